// Copyright (c) 2024, Jay Shah, Ganesh Bikshandi, Ying Zhang, Vijay Thakkar, Pradeep Ramani, Tri Dao.
// Splitting the different template instantiations to different files to speed up compilation.
// This file is auto-generated. See "generate_kernels.py"

#include "flash_fwd_launch_template.h"

#ifndef FLASHATTENTION_DISABLE_HDIM64
template void run_mha_fwd_<90, cutlass::half_t, 64, 512, true, true, true, true>(Flash_fwd_params &params, cudaStream_t stream);
#endif


// ===== COMPILED SASS (sm_90a) =====

	.target	sm_90a

	.elftype	@"ET_EXEC"


//--------------------- .note.nv.tkinfo           --------------------------
	.section	.note.nv.tkinfo,"",@"SHT_NOTE"
	.sectionflags	@"SHF_NOTE_NV_TKINFO"
	.tkinfo
        /*0018*/ 	.word	0x00000002
        /*0030*/ 	.string	""
        /*0030*/ 	.string	"ptxas"
        /*0030*/ 	.string	"Cuda compilation tools, release 13.0, V13.0.88"
        /*0030*/ 	.string	"Build cuda_13.0.r13.0/compiler.36424714_0"
        /*0030*/ 	.string	"-arch sm_90a -m 64 "



//--------------------- .note.nv.cuinfo           --------------------------
	.section	.note.nv.cuinfo,"",@"SHT_NOTE"
	.sectionflags	@"SHF_NOTE_NV_CUINFO"
        /*0018*/ 	.short	0x0002
        /*001a*/ 	.short	0x005a
        /*001c*/ 	.short	0x0082
	.zero		2


//--------------------- .nv.info                  --------------------------
	.section	.nv.info,"",@"SHT_CUDA_INFO"
	.align	4


	//----- nvinfo : EIATTR_REGCOUNT
	.align		4
        /*0000*/ 	.byte	0x04, 0x2f
        /*0002*/ 	.short	(.L_20 - .L_19)
	.align		4
.L_19:
        /*0004*/ 	.word	index@(_ZN7cutlass13device_kernelIN5flash11enable_sm90INS1_16FlashAttnFwdSm90INS1_25CollectiveMainloopFwdSm90ILi2EN4cute5tupleIJNS5_1CILi1EEES8_S8_EEENS6_IJNS7_ILi64EEESA_SA_EEELi512ENS_6half_tEfNS_4arch4Sm90ELb1ELb0ELb1ELb1ELb1ELb1ELb1ELb0ELb0ELb1ELb1ELb0EEENS1_21CollectiveEpilogueFwdINS6_IJSA_NS7_ILi512EEESA_EEES9_SC_SE_Li256ELb1ELb1ELb1ELb0EEENS1_36VarlenDynamicPersistentTileSchedulerILi64ELi64ELi256ELi128ELb1ELb1ELb1ELb1ELb1ELb1EEEEEEEEEvNT_6ParamsE)
        /*0008*/ 	.word	0x000000a8


	//----- nvinfo : EIATTR_FRAME_SIZE
	.align		4
.L_20:
        /*000c*/ 	.byte	0x04, 0x11
        /*000e*/ 	.short	(.L_22 - .L_21)
	.align		4
.L_21:
        /*0010*/ 	.word	index@(_ZN7cutlass13device_kernelIN5flash11enable_sm90INS1_16FlashAttnFwdSm90INS1_25CollectiveMainloopFwdSm90ILi2EN4cute5tupleIJNS5_1CILi1EEES8_S8_EEENS6_IJNS7_ILi64EEESA_SA_EEELi512ENS_6half_tEfNS_4arch4Sm90ELb1ELb0ELb1ELb1ELb1ELb1ELb1ELb0ELb0ELb1ELb1ELb0EEENS1_21CollectiveEpilogueFwdINS6_IJSA_NS7_ILi512EEESA_EEES9_SC_SE_Li256ELb1ELb1ELb1ELb0EEENS1_36VarlenDynamicPersistentTileSchedulerILi64ELi64ELi256ELi128ELb1ELb1ELb1ELb1ELb1ELb1EEEEEEEEEvNT_6ParamsE)
        /*0014*/ 	.word	0x00000088


	//----- nvinfo : EIATTR_REGCOUNT
	.align		4
.L_22:
        /*0018*/ 	.byte	0x04, 0x2f
        /*001a*/ 	.short	(.L_24 - .L_23)
	.align		4
.L_23:
        /*001c*/ 	.word	index@(_ZN7cutlass13device_kernelIN5flash11enable_sm90INS1_16FlashAttnFwdSm90INS1_25CollectiveMainloopFwdSm90ILi2EN4cute5tupleIJNS5_1CILi1EEES8_S8_EEENS6_IJNS7_ILi64EEESA_SA_EEELi512ENS_6half_tEfNS_4arch4Sm90ELb1ELb0ELb1ELb1ELb1ELb0ELb1ELb0ELb0ELb1ELb1ELb0EEENS1_21CollectiveEpilogueFwdINS6_IJSA_NS7_ILi512EEESA_EEES9_SC_SE_Li256ELb1ELb1ELb1ELb0EEENS1_36VarlenDynamicPersistentTileSchedulerILi64ELi64ELi256ELi128ELb1ELb1ELb1ELb1ELb1ELb1EEEEEEEEEvNT_6ParamsE)
        /*0020*/ 	.word	0x000000a8


	//----- nvinfo : EIATTR_FRAME_SIZE
	.align		4
.L_24:
        /*0024*/ 	.byte	0x04, 0x11
        /*0026*/ 	.short	(.L_26 - .L_25)
	.align		4
.L_25:
        /*0028*/ 	.word	index@(_ZN7cutlass13device_kernelIN5flash11enable_sm90INS1_16FlashAttnFwdSm90INS1_25CollectiveMainloopFwdSm90ILi2EN4cute5tupleIJNS5_1CILi1EEES8_S8_EEENS6_IJNS7_ILi64EEESA_SA_EEELi512ENS_6half_tEfNS_4arch4Sm90ELb1ELb0ELb1ELb1ELb1ELb0ELb1ELb0ELb0ELb1ELb1ELb0EEENS1_21CollectiveEpilogueFwdINS6_IJSA_NS7_ILi512EEESA_EEES9_SC_SE_Li256ELb1ELb1ELb1ELb0EEENS1_36VarlenDynamicPersistentTileSchedulerILi64ELi64ELi256ELi128ELb1ELb1ELb1ELb1ELb1ELb1EEEEEEEEEvNT_6ParamsE)
        /*002c*/ 	.word	0x00000030


	//----- nvinfo : EIATTR_REGCOUNT
	.align		4
.L_26:
        /*0030*/ 	.byte	0x04, 0x2f
        /*0032*/ 	.short	(.L_28 - .L_27)
	.align		4
.L_27:
        /*0034*/ 	.word	index@(_ZN7cutlass13device_kernelIN5flash11enable_sm90INS1_16FlashAttnFwdSm90INS1_25CollectiveMainloopFwdSm90ILi2EN4cute5tupleIJNS5_1CILi1EEES8_S8_EEENS6_IJNS7_ILi64EEESA_SA_EEELi512ENS_6half_tEfNS_4arch4Sm90ELb1ELb0ELb1ELb1ELb1ELb1ELb0ELb0ELb0ELb1ELb1ELb0EEENS1_21CollectiveEpilogueFwdINS6_IJSA_NS7_ILi512EEESA_EEES9_SC_SE_Li256ELb1ELb1ELb1ELb0EEENS1_36VarlenDynamicPersistentTileSchedulerILi64ELi64ELi256ELi128ELb1ELb1ELb1ELb1ELb1ELb1EEEEEEEEEvNT_6ParamsE)
        /*0038*/ 	.word	0x000000a8


	//----- nvinfo : EIATTR_FRAME_SIZE
	.align		4
.L_28:
        /*003c*/ 	.byte	0x04, 0x11
        /*003e*/ 	.short	(.L_30 - .L_29)
	.align		4
.L_29:
        /*0040*/ 	.word	index@(_ZN7cutlass13device_kernelIN5flash11enable_sm90INS1_16FlashAttnFwdSm90INS1_25CollectiveMainloopFwdSm90ILi2EN4cute5tupleIJNS5_1CILi1EEES8_S8_EEENS6_IJNS7_ILi64EEESA_SA_EEELi512ENS_6half_tEfNS_4arch4Sm90ELb1ELb0ELb1ELb1ELb1ELb1ELb0ELb0ELb0ELb1ELb1ELb0EEENS1_21CollectiveEpilogueFwdINS6_IJSA_NS7_ILi512EEESA_EEES9_SC_SE_Li256ELb1ELb1ELb1ELb0EEENS1_36VarlenDynamicPersistentTileSchedulerILi64ELi64ELi256ELi128ELb1ELb1ELb1ELb1ELb1ELb1EEEEEEEEEvNT_6ParamsE)
        /*0044*/ 	.word	0x00000070


	//----- nvinfo : EIATTR_REGCOUNT
	.align		4
.L_30:
        /*0048*/ 	.byte	0x04, 0x2f
        /*004a*/ 	.short	(.L_32 - .L_31)
	.align		4
.L_31:
        /*004c*/ 	.word	index@(_ZN7cutlass13device_kernelIN5flash11enable_sm90INS1_16FlashAttnFwdSm90INS1_25CollectiveMainloopFwdSm90ILi2EN4cute5tupleIJNS5_1CILi1EEES8_S8_EEENS6_IJNS7_ILi64EEESA_SA_EEELi512ENS_6half_tEfNS_4arch4Sm90ELb1ELb0ELb1ELb1ELb1ELb0ELb0ELb0ELb0ELb1ELb1ELb0EEENS1_21CollectiveEpilogueFwdINS6_IJSA_NS7_ILi512EEESA_EEES9_SC_SE_Li256ELb1ELb1ELb1ELb0EEENS1_36VarlenDynamicPersistentTileSchedulerILi64ELi64ELi256ELi128ELb1ELb1ELb1ELb1ELb1ELb1EEEEEEEEEvNT_6ParamsE)
        /*0050*/ 	.word	0x000000a8


	//----- nvinfo : EIATTR_FRAME_SIZE
	.align		4
.L_32:
        /*0054*/ 	.byte	0x04, 0x11
        /*0056*/ 	.short	(.L_34 - .L_33)
	.align		4
.L_33:
        /*0058*/ 	.word	index@(_ZN7cutlass13device_kernelIN5flash11enable_sm90INS1_16FlashAttnFwdSm90INS1_25CollectiveMainloopFwdSm90ILi2EN4cute5tupleIJNS5_1CILi1EEES8_S8_EEENS6_IJNS7_ILi64EEESA_SA_EEELi512ENS_6half_tEfNS_4arch4Sm90ELb1ELb0ELb1ELb1ELb1ELb0ELb0ELb0ELb0ELb1ELb1ELb0EEENS1_21CollectiveEpilogueFwdINS6_IJSA_NS7_ILi512EEESA_EEES9_SC_SE_Li256ELb1ELb1ELb1ELb0EEENS1_36VarlenDynamicPersistentTileSchedulerILi64ELi64ELi256ELi128ELb1ELb1ELb1ELb1ELb1ELb1EEEEEEEEEvNT_6ParamsE)
        /*005c*/ 	.word	0x00000038


	//----- nvinfo : EIATTR_REGCOUNT
	.align		4
.L_34:
        /*0060*/ 	.byte	0x04, 0x2f
        /*0062*/ 	.short	(.L_36 - .L_35)
	.align		4
.L_35:
        /*0064*/ 	.word	index@(_ZN7cutlass13device_kernelIN5flash11enable_sm90INS1_16FlashAttnFwdSm90INS1_25CollectiveMainloopFwdSm90ILi2EN4cute5tupleIJNS5_1CILi1EEES8_S8_EEENS6_IJNS7_ILi64EEESA_SA_EEELi512ENS_6half_tEfNS_4arch4Sm90ELb1ELb0ELb1ELb0ELb1ELb0ELb1ELb0ELb0ELb1ELb1ELb0EEENS1_21CollectiveEpilogueFwdINS6_IJSA_NS7_ILi512EEESA_EEES9_SC_SE_Li256ELb0ELb1ELb1ELb0EEENS1_19SingleTileSchedulerILb0ELb1ELb1ELi64EEEEEEEEEvNT_6ParamsE)
        /*0068*/ 	.word	0x000000a8


	//----- nvinfo : EIATTR_FRAME_SIZE
	.align		4
.L_36:
        /*006c*/ 	.byte	0x04, 0x11
        /*006e*/ 	.short	(.L_38 - .L_37)
	.align		4
.L_37:
        /*0070*/ 	.word	index@(_ZN7cutlass13device_kernelIN5flash11enable_sm90INS1_16FlashAttnFwdSm90INS1_25CollectiveMainloopFwdSm90ILi2EN4cute5tupleIJNS5_1CILi1EEES8_S8_EEENS6_IJNS7_ILi64EEESA_SA_EEELi512ENS_6half_tEfNS_4arch4Sm90ELb1ELb0ELb1ELb0ELb1ELb0ELb1ELb0ELb0ELb1ELb1ELb0EEENS1_21CollectiveEpilogueFwdINS6_IJSA_NS7_ILi512EEESA_EEES9_SC_SE_Li256ELb0ELb1ELb1ELb0EEENS1_19SingleTileSchedulerILb0ELb1ELb1ELi64EEEEEEEEEvNT_6ParamsE)
        /*0074*/ 	.word	0x00000008


	//----- nvinfo : EIATTR_REGCOUNT
	.align		4
.L_38:
        /*0078*/ 	.byte	0x04, 0x2f
        /*007a*/ 	.short	(.L_40 - .L_39)
	.align		4
.L_39:
        /*007c*/ 	.word	index@(_ZN7cutlass13device_kernelIN5flash11enable_sm90INS1_16FlashAttnFwdSm90INS1_25CollectiveMainloopFwdSm90ILi2EN4cute5tupleIJNS5_1CILi1EEES8_S8_EEENS6_IJNS7_ILi64EEESA_SA_EEELi512ENS_6half_tEfNS_4arch4Sm90ELb1ELb0ELb1ELb0ELb1ELb0ELb0ELb0ELb0ELb1ELb1ELb0EEENS1_21CollectiveEpilogueFwdINS6_IJSA_NS7_ILi512EEESA_EEES9_SC_SE_Li256ELb0ELb1ELb1ELb0EEENS1_19SingleTileSchedulerILb0ELb1ELb1ELi64EEEEEEEEEvNT_6ParamsE)
        /*0080*/ 	.word	0x000000a8


	//----- nvinfo : EIATTR_FRAME_SIZE
	.align		4
.L_40:
        /*0084*/ 	.byte	0x04, 0x11
        /*0086*/ 	.short	(.L_42 - .L_41)
	.align		4
.L_41:
        /*0088*/ 	.word	index@(_ZN7cutlass13device_kernelIN5flash11enable_sm90INS1_16FlashAttnFwdSm90INS1_25CollectiveMainloopFwdSm90ILi2EN4cute5tupleIJNS5_1CILi1EEES8_S8_EEENS6_IJNS7_ILi64EEESA_SA_EEELi512ENS_6half_tEfNS_4arch4Sm90ELb1ELb0ELb1ELb0ELb1ELb0ELb0ELb0ELb0ELb1ELb1ELb0EEENS1_21CollectiveEpilogueFwdINS6_IJSA_NS7_ILi512EEESA_EEES9_SC_SE_Li256ELb0ELb1ELb1ELb0EEENS1_19SingleTileSchedulerILb0ELb1ELb1ELi64EEEEEEEEEvNT_6ParamsE)
        /*008c*/ 	.word	0x00000000


	//----- nvinfo : EIATTR_REGCOUNT
	.align		4
.L_42:
        /*0090*/ 	.byte	0x04, 0x2f
        /*0092*/ 	.short	(.L_44 - .L_43)
	.align		4
.L_43:
        /*0094*/ 	.word	index@(_ZN7cutlass13device_kernelIN5flash11enable_sm90INS1_16FlashAttnFwdSm90INS1_25CollectiveMainloopFwdSm90ILi2EN4cute5tupleIJNS5_1CILi1EEES8_S8_EEENS6_IJNS7_ILi64EEESA_SA_EEELi512ENS_6half_tEfNS_4arch4Sm90ELb0ELb1ELb1ELb1ELb1ELb1ELb1ELb0ELb0ELb1ELb1ELb0EEENS1_21CollectiveEpilogueFwdINS6_IJSA_NS7_ILi512EEESA_EEES9_SC_SE_Li256ELb1ELb1ELb1ELb0EEENS1_36VarlenDynamicPersistentTileSchedulerILi64ELi64ELi256ELi128ELb1ELb1ELb1ELb1ELb0ELb1EEEEEEEEEvNT_6ParamsE)
        /*0098*/ 	.word	0x000000a8


	//----- nvinfo : EIATTR_FRAME_SIZE
	.align		4
.L_44:
        /*009c*/ 	.byte	0x04, 0x11
        /*009e*/ 	.short	(.L_46 - .L_45)
	.align		4
.L_45:
        /*00a0*/ 	.word	index@($_ZN7cutlass13device_kernelIN5flash11enable_sm90INS1_16FlashAttnFwdSm90INS1_25CollectiveMainloopFwdSm90ILi2EN4cute5tupleIJNS5_1CILi1EEES8_S8_EEENS6_IJNS7_ILi64EEESA_SA_EEELi512ENS_6half_tEfNS_4arch4Sm90ELb0ELb1ELb1ELb1ELb1ELb1ELb1ELb0ELb0ELb1ELb1ELb0EEENS1_21CollectiveEpilogueFwdINS6_IJSA_NS7_ILi512EEESA_EEES9_SC_SE_Li256ELb1ELb1ELb1ELb0EEENS1_36VarlenDynamicPersistentTileSchedulerILi64ELi64ELi256ELi128ELb1ELb1ELb1ELb1ELb0ELb1EEEEEEEEEvNT_6ParamsE$_ZZN5flash25CollectiveMainloopFwdSm90ILi2EN4cute5tupleIJNS1_1CILi1EEES4_S4_EEENS2_IJNS3_ILi64EEES6_S6_EEELi512EN7cutlass6half_tEfNS8_4arch4Sm90ELb0ELb1ELb1ELb1ELb1ELb1ELb1ELb0ELb0ELb1ELb1ELb0EE3mmaINS_16FlashAttnFwdSm90ISC_NS_21CollectiveEpilogueFwdINS2_IJS6_NS3_ILi512EEES6_EEES5_S9_SB_Li256ELb1ELb1ELb1ELb0EEENS_36VarlenDynamicPersistentTileSchedulerILi64ELi64ELi256ELi128ELb1ELb1ELb1ELb1ELb0ELb1EEEE13SharedStorageENS1_6TensorINS1_11ArrayEngineIfLm128EEENS1_6LayoutINS2_IJNS2_IJNS3_ILi2EEESR_NS3_ILi32EEEEEES4_S4_EEENS2_IJNS2_IJS4_SR_NS3_ILi4EEEEEENS3_ILi0EEESX_EEEEEEENS_7SoftmaxILi2ELi0EEEEEbRKNSC_6ParamsENS8_13PipelineAsyncILi2EEES17_RNS8_13PipelineStateILj2EEERT0_RT1_iRiRKNS_16SeqlenInfoQKNewKILb1ELb1EEENS2_IJiiiiEEERT_ENKUliT_T0_T1_E_clIZSD_ISM_S10_S12_EbS15_S17_S17_S1A_S1C_S1E_iS1F_S1J_S1K_S1M_EUlRS1N_iE0_NS3_ILb1EEES1U_EEDaiS1N_S1O_S1P_)
        /*00a4*/ 	.word	0x00000470


	//----- nvinfo : EIATTR_FRAME_SIZE
	.align		4
.L_46:
        /*00a8*/ 	.byte	0x04, 0x11
        /*00aa*/ 	.short	(.L_48 - .L_47)
	.align		4
.L_47:
        /*00ac*/ 	.word	index@(_ZN7cutlass13device_kernelIN5flash11enable_sm90INS1_16FlashAttnFwdSm90INS1_25CollectiveMainloopFwdSm90ILi2EN4cute5tupleIJNS5_1CILi1EEES8_S8_EEENS6_IJNS7_ILi64EEESA_SA_EEELi512ENS_6half_tEfNS_4arch4Sm90ELb0ELb1ELb1ELb1ELb1ELb1ELb1ELb0ELb0ELb1ELb1ELb0EEENS1_21CollectiveEpilogueFwdINS6_IJSA_NS7_ILi512EEESA_EEES9_SC_SE_Li256ELb1ELb1ELb1ELb0EEENS1_36VarlenDynamicPersistentTileSchedulerILi64ELi64ELi256ELi128ELb1ELb1ELb1ELb1ELb0ELb1EEEEEEEEEvNT_6ParamsE)
        /*00b0*/ 	.word	0x00000470


	//----- nvinfo : EIATTR_REGCOUNT
	.align		4
.L_48:
        /*00b4*/ 	.byte	0x04, 0x2f
        /*00b6*/ 	.short	(.L_50 - .L_49)
	.align		4
.L_49:
        /*00b8*/ 	.word	index@(_ZN7cutlass13device_kernelIN5flash11enable_sm90INS1_16FlashAttnFwdSm90INS1_25CollectiveMainloopFwdSm90ILi2EN4cute5tupleIJNS5_1CILi1EEES8_S8_EEENS6_IJNS7_ILi64EEESA_SA_EEELi512ENS_6half_tEfNS_4arch4Sm90ELb0ELb1ELb1ELb1ELb1ELb0ELb1ELb0ELb0ELb1ELb1ELb0EEENS1_21CollectiveEpilogueFwdINS6_IJSA_NS7_ILi512EEESA_EEES9_SC_SE_Li256ELb1ELb1ELb1ELb0EEENS1_36VarlenDynamicPersistentTileSchedulerILi64ELi64ELi256ELi128ELb1ELb1ELb1ELb1ELb0ELb1EEEEEEEEEvNT_6ParamsE)
        /*00bc*/ 	.word	0x000000a8


	//----- nvinfo : EIATTR_FRAME_SIZE
	.align		4
.L_50:
        /*00c0*/ 	.byte	0x04, 0x11
        /*00c2*/ 	.short	(.L_52 - .L_51)
	.align		4
.L_51:
        /*00c4*/ 	.word	index@($_ZN7cutlass13device_kernelIN5flash11enable_sm90INS1_16FlashAttnFwdSm90INS1_25CollectiveMainloopFwdSm90ILi2EN4cute5tupleIJNS5_1CILi1EEES8_S8_EEENS6_IJNS7_ILi64EEESA_SA_EEELi512ENS_6half_tEfNS_4arch4Sm90ELb0ELb1ELb1ELb1ELb1ELb0ELb1ELb0ELb0ELb1ELb1ELb0EEENS1_21CollectiveEpilogueFwdINS6_IJSA_NS7_ILi512EEESA_EEES9_SC_SE_Li256ELb1ELb1ELb1ELb0EEENS1_36VarlenDynamicPersistentTileSchedulerILi64ELi64ELi256ELi128ELb1ELb1ELb1ELb1ELb0ELb1EEEEEEEEEvNT_6ParamsE$_ZZN5flash25CollectiveMainloopFwdSm90ILi2EN4cute5tupleIJNS1_1CILi1EEES4_S4_EEENS2_IJNS3_ILi64EEES6_S6_EEELi512EN7cutlass6half_tEfNS8_4arch4Sm90ELb0ELb1ELb1ELb1ELb1ELb0ELb1ELb0ELb0ELb1ELb1ELb0EE3mmaINS_16FlashAttnFwdSm90ISC_NS_21CollectiveEpilogueFwdINS2_IJS6_NS3_ILi512EEES6_EEES5_S9_SB_Li256ELb1ELb1ELb1ELb0EEENS_36VarlenDynamicPersistentTileSchedulerILi64ELi64ELi256ELi128ELb1ELb1ELb1ELb1ELb0ELb1EEEE13SharedStorageENS1_6TensorINS1_11ArrayEngineIfLm128EEENS1_6LayoutINS2_IJNS2_IJNS3_ILi2EEESR_NS3_ILi32EEEEEES4_S4_EEENS2_IJNS2_IJS4_SR_NS3_ILi4EEEEEENS3_ILi0EEESX_EEEEEEENS_7SoftmaxILi2ELi0EEEEEbRKNSC_6ParamsENS8_13PipelineAsyncILi2EEES17_RNS8_13PipelineStateILj2EEERT0_RT1_iRiRKNS_16SeqlenInfoQKNewKILb1ELb0EEENS2_IJiiiiEEERT_ENKUliT_T0_T1_E_clIZSD_ISM_S10_S12_EbS15_S17_S17_S1A_S1C_S1E_iS1F_S1J_S1K_S1M_EUlRS1N_iE1_NS3_ILb0EEENS3_ILb1EEEEEDaiS1N_S1O_S1P_)
        /*00c8*/ 	.word	0x00000460


	//----- nvinfo : EIATTR_FRAME_SIZE
	.align		4
.L_52:
        /*00cc*/ 	.byte	0x04, 0x11
        /*00ce*/ 	.short	(.L_54 - .L_53)
	.align		4
.L_53:
        /*00d0*/ 	.word	index@(_ZN7cutlass13device_kernelIN5flash11enable_sm90INS1_16FlashAttnFwdSm90INS1_25CollectiveMainloopFwdSm90ILi2EN4cute5tupleIJNS5_1CILi1EEES8_S8_EEENS6_IJNS7_ILi64EEESA_SA_EEELi512ENS_6half_tEfNS_4arch4Sm90ELb0ELb1ELb1ELb1ELb1ELb0ELb1ELb0ELb0ELb1ELb1ELb0EEENS1_21CollectiveEpilogueFwdINS6_IJSA_NS7_ILi512EEESA_EEES9_SC_SE_Li256ELb1ELb1ELb1ELb0EEENS1_36VarlenDynamicPersistentTileSchedulerILi64ELi64ELi256ELi128ELb1ELb1ELb1ELb1ELb0ELb1EEEEEEEEEvNT_6ParamsE)
        /*00d4*/ 	.word	0x00000460


	//----- nvinfo : EIATTR_REGCOUNT
	.align		4
.L_54:
        /*00d8*/ 	.byte	0x04, 0x2f
        /*00da*/ 	.short	(.L_56 - .L_55)
	.align		4
.L_55:
        /*00dc*/ 	.word	index@(_ZN7cutlass13device_kernelIN5flash11enable_sm90INS1_16FlashAttnFwdSm90INS1_25CollectiveMainloopFwdSm90ILi2EN4cute5tupleIJNS5_1CILi1EEES8_S8_EEENS6_IJNS7_ILi64EEESA_SA_EEELi512ENS_6half_tEfNS_4arch4Sm90ELb0ELb1ELb1ELb1ELb1ELb1ELb0ELb0ELb0ELb1ELb1ELb0EEENS1_21CollectiveEpilogueFwdINS6_IJSA_NS7_ILi512EEESA_EEES9_SC_SE_Li256ELb1ELb1ELb1ELb0EEENS1_36VarlenDynamicPersistentTileSchedulerILi64ELi64ELi256ELi128ELb1ELb1ELb1ELb1ELb0ELb1EEEEEEEEEvNT_6ParamsE)
        /*00e0*/ 	.word	0x000000a8


	//----- nvinfo : EIATTR_FRAME_SIZE
	.align		4
.L_56:
        /*00e4*/ 	.byte	0x04, 0x11
        /*00e6*/ 	.short	(.L_58 - .L_57)
	.align		4
.L_57:
        /*00e8*/ 	.word	index@(_ZN7cutlass13device_kernelIN5flash11enable_sm90INS1_16FlashAttnFwdSm90INS1_25CollectiveMainloopFwdSm90ILi2EN4cute5tupleIJNS5_1CILi1EEES8_S8_EEENS6_IJNS7_ILi64EEESA_SA_EEELi512ENS_6half_tEfNS_4arch4Sm90ELb0ELb1ELb1ELb1ELb1ELb1ELb0ELb0ELb0ELb1ELb1ELb0EEENS1_21CollectiveEpilogueFwdINS6_IJSA_NS7_ILi512EEESA_EEES9_SC_SE_Li256ELb1ELb1ELb1ELb0EEENS1_36VarlenDynamicPersistentTileSchedulerILi64ELi64ELi256ELi128ELb1ELb1ELb1ELb1ELb0ELb1EEEEEEEEEvNT_6ParamsE)
        /*00ec*/ 	.word	0x00000070


	//----- nvinfo : EIATTR_REGCOUNT
	.align		4
.L_58:
        /*00f0*/ 	.byte	0x04, 0x2f
        /*00f2*/ 	.short	(.L_60 - .L_59)
	.align		4
.L_59:
        /*00f4*/ 	.word	index@(_ZN7cutlass13device_kernelIN5flash11enable_sm90INS1_16FlashAttnFwdSm90INS1_25CollectiveMainloopFwdSm90ILi2EN4cute5tupleIJNS5_1CILi1EEES8_S8_EEENS6_IJNS7_ILi64EEESA_SA_EEELi512ENS_6half_tEfNS_4arch4Sm90ELb0ELb1ELb1ELb1ELb1ELb0ELb0ELb0ELb0ELb1ELb1ELb0EEENS1_21CollectiveEpilogueFwdINS6_IJSA_NS7_ILi512EEESA_EEES9_SC_SE_Li256ELb1ELb1ELb1ELb0EEENS1_36VarlenDynamicPersistentTileSchedulerILi64ELi64ELi256ELi128ELb1ELb1ELb1ELb1ELb0ELb1EEEEEEEEEvNT_6ParamsE)
        /*00f8*/ 	.word	0x000000a8


	//----- nvinfo : EIATTR_FRAME_SIZE
	.align		4
.L_60:
        /*00fc*/ 	.byte	0x04, 0x11
        /*00fe*/ 	.short	(.L_62 - .L_61)
	.align		4
.L_61:
        /*0100*/ 	.word	index@(_ZN7cutlass13device_kernelIN5flash11enable_sm90INS1_16FlashAttnFwdSm90INS1_25CollectiveMainloopFwdSm90ILi2EN4cute5tupleIJNS5_1CILi1EEES8_S8_EEENS6_IJNS7_ILi64EEESA_SA_EEELi512ENS_6half_tEfNS_4arch4Sm90ELb0ELb1ELb1ELb1ELb1ELb0ELb0ELb0ELb0ELb1ELb1ELb0EEENS1_21CollectiveEpilogueFwdINS6_IJSA_NS7_ILi512EEESA_EEES9_SC_SE_Li256ELb1ELb1ELb1ELb0EEENS1_36VarlenDynamicPersistentTileSchedulerILi64ELi64ELi256ELi128ELb1ELb1ELb1ELb1ELb0ELb1EEEEEEEEEvNT_6ParamsE)
        /*0104*/ 	.word	0x00000028


	//----- nvinfo : EIATTR_REGCOUNT
	.align		4
.L_62:
        /*0108*/ 	.byte	0x04, 0x2f
        /*010a*/ 	.short	(.L_64 - .L_63)
	.align		4
.L_63:
        /*010c*/ 	.word	index@(_ZN7cutlass13device_kernelIN5flash11enable_sm90INS1_16FlashAttnFwdSm90INS1_25CollectiveMainloopFwdSm90ILi2EN4cute5tupleIJNS5_1CILi1EEES8_S8_EEENS6_IJNS7_ILi64EEESA_SA_EEELi512ENS_6half_tEfNS_4arch4Sm90ELb0ELb1ELb1ELb0ELb1ELb0ELb1ELb0ELb0ELb1ELb1ELb0EEENS1_21CollectiveEpilogueFwdINS6_IJSA_NS7_ILi512EEESA_EEES9_SC_SE_Li256ELb0ELb1ELb1ELb0EEENS1_19SingleTileSchedulerILb0ELb1ELb1ELi64EEEEEEEEEvNT_6ParamsE)
        /*0110*/ 	.word	0x000000a8


	//----- nvinfo : EIATTR_FRAME_SIZE
	.align		4
.L_64:
        /*0114*/ 	.byte	0x04, 0x11
        /*0116*/ 	.short	(.L_66 - .L_65)
	.align		4
.L_65:
        /*0118*/ 	.word	index@($_ZN7cutlass13device_kernelIN5flash11enable_sm90INS1_16FlashAttnFwdSm90INS1_25CollectiveMainloopFwdSm90ILi2EN4cute5tupleIJNS5_1CILi1EEES8_S8_EEENS6_IJNS7_ILi64EEESA_SA_EEELi512ENS_6half_tEfNS_4arch4Sm90ELb0ELb1ELb1ELb0ELb1ELb0ELb1ELb0ELb0ELb1ELb1ELb0EEENS1_21CollectiveEpilogueFwdINS6_IJSA_NS7_ILi512EEESA_EEES9_SC_SE_Li256ELb0ELb1ELb1ELb0EEENS1_19SingleTileSchedulerILb0ELb1ELb1ELi64EEEEEEEEEvNT_6ParamsE$_ZZN5flash25CollectiveMainloopFwdSm90ILi2EN4cute5tupleIJNS1_1CILi1EEES4_S4_EEENS2_IJNS3_ILi64EEES6_S6_EEELi512EN7cutlass6half_tEfNS8_4arch4Sm90ELb0ELb1ELb1ELb0ELb1ELb0ELb1ELb0ELb0ELb1ELb1ELb0EE3mmaINS_16FlashAttnFwdSm90ISC_NS_21CollectiveEpilogueFwdINS2_IJS6_NS3_ILi512EEES6_EEES5_S9_SB_Li256ELb0ELb1ELb1ELb0EEENS_19SingleTileSchedulerILb0ELb1ELb1ELi64EEEE13SharedStorageENS1_6TensorINS1_11ArrayEngineIfLm128EEENS1_6LayoutINS2_IJNS2_IJNS3_ILi2EEESR_NS3_ILi32EEEEEES4_S4_EEENS2_IJNS2_IJS4_SR_NS3_ILi4EEEEEENS3_ILi0EEESX_EEEEEEENS_7SoftmaxILi2ELi0EEEEEbRKNSC_6ParamsENS8_13PipelineAsyncILi2EEES17_RNS8_13PipelineStateILj2EEERT0_RT1_iRiRKNS_16SeqlenInfoQKNewKILb0ELb0EEENS2_IJiiiiEEERT_ENKUliT_T0_T1_E_clIZSD_ISM_S10_S12_EbS15_S17_S17_S1A_S1C_S1E_iS1F_S1J_S1K_S1M_EUlRS1N_iE1_NS3_ILb0EEENS3_ILb1EEEEEDaiS1N_S1O_S1P_)
        /*011c*/ 	.word	0x00000420


	//----- nvinfo : EIATTR_FRAME_SIZE
	.align		4
.L_66:
        /*0120*/ 	.byte	0x04, 0x11
        /*0122*/ 	.short	(.L_68 - .L_67)
	.align		4
.L_67:
        /*0124*/ 	.word	index@(_ZN7cutlass13device_kernelIN5flash11enable_sm90INS1_16FlashAttnFwdSm90INS1_25CollectiveMainloopFwdSm90ILi2EN4cute5tupleIJNS5_1CILi1EEES8_S8_EEENS6_IJNS7_ILi64EEESA_SA_EEELi512ENS_6half_tEfNS_4arch4Sm90ELb0ELb1ELb1ELb0ELb1ELb0ELb1ELb0ELb0ELb1ELb1ELb0EEENS1_21CollectiveEpilogueFwdINS6_IJSA_NS7_ILi512EEESA_EEES9_SC_SE_Li256ELb0ELb1ELb1ELb0EEENS1_19SingleTileSchedulerILb0ELb1ELb1ELi64EEEEEEEEEvNT_6ParamsE)
        /*0128*/ 	.word	0x00000420


	//----- nvinfo : EIATTR_REGCOUNT
	.align		4
.L_68:
        /*012c*/ 	.byte	0x04, 0x2f
        /*012e*/ 	.short	(.L_70 - .L_69)
	.align		4
.L_69:
        /*0130*/ 	.word	index@(_ZN7cutlass13device_kernelIN5flash11enable_sm90INS1_16FlashAttnFwdSm90INS1_25CollectiveMainloopFwdSm90ILi2EN4cute5tupleIJNS5_1CILi1EEES8_S8_EEENS6_IJNS7_ILi64EEESA_SA_EEELi512ENS_6half_tEfNS_4arch4Sm90ELb0ELb1ELb1ELb0ELb1ELb0ELb0ELb0ELb0ELb1ELb1ELb0EEENS1_21CollectiveEpilogueFwdINS6_IJSA_NS7_ILi512EEESA_EEES9_SC_SE_Li256ELb0ELb1ELb1ELb0EEENS1_19SingleTileSchedulerILb0ELb1ELb1ELi64EEEEEEEEEvNT_6ParamsE)
        /*0134*/ 	.word	0x000000a8


	//----- nvinfo : EIATTR_FRAME_SIZE
	.align		4
.L_70:
        /*0138*/ 	.byte	0x04, 0x11
        /*013a*/ 	.short	(.L_72 - .L_71)
	.align		4
.L_71:
        /*013c*/ 	.word	index@(_ZN7cutlass13device_kernelIN5flash11enable_sm90INS1_16FlashAttnFwdSm90INS1_25CollectiveMainloopFwdSm90ILi2EN4cute5tupleIJNS5_1CILi1EEES8_S8_EEENS6_IJNS7_ILi64EEESA_SA_EEELi512ENS_6half_tEfNS_4arch4Sm90ELb0ELb1ELb1ELb0ELb1ELb0ELb0ELb0ELb0ELb1ELb1ELb0EEENS1_21CollectiveEpilogueFwdINS6_IJSA_NS7_ILi512EEESA_EEES9_SC_SE_Li256ELb0ELb1ELb1ELb0EEENS1_19SingleTileSchedulerILb0ELb1ELb1ELi64EEEEEEEEEvNT_6ParamsE)
        /*0140*/ 	.word	0x00000000


	//----- nvinfo : EIATTR_REGCOUNT
	.align		4
.L_72:
        /*0144*/ 	.byte	0x04, 0x2f
        /*0146*/ 	.short	(.L_74 - .L_73)
	.align		4
.L_73:
        /*0148*/ 	.word	index@(_ZN7cutlass13device_kernelIN5flash11enable_sm90INS1_16FlashAttnFwdSm90INS1_25CollectiveMainloopFwdSm90ILi2EN4cute5tupleIJNS5_1CILi1EEES8_S8_EEENS6_IJNS7_ILi64EEESA_SA_EEELi512ENS_6half_tEfNS_4arch4Sm90ELb0ELb0ELb1ELb1ELb1ELb1ELb1ELb0ELb0ELb1ELb1ELb0EEENS1_21CollectiveEpilogueFwdINS6_IJSA_NS7_ILi512EEESA_EEES9_SC_SE_Li256ELb1ELb1ELb1ELb0EEENS1_36VarlenDynamicPersistentTileSchedulerILi64ELi64ELi256ELi128ELb1ELb1ELb1ELb0ELb1ELb1EEEEEEEEEvNT_6ParamsE)
        /*014c*/ 	.word	0x000000a8


	//----- nvinfo : EIATTR_FRAME_SIZE
	.align		4
.L_74:
        /*0150*/ 	.byte	0x04, 0x11
        /*0152*/ 	.short	(.L_76 - .L_75)
	.align		4
.L_75:
        /*0154*/ 	.word	index@(_ZN7cutlass13device_kernelIN5flash11enable_sm90INS1_16FlashAttnFwdSm90INS1_25CollectiveMainloopFwdSm90ILi2EN4cute5tupleIJNS5_1CILi1EEES8_S8_EEENS6_IJNS7_ILi64EEESA_SA_EEELi512ENS_6half_tEfNS_4arch4Sm90ELb0ELb0ELb1ELb1ELb1ELb1ELb1ELb0ELb0ELb1ELb1ELb0EEENS1_21CollectiveEpilogueFwdINS6_IJSA_NS7_ILi512EEESA_EEES9_SC_SE_Li256ELb1ELb1ELb1ELb0EEENS1_36VarlenDynamicPersistentTileSchedulerILi64ELi64ELi256ELi128ELb1ELb1ELb1ELb0ELb1ELb1EEEEEEEEEvNT_6ParamsE)
        /*0158*/ 	.word	0x00000070


	//----- nvinfo : EIATTR_REGCOUNT
	.align		4
.L_76:
        /*015c*/ 	.byte	0x04, 0x2f
        /*015e*/ 	.short	(.L_78 - .L_77)
	.align		4
.L_77:
        /*0160*/ 	.word	index@(_ZN7cutlass13device_kernelIN5flash11enable_sm90INS1_16FlashAttnFwdSm90INS1_25CollectiveMainloopFwdSm90ILi2EN4cute5tupleIJNS5_1CILi1EEES8_S8_EEENS6_IJNS7_ILi64EEESA_SA_EEELi512ENS_6half_tEfNS_4arch4Sm90ELb0ELb0ELb1ELb1ELb1ELb0ELb1ELb0ELb0ELb1ELb1ELb0EEENS1_21CollectiveEpilogueFwdINS6_IJSA_NS7_ILi512EEESA_EEES9_SC_SE_Li256ELb1ELb1ELb1ELb0EEENS1_36VarlenDynamicPersistentTileSchedulerILi64ELi64ELi256ELi128ELb1ELb1ELb1ELb0ELb1ELb1EEEEEEEEEvNT_6ParamsE)
        /*0164*/ 	.word	0x000000a8


	//----- nvinfo : EIATTR_FRAME_SIZE
	.align		4
.L_78:
        /*0168*/ 	.byte	0x04, 0x11
        /*016a*/ 	.short	(.L_80 - .L_79)
	.align		4
.L_79:
        /*016c*/ 	.word	index@(_ZN7cutlass13device_kernelIN5flash11enable_sm90INS1_16FlashAttnFwdSm90INS1_25CollectiveMainloopFwdSm90ILi2EN4cute5tupleIJNS5_1CILi1EEES8_S8_EEENS6_IJNS7_ILi64EEESA_SA_EEELi512ENS_6half_tEfNS_4arch4Sm90ELb0ELb0ELb1ELb1ELb1ELb0ELb1ELb0ELb0ELb1ELb1ELb0EEENS1_21CollectiveEpilogueFwdINS6_IJSA_NS7_ILi512EEESA_EEES9_SC_SE_Li256ELb1ELb1ELb1ELb0EEENS1_36VarlenDynamicPersistentTileSchedulerILi64ELi64ELi256ELi128ELb1ELb1ELb1ELb0ELb1ELb1EEEEEEEEEvNT_6ParamsE)
        /*0170*/ 	.word	0x00000038


	//----- nvinfo : EIATTR_REGCOUNT
	.align		4
.L_80:
        /*0174*/ 	.byte	0x04, 0x2f
        /*0176*/ 	.short	(.L_82 - .L_81)
	.align		4
.L_81:
        /*0178*/ 	.word	index@(_ZN7cutlass13device_kernelIN5flash11enable_sm90INS1_16FlashAttnFwdSm90INS1_25CollectiveMainloopFwdSm90ILi2EN4cute5tupleIJNS5_1CILi1EEES8_S8_EEENS6_IJNS7_ILi64EEESA_SA_EEELi512ENS_6half_tEfNS_4arch4Sm90ELb0ELb0ELb1ELb1ELb1ELb1ELb0ELb0ELb0ELb1ELb1ELb0EEENS1_21CollectiveEpilogueFwdINS6_IJSA_NS7_ILi512EEESA_EEES9_SC_SE_Li256ELb1ELb1ELb1ELb0EEENS1_36VarlenDynamicPersistentTileSchedulerILi64ELi64ELi256ELi128ELb1ELb1ELb1ELb0ELb1ELb1EEEEEEEEEvNT_6ParamsE)
        /*017c*/ 	.word	0x000000a8


	//----- nvinfo : EIATTR_FRAME_SIZE
	.align		4
.L_82:
        /*0180*/ 	.byte	0x04, 0x11
        /*0182*/ 	.short	(.L_84 - .L_83)
	.align		4
.L_83:
        /*0184*/ 	.word	index@(_ZN7cutlass13device_kernelIN5flash11enable_sm90INS1_16FlashAttnFwdSm90INS1_25CollectiveMainloopFwdSm90ILi2EN4cute5tupleIJNS5_1CILi1EEES8_S8_EEENS6_IJNS7_ILi64EEESA_SA_EEELi512ENS_6half_tEfNS_4arch4Sm90ELb0ELb0ELb1ELb1ELb1ELb1ELb0ELb0ELb0ELb1ELb1ELb0EEENS1_21CollectiveEpilogueFwdINS6_IJSA_NS7_ILi512EEESA_EEES9_SC_SE_Li256ELb1ELb1ELb1ELb0EEENS1_36VarlenDynamicPersistentTileSchedulerILi64ELi64ELi256ELi128ELb1ELb1ELb1ELb0ELb1ELb1EEEEEEEEEvNT_6ParamsE)
        /*0188*/ 	.word	0x00000060


	//----- nvinfo : EIATTR_REGCOUNT
	.align		4
.L_84:
        /*018c*/ 	.byte	0x04, 0x2f
        /*018e*/ 	.short	(.L_86 - .L_85)
	.align		4
.L_85:
        /*0190*/ 	.word	index@(_ZN7cutlass13device_kernelIN5flash11enable_sm90INS1_16FlashAttnFwdSm90INS1_25CollectiveMainloopFwdSm90ILi2EN4cute5tupleIJNS5_1CILi1EEES8_S8_EEENS6_IJNS7_ILi64EEESA_SA_EEELi512ENS_6half_tEfNS_4arch4Sm90ELb0ELb0ELb1ELb1ELb1ELb0ELb0ELb0ELb0ELb1ELb1ELb0EEENS1_21CollectiveEpilogueFwdINS6_IJSA_NS7_ILi512EEESA_EEES9_SC_SE_Li256ELb1ELb1ELb1ELb0EEENS1_36VarlenDynamicPersistentTileSchedulerILi64ELi64ELi256ELi128ELb1ELb1ELb1ELb0ELb1ELb1EEEEEEEEEvNT_6ParamsE)
        /*0194*/ 	.word	0x000000a8


	//----- nvinfo : EIATTR_FRAME_SIZE
	.align		4
.L_86:
        /*0198*/ 	.byte	0x04, 0x11
        /*019a*/ 	.short	(.L_88 - .L_87)
	.align		4
.L_87:
        /*019c*/ 	.word	index@(_ZN7cutlass13device_kernelIN5flash11enable_sm90INS1_16FlashAttnFwdSm90INS1_25CollectiveMainloopFwdSm90ILi2EN4cute5tupleIJNS5_1CILi1EEES8_S8_EEENS6_IJNS7_ILi64EEESA_SA_EEELi512ENS_6half_tEfNS_4arch4Sm90ELb0ELb0ELb1ELb1ELb1ELb0ELb0ELb0ELb0ELb1ELb1ELb0EEENS1_21CollectiveEpilogueFwdINS6_IJSA_NS7_ILi512EEESA_EEES9_SC_SE_Li256ELb1ELb1ELb1ELb0EEENS1_36VarlenDynamicPersistentTileSchedulerILi64ELi64ELi256ELi128ELb1ELb1ELb1ELb0ELb1ELb1EEEEEEEEEvNT_6ParamsE)
        /*01a0*/ 	.word	0x00000040


	//----- nvinfo : EIATTR_REGCOUNT
	.align		4
.L_88:
        /*01a4*/ 	.byte	0x04, 0x2f
        /*01a6*/ 	.short	(.L_90 - .L_89)
	.align		4
.L_89:
        /*01a8*/ 	.word	index@(_ZN7cutlass13device_kernelIN5flash11enable_sm90INS1_16FlashAttnFwdSm90INS1_25CollectiveMainloopFwdSm90ILi2EN4cute5tupleIJNS5_1CILi1EEES8_S8_EEENS6_IJNS7_ILi64EEESA_SA_EEELi512ENS_6half_tEfNS_4arch4Sm90ELb0ELb0ELb1ELb0ELb1ELb0ELb1ELb0ELb0ELb1ELb1ELb0EEENS1_21CollectiveEpilogueFwdINS6_IJSA_NS7_ILi512EEESA_EEES9_SC_SE_Li256ELb0ELb1ELb1ELb0EEENS1_19SingleTileSchedulerILb0ELb1ELb1ELi64EEEEEEEEEvNT_6ParamsE)
        /*01ac*/ 	.word	0x000000a8


	//----- nvinfo : EIATTR_FRAME_SIZE
	.align		4
.L_90:
        /*01b0*/ 	.byte	0x04, 0x11
        /*01b2*/ 	.short	(.L_92 - .L_91)
	.align		4
.L_91:
        /*01b4*/ 	.word	index@(_ZN7cutlass13device_kernelIN5flash11enable_sm90INS1_16FlashAttnFwdSm90INS1_25CollectiveMainloopFwdSm90ILi2EN4cute5tupleIJNS5_1CILi1EEES8_S8_EEENS6_IJNS7_ILi64EEESA_SA_EEELi512ENS_6half_tEfNS_4arch4Sm90ELb0ELb0ELb1ELb0ELb1ELb0ELb1ELb0ELb0ELb1ELb1ELb0EEENS1_21CollectiveEpilogueFwdINS6_IJSA_NS7_ILi512EEESA_EEES9_SC_SE_Li256ELb0ELb1ELb1ELb0EEENS1_19SingleTileSchedulerILb0ELb1ELb1ELi64EEEEEEEEEvNT_6ParamsE)
        /*01b8*/ 	.word	0x00000008


	//----- nvinfo : EIATTR_REGCOUNT
	.align		4
.L_92:
        /*01bc*/ 	.byte	0x04, 0x2f
        /*01be*/ 	.short	(.L_94 - .L_93)
	.align		4
.L_93:
        /*01c0*/ 	.word	index@(_ZN7cutlass13device_kernelIN5flash11enable_sm90INS1_16FlashAttnFwdSm90INS1_25CollectiveMainloopFwdSm90ILi2EN4cute5tupleIJNS5_1CILi1EEES8_S8_EEENS6_IJNS7_ILi64EEESA_SA_EEELi512ENS_6half_tEfNS_4arch4Sm90ELb0ELb0ELb1ELb0ELb1ELb0ELb0ELb0ELb0ELb1ELb1ELb0EEENS1_21CollectiveEpilogueFwdINS6_IJSA_NS7_ILi512EEESA_EEES9_SC_SE_Li256ELb0ELb1ELb1ELb0EEENS1_19SingleTileSchedulerILb0ELb1ELb1ELi64EEEEEEEEEvNT_6ParamsE)
        /*01c4*/ 	.word	0x000000a8


	//----- nvinfo : EIATTR_FRAME_SIZE
	.align		4
.L_94:
        /*01c8*/ 	.byte	0x04, 0x11
        /*01ca*/ 	.short	(.L_96 - .L_95)
	.align		4
.L_95:
        /*01cc*/ 	.word	index@(_ZN7cutlass13device_kernelIN5flash11enable_sm90INS1_16FlashAttnFwdSm90INS1_25CollectiveMainloopFwdSm90ILi2EN4cute5tupleIJNS5_1CILi1EEES8_S8_EEENS6_IJNS7_ILi64EEESA_SA_EEELi512ENS_6half_tEfNS_4arch4Sm90ELb0ELb0ELb1ELb0ELb1ELb0ELb0ELb0ELb0ELb1ELb1ELb0EEENS1_21CollectiveEpilogueFwdINS6_IJSA_NS7_ILi512EEESA_EEES9_SC_SE_Li256ELb0ELb1ELb1ELb0EEENS1_19SingleTileSchedulerILb0ELb1ELb1ELi64EEEEEEEEEvNT_6ParamsE)
        /*01d0*/ 	.word	0x00000000


	//----- nvinfo : EIATTR_MIN_STACK_SIZE
	.align		4
.L_96:
        /*01d4*/ 	.byte	0x04, 0x12
        /*01d6*/ 	.short	(.L_98 - .L_97)
	.align		4
.L_97:
        /*01d8*/ 	.word	index@(_ZN7cutlass13device_kernelIN5flash11enable_sm90INS1_16FlashAttnFwdSm90INS1_25CollectiveMainloopFwdSm90ILi2EN4cute5tupleIJNS5_1CILi1EEES8_S8_EEENS6_IJNS7_ILi64EEESA_SA_EEELi512ENS_6half_tEfNS_4arch4Sm90ELb0ELb0ELb1ELb0ELb1ELb0ELb0ELb0ELb0ELb1ELb1ELb0EEENS1_21CollectiveEpilogueFwdINS6_IJSA_NS7_ILi512EEESA_EEES9_SC_SE_Li256ELb0ELb1ELb1ELb0EEENS1_19SingleTileSchedulerILb0ELb1ELb1ELi64EEEEEEEEEvNT_6ParamsE)
        /*01dc*/ 	.word	0x00000000


	//----- nvinfo : EIATTR_MIN_STACK_SIZE
	.align		4
.L_98:
        /*01e0*/ 	.byte	0x04, 0x12
        /*01e2*/ 	.short	(.L_100 - .L_99)
	.align		4
.L_99:
        /*01e4*/ 	.word	index@(_ZN7cutlass13device_kernelIN5flash11enable_sm90INS1_16FlashAttnFwdSm90INS1_25CollectiveMainloopFwdSm90ILi2EN4cute5tupleIJNS5_1CILi1EEES8_S8_EEENS6_IJNS7_ILi64EEESA_SA_EEELi512ENS_6half_tEfNS_4arch4Sm90ELb0ELb0ELb1ELb0ELb1ELb0ELb1ELb0ELb0ELb1ELb1ELb0EEENS1_21CollectiveEpilogueFwdINS6_IJSA_NS7_ILi512EEESA_EEES9_SC_SE_Li256ELb0ELb1ELb1ELb0EEENS1_19SingleTileSchedulerILb0ELb1ELb1ELi64EEEEEEEEEvNT_6ParamsE)
        /*01e8*/ 	.word	0x00000008


	//----- nvinfo : EIATTR_MIN_STACK_SIZE
	.align		4
.L_100:
        /*01ec*/ 	.byte	0x04, 0x12
        /*01ee*/ 	.short	(.L_102 - .L_101)
	.align		4
.L_101:
        /*01f0*/ 	.word	index@(_ZN7cutlass13device_kernelIN5flash11enable_sm90INS1_16FlashAttnFwdSm90INS1_25CollectiveMainloopFwdSm90ILi2EN4cute5tupleIJNS5_1CILi1EEES8_S8_EEENS6_IJNS7_ILi64EEESA_SA_EEELi512ENS_6half_tEfNS_4arch4Sm90ELb0ELb0ELb1ELb1ELb1ELb0ELb0ELb0ELb0ELb1ELb1ELb0EEENS1_21CollectiveEpilogueFwdINS6_IJSA_NS7_ILi512EEESA_EEES9_SC_SE_Li256ELb1ELb1ELb1ELb0EEENS1_36VarlenDynamicPersistentTileSchedulerILi64ELi64ELi256ELi128ELb1ELb1ELb1ELb0ELb1ELb1EEEEEEEEEvNT_6ParamsE)
        /*01f4*/ 	.word	0x00000040


	//----- nvinfo : EIATTR_MIN_STACK_SIZE
	.align		4
.L_102:
        /*01f8*/ 	.byte	0x04, 0x12
        /*01fa*/ 	.short	(.L_104 - .L_103)
	.align		4
.L_103:
        /*01fc*/ 	.word	index@(_ZN7cutlass13device_kernelIN5flash11enable_sm90INS1_16FlashAttnFwdSm90INS1_25CollectiveMainloopFwdSm90ILi2EN4cute5tupleIJNS5_1CILi1EEES8_S8_EEENS6_IJNS7_ILi64EEESA_SA_EEELi512ENS_6half_tEfNS_4arch4Sm90ELb0ELb0ELb1ELb1ELb1ELb1ELb0ELb0ELb0ELb1ELb1ELb0EEENS1_21CollectiveEpilogueFwdINS6_IJSA_NS7_ILi512EEESA_EEES9_SC_SE_Li256ELb1ELb1ELb1ELb0EEENS1_36VarlenDynamicPersistentTileSchedulerILi64ELi64ELi256ELi128ELb1ELb1ELb1ELb0ELb1ELb1EEEEEEEEEvNT_6ParamsE)
        /*0200*/ 	.word	0x00000060


	//----- nvinfo : EIATTR_MIN_STACK_SIZE
	.align		4
.L_104:
        /*0204*/ 	.byte	0x04, 0x12
        /*0206*/ 	.short	(.L_106 - .L_105)
	.align		4
.L_105:
        /*0208*/ 	.word	index@(_ZN7cutlass13device_kernelIN5flash11enable_sm90INS1_16FlashAttnFwdSm90INS1_25CollectiveMainloopFwdSm90ILi2EN4cute5tupleIJNS5_1CILi1EEES8_S8_EEENS6_IJNS7_ILi64EEESA_SA_EEELi512ENS_6half_tEfNS_4arch4Sm90ELb0ELb0ELb1ELb1ELb1ELb0ELb1ELb0ELb0ELb1ELb1ELb0EEENS1_21CollectiveEpilogueFwdINS6_IJSA_NS7_ILi512EEESA_EEES9_SC_SE_Li256ELb1ELb1ELb1ELb0EEENS1_36VarlenDynamicPersistentTileSchedulerILi64ELi64ELi256ELi128ELb1ELb1ELb1ELb0ELb1ELb1EEEEEEEEEvNT_6ParamsE)
        /*020c*/ 	.word	0x00000038


	//----- nvinfo : EIATTR_MIN_STACK_SIZE
	.align		4
.L_106:
        /*0210*/ 	.byte	0x04, 0x12
        /*0212*/ 	.short	(.L_108 - .L_107)
	.align		4
.L_107:
        /*0214*/ 	.word	index@(_ZN7cutlass13device_kernelIN5flash11enable_sm90INS1_16FlashAttnFwdSm90INS1_25CollectiveMainloopFwdSm90ILi2EN4cute5tupleIJNS5_1CILi1EEES8_S8_EEENS6_IJNS7_ILi64EEESA_SA_EEELi512ENS_6half_tEfNS_4arch4Sm90ELb0ELb0ELb1ELb1ELb1ELb1ELb1ELb0ELb0ELb1ELb1ELb0EEENS1_21CollectiveEpilogueFwdINS6_IJSA_NS7_ILi512EEESA_EEES9_SC_SE_Li256ELb1ELb1ELb1ELb0EEENS1_36VarlenDynamicPersistentTileSchedulerILi64ELi64ELi256ELi128ELb1ELb1ELb1ELb0ELb1ELb1EEEEEEEEEvNT_6ParamsE)
        /*0218*/ 	.word	0x00000070


	//----- nvinfo : EIATTR_MIN_STACK_SIZE
	.align		4
.L_108:
        /*021c*/ 	.byte	0x04, 0x12
        /*021e*/ 	.short	(.L_110 - .L_109)
	.align		4
.L_109:
        /*0220*/ 	.word	index@(_ZN7cutlass13device_kernelIN5flash11enable_sm90INS1_16FlashAttnFwdSm90INS1_25CollectiveMainloopFwdSm90ILi2EN4cute5tupleIJNS5_1CILi1EEES8_S8_EEENS6_IJNS7_ILi64EEESA_SA_EEELi512ENS_6half_tEfNS_4arch4Sm90ELb0ELb1ELb1ELb0ELb1ELb0ELb0ELb0ELb0ELb1ELb1ELb0EEENS1_21CollectiveEpilogueFwdINS6_IJSA_NS7_ILi512EEESA_EEES9_SC_SE_Li256ELb0ELb1ELb1ELb0EEENS1_19SingleTileSchedulerILb0ELb1ELb1ELi64EEEEEEEEEvNT_6ParamsE)
        /*0224*/ 	.word	0x00000000


	//----- nvinfo : EIATTR_MIN_STACK_SIZE
	.align		4
.L_110:
        /*0228*/ 	.byte	0x04, 0x12
        /*022a*/ 	.short	(.L_112 - .L_111)
	.align		4
.L_111:
        /*022c*/ 	.word	index@(_ZN7cutlass13device_kernelIN5flash11enable_sm90INS1_16FlashAttnFwdSm90INS1_25CollectiveMainloopFwdSm90ILi2EN4cute5tupleIJNS5_1CILi1EEES8_S8_EEENS6_IJNS7_ILi64EEESA_SA_EEELi512ENS_6half_tEfNS_4arch4Sm90ELb0ELb1ELb1ELb0ELb1ELb0ELb1ELb0ELb0ELb1ELb1ELb0EEENS1_21CollectiveEpilogueFwdINS6_IJSA_NS7_ILi512EEESA_EEES9_SC_SE_Li256ELb0ELb1ELb1ELb0EEENS1_19SingleTileSchedulerILb0ELb1ELb1ELi64EEEEEEEEEvNT_6ParamsE)
        /*0230*/ 	.word	0x00000420


	//----- nvinfo : EIATTR_MIN_STACK_SIZE
	.align		4
.L_112:
        /*0234*/ 	.byte	0x04, 0x12
        /*0236*/ 	.short	(.L_114 - .L_113)
	.align		4
.L_113:
        /*0238*/ 	.word	index@(_ZN7cutlass13device_kernelIN5flash11enable_sm90INS1_16FlashAttnFwdSm90INS1_25CollectiveMainloopFwdSm90ILi2EN4cute5tupleIJNS5_1CILi1EEES8_S8_EEENS6_IJNS7_ILi64EEESA_SA_EEELi512ENS_6half_tEfNS_4arch4Sm90ELb0ELb1ELb1ELb1ELb1ELb0ELb0ELb0ELb0ELb1ELb1ELb0EEENS1_21CollectiveEpilogueFwdINS6_IJSA_NS7_ILi512EEESA_EEES9_SC_SE_Li256ELb1ELb1ELb1ELb0EEENS1_36VarlenDynamicPersistentTileSchedulerILi64ELi64ELi256ELi128ELb1ELb1ELb1ELb1ELb0ELb1EEEEEEEEEvNT_6ParamsE)
        /*023c*/ 	.word	0x00000028


	//----- nvinfo : EIATTR_MIN_STACK_SIZE
	.align		4
.L_114:
        /*0240*/ 	.byte	0x04, 0x12
        /*0242*/ 	.short	(.L_116 - .L_115)
	.align		4
.L_115:
        /*0244*/ 	.word	index@(_ZN7cutlass13device_kernelIN5flash11enable_sm90INS1_16FlashAttnFwdSm90INS1_25CollectiveMainloopFwdSm90ILi2EN4cute5tupleIJNS5_1CILi1EEES8_S8_EEENS6_IJNS7_ILi64EEESA_SA_EEELi512ENS_6half_tEfNS_4arch4Sm90ELb0ELb1ELb1ELb1ELb1ELb1ELb0ELb0ELb0ELb1ELb1ELb0EEENS1_21CollectiveEpilogueFwdINS6_IJSA_NS7_ILi512EEESA_EEES9_SC_SE_Li256ELb1ELb1ELb1ELb0EEENS1_36VarlenDynamicPersistentTileSchedulerILi64ELi64ELi256ELi128ELb1ELb1ELb1ELb1ELb0ELb1EEEEEEEEEvNT_6ParamsE)
        /*0248*/ 	.word	0x00000070


	//----- nvinfo : EIATTR_MIN_STACK_SIZE
	.align		4
.L_116:
        /*024c*/ 	.byte	0x04, 0x12
        /*024e*/ 	.short	(.L_118 - .L_117)
	.align		4
.L_117:
        /*0250*/ 	.word	index@(_ZN7cutlass13device_kernelIN5flash11enable_sm90INS1_16FlashAttnFwdSm90INS1_25CollectiveMainloopFwdSm90ILi2EN4cute5tupleIJNS5_1CILi1EEES8_S8_EEENS6_IJNS7_ILi64EEESA_SA_EEELi512ENS_6half_tEfNS_4arch4Sm90ELb0ELb1ELb1ELb1ELb1ELb0ELb1ELb0ELb0ELb1ELb1ELb0EEENS1_21CollectiveEpilogueFwdINS6_IJSA_NS7_ILi512EEESA_EEES9_SC_SE_Li256ELb1ELb1ELb1ELb0EEENS1_36VarlenDynamicPersistentTileSchedulerILi64ELi64ELi256ELi128ELb1ELb1ELb1ELb1ELb0ELb1EEEEEEEEEvNT_6ParamsE)
        /*0254*/ 	.word	0x00000460


	//----- nvinfo : EIATTR_MIN_STACK_SIZE
	.align		4
.L_118:
        /*0258*/ 	.byte	0x04, 0x12
        /*025a*/ 	.short	(.L_120 - .L_119)
	.align		4
.L_119:
        /*025c*/ 	.word	index@(_ZN7cutlass13device_kernelIN5flash11enable_sm90INS1_16FlashAttnFwdSm90INS1_25CollectiveMainloopFwdSm90ILi2EN4cute5tupleIJNS5_1CILi1EEES8_S8_EEENS6_IJNS7_ILi64EEESA_SA_EEELi512ENS_6half_tEfNS_4arch4Sm90ELb0ELb1ELb1ELb1ELb1ELb1ELb1ELb0ELb0ELb1ELb1ELb0EEENS1_21CollectiveEpilogueFwdINS6_IJSA_NS7_ILi512EEESA_EEES9_SC_SE_Li256ELb1ELb1ELb1ELb0EEENS1_36VarlenDynamicPersistentTileSchedulerILi64ELi64ELi256ELi128ELb1ELb1ELb1ELb1ELb0ELb1EEEEEEEEEvNT_6ParamsE)
        /*0260*/ 	.word	0x00000470


	//----- nvinfo : EIATTR_MIN_STACK_SIZE
	.align		4
.L_120:
        /*0264*/ 	.byte	0x04, 0x12
        /*0266*/ 	.short	(.L_122 - .L_121)
	.align		4
.L_121:
        /*0268*/ 	.word	index@(_ZN7cutlass13device_kernelIN5flash11enable_sm90INS1_16FlashAttnFwdSm90INS1_25CollectiveMainloopFwdSm90ILi2EN4cute5tupleIJNS5_1CILi1EEES8_S8_EEENS6_IJNS7_ILi64EEESA_SA_EEELi512ENS_6half_tEfNS_4arch4Sm90ELb1ELb0ELb1ELb0ELb1ELb0ELb0ELb0ELb0ELb1ELb1ELb0EEENS1_21CollectiveEpilogueFwdINS6_IJSA_NS7_ILi512EEESA_EEES9_SC_SE_Li256ELb0ELb1ELb1ELb0EEENS1_19SingleTileSchedulerILb0ELb1ELb1ELi64EEEEEEEEEvNT_6ParamsE)
        /*026c*/ 	.word	0x00000000


	//----- nvinfo : EIATTR_MIN_STACK_SIZE
	.align		4
.L_122:
        /*0270*/ 	.byte	0x04, 0x12
        /*0272*/ 	.short	(.L_124 - .L_123)
	.align		4
.L_123:
        /*0274*/ 	.word	index@(_ZN7cutlass13device_kernelIN5flash11enable_sm90INS1_16FlashAttnFwdSm90INS1_25CollectiveMainloopFwdSm90ILi2EN4cute5tupleIJNS5_1CILi1EEES8_S8_EEENS6_IJNS7_ILi64EEESA_SA_EEELi512ENS_6half_tEfNS_4arch4Sm90ELb1ELb0ELb1ELb0ELb1ELb0ELb1ELb0ELb0ELb1ELb1ELb0EEENS1_21CollectiveEpilogueFwdINS6_IJSA_NS7_ILi512EEESA_EEES9_SC_SE_Li256ELb0ELb1ELb1ELb0EEENS1_19SingleTileSchedulerILb0ELb1ELb1ELi64EEEEEEEEEvNT_6ParamsE)
        /*0278*/ 	.word	0x00000008


	//----- nvinfo : EIATTR_MIN_STACK_SIZE
	.align		4
.L_124:
        /*027c*/ 	.byte	0x04, 0x12
        /*027e*/ 	.short	(.L_126 - .L_125)
	.align		4
.L_125:
        /*0280*/ 	.word	index@(_ZN7cutlass13device_kernelIN5flash11enable_sm90INS1_16FlashAttnFwdSm90INS1_25CollectiveMainloopFwdSm90ILi2EN4cute5tupleIJNS5_1CILi1EEES8_S8_EEENS6_IJNS7_ILi64EEESA_SA_EEELi512ENS_6half_tEfNS_4arch4Sm90ELb1ELb0ELb1ELb1ELb1ELb0ELb0ELb0ELb0ELb1ELb1ELb0EEENS1_21CollectiveEpilogueFwdINS6_IJSA_NS7_ILi512EEESA_EEES9_SC_SE_Li256ELb1ELb1ELb1ELb0EEENS1_36VarlenDynamicPersistentTileSchedulerILi64ELi64ELi256ELi128ELb1ELb1ELb1ELb1ELb1ELb1EEEEEEEEEvNT_6ParamsE)
        /*0284*/ 	.word	0x00000038


	//----- nvinfo : EIATTR_MIN_STACK_SIZE
	.align		4
.L_126:
        /*0288*/ 	.byte	0x04, 0x12
        /*028a*/ 	.short	(.L_128 - .L_127)
	.align		4
.L_127:
        /*028c*/ 	.word	index@(_ZN7cutlass13device_kernelIN5flash11enable_sm90INS1_16FlashAttnFwdSm90INS1_25CollectiveMainloopFwdSm90ILi2EN4cute5tupleIJNS5_1CILi1EEES8_S8_EEENS6_IJNS7_ILi64EEESA_SA_EEELi512ENS_6half_tEfNS_4arch4Sm90ELb1ELb0ELb1ELb1ELb1ELb1ELb0ELb0ELb0ELb1ELb1ELb0EEENS1_21CollectiveEpilogueFwdINS6_IJSA_NS7_ILi512EEESA_EEES9_SC_SE_Li256ELb1ELb1ELb1ELb0EEENS1_36VarlenDynamicPersistentTileSchedulerILi64ELi64ELi256ELi128ELb1ELb1ELb1ELb1ELb1ELb1EEEEEEEEEvNT_6ParamsE)
        /*0290*/ 	.word	0x00000070


	//----- nvinfo : EIATTR_MIN_STACK_SIZE
	.align		4
.L_128:
        /*0294*/ 	.byte	0x04, 0x12
        /*0296*/ 	.short	(.L_130 - .L_129)
	.align		4
.L_129:
        /*0298*/ 	.word	index@(_ZN7cutlass13device_kernelIN5flash11enable_sm90INS1_16FlashAttnFwdSm90INS1_25CollectiveMainloopFwdSm90ILi2EN4cute5tupleIJNS5_1CILi1EEES8_S8_EEENS6_IJNS7_ILi64EEESA_SA_EEELi512ENS_6half_tEfNS_4arch4Sm90ELb1ELb0ELb1ELb1ELb1ELb0ELb1ELb0ELb0ELb1ELb1ELb0EEENS1_21CollectiveEpilogueFwdINS6_IJSA_NS7_ILi512EEESA_EEES9_SC_SE_Li256ELb1ELb1ELb1ELb0EEENS1_36VarlenDynamicPersistentTileSchedulerILi64ELi64ELi256ELi128ELb1ELb1ELb1ELb1ELb1ELb1EEEEEEEEEvNT_6ParamsE)
        /*029c*/ 	.word	0x00000030


	//----- nvinfo : EIATTR_MIN_STACK_SIZE
	.align		4
.L_130:
        /*02a0*/ 	.byte	0x04, 0x12
        /*02a2*/ 	.short	(.L_132 - .L_131)
	.align		4
.L_131:
        /*02a4*/ 	.word	index@(_ZN7cutlass13device_kernelIN5flash11enable_sm90INS1_16FlashAttnFwdSm90INS1_25CollectiveMainloopFwdSm90ILi2EN4cute5tupleIJNS5_1CILi1EEES8_S8_EEENS6_IJNS7_ILi64EEESA_SA_EEELi512ENS_6half_tEfNS_4arch4Sm90ELb1ELb0ELb1ELb1ELb1ELb1ELb1ELb0ELb0ELb1ELb1ELb0EEENS1_21CollectiveEpilogueFwdINS6_IJSA_NS7_ILi512EEESA_EEES9_SC_SE_Li256ELb1ELb1ELb1ELb0EEENS1_36VarlenDynamicPersistentTileSchedulerILi64ELi64ELi256ELi128ELb1ELb1ELb1ELb1ELb1ELb1EEEEEEEEEvNT_6ParamsE)
        /*02a8*/ 	.word	0x00000088
.L_132:


//--------------------- .nv.compat                --------------------------
	.section	.nv.compat,"",@"SHT_CUDA_COMPAT_INFO"
	.align	4
        /*0000*/ 	.byte	0x02, 0x09, 0x01, 0x00, 0x02, 0x02, 0x04, 0x00, 0x02, 0x05, 0x05, 0x00, 0x03, 0x07, 0x01, 0x01
        /*0010*/ 	.byte	0x02, 0x03, 0x01, 0x00, 0x02, 0x06, 0x01, 0x00, 0x04, 0x0b, 0x08, 0x00, 0x00, 0x00, 0x00, 0x00
        /*0020*/ 	.byte	0x00, 0x00, 0x00, 0x00


//--------------------- .nv.info._ZN7cutlass13device_kernelIN5flash11enable_sm90INS1_16FlashAttnFwdSm90INS1_25CollectiveMainloopFwdSm90ILi2EN4cute5tupleIJNS5_1CILi1EEES8_S8_EEENS6_IJNS7_ILi64EEESA_SA_EEELi512ENS_6half_tEfNS_4arch4Sm90ELb0ELb0ELb1ELb0ELb1ELb0ELb0ELb0ELb0ELb1ELb1ELb0EEENS1_21CollectiveEpilogueFwdINS6_IJSA_NS7_ILi512EEESA_EEES9_SC_SE_Li256ELb0ELb1ELb1ELb0EEENS1_19SingleTileSchedulerILb0ELb1ELb1ELi64EEEEEEEEEvNT_6ParamsE --------------------------
	.section	.nv.info._ZN7cutlass13device_kernelIN5flash11enable_sm90INS1_16FlashAttnFwdSm90INS1_25CollectiveMainloopFwdSm90ILi2EN4cute5tupleIJNS5_1CILi1EEES8_S8_EEENS6_IJNS7_ILi64EEESA_SA_EEELi512ENS_6half_tEfNS_4arch4Sm90ELb0ELb0ELb1ELb0ELb1ELb0ELb0ELb0ELb0ELb1ELb1ELb0EEENS1_21CollectiveEpilogueFwdINS6_IJSA_NS7_ILi512EEESA_EEES9_SC_SE_Li256ELb0ELb1ELb1ELb0EEENS1_19SingleTileSchedulerILb0ELb1ELb1ELi64EEEEEEEEEvNT_6ParamsE,"",@"SHT_CUDA_INFO"
	.sectionflags	@""
	.align	4


	//----- nvinfo : EIATTR_CUDA_API_VERSION
	.align		4
        /*0000*/ 	.byte	0x04, 0x37
        /*0002*/ 	.short	(.L_134 - .L_133)
.L_133:
        /*0004*/ 	.word	0x00000082


	//----- nvinfo : EIATTR_KPARAM_INFO
	.align		4
.L_134:
        /*0008*/ 	.byte	0x04, 0x17
        /*000a*/ 	.short	(.L_136 - .L_135)
.L_135:
        /*000c*/ 	.word	0x00000000
        /*0010*/ 	.short	0x0000
        /*0012*/ 	.short	0x0070
        /*0014*/ 	.byte	0x00, 0xf0, 0x01, 0x28


	//----- nvinfo : EIATTR_SPARSE_MMA_MASK
	.align		4
.L_136:
        /*0018*/ 	.byte	0x03, 0x50
        /*001a*/ 	.short	0x0000


	//----- nvinfo : EIATTR_MAXREG_COUNT
	.align		4
        /*001c*/ 	.byte	0x03, 0x1b
        /*001e*/ 	.short	0x00a8


	//----- nvinfo : EIATTR_NUM_BARRIERS
	.align		4
        /*0020*/ 	.byte	0x02, 0x4c
        /*0022*/ 	.byte	0x10
	.zero		1


	//----- nvinfo : EIATTR_EXTERNS
	.align		4
        /*0024*/ 	.byte	0x04, 0x0f
        /*0026*/ 	.short	(.L_138 - .L_137)


	//   ....[0]....
	.align		4
.L_137:
        /*0028*/ 	.word	index@(__assertfail)


	//----- nvinfo : EIATTR_MERCURY_ISA_VERSION
	.align		4
.L_138:
        /*002c*/ 	.byte	0x03, 0x5f
        /*002e*/ 	.short	0x0101


	//----- nvinfo : EIATTR_INT_WARP_WIDE_INSTR_OFFSETS
	.align		4
        /*0030*/ 	.byte	0x04, 0x31
        /*0032*/ 	.short	(.L_140 - .L_139)


	//   ....[0]....
.L_139:
        /*0034*/ 	.word	0x000000b0


	//   ....[1]....
        /*0038*/ 	.word	0x000000c0


	//   ....[2]....
        /*003c*/ 	.word	0x00000160


	//----- nvinfo : EIATTR_COOP_GROUP_MASK_REGIDS
	.align		4
.L_140:
        /*0040*/ 	.byte	0x04, 0x29
        /*0042*/ 	.short	(.L_142 - .L_141)


	//   ....[0]....
.L_141:
        /*0044*/ 	.word	0xffffffff


	//   ....[1]....
        /*0048*/ 	.word	0xffffffff


	//   ....[2]....
        /*004c*/ 	.word	0xffffffff


	//   ....[3]....
        /*0050*/ 	.word	0xffffffff


	//   ....[4]....
        /*0054*/ 	.word	0xffffffff


	//   ....[5]....
        /*0058*/ 	.word	0xffffffff


	//   ....[6]....
        /*005c*/ 	.word	0xffffffff


	//   ....[7]....
        /*0060*/ 	.word	0xffffffff


	//   ....[8]....
        /*0064*/ 	.word	0xffffffff


	//   ....[9]....
        /*0068*/ 	.word	0xffffffff


	//   ....[10]....
        /*006c*/ 	.word	0xffffffff


	//   ....[11]....
        /*0070*/ 	.word	0xffffffff


	//   ....[12]....
        /*0074*/ 	.word	0xffffffff


	//   ....[13]....
        /*0078*/ 	.word	0xffffffff


	//   ....[14]....
        /*007c*/ 	.word	0xffffffff


	//   ....[15]....
        /*0080*/ 	.word	0xffffffff


	//   ....[16]....
        /*0084*/ 	.word	0xffffffff


	//   ....[17]....
        /*0088*/ 	.word	0xffffffff


	//   ....[18]....
        /*008c*/ 	.word	0xffffffff


	//   ....[19]....
        /*0090*/ 	.word	0xffffffff


	//   ....[20]....
        /*0094*/ 	.word	0xffffffff


	//   ....[21]....
        /*0098*/ 	.word	0xffffffff


	//   ....[22]....
        /*009c*/ 	.word	0xffffffff


	//   ....[23]....
        /*00a0*/ 	.word	0xffffffff


	//   ....[24]....
        /*00a4*/ 	.word	0xffffffff


	//   ....[25]....
        /*00a8*/ 	.word	0xffffffff


	//   ....[26]....
        /*00ac*/ 	.word	0xffffffff


	//   ....[27]....
        /*00b0*/ 	.word	0xffffffff


	//   ....[28]....
        /*00b4*/ 	.word	0xffffffff


	//   ....[29]....
        /*00b8*/ 	.word	0xffffffff


	//   ....[30]....
        /*00bc*/ 	.word	0xffffffff


	//   ....[31]....
        /*00c0*/ 	.word	0xffffffff


	//   ....[32]....
        /*00c4*/ 	.word	0xffffffff


	//   ....[33]....
        /*00c8*/ 	.word	0xffffffff


	//   ....[34]....
        /*00cc*/ 	.word	0xffffffff


	//   ....[35]....
        /*00d0*/ 	.word	0xffffffff


	//   ....[36]....
        /*00d4*/ 	.word	0xffffffff


	//   ....[37]....
        /*00d8*/ 	.word	0xffffffff


	//   ....[38]....
        /*00dc*/ 	.word	0xffffffff


	//   ....[39]....
        /*00e0*/ 	.word	0xffffffff


	//   ....[40]....
        /*00e4*/ 	.word	0xffffffff


	//   ....[41]....
        /*00e8*/ 	.word	0xffffffff


	//   ....[42]....
        /*00ec*/ 	.word	0xffffffff


	//   ....[43]....
        /*00f0*/ 	.word	0xffffffff


	//   ....[44]....
        /*00f4*/ 	.word	0xffffffff


	//   ....[45]....
        /*00f8*/ 	.word	0xffffffff


	//   ....[46]....
        /*00fc*/ 	.word	0xffffffff


	//   ....[47]....
        /*0100*/ 	.word	0xffffffff


	//   ....[48]....
        /*0104*/ 	.word	0xffffffff


	//   ....[49]....
        /*0108*/ 	.word	0xffffffff


	//   ....[50]....
        /*010c*/ 	.word	0xffffffff


	//   ....[51]....
        /*0110*/ 	.word	0xffffffff


	//   ....[52]....
        /*0114*/ 	.word	0xffffffff


	//   ....[53]....
        /*0118*/ 	.word	0xffffffff


	//   ....[54]....
        /*011c*/ 	.word	0xffffffff


	//   ....[55]....
        /*0120*/ 	.word	0xffffffff


	//   ....[56]....
        /*0124*/ 	.word	0xffffffff


	//   ....[57]....
        /*0128*/ 	.word	0xffffffff


	//   ....[58]....
        /*012c*/ 	.word	0xffffffff


	//   ....[59]....
        /*0130*/ 	.word	0xffffffff


	//   ....[60]....
        /*0134*/ 	.word	0xffffffff


	//   ....[61]....
        /*0138*/ 	.word	0xffffffff


	//   ....[62]....
        /*013c*/ 	.word	0xffffffff


	//   ....[63]....
        /*0140*/ 	.word	0xffffffff


	//   ....[64]....
        /*0144*/ 	.word	0xffffffff


	//   ....[65]....
        /*0148*/ 	.word	0xffffffff


	//   ....[66]....
        /*014c*/ 	.word	0xffffffff


	//   ....[67]....
        /*0150*/ 	.word	0xffffffff


	//   ....[68]....
        /*0154*/ 	.word	0xffffffff


	//   ....[69]....
        /*0158*/ 	.word	0xffffffff


	//   ....[70]....
        /*015c*/ 	.word	0xffffffff


	//   ....[71]....
        /*0160*/ 	.word	0xffffffff


	//   ....[72]....
        /*0164*/ 	.word	0xffffffff


	//   ....[73]....
        /*0168*/ 	.word	0x0500000f


	//   ....[74]....
        /*016c*/ 	.word	0x0500000f


	//   ....[75]....
        /*0170*/ 	.word	0x0500000f


	//   ....[76]....
        /*0174*/ 	.word	0x0500000f


	//   ....[77]....
        /*0178*/ 	.word	0x0500000f


	//   ....[78]....
        /*017c*/ 	.word	0x0500000f


	//   ....[79]....
        /*0180*/ 	.word	0x0500000f


	//   ....[80]....
        /*0184*/ 	.word	0x0500000f


	//   ....[81]....
        /*0188*/ 	.word	0x0500000f


	//   ....[82]....
        /*018c*/ 	.word	0x0500000f


	//   ....[83]....
        /*0190*/ 	.word	0x0500000f


	//   ....[84]....
        /*0194*/ 	.word	0x0500000f


	//   ....[85]....
        /*0198*/ 	.word	0x0500000f


	//   ....[86]....
        /*019c*/ 	.word	0x0500000f


	//   ....[87]....
        /*01a0*/ 	.word	0x0500000f


	//   ....[88]....
        /*01a4*/ 	.word	0x0500000f


	//   ....[89]....
        /*01a8*/ 	.word	0x0500000f


	//   ....[90]....
        /*01ac*/ 	.word	0x0500000f


	//   ....[91]....
        /*01b0*/ 	.word	0x0500000f


	//   ....[92]....
        /*01b4*/ 	.word	0x0500000f


	//   ....[93]....
        /*01b8*/ 	.word	0x0500000f


	//   ....[94]....
        /*01bc*/ 	.word	0x0500000f


	//   ....[95]....
        /*01c0*/ 	.word	0x0500000f


	//   ....[96]....
        /*01c4*/ 	.word	0x0500000f


	//   ....[97]....
        /*01c8*/ 	.word	0x0500000f


	//   ....[98]....
        /*01cc*/ 	.word	0x0500000f


	//   ....[99]....
        /*01d0*/ 	.word	0x0500000f


	//   ....[100]....
        /*01d4*/ 	.word	0x0500000f


	//   ....[101]....
        /*01d8*/ 	.word	0x0500000f


	//   ....[102]....
        /*01dc*/ 	.word	0x0500000f


	//   ....[103]....
        /*01e0*/ 	.word	0x0500000f


	//   ....[104]....
        /*01e4*/ 	.word	0x0500000f


	//   ....[105]....
        /*01e8*/ 	.word	0x0500000f


	//   ....[106]....
        /*01ec*/ 	.word	0x0500000f


	//   ....[107]....
        /*01f0*/ 	.word	0x0500000f


	//   ....[108]....
        /*01f4*/ 	.word	0x0500000f


	//   ....[109]....
        /*01f8*/ 	.word	0x0500000f


	//   ....[110]....
        /*01fc*/ 	.word	0x0500000f


	//   ....[111]....
        /*0200*/ 	.word	0x0500000f


	//   ....[112]....
        /*0204*/ 	.word	0x0500000f


	//   ....[113]....
        /*0208*/ 	.word	0x0500000f


	//   ....[114]....
        /*020c*/ 	.word	0x0500000f


	//----- nvinfo : EIATTR_COOP_GROUP_INSTR_OFFSETS
	.align		4
.L_142:
        /*0210*/ 	.byte	0x04, 0x28
        /*0212*/ 	.short	(.L_144 - .L_143)


	//   ....[0]....
.L_143:
        /*0214*/ 	.word	0x00000060


	//   ....[1]....
        /*0218*/ 	.word	0x000000a0


	//   ....[2]....
        /*021c*/ 	.word	0x00000280


	//   ....[3]....
        /*0220*/ 	.word	0x000003e0


	//   ....[4]....
        /*0224*/ 	.word	0x00000500


	//   ....[5]....
        /*0228*/ 	.word	0x00000660


	//   ....[6]....
        /*022c*/ 	.word	0x000011c0


	//   ....[7]....
        /*0230*/ 	.word	0x000031d0


	//   ....[8]....
        /*0234*/ 	.word	0x00004020


	//   ....[9]....
        /*0238*/ 	.word	0x000040b0


	//   ....[10]....
        /*023c*/ 	.word	0x000042f0


	//   ....[11]....
        /*0240*/ 	.word	0x00004370


	//   ....[12]....
        /*0244*/ 	.word	0x00004e10


	//   ....[13]....
        /*0248*/ 	.word	0x000055f0


	//   ....[14]....
        /*024c*/ 	.word	0x00005670


	//   ....[15]....
        /*0250*/ 	.word	0x00005950


	//   ....[16]....
        /*0254*/ 	.word	0x00005b10


	//   ....[17]....
        /*0258*/ 	.word	0x00006ad0


	//   ....[18]....
        /*025c*/ 	.word	0x00006bb0


	//   ....[19]....
        /*0260*/ 	.word	0x00006c10


	//   ....[20]....
        /*0264*/ 	.word	0x00006c40


	//   ....[21]....
        /*0268*/ 	.word	0x00006c60


	//   ....[22]....
        /*026c*/ 	.word	0x00007730


	//   ....[23]....
        /*0270*/ 	.word	0x00007be0


	//   ....[24]....
        /*0274*/ 	.word	0x00007c10


	//   ....[25]....
        /*0278*/ 	.word	0x00007c40


	//   ....[26]....
        /*027c*/ 	.word	0x00007c50


	//   ....[27]....
        /*0280*/ 	.word	0x000080f0


	//   ....[28]....
        /*0284*/ 	.word	0x00008120


	//   ....[29]....
        /*0288*/ 	.word	0x00008d70


	//   ....[30]....
        /*028c*/ 	.word	0x00008d90


	//   ....[31]....
        /*0290*/ 	.word	0x00009de0


	//   ....[32]....
        /*0294*/ 	.word	0x0000aff0


	//   ....[33]....
        /*0298*/ 	.word	0x0000b010


	//   ....[34]....
        /*029c*/ 	.word	0x0000b020


	//   ....[35]....
        /*02a0*/ 	.word	0x0000b060


	//   ....[36]....
        /*02a4*/ 	.word	0x0000b0b0


	//   ....[37]....
        /*02a8*/ 	.word	0x0000b0d0


	//   ....[38]....
        /*02ac*/ 	.word	0x0000b120


	//   ....[39]....
        /*02b0*/ 	.word	0x0000b140


	//   ....[40]....
        /*02b4*/ 	.word	0x0000b6a0


	//   ....[41]....
        /*02b8*/ 	.word	0x0000b6d0


	//   ....[42]....
        /*02bc*/ 	.word	0x0000b700


	//   ....[43]....
        /*02c0*/ 	.word	0x0000b760


	//   ....[44]....
        /*02c4*/ 	.word	0x0000b7c0


	//   ....[45]....
        /*02c8*/ 	.word	0x0000b7e0


	//   ....[46]....
        /*02cc*/ 	.word	0x0000b830


	//   ....[47]....
        /*02d0*/ 	.word	0x0000b850


	//   ....[48]....
        /*02d4*/ 	.word	0x0000bb40


	//   ....[49]....
        /*02d8*/ 	.word	0x0000bb70


	//   ....[50]....
        /*02dc*/ 	.word	0x0000bba0


	//   ....[51]....
        /*02e0*/ 	.word	0x0000bbd0


	//   ....[52]....
        /*02e4*/ 	.word	0x0000bc00


	//   ....[53]....
        /*02e8*/ 	.word	0x0000bc50


	//   ....[54]....
        /*02ec*/ 	.word	0x0000bdd0


	//   ....[55]....
        /*02f0*/ 	.word	0x0000be00


	//   ....[56]....
        /*02f4*/ 	.word	0x0000c780


	//   ....[57]....
        /*02f8*/ 	.word	0x0000c7a0


	//   ....[58]....
        /*02fc*/ 	.word	0x0000c7b0


	//   ....[59]....
        /*0300*/ 	.word	0x0000c7d0


	//   ....[60]....
        /*0304*/ 	.word	0x0000c7f0


	//   ....[61]....
        /*0308*/ 	.word	0x0000c820


	//   ....[62]....
        /*030c*/ 	.word	0x0000c840


	//   ....[63]....
        /*0310*/ 	.word	0x0000c870


	//   ....[64]....
        /*0314*/ 	.word	0x0000cbd0


	//   ....[65]....
        /*0318*/ 	.word	0x0000cc00


	//   ....[66]....
        /*031c*/ 	.word	0x0000cc30


	//   ....[67]....
        /*0320*/ 	.word	0x0000cc50


	//   ....[68]....
        /*0324*/ 	.word	0x0000cc60


	//   ....[69]....
        /*0328*/ 	.word	0x0000cc80


	//   ....[70]....
        /*032c*/ 	.word	0x0000cd20


	//   ....[71]....
        /*0330*/ 	.word	0x0000cd60


	//   ....[72]....
        /*0334*/ 	.word	0x0000d260


	//   ....[73]....
        /*0338*/ 	.word	0x0000d7c0


	//   ....[74]....
        /*033c*/ 	.word	0x0000d8b0


	//   ....[75]....
        /*0340*/ 	.word	0x0000d950


	//   ....[76]....
        /*0344*/ 	.word	0x0000d9d0


	//   ....[77]....
        /*0348*/ 	.word	0x0000da80


	//   ....[78]....
        /*034c*/ 	.word	0x0000dae0


	//   ....[79]....
        /*0350*/ 	.word	0x0000dba0


	//   ....[80]....
        /*0354*/ 	.word	0x0000dc00


	//   ....[81]....
        /*0358*/ 	.word	0x0000dca0


	//   ....[82]....
        /*035c*/ 	.word	0x0000dd30


	//   ....[83]....
        /*0360*/ 	.word	0x0000dd90


	//   ....[84]....
        /*0364*/ 	.word	0x0000de50


	//   ....[85]....
        /*0368*/ 	.word	0x0000df10


	//   ....[86]....
        /*036c*/ 	.word	0x0000df70


	//   ....[87]....
        /*0370*/ 	.word	0x0000e030


	//   ....[88]....
        /*0374*/ 	.word	0x0000e090


	//   ....[89]....
        /*0378*/ 	.word	0x0000e130


	//   ....[90]....
        /*037c*/ 	.word	0x0000e280


	//   ....[91]....
        /*0380*/ 	.word	0x0000e340


	//   ....[92]....
        /*0384*/ 	.word	0x0000e5c0


	//   ....[93]....
        /*0388*/ 	.word	0x0000e610


	//   ....[94]....
        /*038c*/ 	.word	0x0000e7d0


	//   ....[95]....
        /*0390*/ 	.word	0x0000e820


	//   ....[96]....
        /*0394*/ 	.word	0x0000e9e0


	//   ....[97]....
        /*0398*/ 	.word	0x0000ea30


	//   ....[98]....
        /*039c*/ 	.word	0x0000eb10


	//   ....[99]....
        /*03a0*/ 	.word	0x0000ebb0


	//   ....[100]....
        /*03a4*/ 	.word	0x0000ec10


	//   ....[101]....
        /*03a8*/ 	.word	0x0000ecb0


	//   ....[102]....
        /*03ac*/ 	.word	0x0000ed10


	//   ....[103]....
        /*03b0*/ 	.word	0x0000edb0


	//   ....[104]....
        /*03b4*/ 	.word	0x0000ee10


	//   ....[105]....
        /*03b8*/ 	.word	0x0000eeb0


	//   ....[106]....
        /*03bc*/ 	.word	0x0000ef90


	//   ....[107]....
        /*03c0*/ 	.word	0x0000f040


	//   ....[108]....
        /*03c4*/ 	.word	0x0000f130


	//   ....[109]....
        /*03c8*/ 	.word	0x0000f230


	//   ....[110]....
        /*03cc*/ 	.word	0x0000f350


	//   ....[111]....
        /*03d0*/ 	.word	0x0000f430


	//   ....[112]....
        /*03d4*/ 	.word	0x0000f540


	//   ....[113]....
        /*03d8*/ 	.word	0x0000f610


	//   ....[114]....
        /*03dc*/ 	.word	0x0000f720


	//----- nvinfo : EIATTR_REG_RECONFIG
	.align		4
.L_144:
        /*03e0*/ 	.byte	0x01, 0x54
	.zero		2


	//----- nvinfo : EIATTR_SYSCALL_OFFSETS
	.align		4
        /*03e4*/ 	.byte	0x04, 0x46
        /*03e6*/ 	.short	(.L_146 - .L_145)


	//   ....[0]....
.L_145:
        /*03e8*/ 	.word	0x00003390


	//   ....[1]....
        /*03ec*/ 	.word	0x0000a500


	//   ....[2]....
        /*03f0*/ 	.word	0x0000a640


	//   ....[3]....
        /*03f4*/ 	.word	0x0000a730


	//   ....[4]....
        /*03f8*/ 	.word	0x0000b3b0


	//----- nvinfo : EIATTR_MBARRIER_INSTR_OFFSETS
	.align		4
.L_146:
        /*03fc*/ 	.byte	0x04, 0x39
        /*03fe*/ 	.short	(.L_148 - .L_147)


	//   ....[0]....
.L_147:
        /*0400*/ 	.word	0x00000170
        /*0404*/ 	.word	0x000000ff
        /*0408*/ 	.word	0x00028c00
        /*040c*/ 	.short	0x0100
        /*040e*/ 	.byte	0x08
	.zero		1


	//   ....[1]....
        /*0410*/ 	.word	0x00000180
        /*0414*/ 	.word	0x000000ff
        /*0418*/ 	.word	0x00028c20
        /*041c*/ 	.short	0x0100
        /*041e*/ 	.byte	0x08
	.zero		1


	//   ....[2]....
        /*0420*/ 	.word	0x00000230
        /*0424*/ 	.word	0x000000ff
        /*0428*/ 	.word	0x00028c30
        /*042c*/ 	.short	0x0100
        /*042e*/ 	.byte	0x06
	.zero		1


	//   ....[3]....
        /*0430*/ 	.word	0x00000240
        /*0434*/ 	.word	0x000000ff
        /*0438*/ 	.word	0x00028c40
        /*043c*/ 	.short	0x0100
        /*043e*/ 	.byte	0x06
	.zero		1


	//   ....[4]....
        /*0440*/ 	.word	0x00000250
        /*0444*/ 	.word	0x000000ff
        /*0448*/ 	.word	0x00028c38
        /*044c*/ 	.short	0x0100
        /*044e*/ 	.byte	0x06
	.zero		1


	//   ....[5]....
        /*0450*/ 	.word	0x00000260
        /*0454*/ 	.word	0x000000ff
        /*0458*/ 	.word	0x00028c48
        /*045c*/ 	.short	0x0100
        /*045e*/ 	.byte	0x06
	.zero		1


	//   ....[6]....
        /*0460*/ 	.word	0x00000390
        /*0464*/ 	.word	0x000000ff
        /*0468*/ 	.word	0x00028c50
        /*046c*/ 	.short	0x0100
        /*046e*/ 	.byte	0x08
	.zero		1


	//   ....[7]....
        /*0470*/ 	.word	0x000003a0
        /*0474*/ 	.word	0x000000ff
        /*0478*/ 	.word	0x00028c60
        /*047c*/ 	.short	0x0100
        /*047e*/ 	.byte	0x08
	.zero		1


	//   ....[8]....
        /*0480*/ 	.word	0x000003b0
        /*0484*/ 	.word	0x000000ff
        /*0488*/ 	.word	0x00028c58
        /*048c*/ 	.short	0x0100
        /*048e*/ 	.byte	0x08
	.zero		1


	//   ....[9]....
        /*0490*/ 	.word	0x000003c0
        /*0494*/ 	.word	0x000000ff
        /*0498*/ 	.word	0x00028c68
        /*049c*/ 	.short	0x0100
        /*049e*/ 	.byte	0x08
	.zero		1


	//   ....[10]....
        /*04a0*/ 	.word	0x000004b0
        /*04a4*/ 	.word	0x000000ff
        /*04a8*/ 	.word	0x00028c70
        /*04ac*/ 	.short	0x0100
        /*04ae*/ 	.byte	0x06
	.zero		1


	//   ....[11]....
        /*04b0*/ 	.word	0x000004c0
        /*04b4*/ 	.word	0x000000ff
        /*04b8*/ 	.word	0x00028c80
        /*04bc*/ 	.short	0x0100
        /*04be*/ 	.byte	0x06
	.zero		1


	//   ....[12]....
        /*04c0*/ 	.word	0x000004d0
        /*04c4*/ 	.word	0x000000ff
        /*04c8*/ 	.word	0x00028c78
        /*04cc*/ 	.short	0x0100
        /*04ce*/ 	.byte	0x06
	.zero		1


	//   ....[13]....
        /*04d0*/ 	.word	0x000004e0
        /*04d4*/ 	.word	0x000000ff
        /*04d8*/ 	.word	0x00028c88
        /*04dc*/ 	.short	0x0100
        /*04de*/ 	.byte	0x06
	.zero		1


	//   ....[14]....
        /*04e0*/ 	.word	0x00000610
        /*04e4*/ 	.word	0x000000ff
        /*04e8*/ 	.word	0x00028c90
        /*04ec*/ 	.short	0x0100
        /*04ee*/ 	.byte	0x08
	.zero		1


	//   ....[15]....
        /*04f0*/ 	.word	0x00000620
        /*04f4*/ 	.word	0x000000ff
        /*04f8*/ 	.word	0x00028ca0
        /*04fc*/ 	.short	0x0100
        /*04fe*/ 	.byte	0x08
	.zero		1


	//   ....[16]....
        /*0500*/ 	.word	0x00000630
        /*0504*/ 	.word	0x000000ff
        /*0508*/ 	.word	0x00028c98
        /*050c*/ 	.short	0x0100
        /*050e*/ 	.byte	0x08
	.zero		1


	//   ....[17]....
        /*0510*/ 	.word	0x00000640
        /*0514*/ 	.word	0x000000ff
        /*0518*/ 	.word	0x00028ca8
        /*051c*/ 	.short	0x0100
        /*051e*/ 	.byte	0x08
	.zero		1


	//   ....[18]....
        /*0520*/ 	.word	0x00000780
        /*0524*/ 	.word	0x000000ff
        /*0528*/ 	.word	0x00028cb0
        /*052c*/ 	.short	0x0100
        /*052e*/ 	.byte	0x08
	.zero		1


	//   ....[19]....
        /*0530*/ 	.word	0x00000790
        /*0534*/ 	.word	0x000000ff
        /*0538*/ 	.word	0x00028cc0
        /*053c*/ 	.short	0x0100
        /*053e*/ 	.byte	0x08
	.zero		1


	//   ....[20]....
        /*0540*/ 	.word	0x000007a0
        /*0544*/ 	.word	0x000000ff
        /*0548*/ 	.word	0x00028cb8
        /*054c*/ 	.short	0x0100
        /*054e*/ 	.byte	0x08
	.zero		1


	//   ....[21]....
        /*0550*/ 	.word	0x000007b0
        /*0554*/ 	.word	0x000000ff
        /*0558*/ 	.word	0x00028cc8
        /*055c*/ 	.short	0x0100
        /*055e*/ 	.byte	0x08
	.zero		1


	//   ....[22]....
        /*0560*/ 	.word	0x00001380
        /*0564*/ 	.word	0x000000ff
        /*0568*/ 	.word	0x00028c50
        /*056c*/ 	.short	0x010a
        /*056e*/ 	.byte	0x05
	.zero		1


	//   ....[23]....
        /*0570*/ 	.word	0x00001650
        /*0574*/ 	.word	0x000000ff
        /*0578*/ 	.word	0x00000000
        /*057c*/ 	.short	0x0101
        /*057e*/ 	.byte	0x04
	.zero		1


	//   ....[24]....
        /*0580*/ 	.word	0x00001fb0
        /*0584*/ 	.word	0x000000ff
        /*0588*/ 	.word	0x00028c50
        /*058c*/ 	.short	0x010a
        /*058e*/ 	.byte	0x07
	.zero		1


	//   ....[25]....
        /*0590*/ 	.word	0x00001ff0
        /*0594*/ 	.word	0x000000ff
        /*0598*/ 	.word	0x00028c50
        /*059c*/ 	.short	0x010a
        /*059e*/ 	.byte	0x07
	.zero		1


	//   ....[26]....
        /*05a0*/ 	.word	0x000021d0
        /*05a4*/ 	.word	0x000000ff
        /*05a8*/ 	.word	0x00000000
        /*05ac*/ 	.short	0x0101
        /*05ae*/ 	.byte	0x07
	.zero		1


	//   ....[27]....
        /*05b0*/ 	.word	0x000033c0
        /*05b4*/ 	.word	0x000000ff
        /*05b8*/ 	.word	0x00028c00
        /*05bc*/ 	.short	0x010a
        /*05be*/ 	.byte	0x29
	.zero		1


	//   ....[28]....
        /*05c0*/ 	.word	0x00003550
        /*05c4*/ 	.word	0x000000ff
        /*05c8*/ 	.word	0x00028c30
        /*05cc*/ 	.short	0x010a
        /*05ce*/ 	.byte	0x29
	.zero		1


	//   ....[29]....
        /*05d0*/ 	.word	0x00003590
        /*05d4*/ 	.word	0x000000ff
        /*05d8*/ 	.word	0x00028c30
        /*05dc*/ 	.short	0x010a
        /*05de*/ 	.byte	0x29
	.zero		1


	//   ....[30]....
        /*05e0*/ 	.word	0x00003c30
        /*05e4*/ 	.word	0x000000ff
        /*05e8*/ 	.word	0x00000000
        /*05ec*/ 	.short	0x0101
        /*05ee*/ 	.byte	0x04
	.zero		1


	//   ....[31]....
        /*05f0*/ 	.word	0x00004b90
        /*05f4*/ 	.word	0x000000ff
        /*05f8*/ 	.word	0x00028c50
        /*05fc*/ 	.short	0x010a
        /*05fe*/ 	.byte	0x29
	.zero		1


	//   ....[32]....
        /*0600*/ 	.word	0x00004be0
        /*0604*/ 	.word	0x000000ff
        /*0608*/ 	.word	0x00028c50
        /*060c*/ 	.short	0x010a
        /*060e*/ 	.byte	0x29
	.zero		1


	//   ....[33]....
        /*0610*/ 	.word	0x00004ea0
        /*0614*/ 	.word	0x000000ff
        /*0618*/ 	.word	0x00000000
        /*061c*/ 	.short	0x0101
        /*061e*/ 	.byte	0x05
	.zero		1


	//   ....[34]....
        /*0620*/ 	.word	0x00004fd0
        /*0624*/ 	.word	0x000000ff
        /*0628*/ 	.word	0x00028c30
        /*062c*/ 	.short	0x010a
        /*062e*/ 	.byte	0x1a
	.zero		1


	//   ....[35]....
        /*0630*/ 	.word	0x00005010
        /*0634*/ 	.word	0x000000ff
        /*0638*/ 	.word	0x00028c30
        /*063c*/ 	.short	0x010a
        /*063e*/ 	.byte	0x1a
	.zero		1


	//   ....[36]....
        /*0640*/ 	.word	0x00005390
        /*0644*/ 	.word	0x000000ff
        /*0648*/ 	.word	0x00000000
        /*064c*/ 	.short	0x0101
        /*064e*/ 	.byte	0x0a
	.zero		1


	//   ....[37]....
        /*0650*/ 	.word	0x000068a0
        /*0654*/ 	.word	0x000000ff
        /*0658*/ 	.word	0x00028c50
        /*065c*/ 	.short	0x010a
        /*065e*/ 	.byte	0x1a
	.zero		1


	//   ....[38]....
        /*0660*/ 	.word	0x000068e0
        /*0664*/ 	.word	0x000000ff
        /*0668*/ 	.word	0x00028c50
        /*066c*/ 	.short	0x010a
        /*066e*/ 	.byte	0x1a
	.zero		1


	//   ....[39]....
        /*0670*/ 	.word	0x00006b50
        /*0674*/ 	.word	0x000000ff
        /*0678*/ 	.word	0x00000000
        /*067c*/ 	.short	0x0101
        /*067e*/ 	.byte	0x05
	.zero		1


	//   ....[40]....
        /*0680*/ 	.word	0x000076f0
        /*0684*/ 	.word	0x000000ff
        /*0688*/ 	.word	0x00000000
        /*068c*/ 	.short	0x0101
        /*068e*/ 	.byte	0x04
	.zero		1


	//   ....[41]....
        /*0690*/ 	.word	0x0000adb0
        /*0694*/ 	.word	0x000000ff
        /*0698*/ 	.word	0x00028c40
        /*069c*/ 	.short	0x010a
        /*069e*/ 	.byte	0x2b
	.zero		1


	//   ....[42]....
        /*06a0*/ 	.word	0x0000b1e0
        /*06a4*/ 	.word	0x000000ff
        /*06a8*/ 	.word	0x00028c30
        /*06ac*/ 	.short	0x0107
        /*06ae*/ 	.byte	0x2b
	.zero		1


	//   ....[43]....
        /*06b0*/ 	.word	0x0000b250
        /*06b4*/ 	.word	0x000000ff
        /*06b8*/ 	.word	0x00028c30
        /*06bc*/ 	.short	0x0101
        /*06be*/ 	.byte	0x2b
	.zero		1


	//   ....[44]....
        /*06c0*/ 	.word	0x0000b920
        /*06c4*/ 	.word	0x000000ff
        /*06c8*/ 	.word	0x00028c00
        /*06cc*/ 	.short	0x0107
        /*06ce*/ 	.byte	0x2b
	.zero		1


	//   ....[45]....
        /*06d0*/ 	.word	0x0000b960
        /*06d4*/ 	.word	0x000000ff
        /*06d8*/ 	.word	0x00028c00
        /*06dc*/ 	.short	0x0101
        /*06de*/ 	.byte	0x2b
	.zero		1


	//   ....[46]....
        /*06e0*/ 	.word	0x0000b970
        /*06e4*/ 	.word	0x000000ff
        /*06e8*/ 	.word	0x00028c20
        /*06ec*/ 	.short	0x010a
        /*06ee*/ 	.byte	0x2b
	.zero		1


	//   ....[47]....
        /*06f0*/ 	.word	0x0000b9c0
        /*06f4*/ 	.word	0x000000ff
        /*06f8*/ 	.word	0x00028c60
        /*06fc*/ 	.short	0x010a
        /*06fe*/ 	.byte	0x2b
	.zero		1


	//   ....[48]....
        /*0700*/ 	.word	0x0000c1e0
        /*0704*/ 	.word	0x000000ff
        /*0708*/ 	.word	0x00028c50
        /*070c*/ 	.short	0x0107
        /*070e*/ 	.byte	0x2b
	.zero		1


	//   ....[49]....
        /*0710*/ 	.word	0x0000c260
        /*0714*/ 	.word	0x000000ff
        /*0718*/ 	.word	0x00028c50
        /*071c*/ 	.short	0x0101
        /*071e*/ 	.byte	0x2b
	.zero		1


	//   ....[50]....
        /*0720*/ 	.word	0x0000c580
        /*0724*/ 	.word	0x0000000a
        /*0728*/ 	.word	0x00028c40
        /*072c*/ 	.short	0x010a
        /*072e*/ 	.byte	0x3f
	.zero		1


	//   ....[51]....
        /*0730*/ 	.word	0x0000c910
        /*0734*/ 	.word	0x0000000a
        /*0738*/ 	.word	0x00028c30
        /*073c*/ 	.short	0x0107
        /*073e*/ 	.byte	0x3f
	.zero		1


	//   ....[52]....
        /*0740*/ 	.word	0x0000c9c0
        /*0744*/ 	.word	0x0000000a
        /*0748*/ 	.word	0x00028c30
        /*074c*/ 	.short	0x0101
        /*074e*/ 	.byte	0x3f
	.zero		1


	//   ....[53]....
        /*0750*/ 	.word	0x0000c9f0
        /*0754*/ 	.word	0x0000000a
        /*0758*/ 	.word	0x00028c60
        /*075c*/ 	.short	0x010a
        /*075e*/ 	.byte	0x3f
	.zero		1


	//   ....[54]....
        /*0760*/ 	.word	0x0000d030
        /*0764*/ 	.word	0x0000000a
        /*0768*/ 	.word	0x00028c50
        /*076c*/ 	.short	0x0107
        /*076e*/ 	.byte	0x3f
	.zero		1


	//   ....[55]....
        /*0770*/ 	.word	0x0000d100
        /*0774*/ 	.word	0x0000000a
        /*0778*/ 	.word	0x00028c50
        /*077c*/ 	.short	0x0101
        /*077e*/ 	.byte	0x3f
	.zero		1


	//   ....[56]....
        /*0780*/ 	.word	0x0000d1e0
        /*0784*/ 	.word	0x00000005
        /*0788*/ 	.word	0x00028c20
        /*078c*/ 	.short	0x010a
        /*078e*/ 	.byte	0x3f
	.zero		1


	//   ....[57]....
        /*0790*/ 	.word	0x0000d350
        /*0794*/ 	.word	0x00000004
        /*0798*/ 	.word	0x00028c40
        /*079c*/ 	.short	0x010a
        /*079e*/ 	.byte	0x3f
	.zero		1


	//   ....[58]....
        /*07a0*/ 	.word	0x0000d3f0
        /*07a4*/ 	.word	0x00000005
        /*07a8*/ 	.word	0x00028c40
        /*07ac*/ 	.short	0x010a
        /*07ae*/ 	.byte	0x3f
	.zero		1


	//   ....[59]....
        /*07b0*/ 	.word	0x0000d430
        /*07b4*/ 	.word	0x00000004
        /*07b8*/ 	.word	0x00028c60
        /*07bc*/ 	.short	0x010a
        /*07be*/ 	.byte	0x3f
	.zero		1


	//   ....[60]....
        /*07c0*/ 	.word	0x0000d470
        /*07c4*/ 	.word	0x00000005
        /*07c8*/ 	.word	0x00028c60
        /*07cc*/ 	.short	0x010a
        /*07ce*/ 	.byte	0x3f
	.zero		1


	//   ....[61]....
        /*07d0*/ 	.word	0x0000d4e0
        /*07d4*/ 	.word	0x00000005
        /*07d8*/ 	.word	0x00028c50
        /*07dc*/ 	.short	0x010a
        /*07de*/ 	.byte	0x3f
	.zero		1


	//   ....[62]....
        /*07e0*/ 	.word	0x0000d540
        /*07e4*/ 	.word	0x00000005
        /*07e8*/ 	.word	0x00028c50
        /*07ec*/ 	.short	0x010a
        /*07ee*/ 	.byte	0x3f
	.zero		1


	//   ....[63]....
        /*07f0*/ 	.word	0x0000d5a0
        /*07f4*/ 	.word	0x00000000
        /*07f8*/ 	.word	0x00028c00
        /*07fc*/ 	.short	0x010a
        /*07fe*/ 	.byte	0x3f
	.zero		1


	//   ....[64]....
        /*0800*/ 	.word	0x0000d600
        /*0804*/ 	.word	0x00000002
        /*0808*/ 	.word	0x00028c30
        /*080c*/ 	.short	0x010a
        /*080e*/ 	.byte	0x3f
	.zero		1


	//   ....[65]....
        /*0810*/ 	.word	0x0000d660
        /*0814*/ 	.word	0x0000000c
        /*0818*/ 	.word	0x00028c50
        /*081c*/ 	.short	0x010a
        /*081e*/ 	.byte	0x3f
	.zero		1


	//   ....[66]....
        /*0820*/ 	.word	0x0000d6c0
        /*0824*/ 	.word	0x0000000c
        /*0828*/ 	.word	0x00028c30
        /*082c*/ 	.short	0x010a
        /*082e*/ 	.byte	0x3f
	.zero		1


	//   ....[67]....
        /*0830*/ 	.word	0x0000d720
        /*0834*/ 	.word	0x00000000
        /*0838*/ 	.word	0x00028c50
        /*083c*/ 	.short	0x010a
        /*083e*/ 	.byte	0x3f
	.zero		1


	//   ....[68]....
        /*0840*/ 	.word	0x0000d800
        /*0844*/ 	.word	0x00000003
        /*0848*/ 	.word	0x00028c40
        /*084c*/ 	.short	0x010a
        /*084e*/ 	.byte	0x3f
	.zero		1


	//   ....[69]....
        /*0850*/ 	.word	0x0000e170
        /*0854*/ 	.word	0x00000003
        /*0858*/ 	.word	0x00028c20
        /*085c*/ 	.short	0x010a
        /*085e*/ 	.byte	0x3f
	.zero		1


	//   ....[70]....
        /*0860*/ 	.word	0x0000e1d0
        /*0864*/ 	.word	0x00000003
        /*0868*/ 	.word	0x00028c60
        /*086c*/ 	.short	0x010a
        /*086e*/ 	.byte	0x3f
	.zero		1


	//   ....[71]....
        /*0870*/ 	.word	0x0000ea60
        /*0874*/ 	.word	0x0000000a
        /*0878*/ 	.word	0x00028c40
        /*087c*/ 	.short	0x010a
        /*087e*/ 	.byte	0x3f
	.zero		1


	//   ....[72]....
        /*0880*/ 	.word	0x0000eee0
        /*0884*/ 	.word	0x0000000a
        /*0888*/ 	.word	0x00028c60
        /*088c*/ 	.short	0x010a
        /*088e*/ 	.byte	0x3f
	.zero		1


	//   ....[73]....
        /*0890*/ 	.word	0x0000f640
        /*0894*/ 	.word	0x00000005
        /*0898*/ 	.word	0x00028c20
        /*089c*/ 	.short	0x010a
        /*089e*/ 	.byte	0x3f
	.zero		1


	//   ....[74]....
        /*08a0*/ 	.word	0x0000f7e0
        /*08a4*/ 	.word	0x00000004
        /*08a8*/ 	.word	0x00028c40
        /*08ac*/ 	.short	0x010a
        /*08ae*/ 	.byte	0x3f
	.zero		1


	//   ....[75]....
        /*08b0*/ 	.word	0x0000f830
        /*08b4*/ 	.word	0x00000005
        /*08b8*/ 	.word	0x00028c40
        /*08bc*/ 	.short	0x010a
        /*08be*/ 	.byte	0x3f
	.zero		1


	//   ....[76]....
        /*08c0*/ 	.word	0x0000f880
        /*08c4*/ 	.word	0x00000004
        /*08c8*/ 	.word	0x00028c60
        /*08cc*/ 	.short	0x010a
        /*08ce*/ 	.byte	0x3f
	.zero		1


	//----- nvinfo : EIATTR_NUM_MBARRIERS
	.align		4
.L_148:
        /*08d0*/ 	.byte	0x03, 0x38
        /*08d2*/ 	.short	0x0016


	//----- nvinfo : EIATTR_EXIT_INSTR_OFFSETS
	.align		4
        /*08d4*/ 	.byte	0x04, 0x1c
        /*08d6*/ 	.short	(.L_150 - .L_149)


	//   ....[0]....
.L_149:
        /*08d8*/ 	.word	0x0000d4c0


	//----- nvinfo : EIATTR_MAX_THREADS
	.align		4
.L_150:
        /*08dc*/ 	.byte	0x04, 0x05
        /*08de*/ 	.short	(.L_152 - .L_151)
.L_151:
        /*08e0*/ 	.word	0x00000180
        /*08e4*/ 	.word	0x00000001
        /*08e8*/ 	.word	0x00000001


	//----- nvinfo : EIATTR_CRS_STACK_SIZE
	.align		4
.L_152:
        /*08ec*/ 	.byte	0x04, 0x1e
        /*08ee*/ 	.short	(.L_154 - .L_153)
.L_153:
        /*08f0*/ 	.word	0x00000000


	//----- nvinfo : EIATTR_CBANK_PARAM_SIZE
	.align		4
.L_154:
        /*08f4*/ 	.byte	0x03, 0x19
        /*08f6*/ 	.short	0x0a70


	//----- nvinfo : EIATTR_PARAM_CBANK
	.align		4
        /*08f8*/ 	.byte	0x04, 0x0a
        /*08fa*/ 	.short	(.L_156 - .L_155)
	.align		4
.L_155:
        /*08fc*/ 	.word	index@(.nv.constant0._ZN7cutlass13device_kernelIN5flash11enable_sm90INS1_16FlashAttnFwdSm90INS1_25CollectiveMainloopFwdSm90ILi2EN4cute5tupleIJNS5_1CILi1EEES8_S8_EEENS6_IJNS7_ILi64EEESA_SA_EEELi512ENS_6half_tEfNS_4arch4Sm90ELb0ELb0ELb1ELb0ELb1ELb0ELb0ELb0ELb0ELb1ELb1ELb0EEENS1_21CollectiveEpilogueFwdINS6_IJSA_NS7_ILi512EEESA_EEES9_SC_SE_Li256ELb0ELb1ELb1ELb0EEENS1_19SingleTileSchedulerILb0ELb1ELb1ELi64EEEEEEEEEvNT_6ParamsE)
        /*0900*/ 	.short	0x0210
        /*0902*/ 	.short	0x0a70


	//----- nvinfo : EIATTR_SW_WAR
	.align		4
.L_156:
        /*0904*/ 	.byte	0x04, 0x36
        /*0906*/ 	.short	(.L_158 - .L_157)
.L_157:
        /*0908*/ 	.word	0x00000008
.L_158:


//--------------------- .nv.info._ZN7cutlass13device_kernelIN5flash11enable_sm90INS1_16FlashAttnFwdSm90INS1_25CollectiveMainloopFwdSm90ILi2EN4cute5tupleIJNS5_1CILi1EEES8_S8_EEENS6_IJNS7_ILi64EEESA_SA_EEELi512ENS_6half_tEfNS_4arch4Sm90ELb0ELb0ELb1ELb0ELb1ELb0ELb1ELb0ELb0ELb1ELb1ELb0EEENS1_21CollectiveEpilogueFwdINS6_IJSA_NS7_ILi512EEESA_EEES9_SC_SE_Li256ELb0ELb1ELb1ELb0EEENS1_19SingleTileSchedulerILb0ELb1ELb1ELi64EEEEEEEEEvNT_6ParamsE --------------------------
	.section	.nv.info._ZN7cutlass13device_kernelIN5flash11enable_sm90INS1_16FlashAttnFwdSm90INS1_25CollectiveMainloopFwdSm90ILi2EN4cute5tupleIJNS5_1CILi1EEES8_S8_EEENS6_IJNS7_ILi64EEESA_SA_EEELi512ENS_6half_tEfNS_4arch4Sm90ELb0ELb0ELb1ELb0ELb1ELb0ELb1ELb0ELb0ELb1ELb1ELb0EEENS1_21CollectiveEpilogueFwdINS6_IJSA_NS7_ILi512EEESA_EEES9_SC_SE_Li256ELb0ELb1ELb1ELb0EEENS1_19SingleTileSchedulerILb0ELb1ELb1ELi64EEEEEEEEEvNT_6ParamsE,"",@"SHT_CUDA_INFO"
	.sectionflags	@""
	.align	4


	//----- nvinfo : EIATTR_CUDA_API_VERSION
	.align		4
        /*0000*/ 	.byte	0x04, 0x37
        /*0002*/ 	.short	(.L_160 - .L_159)
.L_159:
        /*0004*/ 	.word	0x00000082


	//----- nvinfo : EIATTR_KPARAM_INFO
	.align		4
.L_160:
        /*0008*/ 	.byte	0x04, 0x17
        /*000a*/ 	.short	(.L_162 - .L_161)
.L_161:
        /*000c*/ 	.word	0x00000000
        /*0010*/ 	.short	0x0000
        /*0012*/ 	.short	0x0070
        /*0014*/ 	.byte	0x00, 0xf0, 0x01, 0x2c


	//----- nvinfo : EIATTR_SPARSE_MMA_MASK
	.align		4
.L_162:
        /*0018*/ 	.byte	0x03, 0x50
        /*001a*/ 	.short	0x0000


	//----- nvinfo : EIATTR_MAXREG_COUNT
	.align		4
        /*001c*/ 	.byte	0x03, 0x1b
        /*001e*/ 	.short	0x00a8


	//----- nvinfo : EIATTR_NUM_BARRIERS
	.align		4
        /*0020*/ 	.byte	0x02, 0x4c
        /*0022*/ 	.byte	0x10
	.zero		1


	//----- nvinfo : EIATTR_EXTERNS
	.align		4
        /*0024*/ 	.byte	0x04, 0x0f
        /*0026*/ 	.short	(.L_164 - .L_163)


	//   ....[0]....
	.align		4
.L_163:
        /*0028*/ 	.word	index@(__assertfail)


	//----- nvinfo : EIATTR_ANNOTATIONS
	.align		4
.L_164:
        /*002c*/ 	.byte	0x04, 0x55
        /*002e*/ 	.short	(.L_166 - .L_165)


	//   ....[0]....
.L_165:
        /*0030*/ 	.word	0x00000001
        /*0034*/ 	.byte	0x90, 0x08, 0x00, 0x00, 0x01, 0x00, 0x00, 0x00, 0x10, 0x12, 0x00, 0x00, 0x01, 0x00, 0x00, 0x00
        /*0044*/ 	.byte	0xf0, 0x33, 0x00, 0x00, 0x01, 0x00, 0x00, 0x00, 0xb0, 0xd9, 0x00, 0x00, 0x01, 0x00, 0x00, 0x00
        /*0054*/ 	.byte	0xf0, 0x0d, 0x01, 0x00


	//----- nvinfo : EIATTR_MERCURY_ISA_VERSION
	.align		4
.L_166:
        /*0058*/ 	.byte	0x03, 0x5f
        /*005a*/ 	.short	0x0101


	//----- nvinfo : EIATTR_INT_WARP_WIDE_INSTR_OFFSETS
	.align		4
        /*005c*/ 	.byte	0x04, 0x31
        /*005e*/ 	.short	(.L_168 - .L_167)


	//   ....[0]....
.L_167:
        /*0060*/ 	.word	0x000000c0


	//   ....[1]....
        /*0064*/ 	.word	0x000000d0


	//   ....[2]....
        /*0068*/ 	.word	0x000000e0


	//   ....[3]....
        /*006c*/ 	.word	0x00000180


	//----- nvinfo : EIATTR_COOP_GROUP_MASK_REGIDS
	.align		4
.L_168:
        /*0070*/ 	.byte	0x04, 0x29
        /*0072*/ 	.short	(.L_170 - .L_169)


	//   ....[0]....
.L_169:
        /*0074*/ 	.word	0xffffffff


	//   ....[1]....
        /*0078*/ 	.word	0xffffffff


	//   ....[2]....
        /*007c*/ 	.word	0xffffffff


	//   ....[3]....
        /*0080*/ 	.word	0xffffffff


	//   ....[4]....
        /*0084*/ 	.word	0xffffffff


	//   ....[5]....
        /*0088*/ 	.word	0xffffffff


	//   ....[6]....
        /*008c*/ 	.word	0xffffffff


	//   ....[7]....
        /*0090*/ 	.word	0xffffffff


	//   ....[8]....
        /*0094*/ 	.word	0xffffffff


	//   ....[9]....
        /*0098*/ 	.word	0xffffffff


	//   ....[10]....
        /*009c*/ 	.word	0xffffffff


	//   ....[11]....
        /*00a0*/ 	.word	0xffffffff


	//   ....[12]....
        /*00a4*/ 	.word	0xffffffff


	//   ....[13]....
        /*00a8*/ 	.word	0xffffffff


	//   ....[14]....
        /*00ac*/ 	.word	0xffffffff


	//   ....[15]....
        /*00b0*/ 	.word	0xffffffff


	//   ....[16]....
        /*00b4*/ 	.word	0xffffffff


	//   ....[17]....
        /*00b8*/ 	.word	0xffffffff


	//   ....[18]....
        /*00bc*/ 	.word	0xffffffff


	//   ....[19]....
        /*00c0*/ 	.word	0xffffffff


	//   ....[20]....
        /*00c4*/ 	.word	0xffffffff


	//   ....[21]....
        /*00c8*/ 	.word	0xffffffff


	//   ....[22]....
        /*00cc*/ 	.word	0xffffffff


	//   ....[23]....
        /*00d0*/ 	.word	0xffffffff


	//   ....[24]....
        /*00d4*/ 	.word	0xffffffff


	//   ....[25]....
        /*00d8*/ 	.word	0xffffffff


	//   ....[26]....
        /*00dc*/ 	.word	0xffffffff


	//   ....[27]....
        /*00e0*/ 	.word	0xffffffff


	//   ....[28]....
        /*00e4*/ 	.word	0xffffffff


	//   ....[29]....
        /*00e8*/ 	.word	0xffffffff


	//   ....[30]....
        /*00ec*/ 	.word	0xffffffff


	//   ....[31]....
        /*00f0*/ 	.word	0xffffffff


	//   ....[32]....
        /*00f4*/ 	.word	0xffffffff


	//   ....[33]....
        /*00f8*/ 	.word	0xffffffff


	//   ....[34]....
        /*00fc*/ 	.word	0xffffffff


	//   ....[35]....
        /*0100*/ 	.word	0xffffffff


	//   ....[36]....
        /*0104*/ 	.word	0xffffffff


	//   ....[37]....
        /*0108*/ 	.word	0xffffffff


	//   ....[38]....
        /*010c*/ 	.word	0xffffffff


	//   ....[39]....
        /*0110*/ 	.word	0xffffffff


	//   ....[40]....
        /*0114*/ 	.word	0xffffffff


	//   ....[41]....
        /*0118*/ 	.word	0xffffffff


	//   ....[42]....
        /*011c*/ 	.word	0xffffffff


	//   ....[43]....
        /*0120*/ 	.word	0xffffffff


	//   ....[44]....
        /*0124*/ 	.word	0xffffffff


	//   ....[45]....
        /*0128*/ 	.word	0xffffffff


	//   ....[46]....
        /*012c*/ 	.word	0xffffffff


	//   ....[47]....
        /*0130*/ 	.word	0xffffffff


	//   ....[48]....
        /*0134*/ 	.word	0xffffffff


	//   ....[49]....
        /*0138*/ 	.word	0xffffffff


	//   ....[50]....
        /*013c*/ 	.word	0xffffffff


	//   ....[51]....
        /*0140*/ 	.word	0xffffffff


	//   ....[52]....
        /*0144*/ 	.word	0xffffffff


	//   ....[53]....
        /*0148*/ 	.word	0xffffffff


	//   ....[54]....
        /*014c*/ 	.word	0xffffffff


	//   ....[55]....
        /*0150*/ 	.word	0xffffffff


	//   ....[56]....
        /*0154*/ 	.word	0xffffffff


	//   ....[57]....
        /*0158*/ 	.word	0xffffffff


	//   ....[58]....
        /*015c*/ 	.word	0xffffffff


	//   ....[59]....
        /*0160*/ 	.word	0xffffffff


	//   ....[60]....
        /*0164*/ 	.word	0xffffffff


	//   ....[61]....
        /*0168*/ 	.word	0xffffffff


	//   ....[62]....
        /*016c*/ 	.word	0xffffffff


	//   ....[63]....
        /*0170*/ 	.word	0xffffffff


	//   ....[64]....
        /*0174*/ 	.word	0xffffffff


	//   ....[65]....
        /*0178*/ 	.word	0xffffffff


	//   ....[66]....
        /*017c*/ 	.word	0xffffffff


	//   ....[67]....
        /*0180*/ 	.word	0xffffffff


	//   ....[68]....
        /*0184*/ 	.word	0xffffffff


	//   ....[69]....
        /*0188*/ 	.word	0xffffffff


	//   ....[70]....
        /*018c*/ 	.word	0xffffffff


	//   ....[71]....
        /*0190*/ 	.word	0xffffffff


	//   ....[72]....
        /*0194*/ 	.word	0xffffffff


	//   ....[73]....
        /*0198*/ 	.word	0xffffffff


	//   ....[74]....
        /*019c*/ 	.word	0xffffffff


	//   ....[75]....
        /*01a0*/ 	.word	0xffffffff


	//   ....[76]....
        /*01a4*/ 	.word	0xffffffff


	//   ....[77]....
        /*01a8*/ 	.word	0xffffffff


	//   ....[78]....
        /*01ac*/ 	.word	0xffffffff


	//   ....[79]....
        /*01b0*/ 	.word	0xffffffff


	//   ....[80]....
        /*01b4*/ 	.word	0xffffffff


	//   ....[81]....
        /*01b8*/ 	.word	0xffffffff


	//   ....[82]....
        /*01bc*/ 	.word	0xffffffff


	//   ....[83]....
        /*01c0*/ 	.word	0x0500000f


	//   ....[84]....
        /*01c4*/ 	.word	0x0500000f


	//   ....[85]....
        /*01c8*/ 	.word	0x0500000f


	//   ....[86]....
        /*01cc*/ 	.word	0x0500000f


	//   ....[87]....
        /*01d0*/ 	.word	0x0500000f


	//   ....[88]....
        /*01d4*/ 	.word	0x0500000f


	//   ....[89]....
        /*01d8*/ 	.word	0x0500000f


	//   ....[90]....
        /*01dc*/ 	.word	0x0500000f


	//   ....[91]....
        /*01e0*/ 	.word	0x0500000f


	//   ....[92]....
        /*01e4*/ 	.word	0x0500000f


	//   ....[93]....
        /*01e8*/ 	.word	0x0500000f


	//   ....[94]....
        /*01ec*/ 	.word	0x0500000f


	//   ....[95]....
        /*01f0*/ 	.word	0x0500000f


	//   ....[96]....
        /*01f4*/ 	.word	0x0500000f


	//   ....[97]....
        /*01f8*/ 	.word	0x0500000f


	//   ....[98]....
        /*01fc*/ 	.word	0x0500000f


	//   ....[99]....
        /*0200*/ 	.word	0x0500000f


	//   ....[100]....
        /*0204*/ 	.word	0x0500000f


	//   ....[101]....
        /*0208*/ 	.word	0x0500000f


	//   ....[102]....
        /*020c*/ 	.word	0x0500000f


	//   ....[103]....
        /*0210*/ 	.word	0x0500000f


	//   ....[104]....
        /*0214*/ 	.word	0x0500000f


	//   ....[105]....
        /*0218*/ 	.word	0x0500000f


	//   ....[106]....
        /*021c*/ 	.word	0x0500000f


	//   ....[107]....
        /*0220*/ 	.word	0x0500000f


	//   ....[108]....
        /*0224*/ 	.word	0x0500000f


	//   ....[109]....
        /*0228*/ 	.word	0x0500000f


	//   ....[110]....
        /*022c*/ 	.word	0x0500000f


	//   ....[111]....
        /*0230*/ 	.word	0x0500000f


	//   ....[112]....
        /*0234*/ 	.word	0x0500000f


	//   ....[113]....
        /*0238*/ 	.word	0x0500000f


	//   ....[114]....
        /*023c*/ 	.word	0x0500000f


	//   ....[115]....
        /*0240*/ 	.word	0x0500000f


	//   ....[116]....
        /*0244*/ 	.word	0x0500000f


	//   ....[117]....
        /*0248*/ 	.word	0x0500000f


	//   ....[118]....
        /*024c*/ 	.word	0x0500000f


	//   ....[119]....
        /*0250*/ 	.word	0x0500000f


	//   ....[120]....
        /*0254*/ 	.word	0x0500000f


	//   ....[121]....
        /*0258*/ 	.word	0x0500000f


	//   ....[122]....
        /*025c*/ 	.word	0x0500000f


	//   ....[123]....
        /*0260*/ 	.word	0x0500000f


	//   ....[124]....
        /*0264*/ 	.word	0x0500000f


	//   ....[125]....
        /*0268*/ 	.word	0x0500000f


	//   ....[126]....
        /*026c*/ 	.word	0x0500000f


	//   ....[127]....
        /*0270*/ 	.word	0x0500000f


	//   ....[128]....
        /*0274*/ 	.word	0x0500000f


	//   ....[129]....
        /*0278*/ 	.word	0x0500000f


	//   ....[130]....
        /*027c*/ 	.word	0x0500000f


	//   ....[131]....
        /*0280*/ 	.word	0x0500000f


	//   ....[132]....
        /*0284*/ 	.word	0x0500000f


	//----- nvinfo : EIATTR_COOP_GROUP_INSTR_OFFSETS
	.align		4
.L_170:
        /*0288*/ 	.byte	0x04, 0x28
        /*028a*/ 	.short	(.L_172 - .L_171)


	//   ....[0]....
.L_171:
        /*028c*/ 	.word	0x00000080


	//   ....[1]....
        /*0290*/ 	.word	0x00000090


	//   ....[2]....
        /*0294*/ 	.word	0x000002b0


	//   ....[3]....
        /*0298*/ 	.word	0x00000410


	//   ....[4]....
        /*029c*/ 	.word	0x00000530


	//   ....[5]....
        /*02a0*/ 	.word	0x00000690


	//   ....[6]....
        /*02a4*/ 	.word	0x00001250


	//   ....[7]....
        /*02a8*/ 	.word	0x00003170


	//   ....[8]....
        /*02ac*/ 	.word	0x000042c0


	//   ....[9]....
        /*02b0*/ 	.word	0x00005890


	//   ....[10]....
        /*02b4*/ 	.word	0x00005920


	//   ....[11]....
        /*02b8*/ 	.word	0x00005b60


	//   ....[12]....
        /*02bc*/ 	.word	0x00005be0


	//   ....[13]....
        /*02c0*/ 	.word	0x00006580


	//   ....[14]....
        /*02c4*/ 	.word	0x00007030


	//   ....[15]....
        /*02c8*/ 	.word	0x00008310


	//   ....[16]....
        /*02cc*/ 	.word	0x00008380


	//   ....[17]....
        /*02d0*/ 	.word	0x00008670


	//   ....[18]....
        /*02d4*/ 	.word	0x00008830


	//   ....[19]....
        /*02d8*/ 	.word	0x00009760


	//   ....[20]....
        /*02dc*/ 	.word	0x00009860


	//   ....[21]....
        /*02e0*/ 	.word	0x000098b0


	//   ....[22]....
        /*02e4*/ 	.word	0x000098e0


	//   ....[23]....
        /*02e8*/ 	.word	0x00009900


	//   ....[24]....
        /*02ec*/ 	.word	0x0000a3d0


	//   ....[25]....
        /*02f0*/ 	.word	0x0000a890


	//   ....[26]....
        /*02f4*/ 	.word	0x0000a8c0


	//   ....[27]....
        /*02f8*/ 	.word	0x0000a8f0


	//   ....[28]....
        /*02fc*/ 	.word	0x0000a900


	//   ....[29]....
        /*0300*/ 	.word	0x0000ad90


	//   ....[30]....
        /*0304*/ 	.word	0x0000adc0


	//   ....[31]....
        /*0308*/ 	.word	0x0000ba20


	//   ....[32]....
        /*030c*/ 	.word	0x0000ba40


	//   ....[33]....
        /*0310*/ 	.word	0x0000ca80


	//   ....[34]....
        /*0314*/ 	.word	0x0000dd20


	//   ....[35]....
        /*0318*/ 	.word	0x0000dd40


	//   ....[36]....
        /*031c*/ 	.word	0x0000dd50


	//   ....[37]....
        /*0320*/ 	.word	0x0000dd90


	//   ....[38]....
        /*0324*/ 	.word	0x0000dde0


	//   ....[39]....
        /*0328*/ 	.word	0x0000de00


	//   ....[40]....
        /*032c*/ 	.word	0x0000de30


	//   ....[41]....
        /*0330*/ 	.word	0x0000de50


	//   ....[42]....
        /*0334*/ 	.word	0x0000e430


	//   ....[43]....
        /*0338*/ 	.word	0x0000e470


	//   ....[44]....
        /*033c*/ 	.word	0x0000e490


	//   ....[45]....
        /*0340*/ 	.word	0x0000e4a0


	//   ....[46]....
        /*0344*/ 	.word	0x0000e500


	//   ....[47]....
        /*0348*/ 	.word	0x0000e5d0


	//   ....[48]....
        /*034c*/ 	.word	0x0000e5f0


	//   ....[49]....
        /*0350*/ 	.word	0x0000e620


	//   ....[50]....
        /*0354*/ 	.word	0x0000ed20


	//   ....[51]....
        /*0358*/ 	.word	0x0000ed50


	//   ....[52]....
        /*035c*/ 	.word	0x0000ede0


	//   ....[53]....
        /*0360*/ 	.word	0x0000ee90


	//   ....[54]....
        /*0364*/ 	.word	0x0000ef80


	//   ....[55]....
        /*0368*/ 	.word	0x0000f050


	//   ....[56]....
        /*036c*/ 	.word	0x0000f0b0


	//   ....[57]....
        /*0370*/ 	.word	0x0000f150


	//   ....[58]....
        /*0374*/ 	.word	0x0000f600


	//   ....[59]....
        /*0378*/ 	.word	0x0000f630


	//   ....[60]....
        /*037c*/ 	.word	0x0000f660


	//   ....[61]....
        /*0380*/ 	.word	0x0000f690


	//   ....[62]....
        /*0384*/ 	.word	0x0000f6c0


	//   ....[63]....
        /*0388*/ 	.word	0x0000f710


	//   ....[64]....
        /*038c*/ 	.word	0x0000f890


	//   ....[65]....
        /*0390*/ 	.word	0x0000f8c0


	//   ....[66]....
        /*0394*/ 	.word	0x000102a0


	//   ....[67]....
        /*0398*/ 	.word	0x000102c0


	//   ....[68]....
        /*039c*/ 	.word	0x000102d0


	//   ....[69]....
        /*03a0*/ 	.word	0x000102f0


	//   ....[70]....
        /*03a4*/ 	.word	0x00010310


	//   ....[71]....
        /*03a8*/ 	.word	0x00010340


	//   ....[72]....
        /*03ac*/ 	.word	0x00010360


	//   ....[73]....
        /*03b0*/ 	.word	0x00010390


	//   ....[74]....
        /*03b4*/ 	.word	0x000106f0


	//   ....[75]....
        /*03b8*/ 	.word	0x00010720


	//   ....[76]....
        /*03bc*/ 	.word	0x00010750


	//   ....[77]....
        /*03c0*/ 	.word	0x00010770


	//   ....[78]....
        /*03c4*/ 	.word	0x00010780


	//   ....[79]....
        /*03c8*/ 	.word	0x000107a0


	//   ....[80]....
        /*03cc*/ 	.word	0x00010840


	//   ....[81]....
        /*03d0*/ 	.word	0x00010880


	//   ....[82]....
        /*03d4*/ 	.word	0x00010d80


	//   ....[83]....
        /*03d8*/ 	.word	0x00011240


	//   ....[84]....
        /*03dc*/ 	.word	0x00011330


	//   ....[85]....
        /*03e0*/ 	.word	0x000113d0


	//   ....[86]....
        /*03e4*/ 	.word	0x00011450


	//   ....[87]....
        /*03e8*/ 	.word	0x00011500


	//   ....[88]....
        /*03ec*/ 	.word	0x00011560


	//   ....[89]....
        /*03f0*/ 	.word	0x00011610


	//   ....[90]....
        /*03f4*/ 	.word	0x00011670


	//   ....[91]....
        /*03f8*/ 	.word	0x00011720


	//   ....[92]....
        /*03fc*/ 	.word	0x000117c0


	//   ....[93]....
        /*0400*/ 	.word	0x00011820


	//   ....[94]....
        /*0404*/ 	.word	0x000118d0


	//   ....[95]....
        /*0408*/ 	.word	0x000119c0


	//   ....[96]....
        /*040c*/ 	.word	0x00011a60


	//   ....[97]....
        /*0410*/ 	.word	0x00011b40


	//   ....[98]....
        /*0414*/ 	.word	0x00011c50


	//   ....[99]....
        /*0418*/ 	.word	0x00011ca0


	//   ....[100]....
        /*041c*/ 	.word	0x00011d30


	//   ....[101]....
        /*0420*/ 	.word	0x00011e00


	//   ....[102]....
        /*0424*/ 	.word	0x00012070


	//   ....[103]....
        /*0428*/ 	.word	0x000120e0


	//   ....[104]....
        /*042c*/ 	.word	0x00012310


	//   ....[105]....
        /*0430*/ 	.word	0x00012380


	//   ....[106]....
        /*0434*/ 	.word	0x00012550


	//   ....[107]....
        /*0438*/ 	.word	0x000125a0


	//   ....[108]....
        /*043c*/ 	.word	0x000126f0


	//   ....[109]....
        /*0440*/ 	.word	0x000127d0


	//   ....[110]....
        /*0444*/ 	.word	0x00012a30


	//   ....[111]....
        /*0448*/ 	.word	0x00012a80


	//   ....[112]....
        /*044c*/ 	.word	0x00012c40


	//   ....[113]....
        /*0450*/ 	.word	0x00012c90


	//   ....[114]....
        /*0454*/ 	.word	0x00012e50


	//   ....[115]....
        /*0458*/ 	.word	0x00012ea0


	//   ....[116]....
        /*045c*/ 	.word	0x00012f80


	//   ....[117]....
        /*0460*/ 	.word	0x00013020


	//   ....[118]....
        /*0464*/ 	.word	0x00013080


	//   ....[119]....
        /*0468*/ 	.word	0x00013120


	//   ....[120]....
        /*046c*/ 	.word	0x00013180


	//   ....[121]....
        /*0470*/ 	.word	0x00013220


	//   ....[122]....
        /*0474*/ 	.word	0x00013280


	//   ....[123]....
        /*0478*/ 	.word	0x00013320


	//   ....[124]....
        /*047c*/ 	.word	0x00013400


	//   ....[125]....
        /*0480*/ 	.word	0x000134d0


	//   ....[126]....
        /*0484*/ 	.word	0x000135a0


	//   ....[127]....
        /*0488*/ 	.word	0x000136a0


	//   ....[128]....
        /*048c*/ 	.word	0x000137c0


	//   ....[129]....
        /*0490*/ 	.word	0x000138a0


	//   ....[130]....
        /*0494*/ 	.word	0x000139b0


	//   ....[131]....
        /*0498*/ 	.word	0x00013a80


	//   ....[132]....
        /*049c*/ 	.word	0x00013b90


	//----- nvinfo : EIATTR_REG_RECONFIG
	.align		4
.L_172:
        /*04a0*/ 	.byte	0x01, 0x54
	.zero		2


	//----- nvinfo : EIATTR_SYSCALL_OFFSETS
	.align		4
        /*04a4*/ 	.byte	0x04, 0x46
        /*04a6*/ 	.short	(.L_174 - .L_173)


	//   ....[0]....
.L_173:
        /*04a8*/ 	.word	0x00003330


	//   ....[1]....
        /*04ac*/ 	.word	0x0000d1d0


	//   ....[2]....
        /*04b0*/ 	.word	0x0000d310


	//   ....[3]....
        /*04b4*/ 	.word	0x0000d400


	//   ....[4]....
        /*04b8*/ 	.word	0x0000e0f0


	//   ....[5]....
        /*04bc*/ 	.word	0x0000e8f0


	//----- nvinfo : EIATTR_MBARRIER_INSTR_OFFSETS
	.align		4
.L_174:
        /*04c0*/ 	.byte	0x04, 0x39
        /*04c2*/ 	.short	(.L_176 - .L_175)


	//   ....[0]....
.L_175:
        /*04c4*/ 	.word	0x00000190
        /*04c8*/ 	.word	0x000000ff
        /*04cc*/ 	.word	0x00038800
        /*04d0*/ 	.short	0x0100
        /*04d2*/ 	.byte	0x08
	.zero		1


	//   ....[1]....
        /*04d4*/ 	.word	0x000001a0
        /*04d8*/ 	.word	0x000000ff
        /*04dc*/ 	.word	0x00038810
        /*04e0*/ 	.short	0x0100
        /*04e2*/ 	.byte	0x08
	.zero		1


	//   ....[2]....
        /*04e4*/ 	.word	0x000001b0
        /*04e8*/ 	.word	0x000000ff
        /*04ec*/ 	.word	0x00038820
        /*04f0*/ 	.short	0x0100
        /*04f2*/ 	.byte	0x08
	.zero		1


	//   ....[3]....
        /*04f4*/ 	.word	0x00000260
        /*04f8*/ 	.word	0x000000ff
        /*04fc*/ 	.word	0x00038830
        /*0500*/ 	.short	0x0100
        /*0502*/ 	.byte	0x06
	.zero		1


	//   ....[4]....
        /*0504*/ 	.word	0x00000270
        /*0508*/ 	.word	0x000000ff
        /*050c*/ 	.word	0x00038840
        /*0510*/ 	.short	0x0100
        /*0512*/ 	.byte	0x06
	.zero		1


	//   ....[5]....
        /*0514*/ 	.word	0x00000280
        /*0518*/ 	.word	0x000000ff
        /*051c*/ 	.word	0x00038838
        /*0520*/ 	.short	0x0100
        /*0522*/ 	.byte	0x06
	.zero		1


	//   ....[6]....
        /*0524*/ 	.word	0x00000290
        /*0528*/ 	.word	0x000000ff
        /*052c*/ 	.word	0x00038848
        /*0530*/ 	.short	0x0100
        /*0532*/ 	.byte	0x06
	.zero		1


	//   ....[7]....
        /*0534*/ 	.word	0x000003c0
        /*0538*/ 	.word	0x000000ff
        /*053c*/ 	.word	0x00038850
        /*0540*/ 	.short	0x0100
        /*0542*/ 	.byte	0x08
	.zero		1


	//   ....[8]....
        /*0544*/ 	.word	0x000003d0
        /*0548*/ 	.word	0x000000ff
        /*054c*/ 	.word	0x00038860
        /*0550*/ 	.short	0x0100
        /*0552*/ 	.byte	0x08
	.zero		1


	//   ....[9]....
        /*0554*/ 	.word	0x000003e0
        /*0558*/ 	.word	0x000000ff
        /*055c*/ 	.word	0x00038858
        /*0560*/ 	.short	0x0100
        /*0562*/ 	.byte	0x08
	.zero		1


	//   ....[10]....
        /*0564*/ 	.word	0x000003f0
        /*0568*/ 	.word	0x000000ff
        /*056c*/ 	.word	0x00038868
        /*0570*/ 	.short	0x0100
        /*0572*/ 	.byte	0x08
	.zero		1


	//   ....[11]....
        /*0574*/ 	.word	0x000004e0
        /*0578*/ 	.word	0x000000ff
        /*057c*/ 	.word	0x00038870
        /*0580*/ 	.short	0x0100
        /*0582*/ 	.byte	0x06
	.zero		1


	//   ....[12]....
        /*0584*/ 	.word	0x000004f0
        /*0588*/ 	.word	0x000000ff
        /*058c*/ 	.word	0x00038880
        /*0590*/ 	.short	0x0100
        /*0592*/ 	.byte	0x06
	.zero		1


	//   ....[13]....
        /*0594*/ 	.word	0x00000500
        /*0598*/ 	.word	0x000000ff
        /*059c*/ 	.word	0x00038878
        /*05a0*/ 	.short	0x0100
        /*05a2*/ 	.byte	0x06
	.zero		1


	//   ....[14]....
        /*05a4*/ 	.word	0x00000510
        /*05a8*/ 	.word	0x000000ff
        /*05ac*/ 	.word	0x00038888
        /*05b0*/ 	.short	0x0100
        /*05b2*/ 	.byte	0x06
	.zero		1


	//   ....[15]....
        /*05b4*/ 	.word	0x00000640
        /*05b8*/ 	.word	0x000000ff
        /*05bc*/ 	.word	0x00038890
        /*05c0*/ 	.short	0x0100
        /*05c2*/ 	.byte	0x08
	.zero		1


	//   ....[16]....
        /*05c4*/ 	.word	0x00000650
        /*05c8*/ 	.word	0x000000ff
        /*05cc*/ 	.word	0x000388a0
        /*05d0*/ 	.short	0x0100
        /*05d2*/ 	.byte	0x08
	.zero		1


	//   ....[17]....
        /*05d4*/ 	.word	0x00000660
        /*05d8*/ 	.word	0x000000ff
        /*05dc*/ 	.word	0x00038898
        /*05e0*/ 	.short	0x0100
        /*05e2*/ 	.byte	0x08
	.zero		1


	//   ....[18]....
        /*05e4*/ 	.word	0x00000670
        /*05e8*/ 	.word	0x000000ff
        /*05ec*/ 	.word	0x000388a8
        /*05f0*/ 	.short	0x0100
        /*05f2*/ 	.byte	0x08
	.zero		1


	//   ....[19]....
        /*05f4*/ 	.word	0x000007b0
        /*05f8*/ 	.word	0x000000ff
        /*05fc*/ 	.word	0x000388b0
        /*0600*/ 	.short	0x0100
        /*0602*/ 	.byte	0x08
	.zero		1


	//   ....[20]....
        /*0604*/ 	.word	0x000007c0
        /*0608*/ 	.word	0x000000ff
        /*060c*/ 	.word	0x000388c0
        /*0610*/ 	.short	0x0100
        /*0612*/ 	.byte	0x08
	.zero		1


	//   ....[21]....
        /*0614*/ 	.word	0x000007d0
        /*0618*/ 	.word	0x000000ff
        /*061c*/ 	.word	0x000388b8
        /*0620*/ 	.short	0x0100
        /*0622*/ 	.byte	0x08
	.zero		1


	//   ....[22]....
        /*0624*/ 	.word	0x000007e0
        /*0628*/ 	.word	0x000000ff
        /*062c*/ 	.word	0x000388c8
        /*0630*/ 	.short	0x0100
        /*0632*/ 	.byte	0x08
	.zero		1


	//   ....[23]....
        /*0634*/ 	.word	0x00001690
        /*0638*/ 	.word	0x000000ff
        /*063c*/ 	.word	0x00000000
        /*0640*/ 	.short	0x0101
        /*0642*/ 	.byte	0x07
	.zero		1


	//   ....[24]....
        /*0644*/ 	.word	0x00002150
        /*0648*/ 	.word	0x000000ff
        /*064c*/ 	.word	0x00000000
        /*0650*/ 	.short	0x0101
        /*0652*/ 	.byte	0x07
	.zero		1


	//   ....[25]....
        /*0654*/ 	.word	0x00003360
        /*0658*/ 	.word	0x00000002
        /*065c*/ 	.word	0x00038800
        /*0660*/ 	.short	0x010a
        /*0662*/ 	.byte	0x3f
	.zero		1


	//   ....[26]....
        /*0664*/ 	.word	0x00003510
        /*0668*/ 	.word	0x00000002
        /*066c*/ 	.word	0x00038830
        /*0670*/ 	.short	0x010a
        /*0672*/ 	.byte	0x3f
	.zero		1


	//   ....[27]....
        /*0674*/ 	.word	0x00003550
        /*0678*/ 	.word	0x00000002
        /*067c*/ 	.word	0x00038830
        /*0680*/ 	.short	0x010a
        /*0682*/ 	.byte	0x3f
	.zero		1


	//   ....[28]....
        /*0684*/ 	.word	0x00003960
        /*0688*/ 	.word	0x00000002
        /*068c*/ 	.word	0x00038810
        /*0690*/ 	.short	0x010a
        /*0692*/ 	.byte	0x3f
	.zero		1


	//   ....[29]....
        /*0694*/ 	.word	0x000039a0
        /*0698*/ 	.word	0x00000002
        /*069c*/ 	.word	0x00038850
        /*06a0*/ 	.short	0x010a
        /*06a2*/ 	.byte	0x3f
	.zero		1


	//   ....[30]....
        /*06a4*/ 	.word	0x00003a60
        /*06a8*/ 	.word	0x00000002
        /*06ac*/ 	.word	0x00038850
        /*06b0*/ 	.short	0x010a
        /*06b2*/ 	.byte	0x3f
	.zero		1


	//   ....[31]....
        /*06b4*/ 	.word	0x00005520
        /*06b8*/ 	.word	0x000000ff
        /*06bc*/ 	.word	0x00000000
        /*06c0*/ 	.short	0x0101
        /*06c2*/ 	.byte	0x07
	.zero		1


	//   ....[32]....
        /*06c4*/ 	.word	0x00006640
        /*06c8*/ 	.word	0x000000ff
        /*06cc*/ 	.word	0x00000000
        /*06d0*/ 	.short	0x0101
        /*06d2*/ 	.byte	0x07
	.zero		1


	//   ....[33]....
        /*06d4*/ 	.word	0x00006750
        /*06d8*/ 	.word	0x000000c4
        /*06dc*/ 	.word	0x00038830
        /*06e0*/ 	.short	0x010a
        /*06e2*/ 	.byte	0x3f
	.zero		1


	//   ....[34]....
        /*06e4*/ 	.word	0x000067a0
        /*06e8*/ 	.word	0x000000c4
        /*06ec*/ 	.word	0x00038830
        /*06f0*/ 	.short	0x010a
        /*06f2*/ 	.byte	0x3f
	.zero		1


	//   ....[35]....
        /*06f4*/ 	.word	0x00006ad0
        /*06f8*/ 	.word	0x000000c4
        /*06fc*/ 	.word	0x00038850
        /*0700*/ 	.short	0x010a
        /*0702*/ 	.byte	0x3f
	.zero		1


	//   ....[36]....
        /*0704*/ 	.word	0x00006b20
        /*0708*/ 	.word	0x000000c4
        /*070c*/ 	.word	0x00038850
        /*0710*/ 	.short	0x010a
        /*0712*/ 	.byte	0x3f
	.zero		1


	//   ....[37]....
        /*0714*/ 	.word	0x000081d0
        /*0718*/ 	.word	0x000000ff
        /*071c*/ 	.word	0x00000000
        /*0720*/ 	.short	0x0101
        /*0722*/ 	.byte	0x07
	.zero		1


	//   ....[38]....
        /*0724*/ 	.word	0x00009810
        /*0728*/ 	.word	0x000000ff
        /*072c*/ 	.word	0x00000000
        /*0730*/ 	.short	0x0101
        /*0732*/ 	.byte	0x07
	.zero		1


	//   ....[39]....
        /*0734*/ 	.word	0x0000a3a0
        /*0738*/ 	.word	0x000000ff
        /*073c*/ 	.word	0x00000000
        /*0740*/ 	.short	0x0101
        /*0742*/ 	.byte	0x04
	.zero		1


	//   ....[40]....
        /*0744*/ 	.word	0x0000dad0
        /*0748*/ 	.word	0x000000ff
        /*074c*/ 	.word	0x00038840
        /*0750*/ 	.short	0x010a
        /*0752*/ 	.byte	0x2a
	.zero		1


	//   ....[41]....
        /*0754*/ 	.word	0x0000df10
        /*0758*/ 	.word	0x000000ff
        /*075c*/ 	.word	0x00038830
        /*0760*/ 	.short	0x0107
        /*0762*/ 	.byte	0x2a
	.zero		1


	//   ....[42]....
        /*0764*/ 	.word	0x0000df80
        /*0768*/ 	.word	0x000000ff
        /*076c*/ 	.word	0x00038830
        /*0770*/ 	.short	0x0101
        /*0772*/ 	.byte	0x2a
	.zero		1


	//   ....[43]....
        /*0774*/ 	.word	0x0000e770
        /*0778*/ 	.word	0x000000ff
        /*077c*/ 	.word	0x00038800
        /*0780*/ 	.short	0x0107
        /*0782*/ 	.byte	0x2a
	.zero		1


	//   ....[44]....
        /*0784*/ 	.word	0x0000e7c0
        /*0788*/ 	.word	0x000000ff
        /*078c*/ 	.word	0x00038800
        /*0790*/ 	.short	0x0101
        /*0792*/ 	.byte	0x2a
	.zero		1


	//   ....[45]....
        /*0794*/ 	.word	0x0000f3c0
        /*0798*/ 	.word	0x000000ff
        /*079c*/ 	.word	0x00038810
        /*07a0*/ 	.short	0x0107
        /*07a2*/ 	.byte	0x2a
	.zero		1


	//   ....[46]....
        /*07a4*/ 	.word	0x0000f420
        /*07a8*/ 	.word	0x000000ff
        /*07ac*/ 	.word	0x00038810
        /*07b0*/ 	.short	0x0101
        /*07b2*/ 	.byte	0x2a
	.zero		1


	//   ....[47]....
        /*07b4*/ 	.word	0x0000f430
        /*07b8*/ 	.word	0x000000ff
        /*07bc*/ 	.word	0x00038820
        /*07c0*/ 	.short	0x010a
        /*07c2*/ 	.byte	0x2a
	.zero		1


	//   ....[48]....
        /*07c4*/ 	.word	0x0000f480
        /*07c8*/ 	.word	0x000000ff
        /*07cc*/ 	.word	0x00038860
        /*07d0*/ 	.short	0x010a
        /*07d2*/ 	.byte	0x2a
	.zero		1


	//   ....[49]....
        /*07d4*/ 	.word	0x0000fca0
        /*07d8*/ 	.word	0x000000ff
        /*07dc*/ 	.word	0x00038850
        /*07e0*/ 	.short	0x0107
        /*07e2*/ 	.byte	0x2a
	.zero		1


	//   ....[50]....
        /*07e4*/ 	.word	0x0000fd20
        /*07e8*/ 	.word	0x000000ff
        /*07ec*/ 	.word	0x00038850
        /*07f0*/ 	.short	0x0101
        /*07f2*/ 	.byte	0x2a
	.zero		1


	//   ....[51]....
        /*07f4*/ 	.word	0x000100a0
        /*07f8*/ 	.word	0x0000000a
        /*07fc*/ 	.word	0x00038840
        /*0800*/ 	.short	0x010a
        /*0802*/ 	.byte	0x3f
	.zero		1


	//   ....[52]....
        /*0804*/ 	.word	0x00010430
        /*0808*/ 	.word	0x0000000a
        /*080c*/ 	.word	0x00038830
        /*0810*/ 	.short	0x0107
        /*0812*/ 	.byte	0x3f
	.zero		1


	//   ....[53]....
        /*0814*/ 	.word	0x000104e0
        /*0818*/ 	.word	0x0000000a
        /*081c*/ 	.word	0x00038830
        /*0820*/ 	.short	0x0101
        /*0822*/ 	.byte	0x3f
	.zero		1


	//   ....[54]....
        /*0824*/ 	.word	0x00010510
        /*0828*/ 	.word	0x0000000a
        /*082c*/ 	.word	0x00038860
        /*0830*/ 	.short	0x010a
        /*0832*/ 	.byte	0x3f
	.zero		1


	//   ....[55]....
        /*0834*/ 	.word	0x00010b50
        /*0838*/ 	.word	0x0000000a
        /*083c*/ 	.word	0x00038850
        /*0840*/ 	.short	0x0107
        /*0842*/ 	.byte	0x3f
	.zero		1


	//   ....[56]....
        /*0844*/ 	.word	0x00010c20
        /*0848*/ 	.word	0x0000000a
        /*084c*/ 	.word	0x00038850
        /*0850*/ 	.short	0x0101
        /*0852*/ 	.byte	0x3f
	.zero		1


	//   ....[57]....
        /*0854*/ 	.word	0x00010d00
        /*0858*/ 	.word	0x00000005
        /*085c*/ 	.word	0x00038820
        /*0860*/ 	.short	0x010a
        /*0862*/ 	.byte	0x3f
	.zero		1


	//   ....[58]....
        /*0864*/ 	.word	0x00010e90
        /*0868*/ 	.word	0x00000003
        /*086c*/ 	.word	0x00038840
        /*0870*/ 	.short	0x010a
        /*0872*/ 	.byte	0x3f
	.zero		1


	//   ....[59]....
        /*0874*/ 	.word	0x00010f30
        /*0878*/ 	.word	0x00000005
        /*087c*/ 	.word	0x00038840
        /*0880*/ 	.short	0x010a
        /*0882*/ 	.byte	0x3f
	.zero		1


	//   ....[60]....
        /*0884*/ 	.word	0x00010f70
        /*0888*/ 	.word	0x00000003
        /*088c*/ 	.word	0x00038860
        /*0890*/ 	.short	0x010a
        /*0892*/ 	.byte	0x3f
	.zero		1


	//   ....[61]....
        /*0894*/ 	.word	0x00010fb0
        /*0898*/ 	.word	0x00000005
        /*089c*/ 	.word	0x00038860
        /*08a0*/ 	.short	0x010a
        /*08a2*/ 	.byte	0x3f
	.zero		1


	//   ....[62]....
        /*08a4*/ 	.word	0x00011010
        /*08a8*/ 	.word	0x00000002
        /*08ac*/ 	.word	0x00038800
        /*08b0*/ 	.short	0x010a
        /*08b2*/ 	.byte	0x3f
	.zero		1


	//   ....[63]....
        /*08b4*/ 	.word	0x00011060
        /*08b8*/ 	.word	0x00000002
        /*08bc*/ 	.word	0x00038830
        /*08c0*/ 	.short	0x010a
        /*08c2*/ 	.byte	0x3f
	.zero		1


	//   ....[64]....
        /*08c4*/ 	.word	0x000110b0
        /*08c8*/ 	.word	0x00000002
        /*08cc*/ 	.word	0x00038810
        /*08d0*/ 	.short	0x010a
        /*08d2*/ 	.byte	0x3f
	.zero		1


	//   ....[65]....
        /*08d4*/ 	.word	0x00011100
        /*08d8*/ 	.word	0x00000002
        /*08dc*/ 	.word	0x00038850
        /*08e0*/ 	.short	0x010a
        /*08e2*/ 	.byte	0x3f
	.zero		1


	//   ....[66]....
        /*08e4*/ 	.word	0x00011150
        /*08e8*/ 	.word	0x000000c4
        /*08ec*/ 	.word	0x00038830
        /*08f0*/ 	.short	0x010a
        /*08f2*/ 	.byte	0x3f
	.zero		1


	//   ....[67]....
        /*08f4*/ 	.word	0x000111a0
        /*08f8*/ 	.word	0x000000c4
        /*08fc*/ 	.word	0x00038850
        /*0900*/ 	.short	0x010a
        /*0902*/ 	.byte	0x3f
	.zero		1


	//   ....[68]....
        /*0904*/ 	.word	0x00011280
        /*0908*/ 	.word	0x00000003
        /*090c*/ 	.word	0x00038840
        /*0910*/ 	.short	0x010a
        /*0912*/ 	.byte	0x3f
	.zero		1


	//   ....[69]....
        /*0914*/ 	.word	0x000125e0
        /*0918*/ 	.word	0x00000003
        /*091c*/ 	.word	0x00038820
        /*0920*/ 	.short	0x010a
        /*0922*/ 	.byte	0x3f
	.zero		1


	//   ....[70]....
        /*0924*/ 	.word	0x00012640
        /*0928*/ 	.word	0x00000003
        /*092c*/ 	.word	0x00038860
        /*0930*/ 	.short	0x010a
        /*0932*/ 	.byte	0x3f
	.zero		1


	//   ....[71]....
        /*0934*/ 	.word	0x00012ed0
        /*0938*/ 	.word	0x0000000a
        /*093c*/ 	.word	0x00038840
        /*0940*/ 	.short	0x010a
        /*0942*/ 	.byte	0x3f
	.zero		1


	//   ....[72]....
        /*0944*/ 	.word	0x00013350
        /*0948*/ 	.word	0x0000000a
        /*094c*/ 	.word	0x00038860
        /*0950*/ 	.short	0x010a
        /*0952*/ 	.byte	0x3f
	.zero		1


	//   ....[73]....
        /*0954*/ 	.word	0x00013ab0
        /*0958*/ 	.word	0x00000005
        /*095c*/ 	.word	0x00038820
        /*0960*/ 	.short	0x010a
        /*0962*/ 	.byte	0x3f
	.zero		1


	//   ....[74]....
        /*0964*/ 	.word	0x00013c50
        /*0968*/ 	.word	0x00000003
        /*096c*/ 	.word	0x00038840
        /*0970*/ 	.short	0x010a
        /*0972*/ 	.byte	0x3f
	.zero		1


	//   ....[75]....
        /*0974*/ 	.word	0x00013ca0
        /*0978*/ 	.word	0x00000005
        /*097c*/ 	.word	0x00038840
        /*0980*/ 	.short	0x010a
        /*0982*/ 	.byte	0x3f
	.zero		1


	//   ....[76]....
        /*0984*/ 	.word	0x00013cf0
        /*0988*/ 	.word	0x00000003
        /*098c*/ 	.word	0x00038860
        /*0990*/ 	.short	0x010a
        /*0992*/ 	.byte	0x3f
	.zero		1


	//----- nvinfo : EIATTR_NUM_MBARRIERS
	.align		4
.L_176:
        /*0994*/ 	.byte	0x03, 0x38
        /*0996*/ 	.short	0x0017


	//----- nvinfo : EIATTR_EXIT_INSTR_OFFSETS
	.align		4
        /*0998*/ 	.byte	0x04, 0x1c
        /*099a*/ 	.short	(.L_178 - .L_177)


	//   ....[0]....
.L_177:
        /*099c*/ 	.word	0x00011000


	//----- nvinfo : EIATTR_MAX_THREADS
	.align		4
.L_178:
        /*09a0*/ 	.byte	0x04, 0x05
        /*09a2*/ 	.short	(.L_180 - .L_179)
.L_179:
        /*09a4*/ 	.word	0x00000180
        /*09a8*/ 	.word	0x00000001
        /*09ac*/ 	.word	0x00000001


	//----- nvinfo : EIATTR_CRS_STACK_SIZE
	.align		4
.L_180:
        /*09b0*/ 	.byte	0x04, 0x1e
        /*09b2*/ 	.short	(.L_182 - .L_181)
.L_181:
        /*09b4*/ 	.word	0x00000000


	//----- nvinfo : EIATTR_CBANK_PARAM_SIZE
	.align		4
.L_182:
        /*09b8*/ 	.byte	0x03, 0x19
        /*09ba*/ 	.short	0x0b70


	//----- nvinfo : EIATTR_PARAM_CBANK
	.align		4
        /*09bc*/ 	.byte	0x04, 0x0a
        /*09be*/ 	.short	(.L_184 - .L_183)
	.align		4
.L_183:
        /*09c0*/ 	.word	index@(.nv.constant0._ZN7cutlass13device_kernelIN5flash11enable_sm90INS1_16FlashAttnFwdSm90INS1_25CollectiveMainloopFwdSm90ILi2EN4cute5tupleIJNS5_1CILi1EEES8_S8_EEENS6_IJNS7_ILi64EEESA_SA_EEELi512ENS_6half_tEfNS_4arch4Sm90ELb0ELb0ELb1ELb0ELb1ELb0ELb1ELb0ELb0ELb1ELb1ELb0EEENS1_21CollectiveEpilogueFwdINS6_IJSA_NS7_ILi512EEESA_EEES9_SC_SE_Li256ELb0ELb1ELb1ELb0EEENS1_19SingleTileSchedulerILb0ELb1ELb1ELi64EEEEEEEEEvNT_6ParamsE)
        /*09c4*/ 	.short	0x0210
        /*09c6*/ 	.short	0x0b70


	//----- nvinfo : EIATTR_SW_WAR
	.align		4
.L_184:
        /*09c8*/ 	.byte	0x04, 0x36
        /*09ca*/ 	.short	(.L_186 - .L_185)
.L_185:
        /*09cc*/ 	.word	0x00000008
.L_186:


//--------------------- .nv.info._ZN7cutlass13device_kernelIN5flash11enable_sm90INS1_16FlashAttnFwdSm90INS1_25CollectiveMainloopFwdSm90ILi2EN4cute5tupleIJNS5_1CILi1EEES8_S8_EEENS6_IJNS7_ILi64EEESA_SA_EEELi512ENS_6half_tEfNS_4arch4Sm90ELb0ELb0ELb1ELb1ELb1ELb0ELb0ELb0ELb0ELb1ELb1ELb0EEENS1_21CollectiveEpilogueFwdINS6_IJSA_NS7_ILi512EEESA_EEES9_SC_SE_Li256ELb1ELb1ELb1ELb0EEENS1_36VarlenDynamicPersistentTileSchedulerILi64ELi64ELi256ELi128ELb1ELb1ELb1ELb0ELb1ELb1EEEEEEEEEvNT_6ParamsE --------------------------
	.section	.nv.info._ZN7cutlass13device_kernelIN5flash11enable_sm90INS1_16FlashAttnFwdSm90INS1_25CollectiveMainloopFwdSm90ILi2EN4cute5tupleIJNS5_1CILi1EEES8_S8_EEENS6_IJNS7_ILi64EEESA_SA_EEELi512ENS_6half_tEfNS_4arch4Sm90ELb0ELb0ELb1ELb1ELb1ELb0ELb0ELb0ELb0ELb1ELb1ELb0EEENS1_21CollectiveEpilogueFwdINS6_IJSA_NS7_ILi512EEESA_EEES9_SC_SE_Li256ELb1ELb1ELb1ELb0EEENS1_36VarlenDynamicPersistentTileSchedulerILi64ELi64ELi256ELi128ELb1ELb1ELb1ELb0ELb1ELb1EEEEEEEEEvNT_6ParamsE,"",@"SHT_CUDA_INFO"
	.sectionflags	@""
	.align	4


	//----- nvinfo : EIATTR_CUDA_API_VERSION
	.align		4
        /*0000*/ 	.byte	0x04, 0x37
        /*0002*/ 	.short	(.L_188 - .L_187)
.L_187:
        /*0004*/ 	.word	0x00000082


	//----- nvinfo : EIATTR_KPARAM_INFO
	.align		4
.L_188:
        /*0008*/ 	.byte	0x04, 0x17
        /*000a*/ 	.short	(.L_190 - .L_189)
.L_189:
        /*000c*/ 	.word	0x00000000
        /*0010*/ 	.short	0x0000
        /*0012*/ 	.short	0x0070
        /*0014*/ 	.byte	0x00, 0xf0, 0x01, 0x2a


	//----- nvinfo : EIATTR_SPARSE_MMA_MASK
	.align		4
.L_190:
        /*0018*/ 	.byte	0x03, 0x50
        /*001a*/ 	.short	0x0000


	//----- nvinfo : EIATTR_MAXREG_COUNT
	.align		4
        /*001c*/ 	.byte	0x03, 0x1b
        /*001e*/ 	.short	0x00a8


	//----- nvinfo : EIATTR_NUM_BARRIERS
	.align		4
        /*0020*/ 	.byte	0x02, 0x4c
        /*0022*/ 	.byte	0x10
	.zero		1


	//----- nvinfo : EIATTR_EXTERNS
	.align		4
        /*0024*/ 	.byte	0x04, 0x0f
        /*0026*/ 	.short	(.L_192 - .L_191)


	//   ....[0]....
	.align		4
.L_191:
        /*0028*/ 	.word	index@(__assertfail)


	//----- nvinfo : EIATTR_ANNOTATIONS
	.align		4
.L_192:
        /*002c*/ 	.byte	0x04, 0x55
        /*002e*/ 	.short	(.L_194 - .L_193)


	//   ....[0]....
.L_193:
        /*0030*/ 	.word	0x00000001
        /*0034*/ 	.byte	0x30, 0x0d, 0x00, 0x00, 0x01, 0x00, 0x00, 0x00, 0x00, 0x0e, 0x00, 0x00, 0x01, 0x00, 0x00, 0x00
        /* <DEDUP_REMOVED lines=18> */
        /*0164*/ 	.byte	0xd0, 0x34, 0x01, 0x00


	//----- nvinfo : EIATTR_MERCURY_ISA_VERSION
	.align		4
.L_194:
        /*0168*/ 	.byte	0x03, 0x5f
        /*016a*/ 	.short	0x0101


	//----- nvinfo : EIATTR_UNUSED_LOAD_BYTE_OFFSET
	.align		4
        /*016c*/ 	.byte	0x04, 0x44
        /*016e*/ 	.short	(.L_196 - .L_195)


	//   ....[0]....
.L_195:
        /*0170*/ 	.word	0x00000940
        /*0174*/ 	.word	0x0000fff0


	//   ....[1]....
        /*0178*/ 	.word	0x000080f0
        /*017c*/ 	.word	0x0000fff0


	//----- nvinfo : EIATTR_INT_WARP_WIDE_INSTR_OFFSETS
	.align		4
.L_196:
        /*0180*/ 	.byte	0x04, 0x31
        /*0182*/ 	.short	(.L_198 - .L_197)


	//   ....[0]....
.L_197:
        /*0184*/ 	.word	0x000000c0


	//   ....[1]....
        /*0188*/ 	.word	0x000000d0


	//   ....[2]....
        /*018c*/ 	.word	0x00000170


	//   ....[3]....
        /*0190*/ 	.word	0x0000e080


	//   ....[4]....
        /*0194*/ 	.word	0x0000e110


	//   ....[5]....
        /*0198*/ 	.word	0x00011500


	//   ....[6]....
        /*019c*/ 	.word	0x00011590


	//----- nvinfo : EIATTR_COOP_GROUP_MASK_REGIDS
	.align		4
.L_198:
        /*01a0*/ 	.byte	0x04, 0x29
        /*01a2*/ 	.short	(.L_200 - .L_199)


	//   ....[0]....
.L_199:
        /*01a4*/ 	.word	0xffffffff


	//   ....[1]....
        /*01a8*/ 	.word	0xffffffff


	//   ....[2]....
        /*01ac*/ 	.word	0xffffffff


	//   ....[3]....
        /*01b0*/ 	.word	0xffffffff


	//   ....[4]....
        /*01b4*/ 	.word	0xffffffff


	//   ....[5]....
        /*01b8*/ 	.word	0xffffffff


	//   ....[6]....
        /*01bc*/ 	.word	0xffffffff


	//   ....[7]....
        /*01c0*/ 	.word	0xffffffff


	//   ....[8]....
        /*01c4*/ 	.word	0xffffffff


	//   ....[9]....
        /*01c8*/ 	.word	0xffffffff


	//   ....[10]....
        /*01cc*/ 	.word	0xffffffff


	//   ....[11]....
        /*01d0*/ 	.word	0xffffffff


	//   ....[12]....
        /*01d4*/ 	.word	0xffffffff


	//   ....[13]....
        /*01d8*/ 	.word	0xffffffff


	//   ....[14]....
        /*01dc*/ 	.word	0xffffffff


	//   ....[15]....
        /*01e0*/ 	.word	0xffffffff


	//   ....[16]....
        /*01e4*/ 	.word	0xffffffff


	//   ....[17]....
        /*01e8*/ 	.word	0xffffffff


	//   ....[18]....
        /*01ec*/ 	.word	0xffffffff


	//   ....[19]....
        /*01f0*/ 	.word	0xffffffff


	//   ....[20]....
        /*01f4*/ 	.word	0xffffffff


	//   ....[21]....
        /*01f8*/ 	.word	0xffffffff


	//   ....[22]....
        /*01fc*/ 	.word	0xffffffff


	//   ....[23]....
        /*0200*/ 	.word	0xffffffff


	//   ....[24]....
        /*0204*/ 	.word	0xffffffff


	//   ....[25]....
        /*0208*/ 	.word	0xffffffff


	//   ....[26]....
        /*020c*/ 	.word	0xffffffff


	//   ....[27]....
        /*0210*/ 	.word	0xffffffff


	//   ....[28]....
        /*0214*/ 	.word	0xffffffff


	//   ....[29]....
        /*0218*/ 	.word	0xffffffff


	//   ....[30]....
        /*021c*/ 	.word	0xffffffff


	//   ....[31]....
        /*0220*/ 	.word	0xffffffff


	//   ....[32]....
        /*0224*/ 	.word	0xffffffff


	//   ....[33]....
        /*0228*/ 	.word	0xffffffff


	//   ....[34]....
        /*022c*/ 	.word	0xffffffff


	//   ....[35]....
        /*0230*/ 	.word	0xffffffff


	//   ....[36]....
        /*0234*/ 	.word	0xffffffff


	//   ....[37]....
        /*0238*/ 	.word	0xffffffff


	//   ....[38]....
        /*023c*/ 	.word	0xffffffff


	//   ....[39]....
        /*0240*/ 	.word	0xffffffff


	//   ....[40]....
        /*0244*/ 	.word	0xffffffff


	//   ....[41]....
        /*0248*/ 	.word	0xffffffff


	//   ....[42]....
        /*024c*/ 	.word	0xffffffff


	//   ....[43]....
        /*0250*/ 	.word	0xffffffff


	//   ....[44]....
        /*0254*/ 	.word	0xffffffff


	//   ....[45]....
        /*0258*/ 	.word	0xffffffff


	//   ....[46]....
        /*025c*/ 	.word	0xffffffff


	//   ....[47]....
        /*0260*/ 	.word	0xffffffff


	//   ....[48]....
        /*0264*/ 	.word	0xffffffff


	//   ....[49]....
        /*0268*/ 	.word	0xffffffff


	//   ....[50]....
        /*026c*/ 	.word	0xffffffff


	//   ....[51]....
        /*0270*/ 	.word	0xffffffff


	//   ....[52]....
        /*0274*/ 	.word	0xffffffff


	//   ....[53]....
        /*0278*/ 	.word	0xffffffff


	//   ....[54]....
        /*027c*/ 	.word	0xffffffff


	//   ....[55]....
        /*0280*/ 	.word	0xffffffff


	//   ....[56]....
        /*0284*/ 	.word	0xffffffff


	//   ....[57]....
        /*0288*/ 	.word	0xffffffff


	//   ....[58]....
        /*028c*/ 	.word	0xffffffff


	//   ....[59]....
        /*0290*/ 	.word	0xffffffff


	//   ....[60]....
        /*0294*/ 	.word	0xffffffff


	//   ....[61]....
        /*0298*/ 	.word	0xffffffff


	//   ....[62]....
        /*029c*/ 	.word	0xffffffff


	//   ....[63]....
        /*02a0*/ 	.word	0xffffffff


	//   ....[64]....
        /*02a4*/ 	.word	0xffffffff


	//   ....[65]....
        /*02a8*/ 	.word	0xffffffff


	//   ....[66]....
        /*02ac*/ 	.word	0xffffffff


	//   ....[67]....
        /*02b0*/ 	.word	0xffffffff


	//   ....[68]....
        /*02b4*/ 	.word	0xffffffff


	//   ....[69]....
        /*02b8*/ 	.word	0xffffffff


	//   ....[70]....
        /*02bc*/ 	.word	0xffffffff


	//   ....[71]....
        /*02c0*/ 	.word	0xffffffff


	//   ....[72]....
        /*02c4*/ 	.word	0xffffffff


	//   ....[73]....
        /*02c8*/ 	.word	0xffffffff


	//   ....[74]....
        /*02cc*/ 	.word	0xffffffff


	//   ....[75]....
        /*02d0*/ 	.word	0xffffffff


	//   ....[76]....
        /*02d4*/ 	.word	0xffffffff


	//   ....[77]....
        /*02d8*/ 	.word	0xffffffff


	//   ....[78]....
        /*02dc*/ 	.word	0xffffffff


	//   ....[79]....
        /*02e0*/ 	.word	0xffffffff


	//   ....[80]....
        /*02e4*/ 	.word	0xffffffff


	//   ....[81]....
        /*02e8*/ 	.word	0xffffffff


	//   ....[82]....
        /*02ec*/ 	.word	0xffffffff


	//   ....[83]....
        /*02f0*/ 	.word	0xffffffff


	//   ....[84]....
        /*02f4*/ 	.word	0xffffffff


	//   ....[85]....
        /*02f8*/ 	.word	0xffffffff


	//   ....[86]....
        /*02fc*/ 	.word	0xffffffff


	//   ....[87]....
        /*0300*/ 	.word	0xffffffff


	//   ....[88]....
        /*0304*/ 	.word	0xffffffff


	//   ....[89]....
        /*0308*/ 	.word	0xffffffff


	//   ....[90]....
        /*030c*/ 	.word	0xffffffff


	//   ....[91]....
        /*0310*/ 	.word	0xffffffff


	//   ....[92]....
        /*0314*/ 	.word	0xffffffff


	//   ....[93]....
        /*0318*/ 	.word	0xffffffff


	//   ....[94]....
        /*031c*/ 	.word	0xffffffff


	//   ....[95]....
        /*0320*/ 	.word	0xffffffff


	//   ....[96]....
        /*0324*/ 	.word	0xffffffff


	//   ....[97]....
        /*0328*/ 	.word	0xffffffff


	//   ....[98]....
        /*032c*/ 	.word	0xffffffff


	//   ....[99]....
        /*0330*/ 	.word	0xffffffff


	//   ....[100]....
        /*0334*/ 	.word	0xffffffff


	//   ....[101]....
        /*0338*/ 	.word	0xffffffff


	//   ....[102]....
        /*033c*/ 	.word	0xffffffff


	//   ....[103]....
        /*0340*/ 	.word	0xffffffff


	//   ....[104]....
        /*0344*/ 	.word	0xffffffff


	//   ....[105]....
        /*0348*/ 	.word	0xffffffff


	//   ....[106]....
        /*034c*/ 	.word	0xffffffff


	//   ....[107]....
        /*0350*/ 	.word	0xffffffff


	//   ....[108]....
        /*0354*/ 	.word	0xffffffff


	//   ....[109]....
        /*0358*/ 	.word	0xffffffff


	//   ....[110]....
        /*035c*/ 	.word	0xffffffff


	//   ....[111]....
        /*0360*/ 	.word	0xffffffff


	//   ....[112]....
        /*0364*/ 	.word	0xffffffff


	//   ....[113]....
        /*0368*/ 	.word	0xffffffff


	//   ....[114]....
        /*036c*/ 	.word	0xffffffff


	//   ....[115]....
        /*0370*/ 	.word	0x0500000f


	//   ....[116]....
        /*0374*/ 	.word	0x0500000f


	//   ....[117]....
        /*0378*/ 	.word	0x0500000f


	//   ....[118]....
        /*037c*/ 	.word	0x0500000f


	//   ....[119]....
        /*0380*/ 	.word	0x0500000f


	//   ....[120]....
        /*0384*/ 	.word	0x0500000f


	//   ....[121]....
        /*0388*/ 	.word	0x0500000f


	//   ....[122]....
        /*038c*/ 	.word	0x0500000f


	//   ....[123]....
        /*0390*/ 	.word	0x0500000f


	//   ....[124]....
        /*0394*/ 	.word	0x0500000f


	//   ....[125]....
        /*0398*/ 	.word	0x0500000f


	//   ....[126]....
        /*039c*/ 	.word	0x0500000f


	//   ....[127]....
        /*03a0*/ 	.word	0x0500000f


	//   ....[128]....
        /*03a4*/ 	.word	0x0500000f


	//   ....[129]....
        /*03a8*/ 	.word	0x0500000f


	//   ....[130]....
        /*03ac*/ 	.word	0x0500000f


	//   ....[131]....
        /*03b0*/ 	.word	0x0500000f


	//   ....[132]....
        /*03b4*/ 	.word	0x0500000f


	//   ....[133]....
        /*03b8*/ 	.word	0x0500000f


	//   ....[134]....
        /*03bc*/ 	.word	0x0500000f


	//   ....[135]....
        /*03c0*/ 	.word	0x0500000f


	//   ....[136]....
        /*03c4*/ 	.word	0x0500000f


	//   ....[137]....
        /*03c8*/ 	.word	0x0500000f


	//   ....[138]....
        /*03cc*/ 	.word	0x0500000f


	//   ....[139]....
        /*03d0*/ 	.word	0x0500000f


	//   ....[140]....
        /*03d4*/ 	.word	0x0500000f


	//   ....[141]....
        /*03d8*/ 	.word	0x0500000f


	//   ....[142]....
        /*03dc*/ 	.word	0x0500000f


	//   ....[143]....
        /*03e0*/ 	.word	0x0500000f


	//   ....[144]....
        /*03e4*/ 	.word	0x0500000f


	//   ....[145]....
        /*03e8*/ 	.word	0x0500000f


	//   ....[146]....
        /*03ec*/ 	.word	0x0500000f


	//   ....[147]....
        /*03f0*/ 	.word	0x0500000f


	//   ....[148]....
        /*03f4*/ 	.word	0x0500000f


	//   ....[149]....
        /*03f8*/ 	.word	0x0500000f


	//   ....[150]....
        /*03fc*/ 	.word	0x0500000f


	//   ....[151]....
        /*0400*/ 	.word	0x0500000f


	//   ....[152]....
        /*0404*/ 	.word	0x0500000f


	//   ....[153]....
        /*0408*/ 	.word	0x0500000f


	//   ....[154]....
        /*040c*/ 	.word	0x0500000f


	//   ....[155]....
        /*0410*/ 	.word	0x0500000f


	//   ....[156]....
        /*0414*/ 	.word	0x0500000f


	//   ....[157]....
        /*0418*/ 	.word	0x0500000f


	//   ....[158]....
        /*041c*/ 	.word	0x0500000f


	//   ....[159]....
        /*0420*/ 	.word	0x0500000f


	//   ....[160]....
        /*0424*/ 	.word	0x0500000f


	//   ....[161]....
        /*0428*/ 	.word	0x0500000f


	//   ....[162]....
        /*042c*/ 	.word	0x0500000f


	//   ....[163]....
        /*0430*/ 	.word	0x0500000f


	//   ....[164]....
        /*0434*/ 	.word	0x0500000f


	//   ....[165]....
        /*0438*/ 	.word	0x0500000f


	//   ....[166]....
        /*043c*/ 	.word	0x0500000f


	//   ....[167]....
        /*0440*/ 	.word	0x0500000f


	//   ....[168]....
        /*0444*/ 	.word	0x0500000f


	//   ....[169]....
        /*0448*/ 	.word	0x0500000f


	//   ....[170]....
        /*044c*/ 	.word	0x0500000f


	//   ....[171]....
        /*0450*/ 	.word	0x0500000f


	//   ....[172]....
        /*0454*/ 	.word	0x0500000f


	//   ....[173]....
        /*0458*/ 	.word	0x0500000f


	//   ....[174]....
        /*045c*/ 	.word	0x0500000f


	//----- nvinfo : EIATTR_COOP_GROUP_INSTR_OFFSETS
	.align		4
.L_200:
        /*0460*/ 	.byte	0x04, 0x28
        /*0462*/ 	.short	(.L_202 - .L_201)


	//   ....[0]....
.L_201:
        /*0464*/ 	.word	0x00000070


	//   ....[1]....
        /*0468*/ 	.word	0x000000b0


	//   ....[2]....
        /*046c*/ 	.word	0x00000290


	//   ....[3]....
        /*0470*/ 	.word	0x000003f0


	//   ....[4]....
        /*0474*/ 	.word	0x00000510


	//   ....[5]....
        /*0478*/ 	.word	0x00000670


	//   ....[6]....
        /*047c*/ 	.word	0x00001e00


	//   ....[7]....
        /*0480*/ 	.word	0x00003e10


	//   ....[8]....
        /*0484*/ 	.word	0x00004c00


	//   ....[9]....
        /*0488*/ 	.word	0x00004c90


	//   ....[10]....
        /*048c*/ 	.word	0x00004ed0


	//   ....[11]....
        /*0490*/ 	.word	0x00004f90


	//   ....[12]....
        /*0494*/ 	.word	0x000057f0


	//   ....[13]....
        /*0498*/ 	.word	0x00005fc0


	//   ....[14]....
        /*049c*/ 	.word	0x00006030


	//   ....[15]....
        /*04a0*/ 	.word	0x00006890


	//   ....[16]....
        /*04a4*/ 	.word	0x000068f0


	//   ....[17]....
        /*04a8*/ 	.word	0x00007540


	//   ....[18]....
        /*04ac*/ 	.word	0x00007600


	//   ....[19]....
        /*04b0*/ 	.word	0x00007670


	//   ....[20]....
        /*04b4*/ 	.word	0x00007690


	//   ....[21]....
        /*04b8*/ 	.word	0x000076d0


	//   ....[22]....
        /*04bc*/ 	.word	0x00008ec0


	//   ....[23]....
        /*04c0*/ 	.word	0x000092d0


	//   ....[24]....
        /*04c4*/ 	.word	0x000092f0


	//   ....[25]....
        /*04c8*/ 	.word	0x00009320


	//   ....[26]....
        /*04cc*/ 	.word	0x00009330


	//   ....[27]....
        /*04d0*/ 	.word	0x00009fc0


	//   ....[28]....
        /*04d4*/ 	.word	0x00009fe0


	//   ....[29]....
        /*04d8*/ 	.word	0x0000a290


	//   ....[30]....
        /*04dc*/ 	.word	0x0000a2b0


	//   ....[31]....
        /*04e0*/ 	.word	0x0000aa20


	//   ....[32]....
        /*04e4*/ 	.word	0x0000aa30


	//   ....[33]....
        /*04e8*/ 	.word	0x0000b280


	//   ....[34]....
        /*04ec*/ 	.word	0x0000b2a0


	//   ....[35]....
        /*04f0*/ 	.word	0x0000c6a0


	//   ....[36]....
        /*04f4*/ 	.word	0x0000c6d0


	//   ....[37]....
        /*04f8*/ 	.word	0x0000c900


	//   ....[38]....
        /*04fc*/ 	.word	0x0000c920


	//   ....[39]....
        /*0500*/ 	.word	0x0000cbe0


	//   ....[40]....
        /*0504*/ 	.word	0x0000cdd0


	//   ....[41]....
        /*0508*/ 	.word	0x0000ce00


	//   ....[42]....
        /*050c*/ 	.word	0x0000ce30


	//   ....[43]....
        /*0510*/ 	.word	0x0000ce60


	//   ....[44]....
        /*0514*/ 	.word	0x0000ce90


	//   ....[45]....
        /*0518*/ 	.word	0x0000cec0


	//   ....[46]....
        /*051c*/ 	.word	0x0000d030


	//   ....[47]....
        /*0520*/ 	.word	0x0000d060


	//   ....[48]....
        /*0524*/ 	.word	0x0000d090


	//   ....[49]....
        /*0528*/ 	.word	0x0000d0c0


	//   ....[50]....
        /*052c*/ 	.word	0x0000d0f0


	//   ....[51]....
        /*0530*/ 	.word	0x0000d120


	//   ....[52]....
        /*0534*/ 	.word	0x0000d1b0


	//   ....[53]....
        /*0538*/ 	.word	0x0000d1e0


	//   ....[54]....
        /*053c*/ 	.word	0x0000d1f0


	//   ....[55]....
        /*0540*/ 	.word	0x0000d280


	//   ....[56]....
        /*0544*/ 	.word	0x0000ee20


	//   ....[57]....
        /*0548*/ 	.word	0x0000ee40


	//   ....[58]....
        /*054c*/ 	.word	0x0000eed0


	//   ....[59]....
        /*0550*/ 	.word	0x0000eef0


	//   ....[60]....
        /*0554*/ 	.word	0x0000ef70


	//   ....[61]....
        /*0558*/ 	.word	0x0000ef90


	//   ....[62]....
        /*055c*/ 	.word	0x0000efa0


	//   ....[63]....
        /*0560*/ 	.word	0x0000efb0


	//   ....[64]....
        /*0564*/ 	.word	0x0000f700


	//   ....[65]....
        /*0568*/ 	.word	0x0000f730


	//   ....[66]....
        /*056c*/ 	.word	0x0000f7d0


	//   ....[67]....
        /*0570*/ 	.word	0x0000f7f0


	//   ....[68]....
        /*0574*/ 	.word	0x0000f870


	//   ....[69]....
        /*0578*/ 	.word	0x0000f890


	//   ....[70]....
        /*057c*/ 	.word	0x0000f8a0


	//   ....[71]....
        /*0580*/ 	.word	0x0000f8b0


	//   ....[72]....
        /*0584*/ 	.word	0x0000fd30


	//   ....[73]....
        /*0588*/ 	.word	0x0000fdf0


	//   ....[74]....
        /*058c*/ 	.word	0x0000ff40


	//   ....[75]....
        /*0590*/ 	.word	0x0000ff80


	//   ....[76]....
        /*0594*/ 	.word	0x0000ff90


	//   ....[77]....
        /*0598*/ 	.word	0x0000ffa0


	//   ....[78]....
        /*059c*/ 	.word	0x000100f0


	//   ....[79]....
        /*05a0*/ 	.word	0x00010240


	//   ....[80]....
        /*05a4*/ 	.word	0x00010a30


	//   ....[81]....
        /*05a8*/ 	.word	0x00010a50


	//   ....[82]....
        /*05ac*/ 	.word	0x00010aa0


	//   ....[83]....
        /*05b0*/ 	.word	0x00010ab0


	//   ....[84]....
        /*05b4*/ 	.word	0x00010af0


	//   ....[85]....
        /*05b8*/ 	.word	0x00010b00


	//   ....[86]....
        /*05bc*/ 	.word	0x00010b10


	//   ....[87]....
        /*05c0*/ 	.word	0x00010b50


	//   ....[88]....
        /*05c4*/ 	.word	0x00010e50


	//   ....[89]....
        /*05c8*/ 	.word	0x00010e90


	//   ....[90]....
        /*05cc*/ 	.word	0x00010eb0


	//   ....[91]....
        /*05d0*/ 	.word	0x00010ed0


	//   ....[92]....
        /*05d4*/ 	.word	0x00010f00


	//   ....[93]....
        /*05d8*/ 	.word	0x00010f20


	//   ....[94]....
        /*05dc*/ 	.word	0x00011020


	//   ....[95]....
        /*05e0*/ 	.word	0x00011170


	//   ....[96]....
        /*05e4*/ 	.word	0x000117b0


	//   ....[97]....
        /*05e8*/ 	.word	0x000117e0


	//   ....[98]....
        /*05ec*/ 	.word	0x00011840


	//   ....[99]....
        /*05f0*/ 	.word	0x00011870


	//   ....[100]....
        /*05f4*/ 	.word	0x000118a0


	//   ....[101]....
        /*05f8*/ 	.word	0x000118d0


	//   ....[102]....
        /*05fc*/ 	.word	0x00011900


	//   ....[103]....
        /*0600*/ 	.word	0x00011930


	//   ....[104]....
        /*0604*/ 	.word	0x00011ad0


	//   ....[105]....
        /*0608*/ 	.word	0x00011b00


	//   ....[106]....
        /*060c*/ 	.word	0x00011b30


	//   ....[107]....
        /*0610*/ 	.word	0x00011b60


	//   ....[108]....
        /*0614*/ 	.word	0x00011b90


	//   ....[109]....
        /*0618*/ 	.word	0x00011bc0


	//   ....[110]....
        /*061c*/ 	.word	0x00011c80


	//   ....[111]....
        /*0620*/ 	.word	0x00011ca0


	//   ....[112]....
        /*0624*/ 	.word	0x00011cb0


	//   ....[113]....
        /*0628*/ 	.word	0x00011d10


	//   ....[114]....
        /*062c*/ 	.word	0x00012330


	//   ....[115]....
        /*0630*/ 	.word	0x000128c0


	//   ....[116]....
        /*0634*/ 	.word	0x000129b0


	//   ....[117]....
        /*0638*/ 	.word	0x00012a50


	//   ....[118]....
        /*063c*/ 	.word	0x00012ab0


	//   ....[119]....
        /*0640*/ 	.word	0x00012ba0


	//   ....[120]....
        /*0644*/ 	.word	0x00012c10


	//   ....[121]....
        /*0648*/ 	.word	0x00012d00


	//   ....[122]....
        /*064c*/ 	.word	0x00012d70


	//   ....[123]....
        /*0650*/ 	.word	0x00012e10


	//   ....[124]....
        /*0654*/ 	.word	0x00012f00


	//   ....[125]....
        /*0658*/ 	.word	0x00012f70


	//   ....[126]....
        /*065c*/ 	.word	0x00012fd0


	//   ....[127]....
        /*0660*/ 	.word	0x000130c0


	//   ....[128]....
        /*0664*/ 	.word	0x00013120


	//   ....[129]....
        /*0668*/ 	.word	0x00013220


	//   ....[130]....
        /*066c*/ 	.word	0x00013280


	//   ....[131]....
        /*0670*/ 	.word	0x00013320


	//   ....[132]....
        /*0674*/ 	.word	0x000134a0


	//   ....[133]....
        /*0678*/ 	.word	0x000135a0


	//   ....[134]....
        /*067c*/ 	.word	0x00013820


	//   ....[135]....
        /*0680*/ 	.word	0x00013870


	//   ....[136]....
        /*0684*/ 	.word	0x00013a40


	//   ....[137]....
        /*0688*/ 	.word	0x00013a90


	//   ....[138]....
        /*068c*/ 	.word	0x00013c60


	//   ....[139]....
        /*0690*/ 	.word	0x00013cb0


	//   ....[140]....
        /*0694*/ 	.word	0x00013da0


	//   ....[141]....
        /*0698*/ 	.word	0x00013e40


	//   ....[142]....
        /*069c*/ 	.word	0x00013ea0


	//   ....[143]....
        /*06a0*/ 	.word	0x00013f50


	//   ....[144]....
        /*06a4*/ 	.word	0x00013fb0


	//   ....[145]....
        /*06a8*/ 	.word	0x00014060


	//   ....[146]....
        /*06ac*/ 	.word	0x000140c0


	//   ....[147]....
        /*06b0*/ 	.word	0x00014170


	//   ....[148]....
        /*06b4*/ 	.word	0x00014260


	//   ....[149]....
        /*06b8*/ 	.word	0x00014340


	//   ....[150]....
        /*06bc*/ 	.word	0x00014450


	//   ....[151]....
        /*06c0*/ 	.word	0x00014550


	//   ....[152]....
        /*06c4*/ 	.word	0x00014680


	//   ....[153]....
        /*06c8*/ 	.word	0x00014760


	//   ....[154]....
        /*06cc*/ 	.word	0x00014860


	//   ....[155]....
        /*06d0*/ 	.word	0x00014940


	//   ....[156]....
        /*06d4*/ 	.word	0x000149d0


	//   ....[157]....
        /*06d8*/ 	.word	0x00014a70


	//   ....[158]....
        /*06dc*/ 	.word	0x00014bf0


	//   ....[159]....
        /*06e0*/ 	.word	0x00014c60


	//   ....[160]....
        /*06e4*/ 	.word	0x00014cd0


	//   ....[161]....
        /*06e8*/ 	.word	0x00014d40


	//   ....[162]....
        /*06ec*/ 	.word	0x00014db0


	//   ....[163]....
        /*06f0*/ 	.word	0x00014e30


	//   ....[164]....
        /*06f4*/ 	.word	0x00014eb0


	//   ....[165]....
        /*06f8*/ 	.word	0x00014f40


	//   ....[166]....
        /*06fc*/ 	.word	0x00014fb0


	//   ....[167]....
        /*0700*/ 	.word	0x00015020


	//   ....[168]....
        /*0704*/ 	.word	0x00015090


	//   ....[169]....
        /*0708*/ 	.word	0x00015110


	//   ....[170]....
        /*070c*/ 	.word	0x00015180


	//   ....[171]....
        /*0710*/ 	.word	0x00015220


	//   ....[172]....
        /*0714*/ 	.word	0x00015270


	//   ....[173]....
        /*0718*/ 	.word	0x00015300


	//   ....[174]....
        /*071c*/ 	.word	0x00015430


	//----- nvinfo : EIATTR_REG_RECONFIG
	.align		4
.L_202:
        /*0720*/ 	.byte	0x01, 0x54
	.zero		2


	//----- nvinfo : EIATTR_SYSCALL_OFFSETS
	.align		4
        /*0724*/ 	.byte	0x04, 0x46
        /*0726*/ 	.short	(.L_204 - .L_203)


	//   ....[0]....
.L_203:
        /*0728*/ 	.word	0x00003fd0


	//   ....[1]....
        /*072c*/ 	.word	0x0000e270


	//   ....[2]....
        /*0730*/ 	.word	0x0000e3c0


	//   ....[3]....
        /*0734*/ 	.word	0x0000e4b0


	//   ....[4]....
        /*0738*/ 	.word	0x0000f3d0


	//----- nvinfo : EIATTR_MBARRIER_INSTR_OFFSETS
	.align		4
.L_204:
        /*073c*/ 	.byte	0x04, 0x39
        /*073e*/ 	.short	(.L_206 - .L_205)


	//   ....[0]....
.L_205:
        /*0740*/ 	.word	0x00000180
        /*0744*/ 	.word	0x000000ff
        /*0748*/ 	.word	0x00028c00
        /*074c*/ 	.short	0x0100
        /*074e*/ 	.byte	0x08
	.zero		1


	//   ....[1]....
        /*0750*/ 	.word	0x00000190
        /*0754*/ 	.word	0x000000ff
        /*0758*/ 	.word	0x00028c20
        /*075c*/ 	.short	0x0100
        /*075e*/ 	.byte	0x08
	.zero		1


	//   ....[2]....
        /*0760*/ 	.word	0x00000240
        /*0764*/ 	.word	0x000000ff
        /*0768*/ 	.word	0x00028c30
        /*076c*/ 	.short	0x0100
        /*076e*/ 	.byte	0x06
	.zero		1


	//   ....[3]....
        /*0770*/ 	.word	0x00000250
        /*0774*/ 	.word	0x000000ff
        /*0778*/ 	.word	0x00028c40
        /*077c*/ 	.short	0x0100
        /*077e*/ 	.byte	0x06
	.zero		1


	//   ....[4]....
        /*0780*/ 	.word	0x00000260
        /*0784*/ 	.word	0x000000ff
        /*0788*/ 	.word	0x00028c38
        /*078c*/ 	.short	0x0100
        /*078e*/ 	.byte	0x06
	.zero		1


	//   ....[5]....
        /*0790*/ 	.word	0x00000270
        /*0794*/ 	.word	0x000000ff
        /*0798*/ 	.word	0x00028c48
        /*079c*/ 	.short	0x0100
        /*079e*/ 	.byte	0x06
	.zero		1


	//   ....[6]....
        /*07a0*/ 	.word	0x000003a0
        /*07a4*/ 	.word	0x000000ff
        /*07a8*/ 	.word	0x00028c50
        /*07ac*/ 	.short	0x0100
        /*07ae*/ 	.byte	0x08
	.zero		1


	//   ....[7]....
        /*07b0*/ 	.word	0x000003b0
        /*07b4*/ 	.word	0x000000ff
        /*07b8*/ 	.word	0x00028c60
        /*07bc*/ 	.short	0x0100
        /*07be*/ 	.byte	0x08
	.zero		1


	//   ....[8]....
        /*07c0*/ 	.word	0x000003c0
        /*07c4*/ 	.word	0x000000ff
        /*07c8*/ 	.word	0x00028c58
        /*07cc*/ 	.short	0x0100
        /*07ce*/ 	.byte	0x08
	.zero		1


	//   ....[9]....
        /*07d0*/ 	.word	0x000003d0
        /*07d4*/ 	.word	0x000000ff
        /*07d8*/ 	.word	0x00028c68
        /*07dc*/ 	.short	0x0100
        /*07de*/ 	.byte	0x08
	.zero		1


	//   ....[10]....
        /*07e0*/ 	.word	0x000004c0
        /*07e4*/ 	.word	0x000000ff
        /*07e8*/ 	.word	0x00028c70
        /*07ec*/ 	.short	0x0100
        /*07ee*/ 	.byte	0x06
	.zero		1


	//   ....[11]....
        /*07f0*/ 	.word	0x000004d0
        /*07f4*/ 	.word	0x000000ff
        /*07f8*/ 	.word	0x00028c80
        /*07fc*/ 	.short	0x0100
        /*07fe*/ 	.byte	0x06
	.zero		1


	//   ....[12]....
        /*0800*/ 	.word	0x000004e0
        /*0804*/ 	.word	0x000000ff
        /*0808*/ 	.word	0x00028c78
        /*080c*/ 	.short	0x0100
        /*080e*/ 	.byte	0x06
	.zero		1


	//   ....[13]....
        /*0810*/ 	.word	0x000004f0
        /*0814*/ 	.word	0x000000ff
        /*0818*/ 	.word	0x00028c88
        /*081c*/ 	.short	0x0100
        /*081e*/ 	.byte	0x06
	.zero		1


	//   ....[14]....
        /*0820*/ 	.word	0x00000620
        /*0824*/ 	.word	0x000000ff
        /*0828*/ 	.word	0x00028c90
        /*082c*/ 	.short	0x0100
        /*082e*/ 	.byte	0x08
	.zero		1


	//   ....[15]....
        /*0830*/ 	.word	0x00000630
        /*0834*/ 	.word	0x000000ff
        /*0838*/ 	.word	0x00028ca0
        /*083c*/ 	.short	0x0100
        /*083e*/ 	.byte	0x08
	.zero		1


	//   ....[16]....
        /*0840*/ 	.word	0x00000640
        /*0844*/ 	.word	0x000000ff
        /*0848*/ 	.word	0x00028c98
        /*084c*/ 	.short	0x0100
        /*084e*/ 	.byte	0x08
	.zero		1


	//   ....[17]....
        /*0850*/ 	.word	0x00000650
        /*0854*/ 	.word	0x000000ff
        /*0858*/ 	.word	0x00028ca8
        /*085c*/ 	.short	0x0100
        /*085e*/ 	.byte	0x08
	.zero		1


	//   ....[18]....
        /*0860*/ 	.word	0x00000790
        /*0864*/ 	.word	0x000000ff
        /*0868*/ 	.word	0x00028cb0
        /*086c*/ 	.short	0x0100
        /*086e*/ 	.byte	0x08
	.zero		1


	//   ....[19]....
        /*0870*/ 	.word	0x000007a0
        /*0874*/ 	.word	0x000000ff
        /*0878*/ 	.word	0x00028cc0
        /*087c*/ 	.short	0x0100
        /*087e*/ 	.byte	0x08
	.zero		1


	//   ....[20]....
        /*0880*/ 	.word	0x000007b0
        /*0884*/ 	.word	0x000000ff
        /*0888*/ 	.word	0x00028cb8
        /*088c*/ 	.short	0x0100
        /*088e*/ 	.byte	0x08
	.zero		1


	//   ....[21]....
        /*0890*/ 	.word	0x000007c0
        /*0894*/ 	.word	0x000000ff
        /*0898*/ 	.word	0x00028cc8
        /*089c*/ 	.short	0x0100
        /*089e*/ 	.byte	0x08
	.zero		1


	//   ....[22]....
        /*08a0*/ 	.word	0x00001f40
        /*08a4*/ 	.word	0x000000ff
        /*08a8*/ 	.word	0x00028c50
        /*08ac*/ 	.short	0x010a
        /*08ae*/ 	.byte	0x11
	.zero		1


	//   ....[23]....
        /*08b0*/ 	.word	0x00002200
        /*08b4*/ 	.word	0x000000ff
        /*08b8*/ 	.word	0x00000000
        /*08bc*/ 	.short	0x0101
        /*08be*/ 	.byte	0x06
	.zero		1


	//   ....[24]....
        /*08c0*/ 	.word	0x00002b60
        /*08c4*/ 	.word	0x000000ff
        /*08c8*/ 	.word	0x00028c50
        /*08cc*/ 	.short	0x010a
        /*08ce*/ 	.byte	0x06
	.zero		1


	//   ....[25]....
        /*08d0*/ 	.word	0x00002ba0
        /*08d4*/ 	.word	0x000000ff
        /*08d8*/ 	.word	0x00028c50
        /*08dc*/ 	.short	0x010a
        /*08de*/ 	.byte	0x06
	.zero		1


	//   ....[26]....
        /*08e0*/ 	.word	0x00002e10
        /*08e4*/ 	.word	0x000000ff
        /*08e8*/ 	.word	0x00000000
        /*08ec*/ 	.short	0x0101
        /*08ee*/ 	.byte	0x06
	.zero		1


	//   ....[27]....
        /*08f0*/ 	.word	0x00004080
        /*08f4*/ 	.word	0x000000ff
        /*08f8*/ 	.word	0x00028c00
        /*08fc*/ 	.short	0x010a
        /*08fe*/ 	.byte	0x27
	.zero		1


	//   ....[28]....
        /*0900*/ 	.word	0x00004100
        /*0904*/ 	.word	0x00000006
        /*0908*/ 	.word	0x00028c30
        /*090c*/ 	.short	0x010a
        /*090e*/ 	.byte	0x3f
	.zero		1


	//   ....[29]....
        /*0910*/ 	.word	0x00004140
        /*0914*/ 	.word	0x00000006
        /*0918*/ 	.word	0x00028c30
        /*091c*/ 	.short	0x010a
        /*091e*/ 	.byte	0x3f
	.zero		1


	//   ....[30]....
        /*0920*/ 	.word	0x00004870
        /*0924*/ 	.word	0x000000ff
        /*0928*/ 	.word	0x00000000
        /*092c*/ 	.short	0x0101
        /*092e*/ 	.byte	0x06
	.zero		1


	//   ....[31]....
        /*0930*/ 	.word	0x000055a0
        /*0934*/ 	.word	0x00000006
        /*0938*/ 	.word	0x00028c50
        /*093c*/ 	.short	0x010a
        /*093e*/ 	.byte	0x3f
	.zero		1


	//   ....[32]....
        /*0940*/ 	.word	0x000055f0
        /*0944*/ 	.word	0x00000006
        /*0948*/ 	.word	0x00028c50
        /*094c*/ 	.short	0x010a
        /*094e*/ 	.byte	0x3f
	.zero		1


	//   ....[33]....
        /*0950*/ 	.word	0x00005890
        /*0954*/ 	.word	0x000000ff
        /*0958*/ 	.word	0x00000000
        /*095c*/ 	.short	0x0101
        /*095e*/ 	.byte	0x06
	.zero		1


	//   ....[34]....
        /*0960*/ 	.word	0x000059d0
        /*0964*/ 	.word	0x000000ff
        /*0968*/ 	.word	0x00028c30
        /*096c*/ 	.short	0x010a
        /*096e*/ 	.byte	0x16
	.zero		1


	//   ....[35]....
        /*0970*/ 	.word	0x00005a10
        /*0974*/ 	.word	0x000000ff
        /*0978*/ 	.word	0x00028c30
        /*097c*/ 	.short	0x010a
        /*097e*/ 	.byte	0x16
	.zero		1


	//   ....[36]....
        /*0980*/ 	.word	0x00005e10
        /*0984*/ 	.word	0x000000ff
        /*0988*/ 	.word	0x00000000
        /*098c*/ 	.short	0x0101
        /*098e*/ 	.byte	0x06
	.zero		1


	//   ....[37]....
        /*0990*/ 	.word	0x00007300
        /*0994*/ 	.word	0x000000ff
        /*0998*/ 	.word	0x00028c50
        /*099c*/ 	.short	0x010a
        /*099e*/ 	.byte	0x16
	.zero		1


	//   ....[38]....
        /*09a0*/ 	.word	0x00007340
        /*09a4*/ 	.word	0x000000ff
        /*09a8*/ 	.word	0x00028c50
        /*09ac*/ 	.short	0x010a
        /*09ae*/ 	.byte	0x16
	.zero		1


	//   ....[39]....
        /*09b0*/ 	.word	0x000075e0
        /*09b4*/ 	.word	0x000000ff
        /*09b8*/ 	.word	0x00000000
        /*09bc*/ 	.short	0x0101
        /*09be*/ 	.byte	0x16
	.zero		1


	//   ....[40]....
        /*09c0*/ 	.word	0x00009fd0
        /*09c4*/ 	.word	0x000000ff
        /*09c8*/ 	.word	0x00000000
        /*09cc*/ 	.short	0x0101
        /*09ce*/ 	.byte	0x04
	.zero		1


	//   ....[41]....
        /*09d0*/ 	.word	0x0000a960
        /*09d4*/ 	.word	0x000000ff
        /*09d8*/ 	.word	0x00000000
        /*09dc*/ 	.short	0x0101
        /*09de*/ 	.byte	0x04
	.zero		1


	//   ....[42]....
        /*09e0*/ 	.word	0x0000ec00
        /*09e4*/ 	.word	0x00000013
        /*09e8*/ 	.word	0x00028c40
        /*09ec*/ 	.short	0x010a
        /*09ee*/ 	.byte	0x3f
	.zero		1


	//   ....[43]....
        /*09f0*/ 	.word	0x0000f0b0
        /*09f4*/ 	.word	0x00000013
        /*09f8*/ 	.word	0x00028c30
        /*09fc*/ 	.short	0x0107
        /*09fe*/ 	.byte	0x3f
	.zero		1


	//   ....[44]....
        /*0a00*/ 	.word	0x0000f190
        /*0a04*/ 	.word	0x00000013
        /*0a08*/ 	.word	0x00028c30
        /*0a0c*/ 	.short	0x0101
        /*0a0e*/ 	.byte	0x3f
	.zero		1


	//   ....[45]....
        /*0a10*/ 	.word	0x0000f9b0
        /*0a14*/ 	.word	0x00000011
        /*0a18*/ 	.word	0x00028c00
        /*0a1c*/ 	.short	0x0107
        /*0a1e*/ 	.byte	0x3f
	.zero		1


	//   ....[46]....
        /*0a20*/ 	.word	0x0000faa0
        /*0a24*/ 	.word	0x00000011
        /*0a28*/ 	.word	0x00028c00
        /*0a2c*/ 	.short	0x0101
        /*0a2e*/ 	.byte	0x3f
	.zero		1


	//   ....[47]....
        /*0a30*/ 	.word	0x0000fac0
        /*0a34*/ 	.word	0x00000011
        /*0a38*/ 	.word	0x00028c20
        /*0a3c*/ 	.short	0x010a
        /*0a3e*/ 	.byte	0x3f
	.zero		1


	//   ....[48]....
        /*0a40*/ 	.word	0x0000fb50
        /*0a44*/ 	.word	0x00000013
        /*0a48*/ 	.word	0x00028c60
        /*0a4c*/ 	.short	0x010a
        /*0a4e*/ 	.byte	0x3f
	.zero		1


	//   ....[49]....
        /*0a50*/ 	.word	0x00010460
        /*0a54*/ 	.word	0x00000013
        /*0a58*/ 	.word	0x00028c50
        /*0a5c*/ 	.short	0x0107
        /*0a5e*/ 	.byte	0x3f
	.zero		1


	//   ....[50]....
        /*0a60*/ 	.word	0x00010530
        /*0a64*/ 	.word	0x00000013
        /*0a68*/ 	.word	0x00028c50
        /*0a6c*/ 	.short	0x0101
        /*0a6e*/ 	.byte	0x3f
	.zero		1


	//   ....[51]....
        /*0a70*/ 	.word	0x000108b0
        /*0a74*/ 	.word	0x00000006
        /*0a78*/ 	.word	0x00028c40
        /*0a7c*/ 	.short	0x010a
        /*0a7e*/ 	.byte	0x3f
	.zero		1


	//   ....[52]....
        /*0a80*/ 	.word	0x00010bd0
        /*0a84*/ 	.word	0x00000006
        /*0a88*/ 	.word	0x00028c30
        /*0a8c*/ 	.short	0x0107
        /*0a8e*/ 	.byte	0x3f
	.zero		1


	//   ....[53]....
        /*0a90*/ 	.word	0x00010c90
        /*0a94*/ 	.word	0x00000006
        /*0a98*/ 	.word	0x00028c30
        /*0a9c*/ 	.short	0x0101
        /*0a9e*/ 	.byte	0x3f
	.zero		1


	//   ....[54]....
        /*0aa0*/ 	.word	0x00010cc0
        /*0aa4*/ 	.word	0x00000006
        /*0aa8*/ 	.word	0x00028c60
        /*0aac*/ 	.short	0x010a
        /*0aae*/ 	.byte	0x3f
	.zero		1


	//   ....[55]....
        /*0ab0*/ 	.word	0x00011370
        /*0ab4*/ 	.word	0x00000006
        /*0ab8*/ 	.word	0x00028c50
        /*0abc*/ 	.short	0x0107
        /*0abe*/ 	.byte	0x3f
	.zero		1


	//   ....[56]....
        /*0ac0*/ 	.word	0x00011430
        /*0ac4*/ 	.word	0x00000006
        /*0ac8*/ 	.word	0x00028c50
        /*0acc*/ 	.short	0x0101
        /*0ace*/ 	.byte	0x3f
	.zero		1


	//   ....[57]....
        /*0ad0*/ 	.word	0x000122b0
        /*0ad4*/ 	.word	0x00000007
        /*0ad8*/ 	.word	0x00028c20
        /*0adc*/ 	.short	0x010a
        /*0ade*/ 	.byte	0x3f
	.zero		1


	//   ....[58]....
        /*0ae0*/ 	.word	0x00012430
        /*0ae4*/ 	.word	0x00000005
        /*0ae8*/ 	.word	0x00028c40
        /*0aec*/ 	.short	0x010a
        /*0aee*/ 	.byte	0x3f
	.zero		1


	//   ....[59]....
        /*0af0*/ 	.word	0x000124d0
        /*0af4*/ 	.word	0x00000003
        /*0af8*/ 	.word	0x00028c40
        /*0afc*/ 	.short	0x010a
        /*0afe*/ 	.byte	0x3f
	.zero		1


	//   ....[60]....
        /*0b00*/ 	.word	0x00012510
        /*0b04*/ 	.word	0x00000005
        /*0b08*/ 	.word	0x00028c60
        /*0b0c*/ 	.short	0x010a
        /*0b0e*/ 	.byte	0x3f
	.zero		1


	//   ....[61]....
        /*0b10*/ 	.word	0x00012550
        /*0b14*/ 	.word	0x00000003
        /*0b18*/ 	.word	0x00028c60
        /*0b1c*/ 	.short	0x010a
        /*0b1e*/ 	.byte	0x3f
	.zero		1


	//   ....[62]....
        /*0b20*/ 	.word	0x000125c0
        /*0b24*/ 	.word	0x00000003
        /*0b28*/ 	.word	0x00028c50
        /*0b2c*/ 	.short	0x010a
        /*0b2e*/ 	.byte	0x3f
	.zero		1


	//   ....[63]....
        /*0b30*/ 	.word	0x00012620
        /*0b34*/ 	.word	0x00000003
        /*0b38*/ 	.word	0x00028c50
        /*0b3c*/ 	.short	0x010a
        /*0b3e*/ 	.byte	0x3f
	.zero		1


	//   ....[64]....
        /*0b40*/ 	.word	0x00012680
        /*0b44*/ 	.word	0x00000003
        /*0b48*/ 	.word	0x00028c00
        /*0b4c*/ 	.short	0x010a
        /*0b4e*/ 	.byte	0x3f
	.zero		1


	//   ....[65]....
        /*0b50*/ 	.word	0x000126d0
        /*0b54*/ 	.word	0x00000006
        /*0b58*/ 	.word	0x00028c30
        /*0b5c*/ 	.short	0x010a
        /*0b5e*/ 	.byte	0x3f
	.zero		1


	//   ....[66]....
        /*0b60*/ 	.word	0x00012720
        /*0b64*/ 	.word	0x00000006
        /*0b68*/ 	.word	0x00028c50
        /*0b6c*/ 	.short	0x010a
        /*0b6e*/ 	.byte	0x3f
	.zero		1


	//   ....[67]....
        /*0b70*/ 	.word	0x00012780
        /*0b74*/ 	.word	0x00000007
        /*0b78*/ 	.word	0x00028c30
        /*0b7c*/ 	.short	0x010a
        /*0b7e*/ 	.byte	0x3f
	.zero		1


	//   ....[68]....
        /*0b80*/ 	.word	0x000127e0
        /*0b84*/ 	.word	0x00000009
        /*0b88*/ 	.word	0x00028c50
        /*0b8c*/ 	.short	0x010a
        /*0b8e*/ 	.byte	0x3f
	.zero		1


	//   ....[69]....
        /*0b90*/ 	.word	0x00012900
        /*0b94*/ 	.word	0x00000013
        /*0b98*/ 	.word	0x00028c40
        /*0b9c*/ 	.short	0x010a
        /*0b9e*/ 	.byte	0x3f
	.zero		1


	//   ....[70]....
        /*0ba0*/ 	.word	0x000133a0
        /*0ba4*/ 	.word	0x00000011
        /*0ba8*/ 	.word	0x00028c20
        /*0bac*/ 	.short	0x010a
        /*0bae*/ 	.byte	0x3f
	.zero		1


	//   ....[71]....
        /*0bb0*/ 	.word	0x000133f0
        /*0bb4*/ 	.word	0x00000013
        /*0bb8*/ 	.word	0x00028c60
        /*0bbc*/ 	.short	0x010a
        /*0bbe*/ 	.byte	0x3f
	.zero		1


	//   ....[72]....
        /*0bc0*/ 	.word	0x00013cf0
        /*0bc4*/ 	.word	0x00000006
        /*0bc8*/ 	.word	0x00028c40
        /*0bcc*/ 	.short	0x010a
        /*0bce*/ 	.byte	0x3f
	.zero		1


	//   ....[73]....
        /*0bd0*/ 	.word	0x000141b0
        /*0bd4*/ 	.word	0x00000006
        /*0bd8*/ 	.word	0x00028c60
        /*0bdc*/ 	.short	0x010a
        /*0bde*/ 	.byte	0x3f
	.zero		1


	//   ....[74]....
        /*0be0*/ 	.word	0x00015350
        /*0be4*/ 	.word	0x00000007
        /*0be8*/ 	.word	0x00028c20
        /*0bec*/ 	.short	0x010a
        /*0bee*/ 	.byte	0x3f
	.zero		1


	//   ....[75]....
        /*0bf0*/ 	.word	0x000154f0
        /*0bf4*/ 	.word	0x00000005
        /*0bf8*/ 	.word	0x00028c40
        /*0bfc*/ 	.short	0x010a
        /*0bfe*/ 	.byte	0x3f
	.zero		1


	//   ....[76]....
        /*0c00*/ 	.word	0x00015540
        /*0c04*/ 	.word	0x00000003
        /*0c08*/ 	.word	0x00028c40
        /*0c0c*/ 	.short	0x010a
        /*0c0e*/ 	.byte	0x3f
	.zero		1


	//   ....[77]....
        /*0c10*/ 	.word	0x00015590
        /*0c14*/ 	.word	0x00000005
        /*0c18*/ 	.word	0x00028c60
        /*0c1c*/ 	.short	0x010a
        /*0c1e*/ 	.byte	0x3f
	.zero		1


	//----- nvinfo : EIATTR_NUM_MBARRIERS
	.align		4
.L_206:
        /*0c20*/ 	.byte	0x03, 0x38
        /*0c22*/ 	.short	0x0016


	//----- nvinfo : EIATTR_EXIT_INSTR_OFFSETS
	.align		4
        /*0c24*/ 	.byte	0x04, 0x1c
        /*0c26*/ 	.short	(.L_208 - .L_207)


	//   ....[0]....
.L_207:
        /*0c28*/ 	.word	0x00000970


	//   ....[1]....
        /*0c2c*/ 	.word	0x0000cb80


	//   ....[2]....
        /*0c30*/ 	.word	0x000125a0


	//----- nvinfo : EIATTR_MAX_THREADS
	.align		4
.L_208:
        /*0c34*/ 	.byte	0x04, 0x05
        /*0c36*/ 	.short	(.L_210 - .L_209)
.L_209:
        /*0c38*/ 	.word	0x00000180
        /*0c3c*/ 	.word	0x00000001
        /*0c40*/ 	.word	0x00000001


	//----- nvinfo : EIATTR_CRS_STACK_SIZE
	.align		4
.L_210:
        /*0c44*/ 	.byte	0x04, 0x1e
        /*0c46*/ 	.short	(.L_212 - .L_211)
.L_211:
        /*0c48*/ 	.word	0x00000000


	//----- nvinfo : EIATTR_CBANK_PARAM_SIZE
	.align		4
.L_212:
        /*0c4c*/ 	.byte	0x03, 0x19
        /*0c4e*/ 	.short	0x0af0


	//----- nvinfo : EIATTR_PARAM_CBANK
	.align		4
        /*0c50*/ 	.byte	0x04, 0x0a
        /*0c52*/ 	.short	(.L_214 - .L_213)
	.align		4
.L_213:
        /*0c54*/ 	.word	index@(.nv.constant0._ZN7cutlass13device_kernelIN5flash11enable_sm90INS1_16FlashAttnFwdSm90INS1_25CollectiveMainloopFwdSm90ILi2EN4cute5tupleIJNS5_1CILi1EEES8_S8_EEENS6_IJNS7_ILi64EEESA_SA_EEELi512ENS_6half_tEfNS_4arch4Sm90ELb0ELb0ELb1ELb1ELb1ELb0ELb0ELb0ELb0ELb1ELb1ELb0EEENS1_21CollectiveEpilogueFwdINS6_IJSA_NS7_ILi512EEESA_EEES9_SC_SE_Li256ELb1ELb1ELb1ELb0EEENS1_36VarlenDynamicPersistentTileSchedulerILi64ELi64ELi256ELi128ELb1ELb1ELb1ELb0ELb1ELb1EEEEEEEEEvNT_6ParamsE)
        /*0c58*/ 	.short	0x0210
        /*0c5a*/ 	.short	0x0af0


	//----- nvinfo : EIATTR_SW_WAR
	.align		4
.L_214:
        /*0c5c*/ 	.byte	0x04, 0x36
        /*0c5e*/ 	.short	(.L_216 - .L_215)
.L_215:
        /*0c60*/ 	.word	0x00000008
.L_216:


//--------------------- .nv.info._ZN7cutlass13device_kernelIN5flash11enable_sm90INS1_16FlashAttnFwdSm90INS1_25CollectiveMainloopFwdSm90ILi2EN4cute5tupleIJNS5_1CILi1EEES8_S8_EEENS6_IJNS7_ILi64EEESA_SA_EEELi512ENS_6half_tEfNS_4arch4Sm90ELb0ELb0ELb1ELb1ELb1ELb1ELb0ELb0ELb0ELb1ELb1ELb0EEENS1_21CollectiveEpilogueFwdINS6_IJSA_NS7_ILi512EEESA_EEES9_SC_SE_Li256ELb1ELb1ELb1ELb0EEENS1_36VarlenDynamicPersistentTileSchedulerILi64ELi64ELi256ELi128ELb1ELb1ELb1ELb0ELb1ELb1EEEEEEEEEvNT_6ParamsE --------------------------
	.section	.nv.info._ZN7cutlass13device_kernelIN5flash11enable_sm90INS1_16FlashAttnFwdSm90INS1_25CollectiveMainloopFwdSm90ILi2EN4cute5tupleIJNS5_1CILi1EEES8_S8_EEENS6_IJNS7_ILi64EEESA_SA_EEELi512ENS_6half_tEfNS_4arch4Sm90ELb0ELb0ELb1ELb1ELb1ELb1ELb0ELb0ELb0ELb1ELb1ELb0EEENS1_21CollectiveEpilogueFwdINS6_IJSA_NS7_ILi512EEESA_EEES9_SC_SE_Li256ELb1ELb1ELb1ELb0EEENS1_36VarlenDynamicPersistentTileSchedulerILi64ELi64ELi256ELi128ELb1ELb1ELb1ELb0ELb1ELb1EEEEEEEEEvNT_6ParamsE,"",@"SHT_CUDA_INFO"
	.sectionflags	@""
	.align	4


	//----- nvinfo : EIATTR_CUDA_API_VERSION
	.align		4
        /*0000*/ 	.byte	0x04, 0x37
        /*0002*/ 	.short	(.L_218 - .L_217)
.L_217:
        /*0004*/ 	.word	0x00000082


	//----- nvinfo : EIATTR_KPARAM_INFO
	.align		4
.L_218:
        /*0008*/ 	.byte	0x04, 0x17
        /*000a*/ 	.short	(.L_220 - .L_219)
.L_219:
        /*000c*/ 	.word	0x00000000
        /*0010*/ 	.short	0x0000
        /*0012*/ 	.short	0x0070
        /*0014*/ 	.byte	0x00, 0xf0, 0x01, 0x2a


	//----- nvinfo : EIATTR_SPARSE_MMA_MASK
	.align		4
.L_220:
        /*0018*/ 	.byte	0x03, 0x50
        /*001a*/ 	.short	0x0000


	//----- nvinfo : EIATTR_MAXREG_COUNT
	.align		4
        /*001c*/ 	.byte	0x03, 0x1b
        /*001e*/ 	.short	0x00a8


	//----- nvinfo : EIATTR_NUM_BARRIERS
	.align		4
        /*0020*/ 	.byte	0x02, 0x4c
        /*0022*/ 	.byte	0x10
	.zero		1


	//----- nvinfo : EIATTR_EXTERNS
	.align		4
        /*0024*/ 	.byte	0x04, 0x0f
        /*0026*/ 	.short	(.L_222 - .L_221)


	//   ....[0]....
	.align		4
.L_221:
        /*0028*/ 	.word	index@(__assertfail)


	//----- nvinfo : EIATTR_ANNOTATIONS
	.align		4
.L_222:
        /*002c*/ 	.byte	0x04, 0x55
        /*002e*/ 	.short	(.L_224 - .L_223)


	//   ....[0]....
.L_223:
        /* <DEDUP_REMOVED lines=53> */


	//----- nvinfo : EIATTR_MERCURY_ISA_VERSION
	.align		4
.L_224:
        /*0368*/ 	.byte	0x03, 0x5f
        /*036a*/ 	.short	0x0101


	//----- nvinfo : EIATTR_UNUSED_LOAD_BYTE_OFFSET
	.align		4
        /*036c*/ 	.byte	0x04, 0x44
        /*036e*/ 	.short	(.L_226 - .L_225)


	//   ....[0]....
.L_225:
        /*0370*/ 	.word	0x00000a20
        /*0374*/ 	.word	0x0000fff0


	//   ....[1]....
        /*0378*/ 	.word	0x0000e1f0
        /*037c*/ 	.word	0x0000fff0


	//----- nvinfo : EIATTR_INT_WARP_WIDE_INSTR_OFFSETS
	.align		4
.L_226:
        /*0380*/ 	.byte	0x04, 0x31
        /*0382*/ 	.short	(.L_228 - .L_227)


	//   ....[0]....
.L_227:
        /*0384*/ 	.word	0x00000130


	//   ....[1]....
        /*0388*/ 	.word	0x00000170


	//   ....[2]....
        /*038c*/ 	.word	0x000001e0


	//   ....[3]....
        /*0390*/ 	.word	0x00016540


	//   ....[4]....
        /*0394*/ 	.word	0x000165d0


	//   ....[5]....
        /*0398*/ 	.word	0x00019ab0


	//   ....[6]....
        /*039c*/ 	.word	0x00019b40


	//----- nvinfo : EIATTR_COOP_GROUP_MASK_REGIDS
	.align		4
.L_228:
        /*03a0*/ 	.byte	0x04, 0x29
        /*03a2*/ 	.short	(.L_230 - .L_229)


	//   ....[0]....
.L_229:
        /*03a4*/ 	.word	0xffffffff


	//   ....[1]....
        /*03a8*/ 	.word	0xffffffff


	//   ....[2]....
        /*03ac*/ 	.word	0xffffffff


	//   ....[3]....
        /*03b0*/ 	.word	0xffffffff


	//   ....[4]....
        /*03b4*/ 	.word	0xffffffff


	//   ....[5]....
        /*03b8*/ 	.word	0xffffffff


	//   ....[6]....
        /*03bc*/ 	.word	0xffffffff


	//   ....[7]....
        /*03c0*/ 	.word	0xffffffff


	//   ....[8]....
        /*03c4*/ 	.word	0xffffffff


	//   ....[9]....
        /*03c8*/ 	.word	0xffffffff


	//   ....[10]....
        /*03cc*/ 	.word	0xffffffff


	//   ....[11]....
        /*03d0*/ 	.word	0xffffffff


	//   ....[12]....
        /*03d4*/ 	.word	0xffffffff


	//   ....[13]....
        /*03d8*/ 	.word	0xffffffff


	//   ....[14]....
        /*03dc*/ 	.word	0xffffffff


	//   ....[15]....
        /*03e0*/ 	.word	0xffffffff


	//   ....[16]....
        /*03e4*/ 	.word	0xffffffff


	//   ....[17]....
        /*03e8*/ 	.word	0xffffffff


	//   ....[18]....
        /*03ec*/ 	.word	0xffffffff


	//   ....[19]....
        /*03f0*/ 	.word	0xffffffff


	//   ....[20]....
        /*03f4*/ 	.word	0xffffffff


	//   ....[21]....
        /*03f8*/ 	.word	0xffffffff


	//   ....[22]....
        /*03fc*/ 	.word	0xffffffff


	//   ....[23]....
        /*0400*/ 	.word	0xffffffff


	//   ....[24]....
        /*0404*/ 	.word	0xffffffff


	//   ....[25]....
        /*0408*/ 	.word	0xffffffff


	//   ....[26]....
        /*040c*/ 	.word	0xffffffff


	//   ....[27]....
        /*0410*/ 	.word	0xffffffff


	//   ....[28]....
        /*0414*/ 	.word	0xffffffff


	//   ....[29]....
        /*0418*/ 	.word	0xffffffff


	//   ....[30]....
        /*041c*/ 	.word	0xffffffff


	//   ....[31]....
        /*0420*/ 	.word	0xffffffff


	//   ....[32]....
        /*0424*/ 	.word	0xffffffff


	//   ....[33]....
        /*0428*/ 	.word	0xffffffff


	//   ....[34]....
        /*042c*/ 	.word	0xffffffff


	//   ....[35]....
        /*0430*/ 	.word	0xffffffff


	//   ....[36]....
        /*0434*/ 	.word	0xffffffff


	//   ....[37]....
        /*0438*/ 	.word	0xffffffff


	//   ....[38]....
        /*043c*/ 	.word	0xffffffff


	//   ....[39]....
        /*0440*/ 	.word	0xffffffff


	//   ....[40]....
        /*0444*/ 	.word	0xffffffff


	//   ....[41]....
        /*0448*/ 	.word	0xffffffff


	//   ....[42]....
        /*044c*/ 	.word	0xffffffff


	//   ....[43]....
        /*0450*/ 	.word	0xffffffff


	//   ....[44]....
        /*0454*/ 	.word	0xffffffff


	//   ....[45]....
        /*0458*/ 	.word	0xffffffff


	//   ....[46]....
        /*045c*/ 	.word	0xffffffff


	//   ....[47]....
        /*0460*/ 	.word	0xffffffff


	//   ....[48]....
        /*0464*/ 	.word	0xffffffff


	//   ....[49]....
        /*0468*/ 	.word	0xffffffff


	//   ....[50]....
        /*046c*/ 	.word	0xffffffff


	//   ....[51]....
        /*0470*/ 	.word	0xffffffff


	//   ....[52]....
        /*0474*/ 	.word	0xffffffff


	//   ....[53]....
        /*0478*/ 	.word	0xffffffff


	//   ....[54]....
        /*047c*/ 	.word	0xffffffff


	//   ....[55]....
        /*0480*/ 	.word	0xffffffff


	//   ....[56]....
        /*0484*/ 	.word	0xffffffff


	//   ....[57]....
        /*0488*/ 	.word	0xffffffff


	//   ....[58]....
        /*048c*/ 	.word	0xffffffff


	//   ....[59]....
        /*0490*/ 	.word	0xffffffff


	//   ....[60]....
        /*0494*/ 	.word	0xffffffff


	//   ....[61]....
        /*0498*/ 	.word	0xffffffff


	//   ....[62]....
        /*049c*/ 	.word	0xffffffff


	//   ....[63]....
        /*04a0*/ 	.word	0xffffffff


	//   ....[64]....
        /*04a4*/ 	.word	0xffffffff


	//   ....[65]....
        /*04a8*/ 	.word	0xffffffff


	//   ....[66]....
        /*04ac*/ 	.word	0xffffffff


	//   ....[67]....
        /*04b0*/ 	.word	0xffffffff


	//   ....[68]....
        /*04b4*/ 	.word	0xffffffff


	//   ....[69]....
        /*04b8*/ 	.word	0xffffffff


	//   ....[70]....
        /*04bc*/ 	.word	0xffffffff


	//   ....[71]....
        /*04c0*/ 	.word	0xffffffff


	//   ....[72]....
        /*04c4*/ 	.word	0xffffffff


	//   ....[73]....
        /*04c8*/ 	.word	0xffffffff


	//   ....[74]....
        /*04cc*/ 	.word	0xffffffff


	//   ....[75]....
        /*04d0*/ 	.word	0xffffffff


	//   ....[76]....
        /*04d4*/ 	.word	0xffffffff


	//   ....[77]....
        /*04d8*/ 	.word	0xffffffff


	//   ....[78]....
        /*04dc*/ 	.word	0xffffffff


	//   ....[79]....
        /*04e0*/ 	.word	0xffffffff


	//   ....[80]....
        /*04e4*/ 	.word	0xffffffff


	//   ....[81]....
        /*04e8*/ 	.word	0xffffffff


	//   ....[82]....
        /*04ec*/ 	.word	0xffffffff


	//   ....[83]....
        /*04f0*/ 	.word	0xffffffff


	//   ....[84]....
        /*04f4*/ 	.word	0xffffffff


	//   ....[85]....
        /*04f8*/ 	.word	0xffffffff


	//   ....[86]....
        /*04fc*/ 	.word	0xffffffff


	//   ....[87]....
        /*0500*/ 	.word	0xffffffff


	//   ....[88]....
        /*0504*/ 	.word	0xffffffff


	//   ....[89]....
        /*0508*/ 	.word	0xffffffff


	//   ....[90]....
        /*050c*/ 	.word	0xffffffff


	//   ....[91]....
        /*0510*/ 	.word	0xffffffff


	//   ....[92]....
        /*0514*/ 	.word	0xffffffff


	//   ....[93]....
        /*0518*/ 	.word	0xffffffff


	//   ....[94]....
        /*051c*/ 	.word	0xffffffff


	//   ....[95]....
        /*0520*/ 	.word	0xffffffff


	//   ....[96]....
        /*0524*/ 	.word	0xffffffff


	//   ....[97]....
        /*0528*/ 	.word	0xffffffff


	//   ....[98]....
        /*052c*/ 	.word	0xffffffff


	//   ....[99]....
        /*0530*/ 	.word	0xffffffff


	//   ....[100]....
        /*0534*/ 	.word	0xffffffff


	//   ....[101]....
        /*0538*/ 	.word	0xffffffff


	//   ....[102]....
        /*053c*/ 	.word	0xffffffff


	//   ....[103]....
        /*0540*/ 	.word	0xffffffff


	//   ....[104]....
        /*0544*/ 	.word	0xffffffff


	//   ....[105]....
        /*0548*/ 	.word	0xffffffff


	//   ....[106]....
        /*054c*/ 	.word	0xffffffff


	//   ....[107]....
        /*0550*/ 	.word	0xffffffff


	//   ....[108]....
        /*0554*/ 	.word	0xffffffff


	//   ....[109]....
        /*0558*/ 	.word	0xffffffff


	//   ....[110]....
        /*055c*/ 	.word	0xffffffff


	//   ....[111]....
        /*0560*/ 	.word	0xffffffff


	//   ....[112]....
        /*0564*/ 	.word	0xffffffff


	//   ....[113]....
        /*0568*/ 	.word	0xffffffff


	//   ....[114]....
        /*056c*/ 	.word	0xffffffff


	//   ....[115]....
        /*0570*/ 	.word	0xffffffff


	//   ....[116]....
        /*0574*/ 	.word	0xffffffff


	//   ....[117]....
        /*0578*/ 	.word	0xffffffff


	//   ....[118]....
        /*057c*/ 	.word	0xffffffff


	//   ....[119]....
        /*0580*/ 	.word	0xffffffff


	//   ....[120]....
        /*0584*/ 	.word	0xffffffff


	//   ....[121]....
        /*0588*/ 	.word	0xffffffff


	//   ....[122]....
        /*058c*/ 	.word	0xffffffff


	//   ....[123]....
        /*0590*/ 	.word	0xffffffff


	//   ....[124]....
        /*0594*/ 	.word	0xffffffff


	//   ....[125]....
        /*0598*/ 	.word	0xffffffff


	//   ....[126]....
        /*059c*/ 	.word	0xffffffff


	//   ....[127]....
        /*05a0*/ 	.word	0xffffffff


	//   ....[128]....
        /*05a4*/ 	.word	0xffffffff


	//   ....[129]....
        /*05a8*/ 	.word	0xffffffff


	//   ....[130]....
        /*05ac*/ 	.word	0xffffffff


	//   ....[131]....
        /*05b0*/ 	.word	0xffffffff


	//   ....[132]....
        /*05b4*/ 	.word	0xffffffff


	//   ....[133]....
        /*05b8*/ 	.word	0x0500000f


	//   ....[134]....
        /*05bc*/ 	.word	0x0500000f


	//   ....[135]....
        /*05c0*/ 	.word	0x0500000f


	//   ....[136]....
        /*05c4*/ 	.word	0x0500000f


	//   ....[137]....
        /*05c8*/ 	.word	0x0500000f


	//   ....[138]....
        /*05cc*/ 	.word	0x0500000f


	//   ....[139]....
        /*05d0*/ 	.word	0x0500000f


	//   ....[140]....
        /*05d4*/ 	.word	0x0500000f


	//   ....[141]....
        /*05d8*/ 	.word	0x0500000f


	//   ....[142]....
        /*05dc*/ 	.word	0x0500000f


	//   ....[143]....
        /*05e0*/ 	.word	0x0500000f


	//   ....[144]....
        /*05e4*/ 	.word	0x0500000f


	//   ....[145]....
        /*05e8*/ 	.word	0x0500000f


	//   ....[146]....
        /*05ec*/ 	.word	0x0500000f


	//   ....[147]....
        /*05f0*/ 	.word	0x0500000f


	//   ....[148]....
        /*05f4*/ 	.word	0x0500000f


	//   ....[149]....
        /*05f8*/ 	.word	0x0500000f


	//   ....[150]....
        /*05fc*/ 	.word	0x0500000f


	//   ....[151]....
        /*0600*/ 	.word	0x0500000f


	//   ....[152]....
        /*0604*/ 	.word	0x0500000f


	//   ....[153]....
        /*0608*/ 	.word	0x0500000f


	//   ....[154]....
        /*060c*/ 	.word	0x0500000f


	//   ....[155]....
        /*0610*/ 	.word	0x0500000f


	//   ....[156]....
        /*0614*/ 	.word	0x0500000f


	//   ....[157]....
        /*0618*/ 	.word	0x0500000f


	//   ....[158]....
        /*061c*/ 	.word	0x0500000f


	//   ....[159]....
        /*0620*/ 	.word	0x0500000f


	//   ....[160]....
        /*0624*/ 	.word	0x0500000f


	//   ....[161]....
        /*0628*/ 	.word	0x0500000f


	//   ....[162]....
        /*062c*/ 	.word	0x0500000f


	//   ....[163]....
        /*0630*/ 	.word	0x0500000f


	//   ....[164]....
        /*0634*/ 	.word	0x0500000f


	//   ....[165]....
        /*0638*/ 	.word	0x0500000f


	//   ....[166]....
        /*063c*/ 	.word	0x0500000f


	//   ....[167]....
        /*0640*/ 	.word	0x0500000f


	//   ....[168]....
        /*0644*/ 	.word	0x0500000f


	//   ....[169]....
        /*0648*/ 	.word	0x0500000f


	//   ....[170]....
        /*064c*/ 	.word	0x0500000f


	//   ....[171]....
        /*0650*/ 	.word	0x0500000f


	//   ....[172]....
        /*0654*/ 	.word	0x0500000f


	//   ....[173]....
        /*0658*/ 	.word	0x0500000f


	//   ....[174]....
        /*065c*/ 	.word	0x0500000f


	//   ....[175]....
        /*0660*/ 	.word	0x0500000f


	//   ....[176]....
        /*0664*/ 	.word	0x0500000f


	//   ....[177]....
        /*0668*/ 	.word	0x0500000f


	//   ....[178]....
        /*066c*/ 	.word	0x0500000f


	//   ....[179]....
        /*0670*/ 	.word	0x0500000f


	//   ....[180]....
        /*0674*/ 	.word	0x0500000f


	//   ....[181]....
        /*0678*/ 	.word	0x0500000f


	//   ....[182]....
        /*067c*/ 	.word	0x0500000f


	//   ....[183]....
        /*0680*/ 	.word	0x0500000f


	//   ....[184]....
        /*0684*/ 	.word	0x0500000f


	//   ....[185]....
        /*0688*/ 	.word	0x0500000f


	//   ....[186]....
        /*068c*/ 	.word	0x0500000f


	//   ....[187]....
        /*0690*/ 	.word	0x0500000f


	//   ....[188]....
        /*0694*/ 	.word	0x0500000f


	//   ....[189]....
        /*0698*/ 	.word	0x0500000f


	//   ....[190]....
        /*069c*/ 	.word	0x0500000f


	//   ....[191]....
        /*06a0*/ 	.word	0x0500000f


	//   ....[192]....
        /*06a4*/ 	.word	0x0500000f


	//   ....[193]....
        /*06a8*/ 	.word	0x0500000f


	//   ....[194]....
        /*06ac*/ 	.word	0x0500000f


	//   ....[195]....
        /*06b0*/ 	.word	0x0500000f


	//   ....[196]....
        /*06b4*/ 	.word	0x0500000f


	//   ....[197]....
        /*06b8*/ 	.word	0x0500000f


	//   ....[198]....
        /*06bc*/ 	.word	0x0500000f


	//   ....[199]....
        /*06c0*/ 	.word	0x0500000f


	//   ....[200]....
        /*06c4*/ 	.word	0x0500000f


	//   ....[201]....
        /*06c8*/ 	.word	0x0500000f


	//   ....[202]....
        /*06cc*/ 	.word	0x0500000f


	//   ....[203]....
        /*06d0*/ 	.word	0x0500000f


	//   ....[204]....
        /*06d4*/ 	.word	0x0500000f


	//   ....[205]....
        /*06d8*/ 	.word	0x0500000f


	//   ....[206]....
        /*06dc*/ 	.word	0x0500000f


	//   ....[207]....
        /*06e0*/ 	.word	0x0500000f


	//----- nvinfo : EIATTR_COOP_GROUP_INSTR_OFFSETS
	.align		4
.L_230:
        /*06e4*/ 	.byte	0x04, 0x28
        /*06e6*/ 	.short	(.L_232 - .L_231)


	//   ....[0]....
.L_231:
        /*06e8*/ 	.word	0x00000060


	//   ....[1]....
        /*06ec*/ 	.word	0x00000140


	//   ....[2]....
        /*06f0*/ 	.word	0x00000190


	//   ....[3]....
        /*06f4*/ 	.word	0x00000380


	//   ....[4]....
        /*06f8*/ 	.word	0x000004e0


	//   ....[5]....
        /*06fc*/ 	.word	0x00000600


	//   ....[6]....
        /*0700*/ 	.word	0x00000760


	//   ....[7]....
        /*0704*/ 	.word	0x000030d0


	//   ....[8]....
        /*0708*/ 	.word	0x000030e0


	//   ....[9]....
        /*070c*/ 	.word	0x00003b10


	//   ....[10]....
        /*0710*/ 	.word	0x00003b20


	//   ....[11]....
        /*0714*/ 	.word	0x000044d0


	//   ....[12]....
        /*0718*/ 	.word	0x000044e0


	//   ....[13]....
        /*071c*/ 	.word	0x000048a0


	//   ....[14]....
        /*0720*/ 	.word	0x000048b0


	//   ....[15]....
        /*0724*/ 	.word	0x000057e0


	//   ....[16]....
        /*0728*/ 	.word	0x000078f0


	//   ....[17]....
        /*072c*/ 	.word	0x00007eb0


	//   ....[18]....
        /*0730*/ 	.word	0x00007ec0


	//   ....[19]....
        /*0734*/ 	.word	0x00007ed0


	//   ....[20]....
        /*0738*/ 	.word	0x00007ee0


	//   ....[21]....
        /*073c*/ 	.word	0x00008ef0


	//   ....[22]....
        /*0740*/ 	.word	0x00008f00


	//   ....[23]....
        /*0744*/ 	.word	0x00008f10


	//   ....[24]....
        /*0748*/ 	.word	0x00008f20


	//   ....[25]....
        /*074c*/ 	.word	0x0000aaf0


	//   ....[26]....
        /*0750*/ 	.word	0x0000ab90


	//   ....[27]....
        /*0754*/ 	.word	0x0000acd0


	//   ....[28]....
        /*0758*/ 	.word	0x0000adf0


	//   ....[29]....
        /*075c*/ 	.word	0x0000b7a0


	//   ....[30]....
        /*0760*/ 	.word	0x0000c0a0


	//   ....[31]....
        /*0764*/ 	.word	0x0000c100


	//   ....[32]....
        /*0768*/ 	.word	0x0000c4e0


	//   ....[33]....
        /*076c*/ 	.word	0x0000c6b0


	//   ....[34]....
        /*0770*/ 	.word	0x0000d630


	//   ....[35]....
        /*0774*/ 	.word	0x0000d720


	//   ....[36]....
        /*0778*/ 	.word	0x0000d740


	//   ....[37]....
        /*077c*/ 	.word	0x0000d8b0


	//   ....[38]....
        /*0780*/ 	.word	0x0000da80


	//   ....[39]....
        /*0784*/ 	.word	0x0000ef30


	//   ....[40]....
        /*0788*/ 	.word	0x0000f2e0


	//   ....[41]....
        /*078c*/ 	.word	0x0000f310


	//   ....[42]....
        /*0790*/ 	.word	0x0000f320


	//   ....[43]....
        /*0794*/ 	.word	0x0000f330


	//   ....[44]....
        /*0798*/ 	.word	0x00010050


	//   ....[45]....
        /*079c*/ 	.word	0x00010070


	//   ....[46]....
        /*07a0*/ 	.word	0x00010320


	//   ....[47]....
        /*07a4*/ 	.word	0x00010340


	//   ....[48]....
        /*07a8*/ 	.word	0x00010bf0


	//   ....[49]....
        /*07ac*/ 	.word	0x00010c30


	//   ....[50]....
        /*07b0*/ 	.word	0x000116f0


	//   ....[51]....
        /*07b4*/ 	.word	0x00011710


	//   ....[52]....
        /*07b8*/ 	.word	0x00012d70


	//   ....[53]....
        /*07bc*/ 	.word	0x00012da0


	//   ....[54]....
        /*07c0*/ 	.word	0x00012fe0


	//   ....[55]....
        /*07c4*/ 	.word	0x00013000


	//   ....[56]....
        /*07c8*/ 	.word	0x000132b0


	//   ....[57]....
        /*07cc*/ 	.word	0x000134a0


	//   ....[58]....
        /*07d0*/ 	.word	0x000134d0


	//   ....[59]....
        /*07d4*/ 	.word	0x00013500


	//   ....[60]....
        /*07d8*/ 	.word	0x00013530


	//   ....[61]....
        /*07dc*/ 	.word	0x00013560


	//   ....[62]....
        /*07e0*/ 	.word	0x00013590


	//   ....[63]....
        /*07e4*/ 	.word	0x00013720


	//   ....[64]....
        /*07e8*/ 	.word	0x00013750


	//   ....[65]....
        /*07ec*/ 	.word	0x00013780


	//   ....[66]....
        /*07f0*/ 	.word	0x000137b0


	//   ....[67]....
        /*07f4*/ 	.word	0x000137e0


	//   ....[68]....
        /*07f8*/ 	.word	0x00013810


	//   ....[69]....
        /*07fc*/ 	.word	0x000138a0


	//   ....[70]....
        /*0800*/ 	.word	0x000138d0


	//   ....[71]....
        /*0804*/ 	.word	0x000138e0


	//   ....[72]....
        /*0808*/ 	.word	0x00013970


	//   ....[73]....
        /*080c*/ 	.word	0x00014940


	//   ....[74]....
        /*0810*/ 	.word	0x00017310


	//   ....[75]....
        /*0814*/ 	.word	0x00017330


	//   ....[76]....
        /*0818*/ 	.word	0x000173c0


	//   ....[77]....
        /*081c*/ 	.word	0x000173e0


	//   ....[78]....
        /*0820*/ 	.word	0x00017460


	//   ....[79]....
        /*0824*/ 	.word	0x00017480


	//   ....[80]....
        /*0828*/ 	.word	0x00017490


	//   ....[81]....
        /*082c*/ 	.word	0x000174a0


	//   ....[82]....
        /*0830*/ 	.word	0x00017ca0


	//   ....[83]....
        /*0834*/ 	.word	0x00017cd0


	//   ....[84]....
        /*0838*/ 	.word	0x00017d70


	//   ....[85]....
        /*083c*/ 	.word	0x00017d90


	//   ....[86]....
        /*0840*/ 	.word	0x00017e10


	//   ....[87]....
        /*0844*/ 	.word	0x00017e30


	//   ....[88]....
        /*0848*/ 	.word	0x00017e40


	//   ....[89]....
        /*084c*/ 	.word	0x00017eb0


	//   ....[90]....
        /*0850*/ 	.word	0x000182d0


	//   ....[91]....
        /*0854*/ 	.word	0x00018390


	//   ....[92]....
        /*0858*/ 	.word	0x000184e0


	//   ....[93]....
        /*085c*/ 	.word	0x00018520


	//   ....[94]....
        /*0860*/ 	.word	0x00018530


	//   ....[95]....
        /*0864*/ 	.word	0x00018540


	//   ....[96]....
        /*0868*/ 	.word	0x00018690


	//   ....[97]....
        /*086c*/ 	.word	0x000187e0


	//   ....[98]....
        /*0870*/ 	.word	0x00018fe0


	//   ....[99]....
        /*0874*/ 	.word	0x00019000


	//   ....[100]....
        /*0878*/ 	.word	0x00019050


	//   ....[101]....
        /*087c*/ 	.word	0x00019060


	//   ....[102]....
        /*0880*/ 	.word	0x000190a0


	//   ....[103]....
        /*0884*/ 	.word	0x000190b0


	//   ....[104]....
        /*0888*/ 	.word	0x000190c0


	//   ....[105]....
        /*088c*/ 	.word	0x00019100


	//   ....[106]....
        /*0890*/ 	.word	0x00019400


	//   ....[107]....
        /*0894*/ 	.word	0x00019440


	//   ....[108]....
        /*0898*/ 	.word	0x00019460


	//   ....[109]....
        /*089c*/ 	.word	0x00019480


	//   ....[110]....
        /*08a0*/ 	.word	0x000194b0


	//   ....[111]....
        /*08a4*/ 	.word	0x000194d0


	//   ....[112]....
        /*08a8*/ 	.word	0x000195d0


	//   ....[113]....
        /*08ac*/ 	.word	0x00019720


	//   ....[114]....
        /*08b0*/ 	.word	0x00019d60


	//   ....[115]....
        /*08b4*/ 	.word	0x00019d90


	//   ....[116]....
        /*08b8*/ 	.word	0x00019df0


	//   ....[117]....
        /*08bc*/ 	.word	0x00019e20


	//   ....[118]....
        /*08c0*/ 	.word	0x00019e50


	//   ....[119]....
        /*08c4*/ 	.word	0x00019e80


	//   ....[120]....
        /*08c8*/ 	.word	0x00019eb0


	//   ....[121]....
        /*08cc*/ 	.word	0x00019ee0


	//   ....[122]....
        /*08d0*/ 	.word	0x0001a080


	//   ....[123]....
        /*08d4*/ 	.word	0x0001a0b0


	//   ....[124]....
        /*08d8*/ 	.word	0x0001a0e0


	//   ....[125]....
        /*08dc*/ 	.word	0x0001a110


	//   ....[126]....
        /*08e0*/ 	.word	0x0001a140


	//   ....[127]....
        /*08e4*/ 	.word	0x0001a170


	//   ....[128]....
        /*08e8*/ 	.word	0x0001a230


	//   ....[129]....
        /*08ec*/ 	.word	0x0001a250


	//   ....[130]....
        /*08f0*/ 	.word	0x0001a260


	//   ....[131]....
        /*08f4*/ 	.word	0x0001a2c0


	//   ....[132]....
        /*08f8*/ 	.word	0x0001a8e0


	//   ....[133]....
        /*08fc*/ 	.word	0x0001abf0


	//   ....[134]....
        /*0900*/ 	.word	0x0001ac80


	//   ....[135]....
        /*0904*/ 	.word	0x0001ad50


	//   ....[136]....
        /*0908*/ 	.word	0x0001ade0


	//   ....[137]....
        /*090c*/ 	.word	0x0001aec0


	//   ....[138]....
        /*0910*/ 	.word	0x0001af50


	//   ....[139]....
        /*0914*/ 	.word	0x0001b0d0


	//   ....[140]....
        /*0918*/ 	.word	0x0001b160


	//   ....[141]....
        /*091c*/ 	.word	0x0001b1b0


	//   ....[142]....
        /*0920*/ 	.word	0x0001b200


	//   ....[143]....
        /*0924*/ 	.word	0x0001b2f0


	//   ....[144]....
        /*0928*/ 	.word	0x0001b380


	//   ....[145]....
        /*092c*/ 	.word	0x0001b3d0


	//   ....[146]....
        /*0930*/ 	.word	0x0001b420


	//   ....[147]....
        /*0934*/ 	.word	0x0001b670


	//   ....[148]....
        /*0938*/ 	.word	0x0001b950


	//   ....[149]....
        /*093c*/ 	.word	0x0001ba40


	//   ....[150]....
        /*0940*/ 	.word	0x0001bae0


	//   ....[151]....
        /*0944*/ 	.word	0x0001bb40


	//   ....[152]....
        /*0948*/ 	.word	0x0001bc30


	//   ....[153]....
        /*094c*/ 	.word	0x0001bca0


	//   ....[154]....
        /*0950*/ 	.word	0x0001bd90


	//   ....[155]....
        /*0954*/ 	.word	0x0001be00


	//   ....[156]....
        /*0958*/ 	.word	0x0001bea0


	//   ....[157]....
        /*095c*/ 	.word	0x0001bf90


	//   ....[158]....
        /*0960*/ 	.word	0x0001c000


	//   ....[159]....
        /*0964*/ 	.word	0x0001c060


	//   ....[160]....
        /*0968*/ 	.word	0x0001c150


	//   ....[161]....
        /*096c*/ 	.word	0x0001c1b0


	//   ....[162]....
        /*0970*/ 	.word	0x0001c2b0


	//   ....[163]....
        /*0974*/ 	.word	0x0001c310


	//   ....[164]....
        /*0978*/ 	.word	0x0001c3f0


	//   ....[165]....
        /*097c*/ 	.word	0x0001c530


	//   ....[166]....
        /*0980*/ 	.word	0x0001c630


	//   ....[167]....
        /*0984*/ 	.word	0x0001c8b0


	//   ....[168]....
        /*0988*/ 	.word	0x0001c900


	//   ....[169]....
        /*098c*/ 	.word	0x0001cad0


	//   ....[170]....
        /*0990*/ 	.word	0x0001cb20


	//   ....[171]....
        /*0994*/ 	.word	0x0001ccf0


	//   ....[172]....
        /*0998*/ 	.word	0x0001cd40


	//   ....[173]....
        /*099c*/ 	.word	0x0001ce30


	//   ....[174]....
        /*09a0*/ 	.word	0x0001ced0


	//   ....[175]....
        /*09a4*/ 	.word	0x0001cf30


	//   ....[176]....
        /*09a8*/ 	.word	0x0001cfe0


	//   ....[177]....
        /*09ac*/ 	.word	0x0001d040


	//   ....[178]....
        /*09b0*/ 	.word	0x0001d0f0


	//   ....[179]....
        /*09b4*/ 	.word	0x0001d150


	//   ....[180]....
        /*09b8*/ 	.word	0x0001d200


	//   ....[181]....
        /*09bc*/ 	.word	0x0001d2f0


	//   ....[182]....
        /*09c0*/ 	.word	0x0001d3d0


	//   ....[183]....
        /*09c4*/ 	.word	0x0001d4e0


	//   ....[184]....
        /*09c8*/ 	.word	0x0001d5e0


	//   ....[185]....
        /*09cc*/ 	.word	0x0001d710


	//   ....[186]....
        /*09d0*/ 	.word	0x0001d7f0


	//   ....[187]....
        /*09d4*/ 	.word	0x0001d8f0


	//   ....[188]....
        /*09d8*/ 	.word	0x0001d9d0


	//   ....[189]....
        /*09dc*/ 	.word	0x0001da60


	//   ....[190]....
        /*09e0*/ 	.word	0x0001db00


	//   ....[191]....
        /*09e4*/ 	.word	0x0001dc80


	//   ....[192]....
        /*09e8*/ 	.word	0x0001dcf0


	//   ....[193]....
        /*09ec*/ 	.word	0x0001dd60


	//   ....[194]....
        /*09f0*/ 	.word	0x0001ddd0


	//   ....[195]....
        /*09f4*/ 	.word	0x0001de40


	//   ....[196]....
        /*09f8*/ 	.word	0x0001dec0


	//   ....[197]....
        /*09fc*/ 	.word	0x0001df40


	//   ....[198]....
        /*0a00*/ 	.word	0x0001dfd0


	//   ....[199]....
        /*0a04*/ 	.word	0x0001e040


	//   ....[200]....
        /*0a08*/ 	.word	0x0001e0b0


	//   ....[201]....
        /*0a0c*/ 	.word	0x0001e120


	//   ....[202]....
        /*0a10*/ 	.word	0x0001e1a0


	//   ....[203]....
        /*0a14*/ 	.word	0x0001e210


	//   ....[204]....
        /*0a18*/ 	.word	0x0001e2b0


	//   ....[205]....
        /*0a1c*/ 	.word	0x0001e300


	//   ....[206]....
        /*0a20*/ 	.word	0x0001e390


	//   ....[207]....
        /*0a24*/ 	.word	0x0001e4c0


	//----- nvinfo : EIATTR_REG_RECONFIG
	.align		4
.L_232:
        /*0a28*/ 	.byte	0x01, 0x54
	.zero		2


	//----- nvinfo : EIATTR_SYSCALL_OFFSETS
	.align		4
        /*0a2c*/ 	.byte	0x04, 0x46
        /*0a2e*/ 	.short	(.L_234 - .L_233)


	//   ....[0]....
.L_233:
        /*0a30*/ 	.word	0x00002360


	//   ....[1]....
        /*0a34*/ 	.word	0x000024b0


	//   ....[2]....
        /*0a38*/ 	.word	0x00007a90


	//   ....[3]....
        /*0a3c*/ 	.word	0x00007e20


	//   ....[4]....
        /*0a40*/ 	.word	0x00016730


	//   ....[5]....
        /*0a44*/ 	.word	0x00016880


	//   ....[6]....
        /*0a48*/ 	.word	0x00016970


	//   ....[7]....
        /*0a4c*/ 	.word	0x00017900


	//----- nvinfo : EIATTR_MBARRIER_INSTR_OFFSETS
	.align		4
.L_234:
        /*0a50*/ 	.byte	0x04, 0x39
        /*0a52*/ 	.short	(.L_236 - .L_235)


	//   ....[0]....
.L_235:
        /*0a54*/ 	.word	0x00000270
        /*0a58*/ 	.word	0x000000ff
        /*0a5c*/ 	.word	0x00028c00
        /*0a60*/ 	.short	0x0100
        /*0a62*/ 	.byte	0x08
	.zero		1


	//   ....[1]....
        /*0a64*/ 	.word	0x00000280
        /*0a68*/ 	.word	0x000000ff
        /*0a6c*/ 	.word	0x00028c20
        /*0a70*/ 	.short	0x0100
        /*0a72*/ 	.byte	0x08
	.zero		1


	//   ....[2]....
        /*0a74*/ 	.word	0x00000330
        /*0a78*/ 	.word	0x000000ff
        /*0a7c*/ 	.word	0x00028c30
        /*0a80*/ 	.short	0x0100
        /*0a82*/ 	.byte	0x06
	.zero		1


	//   ....[3]....
        /*0a84*/ 	.word	0x00000340
        /*0a88*/ 	.word	0x000000ff
        /*0a8c*/ 	.word	0x00028c40
        /*0a90*/ 	.short	0x0100
        /*0a92*/ 	.byte	0x06
	.zero		1


	//   ....[4]....
        /*0a94*/ 	.word	0x00000350
        /*0a98*/ 	.word	0x000000ff
        /*0a9c*/ 	.word	0x00028c38
        /*0aa0*/ 	.short	0x0100
        /*0aa2*/ 	.byte	0x06
	.zero		1


	//   ....[5]....
        /*0aa4*/ 	.word	0x00000360
        /*0aa8*/ 	.word	0x000000ff
        /*0aac*/ 	.word	0x00028c48
        /*0ab0*/ 	.short	0x0100
        /*0ab2*/ 	.byte	0x06
	.zero		1


	//   ....[6]....
        /*0ab4*/ 	.word	0x00000490
        /*0ab8*/ 	.word	0x000000ff
        /*0abc*/ 	.word	0x00028c50
        /*0ac0*/ 	.short	0x0100
        /*0ac2*/ 	.byte	0x08
	.zero		1


	//   ....[7]....
        /*0ac4*/ 	.word	0x000004a0
        /*0ac8*/ 	.word	0x000000ff
        /*0acc*/ 	.word	0x00028c60
        /*0ad0*/ 	.short	0x0100
        /*0ad2*/ 	.byte	0x08
	.zero		1


	//   ....[8]....
        /*0ad4*/ 	.word	0x000004b0
        /*0ad8*/ 	.word	0x000000ff
        /*0adc*/ 	.word	0x00028c58
        /*0ae0*/ 	.short	0x0100
        /*0ae2*/ 	.byte	0x08
	.zero		1


	//   ....[9]....
        /*0ae4*/ 	.word	0x000004c0
        /*0ae8*/ 	.word	0x000000ff
        /*0aec*/ 	.word	0x00028c68
        /*0af0*/ 	.short	0x0100
        /*0af2*/ 	.byte	0x08
	.zero		1


	//   ....[10]....
        /*0af4*/ 	.word	0x000005b0
        /*0af8*/ 	.word	0x000000ff
        /*0afc*/ 	.word	0x00028c70
        /*0b00*/ 	.short	0x0100
        /*0b02*/ 	.byte	0x06
	.zero		1


	//   ....[11]....
        /*0b04*/ 	.word	0x000005c0
        /*0b08*/ 	.word	0x000000ff
        /*0b0c*/ 	.word	0x00028c80
        /*0b10*/ 	.short	0x0100
        /*0b12*/ 	.byte	0x06
	.zero		1


	//   ....[12]....
        /*0b14*/ 	.word	0x000005d0
        /*0b18*/ 	.word	0x000000ff
        /*0b1c*/ 	.word	0x00028c78
        /*0b20*/ 	.short	0x0100
        /*0b22*/ 	.byte	0x06
	.zero		1


	//   ....[13]....
        /*0b24*/ 	.word	0x000005e0
        /*0b28*/ 	.word	0x000000ff
        /*0b2c*/ 	.word	0x00028c88
        /*0b30*/ 	.short	0x0100
        /*0b32*/ 	.byte	0x06
	.zero		1


	//   ....[14]....
        /*0b34*/ 	.word	0x00000710
        /*0b38*/ 	.word	0x000000ff
        /*0b3c*/ 	.word	0x00028c90
        /*0b40*/ 	.short	0x0100
        /*0b42*/ 	.byte	0x08
	.zero		1


	//   ....[15]....
        /*0b44*/ 	.word	0x00000720
        /*0b48*/ 	.word	0x000000ff
        /*0b4c*/ 	.word	0x00028ca0
        /*0b50*/ 	.short	0x0100
        /*0b52*/ 	.byte	0x08
	.zero		1


	//   ....[16]....
        /*0b54*/ 	.word	0x00000730
        /*0b58*/ 	.word	0x000000ff
        /*0b5c*/ 	.word	0x00028c98
        /*0b60*/ 	.short	0x0100
        /*0b62*/ 	.byte	0x08
	.zero		1


	//   ....[17]....
        /*0b64*/ 	.word	0x00000740
        /*0b68*/ 	.word	0x000000ff
        /*0b6c*/ 	.word	0x00028ca8
        /*0b70*/ 	.short	0x0100
        /*0b72*/ 	.byte	0x08
	.zero		1


	//   ....[18]....
        /*0b74*/ 	.word	0x00000870
        /*0b78*/ 	.word	0x000000ff
        /*0b7c*/ 	.word	0x00028cb0
        /*0b80*/ 	.short	0x0100
        /*0b82*/ 	.byte	0x08
	.zero		1


	//   ....[19]....
        /*0b84*/ 	.word	0x00000880
        /*0b88*/ 	.word	0x000000ff
        /*0b8c*/ 	.word	0x00028cc0
        /*0b90*/ 	.short	0x0100
        /*0b92*/ 	.byte	0x08
	.zero		1


	//   ....[20]....
        /*0b94*/ 	.word	0x00000890
        /*0b98*/ 	.word	0x000000ff
        /*0b9c*/ 	.word	0x00028cb8
        /*0ba0*/ 	.short	0x0100
        /*0ba2*/ 	.byte	0x08
	.zero		1


	//   ....[21]....
        /*0ba4*/ 	.word	0x000008a0
        /*0ba8*/ 	.word	0x000000ff
        /*0bac*/ 	.word	0x00028cc8
        /*0bb0*/ 	.short	0x0100
        /*0bb2*/ 	.byte	0x08
	.zero		1


	//   ....[22]....
        /*0bb4*/ 	.word	0x00003080
        /*0bb8*/ 	.word	0x0000003a
        /*0bbc*/ 	.word	0x00028c90
        /*0bc0*/ 	.short	0x010a
        /*0bc2*/ 	.byte	0x3f
	.zero		1


	//   ....[23]....
        /*0bc4*/ 	.word	0x00003ac0
        /*0bc8*/ 	.word	0x0000003a
        /*0bcc*/ 	.word	0x00028c90
        /*0bd0*/ 	.short	0x010a
        /*0bd2*/ 	.byte	0x3f
	.zero		1


	//   ....[24]....
        /*0bd4*/ 	.word	0x00004340
        /*0bd8*/ 	.word	0x0000003a
        /*0bdc*/ 	.word	0x00028c90
        /*0be0*/ 	.short	0x010a
        /*0be2*/ 	.byte	0x3f
	.zero		1


	//   ....[25]....
        /*0be4*/ 	.word	0x00004700
        /*0be8*/ 	.word	0x00000004
        /*0bec*/ 	.word	0x00000000
        /*0bf0*/ 	.short	0x0101
        /*0bf2*/ 	.byte	0x3f
	.zero		1


	//   ....[26]....
        /*0bf4*/ 	.word	0x00004740
        /*0bf8*/ 	.word	0x0000003a
        /*0bfc*/ 	.word	0x00028cb0
        /*0c00*/ 	.short	0x010a
        /*0c02*/ 	.byte	0x3f
	.zero		1


	//   ....[27]....
        /*0c04*/ 	.word	0x00005070
        /*0c08*/ 	.word	0x0000003a
        /*0c0c*/ 	.word	0x00000000
        /*0c10*/ 	.short	0x0101
        /*0c12*/ 	.byte	0x3f
	.zero		1


	//   ....[28]....
        /*0c14*/ 	.word	0x000058f0
        /*0c18*/ 	.word	0x0000000a
        /*0c1c*/ 	.word	0x00028c50
        /*0c20*/ 	.short	0x010a
        /*0c22*/ 	.byte	0x3f
	.zero		1


	//   ....[29]....
        /*0c24*/ 	.word	0x00005cc0
        /*0c28*/ 	.word	0x0000000a
        /*0c2c*/ 	.word	0x00000000
        /*0c30*/ 	.short	0x0101
        /*0c32*/ 	.byte	0x3f
	.zero		1


	//   ....[30]....
        /*0c34*/ 	.word	0x000065c0
        /*0c38*/ 	.word	0x0000000a
        /*0c3c*/ 	.word	0x00028c50
        /*0c40*/ 	.short	0x010a
        /*0c42*/ 	.byte	0x3f
	.zero		1


	//   ....[31]....
        /*0c44*/ 	.word	0x00006610
        /*0c48*/ 	.word	0x0000000a
        /*0c4c*/ 	.word	0x00028c50
        /*0c50*/ 	.short	0x010a
        /*0c52*/ 	.byte	0x3f
	.zero		1


	//   ....[32]....
        /*0c54*/ 	.word	0x00006950
        /*0c58*/ 	.word	0x0000000a
        /*0c5c*/ 	.word	0x00000000
        /*0c60*/ 	.short	0x0101
        /*0c62*/ 	.byte	0x3f
	.zero		1


	//   ....[33]....
        /*0c64*/ 	.word	0x00007b30
        /*0c68*/ 	.word	0x00000002
        /*0c6c*/ 	.word	0x00028c00
        /*0c70*/ 	.short	0x010a
        /*0c72*/ 	.byte	0x3f
	.zero		1


	//   ....[34]....
        /*0c74*/ 	.word	0x00007b80
        /*0c78*/ 	.word	0x00000002
        /*0c7c*/ 	.word	0x00028c00
        /*0c80*/ 	.short	0x010a
        /*0c82*/ 	.byte	0x3f
	.zero		1


	//   ....[35]....
        /*0c84*/ 	.word	0x000081f0
        /*0c88*/ 	.word	0x00000002
        /*0c8c*/ 	.word	0x00028c00
        /*0c90*/ 	.short	0x010a
        /*0c92*/ 	.byte	0x3f
	.zero		1


	//   ....[36]....
        /*0c94*/ 	.word	0x000090f0
        /*0c98*/ 	.word	0x00000002
        /*0c9c*/ 	.word	0x00028c00
        /*0ca0*/ 	.short	0x010a
        /*0ca2*/ 	.byte	0x3f
	.zero		1


	//   ....[37]....
        /*0ca4*/ 	.word	0x00009f40
        /*0ca8*/ 	.word	0x0000000c
        /*0cac*/ 	.word	0x00028c30
        /*0cb0*/ 	.short	0x010a
        /*0cb2*/ 	.byte	0x3f
	.zero		1


	//   ....[38]....
        /*0cb4*/ 	.word	0x00009ff0
        /*0cb8*/ 	.word	0x0000000c
        /*0cbc*/ 	.word	0x00028c30
        /*0cc0*/ 	.short	0x010a
        /*0cc2*/ 	.byte	0x3f
	.zero		1


	//   ....[39]....
        /*0cc4*/ 	.word	0x0000b020
        /*0cc8*/ 	.word	0x0000000f
        /*0ccc*/ 	.word	0x00000000
        /*0cd0*/ 	.short	0x0101
        /*0cd2*/ 	.byte	0x3f
	.zero		1


	//   ....[40]....
        /*0cd4*/ 	.word	0x0000b4a0
        /*0cd8*/ 	.word	0x0000000c
        /*0cdc*/ 	.word	0x00028c50
        /*0ce0*/ 	.short	0x010a
        /*0ce2*/ 	.byte	0x3f
	.zero		1


	//   ....[41]....
        /*0ce4*/ 	.word	0x0000b540
        /*0ce8*/ 	.word	0x0000000c
        /*0cec*/ 	.word	0x00028c50
        /*0cf0*/ 	.short	0x010a
        /*0cf2*/ 	.byte	0x3f
	.zero		1


	//   ....[42]....
        /*0cf4*/ 	.word	0x0000b830
        /*0cf8*/ 	.word	0x0000000c
        /*0cfc*/ 	.word	0x00000000
        /*0d00*/ 	.short	0x0101
        /*0d02*/ 	.byte	0x3f
	.zero		1


	//   ....[43]....
        /*0d04*/ 	.word	0x0000b940
        /*0d08*/ 	.word	0x0000000e
        /*0d0c*/ 	.word	0x00028c30
        /*0d10*/ 	.short	0x010a
        /*0d12*/ 	.byte	0x3f
	.zero		1


	//   ....[44]....
        /*0d14*/ 	.word	0x0000b9f0
        /*0d18*/ 	.word	0x0000000e
        /*0d1c*/ 	.word	0x00028c30
        /*0d20*/ 	.short	0x010a
        /*0d22*/ 	.byte	0x3f
	.zero		1


	//   ....[45]....
        /*0d24*/ 	.word	0x0000c2e0
        /*0d28*/ 	.word	0x000000aa
        /*0d2c*/ 	.word	0x00000000
        /*0d30*/ 	.short	0x0101
        /*0d32*/ 	.byte	0x3f
	.zero		1


	//   ....[46]....
        /*0d34*/ 	.word	0x0000d360
        /*0d38*/ 	.word	0x0000000e
        /*0d3c*/ 	.word	0x00028c50
        /*0d40*/ 	.short	0x010a
        /*0d42*/ 	.byte	0x3f
	.zero		1


	//   ....[47]....
        /*0d44*/ 	.word	0x0000d3b0
        /*0d48*/ 	.word	0x0000000e
        /*0d4c*/ 	.word	0x00028c50
        /*0d50*/ 	.short	0x010a
        /*0d52*/ 	.byte	0x3f
	.zero		1


	//   ....[48]....
        /*0d54*/ 	.word	0x0000d6c0
        /*0d58*/ 	.word	0x0000000e
        /*0d5c*/ 	.word	0x00000000
        /*0d60*/ 	.short	0x0101
        /*0d62*/ 	.byte	0x3f
	.zero		1


	//   ....[49]....
        /*0d64*/ 	.word	0x0000fdb0
        /*0d68*/ 	.word	0x00000000
        /*0d6c*/ 	.word	0x00000000
        /*0d70*/ 	.short	0x0101
        /*0d72*/ 	.byte	0x3f
	.zero		1


	//   ....[50]....
        /*0d74*/ 	.word	0x00010c50
        /*0d78*/ 	.word	0x00000004
        /*0d7c*/ 	.word	0x00000000
        /*0d80*/ 	.short	0x0101
        /*0d82*/ 	.byte	0x3f
	.zero		1


	//   ....[51]....
        /*0d84*/ 	.word	0x00014a20
        /*0d88*/ 	.word	0x00000011
        /*0d8c*/ 	.word	0x00028c20
        /*0d90*/ 	.short	0x010a
        /*0d92*/ 	.byte	0x3f
	.zero		1


	//   ....[52]....
        /*0d94*/ 	.word	0x00014ab0
        /*0d98*/ 	.word	0x00000003
        /*0d9c*/ 	.word	0x00028ca0
        /*0da0*/ 	.short	0x010a
        /*0da2*/ 	.byte	0x3f
	.zero		1


	//   ....[53]....
        /*0da4*/ 	.word	0x00014d00
        /*0da8*/ 	.word	0x00000003
        /*0dac*/ 	.word	0x00028cc0
        /*0db0*/ 	.short	0x010a
        /*0db2*/ 	.byte	0x3f
	.zero		1


	//   ....[54]....
        /*0db4*/ 	.word	0x000156d0
        /*0db8*/ 	.word	0x00000008
        /*0dbc*/ 	.word	0x00028ca0
        /*0dc0*/ 	.short	0x010a
        /*0dc2*/ 	.byte	0x3f
	.zero		1


	//   ....[55]....
        /*0dc4*/ 	.word	0x00015910
        /*0dc8*/ 	.word	0x00000008
        /*0dcc*/ 	.word	0x00028cc0
        /*0dd0*/ 	.short	0x010a
        /*0dd2*/ 	.byte	0x3f
	.zero		1


	//   ....[56]....
        /*0dd4*/ 	.word	0x000170f0
        /*0dd8*/ 	.word	0x0000001e
        /*0ddc*/ 	.word	0x00028c40
        /*0de0*/ 	.short	0x010a
        /*0de2*/ 	.byte	0x3f
	.zero		1


	//   ....[57]....
        /*0de4*/ 	.word	0x000175a0
        /*0de8*/ 	.word	0x0000001e
        /*0dec*/ 	.word	0x00028c30
        /*0df0*/ 	.short	0x0107
        /*0df2*/ 	.byte	0x3f
	.zero		1


	//   ....[58]....
        /*0df4*/ 	.word	0x00017670
        /*0df8*/ 	.word	0x0000001e
        /*0dfc*/ 	.word	0x00028c30
        /*0e00*/ 	.short	0x0101
        /*0e02*/ 	.byte	0x3f
	.zero		1


	//   ....[59]....
        /*0e04*/ 	.word	0x00017f50
        /*0e08*/ 	.word	0x00000011
        /*0e0c*/ 	.word	0x00028c00
        /*0e10*/ 	.short	0x0107
        /*0e12*/ 	.byte	0x3f
	.zero		1


	//   ....[60]....
        /*0e14*/ 	.word	0x00018040
        /*0e18*/ 	.word	0x00000011
        /*0e1c*/ 	.word	0x00028c00
        /*0e20*/ 	.short	0x0101
        /*0e22*/ 	.byte	0x3f
	.zero		1


	//   ....[61]....
        /*0e24*/ 	.word	0x00018060
        /*0e28*/ 	.word	0x00000011
        /*0e2c*/ 	.word	0x00028c20
        /*0e30*/ 	.short	0x010a
        /*0e32*/ 	.byte	0x3f
	.zero		1


	//   ....[62]....
        /*0e34*/ 	.word	0x000180f0
        /*0e38*/ 	.word	0x0000001e
        /*0e3c*/ 	.word	0x00028c60
        /*0e40*/ 	.short	0x010a
        /*0e42*/ 	.byte	0x3f
	.zero		1


	//   ....[63]....
        /*0e44*/ 	.word	0x00018a00
        /*0e48*/ 	.word	0x0000001e
        /*0e4c*/ 	.word	0x00028c50
        /*0e50*/ 	.short	0x0107
        /*0e52*/ 	.byte	0x3f
	.zero		1


	//   ....[64]....
        /*0e54*/ 	.word	0x00018ad0
        /*0e58*/ 	.word	0x0000001e
        /*0e5c*/ 	.word	0x00028c50
        /*0e60*/ 	.short	0x0101
        /*0e62*/ 	.byte	0x3f
	.zero		1


	//   ....[65]....
        /*0e64*/ 	.word	0x00018e60
        /*0e68*/ 	.word	0x00000006
        /*0e6c*/ 	.word	0x00028c40
        /*0e70*/ 	.short	0x010a
        /*0e72*/ 	.byte	0x3f
	.zero		1


	//   ....[66]....
        /*0e74*/ 	.word	0x00019180
        /*0e78*/ 	.word	0x00000006
        /*0e7c*/ 	.word	0x00028c30
        /*0e80*/ 	.short	0x0107
        /*0e82*/ 	.byte	0x3f
	.zero		1


	//   ....[67]....
        /*0e84*/ 	.word	0x00019240
        /*0e88*/ 	.word	0x00000006
        /*0e8c*/ 	.word	0x00028c30
        /*0e90*/ 	.short	0x0101
        /*0e92*/ 	.byte	0x3f
	.zero		1


	//   ....[68]....
        /*0e94*/ 	.word	0x00019270
        /*0e98*/ 	.word	0x00000006
        /*0e9c*/ 	.word	0x00028c60
        /*0ea0*/ 	.short	0x010a
        /*0ea2*/ 	.byte	0x3f
	.zero		1


	//   ....[69]....
        /*0ea4*/ 	.word	0x00019920
        /*0ea8*/ 	.word	0x00000006
        /*0eac*/ 	.word	0x00028c50
        /*0eb0*/ 	.short	0x0107
        /*0eb2*/ 	.byte	0x3f
	.zero		1


	//   ....[70]....
        /*0eb4*/ 	.word	0x000199e0
        /*0eb8*/ 	.word	0x00000006
        /*0ebc*/ 	.word	0x00028c50
        /*0ec0*/ 	.short	0x0101
        /*0ec2*/ 	.byte	0x3f
	.zero		1


	//   ....[71]....
        /*0ec4*/ 	.word	0x0001a860
        /*0ec8*/ 	.word	0x00000007
        /*0ecc*/ 	.word	0x00028c20
        /*0ed0*/ 	.short	0x010a
        /*0ed2*/ 	.byte	0x3f
	.zero		1


	//   ....[72]....
        /*0ed4*/ 	.word	0x0001a9d0
        /*0ed8*/ 	.word	0x00000005
        /*0edc*/ 	.word	0x00028c40
        /*0ee0*/ 	.short	0x010a
        /*0ee2*/ 	.byte	0x3f
	.zero		1


	//   ....[73]....
        /*0ee4*/ 	.word	0x0001aa70
        /*0ee8*/ 	.word	0x00000003
        /*0eec*/ 	.word	0x00028c40
        /*0ef0*/ 	.short	0x010a
        /*0ef2*/ 	.byte	0x3f
	.zero		1


	//   ....[74]....
        /*0ef4*/ 	.word	0x0001aab0
        /*0ef8*/ 	.word	0x00000005
        /*0efc*/ 	.word	0x00028c60
        /*0f00*/ 	.short	0x010a
        /*0f02*/ 	.byte	0x3f
	.zero		1


	//   ....[75]....
        /*0f04*/ 	.word	0x0001aaf0
        /*0f08*/ 	.word	0x00000003
        /*0f0c*/ 	.word	0x00028c60
        /*0f10*/ 	.short	0x010a
        /*0f12*/ 	.byte	0x3f
	.zero		1


	//   ....[76]....
        /*0f14*/ 	.word	0x0001ab50
        /*0f18*/ 	.word	0x0000003a
        /*0f1c*/ 	.word	0x00028c90
        /*0f20*/ 	.short	0x010a
        /*0f22*/ 	.byte	0x3f
	.zero		1


	//   ....[77]....
        /*0f24*/ 	.word	0x0001acb0
        /*0f28*/ 	.word	0x0000003a
        /*0f2c*/ 	.word	0x00028c90
        /*0f30*/ 	.short	0x010a
        /*0f32*/ 	.byte	0x3f
	.zero		1


	//   ....[78]....
        /*0f34*/ 	.word	0x0001ae20
        /*0f38*/ 	.word	0x0000003a
        /*0f3c*/ 	.word	0x00028c90
        /*0f40*/ 	.short	0x010a
        /*0f42*/ 	.byte	0x3f
	.zero		1


	//   ....[79]....
        /*0f44*/ 	.word	0x0001af80
        /*0f48*/ 	.word	0x0000003a
        /*0f4c*/ 	.word	0x00028cb0
        /*0f50*/ 	.short	0x010a
        /*0f52*/ 	.byte	0x3f
	.zero		1


	//   ....[80]....
        /*0f54*/ 	.word	0x0001afd0
        /*0f58*/ 	.word	0x0000000a
        /*0f5c*/ 	.word	0x00028c50
        /*0f60*/ 	.short	0x010a
        /*0f62*/ 	.byte	0x3f
	.zero		1


	//   ....[81]....
        /*0f64*/ 	.word	0x0001b020
        /*0f68*/ 	.word	0x0000000a
        /*0f6c*/ 	.word	0x00028c50
        /*0f70*/ 	.short	0x010a
        /*0f72*/ 	.byte	0x3f
	.zero		1


	//   ....[82]....
        /*0f74*/ 	.word	0x0001b240
        /*0f78*/ 	.word	0x00000002
        /*0f7c*/ 	.word	0x00028c00
        /*0f80*/ 	.short	0x010a
        /*0f82*/ 	.byte	0x3f
	.zero		1


	//   ....[83]....
        /*0f84*/ 	.word	0x0001b450
        /*0f88*/ 	.word	0x00000002
        /*0f8c*/ 	.word	0x00028c00
        /*0f90*/ 	.short	0x010a
        /*0f92*/ 	.byte	0x3f
	.zero		1


	//   ....[84]....
        /*0f94*/ 	.word	0x0001b4a0
        /*0f98*/ 	.word	0x0000000c
        /*0f9c*/ 	.word	0x00028c30
        /*0fa0*/ 	.short	0x010a
        /*0fa2*/ 	.byte	0x3f
	.zero		1


	//   ....[85]....
        /*0fa4*/ 	.word	0x0001b4f0
        /*0fa8*/ 	.word	0x0000000c
        /*0fac*/ 	.word	0x00028c50
        /*0fb0*/ 	.short	0x010a
        /*0fb2*/ 	.byte	0x3f
	.zero		1


	//   ....[86]....
        /*0fb4*/ 	.word	0x0001b540
        /*0fb8*/ 	.word	0x0000000e
        /*0fbc*/ 	.word	0x00028c30
        /*0fc0*/ 	.short	0x010a
        /*0fc2*/ 	.byte	0x3f
	.zero		1


	//   ....[87]....
        /*0fc4*/ 	.word	0x0001b590
        /*0fc8*/ 	.word	0x0000000e
        /*0fcc*/ 	.word	0x00028c50
        /*0fd0*/ 	.short	0x010a
        /*0fd2*/ 	.byte	0x3f
	.zero		1


	//   ....[88]....
        /*0fd4*/ 	.word	0x0001b730
        /*0fd8*/ 	.word	0x00000011
        /*0fdc*/ 	.word	0x00028c20
        /*0fe0*/ 	.short	0x010a
        /*0fe2*/ 	.byte	0x3f
	.zero		1


	//   ....[89]....
        /*0fe4*/ 	.word	0x0001b780
        /*0fe8*/ 	.word	0x00000003
        /*0fec*/ 	.word	0x00028ca0
        /*0ff0*/ 	.short	0x010a
        /*0ff2*/ 	.byte	0x3f
	.zero		1


	//   ....[90]....
        /*0ff4*/ 	.word	0x0001b7d0
        /*0ff8*/ 	.word	0x00000003
        /*0ffc*/ 	.word	0x00028cc0
        /*1000*/ 	.short	0x010a
        /*1002*/ 	.byte	0x3f
	.zero		1


	//   ....[91]....
        /*1004*/ 	.word	0x0001b820
        /*1008*/ 	.word	0x00000008
        /*100c*/ 	.word	0x00028ca0
        /*1010*/ 	.short	0x010a
        /*1012*/ 	.byte	0x3f
	.zero		1


	//   ....[92]....
        /*1014*/ 	.word	0x0001b870
        /*1018*/ 	.word	0x00000008
        /*101c*/ 	.word	0x00028cc0
        /*1020*/ 	.short	0x010a
        /*1022*/ 	.byte	0x3f
	.zero		1


	//   ....[93]....
        /*1024*/ 	.word	0x0001b990
        /*1028*/ 	.word	0x0000001e
        /*102c*/ 	.word	0x00028c40
        /*1030*/ 	.short	0x010a
        /*1032*/ 	.byte	0x3f
	.zero		1


	//   ....[94]....
        /*1034*/ 	.word	0x0001c430
        /*1038*/ 	.word	0x00000011
        /*103c*/ 	.word	0x00028c20
        /*1040*/ 	.short	0x010a
        /*1042*/ 	.byte	0x3f
	.zero		1


	//   ....[95]....
        /*1044*/ 	.word	0x0001c480
        /*1048*/ 	.word	0x0000001e
        /*104c*/ 	.word	0x00028c60
        /*1050*/ 	.short	0x010a
        /*1052*/ 	.byte	0x3f
	.zero		1


	//   ....[96]....
        /*1054*/ 	.word	0x0001cd80
        /*1058*/ 	.word	0x00000006
        /*105c*/ 	.word	0x00028c40
        /*1060*/ 	.short	0x010a
        /*1062*/ 	.byte	0x3f
	.zero		1


	//   ....[97]....
        /*1064*/ 	.word	0x0001d240
        /*1068*/ 	.word	0x00000006
        /*106c*/ 	.word	0x00028c60
        /*1070*/ 	.short	0x010a
        /*1072*/ 	.byte	0x3f
	.zero		1


	//   ....[98]....
        /*1074*/ 	.word	0x0001e3e0
        /*1078*/ 	.word	0x00000007
        /*107c*/ 	.word	0x00028c20
        /*1080*/ 	.short	0x010a
        /*1082*/ 	.byte	0x3f
	.zero		1


	//   ....[99]....
        /*1084*/ 	.word	0x0001e580
        /*1088*/ 	.word	0x00000005
        /*108c*/ 	.word	0x00028c40
        /*1090*/ 	.short	0x010a
        /*1092*/ 	.byte	0x3f
	.zero		1


	//   ....[100]....
        /*1094*/ 	.word	0x0001e5d0
        /*1098*/ 	.word	0x00000003
        /*109c*/ 	.word	0x00028c40
        /*10a0*/ 	.short	0x010a
        /*10a2*/ 	.byte	0x3f
	.zero		1


	//   ....[101]....
        /*10a4*/ 	.word	0x0001e620
        /*10a8*/ 	.word	0x00000005
        /*10ac*/ 	.word	0x00028c60
        /*10b0*/ 	.short	0x010a
        /*10b2*/ 	.byte	0x3f
	.zero		1


	//----- nvinfo : EIATTR_NUM_MBARRIERS
	.align		4
.L_236:
        /*10b4*/ 	.byte	0x03, 0x38
        /*10b6*/ 	.short	0x0016


	//----- nvinfo : EIATTR_EXIT_INSTR_OFFSETS
	.align		4
        /*10b8*/ 	.byte	0x04, 0x1c
        /*10ba*/ 	.short	(.L_238 - .L_237)


	//   ....[0]....
.L_237:
        /*10bc*/ 	.word	0x0001ab40


	//----- nvinfo : EIATTR_MAX_THREADS
	.align		4
.L_238:
        /*10c0*/ 	.byte	0x04, 0x05
        /*10c2*/ 	.short	(.L_240 - .L_239)
.L_239:
        /*10c4*/ 	.word	0x00000180
        /*10c8*/ 	.word	0x00000001
        /*10cc*/ 	.word	0x00000001


	//----- nvinfo : EIATTR_CRS_STACK_SIZE
	.align		4
.L_240:
        /*10d0*/ 	.byte	0x04, 0x1e
        /*10d2*/ 	.short	(.L_242 - .L_241)
.L_241:
        /*10d4*/ 	.word	0x00000000


	//----- nvinfo : EIATTR_CBANK_PARAM_SIZE
	.align		4
.L_242:
        /*10d8*/ 	.byte	0x03, 0x19
        /*10da*/ 	.short	0x0af0


	//----- nvinfo : EIATTR_PARAM_CBANK
	.align		4
        /*10dc*/ 	.byte	0x04, 0x0a
        /*10de*/ 	.short	(.L_244 - .L_243)
	.align		4
.L_243:
        /*10e0*/ 	.word	index@(.nv.constant0._ZN7cutlass13device_kernelIN5flash11enable_sm90INS1_16FlashAttnFwdSm90INS1_25CollectiveMainloopFwdSm90ILi2EN4cute5tupleIJNS5_1CILi1EEES8_S8_EEENS6_IJNS7_ILi64EEESA_SA_EEELi512ENS_6half_tEfNS_4arch4Sm90ELb0ELb0ELb1ELb1ELb1ELb1ELb0ELb0ELb0ELb1ELb1ELb0EEENS1_21CollectiveEpilogueFwdINS6_IJSA_NS7_ILi512EEESA_EEES9_SC_SE_Li256ELb1ELb1ELb1ELb0EEENS1_36VarlenDynamicPersistentTileSchedulerILi64ELi64ELi256ELi128ELb1ELb1ELb1ELb0ELb1ELb1EEEEEEEEEvNT_6ParamsE)
        /*10e4*/ 	.short	0x0210
        /*10e6*/ 	.short	0x0af0


	//----- nvinfo : EIATTR_SW_WAR
	.align		4
.L_244:
        /*10e8*/ 	.byte	0x04, 0x36
        /*10ea*/ 	.short	(.L_246 - .L_245)
.L_245:
        /*10ec*/ 	.word	0x00000008
.L_246:


//--------------------- .nv.info._ZN7cutlass13device_kernelIN5flash11enable_sm90INS1_16FlashAttnFwdSm90INS1_25CollectiveMainloopFwdSm90ILi2EN4cute5tupleIJNS5_1CILi1EEES8_S8_EEENS6_IJNS7_ILi64EEESA_SA_EEELi512ENS_6half_tEfNS_4arch4Sm90ELb0ELb0ELb1ELb1ELb1ELb0ELb1ELb0ELb0ELb1ELb1ELb0EEENS1_21CollectiveEpilogueFwdINS6_IJSA_NS7_ILi512EEESA_EEES9_SC_SE_Li256ELb1ELb1ELb1ELb0EEENS1_36VarlenDynamicPersistentTileSchedulerILi64ELi64ELi256ELi128ELb1ELb1ELb1ELb0ELb1ELb1EEEEEEEEEvNT_6ParamsE --------------------------
	.section	.nv.info._ZN7cutlass13device_kernelIN5flash11enable_sm90INS1_16FlashAttnFwdSm90INS1_25CollectiveMainloopFwdSm90ILi2EN4cute5tupleIJNS5_1CILi1EEES8_S8_EEENS6_IJNS7_ILi64EEESA_SA_EEELi512ENS_6half_tEfNS_4arch4Sm90ELb0ELb0ELb1ELb1ELb1ELb0ELb1ELb0ELb0ELb1ELb1ELb0EEENS1_21CollectiveEpilogueFwdINS6_IJSA_NS7_ILi512EEESA_EEES9_SC_SE_Li256ELb1ELb1ELb1ELb0EEENS1_36VarlenDynamicPersistentTileSchedulerILi64ELi64ELi256ELi128ELb1ELb1ELb1ELb0ELb1ELb1EEEEEEEEEvNT_6ParamsE,"",@"SHT_CUDA_INFO"
	.sectionflags	@""
	.align	4


	//----- nvinfo : EIATTR_CUDA_API_VERSION
	.align		4
        /*0000*/ 	.byte	0x04, 0x37
        /*0002*/ 	.short	(.L_248 - .L_247)
.L_247:
        /*0004*/ 	.word	0x00000082


	//----- nvinfo : EIATTR_KPARAM_INFO
	.align		4
.L_248:
        /*0008*/ 	.byte	0x04, 0x17
        /*000a*/ 	.short	(.L_250 - .L_249)
.L_249:
        /*000c*/ 	.word	0x00000000
        /*0010*/ 	.short	0x0000
        /*0012*/ 	.short	0x0070
        /*0014*/ 	.byte	0x00, 0xf0, 0x01, 0x2e


	//----- nvinfo : EIATTR_SPARSE_MMA_MASK
	.align		4
.L_250:
        /*0018*/ 	.byte	0x03, 0x50
        /*001a*/ 	.short	0x0000


	//----- nvinfo : EIATTR_MAXREG_COUNT
	.align		4
        /*001c*/ 	.byte	0x03, 0x1b
        /*001e*/ 	.short	0x00a8


	//----- nvinfo : EIATTR_NUM_BARRIERS
	.align		4
        /*0020*/ 	.byte	0x02, 0x4c
        /*0022*/ 	.byte	0x10
	.zero		1


	//----- nvinfo : EIATTR_EXTERNS
	.align		4
        /*0024*/ 	.byte	0x04, 0x0f
        /*0026*/ 	.short	(.L_252 - .L_251)


	//   ....[0]....
	.align		4
.L_251:
        /*0028*/ 	.word	index@(__assertfail)


	//----- nvinfo : EIATTR_ANNOTATIONS
	.align		4
.L_252:
        /*002c*/ 	.byte	0x04, 0x55
        /*002e*/ 	.short	(.L_254 - .L_253)


	//   ....[0]....
.L_253:
        /* <DEDUP_REMOVED lines=22> */


	//----- nvinfo : EIATTR_MERCURY_ISA_VERSION
	.align		4
.L_254:
        /*0178*/ 	.byte	0x03, 0x5f
        /*017a*/ 	.short	0x0101


	//----- nvinfo : EIATTR_UNUSED_LOAD_BYTE_OFFSET
	.align		4
        /*017c*/ 	.byte	0x04, 0x44
        /*017e*/ 	.short	(.L_256 - .L_255)


	//   ....[0]....
.L_255:
        /*0180*/ 	.word	0x00000960
        /*0184*/ 	.word	0x0000fff0


	//   ....[1]....
        /*0188*/ 	.word	0x00009f30
        /*018c*/ 	.word	0x0000fff0


	//----- nvinfo : EIATTR_INT_WARP_WIDE_INSTR_OFFSETS
	.align		4
.L_256:
        /*0190*/ 	.byte	0x04, 0x31
        /*0192*/ 	.short	(.L_258 - .L_257)


	//   ....[0]....
.L_257:
        /*0194*/ 	.word	0x000000c0


	//   ....[1]....
        /*0198*/ 	.word	0x000000d0


	//   ....[2]....
        /*019c*/ 	.word	0x000000e0


	//   ....[3]....
        /*01a0*/ 	.word	0x00000180


	//   ....[4]....
        /*01a4*/ 	.word	0x0000fcf0


	//   ....[5]....
        /*01a8*/ 	.word	0x0000fd80


	//   ....[6]....
        /*01ac*/ 	.word	0x00014050


	//   ....[7]....
        /*01b0*/ 	.word	0x000140e0


	//----- nvinfo : EIATTR_COOP_GROUP_MASK_REGIDS
	.align		4
.L_258:
        /*01b4*/ 	.byte	0x04, 0x29
        /*01b6*/ 	.short	(.L_260 - .L_259)


	//   ....[0]....
.L_259:
        /*01b8*/ 	.word	0xffffffff


	//   ....[1]....
        /*01bc*/ 	.word	0xffffffff


	//   ....[2]....
        /*01c0*/ 	.word	0xffffffff


	//   ....[3]....
        /*01c4*/ 	.word	0xffffffff


	//   ....[4]....
        /*01c8*/ 	.word	0xffffffff


	//   ....[5]....
        /*01cc*/ 	.word	0xffffffff


	//   ....[6]....
        /*01d0*/ 	.word	0xffffffff


	//   ....[7]....
        /*01d4*/ 	.word	0xffffffff


	//   ....[8]....
        /*01d8*/ 	.word	0xffffffff


	//   ....[9]....
        /*01dc*/ 	.word	0xffffffff


	//   ....[10]....
        /*01e0*/ 	.word	0xffffffff


	//   ....[11]....
        /*01e4*/ 	.word	0xffffffff


	//   ....[12]....
        /*01e8*/ 	.word	0xffffffff


	//   ....[13]....
        /*01ec*/ 	.word	0xffffffff


	//   ....[14]....
        /*01f0*/ 	.word	0xffffffff


	//   ....[15]....
        /*01f4*/ 	.word	0xffffffff


	//   ....[16]....
        /*01f8*/ 	.word	0xffffffff


	//   ....[17]....
        /*01fc*/ 	.word	0xffffffff


	//   ....[18]....
        /*0200*/ 	.word	0xffffffff


	//   ....[19]....
        /*0204*/ 	.word	0xffffffff


	//   ....[20]....
        /*0208*/ 	.word	0xffffffff


	//   ....[21]....
        /*020c*/ 	.word	0xffffffff


	//   ....[22]....
        /*0210*/ 	.word	0xffffffff


	//   ....[23]....
        /*0214*/ 	.word	0xffffffff


	//   ....[24]....
        /*0218*/ 	.word	0xffffffff


	//   ....[25]....
        /*021c*/ 	.word	0xffffffff


	//   ....[26]....
        /*0220*/ 	.word	0xffffffff


	//   ....[27]....
        /*0224*/ 	.word	0xffffffff


	//   ....[28]....
        /*0228*/ 	.word	0xffffffff


	//   ....[29]....
        /*022c*/ 	.word	0xffffffff


	//   ....[30]....
        /*0230*/ 	.word	0xffffffff


	//   ....[31]....
        /*0234*/ 	.word	0xffffffff


	//   ....[32]....
        /*0238*/ 	.word	0xffffffff


	//   ....[33]....
        /*023c*/ 	.word	0xffffffff


	//   ....[34]....
        /*0240*/ 	.word	0xffffffff


	//   ....[35]....
        /*0244*/ 	.word	0xffffffff


	//   ....[36]....
        /*0248*/ 	.word	0xffffffff


	//   ....[37]....
        /*024c*/ 	.word	0xffffffff


	//   ....[38]....
        /*0250*/ 	.word	0xffffffff


	//   ....[39]....
        /*0254*/ 	.word	0xffffffff


	//   ....[40]....
        /*0258*/ 	.word	0xffffffff


	//   ....[41]....
        /*025c*/ 	.word	0xffffffff


	//   ....[42]....
        /*0260*/ 	.word	0xffffffff


	//   ....[43]....
        /*0264*/ 	.word	0xffffffff


	//   ....[44]....
        /*0268*/ 	.word	0xffffffff


	//   ....[45]....
        /*026c*/ 	.word	0xffffffff


	//   ....[46]....
        /*0270*/ 	.word	0xffffffff


	//   ....[47]....
        /*0274*/ 	.word	0xffffffff


	//   ....[48]....
        /*0278*/ 	.word	0xffffffff


	//   ....[49]....
        /*027c*/ 	.word	0xffffffff


	//   ....[50]....
        /*0280*/ 	.word	0xffffffff


	//   ....[51]....
        /*0284*/ 	.word	0xffffffff


	//   ....[52]....
        /*0288*/ 	.word	0xffffffff


	//   ....[53]....
        /*028c*/ 	.word	0xffffffff


	//   ....[54]....
        /*0290*/ 	.word	0xffffffff


	//   ....[55]....
        /*0294*/ 	.word	0xffffffff


	//   ....[56]....
        /*0298*/ 	.word	0xffffffff


	//   ....[57]....
        /*029c*/ 	.word	0xffffffff


	//   ....[58]....
        /*02a0*/ 	.word	0xffffffff


	//   ....[59]....
        /*02a4*/ 	.word	0xffffffff


	//   ....[60]....
        /*02a8*/ 	.word	0xffffffff


	//   ....[61]....
        /*02ac*/ 	.word	0xffffffff


	//   ....[62]....
        /*02b0*/ 	.word	0xffffffff


	//   ....[63]....
        /*02b4*/ 	.word	0xffffffff


	//   ....[64]....
        /*02b8*/ 	.word	0xffffffff


	//   ....[65]....
        /*02bc*/ 	.word	0xffffffff


	//   ....[66]....
        /*02c0*/ 	.word	0xffffffff


	//   ....[67]....
        /*02c4*/ 	.word	0xffffffff


	//   ....[68]....
        /*02c8*/ 	.word	0xffffffff


	//   ....[69]....
        /*02cc*/ 	.word	0xffffffff


	//   ....[70]....
        /*02d0*/ 	.word	0xffffffff


	//   ....[71]....
        /*02d4*/ 	.word	0xffffffff


	//   ....[72]....
        /*02d8*/ 	.word	0xffffffff


	//   ....[73]....
        /*02dc*/ 	.word	0xffffffff


	//   ....[74]....
        /*02e0*/ 	.word	0xffffffff


	//   ....[75]....
        /*02e4*/ 	.word	0xffffffff


	//   ....[76]....
        /*02e8*/ 	.word	0xffffffff


	//   ....[77]....
        /*02ec*/ 	.word	0xffffffff


	//   ....[78]....
        /*02f0*/ 	.word	0xffffffff


	//   ....[79]....
        /*02f4*/ 	.word	0xffffffff


	//   ....[80]....
        /*02f8*/ 	.word	0xffffffff


	//   ....[81]....
        /*02fc*/ 	.word	0xffffffff


	//   ....[82]....
        /*0300*/ 	.word	0xffffffff


	//   ....[83]....
        /*0304*/ 	.word	0xffffffff


	//   ....[84]....
        /*0308*/ 	.word	0xffffffff


	//   ....[85]....
        /*030c*/ 	.word	0xffffffff


	//   ....[86]....
        /*0310*/ 	.word	0xffffffff


	//   ....[87]....
        /*0314*/ 	.word	0xffffffff


	//   ....[88]....
        /*0318*/ 	.word	0xffffffff


	//   ....[89]....
        /*031c*/ 	.word	0xffffffff


	//   ....[90]....
        /*0320*/ 	.word	0xffffffff


	//   ....[91]....
        /*0324*/ 	.word	0xffffffff


	//   ....[92]....
        /*0328*/ 	.word	0xffffffff


	//   ....[93]....
        /*032c*/ 	.word	0xffffffff


	//   ....[94]....
        /*0330*/ 	.word	0xffffffff


	//   ....[95]....
        /*0334*/ 	.word	0xffffffff


	//   ....[96]....
        /*0338*/ 	.word	0xffffffff


	//   ....[97]....
        /*033c*/ 	.word	0xffffffff


	//   ....[98]....
        /*0340*/ 	.word	0xffffffff


	//   ....[99]....
        /*0344*/ 	.word	0xffffffff


	//   ....[100]....
        /*0348*/ 	.word	0xffffffff


	//   ....[101]....
        /*034c*/ 	.word	0xffffffff


	//   ....[102]....
        /*0350*/ 	.word	0xffffffff


	//   ....[103]....
        /*0354*/ 	.word	0xffffffff


	//   ....[104]....
        /*0358*/ 	.word	0xffffffff


	//   ....[105]....
        /*035c*/ 	.word	0xffffffff


	//   ....[106]....
        /*0360*/ 	.word	0xffffffff


	//   ....[107]....
        /*0364*/ 	.word	0xffffffff


	//   ....[108]....
        /*0368*/ 	.word	0xffffffff


	//   ....[109]....
        /*036c*/ 	.word	0xffffffff


	//   ....[110]....
        /*0370*/ 	.word	0xffffffff


	//   ....[111]....
        /*0374*/ 	.word	0xffffffff


	//   ....[112]....
        /*0378*/ 	.word	0xffffffff


	//   ....[113]....
        /*037c*/ 	.word	0xffffffff


	//   ....[114]....
        /*0380*/ 	.word	0xffffffff


	//   ....[115]....
        /*0384*/ 	.word	0xffffffff


	//   ....[116]....
        /*0388*/ 	.word	0xffffffff


	//   ....[117]....
        /*038c*/ 	.word	0xffffffff


	//   ....[118]....
        /*0390*/ 	.word	0xffffffff


	//   ....[119]....
        /*0394*/ 	.word	0xffffffff


	//   ....[120]....
        /*0398*/ 	.word	0xffffffff


	//   ....[121]....
        /*039c*/ 	.word	0xffffffff


	//   ....[122]....
        /*03a0*/ 	.word	0xffffffff


	//   ....[123]....
        /*03a4*/ 	.word	0xffffffff


	//   ....[124]....
        /*03a8*/ 	.word	0xffffffff


	//   ....[125]....
        /*03ac*/ 	.word	0x0500000f


	//   ....[126]....
        /*03b0*/ 	.word	0x0500000f


	//   ....[127]....
        /*03b4*/ 	.word	0x0500000f


	//   ....[128]....
        /*03b8*/ 	.word	0x0500000f


	//   ....[129]....
        /*03bc*/ 	.word	0x0500000f


	//   ....[130]....
        /*03c0*/ 	.word	0x0500000f


	//   ....[131]....
        /*03c4*/ 	.word	0x0500000f


	//   ....[132]....
        /*03c8*/ 	.word	0x0500000f


	//   ....[133]....
        /*03cc*/ 	.word	0x0500000f


	//   ....[134]....
        /*03d0*/ 	.word	0x0500000f


	//   ....[135]....
        /*03d4*/ 	.word	0x0500000f


	//   ....[136]....
        /*03d8*/ 	.word	0x0500000f


	//   ....[137]....
        /*03dc*/ 	.word	0x0500000f


	//   ....[138]....
        /*03e0*/ 	.word	0x0500000f


	//   ....[139]....
        /*03e4*/ 	.word	0x0500000f


	//   ....[140]....
        /*03e8*/ 	.word	0x0500000f


	//   ....[141]....
        /*03ec*/ 	.word	0x0500000f


	//   ....[142]....
        /*03f0*/ 	.word	0x0500000f


	//   ....[143]....
        /*03f4*/ 	.word	0x0500000f


	//   ....[144]....
        /*03f8*/ 	.word	0x0500000f


	//   ....[145]....
        /*03fc*/ 	.word	0x0500000f


	//   ....[146]....
        /*0400*/ 	.word	0x0500000f


	//   ....[147]....
        /*0404*/ 	.word	0x0500000f


	//   ....[148]....
        /*0408*/ 	.word	0x0500000f


	//   ....[149]....
        /*040c*/ 	.word	0x0500000f


	//   ....[150]....
        /*0410*/ 	.word	0x0500000f


	//   ....[151]....
        /*0414*/ 	.word	0x0500000f


	//   ....[152]....
        /*0418*/ 	.word	0x0500000f


	//   ....[153]....
        /*041c*/ 	.word	0x0500000f


	//   ....[154]....
        /*0420*/ 	.word	0x0500000f


	//   ....[155]....
        /*0424*/ 	.word	0x0500000f


	//   ....[156]....
        /*0428*/ 	.word	0x0500000f


	//   ....[157]....
        /*042c*/ 	.word	0x0500000f


	//   ....[158]....
        /*0430*/ 	.word	0x0500000f


	//   ....[159]....
        /*0434*/ 	.word	0x0500000f


	//   ....[160]....
        /*0438*/ 	.word	0x0500000f


	//   ....[161]....
        /*043c*/ 	.word	0x0500000f


	//   ....[162]....
        /*0440*/ 	.word	0x0500000f


	//   ....[163]....
        /*0444*/ 	.word	0x0500000f


	//   ....[164]....
        /*0448*/ 	.word	0x0500000f


	//   ....[165]....
        /*044c*/ 	.word	0x0500000f


	//   ....[166]....
        /*0450*/ 	.word	0x0500000f


	//   ....[167]....
        /*0454*/ 	.word	0x0500000f


	//   ....[168]....
        /*0458*/ 	.word	0x0500000f


	//   ....[169]....
        /*045c*/ 	.word	0x0500000f


	//   ....[170]....
        /*0460*/ 	.word	0x0500000f


	//   ....[171]....
        /*0464*/ 	.word	0x0500000f


	//   ....[172]....
        /*0468*/ 	.word	0x0500000f


	//   ....[173]....
        /*046c*/ 	.word	0x0500000f


	//   ....[174]....
        /*0470*/ 	.word	0x0500000f


	//   ....[175]....
        /*0474*/ 	.word	0x0500000f


	//   ....[176]....
        /*0478*/ 	.word	0x0500000f


	//   ....[177]....
        /*047c*/ 	.word	0x0500000f


	//   ....[178]....
        /*0480*/ 	.word	0x0500000f


	//   ....[179]....
        /*0484*/ 	.word	0x0500000f


	//   ....[180]....
        /*0488*/ 	.word	0x0500000f


	//   ....[181]....
        /*048c*/ 	.word	0x0500000f


	//   ....[182]....
        /*0490*/ 	.word	0x0500000f


	//   ....[183]....
        /*0494*/ 	.word	0x0500000f


	//   ....[184]....
        /*0498*/ 	.word	0x0500000f


	//   ....[185]....
        /*049c*/ 	.word	0x0500000f


	//   ....[186]....
        /*04a0*/ 	.word	0x0500000f


	//   ....[187]....
        /*04a4*/ 	.word	0x0500000f


	//   ....[188]....
        /*04a8*/ 	.word	0x0500000f


	//   ....[189]....
        /*04ac*/ 	.word	0x0500000f


	//   ....[190]....
        /*04b0*/ 	.word	0x0500000f


	//   ....[191]....
        /*04b4*/ 	.word	0x0500000f


	//   ....[192]....
        /*04b8*/ 	.word	0x0500000f


	//----- nvinfo : EIATTR_COOP_GROUP_INSTR_OFFSETS
	.align		4
.L_260:
        /*04bc*/ 	.byte	0x04, 0x28
        /*04be*/ 	.short	(.L_262 - .L_261)


	//   ....[0]....
.L_261:
        /*04c0*/ 	.word	0x00000080


	//   ....[1]....
        /*04c4*/ 	.word	0x00000090


	//   ....[2]....
        /*04c8*/ 	.word	0x000002b0


	//   ....[3]....
        /*04cc*/ 	.word	0x00000410


	//   ....[4]....
        /*04d0*/ 	.word	0x00000530


	//   ....[5]....
        /*04d4*/ 	.word	0x00000690


	//   ....[6]....
        /*04d8*/ 	.word	0x00001d10


	//   ....[7]....
        /*04dc*/ 	.word	0x00003ae0


	//   ....[8]....
        /*04e0*/ 	.word	0x00004290


	//   ....[9]....
        /*04e4*/ 	.word	0x00005b10


	//   ....[10]....
        /*04e8*/ 	.word	0x00005b70


	//   ....[11]....
        /*04ec*/ 	.word	0x00005d80


	//   ....[12]....
        /*04f0*/ 	.word	0x00005e40


	//   ....[13]....
        /*04f4*/ 	.word	0x00006580


	//   ....[14]....
        /*04f8*/ 	.word	0x00006af0


	//   ....[15]....
        /*04fc*/ 	.word	0x00007ea0


	//   ....[16]....
        /*0500*/ 	.word	0x00007f10


	//   ....[17]....
        /*0504*/ 	.word	0x00008780


	//   ....[18]....
        /*0508*/ 	.word	0x00008820


	//   ....[19]....
        /*050c*/ 	.word	0x00009390


	//   ....[20]....
        /*0510*/ 	.word	0x00009440


	//   ....[21]....
        /*0514*/ 	.word	0x00009470


	//   ....[22]....
        /*0518*/ 	.word	0x000094d0


	//   ....[23]....
        /*051c*/ 	.word	0x000094f0


	//   ....[24]....
        /*0520*/ 	.word	0x0000acb0


	//   ....[25]....
        /*0524*/ 	.word	0x0000b060


	//   ....[26]....
        /*0528*/ 	.word	0x0000b070


	//   ....[27]....
        /*052c*/ 	.word	0x0000b080


	//   ....[28]....
        /*0530*/ 	.word	0x0000b090


	//   ....[29]....
        /*0534*/ 	.word	0x0000bce0


	//   ....[30]....
        /*0538*/ 	.word	0x0000bd10


	//   ....[31]....
        /*053c*/ 	.word	0x0000bfc0


	//   ....[32]....
        /*0540*/ 	.word	0x0000bfe0


	//   ....[33]....
        /*0544*/ 	.word	0x0000c7a0


	//   ....[34]....
        /*0548*/ 	.word	0x0000c7d0


	//   ....[35]....
        /*054c*/ 	.word	0x0000d020


	//   ....[36]....
        /*0550*/ 	.word	0x0000d040


	//   ....[37]....
        /*0554*/ 	.word	0x0000e310


	//   ....[38]....
        /*0558*/ 	.word	0x0000e340


	//   ....[39]....
        /*055c*/ 	.word	0x0000e580


	//   ....[40]....
        /*0560*/ 	.word	0x0000e5a0


	//   ....[41]....
        /*0564*/ 	.word	0x0000e860


	//   ....[42]....
        /*0568*/ 	.word	0x0000ea50


	//   ....[43]....
        /*056c*/ 	.word	0x0000ea80


	//   ....[44]....
        /*0570*/ 	.word	0x0000eab0


	//   ....[45]....
        /*0574*/ 	.word	0x0000eae0


	//   ....[46]....
        /*0578*/ 	.word	0x0000eb10


	//   ....[47]....
        /*057c*/ 	.word	0x0000eb40


	//   ....[48]....
        /*0580*/ 	.word	0x0000ecb0


	//   ....[49]....
        /*0584*/ 	.word	0x0000ece0


	//   ....[50]....
        /*0588*/ 	.word	0x0000ed10


	//   ....[51]....
        /*058c*/ 	.word	0x0000ed40


	//   ....[52]....
        /*0590*/ 	.word	0x0000ed70


	//   ....[53]....
        /*0594*/ 	.word	0x0000eda0


	//   ....[54]....
        /*0598*/ 	.word	0x0000ee30


	//   ....[55]....
        /*059c*/ 	.word	0x0000ee60


	//   ....[56]....
        /*05a0*/ 	.word	0x0000ee70


	//   ....[57]....
        /*05a4*/ 	.word	0x0000ef00


	//   ....[58]....
        /*05a8*/ 	.word	0x00010b10


	//   ....[59]....
        /*05ac*/ 	.word	0x00010b30


	//   ....[60]....
        /*05b0*/ 	.word	0x00010bc0


	//   ....[61]....
        /*05b4*/ 	.word	0x00010be0


	//   ....[62]....
        /*05b8*/ 	.word	0x00010c60


	//   ....[63]....
        /*05bc*/ 	.word	0x00010c80


	//   ....[64]....
        /*05c0*/ 	.word	0x00010c90


	//   ....[65]....
        /*05c4*/ 	.word	0x00010ca0


	//   ....[66]....
        /*05c8*/ 	.word	0x00011420


	//   ....[67]....
        /*05cc*/ 	.word	0x00011460


	//   ....[68]....
        /*05d0*/ 	.word	0x00011520


	//   ....[69]....
        /*05d4*/ 	.word	0x00011540


	//   ....[70]....
        /*05d8*/ 	.word	0x000115e0


	//   ....[71]....
        /*05dc*/ 	.word	0x00011600


	//   ....[72]....
        /*05e0*/ 	.word	0x00011610


	//   ....[73]....
        /*05e4*/ 	.word	0x00011690


	//   ....[74]....
        /*05e8*/ 	.word	0x00011ef0


	//   ....[75]....
        /*05ec*/ 	.word	0x00011f10


	//   ....[76]....
        /*05f0*/ 	.word	0x000120b0


	//   ....[77]....
        /*05f4*/ 	.word	0x000120e0


	//   ....[78]....
        /*05f8*/ 	.word	0x000121f0


	//   ....[79]....
        /*05fc*/ 	.word	0x00012200


	//   ....[80]....
        /*0600*/ 	.word	0x00012230


	//   ....[81]....
        /*0604*/ 	.word	0x00012240


	//   ....[82]....
        /*0608*/ 	.word	0x00012850


	//   ....[83]....
        /*060c*/ 	.word	0x00012880


	//   ....[84]....
        /*0610*/ 	.word	0x00012a70


	//   ....[85]....
        /*0614*/ 	.word	0x00012ab0


	//   ....[86]....
        /*0618*/ 	.word	0x00012ac0


	//   ....[87]....
        /*061c*/ 	.word	0x00012ad0


	//   ....[88]....
        /*0620*/ 	.word	0x00012c20


	//   ....[89]....
        /*0624*/ 	.word	0x00012d70


	//   ....[90]....
        /*0628*/ 	.word	0x00013580


	//   ....[91]....
        /*062c*/ 	.word	0x000135a0


	//   ....[92]....
        /*0630*/ 	.word	0x000135f0


	//   ....[93]....
        /*0634*/ 	.word	0x00013600


	//   ....[94]....
        /*0638*/ 	.word	0x00013640


	//   ....[95]....
        /*063c*/ 	.word	0x00013650


	//   ....[96]....
        /*0640*/ 	.word	0x00013660


	//   ....[97]....
        /*0644*/ 	.word	0x000136a0


	//   ....[98]....
        /*0648*/ 	.word	0x000139a0


	//   ....[99]....
        /*064c*/ 	.word	0x000139e0


	//   ....[100]....
        /*0650*/ 	.word	0x00013a00


	//   ....[101]....
        /*0654*/ 	.word	0x00013a20


	//   ....[102]....
        /*0658*/ 	.word	0x00013a50


	//   ....[103]....
        /*065c*/ 	.word	0x00013a70


	//   ....[104]....
        /*0660*/ 	.word	0x00013b70


	//   ....[105]....
        /*0664*/ 	.word	0x00013cc0


	//   ....[106]....
        /*0668*/ 	.word	0x00014300


	//   ....[107]....
        /*066c*/ 	.word	0x00014330


	//   ....[108]....
        /*0670*/ 	.word	0x00014390


	//   ....[109]....
        /*0674*/ 	.word	0x000143c0


	//   ....[110]....
        /*0678*/ 	.word	0x000143f0


	//   ....[111]....
        /*067c*/ 	.word	0x00014420


	//   ....[112]....
        /*0680*/ 	.word	0x00014450


	//   ....[113]....
        /*0684*/ 	.word	0x00014480


	//   ....[114]....
        /*0688*/ 	.word	0x00014620


	//   ....[115]....
        /*068c*/ 	.word	0x00014650


	//   ....[116]....
        /*0690*/ 	.word	0x00014680


	//   ....[117]....
        /*0694*/ 	.word	0x000146b0


	//   ....[118]....
        /*0698*/ 	.word	0x000146e0


	//   ....[119]....
        /*069c*/ 	.word	0x00014710


	//   ....[120]....
        /*06a0*/ 	.word	0x000147d0


	//   ....[121]....
        /*06a4*/ 	.word	0x000147f0


	//   ....[122]....
        /*06a8*/ 	.word	0x00014800


	//   ....[123]....
        /*06ac*/ 	.word	0x00014860


	//   ....[124]....
        /*06b0*/ 	.word	0x00014e80


	//   ....[125]....
        /*06b4*/ 	.word	0x000153b0


	//   ....[126]....
        /*06b8*/ 	.word	0x000154a0


	//   ....[127]....
        /*06bc*/ 	.word	0x00015540


	//   ....[128]....
        /*06c0*/ 	.word	0x000155a0


	//   ....[129]....
        /*06c4*/ 	.word	0x00015690


	//   ....[130]....
        /*06c8*/ 	.word	0x00015700


	//   ....[131]....
        /*06cc*/ 	.word	0x000157f0


	//   ....[132]....
        /*06d0*/ 	.word	0x00015860


	//   ....[133]....
        /*06d4*/ 	.word	0x00015900


	//   ....[134]....
        /*06d8*/ 	.word	0x00015a00


	//   ....[135]....
        /*06dc*/ 	.word	0x00015a90


	//   ....[136]....
        /*06e0*/ 	.word	0x00015af0


	//   ....[137]....
        /*06e4*/ 	.word	0x00015be0


	//   ....[138]....
        /*06e8*/ 	.word	0x00015c60


	//   ....[139]....
        /*06ec*/ 	.word	0x00015d60


	//   ....[140]....
        /*06f0*/ 	.word	0x00015dd0


	//   ....[141]....
        /*06f4*/ 	.word	0x00015eb0


	//   ....[142]....
        /*06f8*/ 	.word	0x000161c0


	//   ....[143]....
        /*06fc*/ 	.word	0x00016280


	//   ....[144]....
        /*0700*/ 	.word	0x000164f0


	//   ....[145]....
        /*0704*/ 	.word	0x00016540


	//   ....[146]....
        /*0708*/ 	.word	0x00016750


	//   ....[147]....
        /*070c*/ 	.word	0x000167a0


	//   ....[148]....
        /*0710*/ 	.word	0x00016950


	//   ....[149]....
        /*0714*/ 	.word	0x000169a0


	//   ....[150]....
        /*0718*/ 	.word	0x00016ae0


	//   ....[151]....
        /*071c*/ 	.word	0x00016be0


	//   ....[152]....
        /*0720*/ 	.word	0x00016e50


	//   ....[153]....
        /*0724*/ 	.word	0x00016ea0


	//   ....[154]....
        /*0728*/ 	.word	0x00017070


	//   ....[155]....
        /*072c*/ 	.word	0x000170c0


	//   ....[156]....
        /*0730*/ 	.word	0x00017290


	//   ....[157]....
        /*0734*/ 	.word	0x000172e0


	//   ....[158]....
        /*0738*/ 	.word	0x000173d0


	//   ....[159]....
        /*073c*/ 	.word	0x00017470


	//   ....[160]....
        /*0740*/ 	.word	0x000174d0


	//   ....[161]....
        /*0744*/ 	.word	0x00017580


	//   ....[162]....
        /*0748*/ 	.word	0x000175e0


	//   ....[163]....
        /*074c*/ 	.word	0x00017690


	//   ....[164]....
        /*0750*/ 	.word	0x000176f0


	//   ....[165]....
        /*0754*/ 	.word	0x000177a0


	//   ....[166]....
        /*0758*/ 	.word	0x00017890


	//   ....[167]....
        /*075c*/ 	.word	0x00017970


	//   ....[168]....
        /*0760*/ 	.word	0x00017a80


	//   ....[169]....
        /*0764*/ 	.word	0x00017b80


	//   ....[170]....
        /*0768*/ 	.word	0x00017cb0


	//   ....[171]....
        /*076c*/ 	.word	0x00017d90


	//   ....[172]....
        /*0770*/ 	.word	0x00017e90


	//   ....[173]....
        /*0774*/ 	.word	0x00017f70


	//   ....[174]....
        /*0778*/ 	.word	0x00018000


	//   ....[175]....
        /*077c*/ 	.word	0x000180a0


	//   ....[176]....
        /*0780*/ 	.word	0x00018220


	//   ....[177]....
        /*0784*/ 	.word	0x00018290


	//   ....[178]....
        /*0788*/ 	.word	0x00018300


	//   ....[179]....
        /*078c*/ 	.word	0x00018370


	//   ....[180]....
        /*0790*/ 	.word	0x000183e0


	//   ....[181]....
        /*0794*/ 	.word	0x00018460


	//   ....[182]....
        /*0798*/ 	.word	0x000184e0


	//   ....[183]....
        /*079c*/ 	.word	0x00018570


	//   ....[184]....
        /*07a0*/ 	.word	0x000185e0


	//   ....[185]....
        /*07a4*/ 	.word	0x00018650


	//   ....[186]....
        /*07a8*/ 	.word	0x000186c0


	//   ....[187]....
        /*07ac*/ 	.word	0x00018740


	//   ....[188]....
        /*07b0*/ 	.word	0x000187b0


	//   ....[189]....
        /*07b4*/ 	.word	0x00018850


	//   ....[190]....
        /*07b8*/ 	.word	0x000188a0


	//   ....[191]....
        /*07bc*/ 	.word	0x00018930


	//   ....[192]....
        /*07c0*/ 	.word	0x00018a60


	//----- nvinfo : EIATTR_REG_RECONFIG
	.align		4
.L_262:
        /*07c4*/ 	.byte	0x01, 0x54
	.zero		2


	//----- nvinfo : EIATTR_SYSCALL_OFFSETS
	.align		4
        /*07c8*/ 	.byte	0x04, 0x46
        /*07ca*/ 	.short	(.L_264 - .L_263)


	//   ....[0]....
.L_263:
        /*07cc*/ 	.word	0x00003ca0


	//   ....[1]....
        /*07d0*/ 	.word	0x0000fee0


	//   ....[2]....
        /*07d4*/ 	.word	0x00010030


	//   ....[3]....
        /*07d8*/ 	.word	0x00010120


	//   ....[4]....
        /*07dc*/ 	.word	0x00011040


	//   ....[5]....
        /*07e0*/ 	.word	0x00011910


	//----- nvinfo : EIATTR_MBARRIER_INSTR_OFFSETS
	.align		4
.L_264:
        /*07e4*/ 	.byte	0x04, 0x39
        /*07e6*/ 	.short	(.L_266 - .L_265)


	//   ....[0]....
.L_265:
        /*07e8*/ 	.word	0x00000190
        /*07ec*/ 	.word	0x000000ff
        /*07f0*/ 	.word	0x00038800
        /*07f4*/ 	.short	0x0100
        /*07f6*/ 	.byte	0x08
	.zero		1


	//   ....[1]....
        /*07f8*/ 	.word	0x000001a0
        /*07fc*/ 	.word	0x000000ff
        /*0800*/ 	.word	0x00038810
        /*0804*/ 	.short	0x0100
        /*0806*/ 	.byte	0x08
	.zero		1


	//   ....[2]....
        /*0808*/ 	.word	0x000001b0
        /*080c*/ 	.word	0x000000ff
        /*0810*/ 	.word	0x00038820
        /*0814*/ 	.short	0x0100
        /*0816*/ 	.byte	0x08
	.zero		1


	//   ....[3]....
        /*0818*/ 	.word	0x00000260
        /*081c*/ 	.word	0x000000ff
        /*0820*/ 	.word	0x00038830
        /*0824*/ 	.short	0x0100
        /*0826*/ 	.byte	0x06
	.zero		1


	//   ....[4]....
        /*0828*/ 	.word	0x00000270
        /*082c*/ 	.word	0x000000ff
        /*0830*/ 	.word	0x00038840
        /*0834*/ 	.short	0x0100
        /*0836*/ 	.byte	0x06
	.zero		1


	//   ....[5]....
        /*0838*/ 	.word	0x00000280
        /*083c*/ 	.word	0x000000ff
        /*0840*/ 	.word	0x00038838
        /*0844*/ 	.short	0x0100
        /*0846*/ 	.byte	0x06
	.zero		1


	//   ....[6]....
        /*0848*/ 	.word	0x00000290
        /*084c*/ 	.word	0x000000ff
        /*0850*/ 	.word	0x00038848
        /*0854*/ 	.short	0x0100
        /*0856*/ 	.byte	0x06
	.zero		1


	//   ....[7]....
        /*0858*/ 	.word	0x000003c0
        /*085c*/ 	.word	0x000000ff
        /*0860*/ 	.word	0x00038850
        /*0864*/ 	.short	0x0100
        /*0866*/ 	.byte	0x08
	.zero		1


	//   ....[8]....
        /*0868*/ 	.word	0x000003d0
        /*086c*/ 	.word	0x000000ff
        /*0870*/ 	.word	0x00038860
        /*0874*/ 	.short	0x0100
        /*0876*/ 	.byte	0x08
	.zero		1


	//   ....[9]....
        /*0878*/ 	.word	0x000003e0
        /*087c*/ 	.word	0x000000ff
        /*0880*/ 	.word	0x00038858
        /*0884*/ 	.short	0x0100
        /*0886*/ 	.byte	0x08
	.zero		1


	//   ....[10]....
        /*0888*/ 	.word	0x000003f0
        /*088c*/ 	.word	0x000000ff
        /*0890*/ 	.word	0x00038868
        /*0894*/ 	.short	0x0100
        /*0896*/ 	.byte	0x08
	.zero		1


	//   ....[11]....
        /*0898*/ 	.word	0x000004e0
        /*089c*/ 	.word	0x000000ff
        /*08a0*/ 	.word	0x00038870
        /*08a4*/ 	.short	0x0100
        /*08a6*/ 	.byte	0x06
	.zero		1


	//   ....[12]....
        /*08a8*/ 	.word	0x000004f0
        /*08ac*/ 	.word	0x000000ff
        /*08b0*/ 	.word	0x00038880
        /*08b4*/ 	.short	0x0100
        /*08b6*/ 	.byte	0x06
	.zero		1


	//   ....[13]....
        /*08b8*/ 	.word	0x00000500
        /*08bc*/ 	.word	0x000000ff
        /*08c0*/ 	.word	0x00038878
        /*08c4*/ 	.short	0x0100
        /*08c6*/ 	.byte	0x06
	.zero		1


	//   ....[14]....
        /*08c8*/ 	.word	0x00000510
        /*08cc*/ 	.word	0x000000ff
        /*08d0*/ 	.word	0x00038888
        /*08d4*/ 	.short	0x0100
        /*08d6*/ 	.byte	0x06
	.zero		1


	//   ....[15]....
        /*08d8*/ 	.word	0x00000640
        /*08dc*/ 	.word	0x000000ff
        /*08e0*/ 	.word	0x00038890
        /*08e4*/ 	.short	0x0100
        /*08e6*/ 	.byte	0x08
	.zero		1


	//   ....[16]....
        /*08e8*/ 	.word	0x00000650
        /*08ec*/ 	.word	0x000000ff
        /*08f0*/ 	.word	0x000388a0
        /*08f4*/ 	.short	0x0100
        /*08f6*/ 	.byte	0x08
	.zero		1


	//   ....[17]....
        /*08f8*/ 	.word	0x00000660
        /*08fc*/ 	.word	0x000000ff
        /*0900*/ 	.word	0x00038898
        /*0904*/ 	.short	0x0100
        /*0906*/ 	.byte	0x08
	.zero		1


	//   ....[18]....
        /*0908*/ 	.word	0x00000670
        /*090c*/ 	.word	0x000000ff
        /*0910*/ 	.word	0x000388a8
        /*0914*/ 	.short	0x0100
        /*0916*/ 	.byte	0x08
	.zero		1


	//   ....[19]....
        /*0918*/ 	.word	0x000007b0
        /*091c*/ 	.word	0x000000ff
        /*0920*/ 	.word	0x000388b0
        /*0924*/ 	.short	0x0100
        /*0926*/ 	.byte	0x08
	.zero		1


	//   ....[20]....
        /*0928*/ 	.word	0x000007c0
        /*092c*/ 	.word	0x000000ff
        /*0930*/ 	.word	0x000388c0
        /*0934*/ 	.short	0x0100
        /*0936*/ 	.byte	0x08
	.zero		1


	//   ....[21]....
        /*0938*/ 	.word	0x000007d0
        /*093c*/ 	.word	0x000000ff
        /*0940*/ 	.word	0x000388b8
        /*0944*/ 	.short	0x0100
        /*0946*/ 	.byte	0x08
	.zero		1


	//   ....[22]....
        /*0948*/ 	.word	0x000007e0
        /*094c*/ 	.word	0x000000ff
        /*0950*/ 	.word	0x000388c8
        /*0954*/ 	.short	0x0100
        /*0956*/ 	.byte	0x08
	.zero		1


	//   ....[23]....
        /*0958*/ 	.word	0x00002090
        /*095c*/ 	.word	0x000000ff
        /*0960*/ 	.word	0x00000000
        /*0964*/ 	.short	0x0101
        /*0966*/ 	.byte	0x06
	.zero		1


	//   ....[24]....
        /*0968*/ 	.word	0x00002b80
        /*096c*/ 	.word	0x000000ff
        /*0970*/ 	.word	0x00000000
        /*0974*/ 	.short	0x0101
        /*0976*/ 	.byte	0x06
	.zero		1


	//   ....[25]....
        /*0978*/ 	.word	0x00003d50
        /*097c*/ 	.word	0x000000ff
        /*0980*/ 	.word	0x00038800
        /*0984*/ 	.short	0x010a
        /*0986*/ 	.byte	0x29
	.zero		1


	//   ....[26]....
        /*0988*/ 	.word	0x00003dc0
        /*098c*/ 	.word	0x00000005
        /*0990*/ 	.word	0x00038830
        /*0994*/ 	.short	0x010a
        /*0996*/ 	.byte	0x3f
	.zero		1


	//   ....[27]....
        /*0998*/ 	.word	0x00003e00
        /*099c*/ 	.word	0x00000005
        /*09a0*/ 	.word	0x00038830
        /*09a4*/ 	.short	0x010a
        /*09a6*/ 	.byte	0x3f
	.zero		1


	//   ....[28]....
        /*09a8*/ 	.word	0x00004080
        /*09ac*/ 	.word	0x000000ff
        /*09b0*/ 	.word	0x00038810
        /*09b4*/ 	.short	0x010a
        /*09b6*/ 	.byte	0x29
	.zero		1


	//   ....[29]....
        /*09b8*/ 	.word	0x000040c0
        /*09bc*/ 	.word	0x00000005
        /*09c0*/ 	.word	0x00038850
        /*09c4*/ 	.short	0x010a
        /*09c6*/ 	.byte	0x3f
	.zero		1


	//   ....[30]....
        /*09c8*/ 	.word	0x00004100
        /*09cc*/ 	.word	0x00000005
        /*09d0*/ 	.word	0x00038850
        /*09d4*/ 	.short	0x010a
        /*09d6*/ 	.byte	0x3f
	.zero		1


	//   ....[31]....
        /*09d8*/ 	.word	0x000055a0
        /*09dc*/ 	.word	0x000000ff
        /*09e0*/ 	.word	0x00000000
        /*09e4*/ 	.short	0x0101
        /*09e6*/ 	.byte	0x05
	.zero		1


	//   ....[32]....
        /*09e8*/ 	.word	0x00006610
        /*09ec*/ 	.word	0x000000ff
        /*09f0*/ 	.word	0x00000000
        /*09f4*/ 	.short	0x0101
        /*09f6*/ 	.byte	0x05
	.zero		1


	//   ....[33]....
        /*09f8*/ 	.word	0x00006710
        /*09fc*/ 	.word	0x000000ff
        /*0a00*/ 	.word	0x00038830
        /*0a04*/ 	.short	0x010a
        /*0a06*/ 	.byte	0x05
	.zero		1


	//   ....[34]....
        /*0a08*/ 	.word	0x00006750
        /*0a0c*/ 	.word	0x000000ff
        /*0a10*/ 	.word	0x00038830
        /*0a14*/ 	.short	0x010a
        /*0a16*/ 	.byte	0x05
	.zero		1


	//   ....[35]....
        /*0a18*/ 	.word	0x00006930
        /*0a1c*/ 	.word	0x000000ff
        /*0a20*/ 	.word	0x00038850
        /*0a24*/ 	.short	0x010a
        /*0a26*/ 	.byte	0x05
	.zero		1


	//   ....[36]....
        /*0a28*/ 	.word	0x00006970
        /*0a2c*/ 	.word	0x000000ff
        /*0a30*/ 	.word	0x00038850
        /*0a34*/ 	.short	0x010a
        /*0a36*/ 	.byte	0x05
	.zero		1


	//   ....[37]....
        /*0a38*/ 	.word	0x00008480
        /*0a3c*/ 	.word	0x000000ff
        /*0a40*/ 	.word	0x00000000
        /*0a44*/ 	.short	0x0101
        /*0a46*/ 	.byte	0x0a
	.zero		1


	//   ....[38]....
        /*0a48*/ 	.word	0x00009420
        /*0a4c*/ 	.word	0x000000ff
        /*0a50*/ 	.word	0x00000000
        /*0a54*/ 	.short	0x0101
        /*0a56*/ 	.byte	0x05
	.zero		1


	//   ....[39]....
        /*0a58*/ 	.word	0x0000bd00
        /*0a5c*/ 	.word	0x000000ff
        /*0a60*/ 	.word	0x00000000
        /*0a64*/ 	.short	0x0101
        /*0a66*/ 	.byte	0x07
	.zero		1


	//   ....[40]....
        /*0a68*/ 	.word	0x0000c6f0
        /*0a6c*/ 	.word	0x000000ff
        /*0a70*/ 	.word	0x00000000
        /*0a74*/ 	.short	0x0101
        /*0a76*/ 	.byte	0x07
	.zero		1


	//   ....[41]....
        /*0a78*/ 	.word	0x000108e0
        /*0a7c*/ 	.word	0x00000016
        /*0a80*/ 	.word	0x00038840
        /*0a84*/ 	.short	0x010a
        /*0a86*/ 	.byte	0x3f
	.zero		1


	//   ....[42]....
        /*0a88*/ 	.word	0x00010da0
        /*0a8c*/ 	.word	0x00000016
        /*0a90*/ 	.word	0x00038830
        /*0a94*/ 	.short	0x0107
        /*0a96*/ 	.byte	0x3f
	.zero		1


	//   ....[43]....
        /*0a98*/ 	.word	0x00010e80
        /*0a9c*/ 	.word	0x00000016
        /*0aa0*/ 	.word	0x00038830
        /*0aa4*/ 	.short	0x0101
        /*0aa6*/ 	.byte	0x3f
	.zero		1


	//   ....[44]....
        /*0aa8*/ 	.word	0x00011750
        /*0aac*/ 	.word	0x00000011
        /*0ab0*/ 	.word	0x00038800
        /*0ab4*/ 	.short	0x0107
        /*0ab6*/ 	.byte	0x3f
	.zero		1


	//   ....[45]....
        /*0ab8*/ 	.word	0x000117e0
        /*0abc*/ 	.word	0x00000011
        /*0ac0*/ 	.word	0x00038800
        /*0ac4*/ 	.short	0x0101
        /*0ac6*/ 	.byte	0x3f
	.zero		1


	//   ....[46]....
        /*0ac8*/ 	.word	0x000124e0
        /*0acc*/ 	.word	0x00000011
        /*0ad0*/ 	.word	0x00038810
        /*0ad4*/ 	.short	0x0107
        /*0ad6*/ 	.byte	0x3f
	.zero		1


	//   ....[47]....
        /*0ad8*/ 	.word	0x000125e0
        /*0adc*/ 	.word	0x00000011
        /*0ae0*/ 	.word	0x00038810
        /*0ae4*/ 	.short	0x0101
        /*0ae6*/ 	.byte	0x3f
	.zero		1


	//   ....[48]....
        /*0ae8*/ 	.word	0x00012600
        /*0aec*/ 	.word	0x00000011
        /*0af0*/ 	.word	0x00038820
        /*0af4*/ 	.short	0x010a
        /*0af6*/ 	.byte	0x3f
	.zero		1


	//   ....[49]....
        /*0af8*/ 	.word	0x00012690
        /*0afc*/ 	.word	0x00000016
        /*0b00*/ 	.word	0x00038860
        /*0b04*/ 	.short	0x010a
        /*0b06*/ 	.byte	0x3f
	.zero		1


	//   ....[50]....
        /*0b08*/ 	.word	0x00012f90
        /*0b0c*/ 	.word	0x00000016
        /*0b10*/ 	.word	0x00038850
        /*0b14*/ 	.short	0x0107
        /*0b16*/ 	.byte	0x3f
	.zero		1


	//   ....[51]....
        /*0b18*/ 	.word	0x00013060
        /*0b1c*/ 	.word	0x00000016
        /*0b20*/ 	.word	0x00038850
        /*0b24*/ 	.short	0x0101
        /*0b26*/ 	.byte	0x3f
	.zero		1


	//   ....[52]....
        /*0b28*/ 	.word	0x00013400
        /*0b2c*/ 	.word	0x00000006
        /*0b30*/ 	.word	0x00038840
        /*0b34*/ 	.short	0x010a
        /*0b36*/ 	.byte	0x3f
	.zero		1


	//   ....[53]....
        /*0b38*/ 	.word	0x00013720
        /*0b3c*/ 	.word	0x00000006
        /*0b40*/ 	.word	0x00038830
        /*0b44*/ 	.short	0x0107
        /*0b46*/ 	.byte	0x3f
	.zero		1


	//   ....[54]....
        /*0b48*/ 	.word	0x000137e0
        /*0b4c*/ 	.word	0x00000006
        /*0b50*/ 	.word	0x00038830
        /*0b54*/ 	.short	0x0101
        /*0b56*/ 	.byte	0x3f
	.zero		1


	//   ....[55]....
        /*0b58*/ 	.word	0x00013810
        /*0b5c*/ 	.word	0x00000006
        /*0b60*/ 	.word	0x00038860
        /*0b64*/ 	.short	0x010a
        /*0b66*/ 	.byte	0x3f
	.zero		1


	//   ....[56]....
        /*0b68*/ 	.word	0x00013ec0
        /*0b6c*/ 	.word	0x00000006
        /*0b70*/ 	.word	0x00038850
        /*0b74*/ 	.short	0x0107
        /*0b76*/ 	.byte	0x3f
	.zero		1


	//   ....[57]....
        /*0b78*/ 	.word	0x00013f80
        /*0b7c*/ 	.word	0x00000006
        /*0b80*/ 	.word	0x00038850
        /*0b84*/ 	.short	0x0101
        /*0b86*/ 	.byte	0x3f
	.zero		1


	//   ....[58]....
        /*0b88*/ 	.word	0x00014e00
        /*0b8c*/ 	.word	0x00000005
        /*0b90*/ 	.word	0x00038820
        /*0b94*/ 	.short	0x010a
        /*0b96*/ 	.byte	0x3f
	.zero		1


	//   ....[59]....
        /*0b98*/ 	.word	0x00014f80
        /*0b9c*/ 	.word	0x00000003
        /*0ba0*/ 	.word	0x00038840
        /*0ba4*/ 	.short	0x010a
        /*0ba6*/ 	.byte	0x3f
	.zero		1


	//   ....[60]....
        /*0ba8*/ 	.word	0x00015020
        /*0bac*/ 	.word	0x00000005
        /*0bb0*/ 	.word	0x00038840
        /*0bb4*/ 	.short	0x010a
        /*0bb6*/ 	.byte	0x3f
	.zero		1


	//   ....[61]....
        /*0bb8*/ 	.word	0x00015060
        /*0bbc*/ 	.word	0x00000003
        /*0bc0*/ 	.word	0x00038860
        /*0bc4*/ 	.short	0x010a
        /*0bc6*/ 	.byte	0x3f
	.zero		1


	//   ....[62]....
        /*0bc8*/ 	.word	0x000150a0
        /*0bcc*/ 	.word	0x00000005
        /*0bd0*/ 	.word	0x00038860
        /*0bd4*/ 	.short	0x010a
        /*0bd6*/ 	.byte	0x3f
	.zero		1


	//   ....[63]....
        /*0bd8*/ 	.word	0x00015110
        /*0bdc*/ 	.word	0x00000000
        /*0be0*/ 	.word	0x00038800
        /*0be4*/ 	.short	0x010a
        /*0be6*/ 	.byte	0x3f
	.zero		1


	//   ....[64]....
        /*0be8*/ 	.word	0x00015160
        /*0bec*/ 	.word	0x00000005
        /*0bf0*/ 	.word	0x00038830
        /*0bf4*/ 	.short	0x010a
        /*0bf6*/ 	.byte	0x3f
	.zero		1


	//   ....[65]....
        /*0bf8*/ 	.word	0x000151c0
        /*0bfc*/ 	.word	0x00000006
        /*0c00*/ 	.word	0x00038810
        /*0c04*/ 	.short	0x010a
        /*0c06*/ 	.byte	0x3f
	.zero		1


	//   ....[66]....
        /*0c08*/ 	.word	0x00015210
        /*0c0c*/ 	.word	0x00000005
        /*0c10*/ 	.word	0x00038850
        /*0c14*/ 	.short	0x010a
        /*0c16*/ 	.byte	0x3f
	.zero		1


	//   ....[67]....
        /*0c18*/ 	.word	0x00015270
        /*0c1c*/ 	.word	0x00000007
        /*0c20*/ 	.word	0x00038830
        /*0c24*/ 	.short	0x010a
        /*0c26*/ 	.byte	0x3f
	.zero		1


	//   ....[68]....
        /*0c28*/ 	.word	0x000152d0
        /*0c2c*/ 	.word	0x00000007
        /*0c30*/ 	.word	0x00038850
        /*0c34*/ 	.short	0x010a
        /*0c36*/ 	.byte	0x3f
	.zero		1


	//   ....[69]....
        /*0c38*/ 	.word	0x000153f0
        /*0c3c*/ 	.word	0x00000016
        /*0c40*/ 	.word	0x00038840
        /*0c44*/ 	.short	0x010a
        /*0c46*/ 	.byte	0x3f
	.zero		1


	//   ....[70]....
        /*0c48*/ 	.word	0x000169e0
        /*0c4c*/ 	.word	0x00000011
        /*0c50*/ 	.word	0x00038820
        /*0c54*/ 	.short	0x010a
        /*0c56*/ 	.byte	0x3f
	.zero		1


	//   ....[71]....
        /*0c58*/ 	.word	0x00016a30
        /*0c5c*/ 	.word	0x00000016
        /*0c60*/ 	.word	0x00038860
        /*0c64*/ 	.short	0x010a
        /*0c66*/ 	.byte	0x3f
	.zero		1


	//   ....[72]....
        /*0c68*/ 	.word	0x00017320
        /*0c6c*/ 	.word	0x00000006
        /*0c70*/ 	.word	0x00038840
        /*0c74*/ 	.short	0x010a
        /*0c76*/ 	.byte	0x3f
	.zero		1


	//   ....[73]....
        /*0c78*/ 	.word	0x000177e0
        /*0c7c*/ 	.word	0x00000006
        /*0c80*/ 	.word	0x00038860
        /*0c84*/ 	.short	0x010a
        /*0c86*/ 	.byte	0x3f
	.zero		1


	//   ....[74]....
        /*0c88*/ 	.word	0x00018980
        /*0c8c*/ 	.word	0x00000005
        /*0c90*/ 	.word	0x00038820
        /*0c94*/ 	.short	0x010a
        /*0c96*/ 	.byte	0x3f
	.zero		1


	//   ....[75]....
        /*0c98*/ 	.word	0x00018b20
        /*0c9c*/ 	.word	0x00000003
        /*0ca0*/ 	.word	0x00038840
        /*0ca4*/ 	.short	0x010a
        /*0ca6*/ 	.byte	0x3f
	.zero		1


	//   ....[76]....
        /*0ca8*/ 	.word	0x00018b70
        /*0cac*/ 	.word	0x00000005
        /*0cb0*/ 	.word	0x00038840
        /*0cb4*/ 	.short	0x010a
        /*0cb6*/ 	.byte	0x3f
	.zero		1


	//   ....[77]....
        /*0cb8*/ 	.word	0x00018bc0
        /*0cbc*/ 	.word	0x00000003
        /*0cc0*/ 	.word	0x00038860
        /*0cc4*/ 	.short	0x010a
        /*0cc6*/ 	.byte	0x3f
	.zero		1


	//----- nvinfo : EIATTR_NUM_MBARRIERS
	.align		4
.L_266:
        /*0cc8*/ 	.byte	0x03, 0x38
        /*0cca*/ 	.short	0x0017


	//----- nvinfo : EIATTR_EXIT_INSTR_OFFSETS
	.align		4
        /*0ccc*/ 	.byte	0x04, 0x1c
        /*0cce*/ 	.short	(.L_268 - .L_267)


	//   ....[0]....
.L_267:
        /*0cd0*/ 	.word	0x00000990


	//   ....[1]....
        /*0cd4*/ 	.word	0x0000e800


	//   ....[2]....
        /*0cd8*/ 	.word	0x000150f0


	//----- nvinfo : EIATTR_MAX_THREADS
	.align		4
.L_268:
        /*0cdc*/ 	.byte	0x04, 0x05
        /*0cde*/ 	.short	(.L_270 - .L_269)
.L_269:
        /*0ce0*/ 	.word	0x00000180
        /*0ce4*/ 	.word	0x00000001
        /*0ce8*/ 	.word	0x00000001


	//----- nvinfo : EIATTR_CRS_STACK_SIZE
	.align		4
.L_270:
        /*0cec*/ 	.byte	0x04, 0x1e
        /*0cee*/ 	.short	(.L_272 - .L_271)
.L_271:
        /*0cf0*/ 	.word	0x00000000


	//----- nvinfo : EIATTR_CBANK_PARAM_SIZE
	.align		4
.L_272:
        /*0cf4*/ 	.byte	0x03, 0x19
        /*0cf6*/ 	.short	0x0bf0


	//----- nvinfo : EIATTR_PARAM_CBANK
	.align		4
        /*0cf8*/ 	.byte	0x04, 0x0a
        /*0cfa*/ 	.short	(.L_274 - .L_273)
	.align		4
.L_273:
        /*0cfc*/ 	.word	index@(.nv.constant0._ZN7cutlass13device_kernelIN5flash11enable_sm90INS1_16FlashAttnFwdSm90INS1_25CollectiveMainloopFwdSm90ILi2EN4cute5tupleIJNS5_1CILi1EEES8_S8_EEENS6_IJNS7_ILi64EEESA_SA_EEELi512ENS_6half_tEfNS_4arch4Sm90ELb0ELb0ELb1ELb1ELb1ELb0ELb1ELb0ELb0ELb1ELb1ELb0EEENS1_21CollectiveEpilogueFwdINS6_IJSA_NS7_ILi512EEESA_EEES9_SC_SE_Li256ELb1ELb1ELb1ELb0EEENS1_36VarlenDynamicPersistentTileSchedulerILi64ELi64ELi256ELi128ELb1ELb1ELb1ELb0ELb1ELb1EEEEEEEEEvNT_6ParamsE)
        /*0d00*/ 	.short	0x0210
        /*0d02*/ 	.short	0x0bf0


	//----- nvinfo : EIATTR_SW_WAR
	.align		4
.L_274:
        /*0d04*/ 	.byte	0x04, 0x36
        /*0d06*/ 	.short	(.L_276 - .L_275)
.L_275:
        /*0d08*/ 	.word	0x00000008
.L_276:


//--------------------- .nv.info._ZN7cutlass13device_kernelIN5flash11enable_sm90INS1_16FlashAttnFwdSm90INS1_25CollectiveMainloopFwdSm90ILi2EN4cute5tupleIJNS5_1CILi1EEES8_S8_EEENS6_IJNS7_ILi64EEESA_SA_EEELi512ENS_6half_tEfNS_4arch4Sm90ELb0ELb0ELb1ELb1ELb1ELb1ELb1ELb0ELb0ELb1ELb1ELb0EEENS1_21CollectiveEpilogueFwdINS6_IJSA_NS7_ILi512EEESA_EEES9_SC_SE_Li256ELb1ELb1ELb1ELb0EEENS1_36VarlenDynamicPersistentTileSchedulerILi64ELi64ELi256ELi128ELb1ELb1ELb1ELb0ELb1ELb1EEEEEEEEEvNT_6ParamsE --------------------------
	.section	.nv.info._ZN7cutlass13device_kernelIN5flash11enable_sm90INS1_16FlashAttnFwdSm90INS1_25CollectiveMainloopFwdSm90ILi2EN4cute5tupleIJNS5_1CILi1EEES8_S8_EEENS6_IJNS7_ILi64EEESA_SA_EEELi512ENS_6half_tEfNS_4arch4Sm90ELb0ELb0ELb1ELb1ELb1ELb1ELb1ELb0ELb0ELb1ELb1ELb0EEENS1_21CollectiveEpilogueFwdINS6_IJSA_NS7_ILi512EEESA_EEES9_SC_SE_Li256ELb1ELb1ELb1ELb0EEENS1_36VarlenDynamicPersistentTileSchedulerILi64ELi64ELi256ELi128ELb1ELb1ELb1ELb0ELb1ELb1EEEEEEEEEvNT_6ParamsE,"",@"SHT_CUDA_INFO"
	.sectionflags	@""
	.align	4


	//----- nvinfo : EIATTR_CUDA_API_VERSION
	.align		4
        /*0000*/ 	.byte	0x04, 0x37
        /*0002*/ 	.short	(.L_278 - .L_277)
.L_277:
        /*0004*/ 	.word	0x00000082


	//----- nvinfo : EIATTR_KPARAM_INFO
	.align		4
.L_278:
        /*0008*/ 	.byte	0x04, 0x17
        /*000a*/ 	.short	(.L_280 - .L_279)
.L_279:
        /*000c*/ 	.word	0x00000000
        /*0010*/ 	.short	0x0000
        /*0012*/ 	.short	0x0070
        /*0014*/ 	.byte	0x00, 0xf0, 0x01, 0x2e


	//----- nvinfo : EIATTR_SPARSE_MMA_MASK
	.align		4
.L_280:
        /*0018*/ 	.byte	0x03, 0x50
        /*001a*/ 	.short	0x0000


	//----- nvinfo : EIATTR_MAXREG_COUNT
	.align		4
        /*001c*/ 	.byte	0x03, 0x1b
        /*001e*/ 	.short	0x00a8


	//----- nvinfo : EIATTR_NUM_BARRIERS
	.align		4
        /*0020*/ 	.byte	0x02, 0x4c
        /*0022*/ 	.byte	0x10
	.zero		1


	//----- nvinfo : EIATTR_EXTERNS
	.align		4
        /*0024*/ 	.byte	0x04, 0x0f
        /*0026*/ 	.short	(.L_282 - .L_281)


	//   ....[0]....
	.align		4
.L_281:
        /*0028*/ 	.word	index@(__assertfail)


	//----- nvinfo : EIATTR_ANNOTATIONS
	.align		4
.L_282:
        /*002c*/ 	.byte	0x04, 0x55
        /*002e*/ 	.short	(.L_284 - .L_283)


	//   ....[0]....
.L_283:
        /* <DEDUP_REMOVED lines=66> */


	//----- nvinfo : EIATTR_MERCURY_ISA_VERSION
	.align		4
.L_284:
        /*0438*/ 	.byte	0x03, 0x5f
        /*043a*/ 	.short	0x0101


	//----- nvinfo : EIATTR_UNUSED_LOAD_BYTE_OFFSET
	.align		4
        /*043c*/ 	.byte	0x04, 0x44
        /*043e*/ 	.short	(.L_286 - .L_285)


	//   ....[0]....
.L_285:
        /*0440*/ 	.word	0x00000a50
        /*0444*/ 	.word	0x0000fff0


	//   ....[1]....
        /*0448*/ 	.word	0x000112d0
        /*044c*/ 	.word	0x0000fff0


	//----- nvinfo : EIATTR_INT_WARP_WIDE_INSTR_OFFSETS
	.align		4
.L_286:
        /*0450*/ 	.byte	0x04, 0x31
        /*0452*/ 	.short	(.L_288 - .L_287)


	//   ....[0]....
.L_287:
        /*0454*/ 	.word	0x00000130


	//   ....[1]....
        /*0458*/ 	.word	0x00000170


	//   ....[2]....
        /*045c*/ 	.word	0x000001e0


	//   ....[3]....
        /*0460*/ 	.word	0x000001f0


	//   ....[4]....
        /*0464*/ 	.word	0x00019520


	//   ....[5]....
        /*0468*/ 	.word	0x000195b0


	//   ....[6]....
        /*046c*/ 	.word	0x0001d9e0


	//   ....[7]....
        /*0470*/ 	.word	0x0001da70


	//----- nvinfo : EIATTR_COOP_GROUP_MASK_REGIDS
	.align		4
.L_288:
        /*0474*/ 	.byte	0x04, 0x29
        /*0476*/ 	.short	(.L_290 - .L_289)


	//   ....[0]....
.L_289:
        /*0478*/ 	.word	0xffffffff


	//   ....[1]....
        /*047c*/ 	.word	0xffffffff


	//   ....[2]....
        /*0480*/ 	.word	0xffffffff


	//   ....[3]....
        /*0484*/ 	.word	0xffffffff


	//   ....[4]....
        /*0488*/ 	.word	0xffffffff


	//   ....[5]....
        /*048c*/ 	.word	0xffffffff


	//   ....[6]....
        /*0490*/ 	.word	0xffffffff


	//   ....[7]....
        /*0494*/ 	.word	0xffffffff


	//   ....[8]....
        /*0498*/ 	.word	0xffffffff


	//   ....[9]....
        /*049c*/ 	.word	0xffffffff


	//   ....[10]....
        /*04a0*/ 	.word	0xffffffff


	//   ....[11]....
        /*04a4*/ 	.word	0xffffffff


	//   ....[12]....
        /*04a8*/ 	.word	0xffffffff


	//   ....[13]....
        /*04ac*/ 	.word	0xffffffff


	//   ....[14]....
        /*04b0*/ 	.word	0xffffffff


	//   ....[15]....
        /*04b4*/ 	.word	0xffffffff


	//   ....[16]....
        /*04b8*/ 	.word	0xffffffff


	//   ....[17]....
        /*04bc*/ 	.word	0xffffffff


	//   ....[18]....
        /*04c0*/ 	.word	0xffffffff


	//   ....[19]....
        /*04c4*/ 	.word	0xffffffff


	//   ....[20]....
        /*04c8*/ 	.word	0xffffffff


	//   ....[21]....
        /*04cc*/ 	.word	0xffffffff


	//   ....[22]....
        /*04d0*/ 	.word	0xffffffff


	//   ....[23]....
        /*04d4*/ 	.word	0xffffffff


	//   ....[24]....
        /*04d8*/ 	.word	0xffffffff


	//   ....[25]....
        /*04dc*/ 	.word	0xffffffff


	//   ....[26]....
        /*04e0*/ 	.word	0xffffffff


	//   ....[27]....
        /*04e4*/ 	.word	0xffffffff


	//   ....[28]....
        /*04e8*/ 	.word	0xffffffff


	//   ....[29]....
        /*04ec*/ 	.word	0xffffffff


	//   ....[30]....
        /*04f0*/ 	.word	0xffffffff


	//   ....[31]....
        /*04f4*/ 	.word	0xffffffff


	//   ....[32]....
        /*04f8*/ 	.word	0xffffffff


	//   ....[33]....
        /*04fc*/ 	.word	0xffffffff


	//   ....[34]....
        /*0500*/ 	.word	0xffffffff


	//   ....[35]....
        /*0504*/ 	.word	0xffffffff


	//   ....[36]....
        /*0508*/ 	.word	0xffffffff


	//   ....[37]....
        /*050c*/ 	.word	0xffffffff


	//   ....[38]....
        /*0510*/ 	.word	0xffffffff


	//   ....[39]....
        /*0514*/ 	.word	0xffffffff


	//   ....[40]....
        /*0518*/ 	.word	0xffffffff


	//   ....[41]....
        /*051c*/ 	.word	0xffffffff


	//   ....[42]....
        /*0520*/ 	.word	0xffffffff


	//   ....[43]....
        /*0524*/ 	.word	0xffffffff


	//   ....[44]....
        /*0528*/ 	.word	0xffffffff


	//   ....[45]....
        /*052c*/ 	.word	0xffffffff


	//   ....[46]....
        /*0530*/ 	.word	0xffffffff


	//   ....[47]....
        /*0534*/ 	.word	0xffffffff


	//   ....[48]....
        /*0538*/ 	.word	0xffffffff


	//   ....[49]....
        /*053c*/ 	.word	0xffffffff


	//   ....[50]....
        /*0540*/ 	.word	0xffffffff


	//   ....[51]....
        /*0544*/ 	.word	0xffffffff


	//   ....[52]....
        /*0548*/ 	.word	0xffffffff


	//   ....[53]....
        /*054c*/ 	.word	0xffffffff


	//   ....[54]....
        /*0550*/ 	.word	0xffffffff


	//   ....[55]....
        /*0554*/ 	.word	0xffffffff


	//   ....[56]....
        /*0558*/ 	.word	0xffffffff


	//   ....[57]....
        /*055c*/ 	.word	0xffffffff


	//   ....[58]....
        /*0560*/ 	.word	0xffffffff


	//   ....[59]....
        /*0564*/ 	.word	0xffffffff


	//   ....[60]....
        /*0568*/ 	.word	0xffffffff


	//   ....[61]....
        /*056c*/ 	.word	0xffffffff


	//   ....[62]....
        /*0570*/ 	.word	0xffffffff


	//   ....[63]....
        /*0574*/ 	.word	0xffffffff


	//   ....[64]....
        /*0578*/ 	.word	0xffffffff


	//   ....[65]....
        /*057c*/ 	.word	0xffffffff


	//   ....[66]....
        /*0580*/ 	.word	0xffffffff


	//   ....[67]....
        /*0584*/ 	.word	0xffffffff


	//   ....[68]....
        /*0588*/ 	.word	0xffffffff


	//   ....[69]....
        /*058c*/ 	.word	0xffffffff


	//   ....[70]....
        /*0590*/ 	.word	0xffffffff


	//   ....[71]....
        /*0594*/ 	.word	0xffffffff


	//   ....[72]....
        /*0598*/ 	.word	0xffffffff


	//   ....[73]....
        /*059c*/ 	.word	0xffffffff


	//   ....[74]....
        /*05a0*/ 	.word	0xffffffff


	//   ....[75]....
        /*05a4*/ 	.word	0xffffffff


	//   ....[76]....
        /*05a8*/ 	.word	0xffffffff


	//   ....[77]....
        /*05ac*/ 	.word	0xffffffff


	//   ....[78]....
        /*05b0*/ 	.word	0xffffffff


	//   ....[79]....
        /*05b4*/ 	.word	0xffffffff


	//   ....[80]....
        /*05b8*/ 	.word	0xffffffff


	//   ....[81]....
        /*05bc*/ 	.word	0xffffffff


	//   ....[82]....
        /*05c0*/ 	.word	0xffffffff


	//   ....[83]....
        /*05c4*/ 	.word	0xffffffff


	//   ....[84]....
        /*05c8*/ 	.word	0xffffffff


	//   ....[85]....
        /*05cc*/ 	.word	0xffffffff


	//   ....[86]....
        /*05d0*/ 	.word	0xffffffff


	//   ....[87]....
        /*05d4*/ 	.word	0xffffffff


	//   ....[88]....
        /*05d8*/ 	.word	0xffffffff


	//   ....[89]....
        /*05dc*/ 	.word	0xffffffff


	//   ....[90]....
        /*05e0*/ 	.word	0xffffffff


	//   ....[91]....
        /*05e4*/ 	.word	0xffffffff


	//   ....[92]....
        /*05e8*/ 	.word	0xffffffff


	//   ....[93]....
        /*05ec*/ 	.word	0xffffffff


	//   ....[94]....
        /*05f0*/ 	.word	0xffffffff


	//   ....[95]....
        /*05f4*/ 	.word	0xffffffff


	//   ....[96]....
        /*05f8*/ 	.word	0xffffffff


	//   ....[97]....
        /*05fc*/ 	.word	0xffffffff


	//   ....[98]....
        /*0600*/ 	.word	0xffffffff


	//   ....[99]....
        /*0604*/ 	.word	0xffffffff


	//   ....[100]....
        /*0608*/ 	.word	0xffffffff


	//   ....[101]....
        /*060c*/ 	.word	0xffffffff


	//   ....[102]....
        /*0610*/ 	.word	0xffffffff


	//   ....[103]....
        /*0614*/ 	.word	0xffffffff


	//   ....[104]....
        /*0618*/ 	.word	0xffffffff


	//   ....[105]....
        /*061c*/ 	.word	0xffffffff


	//   ....[106]....
        /*0620*/ 	.word	0xffffffff


	//   ....[107]....
        /*0624*/ 	.word	0xffffffff


	//   ....[108]....
        /*0628*/ 	.word	0xffffffff


	//   ....[109]....
        /*062c*/ 	.word	0xffffffff


	//   ....[110]....
        /*0630*/ 	.word	0xffffffff


	//   ....[111]....
        /*0634*/ 	.word	0xffffffff


	//   ....[112]....
        /*0638*/ 	.word	0xffffffff


	//   ....[113]....
        /*063c*/ 	.word	0xffffffff


	//   ....[114]....
        /*0640*/ 	.word	0xffffffff


	//   ....[115]....
        /*0644*/ 	.word	0xffffffff


	//   ....[116]....
        /*0648*/ 	.word	0xffffffff


	//   ....[117]....
        /*064c*/ 	.word	0xffffffff


	//   ....[118]....
        /*0650*/ 	.word	0xffffffff


	//   ....[119]....
        /*0654*/ 	.word	0xffffffff


	//   ....[120]....
        /*0658*/ 	.word	0xffffffff


	//   ....[121]....
        /*065c*/ 	.word	0xffffffff


	//   ....[122]....
        /*0660*/ 	.word	0xffffffff


	//   ....[123]....
        /*0664*/ 	.word	0xffffffff


	//   ....[124]....
        /*0668*/ 	.word	0xffffffff


	//   ....[125]....
        /*066c*/ 	.word	0xffffffff


	//   ....[126]....
        /*0670*/ 	.word	0xffffffff


	//   ....[127]....
        /*0674*/ 	.word	0xffffffff


	//   ....[128]....
        /*0678*/ 	.word	0xffffffff


	//   ....[129]....
        /*067c*/ 	.word	0xffffffff


	//   ....[130]....
        /*0680*/ 	.word	0xffffffff


	//   ....[131]....
        /*0684*/ 	.word	0xffffffff


	//   ....[132]....
        /*0688*/ 	.word	0xffffffff


	//   ....[133]....
        /*068c*/ 	.word	0xffffffff


	//   ....[134]....
        /*0690*/ 	.word	0xffffffff


	//   ....[135]....
        /*0694*/ 	.word	0xffffffff


	//   ....[136]....
        /*0698*/ 	.word	0xffffffff


	//   ....[137]....
        /*069c*/ 	.word	0xffffffff


	//   ....[138]....
        /*06a0*/ 	.word	0xffffffff


	//   ....[139]....
        /*06a4*/ 	.word	0xffffffff


	//   ....[140]....
        /*06a8*/ 	.word	0xffffffff


	//   ....[141]....
        /*06ac*/ 	.word	0xffffffff


	//   ....[142]....
        /*06b0*/ 	.word	0xffffffff


	//   ....[143]....
        /*06b4*/ 	.word	0x0500000f


	//   ....[144]....
        /*06b8*/ 	.word	0x0500000f


	//   ....[145]....
        /*06bc*/ 	.word	0x0500000f


	//   ....[146]....
        /*06c0*/ 	.word	0x0500000f


	//   ....[147]....
        /*06c4*/ 	.word	0x0500000f


	//   ....[148]....
        /*06c8*/ 	.word	0x0500000f


	//   ....[149]....
        /*06cc*/ 	.word	0x0500000f


	//   ....[150]....
        /*06d0*/ 	.word	0x0500000f


	//   ....[151]....
        /*06d4*/ 	.word	0x0500000f


	//   ....[152]....
        /*06d8*/ 	.word	0x0500000f


	//   ....[153]....
        /*06dc*/ 	.word	0x0500000f


	//   ....[154]....
        /*06e0*/ 	.word	0x0500000f


	//   ....[155]....
        /*06e4*/ 	.word	0x0500000f


	//   ....[156]....
        /*06e8*/ 	.word	0x0500000f


	//   ....[157]....
        /*06ec*/ 	.word	0x0500000f


	//   ....[158]....
        /*06f0*/ 	.word	0x0500000f


	//   ....[159]....
        /*06f4*/ 	.word	0x0500000f


	//   ....[160]....
        /*06f8*/ 	.word	0x0500000f


	//   ....[161]....
        /*06fc*/ 	.word	0x0500000f


	//   ....[162]....
        /*0700*/ 	.word	0x0500000f


	//   ....[163]....
        /*0704*/ 	.word	0x0500000f


	//   ....[164]....
        /*0708*/ 	.word	0x0500000f


	//   ....[165]....
        /*070c*/ 	.word	0x0500000f


	//   ....[166]....
        /*0710*/ 	.word	0x0500000f


	//   ....[167]....
        /*0714*/ 	.word	0x0500000f


	//   ....[168]....
        /*0718*/ 	.word	0x0500000f


	//   ....[169]....
        /*071c*/ 	.word	0x0500000f


	//   ....[170]....
        /*0720*/ 	.word	0x0500000f


	//   ....[171]....
        /*0724*/ 	.word	0x0500000f


	//   ....[172]....
        /*0728*/ 	.word	0x0500000f


	//   ....[173]....
        /*072c*/ 	.word	0x0500000f


	//   ....[174]....
        /*0730*/ 	.word	0x0500000f


	//   ....[175]....
        /*0734*/ 	.word	0x0500000f


	//   ....[176]....
        /*0738*/ 	.word	0x0500000f


	//   ....[177]....
        /*073c*/ 	.word	0x0500000f


	//   ....[178]....
        /*0740*/ 	.word	0x0500000f


	//   ....[179]....
        /*0744*/ 	.word	0x0500000f


	//   ....[180]....
        /*0748*/ 	.word	0x0500000f


	//   ....[181]....
        /*074c*/ 	.word	0x0500000f


	//   ....[182]....
        /*0750*/ 	.word	0x0500000f


	//   ....[183]....
        /*0754*/ 	.word	0x0500000f


	//   ....[184]....
        /*0758*/ 	.word	0x0500000f


	//   ....[185]....
        /*075c*/ 	.word	0x0500000f


	//   ....[186]....
        /*0760*/ 	.word	0x0500000f


	//   ....[187]....
        /*0764*/ 	.word	0x0500000f


	//   ....[188]....
        /*0768*/ 	.word	0x0500000f


	//   ....[189]....
        /*076c*/ 	.word	0x0500000f


	//   ....[190]....
        /*0770*/ 	.word	0x0500000f


	//   ....[191]....
        /*0774*/ 	.word	0x0500000f


	//   ....[192]....
        /*0778*/ 	.word	0x0500000f


	//   ....[193]....
        /*077c*/ 	.word	0x0500000f


	//   ....[194]....
        /*0780*/ 	.word	0x0500000f


	//   ....[195]....
        /*0784*/ 	.word	0x0500000f


	//   ....[196]....
        /*0788*/ 	.word	0x0500000f


	//   ....[197]....
        /*078c*/ 	.word	0x0500000f


	//   ....[198]....
        /*0790*/ 	.word	0x0500000f


	//   ....[199]....
        /*0794*/ 	.word	0x0500000f


	//   ....[200]....
        /*0798*/ 	.word	0x0500000f


	//   ....[201]....
        /*079c*/ 	.word	0x0500000f


	//   ....[202]....
        /*07a0*/ 	.word	0x0500000f


	//   ....[203]....
        /*07a4*/ 	.word	0x0500000f


	//   ....[204]....
        /*07a8*/ 	.word	0x0500000f


	//   ....[205]....
        /*07ac*/ 	.word	0x0500000f


	//   ....[206]....
        /*07b0*/ 	.word	0x0500000f


	//   ....[207]....
        /*07b4*/ 	.word	0x0500000f


	//   ....[208]....
        /*07b8*/ 	.word	0x0500000f


	//   ....[209]....
        /*07bc*/ 	.word	0x0500000f


	//   ....[210]....
        /*07c0*/ 	.word	0x0500000f


	//   ....[211]....
        /*07c4*/ 	.word	0x0500000f


	//   ....[212]....
        /*07c8*/ 	.word	0x0500000f


	//   ....[213]....
        /*07cc*/ 	.word	0x0500000f


	//   ....[214]....
        /*07d0*/ 	.word	0x0500000f


	//   ....[215]....
        /*07d4*/ 	.word	0x0500000f


	//   ....[216]....
        /*07d8*/ 	.word	0x0500000f


	//   ....[217]....
        /*07dc*/ 	.word	0x0500000f


	//   ....[218]....
        /*07e0*/ 	.word	0x0500000f


	//   ....[219]....
        /*07e4*/ 	.word	0x0500000f


	//   ....[220]....
        /*07e8*/ 	.word	0x0500000f


	//   ....[221]....
        /*07ec*/ 	.word	0x0500000f


	//   ....[222]....
        /*07f0*/ 	.word	0x0500000f


	//   ....[223]....
        /*07f4*/ 	.word	0x0500000f


	//   ....[224]....
        /*07f8*/ 	.word	0x0500000f


	//   ....[225]....
        /*07fc*/ 	.word	0x0500000f


	//----- nvinfo : EIATTR_COOP_GROUP_INSTR_OFFSETS
	.align		4
.L_290:
        /*0800*/ 	.byte	0x04, 0x28
        /*0802*/ 	.short	(.L_292 - .L_291)


	//   ....[0]....
.L_291:
        /*0804*/ 	.word	0x00000070


	//   ....[1]....
        /*0808*/ 	.word	0x00000140


	//   ....[2]....
        /*080c*/ 	.word	0x00000190


	//   ....[3]....
        /*0810*/ 	.word	0x000003a0


	//   ....[4]....
        /*0814*/ 	.word	0x00000500


	//   ....[5]....
        /*0818*/ 	.word	0x00000620


	//   ....[6]....
        /*081c*/ 	.word	0x00000780


	//   ....[7]....
        /*0820*/ 	.word	0x00003180


	//   ....[8]....
        /*0824*/ 	.word	0x00003190


	//   ....[9]....
        /*0828*/ 	.word	0x00003bb0


	//   ....[10]....
        /*082c*/ 	.word	0x00003bc0


	//   ....[11]....
        /*0830*/ 	.word	0x000045c0


	//   ....[12]....
        /*0834*/ 	.word	0x000045d0


	//   ....[13]....
        /*0838*/ 	.word	0x00004990


	//   ....[14]....
        /*083c*/ 	.word	0x000049a0


	//   ....[15]....
        /*0840*/ 	.word	0x00005930


	//   ....[16]....
        /*0844*/ 	.word	0x00007800


	//   ....[17]....
        /*0848*/ 	.word	0x00007dc0


	//   ....[18]....
        /*084c*/ 	.word	0x00007dd0


	//   ....[19]....
        /*0850*/ 	.word	0x00007de0


	//   ....[20]....
        /*0854*/ 	.word	0x00007df0


	//   ....[21]....
        /*0858*/ 	.word	0x00008e00


	//   ....[22]....
        /*085c*/ 	.word	0x00008e10


	//   ....[23]....
        /*0860*/ 	.word	0x00008e20


	//   ....[24]....
        /*0864*/ 	.word	0x00008e30


	//   ....[25]....
        /*0868*/ 	.word	0x0000a4f0


	//   ....[26]....
        /*086c*/ 	.word	0x0000c3f0


	//   ....[27]....
        /*0870*/ 	.word	0x0000c4c0


	//   ....[28]....
        /*0874*/ 	.word	0x0000c690


	//   ....[29]....
        /*0878*/ 	.word	0x0000c710


	//   ....[30]....
        /*087c*/ 	.word	0x0000cfc0


	//   ....[31]....
        /*0880*/ 	.word	0x0000e060


	//   ....[32]....
        /*0884*/ 	.word	0x0000f1c0


	//   ....[33]....
        /*0888*/ 	.word	0x0000f210


	//   ....[34]....
        /*088c*/ 	.word	0x0000fa50


	//   ....[35]....
        /*0890*/ 	.word	0x0000fb20


	//   ....[36]....
        /*0894*/ 	.word	0x00010710


	//   ....[37]....
        /*0898*/ 	.word	0x00010800


	//   ....[38]....
        /*089c*/ 	.word	0x00010820


	//   ....[39]....
        /*08a0*/ 	.word	0x00010990


	//   ....[40]....
        /*08a4*/ 	.word	0x00010b60


	//   ....[41]....
        /*08a8*/ 	.word	0x00012010


	//   ....[42]....
        /*08ac*/ 	.word	0x000123c0


	//   ....[43]....
        /*08b0*/ 	.word	0x000123f0


	//   ....[44]....
        /*08b4*/ 	.word	0x00012400


	//   ....[45]....
        /*08b8*/ 	.word	0x00012410


	//   ....[46]....
        /*08bc*/ 	.word	0x00013130


	//   ....[47]....
        /*08c0*/ 	.word	0x00013150


	//   ....[48]....
        /*08c4*/ 	.word	0x00013400


	//   ....[49]....
        /*08c8*/ 	.word	0x00013420


	//   ....[50]....
        /*08cc*/ 	.word	0x00013da0


	//   ....[51]....
        /*08d0*/ 	.word	0x00013de0


	//   ....[52]....
        /*08d4*/ 	.word	0x000147d0


	//   ....[53]....
        /*08d8*/ 	.word	0x000147f0


	//   ....[54]....
        /*08dc*/ 	.word	0x00015d90


	//   ....[55]....
        /*08e0*/ 	.word	0x00015db0


	//   ....[56]....
        /*08e4*/ 	.word	0x00015fe0


	//   ....[57]....
        /*08e8*/ 	.word	0x00016000


	//   ....[58]....
        /*08ec*/ 	.word	0x000162b0


	//   ....[59]....
        /*08f0*/ 	.word	0x000164a0


	//   ....[60]....
        /*08f4*/ 	.word	0x000164d0


	//   ....[61]....
        /*08f8*/ 	.word	0x00016500


	//   ....[62]....
        /*08fc*/ 	.word	0x00016530


	//   ....[63]....
        /*0900*/ 	.word	0x00016560


	//   ....[64]....
        /*0904*/ 	.word	0x00016590


	//   ....[65]....
        /*0908*/ 	.word	0x00016720


	//   ....[66]....
        /*090c*/ 	.word	0x00016750


	//   ....[67]....
        /*0910*/ 	.word	0x00016780


	//   ....[68]....
        /*0914*/ 	.word	0x000167b0


	//   ....[69]....
        /*0918*/ 	.word	0x000167e0


	//   ....[70]....
        /*091c*/ 	.word	0x00016810


	//   ....[71]....
        /*0920*/ 	.word	0x000168a0


	//   ....[72]....
        /*0924*/ 	.word	0x000168d0


	//   ....[73]....
        /*0928*/ 	.word	0x000168e0


	//   ....[74]....
        /*092c*/ 	.word	0x00016970


	//   ....[75]....
        /*0930*/ 	.word	0x00017920


	//   ....[76]....
        /*0934*/ 	.word	0x0001a310


	//   ....[77]....
        /*0938*/ 	.word	0x0001a330


	//   ....[78]....
        /*093c*/ 	.word	0x0001a3c0


	//   ....[79]....
        /*0940*/ 	.word	0x0001a3e0


	//   ....[80]....
        /*0944*/ 	.word	0x0001a460


	//   ....[81]....
        /*0948*/ 	.word	0x0001a480


	//   ....[82]....
        /*094c*/ 	.word	0x0001a490


	//   ....[83]....
        /*0950*/ 	.word	0x0001a4a0


	//   ....[84]....
        /*0954*/ 	.word	0x0001ac50


	//   ....[85]....
        /*0958*/ 	.word	0x0001ac80


	//   ....[86]....
        /*095c*/ 	.word	0x0001ad30


	//   ....[87]....
        /*0960*/ 	.word	0x0001ad40


	//   ....[88]....
        /*0964*/ 	.word	0x0001ad50


	//   ....[89]....
        /*0968*/ 	.word	0x0001add0


	//   ....[90]....
        /*096c*/ 	.word	0x0001ade0


	//   ....[91]....
        /*0970*/ 	.word	0x0001ae50


	//   ....[92]....
        /*0974*/ 	.word	0x0001b740


	//   ....[93]....
        /*0978*/ 	.word	0x0001b7b0


	//   ....[94]....
        /*097c*/ 	.word	0x0001b850


	//   ....[95]....
        /*0980*/ 	.word	0x0001b9a0


	//   ....[96]....
        /*0984*/ 	.word	0x0001ba00


	//   ....[97]....
        /*0988*/ 	.word	0x0001ba20


	//   ....[98]....
        /*098c*/ 	.word	0x0001ba30


	//   ....[99]....
        /*0990*/ 	.word	0x0001ba50


	//   ....[100]....
        /*0994*/ 	.word	0x0001c200


	//   ....[101]....
        /*0998*/ 	.word	0x0001c230


	//   ....[102]....
        /*099c*/ 	.word	0x0001c420


	//   ....[103]....
        /*09a0*/ 	.word	0x0001c460


	//   ....[104]....
        /*09a4*/ 	.word	0x0001c470


	//   ....[105]....
        /*09a8*/ 	.word	0x0001c480


	//   ....[106]....
        /*09ac*/ 	.word	0x0001c5d0


	//   ....[107]....
        /*09b0*/ 	.word	0x0001c720


	//   ....[108]....
        /*09b4*/ 	.word	0x0001cf10


	//   ....[109]....
        /*09b8*/ 	.word	0x0001cf30


	//   ....[110]....
        /*09bc*/ 	.word	0x0001cf80


	//   ....[111]....
        /*09c0*/ 	.word	0x0001cf90


	//   ....[112]....
        /*09c4*/ 	.word	0x0001cfd0


	//   ....[113]....
        /*09c8*/ 	.word	0x0001cfe0


	//   ....[114]....
        /*09cc*/ 	.word	0x0001cff0


	//   ....[115]....
        /*09d0*/ 	.word	0x0001d030


	//   ....[116]....
        /*09d4*/ 	.word	0x0001d330


	//   ....[117]....
        /*09d8*/ 	.word	0x0001d370


	//   ....[118]....
        /*09dc*/ 	.word	0x0001d390


	//   ....[119]....
        /*09e0*/ 	.word	0x0001d3b0


	//   ....[120]....
        /*09e4*/ 	.word	0x0001d3e0


	//   ....[121]....
        /*09e8*/ 	.word	0x0001d400


	//   ....[122]....
        /*09ec*/ 	.word	0x0001d500


	//   ....[123]....
        /*09f0*/ 	.word	0x0001d650


	//   ....[124]....
        /*09f4*/ 	.word	0x0001dc90


	//   ....[125]....
        /*09f8*/ 	.word	0x0001dcc0


	//   ....[126]....
        /*09fc*/ 	.word	0x0001dd20


	//   ....[127]....
        /*0a00*/ 	.word	0x0001dd50


	//   ....[128]....
        /*0a04*/ 	.word	0x0001dd80


	//   ....[129]....
        /*0a08*/ 	.word	0x0001ddb0


	//   ....[130]....
        /*0a0c*/ 	.word	0x0001dde0


	//   ....[131]....
        /*0a10*/ 	.word	0x0001de10


	//   ....[132]....
        /*0a14*/ 	.word	0x0001dfb0


	//   ....[133]....
        /*0a18*/ 	.word	0x0001dfe0


	//   ....[134]....
        /*0a1c*/ 	.word	0x0001e010


	//   ....[135]....
        /*0a20*/ 	.word	0x0001e040


	//   ....[136]....
        /*0a24*/ 	.word	0x0001e070


	//   ....[137]....
        /*0a28*/ 	.word	0x0001e0a0


	//   ....[138]....
        /*0a2c*/ 	.word	0x0001e160


	//   ....[139]....
        /*0a30*/ 	.word	0x0001e180


	//   ....[140]....
        /*0a34*/ 	.word	0x0001e190


	//   ....[141]....
        /*0a38*/ 	.word	0x0001e1f0


	//   ....[142]....
        /*0a3c*/ 	.word	0x0001e810


	//   ....[143]....
        /*0a40*/ 	.word	0x0001eb20


	//   ....[144]....
        /*0a44*/ 	.word	0x0001ebb0


	//   ....[145]....
        /*0a48*/ 	.word	0x0001ec80


	//   ....[146]....
        /*0a4c*/ 	.word	0x0001ed10


	//   ....[147]....
        /*0a50*/ 	.word	0x0001edf0


	//   ....[148]....
        /*0a54*/ 	.word	0x0001ee80


	//   ....[149]....
        /*0a58*/ 	.word	0x0001ef60


	//   ....[150]....
        /*0a5c*/ 	.word	0x0001eff0


	//   ....[151]....
        /*0a60*/ 	.word	0x0001f040


	//   ....[152]....
        /*0a64*/ 	.word	0x0001f090


	//   ....[153]....
        /*0a68*/ 	.word	0x0001f180


	//   ....[154]....
        /*0a6c*/ 	.word	0x0001f210


	//   ....[155]....
        /*0a70*/ 	.word	0x0001f260


	//   ....[156]....
        /*0a74*/ 	.word	0x0001f2b0


	//   ....[157]....
        /*0a78*/ 	.word	0x0001f550


	//   ....[158]....
        /*0a7c*/ 	.word	0x0001f830


	//   ....[159]....
        /*0a80*/ 	.word	0x0001f920


	//   ....[160]....
        /*0a84*/ 	.word	0x0001f9c0


	//   ....[161]....
        /*0a88*/ 	.word	0x0001fa20


	//   ....[162]....
        /*0a8c*/ 	.word	0x0001fb10


	//   ....[163]....
        /*0a90*/ 	.word	0x0001fb80


	//   ....[164]....
        /*0a94*/ 	.word	0x0001fc70


	//   ....[165]....
        /*0a98*/ 	.word	0x0001fce0


	//   ....[166]....
        /*0a9c*/ 	.word	0x0001fd80


	//   ....[167]....
        /*0aa0*/ 	.word	0x0001fe70


	//   ....[168]....
        /*0aa4*/ 	.word	0x0001ff10


	//   ....[169]....
        /*0aa8*/ 	.word	0x0001ff70


	//   ....[170]....
        /*0aac*/ 	.word	0x00020030


	//   ....[171]....
        /*0ab0*/ 	.word	0x00020090


	//   ....[172]....
        /*0ab4*/ 	.word	0x00020130


	//   ....[173]....
        /*0ab8*/ 	.word	0x000201e0


	//   ....[174]....
        /*0abc*/ 	.word	0x000202c0


	//   ....[175]....
        /*0ac0*/ 	.word	0x000205b0


	//   ....[176]....
        /*0ac4*/ 	.word	0x00020670


	//   ....[177]....
        /*0ac8*/ 	.word	0x000208e0


	//   ....[178]....
        /*0acc*/ 	.word	0x00020960


	//   ....[179]....
        /*0ad0*/ 	.word	0x00020b70


	//   ....[180]....
        /*0ad4*/ 	.word	0x00020bc0


	//   ....[181]....
        /*0ad8*/ 	.word	0x00020d30


	//   ....[182]....
        /*0adc*/ 	.word	0x00020dc0


	//   ....[183]....
        /*0ae0*/ 	.word	0x00020f00


	//   ....[184]....
        /*0ae4*/ 	.word	0x00021000


	//   ....[185]....
        /*0ae8*/ 	.word	0x00021270


	//   ....[186]....
        /*0aec*/ 	.word	0x000212c0


	//   ....[187]....
        /*0af0*/ 	.word	0x00021490


	//   ....[188]....
        /*0af4*/ 	.word	0x000214e0


	//   ....[189]....
        /*0af8*/ 	.word	0x000216b0


	//   ....[190]....
        /*0afc*/ 	.word	0x00021700


	//   ....[191]....
        /*0b00*/ 	.word	0x000217f0


	//   ....[192]....
        /*0b04*/ 	.word	0x00021890


	//   ....[193]....
        /*0b08*/ 	.word	0x000218f0


	//   ....[194]....
        /*0b0c*/ 	.word	0x000219a0


	//   ....[195]....
        /*0b10*/ 	.word	0x00021a00


	//   ....[196]....
        /*0b14*/ 	.word	0x00021ab0


	//   ....[197]....
        /*0b18*/ 	.word	0x00021b10


	//   ....[198]....
        /*0b1c*/ 	.word	0x00021bc0


	//   ....[199]....
        /*0b20*/ 	.word	0x00021cb0


	//   ....[200]....
        /*0b24*/ 	.word	0x00021d90


	//   ....[201]....
        /*0b28*/ 	.word	0x00021ea0


	//   ....[202]....
        /*0b2c*/ 	.word	0x00021fa0


	//   ....[203]....
        /*0b30*/ 	.word	0x000220d0


	//   ....[204]....
        /*0b34*/ 	.word	0x000221b0


	//   ....[205]....
        /*0b38*/ 	.word	0x000222b0


	//   ....[206]....
        /*0b3c*/ 	.word	0x00022390


	//   ....[207]....
        /*0b40*/ 	.word	0x00022420


	//   ....[208]....
        /*0b44*/ 	.word	0x000224c0


	//   ....[209]....
        /*0b48*/ 	.word	0x00022640


	//   ....[210]....
        /*0b4c*/ 	.word	0x000226b0


	//   ....[211]....
        /*0b50*/ 	.word	0x00022720


	//   ....[212]....
        /*0b54*/ 	.word	0x00022790


	//   ....[213]....
        /*0b58*/ 	.word	0x00022800


	//   ....[214]....
        /*0b5c*/ 	.word	0x00022880


	//   ....[215]....
        /*0b60*/ 	.word	0x00022900


	//   ....[216]....
        /*0b64*/ 	.word	0x00022990


	//   ....[217]....
        /*0b68*/ 	.word	0x00022a00


	//   ....[218]....
        /*0b6c*/ 	.word	0x00022a70


	//   ....[219]....
        /*0b70*/ 	.word	0x00022ae0


	//   ....[220]....
        /*0b74*/ 	.word	0x00022b60


	//   ....[221]....
        /*0b78*/ 	.word	0x00022bd0


	//   ....[222]....
        /*0b7c*/ 	.word	0x00022c70


	//   ....[223]....
        /*0b80*/ 	.word	0x00022cc0


	//   ....[224]....
        /*0b84*/ 	.word	0x00022d50


	//   ....[225]....
        /*0b88*/ 	.word	0x00022e80


	//----- nvinfo : EIATTR_REG_RECONFIG
	.align		4
.L_292:
        /*0b8c*/ 	.byte	0x01, 0x54
	.zero		2


	//----- nvinfo : EIATTR_SYSCALL_OFFSETS
	.align		4
        /*0b90*/ 	.byte	0x04, 0x46
        /*0b92*/ 	.short	(.L_294 - .L_293)


	//   ....[0]....
.L_293:
        /*0b94*/ 	.word	0x000023f0


	//   ....[1]....
        /*0b98*/ 	.word	0x00002540


	//   ....[2]....
        /*0b9c*/ 	.word	0x000079a0


	//   ....[3]....
        /*0ba0*/ 	.word	0x00007d30


	//   ....[4]....
        /*0ba4*/ 	.word	0x00019710


	//   ....[5]....
        /*0ba8*/ 	.word	0x00019860


	//   ....[6]....
        /*0bac*/ 	.word	0x00019950


	//   ....[7]....
        /*0bb0*/ 	.word	0x0001a870


	//   ....[8]....
        /*0bb4*/ 	.word	0x0001b0c0


	//----- nvinfo : EIATTR_MBARRIER_INSTR_OFFSETS
	.align		4
.L_294:
        /*0bb8*/ 	.byte	0x04, 0x39
        /*0bba*/ 	.short	(.L_296 - .L_295)


	//   ....[0]....
.L_295:
        /*0bbc*/ 	.word	0x00000280
        /*0bc0*/ 	.word	0x000000ff
        /*0bc4*/ 	.word	0x00038800
        /*0bc8*/ 	.short	0x0100
        /*0bca*/ 	.byte	0x08
	.zero		1


	//   ....[1]....
        /*0bcc*/ 	.word	0x00000290
        /*0bd0*/ 	.word	0x000000ff
        /*0bd4*/ 	.word	0x00038810
        /*0bd8*/ 	.short	0x0100
        /*0bda*/ 	.byte	0x08
	.zero		1


	//   ....[2]....
        /*0bdc*/ 	.word	0x000002a0
        /*0be0*/ 	.word	0x000000ff
        /*0be4*/ 	.word	0x00038820
        /*0be8*/ 	.short	0x0100
        /*0bea*/ 	.byte	0x08
	.zero		1


	//   ....[3]....
        /*0bec*/ 	.word	0x00000350
        /*0bf0*/ 	.word	0x000000ff
        /*0bf4*/ 	.word	0x00038830
        /*0bf8*/ 	.short	0x0100
        /*0bfa*/ 	.byte	0x06
	.zero		1


	//   ....[4]....
        /*0bfc*/ 	.word	0x00000360
        /*0c00*/ 	.word	0x000000ff
        /*0c04*/ 	.word	0x00038840
        /*0c08*/ 	.short	0x0100
        /*0c0a*/ 	.byte	0x06
	.zero		1


	//   ....[5]....
        /*0c0c*/ 	.word	0x00000370
        /*0c10*/ 	.word	0x000000ff
        /*0c14*/ 	.word	0x00038838
        /*0c18*/ 	.short	0x0100
        /*0c1a*/ 	.byte	0x06
	.zero		1


	//   ....[6]....
        /*0c1c*/ 	.word	0x00000380
        /*0c20*/ 	.word	0x000000ff
        /*0c24*/ 	.word	0x00038848
        /*0c28*/ 	.short	0x0100
        /*0c2a*/ 	.byte	0x06
	.zero		1


	//   ....[7]....
        /*0c2c*/ 	.word	0x000004b0
        /*0c30*/ 	.word	0x000000ff
        /*0c34*/ 	.word	0x00038850
        /*0c38*/ 	.short	0x0100
        /*0c3a*/ 	.byte	0x08
	.zero		1


	//   ....[8]....
        /*0c3c*/ 	.word	0x000004c0
        /*0c40*/ 	.word	0x000000ff
        /*0c44*/ 	.word	0x00038860
        /*0c48*/ 	.short	0x0100
        /*0c4a*/ 	.byte	0x08
	.zero		1


	//   ....[9]....
        /*0c4c*/ 	.word	0x000004d0
        /*0c50*/ 	.word	0x000000ff
        /*0c54*/ 	.word	0x00038858
        /*0c58*/ 	.short	0x0100
        /*0c5a*/ 	.byte	0x08
	.zero		1


	//   ....[10]....
        /*0c5c*/ 	.word	0x000004e0
        /*0c60*/ 	.word	0x000000ff
        /*0c64*/ 	.word	0x00038868
        /*0c68*/ 	.short	0x0100
        /*0c6a*/ 	.byte	0x08
	.zero		1


	//   ....[11]....
        /*0c6c*/ 	.word	0x000005d0
        /*0c70*/ 	.word	0x000000ff
        /*0c74*/ 	.word	0x00038870
        /*0c78*/ 	.short	0x0100
        /*0c7a*/ 	.byte	0x06
	.zero		1


	//   ....[12]....
        /*0c7c*/ 	.word	0x000005e0
        /*0c80*/ 	.word	0x000000ff
        /*0c84*/ 	.word	0x00038880
        /*0c88*/ 	.short	0x0100
        /*0c8a*/ 	.byte	0x06
	.zero		1


	//   ....[13]....
        /*0c8c*/ 	.word	0x000005f0
        /*0c90*/ 	.word	0x000000ff
        /*0c94*/ 	.word	0x00038878
        /*0c98*/ 	.short	0x0100
        /*0c9a*/ 	.byte	0x06
	.zero		1


	//   ....[14]....
        /*0c9c*/ 	.word	0x00000600
        /*0ca0*/ 	.word	0x000000ff
        /*0ca4*/ 	.word	0x00038888
        /*0ca8*/ 	.short	0x0100
        /*0caa*/ 	.byte	0x06
	.zero		1


	//   ....[15]....
        /*0cac*/ 	.word	0x00000730
        /*0cb0*/ 	.word	0x000000ff
        /*0cb4*/ 	.word	0x00038890
        /*0cb8*/ 	.short	0x0100
        /*0cba*/ 	.byte	0x08
	.zero		1


	//   ....[16]....
        /*0cbc*/ 	.word	0x00000740
        /*0cc0*/ 	.word	0x000000ff
        /*0cc4*/ 	.word	0x000388a0
        /*0cc8*/ 	.short	0x0100
        /*0cca*/ 	.byte	0x08
	.zero		1


	//   ....[17]....
        /*0ccc*/ 	.word	0x00000750
        /*0cd0*/ 	.word	0x000000ff
        /*0cd4*/ 	.word	0x00038898
        /*0cd8*/ 	.short	0x0100
        /*0cda*/ 	.byte	0x08
	.zero		1


	//   ....[18]....
        /*0cdc*/ 	.word	0x00000760
        /*0ce0*/ 	.word	0x000000ff
        /*0ce4*/ 	.word	0x000388a8
        /*0ce8*/ 	.short	0x0100
        /*0cea*/ 	.byte	0x08
	.zero		1


	//   ....[19]....
        /*0cec*/ 	.word	0x00000890
        /*0cf0*/ 	.word	0x000000ff
        /*0cf4*/ 	.word	0x000388b0
        /*0cf8*/ 	.short	0x0100
        /*0cfa*/ 	.byte	0x08
	.zero		1


	//   ....[20]....
        /*0cfc*/ 	.word	0x000008a0
        /*0d00*/ 	.word	0x000000ff
        /*0d04*/ 	.word	0x000388c0
        /*0d08*/ 	.short	0x0100
        /*0d0a*/ 	.byte	0x08
	.zero		1


	//   ....[21]....
        /*0d0c*/ 	.word	0x000008b0
        /*0d10*/ 	.word	0x000000ff
        /*0d14*/ 	.word	0x000388b8
        /*0d18*/ 	.short	0x0100
        /*0d1a*/ 	.byte	0x08
	.zero		1


	//   ....[22]....
        /*0d1c*/ 	.word	0x000008c0
        /*0d20*/ 	.word	0x000000ff
        /*0d24*/ 	.word	0x000388c8
        /*0d28*/ 	.short	0x0100
        /*0d2a*/ 	.byte	0x08
	.zero		1


	//   ....[23]....
        /*0d2c*/ 	.word	0x00003130
        /*0d30*/ 	.word	0x0000003a
        /*0d34*/ 	.word	0x00038890
        /*0d38*/ 	.short	0x010a
        /*0d3a*/ 	.byte	0x3f
	.zero		1


	//   ....[24]....
        /*0d3c*/ 	.word	0x00003b60
        /*0d40*/ 	.word	0x0000003a
        /*0d44*/ 	.word	0x00038890
        /*0d48*/ 	.short	0x010a
        /*0d4a*/ 	.byte	0x3f
	.zero		1


	//   ....[25]....
        /*0d4c*/ 	.word	0x00004430
        /*0d50*/ 	.word	0x0000003a
        /*0d54*/ 	.word	0x00038890
        /*0d58*/ 	.short	0x010a
        /*0d5a*/ 	.byte	0x3f
	.zero		1


	//   ....[26]....
        /*0d5c*/ 	.word	0x000047f0
        /*0d60*/ 	.word	0x00000004
        /*0d64*/ 	.word	0x00000000
        /*0d68*/ 	.short	0x0101
        /*0d6a*/ 	.byte	0x3f
	.zero		1


	//   ....[27]....
        /*0d6c*/ 	.word	0x00004830
        /*0d70*/ 	.word	0x0000003a
        /*0d74*/ 	.word	0x000388b0
        /*0d78*/ 	.short	0x010a
        /*0d7a*/ 	.byte	0x3f
	.zero		1


	//   ....[28]....
        /*0d7c*/ 	.word	0x000050f0
        /*0d80*/ 	.word	0x0000003a
        /*0d84*/ 	.word	0x00000000
        /*0d88*/ 	.short	0x0101
        /*0d8a*/ 	.byte	0x3f
	.zero		1


	//   ....[29]....
        /*0d8c*/ 	.word	0x00005cc0
        /*0d90*/ 	.word	0x0000000c
        /*0d94*/ 	.word	0x00000000
        /*0d98*/ 	.short	0x0101
        /*0d9a*/ 	.byte	0x3f
	.zero		1


	//   ....[30]....
        /*0d9c*/ 	.word	0x00006860
        /*0da0*/ 	.word	0x0000000c
        /*0da4*/ 	.word	0x00000000
        /*0da8*/ 	.short	0x0101
        /*0daa*/ 	.byte	0x3f
	.zero		1


	//   ....[31]....
        /*0dac*/ 	.word	0x00007a40
        /*0db0*/ 	.word	0x00000002
        /*0db4*/ 	.word	0x00038800
        /*0db8*/ 	.short	0x010a
        /*0dba*/ 	.byte	0x3f
	.zero		1


	//   ....[32]....
        /*0dbc*/ 	.word	0x00007a90
        /*0dc0*/ 	.word	0x00000002
        /*0dc4*/ 	.word	0x00038800
        /*0dc8*/ 	.short	0x010a
        /*0dca*/ 	.byte	0x3f
	.zero		1


	//   ....[33]....
        /*0dcc*/ 	.word	0x00008100
        /*0dd0*/ 	.word	0x00000002
        /*0dd4*/ 	.word	0x00038800
        /*0dd8*/ 	.short	0x010a
        /*0dda*/ 	.byte	0x3f
	.zero		1


	//   ....[34]....
        /*0ddc*/ 	.word	0x00009000
        /*0de0*/ 	.word	0x00000002
        /*0de4*/ 	.word	0x00038800
        /*0de8*/ 	.short	0x010a
        /*0dea*/ 	.byte	0x3f
	.zero		1


	//   ....[35]....
        /*0dec*/ 	.word	0x00009e50
        /*0df0*/ 	.word	0x0000000b
        /*0df4*/ 	.word	0x00038830
        /*0df8*/ 	.short	0x010a
        /*0dfa*/ 	.byte	0x3f
	.zero		1


	//   ....[36]....
        /*0dfc*/ 	.word	0x00009f00
        /*0e00*/ 	.word	0x0000000b
        /*0e04*/ 	.word	0x00038830
        /*0e08*/ 	.short	0x010a
        /*0e0a*/ 	.byte	0x3f
	.zero		1


	//   ....[37]....
        /*0e0c*/ 	.word	0x0000a210
        /*0e10*/ 	.word	0x00000002
        /*0e14*/ 	.word	0x00038810
        /*0e18*/ 	.short	0x010a
        /*0e1a*/ 	.byte	0x3f
	.zero		1


	//   ....[38]....
        /*0e1c*/ 	.word	0x0000a260
        /*0e20*/ 	.word	0x0000000b
        /*0e24*/ 	.word	0x00038850
        /*0e28*/ 	.short	0x010a
        /*0e2a*/ 	.byte	0x3f
	.zero		1


	//   ....[39]....
        /*0e2c*/ 	.word	0x0000a310
        /*0e30*/ 	.word	0x0000000b
        /*0e34*/ 	.word	0x00038850
        /*0e38*/ 	.short	0x010a
        /*0e3a*/ 	.byte	0x3f
	.zero		1


	//   ....[40]....
        /*0e3c*/ 	.word	0x0000c880
        /*0e40*/ 	.word	0x00000003
        /*0e44*/ 	.word	0x00000000
        /*0e48*/ 	.short	0x0101
        /*0e4a*/ 	.byte	0x3f
	.zero		1


	//   ....[41]....
        /*0e4c*/ 	.word	0x0000d050
        /*0e50*/ 	.word	0x0000000b
        /*0e54*/ 	.word	0x00000000
        /*0e58*/ 	.short	0x0101
        /*0e5a*/ 	.byte	0x3f
	.zero		1


	//   ....[42]....
        /*0e5c*/ 	.word	0x0000d170
        /*0e60*/ 	.word	0x0000000c
        /*0e64*/ 	.word	0x00038830
        /*0e68*/ 	.short	0x010a
        /*0e6a*/ 	.byte	0x3f
	.zero		1


	//   ....[43]....
        /*0e6c*/ 	.word	0x0000d220
        /*0e70*/ 	.word	0x0000000c
        /*0e74*/ 	.word	0x00038830
        /*0e78*/ 	.short	0x010a
        /*0e7a*/ 	.byte	0x3f
	.zero		1


	//   ....[44]....
        /*0e7c*/ 	.word	0x0000d490
        /*0e80*/ 	.word	0x0000000c
        /*0e84*/ 	.word	0x00038850
        /*0e88*/ 	.short	0x010a
        /*0e8a*/ 	.byte	0x3f
	.zero		1


	//   ....[45]....
        /*0e8c*/ 	.word	0x0000d500
        /*0e90*/ 	.word	0x0000000c
        /*0e94*/ 	.word	0x00038850
        /*0e98*/ 	.short	0x010a
        /*0e9a*/ 	.byte	0x3f
	.zero		1


	//   ....[46]....
        /*0e9c*/ 	.word	0x0000f500
        /*0ea0*/ 	.word	0x000000c4
        /*0ea4*/ 	.word	0x00000000
        /*0ea8*/ 	.short	0x0101
        /*0eaa*/ 	.byte	0x3f
	.zero		1


	//   ....[47]....
        /*0eac*/ 	.word	0x000107a0
        /*0eb0*/ 	.word	0x0000000c
        /*0eb4*/ 	.word	0x00000000
        /*0eb8*/ 	.short	0x0101
        /*0eba*/ 	.byte	0x3f
	.zero		1


	//   ....[48]....
        /*0ebc*/ 	.word	0x00012e90
        /*0ec0*/ 	.word	0x00000000
        /*0ec4*/ 	.word	0x00000000
        /*0ec8*/ 	.short	0x0101
        /*0eca*/ 	.byte	0x3f
	.zero		1


	//   ....[49]....
        /*0ecc*/ 	.word	0x00013e00
        /*0ed0*/ 	.word	0x00000008
        /*0ed4*/ 	.word	0x00000000
        /*0ed8*/ 	.short	0x0101
        /*0eda*/ 	.byte	0x3f
	.zero		1


	//   ....[50]....
        /*0edc*/ 	.word	0x00017a00
        /*0ee0*/ 	.word	0x00000012
        /*0ee4*/ 	.word	0x00038820
        /*0ee8*/ 	.short	0x010a
        /*0eea*/ 	.byte	0x3f
	.zero		1


	//   ....[51]....
        /*0eec*/ 	.word	0x00017a90
        /*0ef0*/ 	.word	0x00000003
        /*0ef4*/ 	.word	0x000388a0
        /*0ef8*/ 	.short	0x010a
        /*0efa*/ 	.byte	0x3f
	.zero		1


	//   ....[52]....
        /*0efc*/ 	.word	0x00017ce0
        /*0f00*/ 	.word	0x00000003
        /*0f04*/ 	.word	0x000388c0
        /*0f08*/ 	.short	0x010a
        /*0f0a*/ 	.byte	0x3f
	.zero		1


	//   ....[53]....
        /*0f0c*/ 	.word	0x000186b0
        /*0f10*/ 	.word	0x00000008
        /*0f14*/ 	.word	0x000388a0
        /*0f18*/ 	.short	0x010a
        /*0f1a*/ 	.byte	0x3f
	.zero		1


	//   ....[54]....
        /*0f1c*/ 	.word	0x000188f0
        /*0f20*/ 	.word	0x00000008
        /*0f24*/ 	.word	0x000388c0
        /*0f28*/ 	.short	0x010a
        /*0f2a*/ 	.byte	0x3f
	.zero		1


	//   ....[55]....
        /*0f2c*/ 	.word	0x0001a0d0
        /*0f30*/ 	.word	0x0000001a
        /*0f34*/ 	.word	0x00038840
        /*0f38*/ 	.short	0x010a
        /*0f3a*/ 	.byte	0x3f
	.zero		1


	//   ....[56]....
        /*0f3c*/ 	.word	0x0001a5a0
        /*0f40*/ 	.word	0x0000001a
        /*0f44*/ 	.word	0x00038830
        /*0f48*/ 	.short	0x0107
        /*0f4a*/ 	.byte	0x3f
	.zero		1


	//   ....[57]....
        /*0f4c*/ 	.word	0x0001a670
        /*0f50*/ 	.word	0x0000001a
        /*0f54*/ 	.word	0x00038830
        /*0f58*/ 	.short	0x0101
        /*0f5a*/ 	.byte	0x3f
	.zero		1


	//   ....[58]....
        /*0f5c*/ 	.word	0x0001af00
        /*0f60*/ 	.word	0x00000012
        /*0f64*/ 	.word	0x00038800
        /*0f68*/ 	.short	0x0107
        /*0f6a*/ 	.byte	0x3f
	.zero		1


	//   ....[59]....
        /*0f6c*/ 	.word	0x0001af90
        /*0f70*/ 	.word	0x00000012
        /*0f74*/ 	.word	0x00038800
        /*0f78*/ 	.short	0x0101
        /*0f7a*/ 	.byte	0x3f
	.zero		1


	//   ....[60]....
        /*0f7c*/ 	.word	0x0001be80
        /*0f80*/ 	.word	0x00000012
        /*0f84*/ 	.word	0x00038810
        /*0f88*/ 	.short	0x0107
        /*0f8a*/ 	.byte	0x3f
	.zero		1


	//   ....[61]....
        /*0f8c*/ 	.word	0x0001bf80
        /*0f90*/ 	.word	0x00000012
        /*0f94*/ 	.word	0x00038810
        /*0f98*/ 	.short	0x0101
        /*0f9a*/ 	.byte	0x3f
	.zero		1


	//   ....[62]....
        /*0f9c*/ 	.word	0x0001bfa0
        /*0fa0*/ 	.word	0x00000012
        /*0fa4*/ 	.word	0x00038820
        /*0fa8*/ 	.short	0x010a
        /*0faa*/ 	.byte	0x3f
	.zero		1


	//   ....[63]....
        /*0fac*/ 	.word	0x0001c030
        /*0fb0*/ 	.word	0x0000001a
        /*0fb4*/ 	.word	0x00038860
        /*0fb8*/ 	.short	0x010a
        /*0fba*/ 	.byte	0x3f
	.zero		1


	//   ....[64]....
        /*0fbc*/ 	.word	0x0001c940
        /*0fc0*/ 	.word	0x0000001a
        /*0fc4*/ 	.word	0x00038850
        /*0fc8*/ 	.short	0x0107
        /*0fca*/ 	.byte	0x3f
	.zero		1


	//   ....[65]....
        /*0fcc*/ 	.word	0x0001ca10
        /*0fd0*/ 	.word	0x0000001a
        /*0fd4*/ 	.word	0x00038850
        /*0fd8*/ 	.short	0x0101
        /*0fda*/ 	.byte	0x3f
	.zero		1


	//   ....[66]....
        /*0fdc*/ 	.word	0x0001cd90
        /*0fe0*/ 	.word	0x00000006
        /*0fe4*/ 	.word	0x00038840
        /*0fe8*/ 	.short	0x010a
        /*0fea*/ 	.byte	0x3f
	.zero		1


	//   ....[67]....
        /*0fec*/ 	.word	0x0001d0b0
        /*0ff0*/ 	.word	0x00000006
        /*0ff4*/ 	.word	0x00038830
        /*0ff8*/ 	.short	0x0107
        /*0ffa*/ 	.byte	0x3f
	.zero		1


	//   ....[68]....
        /*0ffc*/ 	.word	0x0001d170
        /*1000*/ 	.word	0x00000006
        /*1004*/ 	.word	0x00038830
        /*1008*/ 	.short	0x0101
        /*100a*/ 	.byte	0x3f
	.zero		1


	//   ....[69]....
        /*100c*/ 	.word	0x0001d1a0
        /*1010*/ 	.word	0x00000006
        /*1014*/ 	.word	0x00038860
        /*1018*/ 	.short	0x010a
        /*101a*/ 	.byte	0x3f
	.zero		1


	//   ....[70]....
        /*101c*/ 	.word	0x0001d850
        /*1020*/ 	.word	0x00000006
        /*1024*/ 	.word	0x00038850
        /*1028*/ 	.short	0x0107
        /*102a*/ 	.byte	0x3f
	.zero		1


	//   ....[71]....
        /*102c*/ 	.word	0x0001d910
        /*1030*/ 	.word	0x00000006
        /*1034*/ 	.word	0x00038850
        /*1038*/ 	.short	0x0101
        /*103a*/ 	.byte	0x3f
	.zero		1


	//   ....[72]....
        /*103c*/ 	.word	0x0001e790
        /*1040*/ 	.word	0x00000007
        /*1044*/ 	.word	0x00038820
        /*1048*/ 	.short	0x010a
        /*104a*/ 	.byte	0x3f
	.zero		1


	//   ....[73]....
        /*104c*/ 	.word	0x0001e900
        /*1050*/ 	.word	0x00000005
        /*1054*/ 	.word	0x00038840
        /*1058*/ 	.short	0x010a
        /*105a*/ 	.byte	0x3f
	.zero		1


	//   ....[74]....
        /*105c*/ 	.word	0x0001e9a0
        /*1060*/ 	.word	0x00000003
        /*1064*/ 	.word	0x00038840
        /*1068*/ 	.short	0x010a
        /*106a*/ 	.byte	0x3f
	.zero		1


	//   ....[75]....
        /*106c*/ 	.word	0x0001e9e0
        /*1070*/ 	.word	0x00000005
        /*1074*/ 	.word	0x00038860
        /*1078*/ 	.short	0x010a
        /*107a*/ 	.byte	0x3f
	.zero		1


	//   ....[76]....
        /*107c*/ 	.word	0x0001ea20
        /*1080*/ 	.word	0x00000003
        /*1084*/ 	.word	0x00038860
        /*1088*/ 	.short	0x010a
        /*108a*/ 	.byte	0x3f
	.zero		1


	//   ....[77]....
        /*108c*/ 	.word	0x0001ea80
        /*1090*/ 	.word	0x0000003a
        /*1094*/ 	.word	0x00038890
        /*1098*/ 	.short	0x010a
        /*109a*/ 	.byte	0x3f
	.zero		1


	//   ....[78]....
        /*109c*/ 	.word	0x0001ebe0
        /*10a0*/ 	.word	0x0000003a
        /*10a4*/ 	.word	0x00038890
        /*10a8*/ 	.short	0x010a
        /*10aa*/ 	.byte	0x3f
	.zero		1


	//   ....[79]....
        /*10ac*/ 	.word	0x0001ed50
        /*10b0*/ 	.word	0x0000003a
        /*10b4*/ 	.word	0x00038890
        /*10b8*/ 	.short	0x010a
        /*10ba*/ 	.byte	0x3f
	.zero		1


	//   ....[80]....
        /*10bc*/ 	.word	0x0001eeb0
        /*10c0*/ 	.word	0x0000003a
        /*10c4*/ 	.word	0x000388b0
        /*10c8*/ 	.short	0x010a
        /*10ca*/ 	.byte	0x3f
	.zero		1


	//   ....[81]....
        /*10cc*/ 	.word	0x0001f0d0
        /*10d0*/ 	.word	0x00000002
        /*10d4*/ 	.word	0x00038800
        /*10d8*/ 	.short	0x010a
        /*10da*/ 	.byte	0x3f
	.zero		1


	//   ....[82]....
        /*10dc*/ 	.word	0x0001f2e0
        /*10e0*/ 	.word	0x00000002
        /*10e4*/ 	.word	0x00038800
        /*10e8*/ 	.short	0x010a
        /*10ea*/ 	.byte	0x3f
	.zero		1


	//   ....[83]....
        /*10ec*/ 	.word	0x0001f330
        /*10f0*/ 	.word	0x0000000b
        /*10f4*/ 	.word	0x00038830
        /*10f8*/ 	.short	0x010a
        /*10fa*/ 	.byte	0x3f
	.zero		1


	//   ....[84]....
        /*10fc*/ 	.word	0x0001f380
        /*1100*/ 	.word	0x00000002
        /*1104*/ 	.word	0x00038810
        /*1108*/ 	.short	0x010a
        /*110a*/ 	.byte	0x3f
	.zero		1


	//   ....[85]....
        /*110c*/ 	.word	0x0001f3d0
        /*1110*/ 	.word	0x0000000b
        /*1114*/ 	.word	0x00038850
        /*1118*/ 	.short	0x010a
        /*111a*/ 	.byte	0x3f
	.zero		1


	//   ....[86]....
        /*111c*/ 	.word	0x0001f420
        /*1120*/ 	.word	0x0000000c
        /*1124*/ 	.word	0x00038830
        /*1128*/ 	.short	0x010a
        /*112a*/ 	.byte	0x3f
	.zero		1


	//   ....[87]....
        /*112c*/ 	.word	0x0001f470
        /*1130*/ 	.word	0x0000000c
        /*1134*/ 	.word	0x00038850
        /*1138*/ 	.short	0x010a
        /*113a*/ 	.byte	0x3f
	.zero		1


	//   ....[88]....
        /*113c*/ 	.word	0x0001f610
        /*1140*/ 	.word	0x00000012
        /*1144*/ 	.word	0x00038820
        /*1148*/ 	.short	0x010a
        /*114a*/ 	.byte	0x3f
	.zero		1


	//   ....[89]....
        /*114c*/ 	.word	0x0001f660
        /*1150*/ 	.word	0x00000003
        /*1154*/ 	.word	0x000388a0
        /*1158*/ 	.short	0x010a
        /*115a*/ 	.byte	0x3f
	.zero		1


	//   ....[90]....
        /*115c*/ 	.word	0x0001f6b0
        /*1160*/ 	.word	0x00000003
        /*1164*/ 	.word	0x000388c0
        /*1168*/ 	.short	0x010a
        /*116a*/ 	.byte	0x3f
	.zero		1


	//   ....[91]....
        /*116c*/ 	.word	0x0001f700
        /*1170*/ 	.word	0x00000008
        /*1174*/ 	.word	0x000388a0
        /*1178*/ 	.short	0x010a
        /*117a*/ 	.byte	0x3f
	.zero		1


	//   ....[92]....
        /*117c*/ 	.word	0x0001f750
        /*1180*/ 	.word	0x00000008
        /*1184*/ 	.word	0x000388c0
        /*1188*/ 	.short	0x010a
        /*118a*/ 	.byte	0x3f
	.zero		1


	//   ....[93]....
        /*118c*/ 	.word	0x0001f870
        /*1190*/ 	.word	0x0000001a
        /*1194*/ 	.word	0x00038840
        /*1198*/ 	.short	0x010a
        /*119a*/ 	.byte	0x3f
	.zero		1


	//   ....[94]....
        /*119c*/ 	.word	0x00020e00
        /*11a0*/ 	.word	0x00000012
        /*11a4*/ 	.word	0x00038820
        /*11a8*/ 	.short	0x010a
        /*11aa*/ 	.byte	0x3f
	.zero		1


	//   ....[95]....
        /*11ac*/ 	.word	0x00020e50
        /*11b0*/ 	.word	0x0000001a
        /*11b4*/ 	.word	0x00038860
        /*11b8*/ 	.short	0x010a
        /*11ba*/ 	.byte	0x3f
	.zero		1


	//   ....[96]....
        /*11bc*/ 	.word	0x00021740
        /*11c0*/ 	.word	0x00000006
        /*11c4*/ 	.word	0x00038840
        /*11c8*/ 	.short	0x010a
        /*11ca*/ 	.byte	0x3f
	.zero		1


	//   ....[97]....
        /*11cc*/ 	.word	0x00021c00
        /*11d0*/ 	.word	0x00000006
        /*11d4*/ 	.word	0x00038860
        /*11d8*/ 	.short	0x010a
        /*11da*/ 	.byte	0x3f
	.zero		1


	//   ....[98]....
        /*11dc*/ 	.word	0x00022da0
        /*11e0*/ 	.word	0x00000007
        /*11e4*/ 	.word	0x00038820
        /*11e8*/ 	.short	0x010a
        /*11ea*/ 	.byte	0x3f
	.zero		1


	//   ....[99]....
        /*11ec*/ 	.word	0x00022f40
        /*11f0*/ 	.word	0x00000005
        /*11f4*/ 	.word	0x00038840
        /*11f8*/ 	.short	0x010a
        /*11fa*/ 	.byte	0x3f
	.zero		1


	//   ....[100]....
        /*11fc*/ 	.word	0x00022f90
        /*1200*/ 	.word	0x00000003
        /*1204*/ 	.word	0x00038840
        /*1208*/ 	.short	0x010a
        /*120a*/ 	.byte	0x3f
	.zero		1


	//   ....[101]....
        /*120c*/ 	.word	0x00022fe0
        /*1210*/ 	.word	0x00000005
        /*1214*/ 	.word	0x00038860
        /*1218*/ 	.short	0x010a
        /*121a*/ 	.byte	0x3f
	.zero		1


	//----- nvinfo : EIATTR_NUM_MBARRIERS
	.align		4
.L_296:
        /*121c*/ 	.byte	0x03, 0x38
        /*121e*/ 	.short	0x0017


	//----- nvinfo : EIATTR_EXIT_INSTR_OFFSETS
	.align		4
        /*1220*/ 	.byte	0x04, 0x1c
        /*1222*/ 	.short	(.L_298 - .L_297)


	//   ....[0]....
.L_297:
        /*1224*/ 	.word	0x0001ea70


	//----- nvinfo : EIATTR_MAX_THREADS
	.align		4
.L_298:
        /*1228*/ 	.byte	0x04, 0x05
        /*122a*/ 	.short	(.L_300 - .L_299)
.L_299:
        /*122c*/ 	.word	0x00000180
        /*1230*/ 	.word	0x00000001
        /*1234*/ 	.word	0x00000001


	//----- nvinfo : EIATTR_CRS_STACK_SIZE
	.align		4
.L_300:
        /*1238*/ 	.byte	0x04, 0x1e
        /*123a*/ 	.short	(.L_302 - .L_301)
.L_301:
        /*123c*/ 	.word	0x00000000


	//----- nvinfo : EIATTR_CBANK_PARAM_SIZE
	.align		4
.L_302:
        /*1240*/ 	.byte	0x03, 0x19
        /*1242*/ 	.short	0x0bf0


	//----- nvinfo : EIATTR_PARAM_CBANK
	.align		4
        /*1244*/ 	.byte	0x04, 0x0a
        /*1246*/ 	.short	(.L_304 - .L_303)
	.align		4
.L_303:
        /*1248*/ 	.word	index@(.nv.constant0._ZN7cutlass13device_kernelIN5flash11enable_sm90INS1_16FlashAttnFwdSm90INS1_25CollectiveMainloopFwdSm90ILi2EN4cute5tupleIJNS5_1CILi1EEES8_S8_EEENS6_IJNS7_ILi64EEESA_SA_EEELi512ENS_6half_tEfNS_4arch4Sm90ELb0ELb0ELb1ELb1ELb1ELb1ELb1ELb0ELb0ELb1ELb1ELb0EEENS1_21CollectiveEpilogueFwdINS6_IJSA_NS7_ILi512EEESA_EEES9_SC_SE_Li256ELb1ELb1ELb1ELb0EEENS1_36VarlenDynamicPersistentTileSchedulerILi64ELi64ELi256ELi128ELb1ELb1ELb1ELb0ELb1ELb1EEEEEEEEEvNT_6ParamsE)
        /*124c*/ 	.short	0x0210
        /*124e*/ 	.short	0x0bf0


	//----- nvinfo : EIATTR_SW_WAR
	.align		4
.L_304:
        /*1250*/ 	.byte	0x04, 0x36
        /*1252*/ 	.short	(.L_306 - .L_305)
.L_305:
        /*1254*/ 	.word	0x00000008
.L_306:


//--------------------- .nv.info._ZN7cutlass13device_kernelIN5flash11enable_sm90INS1_16FlashAttnFwdSm90INS1_25CollectiveMainloopFwdSm90ILi2EN4cute5tupleIJNS5_1CILi1EEES8_S8_EEENS6_IJNS7_ILi64EEESA_SA_EEELi512ENS_6half_tEfNS_4arch4Sm90ELb0ELb1ELb1ELb0ELb1ELb0ELb0ELb0ELb0ELb1ELb1ELb0EEENS1_21CollectiveEpilogueFwdINS6_IJSA_NS7_ILi512EEESA_EEES9_SC_SE_Li256ELb0ELb1ELb1ELb0EEENS1_19SingleTileSchedulerILb0ELb1ELb1ELi64EEEEEEEEEvNT_6ParamsE --------------------------
	.section	.nv.info._ZN7cutlass13device_kernelIN5flash11enable_sm90INS1_16FlashAttnFwdSm90INS1_25CollectiveMainloopFwdSm90ILi2EN4cute5tupleIJNS5_1CILi1EEES8_S8_EEENS6_IJNS7_ILi64EEESA_SA_EEELi512ENS_6half_tEfNS_4arch4Sm90ELb0ELb1ELb1ELb0ELb1ELb0ELb0ELb0ELb0ELb1ELb1ELb0EEENS1_21CollectiveEpilogueFwdINS6_IJSA_NS7_ILi512EEESA_EEES9_SC_SE_Li256ELb0ELb1ELb1ELb0EEENS1_19SingleTileSchedulerILb0ELb1ELb1ELi64EEEEEEEEEvNT_6ParamsE,"",@"SHT_CUDA_INFO"
	.sectionflags	@""
	.align	4


	//----- nvinfo : EIATTR_CUDA_API_VERSION
	.align		4
        /*0000*/ 	.byte	0x04, 0x37
        /*0002*/ 	.short	(.L_308 - .L_307)
.L_307:
        /*0004*/ 	.word	0x00000082


	//----- nvinfo : EIATTR_KPARAM_INFO
	.align		4
.L_308:
        /*0008*/ 	.byte	0x04, 0x17
        /*000a*/ 	.short	(.L_310 - .L_309)
.L_309:
        /*000c*/ 	.word	0x00000000
        /*0010*/ 	.short	0x0000
        /*0012*/ 	.short	0x0070
        /*0014*/ 	.byte	0x00, 0xf0, 0x01, 0x28


	//----- nvinfo : EIATTR_SPARSE_MMA_MASK
	.align		4
.L_310:
        /*0018*/ 	.byte	0x03, 0x50
        /*001a*/ 	.short	0x0000


	//----- nvinfo : EIATTR_MAXREG_COUNT
	.align		4
        /*001c*/ 	.byte	0x03, 0x1b
        /*001e*/ 	.short	0x00a8


	//----- nvinfo : EIATTR_NUM_BARRIERS
	.align		4
        /*0020*/ 	.byte	0x02, 0x4c
        /*0022*/ 	.byte	0x10
	.zero		1


	//----- nvinfo : EIATTR_EXTERNS
	.align		4
        /*0024*/ 	.byte	0x04, 0x0f
        /*0026*/ 	.short	(.L_312 - .L_311)


	//   ....[0]....
	.align		4
.L_311:
        /*0028*/ 	.word	index@(__assertfail)


	//----- nvinfo : EIATTR_MERCURY_ISA_VERSION
	.align		4
.L_312:
        /*002c*/ 	.byte	0x03, 0x5f
        /*002e*/ 	.short	0x0101


	//----- nvinfo : EIATTR_INT_WARP_WIDE_INSTR_OFFSETS
	.align		4
        /*0030*/ 	.byte	0x04, 0x31
        /*0032*/ 	.short	(.L_314 - .L_313)


	//   ....[0]....
.L_313:
        /*0034*/ 	.word	0x000000b0


	//   ....[1]....
        /*0038*/ 	.word	0x000000c0


	//   ....[2]....
        /*003c*/ 	.word	0x00000160


	//----- nvinfo : EIATTR_COOP_GROUP_MASK_REGIDS
	.align		4
.L_314:
        /*0040*/ 	.byte	0x04, 0x29
        /*0042*/ 	.short	(.L_316 - .L_315)


	//   ....[0]....
.L_315:
        /*0044*/ 	.word	0xffffffff


	//   ....[1]....
        /*0048*/ 	.word	0xffffffff


	//   ....[2]....
        /*004c*/ 	.word	0xffffffff


	//   ....[3]....
        /*0050*/ 	.word	0xffffffff


	//   ....[4]....
        /*0054*/ 	.word	0xffffffff


	//   ....[5]....
        /*0058*/ 	.word	0xffffffff


	//   ....[6]....
        /*005c*/ 	.word	0xffffffff


	//   ....[7]....
        /*0060*/ 	.word	0xffffffff


	//   ....[8]....
        /*0064*/ 	.word	0xffffffff


	//   ....[9]....
        /*0068*/ 	.word	0xffffffff


	//   ....[10]....
        /*006c*/ 	.word	0xffffffff


	//   ....[11]....
        /*0070*/ 	.word	0xffffffff


	//   ....[12]....
        /*0074*/ 	.word	0xffffffff


	//   ....[13]....
        /*0078*/ 	.word	0xffffffff


	//   ....[14]....
        /*007c*/ 	.word	0xffffffff


	//   ....[15]....
        /*0080*/ 	.word	0xffffffff


	//   ....[16]....
        /*0084*/ 	.word	0xffffffff


	//   ....[17]....
        /*0088*/ 	.word	0xffffffff


	//   ....[18]....
        /*008c*/ 	.word	0xffffffff


	//   ....[19]....
        /*0090*/ 	.word	0xffffffff


	//   ....[20]....
        /*0094*/ 	.word	0xffffffff


	//   ....[21]....
        /*0098*/ 	.word	0xffffffff


	//   ....[22]....
        /*009c*/ 	.word	0xffffffff


	//   ....[23]....
        /*00a0*/ 	.word	0xffffffff


	//   ....[24]....
        /*00a4*/ 	.word	0xffffffff


	//   ....[25]....
        /*00a8*/ 	.word	0xffffffff


	//   ....[26]....
        /*00ac*/ 	.word	0xffffffff


	//   ....[27]....
        /*00b0*/ 	.word	0xffffffff


	//   ....[28]....
        /*00b4*/ 	.word	0xffffffff


	//   ....[29]....
        /*00b8*/ 	.word	0xffffffff


	//   ....[30]....
        /*00bc*/ 	.word	0xffffffff


	//   ....[31]....
        /*00c0*/ 	.word	0xffffffff


	//   ....[32]....
        /*00c4*/ 	.word	0xffffffff


	//   ....[33]....
        /*00c8*/ 	.word	0xffffffff


	//   ....[34]....
        /*00cc*/ 	.word	0xffffffff


	//   ....[35]....
        /*00d0*/ 	.word	0xffffffff


	//   ....[36]....
        /*00d4*/ 	.word	0xffffffff


	//   ....[37]....
        /*00d8*/ 	.word	0xffffffff


	//   ....[38]....
        /*00dc*/ 	.word	0xffffffff


	//   ....[39]....
        /*00e0*/ 	.word	0xffffffff


	//   ....[40]....
        /*00e4*/ 	.word	0xffffffff


	//   ....[41]....
        /*00e8*/ 	.word	0xffffffff


	//   ....[42]....
        /*00ec*/ 	.word	0xffffffff


	//   ....[43]....
        /*00f0*/ 	.word	0xffffffff


	//   ....[44]....
        /*00f4*/ 	.word	0xffffffff


	//   ....[45]....
        /*00f8*/ 	.word	0xffffffff


	//   ....[46]....
        /*00fc*/ 	.word	0xffffffff


	//   ....[47]....
        /*0100*/ 	.word	0xffffffff


	//   ....[48]....
        /*0104*/ 	.word	0xffffffff


	//   ....[49]....
        /*0108*/ 	.word	0xffffffff


	//   ....[50]....
        /*010c*/ 	.word	0xffffffff


	//   ....[51]....
        /*0110*/ 	.word	0xffffffff


	//   ....[52]....
        /*0114*/ 	.word	0xffffffff


	//   ....[53]....
        /*0118*/ 	.word	0xffffffff


	//   ....[54]....
        /*011c*/ 	.word	0xffffffff


	//   ....[55]....
        /*0120*/ 	.word	0xffffffff


	//   ....[56]....
        /*0124*/ 	.word	0xffffffff


	//   ....[57]....
        /*0128*/ 	.word	0xffffffff


	//   ....[58]....
        /*012c*/ 	.word	0xffffffff


	//   ....[59]....
        /*0130*/ 	.word	0xffffffff


	//   ....[60]....
        /*0134*/ 	.word	0xffffffff


	//   ....[61]....
        /*0138*/ 	.word	0xffffffff


	//   ....[62]....
        /*013c*/ 	.word	0xffffffff


	//   ....[63]....
        /*0140*/ 	.word	0xffffffff


	//   ....[64]....
        /*0144*/ 	.word	0xffffffff


	//   ....[65]....
        /*0148*/ 	.word	0xffffffff


	//   ....[66]....
        /*014c*/ 	.word	0xffffffff


	//   ....[67]....
        /*0150*/ 	.word	0xffffffff


	//   ....[68]....
        /*0154*/ 	.word	0xffffffff


	//   ....[69]....
        /*0158*/ 	.word	0xffffffff


	//   ....[70]....
        /*015c*/ 	.word	0xffffffff


	//   ....[71]....
        /*0160*/ 	.word	0xffffffff


	//   ....[72]....
        /*0164*/ 	.word	0xffffffff


	//   ....[73]....
        /*0168*/ 	.word	0xffffffff


	//   ....[74]....
        /*016c*/ 	.word	0xffffffff


	//   ....[75]....
        /*0170*/ 	.word	0xffffffff


	//   ....[76]....
        /*0174*/ 	.word	0xffffffff


	//   ....[77]....
        /*0178*/ 	.word	0xffffffff


	//   ....[78]....
        /*017c*/ 	.word	0xffffffff


	//   ....[79]....
        /*0180*/ 	.word	0xffffffff


	//   ....[80]....
        /*0184*/ 	.word	0xffffffff


	//   ....[81]....
        /*0188*/ 	.word	0xffffffff


	//   ....[82]....
        /*018c*/ 	.word	0xffffffff


	//   ....[83]....
        /*0190*/ 	.word	0xffffffff


	//   ....[84]....
        /*0194*/ 	.word	0xffffffff


	//   ....[85]....
        /*0198*/ 	.word	0xffffffff


	//   ....[86]....
        /*019c*/ 	.word	0xffffffff


	//   ....[87]....
        /*01a0*/ 	.word	0xffffffff


	//   ....[88]....
        /*01a4*/ 	.word	0xffffffff


	//   ....[89]....
        /*01a8*/ 	.word	0x0500000f


	//   ....[90]....
        /*01ac*/ 	.word	0x0500000f


	//   ....[91]....
        /*01b0*/ 	.word	0x0500000f


	//   ....[92]....
        /*01b4*/ 	.word	0x0500000f


	//   ....[93]....
        /*01b8*/ 	.word	0x0500000f


	//   ....[94]....
        /*01bc*/ 	.word	0x0500000f


	//   ....[95]....
        /*01c0*/ 	.word	0x0500000f


	//   ....[96]....
        /*01c4*/ 	.word	0x0500000f


	//   ....[97]....
        /*01c8*/ 	.word	0x0500000f


	//   ....[98]....
        /*01cc*/ 	.word	0x0500000f


	//   ....[99]....
        /*01d0*/ 	.word	0x0500000f


	//   ....[100]....
        /*01d4*/ 	.word	0x0500000f


	//   ....[101]....
        /*01d8*/ 	.word	0x0500000f


	//   ....[102]....
        /*01dc*/ 	.word	0x0500000f


	//   ....[103]....
        /*01e0*/ 	.word	0x0500000f


	//   ....[104]....
        /*01e4*/ 	.word	0x0500000f


	//   ....[105]....
        /*01e8*/ 	.word	0x0500000f


	//   ....[106]....
        /*01ec*/ 	.word	0x0500000f


	//   ....[107]....
        /*01f0*/ 	.word	0x0500000f


	//   ....[108]....
        /*01f4*/ 	.word	0x0500000f


	//   ....[109]....
        /*01f8*/ 	.word	0x0500000f


	//   ....[110]....
        /*01fc*/ 	.word	0x0500000f


	//   ....[111]....
        /*0200*/ 	.word	0x0500000f


	//   ....[112]....
        /*0204*/ 	.word	0x0500000f


	//   ....[113]....
        /*0208*/ 	.word	0x0500000f


	//   ....[114]....
        /*020c*/ 	.word	0x0500000f


	//   ....[115]....
        /*0210*/ 	.word	0x0500000f


	//   ....[116]....
        /*0214*/ 	.word	0x0500000f


	//   ....[117]....
        /*0218*/ 	.word	0x0500000f


	//   ....[118]....
        /*021c*/ 	.word	0x0500000f


	//   ....[119]....
        /*0220*/ 	.word	0x0500000f


	//   ....[120]....
        /*0224*/ 	.word	0x0500000f


	//   ....[121]....
        /*0228*/ 	.word	0x0500000f


	//   ....[122]....
        /*022c*/ 	.word	0x0500000f


	//   ....[123]....
        /*0230*/ 	.word	0x0500000f


	//   ....[124]....
        /*0234*/ 	.word	0x0500000f


	//   ....[125]....
        /*0238*/ 	.word	0x0500000f


	//   ....[126]....
        /*023c*/ 	.word	0x0500000f


	//   ....[127]....
        /*0240*/ 	.word	0x0500000f


	//   ....[128]....
        /*0244*/ 	.word	0x0500000f


	//   ....[129]....
        /*0248*/ 	.word	0x0500000f


	//   ....[130]....
        /*024c*/ 	.word	0x0500000f


	//----- nvinfo : EIATTR_COOP_GROUP_INSTR_OFFSETS
	.align		4
.L_316:
        /*0250*/ 	.byte	0x04, 0x28
        /*0252*/ 	.short	(.L_318 - .L_317)


	//   ....[0]....
.L_317:
        /*0254*/ 	.word	0x00000060


	//   ....[1]....
        /*0258*/ 	.word	0x000000a0


	//   ....[2]....
        /*025c*/ 	.word	0x00000280


	//   ....[3]....
        /*0260*/ 	.word	0x000003e0


	//   ....[4]....
        /*0264*/ 	.word	0x00000500


	//   ....[5]....
        /*0268*/ 	.word	0x00000660


	//   ....[6]....
        /*026c*/ 	.word	0x000015c0


	//   ....[7]....
        /*0270*/ 	.word	0x000039f0


	//   ....[8]....
        /*0274*/ 	.word	0x00004370


	//   ....[9]....
        /*0278*/ 	.word	0x00004850


	//   ....[10]....
        /*027c*/ 	.word	0x000052f0


	//   ....[11]....
        /*0280*/ 	.word	0x00005340


	//   ....[12]....
        /*0284*/ 	.word	0x000056b0


	//   ....[13]....
        /*0288*/ 	.word	0x00005740


	//   ....[14]....
        /*028c*/ 	.word	0x000061d0


	//   ....[15]....
        /*0290*/ 	.word	0x00006b30


	//   ....[16]....
        /*0294*/ 	.word	0x00007000


	//   ....[17]....
        /*0298*/ 	.word	0x00007620


	//   ....[18]....
        /*029c*/ 	.word	0x00007700


	//   ....[19]....
        /*02a0*/ 	.word	0x00007a20


	//   ....[20]....
        /*02a4*/ 	.word	0x00007b40


	//   ....[21]....
        /*02a8*/ 	.word	0x00008c80


	//   ....[22]....
        /*02ac*/ 	.word	0x00009700


	//   ....[23]....
        /*02b0*/ 	.word	0x00009780


	//   ....[24]....
        /*02b4*/ 	.word	0x00009a90


	//   ....[25]....
        /*02b8*/ 	.word	0x00009c50


	//   ....[26]....
        /*02bc*/ 	.word	0x0000ac00


	//   ....[27]....
        /*02c0*/ 	.word	0x0000b2c0


	//   ....[28]....
        /*02c4*/ 	.word	0x0000b720


	//   ....[29]....
        /*02c8*/ 	.word	0x0000bd90


	//   ....[30]....
        /*02cc*/ 	.word	0x0000be70


	//   ....[31]....
        /*02d0*/ 	.word	0x0000c190


	//   ....[32]....
        /*02d4*/ 	.word	0x0000c2b0


	//   ....[33]....
        /*02d8*/ 	.word	0x0000d3f0


	//   ....[34]....
        /*02dc*/ 	.word	0x0000d4c0


	//   ....[35]....
        /*02e0*/ 	.word	0x0000d500


	//   ....[36]....
        /*02e4*/ 	.word	0x0000d530


	//   ....[37]....
        /*02e8*/ 	.word	0x0000d560


	//   ....[38]....
        /*02ec*/ 	.word	0x0000e040


	//   ....[39]....
        /*02f0*/ 	.word	0x0000e4a0


	//   ....[40]....
        /*02f4*/ 	.word	0x0000e4d0


	//   ....[41]....
        /*02f8*/ 	.word	0x0000e500


	//   ....[42]....
        /*02fc*/ 	.word	0x0000e520


	//   ....[43]....
        /*0300*/ 	.word	0x0000e9c0


	//   ....[44]....
        /*0304*/ 	.word	0x0000e9e0


	//   ....[45]....
        /*0308*/ 	.word	0x0000f630


	//   ....[46]....
        /*030c*/ 	.word	0x0000f650


	//   ....[47]....
        /*0310*/ 	.word	0x00010670


	//   ....[48]....
        /*0314*/ 	.word	0x00011d20


	//   ....[49]....
        /*0318*/ 	.word	0x00011d40


	//   ....[50]....
        /*031c*/ 	.word	0x00011d50


	//   ....[51]....
        /*0320*/ 	.word	0x00011d90


	//   ....[52]....
        /*0324*/ 	.word	0x00011de0


	//   ....[53]....
        /*0328*/ 	.word	0x00011e00


	//   ....[54]....
        /*032c*/ 	.word	0x00011e50


	//   ....[55]....
        /*0330*/ 	.word	0x00011e70


	//   ....[56]....
        /*0334*/ 	.word	0x000123f0


	//   ....[57]....
        /*0338*/ 	.word	0x00012420


	//   ....[58]....
        /*033c*/ 	.word	0x00012450


	//   ....[59]....
        /*0340*/ 	.word	0x000124b0


	//   ....[60]....
        /*0344*/ 	.word	0x00012510


	//   ....[61]....
        /*0348*/ 	.word	0x00012530


	//   ....[62]....
        /*034c*/ 	.word	0x00012580


	//   ....[63]....
        /*0350*/ 	.word	0x000125a0


	//   ....[64]....
        /*0354*/ 	.word	0x00012890


	//   ....[65]....
        /*0358*/ 	.word	0x000128c0


	//   ....[66]....
        /*035c*/ 	.word	0x000128f0


	//   ....[67]....
        /*0360*/ 	.word	0x00012920


	//   ....[68]....
        /*0364*/ 	.word	0x00012950


	//   ....[69]....
        /*0368*/ 	.word	0x000129a0


	//   ....[70]....
        /*036c*/ 	.word	0x00012b20


	//   ....[71]....
        /*0370*/ 	.word	0x00012b50


	//   ....[72]....
        /*0374*/ 	.word	0x000134e0


	//   ....[73]....
        /*0378*/ 	.word	0x00013500


	//   ....[74]....
        /*037c*/ 	.word	0x00013510


	//   ....[75]....
        /*0380*/ 	.word	0x00013530


	//   ....[76]....
        /*0384*/ 	.word	0x00013550


	//   ....[77]....
        /*0388*/ 	.word	0x00013580


	//   ....[78]....
        /*038c*/ 	.word	0x000135a0


	//   ....[79]....
        /*0390*/ 	.word	0x000135d0


	//   ....[80]....
        /*0394*/ 	.word	0x00013930


	//   ....[81]....
        /*0398*/ 	.word	0x00013960


	//   ....[82]....
        /*039c*/ 	.word	0x00013990


	//   ....[83]....
        /*03a0*/ 	.word	0x000139b0


	//   ....[84]....
        /*03a4*/ 	.word	0x000139c0


	//   ....[85]....
        /*03a8*/ 	.word	0x000139e0


	//   ....[86]....
        /*03ac*/ 	.word	0x00013a80


	//   ....[87]....
        /*03b0*/ 	.word	0x00013ac0


	//   ....[88]....
        /*03b4*/ 	.word	0x00013fc0


	//   ....[89]....
        /*03b8*/ 	.word	0x000146a0


	//   ....[90]....
        /*03bc*/ 	.word	0x00014790


	//   ....[91]....
        /*03c0*/ 	.word	0x00014830


	//   ....[92]....
        /*03c4*/ 	.word	0x000148b0


	//   ....[93]....
        /*03c8*/ 	.word	0x00014960


	//   ....[94]....
        /*03cc*/ 	.word	0x000149c0


	//   ....[95]....
        /*03d0*/ 	.word	0x00014a80


	//   ....[96]....
        /*03d4*/ 	.word	0x00014ae0


	//   ....[97]....
        /*03d8*/ 	.word	0x00014b80


	//   ....[98]....
        /*03dc*/ 	.word	0x00014c10


	//   ....[99]....
        /*03e0*/ 	.word	0x00014c60


	//   ....[100]....
        /*03e4*/ 	.word	0x00014d90


	//   ....[101]....
        /*03e8*/ 	.word	0x00014e00


	//   ....[102]....
        /*03ec*/ 	.word	0x00014e60


	//   ....[103]....
        /*03f0*/ 	.word	0x00014f20


	//   ....[104]....
        /*03f4*/ 	.word	0x00014f80


	//   ....[105]....
        /*03f8*/ 	.word	0x00015020


	//   ....[106]....
        /*03fc*/ 	.word	0x00015170


	//   ....[107]....
        /*0400*/ 	.word	0x00015230


	//   ....[108]....
        /*0404*/ 	.word	0x000154b0


	//   ....[109]....
        /*0408*/ 	.word	0x00015500


	//   ....[110]....
        /*040c*/ 	.word	0x000156c0


	//   ....[111]....
        /*0410*/ 	.word	0x00015710


	//   ....[112]....
        /*0414*/ 	.word	0x000158d0


	//   ....[113]....
        /*0418*/ 	.word	0x00015920


	//   ....[114]....
        /*041c*/ 	.word	0x00015a00


	//   ....[115]....
        /*0420*/ 	.word	0x00015aa0


	//   ....[116]....
        /*0424*/ 	.word	0x00015b00


	//   ....[117]....
        /*0428*/ 	.word	0x00015ba0


	//   ....[118]....
        /*042c*/ 	.word	0x00015c00


	//   ....[119]....
        /*0430*/ 	.word	0x00015ca0


	//   ....[120]....
        /*0434*/ 	.word	0x00015d00


	//   ....[121]....
        /*0438*/ 	.word	0x00015da0


	//   ....[122]....
        /*043c*/ 	.word	0x00015e80


	//   ....[123]....
        /*0440*/ 	.word	0x00015f30


	//   ....[124]....
        /*0444*/ 	.word	0x00016020


	//   ....[125]....
        /*0448*/ 	.word	0x00016120


	//   ....[126]....
        /*044c*/ 	.word	0x00016240


	//   ....[127]....
        /*0450*/ 	.word	0x00016320


	//   ....[128]....
        /*0454*/ 	.word	0x00016430


	//   ....[129]....
        /*0458*/ 	.word	0x00016500


	//   ....[130]....
        /*045c*/ 	.word	0x00016610


	//----- nvinfo : EIATTR_REG_RECONFIG
	.align		4
.L_318:
        /*0460*/ 	.byte	0x01, 0x54
	.zero		2


	//----- nvinfo : EIATTR_SYSCALL_OFFSETS
	.align		4
        /*0464*/ 	.byte	0x04, 0x46
        /*0466*/ 	.short	(.L_320 - .L_319)


	//   ....[0]....
.L_319:
        /*0468*/ 	.word	0x00003bc0


	//   ....[1]....
        /*046c*/ 	.word	0x00011230


	//   ....[2]....
        /*0470*/ 	.word	0x00011370


	//   ....[3]....
        /*0474*/ 	.word	0x00011460


	//   ....[4]....
        /*0478*/ 	.word	0x000120e0


	//----- nvinfo : EIATTR_MBARRIER_INSTR_OFFSETS
	.align		4
.L_320:
        /*047c*/ 	.byte	0x04, 0x39
        /*047e*/ 	.short	(.L_322 - .L_321)


	//   ....[0]....
.L_321:
        /*0480*/ 	.word	0x00000170
        /*0484*/ 	.word	0x000000ff
        /*0488*/ 	.word	0x00028c00
        /*048c*/ 	.short	0x0100
        /*048e*/ 	.byte	0x08
	.zero		1


	//   ....[1]....
        /*0490*/ 	.word	0x00000180
        /*0494*/ 	.word	0x000000ff
        /*0498*/ 	.word	0x00028c20
        /*049c*/ 	.short	0x0100
        /*049e*/ 	.byte	0x08
	.zero		1


	//   ....[2]....
        /*04a0*/ 	.word	0x00000230
        /*04a4*/ 	.word	0x000000ff
        /*04a8*/ 	.word	0x00028c30
        /*04ac*/ 	.short	0x0100
        /*04ae*/ 	.byte	0x06
	.zero		1


	//   ....[3]....
        /*04b0*/ 	.word	0x00000240
        /*04b4*/ 	.word	0x000000ff
        /*04b8*/ 	.word	0x00028c40
        /*04bc*/ 	.short	0x0100
        /*04be*/ 	.byte	0x06
	.zero		1


	//   ....[4]....
        /*04c0*/ 	.word	0x00000250
        /*04c4*/ 	.word	0x000000ff
        /*04c8*/ 	.word	0x00028c38
        /*04cc*/ 	.short	0x0100
        /*04ce*/ 	.byte	0x06
	.zero		1


	//   ....[5]....
        /*04d0*/ 	.word	0x00000260
        /*04d4*/ 	.word	0x000000ff
        /*04d8*/ 	.word	0x00028c48
        /*04dc*/ 	.short	0x0100
        /*04de*/ 	.byte	0x06
	.zero		1


	//   ....[6]....
        /*04e0*/ 	.word	0x00000390
        /*04e4*/ 	.word	0x000000ff
        /*04e8*/ 	.word	0x00028c50
        /*04ec*/ 	.short	0x0100
        /*04ee*/ 	.byte	0x08
	.zero		1


	//   ....[7]....
        /*04f0*/ 	.word	0x000003a0
        /*04f4*/ 	.word	0x000000ff
        /*04f8*/ 	.word	0x00028c60
        /*04fc*/ 	.short	0x0100
        /*04fe*/ 	.byte	0x08
	.zero		1


	//   ....[8]....
        /*0500*/ 	.word	0x000003b0
        /*0504*/ 	.word	0x000000ff
        /*0508*/ 	.word	0x00028c58
        /*050c*/ 	.short	0x0100
        /*050e*/ 	.byte	0x08
	.zero		1


	//   ....[9]....
        /*0510*/ 	.word	0x000003c0
        /*0514*/ 	.word	0x000000ff
        /*0518*/ 	.word	0x00028c68
        /*051c*/ 	.short	0x0100
        /*051e*/ 	.byte	0x08
	.zero		1


	//   ....[10]....
        /*0520*/ 	.word	0x000004b0
        /*0524*/ 	.word	0x000000ff
        /*0528*/ 	.word	0x00028c70
        /*052c*/ 	.short	0x0100
        /*052e*/ 	.byte	0x06
	.zero		1


	//   ....[11]....
        /*0530*/ 	.word	0x000004c0
        /*0534*/ 	.word	0x000000ff
        /*0538*/ 	.word	0x00028c80
        /*053c*/ 	.short	0x0100
        /*053e*/ 	.byte	0x06
	.zero		1


	//   ....[12]....
        /*0540*/ 	.word	0x000004d0
        /*0544*/ 	.word	0x000000ff
        /*0548*/ 	.word	0x00028c78
        /*054c*/ 	.short	0x0100
        /*054e*/ 	.byte	0x06
	.zero		1


	//   ....[13]....
        /*0550*/ 	.word	0x000004e0
        /*0554*/ 	.word	0x000000ff
        /*0558*/ 	.word	0x00028c88
        /*055c*/ 	.short	0x0100
        /*055e*/ 	.byte	0x06
	.zero		1


	//   ....[14]....
        /*0560*/ 	.word	0x00000610
        /*0564*/ 	.word	0x000000ff
        /*0568*/ 	.word	0x00028c90
        /*056c*/ 	.short	0x0100
        /*056e*/ 	.byte	0x08
	.zero		1


	//   ....[15]....
        /*0570*/ 	.word	0x00000620
        /*0574*/ 	.word	0x000000ff
        /*0578*/ 	.word	0x00028ca0
        /*057c*/ 	.short	0x0100
        /*057e*/ 	.byte	0x08
	.zero		1


	//   ....[16]....
        /*0580*/ 	.word	0x00000630
        /*0584*/ 	.word	0x000000ff
        /*0588*/ 	.word	0x00028c98
        /*058c*/ 	.short	0x0100
        /*058e*/ 	.byte	0x08
	.zero		1


	//   ....[17]....
        /*0590*/ 	.word	0x00000640
        /*0594*/ 	.word	0x000000ff
        /*0598*/ 	.word	0x00028ca8
        /*059c*/ 	.short	0x0100
        /*059e*/ 	.byte	0x08
	.zero		1


	//   ....[18]....
        /*05a0*/ 	.word	0x00000780
        /*05a4*/ 	.word	0x000000ff
        /*05a8*/ 	.word	0x00028cb0
        /*05ac*/ 	.short	0x0100
        /*05ae*/ 	.byte	0x08
	.zero		1


	//   ....[19]....
        /*05b0*/ 	.word	0x00000790
        /*05b4*/ 	.word	0x000000ff
        /*05b8*/ 	.word	0x00028cc0
        /*05bc*/ 	.short	0x0100
        /*05be*/ 	.byte	0x08
	.zero		1


	//   ....[20]....
        /*05c0*/ 	.word	0x000007a0
        /*05c4*/ 	.word	0x000000ff
        /*05c8*/ 	.word	0x00028cb8
        /*05cc*/ 	.short	0x0100
        /*05ce*/ 	.byte	0x08
	.zero		1


	//   ....[21]....
        /*05d0*/ 	.word	0x000007b0
        /*05d4*/ 	.word	0x000000ff
        /*05d8*/ 	.word	0x00028cc8
        /*05dc*/ 	.short	0x0100
        /*05de*/ 	.byte	0x08
	.zero		1


	//   ....[22]....
        /*05e0*/ 	.word	0x00001780
        /*05e4*/ 	.word	0x000000ff
        /*05e8*/ 	.word	0x00028c50
        /*05ec*/ 	.short	0x010a
        /*05ee*/ 	.byte	0x05
	.zero		1


	//   ....[23]....
        /*05f0*/ 	.word	0x00001a50
        /*05f4*/ 	.word	0x000000ff
        /*05f8*/ 	.word	0x00000000
        /*05fc*/ 	.short	0x0101
        /*05fe*/ 	.byte	0x04
	.zero		1


	//   ....[24]....
        /*0600*/ 	.word	0x000023b0
        /*0604*/ 	.word	0x000000ff
        /*0608*/ 	.word	0x00028c50
        /*060c*/ 	.short	0x010a
        /*060e*/ 	.byte	0x07
	.zero		1


	//   ....[25]....
        /*0610*/ 	.word	0x000023f0
        /*0614*/ 	.word	0x000000ff
        /*0618*/ 	.word	0x00028c50
        /*061c*/ 	.short	0x010a
        /*061e*/ 	.byte	0x07
	.zero		1


	//   ....[26]....
        /*0620*/ 	.word	0x000025d0
        /*0624*/ 	.word	0x000000ff
        /*0628*/ 	.word	0x00000000
        /*062c*/ 	.short	0x0101
        /*062e*/ 	.byte	0x07
	.zero		1


	//   ....[27]....
        /*0630*/ 	.word	0x00003bf0
        /*0634*/ 	.word	0x000000ff
        /*0638*/ 	.word	0x00028c00
        /*063c*/ 	.short	0x010a
        /*063e*/ 	.byte	0x28
	.zero		1


	//   ....[28]....
        /*0640*/ 	.word	0x00003d80
        /*0644*/ 	.word	0x000000ff
        /*0648*/ 	.word	0x00028c30
        /*064c*/ 	.short	0x010a
        /*064e*/ 	.byte	0x28
	.zero		1


	//   ....[29]....
        /*0650*/ 	.word	0x00003dc0
        /*0654*/ 	.word	0x000000ff
        /*0658*/ 	.word	0x00028c30
        /*065c*/ 	.short	0x010a
        /*065e*/ 	.byte	0x28
	.zero		1


	//   ....[30]....
        /*0660*/ 	.word	0x000043f0
        /*0664*/ 	.word	0x000000ff
        /*0668*/ 	.word	0x00000000
        /*066c*/ 	.short	0x0101
        /*066e*/ 	.byte	0x04
	.zero		1


	//   ....[31]....
        /*0670*/ 	.word	0x00005f70
        /*0674*/ 	.word	0x000000ff
        /*0678*/ 	.word	0x00028c50
        /*067c*/ 	.short	0x010a
        /*067e*/ 	.byte	0x28
	.zero		1


	//   ....[32]....
        /*0680*/ 	.word	0x00005fb0
        /*0684*/ 	.word	0x000000ff
        /*0688*/ 	.word	0x00028c50
        /*068c*/ 	.short	0x010a
        /*068e*/ 	.byte	0x28
	.zero		1


	//   ....[33]....
        /*0690*/ 	.word	0x000062a0
        /*0694*/ 	.word	0x000000ff
        /*0698*/ 	.word	0x00000000
        /*069c*/ 	.short	0x0101
        /*069e*/ 	.byte	0x04
	.zero		1


	//   ....[34]....
        /*06a0*/ 	.word	0x00006660
        /*06a4*/ 	.word	0x000000ff
        /*06a8*/ 	.word	0x00028c30
        /*06ac*/ 	.short	0x010a
        /*06ae*/ 	.byte	0x1d
	.zero		1


	//   ....[35]....
        /*06b0*/ 	.word	0x000066a0
        /*06b4*/ 	.word	0x000000ff
        /*06b8*/ 	.word	0x00028c30
        /*06bc*/ 	.short	0x010a
        /*06be*/ 	.byte	0x1d
	.zero		1


	//   ....[36]....
        /*06c0*/ 	.word	0x00006b40
        /*06c4*/ 	.word	0x000000ff
        /*06c8*/ 	.word	0x00000000
        /*06cc*/ 	.short	0x0101
        /*06ce*/ 	.byte	0x0a
	.zero		1


	//   ....[37]....
        /*06d0*/ 	.word	0x00008a40
        /*06d4*/ 	.word	0x000000ff
        /*06d8*/ 	.word	0x00028c50
        /*06dc*/ 	.short	0x010a
        /*06de*/ 	.byte	0x1d
	.zero		1


	//   ....[38]....
        /*06e0*/ 	.word	0x00008a80
        /*06e4*/ 	.word	0x000000ff
        /*06e8*/ 	.word	0x00028c50
        /*06ec*/ 	.short	0x010a
        /*06ee*/ 	.byte	0x1d
	.zero		1


	//   ....[39]....
        /*06f0*/ 	.word	0x00008d40
        /*06f4*/ 	.word	0x000000ff
        /*06f8*/ 	.word	0x00000000
        /*06fc*/ 	.short	0x0101
        /*06fe*/ 	.byte	0x1d
	.zero		1


	//   ....[40]....
        /*0700*/ 	.word	0x000090f0
        /*0704*/ 	.word	0x000000ff
        /*0708*/ 	.word	0x00028c30
        /*070c*/ 	.short	0x010a
        /*070e*/ 	.byte	0x1a
	.zero		1


	//   ....[41]....
        /*0710*/ 	.word	0x00009130
        /*0714*/ 	.word	0x000000ff
        /*0718*/ 	.word	0x00028c30
        /*071c*/ 	.short	0x010a
        /*071e*/ 	.byte	0x1a
	.zero		1


	//   ....[42]....
        /*0720*/ 	.word	0x00009500
        /*0724*/ 	.word	0x000000ff
        /*0728*/ 	.word	0x00000000
        /*072c*/ 	.short	0x0101
        /*072e*/ 	.byte	0x0b
	.zero		1


	//   ....[43]....
        /*0730*/ 	.word	0x0000a9c0
        /*0734*/ 	.word	0x000000ff
        /*0738*/ 	.word	0x00028c50
        /*073c*/ 	.short	0x010a
        /*073e*/ 	.byte	0x1a
	.zero		1


	//   ....[44]....
        /*0740*/ 	.word	0x0000aa00
        /*0744*/ 	.word	0x000000ff
        /*0748*/ 	.word	0x00028c50
        /*074c*/ 	.short	0x010a
        /*074e*/ 	.byte	0x1a
	.zero		1


	//   ....[45]....
        /*0750*/ 	.word	0x0000ac90
        /*0754*/ 	.word	0x000000ff
        /*0758*/ 	.word	0x00000000
        /*075c*/ 	.short	0x0101
        /*075e*/ 	.byte	0x1a
	.zero		1


	//   ....[46]....
        /*0760*/ 	.word	0x0000ae10
        /*0764*/ 	.word	0x000000ff
        /*0768*/ 	.word	0x00028c30
        /*076c*/ 	.short	0x010a
        /*076e*/ 	.byte	0x19
	.zero		1


	//   ....[47]....
        /*0770*/ 	.word	0x0000ae50
        /*0774*/ 	.word	0x000000ff
        /*0778*/ 	.word	0x00028c30
        /*077c*/ 	.short	0x010a
        /*077e*/ 	.byte	0x19
	.zero		1


	//   ....[48]....
        /*0780*/ 	.word	0x0000b2d0
        /*0784*/ 	.word	0x000000ff
        /*0788*/ 	.word	0x00000000
        /*078c*/ 	.short	0x0101
        /*078e*/ 	.byte	0x0a
	.zero		1


	//   ....[49]....
        /*0790*/ 	.word	0x0000d1b0
        /*0794*/ 	.word	0x000000ff
        /*0798*/ 	.word	0x00028c50
        /*079c*/ 	.short	0x010a
        /*079e*/ 	.byte	0x19
	.zero		1


	//   ....[50]....
        /*07a0*/ 	.word	0x0000d1f0
        /*07a4*/ 	.word	0x000000ff
        /*07a8*/ 	.word	0x00028c50
        /*07ac*/ 	.short	0x010a
        /*07ae*/ 	.byte	0x19
	.zero		1


	//   ....[51]....
        /*07b0*/ 	.word	0x0000d4a0
        /*07b4*/ 	.word	0x000000ff
        /*07b8*/ 	.word	0x00000000
        /*07bc*/ 	.short	0x0101
        /*07be*/ 	.byte	0x19
	.zero		1


	//   ....[52]....
        /*07c0*/ 	.word	0x0000e010
        /*07c4*/ 	.word	0x000000ff
        /*07c8*/ 	.word	0x00000000
        /*07cc*/ 	.short	0x0101
        /*07ce*/ 	.byte	0x04
	.zero		1


	//   ....[53]....
        /*07d0*/ 	.word	0x00011ae0
        /*07d4*/ 	.word	0x000000ff
        /*07d8*/ 	.word	0x00028c40
        /*07dc*/ 	.short	0x010a
        /*07de*/ 	.byte	0x2e
	.zero		1


	//   ....[54]....
        /*07e0*/ 	.word	0x00011f10
        /*07e4*/ 	.word	0x000000ff
        /*07e8*/ 	.word	0x00028c30
        /*07ec*/ 	.short	0x0107
        /*07ee*/ 	.byte	0x2e
	.zero		1


	//   ....[55]....
        /*07f0*/ 	.word	0x00011f80
        /*07f4*/ 	.word	0x000000ff
        /*07f8*/ 	.word	0x00028c30
        /*07fc*/ 	.short	0x0101
        /*07fe*/ 	.byte	0x2e
	.zero		1


	//   ....[56]....
        /*0800*/ 	.word	0x00012670
        /*0804*/ 	.word	0x000000ff
        /*0808*/ 	.word	0x00028c00
        /*080c*/ 	.short	0x0107
        /*080e*/ 	.byte	0x2e
	.zero		1


	//   ....[57]....
        /*0810*/ 	.word	0x000126b0
        /*0814*/ 	.word	0x000000ff
        /*0818*/ 	.word	0x00028c00
        /*081c*/ 	.short	0x0101
        /*081e*/ 	.byte	0x2e
	.zero		1


	//   ....[58]....
        /*0820*/ 	.word	0x000126c0
        /*0824*/ 	.word	0x000000ff
        /*0828*/ 	.word	0x00028c20
        /*082c*/ 	.short	0x010a
        /*082e*/ 	.byte	0x2e
	.zero		1


	//   ....[59]....
        /*0830*/ 	.word	0x00012710
        /*0834*/ 	.word	0x000000ff
        /*0838*/ 	.word	0x00028c60
        /*083c*/ 	.short	0x010a
        /*083e*/ 	.byte	0x2e
	.zero		1


	//   ....[60]....
        /*0840*/ 	.word	0x00012f30
        /*0844*/ 	.word	0x000000ff
        /*0848*/ 	.word	0x00028c50
        /*084c*/ 	.short	0x0107
        /*084e*/ 	.byte	0x2e
	.zero		1


	//   ....[61]....
        /*0850*/ 	.word	0x00012fb0
        /*0854*/ 	.word	0x000000ff
        /*0858*/ 	.word	0x00028c50
        /*085c*/ 	.short	0x0101
        /*085e*/ 	.byte	0x2e
	.zero		1


	//   ....[62]....
        /*0860*/ 	.word	0x000132e0
        /*0864*/ 	.word	0x0000000a
        /*0868*/ 	.word	0x00028c40
        /*086c*/ 	.short	0x010a
        /*086e*/ 	.byte	0x3f
	.zero		1


	//   ....[63]....
        /*0870*/ 	.word	0x00013670
        /*0874*/ 	.word	0x0000000a
        /*0878*/ 	.word	0x00028c30
        /*087c*/ 	.short	0x0107
        /*087e*/ 	.byte	0x3f
	.zero		1


	//   ....[64]....
        /*0880*/ 	.word	0x00013720
        /*0884*/ 	.word	0x0000000a
        /*0888*/ 	.word	0x00028c30
        /*088c*/ 	.short	0x0101
        /*088e*/ 	.byte	0x3f
	.zero		1


	//   ....[65]....
        /*0890*/ 	.word	0x00013750
        /*0894*/ 	.word	0x0000000a
        /*0898*/ 	.word	0x00028c60
        /*089c*/ 	.short	0x010a
        /*089e*/ 	.byte	0x3f
	.zero		1


	//   ....[66]....
        /*08a0*/ 	.word	0x00013d90
        /*08a4*/ 	.word	0x0000000a
        /*08a8*/ 	.word	0x00028c50
        /*08ac*/ 	.short	0x0107
        /*08ae*/ 	.byte	0x3f
	.zero		1


	//   ....[67]....
        /*08b0*/ 	.word	0x00013e60
        /*08b4*/ 	.word	0x0000000a
        /*08b8*/ 	.word	0x00028c50
        /*08bc*/ 	.short	0x0101
        /*08be*/ 	.byte	0x3f
	.zero		1


	//   ....[68]....
        /*08c0*/ 	.word	0x00013f40
        /*08c4*/ 	.word	0x00000005
        /*08c8*/ 	.word	0x00028c20
        /*08cc*/ 	.short	0x010a
        /*08ce*/ 	.byte	0x3f
	.zero		1


	//   ....[69]....
        /*08d0*/ 	.word	0x000140b0
        /*08d4*/ 	.word	0x00000004
        /*08d8*/ 	.word	0x00028c40
        /*08dc*/ 	.short	0x010a
        /*08de*/ 	.byte	0x3f
	.zero		1


	//   ....[70]....
        /*08e0*/ 	.word	0x00014150
        /*08e4*/ 	.word	0x00000005
        /*08e8*/ 	.word	0x00028c40
        /*08ec*/ 	.short	0x010a
        /*08ee*/ 	.byte	0x3f
	.zero		1


	//   ....[71]....
        /*08f0*/ 	.word	0x00014190
        /*08f4*/ 	.word	0x00000004
        /*08f8*/ 	.word	0x00028c60
        /*08fc*/ 	.short	0x010a
        /*08fe*/ 	.byte	0x3f
	.zero		1


	//   ....[72]....
        /*0900*/ 	.word	0x000141d0
        /*0904*/ 	.word	0x00000005
        /*0908*/ 	.word	0x00028c60
        /*090c*/ 	.short	0x010a
        /*090e*/ 	.byte	0x3f
	.zero		1


	//   ....[73]....
        /*0910*/ 	.word	0x00014240
        /*0914*/ 	.word	0x00000005
        /*0918*/ 	.word	0x00028c50
        /*091c*/ 	.short	0x010a
        /*091e*/ 	.byte	0x3f
	.zero		1


	//   ....[74]....
        /*0920*/ 	.word	0x000142a0
        /*0924*/ 	.word	0x00000005
        /*0928*/ 	.word	0x00028c50
        /*092c*/ 	.short	0x010a
        /*092e*/ 	.byte	0x3f
	.zero		1


	//   ....[75]....
        /*0930*/ 	.word	0x00014300
        /*0934*/ 	.word	0x00000000
        /*0938*/ 	.word	0x00028c00
        /*093c*/ 	.short	0x010a
        /*093e*/ 	.byte	0x3f
	.zero		1


	//   ....[76]....
        /*0940*/ 	.word	0x00014360
        /*0944*/ 	.word	0x00000002
        /*0948*/ 	.word	0x00028c30
        /*094c*/ 	.short	0x010a
        /*094e*/ 	.byte	0x3f
	.zero		1


	//   ....[77]....
        /*0950*/ 	.word	0x000143c0
        /*0954*/ 	.word	0x0000000e
        /*0958*/ 	.word	0x00028c50
        /*095c*/ 	.short	0x010a
        /*095e*/ 	.byte	0x3f
	.zero		1


	//   ....[78]....
        /*0960*/ 	.word	0x00014420
        /*0964*/ 	.word	0x0000000c
        /*0968*/ 	.word	0x00028c30
        /*096c*/ 	.short	0x010a
        /*096e*/ 	.byte	0x3f
	.zero		1


	//   ....[79]....
        /*0970*/ 	.word	0x00014480
        /*0974*/ 	.word	0x0000000e
        /*0978*/ 	.word	0x00028c50
        /*097c*/ 	.short	0x010a
        /*097e*/ 	.byte	0x3f
	.zero		1


	//   ....[80]....
        /*0980*/ 	.word	0x000144e0
        /*0984*/ 	.word	0x0000000b
        /*0988*/ 	.word	0x00028c30
        /*098c*/ 	.short	0x010a
        /*098e*/ 	.byte	0x3f
	.zero		1


	//   ....[81]....
        /*0990*/ 	.word	0x00014540
        /*0994*/ 	.word	0x0000000f
        /*0998*/ 	.word	0x00028c50
        /*099c*/ 	.short	0x010a
        /*099e*/ 	.byte	0x3f
	.zero		1


	//   ....[82]....
        /*09a0*/ 	.word	0x000145a0
        /*09a4*/ 	.word	0x0000000c
        /*09a8*/ 	.word	0x00028c30
        /*09ac*/ 	.short	0x010a
        /*09ae*/ 	.byte	0x3f
	.zero		1


	//   ....[83]....
        /*09b0*/ 	.word	0x00014600
        /*09b4*/ 	.word	0x0000000e
        /*09b8*/ 	.word	0x00028c50
        /*09bc*/ 	.short	0x010a
        /*09be*/ 	.byte	0x3f
	.zero		1


	//   ....[84]....
        /*09c0*/ 	.word	0x000146e0
        /*09c4*/ 	.word	0x00000003
        /*09c8*/ 	.word	0x00028c40
        /*09cc*/ 	.short	0x010a
        /*09ce*/ 	.byte	0x3f
	.zero		1


	//   ....[85]....
        /*09d0*/ 	.word	0x00015060
        /*09d4*/ 	.word	0x00000003
        /*09d8*/ 	.word	0x00028c20
        /*09dc*/ 	.short	0x010a
        /*09de*/ 	.byte	0x3f
	.zero		1


	//   ....[86]....
        /*09e0*/ 	.word	0x000150c0
        /*09e4*/ 	.word	0x00000003
        /*09e8*/ 	.word	0x00028c60
        /*09ec*/ 	.short	0x010a
        /*09ee*/ 	.byte	0x3f
	.zero		1


	//   ....[87]....
        /*09f0*/ 	.word	0x00015950
        /*09f4*/ 	.word	0x0000000a
        /*09f8*/ 	.word	0x00028c40
        /*09fc*/ 	.short	0x010a
        /*09fe*/ 	.byte	0x3f
	.zero		1


	//   ....[88]....
        /*0a00*/ 	.word	0x00015dd0
        /*0a04*/ 	.word	0x0000000a
        /*0a08*/ 	.word	0x00028c60
        /*0a0c*/ 	.short	0x010a
        /*0a0e*/ 	.byte	0x3f
	.zero		1


	//   ....[89]....
        /*0a10*/ 	.word	0x00016530
        /*0a14*/ 	.word	0x00000005
        /*0a18*/ 	.word	0x00028c20
        /*0a1c*/ 	.short	0x010a
        /*0a1e*/ 	.byte	0x3f
	.zero		1


	//   ....[90]....
        /*0a20*/ 	.word	0x000166d0
        /*0a24*/ 	.word	0x00000004
        /*0a28*/ 	.word	0x00028c40
        /*0a2c*/ 	.short	0x010a
        /*0a2e*/ 	.byte	0x3f
	.zero		1


	//   ....[91]....
        /*0a30*/ 	.word	0x00016720
        /*0a34*/ 	.word	0x00000005
        /*0a38*/ 	.word	0x00028c40
        /*0a3c*/ 	.short	0x010a
        /*0a3e*/ 	.byte	0x3f
	.zero		1


	//   ....[92]....
        /*0a40*/ 	.word	0x00016770
        /*0a44*/ 	.word	0x00000004
        /*0a48*/ 	.word	0x00028c60
        /*0a4c*/ 	.short	0x010a
        /*0a4e*/ 	.byte	0x3f
	.zero		1


	//----- nvinfo : EIATTR_NUM_MBARRIERS
	.align		4
.L_322:
        /*0a50*/ 	.byte	0x03, 0x38
        /*0a52*/ 	.short	0x0016


	//----- nvinfo : EIATTR_EXIT_INSTR_OFFSETS
	.align		4
        /*0a54*/ 	.byte	0x04, 0x1c
        /*0a56*/ 	.short	(.L_324 - .L_323)


	//   ....[0]....
.L_323:
        /*0a58*/ 	.word	0x00014220


	//----- nvinfo : EIATTR_MAX_THREADS
	.align		4
.L_324:
        /*0a5c*/ 	.byte	0x04, 0x05
        /*0a5e*/ 	.short	(.L_326 - .L_325)
.L_325:
        /*0a60*/ 	.word	0x00000180
        /*0a64*/ 	.word	0x00000001
        /*0a68*/ 	.word	0x00000001


	//----- nvinfo : EIATTR_CRS_STACK_SIZE
	.align		4
.L_326:
        /*0a6c*/ 	.byte	0x04, 0x1e
        /*0a6e*/ 	.short	(.L_328 - .L_327)
.L_327:
        /*0a70*/ 	.word	0x00000000


	//----- nvinfo : EIATTR_CBANK_PARAM_SIZE
	.align		4
.L_328:
        /*0a74*/ 	.byte	0x03, 0x19
        /*0a76*/ 	.short	0x0a70


	//----- nvinfo : EIATTR_PARAM_CBANK
	.align		4
        /*0a78*/ 	.byte	0x04, 0x0a
        /*0a7a*/ 	.short	(.L_330 - .L_329)
	.align		4
.L_329:
        /*0a7c*/ 	.word	index@(.nv.constant0._ZN7cutlass13device_kernelIN5flash11enable_sm90INS1_16FlashAttnFwdSm90INS1_25CollectiveMainloopFwdSm90ILi2EN4cute5tupleIJNS5_1CILi1EEES8_S8_EEENS6_IJNS7_ILi64EEESA_SA_EEELi512ENS_6half_tEfNS_4arch4Sm90ELb0ELb1ELb1ELb0ELb1ELb0ELb0ELb0ELb0ELb1ELb1ELb0EEENS1_21CollectiveEpilogueFwdINS6_IJSA_NS7_ILi512EEESA_EEES9_SC_SE_Li256ELb0ELb1ELb1ELb0EEENS1_19SingleTileSchedulerILb0ELb1ELb1ELi64EEEEEEEEEvNT_6ParamsE)
        /*0a80*/ 	.short	0x0210
        /*0a82*/ 	.short	0x0a70


	//----- nvinfo : EIATTR_SW_WAR
	.align		4
.L_330:
        /*0a84*/ 	.byte	0x04, 0x36
        /*0a86*/ 	.short	(.L_332 - .L_331)
.L_331:
        /*0a88*/ 	.word	0x00000008
.L_332:


//--------------------- .nv.info._ZN7cutlass13device_kernelIN5flash11enable_sm90INS1_16FlashAttnFwdSm90INS1_25CollectiveMainloopFwdSm90ILi2EN4cute5tupleIJNS5_1CILi1EEES8_S8_EEENS6_IJNS7_ILi64EEESA_SA_EEELi512ENS_6half_tEfNS_4arch4Sm90ELb0ELb1ELb1ELb0ELb1ELb0ELb1ELb0ELb0ELb1ELb1ELb0EEENS1_21CollectiveEpilogueFwdINS6_IJSA_NS7_ILi512EEESA_EEES9_SC_SE_Li256ELb0ELb1ELb1ELb0EEENS1_19SingleTileSchedulerILb0ELb1ELb1ELi64EEEEEEEEEvNT_6ParamsE --------------------------
	.section	.nv.info._ZN7cutlass13device_kernelIN5flash11enable_sm90INS1_16FlashAttnFwdSm90INS1_25CollectiveMainloopFwdSm90ILi2EN4cute5tupleIJNS5_1CILi1EEES8_S8_EEENS6_IJNS7_ILi64EEESA_SA_EEELi512ENS_6half_tEfNS_4arch4Sm90ELb0ELb1ELb1ELb0ELb1ELb0ELb1ELb0ELb0ELb1ELb1ELb0EEENS1_21CollectiveEpilogueFwdINS6_IJSA_NS7_ILi512EEESA_EEES9_SC_SE_Li256ELb0ELb1ELb1ELb0EEENS1_19SingleTileSchedulerILb0ELb1ELb1ELi64EEEEEEEEEvNT_6ParamsE,"",@"SHT_CUDA_INFO"
	.sectionflags	@""
	.align	4


	//----- nvinfo : EIATTR_CUDA_API_VERSION
	.align		4
        /*0000*/ 	.byte	0x04, 0x37
        /*0002*/ 	.short	(.L_334 - .L_333)
.L_333:
        /*0004*/ 	.word	0x00000082


	//----- nvinfo : EIATTR_KPARAM_INFO
	.align		4
.L_334:
        /*0008*/ 	.byte	0x04, 0x17
        /*000a*/ 	.short	(.L_336 - .L_335)
.L_335:
        /*000c*/ 	.word	0x00000000
        /*0010*/ 	.short	0x0000
        /*0012*/ 	.short	0x0070
        /*0014*/ 	.byte	0x00, 0xf0, 0x01, 0x2c


	//----- nvinfo : EIATTR_SPARSE_MMA_MASK
	.align		4
.L_336:
        /*0018*/ 	.byte	0x03, 0x50
        /*001a*/ 	.short	0x0000


	//----- nvinfo : EIATTR_MAXREG_COUNT
	.align		4
        /*001c*/ 	.byte	0x03, 0x1b
        /*001e*/ 	.short	0x00a8


	//----- nvinfo : EIATTR_NUM_BARRIERS
	.align		4
        /*0020*/ 	.byte	0x02, 0x4c
        /*0022*/ 	.byte	0x10
	.zero		1


	//----- nvinfo : EIATTR_EXTERNS
	.align		4
        /*0024*/ 	.byte	0x04, 0x0f
        /*0026*/ 	.short	(.L_338 - .L_337)


	//   ....[0]....
	.align		4
.L_337:
        /*0028*/ 	.word	index@(__assertfail)


	//----- nvinfo : EIATTR_MERCURY_ISA_VERSION
	.align		4
.L_338:
        /*002c*/ 	.byte	0x03, 0x5f
        /*002e*/ 	.short	0x0101


	//----- nvinfo : EIATTR_INT_WARP_WIDE_INSTR_OFFSETS
	.align		4
        /*0030*/ 	.byte	0x04, 0x31
        /*0032*/ 	.short	(.L_340 - .L_339)


	//   ....[0]....
.L_339:
        /*0034*/ 	.word	0x000000c0


	//   ....[1]....
        /*0038*/ 	.word	0x000000d0


	//   ....[2]....
        /*003c*/ 	.word	0x000000e0


	//   ....[3]....
        /*0040*/ 	.word	0x00000180


	//----- nvinfo : EIATTR_COOP_GROUP_MASK_REGIDS
	.align		4
.L_340:
        /*0044*/ 	.byte	0x04, 0x29
        /*0046*/ 	.short	(.L_342 - .L_341)


	//   ....[0]....
.L_341:
        /*0048*/ 	.word	0xffffffff


	//   ....[1]....
        /*004c*/ 	.word	0xffffffff


	//   ....[2]....
        /*0050*/ 	.word	0xffffffff


	//   ....[3]....
        /*0054*/ 	.word	0xffffffff


	//   ....[4]....
        /*0058*/ 	.word	0xffffffff


	//   ....[5]....
        /*005c*/ 	.word	0xffffffff


	//   ....[6]....
        /*0060*/ 	.word	0xffffffff


	//   ....[7]....
        /*0064*/ 	.word	0xffffffff


	//   ....[8]....
        /*0068*/ 	.word	0xffffffff


	//   ....[9]....
        /*006c*/ 	.word	0xffffffff


	//   ....[10]....
        /*0070*/ 	.word	0xffffffff


	//   ....[11]....
        /*0074*/ 	.word	0xffffffff


	//   ....[12]....
        /*0078*/ 	.word	0xffffffff


	//   ....[13]....
        /*007c*/ 	.word	0xffffffff


	//   ....[14]....
        /*0080*/ 	.word	0xffffffff


	//   ....[15]....
        /*0084*/ 	.word	0xffffffff


	//   ....[16]....
        /*0088*/ 	.word	0xffffffff


	//   ....[17]....
        /*008c*/ 	.word	0xffffffff


	//   ....[18]....
        /*0090*/ 	.word	0xffffffff


	//   ....[19]....
        /*0094*/ 	.word	0xffffffff


	//   ....[20]....
        /*0098*/ 	.word	0xffffffff


	//   ....[21]....
        /*009c*/ 	.word	0xffffffff


	//   ....[22]....
        /*00a0*/ 	.word	0xffffffff


	//   ....[23]....
        /*00a4*/ 	.word	0xffffffff


	//   ....[24]....
        /*00a8*/ 	.word	0xffffffff


	//   ....[25]....
        /*00ac*/ 	.word	0xffffffff


	//   ....[26]....
        /*00b0*/ 	.word	0xffffffff


	//   ....[27]....
        /*00b4*/ 	.word	0xffffffff


	//   ....[28]....
        /*00b8*/ 	.word	0xffffffff


	//   ....[29]....
        /*00bc*/ 	.word	0xffffffff


	//   ....[30]....
        /*00c0*/ 	.word	0xffffffff


	//   ....[31]....
        /*00c4*/ 	.word	0xffffffff


	//   ....[32]....
        /*00c8*/ 	.word	0xffffffff


	//   ....[33]....
        /*00cc*/ 	.word	0xffffffff


	//   ....[34]....
        /*00d0*/ 	.word	0xffffffff


	//   ....[35]....
        /*00d4*/ 	.word	0xffffffff


	//   ....[36]....
        /*00d8*/ 	.word	0xffffffff


	//   ....[37]....
        /*00dc*/ 	.word	0xffffffff


	//   ....[38]....
        /*00e0*/ 	.word	0xffffffff


	//   ....[39]....
        /*00e4*/ 	.word	0xffffffff


	//   ....[40]....
        /*00e8*/ 	.word	0xffffffff


	//   ....[41]....
        /*00ec*/ 	.word	0xffffffff


	//   ....[42]....
        /*00f0*/ 	.word	0xffffffff


	//   ....[43]....
        /*00f4*/ 	.word	0xffffffff


	//   ....[44]....
        /*00f8*/ 	.word	0xffffffff


	//   ....[45]....
        /*00fc*/ 	.word	0xffffffff


	//   ....[46]....
        /*0100*/ 	.word	0xffffffff


	//   ....[47]....
        /*0104*/ 	.word	0xffffffff


	//   ....[48]....
        /*0108*/ 	.word	0xffffffff


	//   ....[49]....
        /*010c*/ 	.word	0xffffffff


	//   ....[50]....
        /*0110*/ 	.word	0xffffffff


	//   ....[51]....
        /*0114*/ 	.word	0xffffffff


	//   ....[52]....
        /*0118*/ 	.word	0xffffffff


	//   ....[53]....
        /*011c*/ 	.word	0xffffffff


	//   ....[54]....
        /*0120*/ 	.word	0xffffffff


	//   ....[55]....
        /*0124*/ 	.word	0xffffffff


	//   ....[56]....
        /*0128*/ 	.word	0xffffffff


	//   ....[57]....
        /*012c*/ 	.word	0xffffffff


	//   ....[58]....
        /*0130*/ 	.word	0xffffffff


	//   ....[59]....
        /*0134*/ 	.word	0xffffffff


	//   ....[60]....
        /*0138*/ 	.word	0xffffffff


	//   ....[61]....
        /*013c*/ 	.word	0xffffffff


	//   ....[62]....
        /*0140*/ 	.word	0xffffffff


	//   ....[63]....
        /*0144*/ 	.word	0xffffffff


	//   ....[64]....
        /*0148*/ 	.word	0xffffffff


	//   ....[65]....
        /*014c*/ 	.word	0xffffffff


	//   ....[66]....
        /*0150*/ 	.word	0xffffffff


	//   ....[67]....
        /*0154*/ 	.word	0xffffffff


	//   ....[68]....
        /*0158*/ 	.word	0xffffffff


	//   ....[69]....
        /*015c*/ 	.word	0xffffffff


	//   ....[70]....
        /*0160*/ 	.word	0xffffffff


	//   ....[71]....
        /*0164*/ 	.word	0xffffffff


	//   ....[72]....
        /*0168*/ 	.word	0xffffffff


	//   ....[73]....
        /*016c*/ 	.word	0xffffffff


	//   ....[74]....
        /*0170*/ 	.word	0xffffffff


	//   ....[75]....
        /*0174*/ 	.word	0xffffffff


	//   ....[76]....
        /*0178*/ 	.word	0xffffffff


	//   ....[77]....
        /*017c*/ 	.word	0xffffffff


	//   ....[78]....
        /*0180*/ 	.word	0xffffffff


	//   ....[79]....
        /*0184*/ 	.word	0xffffffff


	//   ....[80]....
        /*0188*/ 	.word	0xffffffff


	//   ....[81]....
        /*018c*/ 	.word	0xffffffff


	//   ....[82]....
        /*0190*/ 	.word	0xffffffff


	//   ....[83]....
        /*0194*/ 	.word	0xffffffff


	//   ....[84]....
        /*0198*/ 	.word	0xffffffff


	//   ....[85]....
        /*019c*/ 	.word	0xffffffff


	//   ....[86]....
        /*01a0*/ 	.word	0xffffffff


	//   ....[87]....
        /*01a4*/ 	.word	0xffffffff


	//   ....[88]....
        /*01a8*/ 	.word	0xffffffff


	//   ....[89]....
        /*01ac*/ 	.word	0xffffffff


	//   ....[90]....
        /*01b0*/ 	.word	0xffffffff


	//   ....[91]....
        /*01b4*/ 	.word	0xffffffff


	//   ....[92]....
        /*01b8*/ 	.word	0xffffffff


	//   ....[93]....
        /*01bc*/ 	.word	0x0500000f


	//   ....[94]....
        /*01c0*/ 	.word	0x0500000f


	//   ....[95]....
        /*01c4*/ 	.word	0x0500000f


	//   ....[96]....
        /*01c8*/ 	.word	0x0500000f


	//   ....[97]....
        /*01cc*/ 	.word	0x0500000f


	//   ....[98]....
        /*01d0*/ 	.word	0x0500000f


	//   ....[99]....
        /*01d4*/ 	.word	0x0500000f


	//   ....[100]....
        /*01d8*/ 	.word	0x0500000f


	//   ....[101]....
        /*01dc*/ 	.word	0x0500000f


	//   ....[102]....
        /*01e0*/ 	.word	0x0500000f


	//   ....[103]....
        /*01e4*/ 	.word	0x0500000f


	//   ....[104]....
        /*01e8*/ 	.word	0x0500000f


	//   ....[105]....
        /*01ec*/ 	.word	0x0500000f


	//   ....[106]....
        /*01f0*/ 	.word	0x0500000f


	//   ....[107]....
        /*01f4*/ 	.word	0x0500000f


	//   ....[108]....
        /*01f8*/ 	.word	0x0500000f


	//   ....[109]....
        /*01fc*/ 	.word	0x0500000f


	//   ....[110]....
        /*0200*/ 	.word	0x0500000f


	//   ....[111]....
        /*0204*/ 	.word	0x0500000f


	//   ....[112]....
        /*0208*/ 	.word	0x0500000f


	//   ....[113]....
        /*020c*/ 	.word	0x0500000f


	//   ....[114]....
        /*0210*/ 	.word	0x0500000f


	//   ....[115]....
        /*0214*/ 	.word	0x0500000f


	//   ....[116]....
        /*0218*/ 	.word	0x0500000f


	//   ....[117]....
        /*021c*/ 	.word	0x0500000f


	//   ....[118]....
        /*0220*/ 	.word	0x0500000f


	//   ....[119]....
        /*0224*/ 	.word	0x0500000f


	//   ....[120]....
        /*0228*/ 	.word	0x0500000f


	//   ....[121]....
        /*022c*/ 	.word	0x0500000f


	//   ....[122]....
        /*0230*/ 	.word	0x0500000f


	//   ....[123]....
        /*0234*/ 	.word	0x0500000f


	//   ....[124]....
        /*0238*/ 	.word	0x0500000f


	//   ....[125]....
        /*023c*/ 	.word	0x0500000f


	//   ....[126]....
        /*0240*/ 	.word	0x0500000f


	//   ....[127]....
        /*0244*/ 	.word	0x0500000f


	//   ....[128]....
        /*0248*/ 	.word	0x0500000f


	//   ....[129]....
        /*024c*/ 	.word	0x0500000f


	//   ....[130]....
        /*0250*/ 	.word	0x0500000f


	//   ....[131]....
        /*0254*/ 	.word	0x0500000f


	//   ....[132]....
        /*0258*/ 	.word	0x0500000f


	//   ....[133]....
        /*025c*/ 	.word	0x0500000f


	//   ....[134]....
        /*0260*/ 	.word	0x0500000f


	//   ....[135]....
        /*0264*/ 	.word	0x0500000f


	//   ....[136]....
        /*0268*/ 	.word	0x0500000f


	//   ....[137]....
        /*026c*/ 	.word	0x0500000f


	//   ....[138]....
        /*0270*/ 	.word	0x0500000f


	//   ....[139]....
        /*0274*/ 	.word	0x0500000f


	//   ....[140]....
        /*0278*/ 	.word	0x0500000f


	//   ....[141]....
        /*027c*/ 	.word	0x0500000f


	//   ....[142]....
        /*0280*/ 	.word	0x0500000f


	//   ....[143]....
        /*0284*/ 	.word	0xffffffff


	//   ....[144]....
        /*0288*/ 	.word	0xffffffff


	//   ....[145]....
        /*028c*/ 	.word	0xffffffff


	//   ....[146]....
        /*0290*/ 	.word	0xffffffff


	//   ....[147]....
        /*0294*/ 	.word	0xffffffff


	//   ....[148]....
        /*0298*/ 	.word	0xffffffff


	//   ....[149]....
        /*029c*/ 	.word	0xffffffff


	//   ....[150]....
        /*02a0*/ 	.word	0xffffffff


	//----- nvinfo : EIATTR_COOP_GROUP_INSTR_OFFSETS
	.align		4
.L_342:
        /*02a4*/ 	.byte	0x04, 0x28
        /*02a6*/ 	.short	(.L_344 - .L_343)


	//   ....[0]....
.L_343:
        /*02a8*/ 	.word	0x00000080


	//   ....[1]....
        /*02ac*/ 	.word	0x00000090


	//   ....[2]....
        /*02b0*/ 	.word	0x000002b0


	//   ....[3]....
        /*02b4*/ 	.word	0x00000410


	//   ....[4]....
        /*02b8*/ 	.word	0x00000530


	//   ....[5]....
        /*02bc*/ 	.word	0x00000690


	//   ....[6]....
        /*02c0*/ 	.word	0x00001fe0


	//   ....[7]....
        /*02c4*/ 	.word	0x00009e80


	//   ....[8]....
        /*02c8*/ 	.word	0x0000bda0


	//   ....[9]....
        /*02cc*/ 	.word	0x0000d070


	//   ....[10]....
        /*02d0*/ 	.word	0x0000d600


	//   ....[11]....
        /*02d4*/ 	.word	0x0000e0a0


	//   ....[12]....
        /*02d8*/ 	.word	0x0000e250


	//   ....[13]....
        /*02dc*/ 	.word	0x0000e880


	//   ....[14]....
        /*02e0*/ 	.word	0x0000e950


	//   ....[15]....
        /*02e4*/ 	.word	0x000114b0


	//   ....[16]....
        /*02e8*/ 	.word	0x00012da0


	//   ....[17]....
        /*02ec*/ 	.word	0x00014450


	//   ....[18]....
        /*02f0*/ 	.word	0x00014490


	//   ....[19]....
        /*02f4*/ 	.word	0x000144d0


	//   ....[20]....
        /*02f8*/ 	.word	0x000144f0


	//   ....[21]....
        /*02fc*/ 	.word	0x00018b70


	//   ....[22]....
        /*0300*/ 	.word	0x00019f20


	//   ....[23]....
        /*0304*/ 	.word	0x0001b200


	//   ....[24]....
        /*0308*/ 	.word	0x0001b7c0


	//   ....[25]....
        /*030c*/ 	.word	0x0001c3b0


	//   ....[26]....
        /*0310*/ 	.word	0x0001c400


	//   ....[27]....
        /*0314*/ 	.word	0x0001c440


	//   ....[28]....
        /*0318*/ 	.word	0x0001c460


	//   ....[29]....
        /*031c*/ 	.word	0x00020b60


	//   ....[30]....
        /*0320*/ 	.word	0x00020d00


	//   ....[31]....
        /*0324*/ 	.word	0x00020d20


	//   ....[32]....
        /*0328*/ 	.word	0x00020d60


	//   ....[33]....
        /*032c*/ 	.word	0x00020d80


	//   ....[34]....
        /*0330*/ 	.word	0x00022290


	//   ....[35]....
        /*0334*/ 	.word	0x00022800


	//   ....[36]....
        /*0338*/ 	.word	0x00022820


	//   ....[37]....
        /*033c*/ 	.word	0x00022830


	//   ....[38]....
        /*0340*/ 	.word	0x00022840


	//   ....[39]....
        /*0344*/ 	.word	0x00022be0


	//   ....[40]....
        /*0348*/ 	.word	0x00022c20


	//   ....[41]....
        /*034c*/ 	.word	0x00023ab0


	//   ....[42]....
        /*0350*/ 	.word	0x00023ad0


	//   ....[43]....
        /*0354*/ 	.word	0x00024ce0


	//   ....[44]....
        /*0358*/ 	.word	0x000263a0


	//   ....[45]....
        /*035c*/ 	.word	0x000263c0


	//   ....[46]....
        /*0360*/ 	.word	0x000263d0


	//   ....[47]....
        /*0364*/ 	.word	0x00026410


	//   ....[48]....
        /*0368*/ 	.word	0x00026460


	//   ....[49]....
        /*036c*/ 	.word	0x00026480


	//   ....[50]....
        /*0370*/ 	.word	0x000264b0


	//   ....[51]....
        /*0374*/ 	.word	0x000264d0


	//   ....[52]....
        /*0378*/ 	.word	0x00026ab0


	//   ....[53]....
        /*037c*/ 	.word	0x00026af0


	//   ....[54]....
        /*0380*/ 	.word	0x00026b10


	//   ....[55]....
        /*0384*/ 	.word	0x00026bc0


	//   ....[56]....
        /*0388*/ 	.word	0x00026be0


	//   ....[57]....
        /*038c*/ 	.word	0x00026c90


	//   ....[58]....
        /*0390*/ 	.word	0x00026cb0


	//   ....[59]....
        /*0394*/ 	.word	0x00026cd0


	//   ....[60]....
        /*0398*/ 	.word	0x00027440


	//   ....[61]....
        /*039c*/ 	.word	0x00027470


	//   ....[62]....
        /*03a0*/ 	.word	0x00027500


	//   ....[63]....
        /*03a4*/ 	.word	0x000275b0


	//   ....[64]....
        /*03a8*/ 	.word	0x000276a0


	//   ....[65]....
        /*03ac*/ 	.word	0x00027770


	//   ....[66]....
        /*03b0*/ 	.word	0x000277d0


	//   ....[67]....
        /*03b4*/ 	.word	0x00027870


	//   ....[68]....
        /*03b8*/ 	.word	0x00027d20


	//   ....[69]....
        /*03bc*/ 	.word	0x00027d50


	//   ....[70]....
        /*03c0*/ 	.word	0x00027d80


	//   ....[71]....
        /*03c4*/ 	.word	0x00027db0


	//   ....[72]....
        /*03c8*/ 	.word	0x00027de0


	//   ....[73]....
        /*03cc*/ 	.word	0x00027e30


	//   ....[74]....
        /*03d0*/ 	.word	0x00027fb0


	//   ....[75]....
        /*03d4*/ 	.word	0x00027fe0


	//   ....[76]....
        /*03d8*/ 	.word	0x000289e0


	//   ....[77]....
        /*03dc*/ 	.word	0x00028a00


	//   ....[78]....
        /*03e0*/ 	.word	0x00028a10


	//   ....[79]....
        /*03e4*/ 	.word	0x00028a30


	//   ....[80]....
        /*03e8*/ 	.word	0x00028a50


	//   ....[81]....
        /*03ec*/ 	.word	0x00028a80


	//   ....[82]....
        /*03f0*/ 	.word	0x00028aa0


	//   ....[83]....
        /*03f4*/ 	.word	0x00028ad0


	//   ....[84]....
        /*03f8*/ 	.word	0x00028e30


	//   ....[85]....
        /*03fc*/ 	.word	0x00028e60


	//   ....[86]....
        /*0400*/ 	.word	0x00028e90


	//   ....[87]....
        /*0404*/ 	.word	0x00028eb0


	//   ....[88]....
        /*0408*/ 	.word	0x00028ec0


	//   ....[89]....
        /*040c*/ 	.word	0x00028ee0


	//   ....[90]....
        /*0410*/ 	.word	0x00028f80


	//   ....[91]....
        /*0414*/ 	.word	0x00028fc0


	//   ....[92]....
        /*0418*/ 	.word	0x000294c0


	//   ....[93]....
        /*041c*/ 	.word	0x00029a20


	//   ....[94]....
        /*0420*/ 	.word	0x00029b10


	//   ....[95]....
        /*0424*/ 	.word	0x00029bb0


	//   ....[96]....
        /*0428*/ 	.word	0x00029c30


	//   ....[97]....
        /*042c*/ 	.word	0x00029ce0


	//   ....[98]....
        /*0430*/ 	.word	0x00029d40


	//   ....[99]....
        /*0434*/ 	.word	0x00029df0


	//   ....[100]....
        /*0438*/ 	.word	0x00029e50


	//   ....[101]....
        /*043c*/ 	.word	0x00029f00


	//   ....[102]....
        /*0440*/ 	.word	0x00029f90


	//   ....[103]....
        /*0444*/ 	.word	0x00029fe0


	//   ....[104]....
        /*0448*/ 	.word	0x0002a0b0


	//   ....[105]....
        /*044c*/ 	.word	0x0002a1c0


	//   ....[106]....
        /*0450*/ 	.word	0x0002a250


	//   ....[107]....
        /*0454*/ 	.word	0x0002a340


	//   ....[108]....
        /*0458*/ 	.word	0x0002a3c0


	//   ....[109]....
        /*045c*/ 	.word	0x0002a4a0


	//   ....[110]....
        /*0460*/ 	.word	0x0002a530


	//   ....[111]....
        /*0464*/ 	.word	0x0002a610


	//   ....[112]....
        /*0468*/ 	.word	0x0002a870


	//   ....[113]....
        /*046c*/ 	.word	0x0002a8e0


	//   ....[114]....
        /*0470*/ 	.word	0x0002ab10


	//   ....[115]....
        /*0474*/ 	.word	0x0002ab80


	//   ....[116]....
        /*0478*/ 	.word	0x0002ad50


	//   ....[117]....
        /*047c*/ 	.word	0x0002ada0


	//   ....[118]....
        /*0480*/ 	.word	0x0002aef0


	//   ....[119]....
        /*0484*/ 	.word	0x0002afe0


	//   ....[120]....
        /*0488*/ 	.word	0x0002b230


	//   ....[121]....
        /*048c*/ 	.word	0x0002b280


	//   ....[122]....
        /*0490*/ 	.word	0x0002b440


	//   ....[123]....
        /*0494*/ 	.word	0x0002b490


	//   ....[124]....
        /*0498*/ 	.word	0x0002b650


	//   ....[125]....
        /*049c*/ 	.word	0x0002b6a0


	//   ....[126]....
        /*04a0*/ 	.word	0x0002b780


	//   ....[127]....
        /*04a4*/ 	.word	0x0002b820


	//   ....[128]....
        /*04a8*/ 	.word	0x0002b880


	//   ....[129]....
        /*04ac*/ 	.word	0x0002b920


	//   ....[130]....
        /*04b0*/ 	.word	0x0002b980


	//   ....[131]....
        /*04b4*/ 	.word	0x0002ba20


	//   ....[132]....
        /*04b8*/ 	.word	0x0002ba80


	//   ....[133]....
        /*04bc*/ 	.word	0x0002bb20


	//   ....[134]....
        /*04c0*/ 	.word	0x0002bc00


	//   ....[135]....
        /*04c4*/ 	.word	0x0002bcd0


	//   ....[136]....
        /*04c8*/ 	.word	0x0002bda0


	//   ....[137]....
        /*04cc*/ 	.word	0x0002bea0


	//   ....[138]....
        /*04d0*/ 	.word	0x0002bfc0


	//   ....[139]....
        /*04d4*/ 	.word	0x0002c0a0


	//   ....[140]....
        /*04d8*/ 	.word	0x0002c1b0


	//   ....[141]....
        /*04dc*/ 	.word	0x0002c280


	//   ....[142]....
        /*04e0*/ 	.word	0x0002c390


	//   ....[143]....
        /*04e4*/ 	.word	0x0002e390


	//   ....[144]....
        /*04e8*/ 	.word	0x0002fad0


	//   ....[145]....
        /*04ec*/ 	.word	0x00030190


	//   ....[146]....
        /*04f0*/ 	.word	0x00030ed0


	//   ....[147]....
        /*04f4*/ 	.word	0x00030f10


	//   ....[148]....
        /*04f8*/ 	.word	0x00030f80


	//   ....[149]....
        /*04fc*/ 	.word	0x00030fa0


	//   ....[150]....
        /*0500*/ 	.word	0x0003e120


	//----- nvinfo : EIATTR_REG_RECONFIG
	.align		4
.L_344:
        /*0504*/ 	.byte	0x01, 0x54
	.zero		2


	//----- nvinfo : EIATTR_SYSCALL_OFFSETS
	.align		4
        /*0508*/ 	.byte	0x04, 0x46
        /*050a*/ 	.short	(.L_346 - .L_345)


	//   ....[0]....
.L_345:
        /*050c*/ 	.word	0x0000a240


	//   ....[1]....
        /*0510*/ 	.word	0x000258a0


	//   ....[2]....
        /*0514*/ 	.word	0x000259e0


	//   ....[3]....
        /*0518*/ 	.word	0x00025ad0


	//   ....[4]....
        /*051c*/ 	.word	0x00026760


	//   ....[5]....
        /*0520*/ 	.word	0x00026f90


	//----- nvinfo : EIATTR_MBARRIER_INSTR_OFFSETS
	.align		4
.L_346:
        /*0524*/ 	.byte	0x04, 0x39
        /*0526*/ 	.short	(.L_348 - .L_347)


	//   ....[0]....
.L_347:
        /*0528*/ 	.word	0x00000190
        /*052c*/ 	.word	0x000000ff
        /*0530*/ 	.word	0x00038800
        /*0534*/ 	.short	0x0100
        /*0536*/ 	.byte	0x08
	.zero		1


	//   ....[1]....
        /*0538*/ 	.word	0x000001a0
        /*053c*/ 	.word	0x000000ff
        /*0540*/ 	.word	0x00038810
        /*0544*/ 	.short	0x0100
        /*0546*/ 	.byte	0x08
	.zero		1


	//   ....[2]....
        /*0548*/ 	.word	0x000001b0
        /*054c*/ 	.word	0x000000ff
        /*0550*/ 	.word	0x00038820
        /*0554*/ 	.short	0x0100
        /*0556*/ 	.byte	0x08
	.zero		1


	//   ....[3]....
        /*0558*/ 	.word	0x00000260
        /*055c*/ 	.word	0x000000ff
        /*0560*/ 	.word	0x00038830
        /*0564*/ 	.short	0x0100
        /*0566*/ 	.byte	0x06
	.zero		1


	//   ....[4]....
        /*0568*/ 	.word	0x00000270
        /*056c*/ 	.word	0x000000ff
        /*0570*/ 	.word	0x00038840
        /*0574*/ 	.short	0x0100
        /*0576*/ 	.byte	0x06
	.zero		1


	//   ....[5]....
        /*0578*/ 	.word	0x00000280
        /*057c*/ 	.word	0x000000ff
        /*0580*/ 	.word	0x00038838
        /*0584*/ 	.short	0x0100
        /*0586*/ 	.byte	0x06
	.zero		1


	//   ....[6]....
        /*0588*/ 	.word	0x00000290
        /*058c*/ 	.word	0x000000ff
        /*0590*/ 	.word	0x00038848
        /*0594*/ 	.short	0x0100
        /*0596*/ 	.byte	0x06
	.zero		1


	//   ....[7]....
        /*0598*/ 	.word	0x000003c0
        /*059c*/ 	.word	0x000000ff
        /*05a0*/ 	.word	0x00038850
        /*05a4*/ 	.short	0x0100
        /*05a6*/ 	.byte	0x08
	.zero		1


	//   ....[8]....
        /*05a8*/ 	.word	0x000003d0
        /*05ac*/ 	.word	0x000000ff
        /*05b0*/ 	.word	0x00038860
        /*05b4*/ 	.short	0x0100
        /*05b6*/ 	.byte	0x08
	.zero		1


	//   ....[9]....
        /*05b8*/ 	.word	0x000003e0
        /*05bc*/ 	.word	0x000000ff
        /*05c0*/ 	.word	0x00038858
        /*05c4*/ 	.short	0x0100
        /*05c6*/ 	.byte	0x08
	.zero		1


	//   ....[10]....
        /*05c8*/ 	.word	0x000003f0
        /*05cc*/ 	.word	0x000000ff
        /*05d0*/ 	.word	0x00038868
        /*05d4*/ 	.short	0x0100
        /*05d6*/ 	.byte	0x08
	.zero		1


	//   ....[11]....
        /*05d8*/ 	.word	0x000004e0
        /*05dc*/ 	.word	0x000000ff
        /*05e0*/ 	.word	0x00038870
        /*05e4*/ 	.short	0x0100
        /*05e6*/ 	.byte	0x06
	.zero		1


	//   ....[12]....
        /*05e8*/ 	.word	0x000004f0
        /*05ec*/ 	.word	0x000000ff
        /*05f0*/ 	.word	0x00038880
        /*05f4*/ 	.short	0x0100
        /*05f6*/ 	.byte	0x06
	.zero		1


	//   ....[13]....
        /*05f8*/ 	.word	0x00000500
        /*05fc*/ 	.word	0x000000ff
        /*0600*/ 	.word	0x00038878
        /*0604*/ 	.short	0x0100
        /*0606*/ 	.byte	0x06
	.zero		1


	//   ....[14]....
        /*0608*/ 	.word	0x00000510
        /*060c*/ 	.word	0x000000ff
        /*0610*/ 	.word	0x00038888
        /*0614*/ 	.short	0x0100
        /*0616*/ 	.byte	0x06
	.zero		1


	//   ....[15]....
        /*0618*/ 	.word	0x00000640
        /*061c*/ 	.word	0x000000ff
        /*0620*/ 	.word	0x00038890
        /*0624*/ 	.short	0x0100
        /*0626*/ 	.byte	0x08
	.zero		1


	//   ....[16]....
        /*0628*/ 	.word	0x00000650
        /*062c*/ 	.word	0x000000ff
        /*0630*/ 	.word	0x000388a0
        /*0634*/ 	.short	0x0100
        /*0636*/ 	.byte	0x08
	.zero		1


	//   ....[17]....
        /*0638*/ 	.word	0x00000660
        /*063c*/ 	.word	0x000000ff
        /*0640*/ 	.word	0x00038898
        /*0644*/ 	.short	0x0100
        /*0646*/ 	.byte	0x08
	.zero		1


	//   ....[18]....
        /*0648*/ 	.word	0x00000670
        /*064c*/ 	.word	0x000000ff
        /*0650*/ 	.word	0x000388a8
        /*0654*/ 	.short	0x0100
        /*0656*/ 	.byte	0x08
	.zero		1


	//   ....[19]....
        /*0658*/ 	.word	0x000007b0
        /*065c*/ 	.word	0x000000ff
        /*0660*/ 	.word	0x000388b0
        /*0664*/ 	.short	0x0100
        /*0666*/ 	.byte	0x08
	.zero		1


	//   ....[20]....
        /*0668*/ 	.word	0x000007c0
        /*066c*/ 	.word	0x000000ff
        /*0670*/ 	.word	0x000388c0
        /*0674*/ 	.short	0x0100
        /*0676*/ 	.byte	0x08
	.zero		1


	//   ....[21]....
        /*0678*/ 	.word	0x000007d0
        /*067c*/ 	.word	0x000000ff
        /*0680*/ 	.word	0x000388b8
        /*0684*/ 	.short	0x0100
        /*0686*/ 	.byte	0x08
	.zero		1


	//   ....[22]....
        /*0688*/ 	.word	0x000007e0
        /*068c*/ 	.word	0x000000ff
        /*0690*/ 	.word	0x000388c8
        /*0694*/ 	.short	0x0100
        /*0696*/ 	.byte	0x08
	.zero		1


	//   ....[23]....
        /*0698*/ 	.word	0x000044b0
        /*069c*/ 	.word	0x00000004
        /*06a0*/ 	.word	0x00000000
        /*06a4*/ 	.short	0x0101
        /*06a6*/ 	.byte	0x3f
	.zero		1


	//   ....[24]....
        /*06a8*/ 	.word	0x00008220
        /*06ac*/ 	.word	0x00000004
        /*06b0*/ 	.word	0x00000000
        /*06b4*/ 	.short	0x0101
        /*06b6*/ 	.byte	0x3f
	.zero		1


	//   ....[25]....
        /*06b8*/ 	.word	0x0000a820
        /*06bc*/ 	.word	0x000000ff
        /*06c0*/ 	.word	0x00038800
        /*06c4*/ 	.short	0x010a
        /*06c6*/ 	.byte	0x2b
	.zero		1


	//   ....[26]....
        /*06c8*/ 	.word	0x0000ac00
        /*06cc*/ 	.word	0x0000000c
        /*06d0*/ 	.word	0x00000000
        /*06d4*/ 	.short	0x010a
        /*06d6*/ 	.byte	0x3f
	.zero		1


	//   ....[27]....
        /*06d8*/ 	.word	0x0000ac60
        /*06dc*/ 	.word	0x0000000c
        /*06e0*/ 	.word	0x00000000
        /*06e4*/ 	.short	0x010a
        /*06e6*/ 	.byte	0x3f
	.zero		1


	//   ....[28]....
        /*06e8*/ 	.word	0x0000b010
        /*06ec*/ 	.word	0x000000ff
        /*06f0*/ 	.word	0x00038810
        /*06f4*/ 	.short	0x010a
        /*06f6*/ 	.byte	0x2b
	.zero		1


	//   ....[29]....
        /*06f8*/ 	.word	0x0000b110
        /*06fc*/ 	.word	0x00000008
        /*0700*/ 	.word	0x00000000
        /*0704*/ 	.short	0x010a
        /*0706*/ 	.byte	0x3f
	.zero		1


	//   ....[30]....
        /*0708*/ 	.word	0x0000b170
        /*070c*/ 	.word	0x00000008
        /*0710*/ 	.word	0x00000000
        /*0714*/ 	.short	0x010a
        /*0716*/ 	.byte	0x3f
	.zero		1


	//   ....[31]....
        /*0718*/ 	.word	0x0000cd60
        /*071c*/ 	.word	0x00000003
        /*0720*/ 	.word	0x00000000
        /*0724*/ 	.short	0x0101
        /*0726*/ 	.byte	0x3f
	.zero		1


	//   ....[32]....
        /*0728*/ 	.word	0x000115c0
        /*072c*/ 	.word	0x00000000
        /*0730*/ 	.word	0x00000000
        /*0734*/ 	.short	0x0101
        /*0736*/ 	.byte	0x3f
	.zero		1


	//   ....[33]....
        /*0738*/ 	.word	0x00011cd0
        /*073c*/ 	.word	0x00000004
        /*0740*/ 	.word	0x00000000
        /*0744*/ 	.short	0x010a
        /*0746*/ 	.byte	0x3f
	.zero		1


	//   ....[34]....
        /*0748*/ 	.word	0x00011d70
        /*074c*/ 	.word	0x00000006
        /*0750*/ 	.word	0x00000000
        /*0754*/ 	.short	0x010a
        /*0756*/ 	.byte	0x3f
	.zero		1


	//   ....[35]....
        /*0758*/ 	.word	0x00012190
        /*075c*/ 	.word	0x0000000c
        /*0760*/ 	.word	0x00000000
        /*0764*/ 	.short	0x010a
        /*0766*/ 	.byte	0x3f
	.zero		1


	//   ....[36]....
        /*0768*/ 	.word	0x000121f0
        /*076c*/ 	.word	0x0000000c
        /*0770*/ 	.word	0x00000000
        /*0774*/ 	.short	0x010a
        /*0776*/ 	.byte	0x3f
	.zero		1


	//   ....[37]....
        /*0778*/ 	.word	0x00013de0
        /*077c*/ 	.word	0x00000005
        /*0780*/ 	.word	0x00000000
        /*0784*/ 	.short	0x0101
        /*0786*/ 	.byte	0x3f
	.zero		1


	//   ....[38]....
        /*0788*/ 	.word	0x00018c80
        /*078c*/ 	.word	0x00000002
        /*0790*/ 	.word	0x00000000
        /*0794*/ 	.short	0x0101
        /*0796*/ 	.byte	0x3f
	.zero		1


	//   ....[39]....
        /*0798*/ 	.word	0x00018e50
        /*079c*/ 	.word	0x00000004
        /*07a0*/ 	.word	0x00000000
        /*07a4*/ 	.short	0x010a
        /*07a6*/ 	.byte	0x3f
	.zero		1


	//   ....[40]....
        /*07a8*/ 	.word	0x00018ef0
        /*07ac*/ 	.word	0x00000006
        /*07b0*/ 	.word	0x00000000
        /*07b4*/ 	.short	0x010a
        /*07b6*/ 	.byte	0x3f
	.zero		1


	//   ....[41]....
        /*07b8*/ 	.word	0x00019310
        /*07bc*/ 	.word	0x0000000c
        /*07c0*/ 	.word	0x00000000
        /*07c4*/ 	.short	0x010a
        /*07c6*/ 	.byte	0x3f
	.zero		1


	//   ....[42]....
        /*07c8*/ 	.word	0x00019370
        /*07cc*/ 	.word	0x0000000c
        /*07d0*/ 	.word	0x00000000
        /*07d4*/ 	.short	0x010a
        /*07d6*/ 	.byte	0x3f
	.zero		1


	//   ....[43]....
        /*07d8*/ 	.word	0x0001af60
        /*07dc*/ 	.word	0x00000005
        /*07e0*/ 	.word	0x00000000
        /*07e4*/ 	.short	0x0101
        /*07e6*/ 	.byte	0x3f
	.zero		1


	//   ....[44]....
        /*07e8*/ 	.word	0x00020c70
        /*07ec*/ 	.word	0x00000002
        /*07f0*/ 	.word	0x00000000
        /*07f4*/ 	.short	0x0101
        /*07f6*/ 	.byte	0x3f
	.zero		1


	//   ....[45]....
        /*07f8*/ 	.word	0x00022260
        /*07fc*/ 	.word	0x000000ff
        /*0800*/ 	.word	0x00000000
        /*0804*/ 	.short	0x0101
        /*0806*/ 	.byte	0x04
	.zero		1


	//   ....[46]....
        /*0808*/ 	.word	0x00026150
        /*080c*/ 	.word	0x000000ff
        /*0810*/ 	.word	0x00038840
        /*0814*/ 	.short	0x010a
        /*0816*/ 	.byte	0x2d
	.zero		1


	//   ....[47]....
        /*0818*/ 	.word	0x00026590
        /*081c*/ 	.word	0x000000ff
        /*0820*/ 	.word	0x00038830
        /*0824*/ 	.short	0x0107
        /*0826*/ 	.byte	0x2d
	.zero		1


	//   ....[48]....
        /*0828*/ 	.word	0x00026600
        /*082c*/ 	.word	0x000000ff
        /*0830*/ 	.word	0x00038830
        /*0834*/ 	.short	0x0101
        /*0836*/ 	.byte	0x2d
	.zero		1


	//   ....[49]....
        /*0838*/ 	.word	0x00026e10
        /*083c*/ 	.word	0x000000ff
        /*0840*/ 	.word	0x00038800
        /*0844*/ 	.short	0x0107
        /*0846*/ 	.byte	0x2d
	.zero		1


	//   ....[50]....
        /*0848*/ 	.word	0x00026e60
        /*084c*/ 	.word	0x000000ff
        /*0850*/ 	.word	0x00038800
        /*0854*/ 	.short	0x0101
        /*0856*/ 	.byte	0x2d
	.zero		1


	//   ....[51]....
        /*0858*/ 	.word	0x00027ae0
        /*085c*/ 	.word	0x000000ff
        /*0860*/ 	.word	0x00038810
        /*0864*/ 	.short	0x0107
        /*0866*/ 	.byte	0x2d
	.zero		1


	//   ....[52]....
        /*0868*/ 	.word	0x00027b40
        /*086c*/ 	.word	0x000000ff
        /*0870*/ 	.word	0x00038810
        /*0874*/ 	.short	0x0101
        /*0876*/ 	.byte	0x2d
	.zero		1


	//   ....[53]....
        /*0878*/ 	.word	0x00027b50
        /*087c*/ 	.word	0x000000ff
        /*0880*/ 	.word	0x00038820
        /*0884*/ 	.short	0x010a
        /*0886*/ 	.byte	0x2d
	.zero		1


	//   ....[54]....
        /*0888*/ 	.word	0x00027ba0
        /*088c*/ 	.word	0x000000ff
        /*0890*/ 	.word	0x00038860
        /*0894*/ 	.short	0x010a
        /*0896*/ 	.byte	0x2d
	.zero		1


	//   ....[55]....
        /*0898*/ 	.word	0x000283c0
        /*089c*/ 	.word	0x000000ff
        /*08a0*/ 	.word	0x00038850
        /*08a4*/ 	.short	0x0107
        /*08a6*/ 	.byte	0x2d
	.zero		1


	//   ....[56]....
        /*08a8*/ 	.word	0x00028440
        /*08ac*/ 	.word	0x000000ff
        /*08b0*/ 	.word	0x00038850
        /*08b4*/ 	.short	0x0101
        /*08b6*/ 	.byte	0x2d
	.zero		1


	//   ....[57]....
        /*08b8*/ 	.word	0x000287e0
        /*08bc*/ 	.word	0x0000000a
        /*08c0*/ 	.word	0x00038840
        /*08c4*/ 	.short	0x010a
        /*08c6*/ 	.byte	0x3f
	.zero		1


	//   ....[58]....
        /*08c8*/ 	.word	0x00028b70
        /*08cc*/ 	.word	0x0000000a
        /*08d0*/ 	.word	0x00038830
        /*08d4*/ 	.short	0x0107
        /*08d6*/ 	.byte	0x3f
	.zero		1


	//   ....[59]....
        /*08d8*/ 	.word	0x00028c20
        /*08dc*/ 	.word	0x0000000a
        /*08e0*/ 	.word	0x00038830
        /*08e4*/ 	.short	0x0101
        /*08e6*/ 	.byte	0x3f
	.zero		1


	//   ....[60]....
        /*08e8*/ 	.word	0x00028c50
        /*08ec*/ 	.word	0x0000000a
        /*08f0*/ 	.word	0x00038860
        /*08f4*/ 	.short	0x010a
        /*08f6*/ 	.byte	0x3f
	.zero		1


	//   ....[61]....
        /*08f8*/ 	.word	0x00029290
        /*08fc*/ 	.word	0x0000000a
        /*0900*/ 	.word	0x00038850
        /*0904*/ 	.short	0x0107
        /*0906*/ 	.byte	0x3f
	.zero		1


	//   ....[62]....
        /*0908*/ 	.word	0x00029350
        /*090c*/ 	.word	0x0000000a
        /*0910*/ 	.word	0x00038850
        /*0914*/ 	.short	0x0101
        /*0916*/ 	.byte	0x3f
	.zero		1


	//   ....[63]....
        /*0918*/ 	.word	0x00029440
        /*091c*/ 	.word	0x00000005
        /*0920*/ 	.word	0x00038820
        /*0924*/ 	.short	0x010a
        /*0926*/ 	.byte	0x3f
	.zero		1


	//   ....[64]....
        /*0928*/ 	.word	0x000295b0
        /*092c*/ 	.word	0x00000003
        /*0930*/ 	.word	0x00038840
        /*0934*/ 	.short	0x010a
        /*0936*/ 	.byte	0x3f
	.zero		1


	//   ....[65]....
        /*0938*/ 	.word	0x00029650
        /*093c*/ 	.word	0x00000005
        /*0940*/ 	.word	0x00038840
        /*0944*/ 	.short	0x010a
        /*0946*/ 	.byte	0x3f
	.zero		1


	//   ....[66]....
        /*0948*/ 	.word	0x00029690
        /*094c*/ 	.word	0x00000003
        /*0950*/ 	.word	0x00038860
        /*0954*/ 	.short	0x010a
        /*0956*/ 	.byte	0x3f
	.zero		1


	//   ....[67]....
        /*0958*/ 	.word	0x000296d0
        /*095c*/ 	.word	0x00000005
        /*0960*/ 	.word	0x00038860
        /*0964*/ 	.short	0x010a
        /*0966*/ 	.byte	0x3f
	.zero		1


	//   ....[68]....
        /*0968*/ 	.word	0x00029740
        /*096c*/ 	.word	0x00000003
        /*0970*/ 	.word	0x00038800
        /*0974*/ 	.short	0x010a
        /*0976*/ 	.byte	0x3f
	.zero		1


	//   ....[69]....
        /*0978*/ 	.word	0x00029790
        /*097c*/ 	.word	0x0000000c
        /*0980*/ 	.word	0x00000000
        /*0984*/ 	.short	0x010a
        /*0986*/ 	.byte	0x3f
	.zero		1


	//   ....[70]....
        /*0988*/ 	.word	0x000297f0
        /*098c*/ 	.word	0x00000004
        /*0990*/ 	.word	0x00038810
        /*0994*/ 	.short	0x010a
        /*0996*/ 	.byte	0x3f
	.zero		1


	//   ....[71]....
        /*0998*/ 	.word	0x00029840
        /*099c*/ 	.word	0x00000008
        /*09a0*/ 	.word	0x00000000
        /*09a4*/ 	.short	0x010a
        /*09a6*/ 	.byte	0x3f
	.zero		1


	//   ....[72]....
        /*09a8*/ 	.word	0x00029890
        /*09ac*/ 	.word	0x00000006
        /*09b0*/ 	.word	0x00000000
        /*09b4*/ 	.short	0x010a
        /*09b6*/ 	.byte	0x3f
	.zero		1


	//   ....[73]....
        /*09b8*/ 	.word	0x000298e0
        /*09bc*/ 	.word	0x0000000c
        /*09c0*/ 	.word	0x00000000
        /*09c4*/ 	.short	0x010a
        /*09c6*/ 	.byte	0x3f
	.zero		1


	//   ....[74]....
        /*09c8*/ 	.word	0x00029930
        /*09cc*/ 	.word	0x00000006
        /*09d0*/ 	.word	0x00000000
        /*09d4*/ 	.short	0x010a
        /*09d6*/ 	.byte	0x3f
	.zero		1


	//   ....[75]....
        /*09d8*/ 	.word	0x00029980
        /*09dc*/ 	.word	0x0000000c
        /*09e0*/ 	.word	0x00000000
        /*09e4*/ 	.short	0x010a
        /*09e6*/ 	.byte	0x3f
	.zero		1


	//   ....[76]....
        /*09e8*/ 	.word	0x00029a60
        /*09ec*/ 	.word	0x00000003
        /*09f0*/ 	.word	0x00038840
        /*09f4*/ 	.short	0x010a
        /*09f6*/ 	.byte	0x3f
	.zero		1


	//   ....[77]....
        /*09f8*/ 	.word	0x0002ade0
        /*09fc*/ 	.word	0x00000003
        /*0a00*/ 	.word	0x00038820
        /*0a04*/ 	.short	0x010a
        /*0a06*/ 	.byte	0x3f
	.zero		1


	//   ....[78]....
        /*0a08*/ 	.word	0x0002ae40
        /*0a0c*/ 	.word	0x00000003
        /*0a10*/ 	.word	0x00038860
        /*0a14*/ 	.short	0x010a
        /*0a16*/ 	.byte	0x3f
	.zero		1


	//   ....[79]....
        /*0a18*/ 	.word	0x0002b6d0
        /*0a1c*/ 	.word	0x0000000a
        /*0a20*/ 	.word	0x00038840
        /*0a24*/ 	.short	0x010a
        /*0a26*/ 	.byte	0x3f
	.zero		1


	//   ....[80]....
        /*0a28*/ 	.word	0x0002bb50
        /*0a2c*/ 	.word	0x0000000a
        /*0a30*/ 	.word	0x00038860
        /*0a34*/ 	.short	0x010a
        /*0a36*/ 	.byte	0x3f
	.zero		1


	//   ....[81]....
        /*0a38*/ 	.word	0x0002c2b0
        /*0a3c*/ 	.word	0x00000005
        /*0a40*/ 	.word	0x00038820
        /*0a44*/ 	.short	0x010a
        /*0a46*/ 	.byte	0x3f
	.zero		1


	//   ....[82]....
        /*0a48*/ 	.word	0x0002c450
        /*0a4c*/ 	.word	0x00000003
        /*0a50*/ 	.word	0x00038840
        /*0a54*/ 	.short	0x010a
        /*0a56*/ 	.byte	0x3f
	.zero		1


	//   ....[83]....
        /*0a58*/ 	.word	0x0002c4a0
        /*0a5c*/ 	.word	0x00000005
        /*0a60*/ 	.word	0x00038840
        /*0a64*/ 	.short	0x010a
        /*0a66*/ 	.byte	0x3f
	.zero		1


	//   ....[84]....
        /*0a68*/ 	.word	0x0002c4f0
        /*0a6c*/ 	.word	0x00000003
        /*0a70*/ 	.word	0x00038860
        /*0a74*/ 	.short	0x010a
        /*0a76*/ 	.byte	0x3f
	.zero		1


	//   ....[85]....
        /*0a78*/ 	.word	0x0002c8b0
        /*0a7c*/ 	.word	0x00000018
        /*0a80*/ 	.word	0x00000000
        /*0a84*/ 	.short	0x010a
        /*0a86*/ 	.byte	0x3f
	.zero		1


	//   ....[86]....
        /*0a88*/ 	.word	0x0002c9f0
        /*0a8c*/ 	.word	0x0000000b
        /*0a90*/ 	.word	0x00000000
        /*0a94*/ 	.short	0x010a
        /*0a96*/ 	.byte	0x3f
	.zero		1


	//   ....[87]....
        /*0a98*/ 	.word	0x0002d050
        /*0a9c*/ 	.word	0x0000003a
        /*0aa0*/ 	.word	0x00000000
        /*0aa4*/ 	.short	0x010a
        /*0aa6*/ 	.byte	0x3f
	.zero		1


	//   ....[88]....
        /*0aa8*/ 	.word	0x0002d190
        /*0aac*/ 	.word	0x00000014
        /*0ab0*/ 	.word	0x00000000
        /*0ab4*/ 	.short	0x010a
        /*0ab6*/ 	.byte	0x3f
	.zero		1


	//   ....[89]....
        /*0ab8*/ 	.word	0x0002f6b0
        /*0abc*/ 	.word	0x0000000b
        /*0ac0*/ 	.word	0x00000000
        /*0ac4*/ 	.short	0x0101
        /*0ac6*/ 	.byte	0x3f
	.zero		1


	//   ....[90]....
        /*0ac8*/ 	.word	0x0003e2b0
        /*0acc*/ 	.word	0x00000007
        /*0ad0*/ 	.word	0x00000000
        /*0ad4*/ 	.short	0x0101
        /*0ad6*/ 	.byte	0x3f
	.zero		1


	//   ....[91]....
        /*0ad8*/ 	.word	0x0003e2e0
        /*0adc*/ 	.word	0x0000000b
        /*0ae0*/ 	.word	0x00000000
        /*0ae4*/ 	.short	0x010a
        /*0ae6*/ 	.byte	0x3f
	.zero		1


	//   ....[92]....
        /*0ae8*/ 	.word	0x0003e330
        /*0aec*/ 	.word	0x00000014
        /*0af0*/ 	.word	0x00000000
        /*0af4*/ 	.short	0x010a
        /*0af6*/ 	.byte	0x3f
	.zero		1


	//----- nvinfo : EIATTR_NUM_MBARRIERS
	.align		4
.L_348:
        /*0af8*/ 	.byte	0x03, 0x38
        /*0afa*/ 	.short	0x0017


	//----- nvinfo : EIATTR_EXIT_INSTR_OFFSETS
	.align		4
        /*0afc*/ 	.byte	0x04, 0x1c
        /*0afe*/ 	.short	(.L_350 - .L_349)


	//   ....[0]....
.L_349:
        /*0b00*/ 	.word	0x00029720


	//----- nvinfo : EIATTR_MAX_THREADS
	.align		4
.L_350:
        /*0b04*/ 	.byte	0x04, 0x05
        /*0b06*/ 	.short	(.L_352 - .L_351)
.L_351:
        /*0b08*/ 	.word	0x00000180
        /*0b0c*/ 	.word	0x00000001
        /*0b10*/ 	.word	0x00000001


	//----- nvinfo : EIATTR_CRS_STACK_SIZE
	.align		4
.L_352:
        /*0b14*/ 	.byte	0x04, 0x1e
        /*0b16*/ 	.short	(.L_354 - .L_353)
.L_353:
        /*0b18*/ 	.word	0x00000000


	//----- nvinfo : EIATTR_CBANK_PARAM_SIZE
	.align		4
.L_354:
        /*0b1c*/ 	.byte	0x03, 0x19
        /*0b1e*/ 	.short	0x0b70


	//----- nvinfo : EIATTR_PARAM_CBANK
	.align		4
        /*0b20*/ 	.byte	0x04, 0x0a
        /*0b22*/ 	.short	(.L_356 - .L_355)
	.align		4
.L_355:
        /*0b24*/ 	.word	index@(.nv.constant0._ZN7cutlass13device_kernelIN5flash11enable_sm90INS1_16FlashAttnFwdSm90INS1_25CollectiveMainloopFwdSm90ILi2EN4cute5tupleIJNS5_1CILi1EEES8_S8_EEENS6_IJNS7_ILi64EEESA_SA_EEELi512ENS_6half_tEfNS_4arch4Sm90ELb0ELb1ELb1ELb0ELb1ELb0ELb1ELb0ELb0ELb1ELb1ELb0EEENS1_21CollectiveEpilogueFwdINS6_IJSA_NS7_ILi512EEESA_EEES9_SC_SE_Li256ELb0ELb1ELb1ELb0EEENS1_19SingleTileSchedulerILb0ELb1ELb1ELi64EEEEEEEEEvNT_6ParamsE)
        /*0b28*/ 	.short	0x0210
        /*0b2a*/ 	.short	0x0b70


	//----- nvinfo : EIATTR_SW_WAR
	.align		4
.L_356:
        /*0b2c*/ 	.byte	0x04, 0x36
        /*0b2e*/ 	.short	(.L_358 - .L_357)
.L_357:
        /*0b30*/ 	.word	0x00000008
.L_358:


//--------------------- .nv.info._ZN7cutlass13device_kernelIN5flash11enable_sm90INS1_16FlashAttnFwdSm90INS1_25CollectiveMainloopFwdSm90ILi2EN4cute5tupleIJNS5_1CILi1EEES8_S8_EEENS6_IJNS7_ILi64EEESA_SA_EEELi512ENS_6half_tEfNS_4arch4Sm90ELb0ELb1ELb1ELb1ELb1ELb0ELb0ELb0ELb0ELb1ELb1ELb0EEENS1_21CollectiveEpilogueFwdINS6_IJSA_NS7_ILi512EEESA_EEES9_SC_SE_Li256ELb1ELb1ELb1ELb0EEENS1_36VarlenDynamicPersistentTileSchedulerILi64ELi64ELi256ELi128ELb1ELb1ELb1ELb1ELb0ELb1EEEEEEEEEvNT_6ParamsE --------------------------
	.section	.nv.info._ZN7cutlass13device_kernelIN5flash11enable_sm90INS1_16FlashAttnFwdSm90INS1_25CollectiveMainloopFwdSm90ILi2EN4cute5tupleIJNS5_1CILi1EEES8_S8_EEENS6_IJNS7_ILi64EEESA_SA_EEELi512ENS_6half_tEfNS_4arch4Sm90ELb0ELb1ELb1ELb1ELb1ELb0ELb0ELb0ELb0ELb1ELb1ELb0EEENS1_21CollectiveEpilogueFwdINS6_IJSA_NS7_ILi512EEESA_EEES9_SC_SE_Li256ELb1ELb1ELb1ELb0EEENS1_36VarlenDynamicPersistentTileSchedulerILi64ELi64ELi256ELi128ELb1ELb1ELb1ELb1ELb0ELb1EEEEEEEEEvNT_6ParamsE,"",@"SHT_CUDA_INFO"
	.sectionflags	@""
	.align	4


	//----- nvinfo : EIATTR_CUDA_API_VERSION
	.align		4
        /*0000*/ 	.byte	0x04, 0x37
        /*0002*/ 	.short	(.L_360 - .L_359)
.L_359:
        /*0004*/ 	.word	0x00000082


	//----- nvinfo : EIATTR_KPARAM_INFO
	.align		4
.L_360:
        /*0008*/ 	.byte	0x04, 0x17
        /*000a*/ 	.short	(.L_362 - .L_361)
.L_361:
        /*000c*/ 	.word	0x00000000
        /*0010*/ 	.short	0x0000
        /*0012*/ 	.short	0x0070
        /*0014*/ 	.byte	0x00, 0xf0, 0x01, 0x2a


	//----- nvinfo : EIATTR_SPARSE_MMA_MASK
	.align		4
.L_362:
        /*0018*/ 	.byte	0x03, 0x50
        /*001a*/ 	.short	0x0000


	//----- nvinfo : EIATTR_MAXREG_COUNT
	.align		4
        /*001c*/ 	.byte	0x03, 0x1b
        /*001e*/ 	.short	0x00a8


	//----- nvinfo : EIATTR_NUM_BARRIERS
	.align		4
        /*0020*/ 	.byte	0x02, 0x4c
        /*0022*/ 	.byte	0x10
	.zero		1


	//----- nvinfo : EIATTR_EXTERNS
	.align		4
        /*0024*/ 	.byte	0x04, 0x0f
        /*0026*/ 	.short	(.L_364 - .L_363)


	//   ....[0]....
	.align		4
.L_363:
        /*0028*/ 	.word	index@(__assertfail)


	//----- nvinfo : EIATTR_ANNOTATIONS
	.align		4
.L_364:
        /*002c*/ 	.byte	0x04, 0x55
        /*002e*/ 	.short	(.L_366 - .L_365)


	//   ....[0]....
.L_365:
        /* <DEDUP_REMOVED lines=12> */


	//----- nvinfo : EIATTR_MERCURY_ISA_VERSION
	.align		4
.L_366:
        /*00d8*/ 	.byte	0x03, 0x5f
        /*00da*/ 	.short	0x0101


	//----- nvinfo : EIATTR_UNUSED_LOAD_BYTE_OFFSET
	.align		4
        /*00dc*/ 	.byte	0x04, 0x44
        /*00de*/ 	.short	(.L_368 - .L_367)


	//   ....[0]....
.L_367:
        /*00e0*/ 	.word	0x00000940
        /*00e4*/ 	.word	0x0000fff0


	//   ....[1]....
        /*00e8*/ 	.word	0x0000ef00
        /*00ec*/ 	.word	0x0000fff0


	//----- nvinfo : EIATTR_INT_WARP_WIDE_INSTR_OFFSETS
	.align		4
.L_368:
        /*00f0*/ 	.byte	0x04, 0x31
        /*00f2*/ 	.short	(.L_370 - .L_369)


	//   ....[0]....
.L_369:
        /*00f4*/ 	.word	0x000000c0


	//   ....[1]....
        /*00f8*/ 	.word	0x000000d0


	//   ....[2]....
        /*00fc*/ 	.word	0x00000170


	//   ....[3]....
        /*0100*/ 	.word	0x00015580


	//   ....[4]....
        /*0104*/ 	.word	0x00015610


	//   ....[5]....
        /*0108*/ 	.word	0x00018910


	//   ....[6]....
        /*010c*/ 	.word	0x000189a0


	//----- nvinfo : EIATTR_COOP_GROUP_MASK_REGIDS
	.align		4
.L_370:
        /*0110*/ 	.byte	0x04, 0x29
        /*0112*/ 	.short	(.L_372 - .L_371)


	//   ....[0]....
.L_371:
        /*0114*/ 	.word	0xffffffff


	//   ....[1]....
        /*0118*/ 	.word	0xffffffff


	//   ....[2]....
        /*011c*/ 	.word	0xffffffff


	//   ....[3]....
        /*0120*/ 	.word	0xffffffff


	//   ....[4]....
        /*0124*/ 	.word	0xffffffff


	//   ....[5]....
        /*0128*/ 	.word	0xffffffff


	//   ....[6]....
        /*012c*/ 	.word	0xffffffff


	//   ....[7]....
        /*0130*/ 	.word	0xffffffff


	//   ....[8]....
        /*0134*/ 	.word	0xffffffff


	//   ....[9]....
        /*0138*/ 	.word	0xffffffff


	//   ....[10]....
        /*013c*/ 	.word	0xffffffff


	//   ....[11]....
        /*0140*/ 	.word	0xffffffff


	//   ....[12]....
        /*0144*/ 	.word	0xffffffff


	//   ....[13]....
        /*0148*/ 	.word	0xffffffff


	//   ....[14]....
        /*014c*/ 	.word	0xffffffff


	//   ....[15]....
        /*0150*/ 	.word	0xffffffff


	//   ....[16]....
        /*0154*/ 	.word	0xffffffff


	//   ....[17]....
        /*0158*/ 	.word	0xffffffff


	//   ....[18]....
        /*015c*/ 	.word	0xffffffff


	//   ....[19]....
        /*0160*/ 	.word	0xffffffff


	//   ....[20]....
        /*0164*/ 	.word	0xffffffff


	//   ....[21]....
        /*0168*/ 	.word	0xffffffff


	//   ....[22]....
        /*016c*/ 	.word	0xffffffff


	//   ....[23]....
        /*0170*/ 	.word	0xffffffff


	//   ....[24]....
        /*0174*/ 	.word	0xffffffff


	//   ....[25]....
        /*0178*/ 	.word	0xffffffff


	//   ....[26]....
        /*017c*/ 	.word	0xffffffff


	//   ....[27]....
        /*0180*/ 	.word	0xffffffff


	//   ....[28]....
        /*0184*/ 	.word	0xffffffff


	//   ....[29]....
        /*0188*/ 	.word	0xffffffff


	//   ....[30]....
        /*018c*/ 	.word	0xffffffff


	//   ....[31]....
        /*0190*/ 	.word	0xffffffff


	//   ....[32]....
        /*0194*/ 	.word	0xffffffff


	//   ....[33]....
        /*0198*/ 	.word	0xffffffff


	//   ....[34]....
        /*019c*/ 	.word	0xffffffff


	//   ....[35]....
        /*01a0*/ 	.word	0xffffffff


	//   ....[36]....
        /*01a4*/ 	.word	0xffffffff


	//   ....[37]....
        /*01a8*/ 	.word	0xffffffff


	//   ....[38]....
        /*01ac*/ 	.word	0xffffffff


	//   ....[39]....
        /*01b0*/ 	.word	0xffffffff


	//   ....[40]....
        /*01b4*/ 	.word	0xffffffff


	//   ....[41]....
        /*01b8*/ 	.word	0xffffffff


	//   ....[42]....
        /*01bc*/ 	.word	0xffffffff


	//   ....[43]....
        /*01c0*/ 	.word	0xffffffff


	//   ....[44]....
        /*01c4*/ 	.word	0xffffffff


	//   ....[45]....
        /*01c8*/ 	.word	0xffffffff


	//   ....[46]....
        /*01cc*/ 	.word	0xffffffff


	//   ....[47]....
        /*01d0*/ 	.word	0xffffffff


	//   ....[48]....
        /*01d4*/ 	.word	0xffffffff


	//   ....[49]....
        /*01d8*/ 	.word	0xffffffff


	//   ....[50]....
        /*01dc*/ 	.word	0xffffffff


	//   ....[51]....
        /*01e0*/ 	.word	0xffffffff


	//   ....[52]....
        /*01e4*/ 	.word	0xffffffff


	//   ....[53]....
        /*01e8*/ 	.word	0xffffffff


	//   ....[54]....
        /*01ec*/ 	.word	0xffffffff


	//   ....[55]....
        /*01f0*/ 	.word	0xffffffff


	//   ....[56]....
        /*01f4*/ 	.word	0xffffffff


	//   ....[57]....
        /*01f8*/ 	.word	0xffffffff


	//   ....[58]....
        /*01fc*/ 	.word	0xffffffff


	//   ....[59]....
        /*0200*/ 	.word	0xffffffff


	//   ....[60]....
        /*0204*/ 	.word	0xffffffff


	//   ....[61]....
        /*0208*/ 	.word	0xffffffff


	//   ....[62]....
        /*020c*/ 	.word	0xffffffff


	//   ....[63]....
        /*0210*/ 	.word	0xffffffff


	//   ....[64]....
        /*0214*/ 	.word	0xffffffff


	//   ....[65]....
        /*0218*/ 	.word	0xffffffff


	//   ....[66]....
        /*021c*/ 	.word	0xffffffff


	//   ....[67]....
        /*0220*/ 	.word	0xffffffff


	//   ....[68]....
        /*0224*/ 	.word	0xffffffff


	//   ....[69]....
        /*0228*/ 	.word	0xffffffff


	//   ....[70]....
        /*022c*/ 	.word	0xffffffff


	//   ....[71]....
        /*0230*/ 	.word	0xffffffff


	//   ....[72]....
        /*0234*/ 	.word	0xffffffff


	//   ....[73]....
        /*0238*/ 	.word	0xffffffff


	//   ....[74]....
        /*023c*/ 	.word	0xffffffff


	//   ....[75]....
        /*0240*/ 	.word	0xffffffff


	//   ....[76]....
        /*0244*/ 	.word	0xffffffff


	//   ....[77]....
        /*0248*/ 	.word	0xffffffff


	//   ....[78]....
        /*024c*/ 	.word	0xffffffff


	//   ....[79]....
        /*0250*/ 	.word	0xffffffff


	//   ....[80]....
        /*0254*/ 	.word	0xffffffff


	//   ....[81]....
        /*0258*/ 	.word	0xffffffff


	//   ....[82]....
        /*025c*/ 	.word	0xffffffff


	//   ....[83]....
        /*0260*/ 	.word	0xffffffff


	//   ....[84]....
        /*0264*/ 	.word	0xffffffff


	//   ....[85]....
        /*0268*/ 	.word	0xffffffff


	//   ....[86]....
        /*026c*/ 	.word	0xffffffff


	//   ....[87]....
        /*0270*/ 	.word	0xffffffff


	//   ....[88]....
        /*0274*/ 	.word	0xffffffff


	//   ....[89]....
        /*0278*/ 	.word	0xffffffff


	//   ....[90]....
        /*027c*/ 	.word	0xffffffff


	//   ....[91]....
        /*0280*/ 	.word	0xffffffff


	//   ....[92]....
        /*0284*/ 	.word	0xffffffff


	//   ....[93]....
        /*0288*/ 	.word	0xffffffff


	//   ....[94]....
        /*028c*/ 	.word	0xffffffff


	//   ....[95]....
        /*0290*/ 	.word	0xffffffff


	//   ....[96]....
        /*0294*/ 	.word	0xffffffff


	//   ....[97]....
        /*0298*/ 	.word	0xffffffff


	//   ....[98]....
        /*029c*/ 	.word	0xffffffff


	//   ....[99]....
        /*02a0*/ 	.word	0xffffffff


	//   ....[100]....
        /*02a4*/ 	.word	0xffffffff


	//   ....[101]....
        /*02a8*/ 	.word	0xffffffff


	//   ....[102]....
        /*02ac*/ 	.word	0xffffffff


	//   ....[103]....
        /*02b0*/ 	.word	0xffffffff


	//   ....[104]....
        /*02b4*/ 	.word	0xffffffff


	//   ....[105]....
        /*02b8*/ 	.word	0xffffffff


	//   ....[106]....
        /*02bc*/ 	.word	0xffffffff


	//   ....[107]....
        /*02c0*/ 	.word	0xffffffff


	//   ....[108]....
        /*02c4*/ 	.word	0xffffffff


	//   ....[109]....
        /*02c8*/ 	.word	0xffffffff


	//   ....[110]....
        /*02cc*/ 	.word	0xffffffff


	//   ....[111]....
        /*02d0*/ 	.word	0xffffffff


	//   ....[112]....
        /*02d4*/ 	.word	0xffffffff


	//   ....[113]....
        /*02d8*/ 	.word	0xffffffff


	//   ....[114]....
        /*02dc*/ 	.word	0xffffffff


	//   ....[115]....
        /*02e0*/ 	.word	0xffffffff


	//   ....[116]....
        /*02e4*/ 	.word	0xffffffff


	//   ....[117]....
        /*02e8*/ 	.word	0xffffffff


	//   ....[118]....
        /*02ec*/ 	.word	0xffffffff


	//   ....[119]....
        /*02f0*/ 	.word	0xffffffff


	//   ....[120]....
        /*02f4*/ 	.word	0xffffffff


	//   ....[121]....
        /*02f8*/ 	.word	0xffffffff


	//   ....[122]....
        /*02fc*/ 	.word	0xffffffff


	//   ....[123]....
        /*0300*/ 	.word	0xffffffff


	//   ....[124]....
        /*0304*/ 	.word	0xffffffff


	//   ....[125]....
        /*0308*/ 	.word	0xffffffff


	//   ....[126]....
        /*030c*/ 	.word	0xffffffff


	//   ....[127]....
        /*0310*/ 	.word	0xffffffff


	//   ....[128]....
        /*0314*/ 	.word	0xffffffff


	//   ....[129]....
        /*0318*/ 	.word	0xffffffff


	//   ....[130]....
        /*031c*/ 	.word	0xffffffff


	//   ....[131]....
        /*0320*/ 	.word	0x0500000f


	//   ....[132]....
        /*0324*/ 	.word	0x0500000f


	//   ....[133]....
        /*0328*/ 	.word	0x0500000f


	//   ....[134]....
        /*032c*/ 	.word	0x0500000f


	//   ....[135]....
        /*0330*/ 	.word	0x0500000f


	//   ....[136]....
        /*0334*/ 	.word	0x0500000f


	//   ....[137]....
        /*0338*/ 	.word	0x0500000f


	//   ....[138]....
        /*033c*/ 	.word	0x0500000f


	//   ....[139]....
        /*0340*/ 	.word	0x0500000f


	//   ....[140]....
        /*0344*/ 	.word	0x0500000f


	//   ....[141]....
        /*0348*/ 	.word	0x0500000f


	//   ....[142]....
        /*034c*/ 	.word	0x0500000f


	//   ....[143]....
        /*0350*/ 	.word	0x0500000f


	//   ....[144]....
        /*0354*/ 	.word	0x0500000f


	//   ....[145]....
        /*0358*/ 	.word	0x0500000f


	//   ....[146]....
        /*035c*/ 	.word	0x0500000f


	//   ....[147]....
        /*0360*/ 	.word	0x0500000f


	//   ....[148]....
        /*0364*/ 	.word	0x0500000f


	//   ....[149]....
        /*0368*/ 	.word	0x0500000f


	//   ....[150]....
        /*036c*/ 	.word	0x0500000f


	//   ....[151]....
        /*0370*/ 	.word	0x0500000f


	//   ....[152]....
        /*0374*/ 	.word	0x0500000f


	//   ....[153]....
        /*0378*/ 	.word	0x0500000f


	//   ....[154]....
        /*037c*/ 	.word	0x0500000f


	//   ....[155]....
        /*0380*/ 	.word	0x0500000f


	//   ....[156]....
        /*0384*/ 	.word	0x0500000f


	//   ....[157]....
        /*0388*/ 	.word	0x0500000f


	//   ....[158]....
        /*038c*/ 	.word	0x0500000f


	//   ....[159]....
        /*0390*/ 	.word	0x0500000f


	//   ....[160]....
        /*0394*/ 	.word	0x0500000f


	//   ....[161]....
        /*0398*/ 	.word	0x0500000f


	//   ....[162]....
        /*039c*/ 	.word	0x0500000f


	//   ....[163]....
        /*03a0*/ 	.word	0x0500000f


	//   ....[164]....
        /*03a4*/ 	.word	0x0500000f


	//   ....[165]....
        /*03a8*/ 	.word	0x0500000f


	//   ....[166]....
        /*03ac*/ 	.word	0x0500000f


	//   ....[167]....
        /*03b0*/ 	.word	0x0500000f


	//   ....[168]....
        /*03b4*/ 	.word	0x0500000f


	//   ....[169]....
        /*03b8*/ 	.word	0x0500000f


	//   ....[170]....
        /*03bc*/ 	.word	0x0500000f


	//   ....[171]....
        /*03c0*/ 	.word	0x0500000f


	//   ....[172]....
        /*03c4*/ 	.word	0x0500000f


	//   ....[173]....
        /*03c8*/ 	.word	0x0500000f


	//   ....[174]....
        /*03cc*/ 	.word	0x0500000f


	//   ....[175]....
        /*03d0*/ 	.word	0x0500000f


	//   ....[176]....
        /*03d4*/ 	.word	0x0500000f


	//   ....[177]....
        /*03d8*/ 	.word	0x0500000f


	//   ....[178]....
        /*03dc*/ 	.word	0x0500000f


	//   ....[179]....
        /*03e0*/ 	.word	0x0500000f


	//   ....[180]....
        /*03e4*/ 	.word	0x0500000f


	//   ....[181]....
        /*03e8*/ 	.word	0x0500000f


	//   ....[182]....
        /*03ec*/ 	.word	0x0500000f


	//   ....[183]....
        /*03f0*/ 	.word	0x0500000f


	//   ....[184]....
        /*03f4*/ 	.word	0x0500000f


	//   ....[185]....
        /*03f8*/ 	.word	0x0500000f


	//   ....[186]....
        /*03fc*/ 	.word	0x0500000f


	//   ....[187]....
        /*0400*/ 	.word	0x0500000f


	//   ....[188]....
        /*0404*/ 	.word	0x0500000f


	//   ....[189]....
        /*0408*/ 	.word	0x0500000f


	//   ....[190]....
        /*040c*/ 	.word	0x0500000f


	//----- nvinfo : EIATTR_COOP_GROUP_INSTR_OFFSETS
	.align		4
.L_372:
        /*0410*/ 	.byte	0x04, 0x28
        /*0412*/ 	.short	(.L_374 - .L_373)


	//   ....[0]....
.L_373:
        /*0414*/ 	.word	0x00000070


	//   ....[1]....
        /*0418*/ 	.word	0x000000b0


	//   ....[2]....
        /*041c*/ 	.word	0x00000290


	//   ....[3]....
        /*0420*/ 	.word	0x000003f0


	//   ....[4]....
        /*0424*/ 	.word	0x00000510


	//   ....[5]....
        /*0428*/ 	.word	0x00000670


	//   ....[6]....
        /*042c*/ 	.word	0x00002350


	//   ....[7]....
        /*0430*/ 	.word	0x000047d0


	//   ....[8]....
        /*0434*/ 	.word	0x00004f90


	//   ....[9]....
        /*0438*/ 	.word	0x00005550


	//   ....[10]....
        /*043c*/ 	.word	0x00005ec0


	//   ....[11]....
        /*0440*/ 	.word	0x00005fc0


	//   ....[12]....
        /*0444*/ 	.word	0x00006330


	//   ....[13]....
        /*0448*/ 	.word	0x000063a0


	//   ....[14]....
        /*044c*/ 	.word	0x00006bf0


	//   ....[15]....
        /*0450*/ 	.word	0x000073b0


	//   ....[16]....
        /*0454*/ 	.word	0x000078f0


	//   ....[17]....
        /*0458*/ 	.word	0x00008200


	//   ....[18]....
        /*045c*/ 	.word	0x00008300


	//   ....[19]....
        /*0460*/ 	.word	0x00008720


	//   ....[20]....
        /*0464*/ 	.word	0x00008780


	//   ....[21]....
        /*0468*/ 	.word	0x000098c0


	//   ....[22]....
        /*046c*/ 	.word	0x0000a2e0


	//   ....[23]....
        /*0470*/ 	.word	0x0000a350


	//   ....[24]....
        /*0474*/ 	.word	0x0000abb0


	//   ....[25]....
        /*0478*/ 	.word	0x0000ac10


	//   ....[26]....
        /*047c*/ 	.word	0x0000b860


	//   ....[27]....
        /*0480*/ 	.word	0x0000be10


	//   ....[28]....
        /*0484*/ 	.word	0x0000c350


	//   ....[29]....
        /*0488*/ 	.word	0x0000cc60


	//   ....[30]....
        /*048c*/ 	.word	0x0000cd60


	//   ....[31]....
        /*0490*/ 	.word	0x0000d180


	//   ....[32]....
        /*0494*/ 	.word	0x0000d1e0


	//   ....[33]....
        /*0498*/ 	.word	0x0000e320


	//   ....[34]....
        /*049c*/ 	.word	0x0000e400


	//   ....[35]....
        /*04a0*/ 	.word	0x0000e460


	//   ....[36]....
        /*04a4*/ 	.word	0x0000e490


	//   ....[37]....
        /*04a8*/ 	.word	0x0000e4d0


	//   ....[38]....
        /*04ac*/ 	.word	0x0000fce0


	//   ....[39]....
        /*04b0*/ 	.word	0x000100e0


	//   ....[40]....
        /*04b4*/ 	.word	0x000100f0


	//   ....[41]....
        /*04b8*/ 	.word	0x00010100


	//   ....[42]....
        /*04bc*/ 	.word	0x00010130


	//   ....[43]....
        /*04c0*/ 	.word	0x00010d70


	//   ....[44]....
        /*04c4*/ 	.word	0x00010d80


	//   ....[45]....
        /*04c8*/ 	.word	0x00011020


	//   ....[46]....
        /*04cc*/ 	.word	0x00011040


	//   ....[47]....
        /*04d0*/ 	.word	0x00011770


	//   ....[48]....
        /*04d4*/ 	.word	0x000117a0


	//   ....[49]....
        /*04d8*/ 	.word	0x00012010


	//   ....[50]....
        /*04dc*/ 	.word	0x00012030


	//   ....[51]....
        /*04e0*/ 	.word	0x000133c0


	//   ....[52]....
        /*04e4*/ 	.word	0x00013400


	//   ....[53]....
        /*04e8*/ 	.word	0x00013640


	//   ....[54]....
        /*04ec*/ 	.word	0x00013660


	//   ....[55]....
        /*04f0*/ 	.word	0x00013920


	//   ....[56]....
        /*04f4*/ 	.word	0x00013b10


	//   ....[57]....
        /*04f8*/ 	.word	0x00013b40


	//   ....[58]....
        /*04fc*/ 	.word	0x00013b70


	//   ....[59]....
        /*0500*/ 	.word	0x00013ba0


	//   ....[60]....
        /*0504*/ 	.word	0x00013bd0


	//   ....[61]....
        /*0508*/ 	.word	0x00013c00


	//   ....[62]....
        /*050c*/ 	.word	0x00013d70


	//   ....[63]....
        /*0510*/ 	.word	0x00013da0


	//   ....[64]....
        /*0514*/ 	.word	0x00013dd0


	//   ....[65]....
        /*0518*/ 	.word	0x00013e00


	//   ....[66]....
        /*051c*/ 	.word	0x00013e30


	//   ....[67]....
        /*0520*/ 	.word	0x00013e60


	//   ....[68]....
        /*0524*/ 	.word	0x00013ef0


	//   ....[69]....
        /*0528*/ 	.word	0x00013f20


	//   ....[70]....
        /*052c*/ 	.word	0x00013f30


	//   ....[71]....
        /*0530*/ 	.word	0x00013f70


	//   ....[72]....
        /*0534*/ 	.word	0x000162f0


	//   ....[73]....
        /*0538*/ 	.word	0x00016310


	//   ....[74]....
        /*053c*/ 	.word	0x000163a0


	//   ....[75]....
        /*0540*/ 	.word	0x000163c0


	//   ....[76]....
        /*0544*/ 	.word	0x00016440


	//   ....[77]....
        /*0548*/ 	.word	0x00016460


	//   ....[78]....
        /*054c*/ 	.word	0x00016470


	//   ....[79]....
        /*0550*/ 	.word	0x00016480


	//   ....[80]....
        /*0554*/ 	.word	0x00016b40


	//   ....[81]....
        /*0558*/ 	.word	0x00016b70


	//   ....[82]....
        /*055c*/ 	.word	0x00016c10


	//   ....[83]....
        /*0560*/ 	.word	0x00016c30


	//   ....[84]....
        /*0564*/ 	.word	0x00016cb0


	//   ....[85]....
        /*0568*/ 	.word	0x00016cd0


	//   ....[86]....
        /*056c*/ 	.word	0x00016ce0


	//   ....[87]....
        /*0570*/ 	.word	0x00016cf0


	//   ....[88]....
        /*0574*/ 	.word	0x00017140


	//   ....[89]....
        /*0578*/ 	.word	0x00017170


	//   ....[90]....
        /*057c*/ 	.word	0x00017360


	//   ....[91]....
        /*0580*/ 	.word	0x000173a0


	//   ....[92]....
        /*0584*/ 	.word	0x000173b0


	//   ....[93]....
        /*0588*/ 	.word	0x000173c0


	//   ....[94]....
        /*058c*/ 	.word	0x00017510


	//   ....[95]....
        /*0590*/ 	.word	0x00017660


	//   ....[96]....
        /*0594*/ 	.word	0x00017e40


	//   ....[97]....
        /*0598*/ 	.word	0x00017e60


	//   ....[98]....
        /*059c*/ 	.word	0x00017eb0


	//   ....[99]....
        /*05a0*/ 	.word	0x00017ec0


	//   ....[100]....
        /*05a4*/ 	.word	0x00017f00


	//   ....[101]....
        /*05a8*/ 	.word	0x00017f10


	//   ....[102]....
        /*05ac*/ 	.word	0x00017f20


	//   ....[103]....
        /*05b0*/ 	.word	0x00017f60


	//   ....[104]....
        /*05b4*/ 	.word	0x00018260


	//   ....[105]....
        /*05b8*/ 	.word	0x000182a0


	//   ....[106]....
        /*05bc*/ 	.word	0x000182c0


	//   ....[107]....
        /*05c0*/ 	.word	0x000182e0


	//   ....[108]....
        /*05c4*/ 	.word	0x00018310


	//   ....[109]....
        /*05c8*/ 	.word	0x00018330


	//   ....[110]....
        /*05cc*/ 	.word	0x00018430


	//   ....[111]....
        /*05d0*/ 	.word	0x00018580


	//   ....[112]....
        /*05d4*/ 	.word	0x00018bc0


	//   ....[113]....
        /*05d8*/ 	.word	0x00018bf0


	//   ....[114]....
        /*05dc*/ 	.word	0x00018c50


	//   ....[115]....
        /*05e0*/ 	.word	0x00018c80


	//   ....[116]....
        /*05e4*/ 	.word	0x00018cb0


	//   ....[117]....
        /*05e8*/ 	.word	0x00018ce0


	//   ....[118]....
        /*05ec*/ 	.word	0x00018d10


	//   ....[119]....
        /*05f0*/ 	.word	0x00018d40


	//   ....[120]....
        /*05f4*/ 	.word	0x00018ee0


	//   ....[121]....
        /*05f8*/ 	.word	0x00018f10


	//   ....[122]....
        /*05fc*/ 	.word	0x00018f40


	//   ....[123]....
        /*0600*/ 	.word	0x00018f70


	//   ....[124]....
        /*0604*/ 	.word	0x00018fa0


	//   ....[125]....
        /*0608*/ 	.word	0x00018fd0


	//   ....[126]....
        /*060c*/ 	.word	0x00019090


	//   ....[127]....
        /*0610*/ 	.word	0x000190b0


	//   ....[128]....
        /*0614*/ 	.word	0x000190d0


	//   ....[129]....
        /*0618*/ 	.word	0x00019130


	//   ....[130]....
        /*061c*/ 	.word	0x00019b50


	//   ....[131]....
        /*0620*/ 	.word	0x0001a260


	//   ....[132]....
        /*0624*/ 	.word	0x0001a350


	//   ....[133]....
        /*0628*/ 	.word	0x0001a3f0


	//   ....[134]....
        /*062c*/ 	.word	0x0001a450


	//   ....[135]....
        /*0630*/ 	.word	0x0001a540


	//   ....[136]....
        /*0634*/ 	.word	0x0001a5b0


	//   ....[137]....
        /*0638*/ 	.word	0x0001a6a0


	//   ....[138]....
        /*063c*/ 	.word	0x0001a710


	//   ....[139]....
        /*0640*/ 	.word	0x0001a7b0


	//   ....[140]....
        /*0644*/ 	.word	0x0001a8a0


	//   ....[141]....
        /*0648*/ 	.word	0x0001a910


	//   ....[142]....
        /*064c*/ 	.word	0x0001a970


	//   ....[143]....
        /*0650*/ 	.word	0x0001aa60


	//   ....[144]....
        /*0654*/ 	.word	0x0001aac0


	//   ....[145]....
        /*0658*/ 	.word	0x0001abc0


	//   ....[146]....
        /*065c*/ 	.word	0x0001ac20


	//   ....[147]....
        /*0660*/ 	.word	0x0001acc0


	//   ....[148]....
        /*0664*/ 	.word	0x0001ae40


	//   ....[149]....
        /*0668*/ 	.word	0x0001af40


	//   ....[150]....
        /*066c*/ 	.word	0x0001b1b0


	//   ....[151]....
        /*0670*/ 	.word	0x0001b200


	//   ....[152]....
        /*0674*/ 	.word	0x0001b3d0


	//   ....[153]....
        /*0678*/ 	.word	0x0001b420


	//   ....[154]....
        /*067c*/ 	.word	0x0001b5f0


	//   ....[155]....
        /*0680*/ 	.word	0x0001b640


	//   ....[156]....
        /*0684*/ 	.word	0x0001b730


	//   ....[157]....
        /*0688*/ 	.word	0x0001b7d0


	//   ....[158]....
        /*068c*/ 	.word	0x0001b830


	//   ....[159]....
        /*0690*/ 	.word	0x0001b8e0


	//   ....[160]....
        /*0694*/ 	.word	0x0001b940


	//   ....[161]....
        /*0698*/ 	.word	0x0001b9f0


	//   ....[162]....
        /*069c*/ 	.word	0x0001ba50


	//   ....[163]....
        /*06a0*/ 	.word	0x0001bb00


	//   ....[164]....
        /*06a4*/ 	.word	0x0001bbf0


	//   ....[165]....
        /*06a8*/ 	.word	0x0001bcd0


	//   ....[166]....
        /*06ac*/ 	.word	0x0001bde0


	//   ....[167]....
        /*06b0*/ 	.word	0x0001bee0


	//   ....[168]....
        /*06b4*/ 	.word	0x0001c010


	//   ....[169]....
        /*06b8*/ 	.word	0x0001c0f0


	//   ....[170]....
        /*06bc*/ 	.word	0x0001c1f0


	//   ....[171]....
        /*06c0*/ 	.word	0x0001c2d0


	//   ....[172]....
        /*06c4*/ 	.word	0x0001c360


	//   ....[173]....
        /*06c8*/ 	.word	0x0001c400


	//   ....[174]....
        /*06cc*/ 	.word	0x0001c570


	//   ....[175]....
        /*06d0*/ 	.word	0x0001c5e0


	//   ....[176]....
        /*06d4*/ 	.word	0x0001c650


	//   ....[177]....
        /*06d8*/ 	.word	0x0001c6c0


	//   ....[178]....
        /*06dc*/ 	.word	0x0001c730


	//   ....[179]....
        /*06e0*/ 	.word	0x0001c7b0


	//   ....[180]....
        /*06e4*/ 	.word	0x0001c830


	//   ....[181]....
        /*06e8*/ 	.word	0x0001c8c0


	//   ....[182]....
        /*06ec*/ 	.word	0x0001c930


	//   ....[183]....
        /*06f0*/ 	.word	0x0001c9a0


	//   ....[184]....
        /*06f4*/ 	.word	0x0001ca10


	//   ....[185]....
        /*06f8*/ 	.word	0x0001ca90


	//   ....[186]....
        /*06fc*/ 	.word	0x0001cb00


	//   ....[187]....
        /*0700*/ 	.word	0x0001cb90


	//   ....[188]....
        /*0704*/ 	.word	0x0001cbf0


	//   ....[189]....
        /*0708*/ 	.word	0x0001cc80


	//   ....[190]....
        /*070c*/ 	.word	0x0001cdb0


	//----- nvinfo : EIATTR_REG_RECONFIG
	.align		4
.L_374:
        /*0710*/ 	.byte	0x01, 0x54
	.zero		2


	//----- nvinfo : EIATTR_SYSCALL_OFFSETS
	.align		4
        /*0714*/ 	.byte	0x04, 0x46
        /*0716*/ 	.short	(.L_376 - .L_375)


	//   ....[0]....
.L_375:
        /*0718*/ 	.word	0x000049a0


	//   ....[1]....
        /*071c*/ 	.word	0x00015770


	//   ....[2]....
        /*0720*/ 	.word	0x000158c0


	//   ....[3]....
        /*0724*/ 	.word	0x000159b0


	//   ....[4]....
        /*0728*/ 	.word	0x000167a0


	//----- nvinfo : EIATTR_MBARRIER_INSTR_OFFSETS
	.align		4
.L_376:
        /*072c*/ 	.byte	0x04, 0x39
        /*072e*/ 	.short	(.L_378 - .L_377)


	//   ....[0]....
.L_377:
        /*0730*/ 	.word	0x00000180
        /*0734*/ 	.word	0x000000ff
        /*0738*/ 	.word	0x00028c00
        /*073c*/ 	.short	0x0100
        /*073e*/ 	.byte	0x08
	.zero		1


	//   ....[1]....
        /*0740*/ 	.word	0x00000190
        /*0744*/ 	.word	0x000000ff
        /*0748*/ 	.word	0x00028c20
        /*074c*/ 	.short	0x0100
        /*074e*/ 	.byte	0x08
	.zero		1


	//   ....[2]....
        /*0750*/ 	.word	0x00000240
        /*0754*/ 	.word	0x000000ff
        /*0758*/ 	.word	0x00028c30
        /*075c*/ 	.short	0x0100
        /*075e*/ 	.byte	0x06
	.zero		1


	//   ....[3]....
        /*0760*/ 	.word	0x00000250
        /*0764*/ 	.word	0x000000ff
        /*0768*/ 	.word	0x00028c40
        /*076c*/ 	.short	0x0100
        /*076e*/ 	.byte	0x06
	.zero		1


	//   ....[4]....
        /*0770*/ 	.word	0x00000260
        /*0774*/ 	.word	0x000000ff
        /*0778*/ 	.word	0x00028c38
        /*077c*/ 	.short	0x0100
        /*077e*/ 	.byte	0x06
	.zero		1


	//   ....[5]....
        /*0780*/ 	.word	0x00000270
        /*0784*/ 	.word	0x000000ff
        /*0788*/ 	.word	0x00028c48
        /*078c*/ 	.short	0x0100
        /*078e*/ 	.byte	0x06
	.zero		1


	//   ....[6]....
        /*0790*/ 	.word	0x000003a0
        /*0794*/ 	.word	0x000000ff
        /*0798*/ 	.word	0x00028c50
        /*079c*/ 	.short	0x0100
        /*079e*/ 	.byte	0x08
	.zero		1


	//   ....[7]....
        /*07a0*/ 	.word	0x000003b0
        /*07a4*/ 	.word	0x000000ff
        /*07a8*/ 	.word	0x00028c60
        /*07ac*/ 	.short	0x0100
        /*07ae*/ 	.byte	0x08
	.zero		1


	//   ....[8]....
        /*07b0*/ 	.word	0x000003c0
        /*07b4*/ 	.word	0x000000ff
        /*07b8*/ 	.word	0x00028c58
        /*07bc*/ 	.short	0x0100
        /*07be*/ 	.byte	0x08
	.zero		1


	//   ....[9]....
        /*07c0*/ 	.word	0x000003d0
        /*07c4*/ 	.word	0x000000ff
        /*07c8*/ 	.word	0x00028c68
        /*07cc*/ 	.short	0x0100
        /*07ce*/ 	.byte	0x08
	.zero		1


	//   ....[10]....
        /*07d0*/ 	.word	0x000004c0
        /*07d4*/ 	.word	0x000000ff
        /*07d8*/ 	.word	0x00028c70
        /*07dc*/ 	.short	0x0100
        /*07de*/ 	.byte	0x06
	.zero		1


	//   ....[11]....
        /*07e0*/ 	.word	0x000004d0
        /*07e4*/ 	.word	0x000000ff
        /*07e8*/ 	.word	0x00028c80
        /*07ec*/ 	.short	0x0100
        /*07ee*/ 	.byte	0x06
	.zero		1


	//   ....[12]....
        /*07f0*/ 	.word	0x000004e0
        /*07f4*/ 	.word	0x000000ff
        /*07f8*/ 	.word	0x00028c78
        /*07fc*/ 	.short	0x0100
        /*07fe*/ 	.byte	0x06
	.zero		1


	//   ....[13]....
        /*0800*/ 	.word	0x000004f0
        /*0804*/ 	.word	0x000000ff
        /*0808*/ 	.word	0x00028c88
        /*080c*/ 	.short	0x0100
        /*080e*/ 	.byte	0x06
	.zero		1


	//   ....[14]....
        /*0810*/ 	.word	0x00000620
        /*0814*/ 	.word	0x000000ff
        /*0818*/ 	.word	0x00028c90
        /*081c*/ 	.short	0x0100
        /*081e*/ 	.byte	0x08
	.zero		1


	//   ....[15]....
        /*0820*/ 	.word	0x00000630
        /*0824*/ 	.word	0x000000ff
        /*0828*/ 	.word	0x00028ca0
        /*082c*/ 	.short	0x0100
        /*082e*/ 	.byte	0x08
	.zero		1


	//   ....[16]....
        /*0830*/ 	.word	0x00000640
        /*0834*/ 	.word	0x000000ff
        /*0838*/ 	.word	0x00028c98
        /*083c*/ 	.short	0x0100
        /*083e*/ 	.byte	0x08
	.zero		1


	//   ....[17]....
        /*0840*/ 	.word	0x00000650
        /*0844*/ 	.word	0x000000ff
        /*0848*/ 	.word	0x00028ca8
        /*084c*/ 	.short	0x0100
        /*084e*/ 	.byte	0x08
	.zero		1


	//   ....[18]....
        /*0850*/ 	.word	0x00000790
        /*0854*/ 	.word	0x000000ff
        /*0858*/ 	.word	0x00028cb0
        /*085c*/ 	.short	0x0100
        /*085e*/ 	.byte	0x08
	.zero		1


	//   ....[19]....
        /*0860*/ 	.word	0x000007a0
        /*0864*/ 	.word	0x000000ff
        /*0868*/ 	.word	0x00028cc0
        /*086c*/ 	.short	0x0100
        /*086e*/ 	.byte	0x08
	.zero		1


	//   ....[20]....
        /*0870*/ 	.word	0x000007b0
        /*0874*/ 	.word	0x000000ff
        /*0878*/ 	.word	0x00028cb8
        /*087c*/ 	.short	0x0100
        /*087e*/ 	.byte	0x08
	.zero		1


	//   ....[21]....
        /*0880*/ 	.word	0x000007c0
        /*0884*/ 	.word	0x000000ff
        /*0888*/ 	.word	0x00028cc8
        /*088c*/ 	.short	0x0100
        /*088e*/ 	.byte	0x08
	.zero		1


	//   ....[22]....
        /*0890*/ 	.word	0x00002490
        /*0894*/ 	.word	0x000000ff
        /*0898*/ 	.word	0x00028c50
        /*089c*/ 	.short	0x010a
        /*089e*/ 	.byte	0x17
	.zero		1


	//   ....[23]....
        /*08a0*/ 	.word	0x00002730
        /*08a4*/ 	.word	0x000000ff
        /*08a8*/ 	.word	0x00000000
        /*08ac*/ 	.short	0x0101
        /*08ae*/ 	.byte	0x06
	.zero		1


	//   ....[24]....
        /*08b0*/ 	.word	0x000030c0
        /*08b4*/ 	.word	0x000000ff
        /*08b8*/ 	.word	0x00028c50
        /*08bc*/ 	.short	0x010a
        /*08be*/ 	.byte	0x17
	.zero		1


	//   ....[25]....
        /*08c0*/ 	.word	0x00003100
        /*08c4*/ 	.word	0x000000ff
        /*08c8*/ 	.word	0x00028c50
        /*08cc*/ 	.short	0x010a
        /*08ce*/ 	.byte	0x17
	.zero		1


	//   ....[26]....
        /*08d0*/ 	.word	0x000032f0
        /*08d4*/ 	.word	0x000000ff
        /*08d8*/ 	.word	0x00000000
        /*08dc*/ 	.short	0x0101
        /*08de*/ 	.byte	0x06
	.zero		1


	//   ....[27]....
        /*08e0*/ 	.word	0x00004a50
        /*08e4*/ 	.word	0x000000ff
        /*08e8*/ 	.word	0x00028c00
        /*08ec*/ 	.short	0x010a
        /*08ee*/ 	.byte	0x29
	.zero		1


	//   ....[28]....
        /*08f0*/ 	.word	0x00004ad0
        /*08f4*/ 	.word	0x00000007
        /*08f8*/ 	.word	0x00028c30
        /*08fc*/ 	.short	0x010a
        /*08fe*/ 	.byte	0x3f
	.zero		1


	//   ....[29]....
        /*0900*/ 	.word	0x00004b10
        /*0904*/ 	.word	0x00000007
        /*0908*/ 	.word	0x00028c30
        /*090c*/ 	.short	0x010a
        /*090e*/ 	.byte	0x3f
	.zero		1


	//   ....[30]....
        /*0910*/ 	.word	0x000050f0
        /*0914*/ 	.word	0x000000ff
        /*0918*/ 	.word	0x00000000
        /*091c*/ 	.short	0x0101
        /*091e*/ 	.byte	0x06
	.zero		1


	//   ....[31]....
        /*0920*/ 	.word	0x000069b0
        /*0924*/ 	.word	0x00000007
        /*0928*/ 	.word	0x00028c50
        /*092c*/ 	.short	0x010a
        /*092e*/ 	.byte	0x3f
	.zero		1


	//   ....[32]....
        /*0930*/ 	.word	0x000069f0
        /*0934*/ 	.word	0x00000007
        /*0938*/ 	.word	0x00028c50
        /*093c*/ 	.short	0x010a
        /*093e*/ 	.byte	0x3f
	.zero		1


	//   ....[33]....
        /*0940*/ 	.word	0x00006ce0
        /*0944*/ 	.word	0x000000ff
        /*0948*/ 	.word	0x00000000
        /*094c*/ 	.short	0x0101
        /*094e*/ 	.byte	0x0e
	.zero		1


	//   ....[34]....
        /*0950*/ 	.word	0x00007010
        /*0954*/ 	.word	0x000000ff
        /*0958*/ 	.word	0x00028c30
        /*095c*/ 	.short	0x010a
        /*095e*/ 	.byte	0x19
	.zero		1


	//   ....[35]....
        /*0960*/ 	.word	0x00007050
        /*0964*/ 	.word	0x000000ff
        /*0968*/ 	.word	0x00028c30
        /*096c*/ 	.short	0x010a
        /*096e*/ 	.byte	0x19
	.zero		1


	//   ....[36]....
        /*0970*/ 	.word	0x00007500
        /*0974*/ 	.word	0x000000ff
        /*0978*/ 	.word	0x00000000
        /*097c*/ 	.short	0x0101
        /*097e*/ 	.byte	0x06
	.zero		1


	//   ....[37]....
        /*0980*/ 	.word	0x00009680
        /*0984*/ 	.word	0x000000ff
        /*0988*/ 	.word	0x00028c50
        /*098c*/ 	.short	0x010a
        /*098e*/ 	.byte	0x19
	.zero		1


	//   ....[38]....
        /*0990*/ 	.word	0x000096c0
        /*0994*/ 	.word	0x000000ff
        /*0998*/ 	.word	0x00028c50
        /*099c*/ 	.short	0x010a
        /*099e*/ 	.byte	0x19
	.zero		1


	//   ....[39]....
        /*09a0*/ 	.word	0x00009980
        /*09a4*/ 	.word	0x000000ff
        /*09a8*/ 	.word	0x00000000
        /*09ac*/ 	.short	0x0101
        /*09ae*/ 	.byte	0x19
	.zero		1


	//   ....[40]....
        /*09b0*/ 	.word	0x00009d40
        /*09b4*/ 	.word	0x000000ff
        /*09b8*/ 	.word	0x00028c30
        /*09bc*/ 	.short	0x010a
        /*09be*/ 	.byte	0x15
	.zero		1


	//   ....[41]....
        /*09c0*/ 	.word	0x00009d80
        /*09c4*/ 	.word	0x000000ff
        /*09c8*/ 	.word	0x00028c30
        /*09cc*/ 	.short	0x010a
        /*09ce*/ 	.byte	0x15
	.zero		1


	//   ....[42]....
        /*09d0*/ 	.word	0x0000a130
        /*09d4*/ 	.word	0x000000ff
        /*09d8*/ 	.word	0x00000000
        /*09dc*/ 	.short	0x0101
        /*09de*/ 	.byte	0x06
	.zero		1


	//   ....[43]....
        /*09e0*/ 	.word	0x0000b620
        /*09e4*/ 	.word	0x000000ff
        /*09e8*/ 	.word	0x00028c50
        /*09ec*/ 	.short	0x010a
        /*09ee*/ 	.byte	0x15
	.zero		1


	//   ....[44]....
        /*09f0*/ 	.word	0x0000b660
        /*09f4*/ 	.word	0x000000ff
        /*09f8*/ 	.word	0x00028c50
        /*09fc*/ 	.short	0x010a
        /*09fe*/ 	.byte	0x15
	.zero		1


	//   ....[45]....
        /*0a00*/ 	.word	0x0000b900
        /*0a04*/ 	.word	0x000000ff
        /*0a08*/ 	.word	0x00000000
        /*0a0c*/ 	.short	0x0101
        /*0a0e*/ 	.byte	0x15
	.zero		1


	//   ....[46]....
        /*0a10*/ 	.word	0x0000ba70
        /*0a14*/ 	.word	0x000000ff
        /*0a18*/ 	.word	0x00028c30
        /*0a1c*/ 	.short	0x010a
        /*0a1e*/ 	.byte	0x14
	.zero		1


	//   ....[47]....
        /*0a20*/ 	.word	0x0000bab0
        /*0a24*/ 	.word	0x000000ff
        /*0a28*/ 	.word	0x00028c30
        /*0a2c*/ 	.short	0x010a
        /*0a2e*/ 	.byte	0x14
	.zero		1


	//   ....[48]....
        /*0a30*/ 	.word	0x0000bf60
        /*0a34*/ 	.word	0x000000ff
        /*0a38*/ 	.word	0x00000000
        /*0a3c*/ 	.short	0x0101
        /*0a3e*/ 	.byte	0x06
	.zero		1


	//   ....[49]....
        /*0a40*/ 	.word	0x0000e0e0
        /*0a44*/ 	.word	0x000000ff
        /*0a48*/ 	.word	0x00028c50
        /*0a4c*/ 	.short	0x010a
        /*0a4e*/ 	.byte	0x14
	.zero		1


	//   ....[50]....
        /*0a50*/ 	.word	0x0000e120
        /*0a54*/ 	.word	0x000000ff
        /*0a58*/ 	.word	0x00028c50
        /*0a5c*/ 	.short	0x010a
        /*0a5e*/ 	.byte	0x14
	.zero		1


	//   ....[51]....
        /*0a60*/ 	.word	0x0000e3e0
        /*0a64*/ 	.word	0x000000ff
        /*0a68*/ 	.word	0x00000000
        /*0a6c*/ 	.short	0x0101
        /*0a6e*/ 	.byte	0x14
	.zero		1


	//   ....[52]....
        /*0a70*/ 	.word	0x00010d60
        /*0a74*/ 	.word	0x000000ff
        /*0a78*/ 	.word	0x00000000
        /*0a7c*/ 	.short	0x0101
        /*0a7e*/ 	.byte	0x04
	.zero		1


	//   ....[53]....
        /*0a80*/ 	.word	0x00011680
        /*0a84*/ 	.word	0x000000ff
        /*0a88*/ 	.word	0x00000000
        /*0a8c*/ 	.short	0x0101
        /*0a8e*/ 	.byte	0x04
	.zero		1


	//   ....[54]....
        /*0a90*/ 	.word	0x000160d0
        /*0a94*/ 	.word	0x00000019
        /*0a98*/ 	.word	0x00028c40
        /*0a9c*/ 	.short	0x010a
        /*0a9e*/ 	.byte	0x3f
	.zero		1


	//   ....[55]....
        /*0aa0*/ 	.word	0x00016580
        /*0aa4*/ 	.word	0x00000019
        /*0aa8*/ 	.word	0x00028c30
        /*0aac*/ 	.short	0x0107
        /*0aae*/ 	.byte	0x3f
	.zero		1


	//   ....[56]....
        /*0ab0*/ 	.word	0x00016650
        /*0ab4*/ 	.word	0x00000019
        /*0ab8*/ 	.word	0x00028c30
        /*0abc*/ 	.short	0x0101
        /*0abe*/ 	.byte	0x3f
	.zero		1


	//   ....[57]....
        /*0ac0*/ 	.word	0x00016df0
        /*0ac4*/ 	.word	0x00000011
        /*0ac8*/ 	.word	0x00028c00
        /*0acc*/ 	.short	0x0107
        /*0ace*/ 	.byte	0x3f
	.zero		1


	//   ....[58]....
        /*0ad0*/ 	.word	0x00016ee0
        /*0ad4*/ 	.word	0x00000011
        /*0ad8*/ 	.word	0x00028c00
        /*0adc*/ 	.short	0x0101
        /*0ade*/ 	.byte	0x3f
	.zero		1


	//   ....[59]....
        /*0ae0*/ 	.word	0x00016f00
        /*0ae4*/ 	.word	0x00000011
        /*0ae8*/ 	.word	0x00028c20
        /*0aec*/ 	.short	0x010a
        /*0aee*/ 	.byte	0x3f
	.zero		1


	//   ....[60]....
        /*0af0*/ 	.word	0x00016f90
        /*0af4*/ 	.word	0x00000019
        /*0af8*/ 	.word	0x00028c60
        /*0afc*/ 	.short	0x010a
        /*0afe*/ 	.byte	0x3f
	.zero		1


	//   ....[61]....
        /*0b00*/ 	.word	0x00017880
        /*0b04*/ 	.word	0x00000019
        /*0b08*/ 	.word	0x00028c50
        /*0b0c*/ 	.short	0x0107
        /*0b0e*/ 	.byte	0x3f
	.zero		1


	//   ....[62]....
        /*0b10*/ 	.word	0x00017950
        /*0b14*/ 	.word	0x00000019
        /*0b18*/ 	.word	0x00028c50
        /*0b1c*/ 	.short	0x0101
        /*0b1e*/ 	.byte	0x3f
	.zero		1


	//   ....[63]....
        /*0b20*/ 	.word	0x00017cc0
        /*0b24*/ 	.word	0x00000006
        /*0b28*/ 	.word	0x00028c40
        /*0b2c*/ 	.short	0x010a
        /*0b2e*/ 	.byte	0x3f
	.zero		1


	//   ....[64]....
        /*0b30*/ 	.word	0x00017fe0
        /*0b34*/ 	.word	0x00000006
        /*0b38*/ 	.word	0x00028c30
        /*0b3c*/ 	.short	0x0107
        /*0b3e*/ 	.byte	0x3f
	.zero		1


	//   ....[65]....
        /*0b40*/ 	.word	0x000180a0
        /*0b44*/ 	.word	0x00000006
        /*0b48*/ 	.word	0x00028c30
        /*0b4c*/ 	.short	0x0101
        /*0b4e*/ 	.byte	0x3f
	.zero		1


	//   ....[66]....
        /*0b50*/ 	.word	0x000180d0
        /*0b54*/ 	.word	0x00000006
        /*0b58*/ 	.word	0x00028c60
        /*0b5c*/ 	.short	0x010a
        /*0b5e*/ 	.byte	0x3f
	.zero		1


	//   ....[67]....
        /*0b60*/ 	.word	0x00018780
        /*0b64*/ 	.word	0x00000006
        /*0b68*/ 	.word	0x00028c50
        /*0b6c*/ 	.short	0x0107
        /*0b6e*/ 	.byte	0x3f
	.zero		1


	//   ....[68]....
        /*0b70*/ 	.word	0x00018840
        /*0b74*/ 	.word	0x00000006
        /*0b78*/ 	.word	0x00028c50
        /*0b7c*/ 	.short	0x0101
        /*0b7e*/ 	.byte	0x3f
	.zero		1


	//   ....[69]....
        /*0b80*/ 	.word	0x00019ad0
        /*0b84*/ 	.word	0x00000007
        /*0b88*/ 	.word	0x00028c20
        /*0b8c*/ 	.short	0x010a
        /*0b8e*/ 	.byte	0x3f
	.zero		1


	//   ....[70]....
        /*0b90*/ 	.word	0x00019c50
        /*0b94*/ 	.word	0x00000005
        /*0b98*/ 	.word	0x00028c40
        /*0b9c*/ 	.short	0x010a
        /*0b9e*/ 	.byte	0x3f
	.zero		1


	//   ....[71]....
        /*0ba0*/ 	.word	0x00019cf0
        /*0ba4*/ 	.word	0x00000003
        /*0ba8*/ 	.word	0x00028c40
        /*0bac*/ 	.short	0x010a
        /*0bae*/ 	.byte	0x3f
	.zero		1


	//   ....[72]....
        /*0bb0*/ 	.word	0x00019d30
        /*0bb4*/ 	.word	0x00000005
        /*0bb8*/ 	.word	0x00028c60
        /*0bbc*/ 	.short	0x010a
        /*0bbe*/ 	.byte	0x3f
	.zero		1


	//   ....[73]....
        /*0bc0*/ 	.word	0x00019d70
        /*0bc4*/ 	.word	0x00000003
        /*0bc8*/ 	.word	0x00028c60
        /*0bcc*/ 	.short	0x010a
        /*0bce*/ 	.byte	0x3f
	.zero		1


	//   ....[74]....
        /*0bd0*/ 	.word	0x00019de0
        /*0bd4*/ 	.word	0x00000003
        /*0bd8*/ 	.word	0x00028c50
        /*0bdc*/ 	.short	0x010a
        /*0bde*/ 	.byte	0x3f
	.zero		1


	//   ....[75]....
        /*0be0*/ 	.word	0x00019e40
        /*0be4*/ 	.word	0x00000003
        /*0be8*/ 	.word	0x00028c50
        /*0bec*/ 	.short	0x010a
        /*0bee*/ 	.byte	0x3f
	.zero		1


	//   ....[76]....
        /*0bf0*/ 	.word	0x00019ea0
        /*0bf4*/ 	.word	0x00000003
        /*0bf8*/ 	.word	0x00028c00
        /*0bfc*/ 	.short	0x010a
        /*0bfe*/ 	.byte	0x3f
	.zero		1


	//   ....[77]....
        /*0c00*/ 	.word	0x00019ef0
        /*0c04*/ 	.word	0x00000007
        /*0c08*/ 	.word	0x00028c30
        /*0c0c*/ 	.short	0x010a
        /*0c0e*/ 	.byte	0x3f
	.zero		1


	//   ....[78]....
        /*0c10*/ 	.word	0x00019f40
        /*0c14*/ 	.word	0x00000007
        /*0c18*/ 	.word	0x00028c50
        /*0c1c*/ 	.short	0x010a
        /*0c1e*/ 	.byte	0x3f
	.zero		1


	//   ....[79]....
        /*0c20*/ 	.word	0x00019fa0
        /*0c24*/ 	.word	0x00000006
        /*0c28*/ 	.word	0x00028c30
        /*0c2c*/ 	.short	0x010a
        /*0c2e*/ 	.byte	0x3f
	.zero		1


	//   ....[80]....
        /*0c30*/ 	.word	0x0001a000
        /*0c34*/ 	.word	0x00000008
        /*0c38*/ 	.word	0x00028c50
        /*0c3c*/ 	.short	0x010a
        /*0c3e*/ 	.byte	0x3f
	.zero		1


	//   ....[81]....
        /*0c40*/ 	.word	0x0001a060
        /*0c44*/ 	.word	0x00000006
        /*0c48*/ 	.word	0x00028c30
        /*0c4c*/ 	.short	0x010a
        /*0c4e*/ 	.byte	0x3f
	.zero		1


	//   ....[82]....
        /*0c50*/ 	.word	0x0001a0c0
        /*0c54*/ 	.word	0x00000008
        /*0c58*/ 	.word	0x00028c50
        /*0c5c*/ 	.short	0x010a
        /*0c5e*/ 	.byte	0x3f
	.zero		1


	//   ....[83]....
        /*0c60*/ 	.word	0x0001a120
        /*0c64*/ 	.word	0x00000006
        /*0c68*/ 	.word	0x00028c30
        /*0c6c*/ 	.short	0x010a
        /*0c6e*/ 	.byte	0x3f
	.zero		1


	//   ....[84]....
        /*0c70*/ 	.word	0x0001a180
        /*0c74*/ 	.word	0x00000008
        /*0c78*/ 	.word	0x00028c50
        /*0c7c*/ 	.short	0x010a
        /*0c7e*/ 	.byte	0x3f
	.zero		1


	//   ....[85]....
        /*0c80*/ 	.word	0x0001a2a0
        /*0c84*/ 	.word	0x00000019
        /*0c88*/ 	.word	0x00028c40
        /*0c8c*/ 	.short	0x010a
        /*0c8e*/ 	.byte	0x3f
	.zero		1


	//   ....[86]....
        /*0c90*/ 	.word	0x0001ad40
        /*0c94*/ 	.word	0x00000011
        /*0c98*/ 	.word	0x00028c20
        /*0c9c*/ 	.short	0x010a
        /*0c9e*/ 	.byte	0x3f
	.zero		1


	//   ....[87]....
        /*0ca0*/ 	.word	0x0001ad90
        /*0ca4*/ 	.word	0x00000019
        /*0ca8*/ 	.word	0x00028c60
        /*0cac*/ 	.short	0x010a
        /*0cae*/ 	.byte	0x3f
	.zero		1


	//   ....[88]....
        /*0cb0*/ 	.word	0x0001b680
        /*0cb4*/ 	.word	0x00000006
        /*0cb8*/ 	.word	0x00028c40
        /*0cbc*/ 	.short	0x010a
        /*0cbe*/ 	.byte	0x3f
	.zero		1


	//   ....[89]....
        /*0cc0*/ 	.word	0x0001bb40
        /*0cc4*/ 	.word	0x00000006
        /*0cc8*/ 	.word	0x00028c60
        /*0ccc*/ 	.short	0x010a
        /*0cce*/ 	.byte	0x3f
	.zero		1


	//   ....[90]....
        /*0cd0*/ 	.word	0x0001ccd0
        /*0cd4*/ 	.word	0x00000007
        /*0cd8*/ 	.word	0x00028c20
        /*0cdc*/ 	.short	0x010a
        /*0cde*/ 	.byte	0x3f
	.zero		1


	//   ....[91]....
        /*0ce0*/ 	.word	0x0001ce70
        /*0ce4*/ 	.word	0x00000005
        /*0ce8*/ 	.word	0x00028c40
        /*0cec*/ 	.short	0x010a
        /*0cee*/ 	.byte	0x3f
	.zero		1


	//   ....[92]....
        /*0cf0*/ 	.word	0x0001cec0
        /*0cf4*/ 	.word	0x00000003
        /*0cf8*/ 	.word	0x00028c40
        /*0cfc*/ 	.short	0x010a
        /*0cfe*/ 	.byte	0x3f
	.zero		1


	//   ....[93]....
        /*0d00*/ 	.word	0x0001cf10
        /*0d04*/ 	.word	0x00000005
        /*0d08*/ 	.word	0x00028c60
        /*0d0c*/ 	.short	0x010a
        /*0d0e*/ 	.byte	0x3f
	.zero		1


	//----- nvinfo : EIATTR_NUM_MBARRIERS
	.align		4
.L_378:
        /*0d10*/ 	.byte	0x03, 0x38
        /*0d12*/ 	.short	0x0016


	//----- nvinfo : EIATTR_EXIT_INSTR_OFFSETS
	.align		4
        /*0d14*/ 	.byte	0x04, 0x1c
        /*0d16*/ 	.short	(.L_380 - .L_379)


	//   ....[0]....
.L_379:
        /*0d18*/ 	.word	0x00000970


	//   ....[1]....
        /*0d1c*/ 	.word	0x000138c0


	//   ....[2]....
        /*0d20*/ 	.word	0x00019dc0


	//----- nvinfo : EIATTR_MAX_THREADS
	.align		4
.L_380:
        /*0d24*/ 	.byte	0x04, 0x05
        /*0d26*/ 	.short	(.L_382 - .L_381)
.L_381:
        /*0d28*/ 	.word	0x00000180
        /*0d2c*/ 	.word	0x00000001
        /*0d30*/ 	.word	0x00000001


	//----- nvinfo : EIATTR_CRS_STACK_SIZE
	.align		4
.L_382:
        /*0d34*/ 	.byte	0x04, 0x1e
        /*0d36*/ 	.short	(.L_384 - .L_383)
.L_383:
        /*0d38*/ 	.word	0x00000000


	//----- nvinfo : EIATTR_CBANK_PARAM_SIZE
	.align		4
.L_384:
        /*0d3c*/ 	.byte	0x03, 0x19
        /*0d3e*/ 	.short	0x0af0


	//----- nvinfo : EIATTR_PARAM_CBANK
	.align		4
        /*0d40*/ 	.byte	0x04, 0x0a
        /*0d42*/ 	.short	(.L_386 - .L_385)
	.align		4
.L_385:
        /*0d44*/ 	.word	index@(.nv.constant0._ZN7cutlass13device_kernelIN5flash11enable_sm90INS1_16FlashAttnFwdSm90INS1_25CollectiveMainloopFwdSm90ILi2EN4cute5tupleIJNS5_1CILi1EEES8_S8_EEENS6_IJNS7_ILi64EEESA_SA_EEELi512ENS_6half_tEfNS_4arch4Sm90ELb0ELb1ELb1ELb1ELb1ELb0ELb0ELb0ELb0ELb1ELb1ELb0EEENS1_21CollectiveEpilogueFwdINS6_IJSA_NS7_ILi512EEESA_EEES9_SC_SE_Li256ELb1ELb1ELb1ELb0EEENS1_36VarlenDynamicPersistentTileSchedulerILi64ELi64ELi256ELi128ELb1ELb1ELb1ELb1ELb0ELb1EEEEEEEEEvNT_6ParamsE)
        /*0d48*/ 	.short	0x0210
        /*0d4a*/ 	.short	0x0af0


	//----- nvinfo : EIATTR_SW_WAR
	.align		4
.L_386:
        /*0d4c*/ 	.byte	0x04, 0x36
        /*0d4e*/ 	.short	(.L_388 - .L_387)
.L_387:
        /*0d50*/ 	.word	0x00000008
.L_388:


//--------------------- .nv.info._ZN7cutlass13device_kernelIN5flash11enable_sm90INS1_16FlashAttnFwdSm90INS1_25CollectiveMainloopFwdSm90ILi2EN4cute5tupleIJNS5_1CILi1EEES8_S8_EEENS6_IJNS7_ILi64EEESA_SA_EEELi512ENS_6half_tEfNS_4arch4Sm90ELb0ELb1ELb1ELb1ELb1ELb1ELb0ELb0ELb0ELb1ELb1ELb0EEENS1_21CollectiveEpilogueFwdINS6_IJSA_NS7_ILi512EEESA_EEES9_SC_SE_Li256ELb1ELb1ELb1ELb0EEENS1_36VarlenDynamicPersistentTileSchedulerILi64ELi64ELi256ELi128ELb1ELb1ELb1ELb1ELb0ELb1EEEEEEEEEvNT_6ParamsE --------------------------
	.section	.nv.info._ZN7cutlass13device_kernelIN5flash11enable_sm90INS1_16FlashAttnFwdSm90INS1_25CollectiveMainloopFwdSm90ILi2EN4cute5tupleIJNS5_1CILi1EEES8_S8_EEENS6_IJNS7_ILi64EEESA_SA_EEELi512ENS_6half_tEfNS_4arch4Sm90ELb0ELb1ELb1ELb1ELb1ELb1ELb0ELb0ELb0ELb1ELb1ELb0EEENS1_21CollectiveEpilogueFwdINS6_IJSA_NS7_ILi512EEESA_EEES9_SC_SE_Li256ELb1ELb1ELb1ELb0EEENS1_36VarlenDynamicPersistentTileSchedulerILi64ELi64ELi256ELi128ELb1ELb1ELb1ELb1ELb0ELb1EEEEEEEEEvNT_6ParamsE,"",@"SHT_CUDA_INFO"
	.sectionflags	@""
	.align	4


	//----- nvinfo : EIATTR_CUDA_API_VERSION
	.align		4
        /*0000*/ 	.byte	0x04, 0x37
        /*0002*/ 	.short	(.L_390 - .L_389)
.L_389:
        /*0004*/ 	.word	0x00000082


	//----- nvinfo : EIATTR_KPARAM_INFO
	.align		4
.L_390:
        /*0008*/ 	.byte	0x04, 0x17
        /*000a*/ 	.short	(.L_392 - .L_391)
.L_391:
        /*000c*/ 	.word	0x00000000
        /*0010*/ 	.short	0x0000
        /*0012*/ 	.short	0x0070
        /*0014*/ 	.byte	0x00, 0xf0, 0x01, 0x2a


	//----- nvinfo : EIATTR_SPARSE_MMA_MASK
	.align		4
.L_392:
        /*0018*/ 	.byte	0x03, 0x50
        /*001a*/ 	.short	0x0000


	//----- nvinfo : EIATTR_MAXREG_COUNT
	.align		4
        /*001c*/ 	.byte	0x03, 0x1b
        /*001e*/ 	.short	0x00a8


	//----- nvinfo : EIATTR_NUM_BARRIERS
	.align		4
        /*0020*/ 	.byte	0x02, 0x4c
        /*0022*/ 	.byte	0x10
	.zero		1


	//----- nvinfo : EIATTR_EXTERNS
	.align		4
        /*0024*/ 	.byte	0x04, 0x0f
        /*0026*/ 	.short	(.L_394 - .L_393)


	//   ....[0]....
	.align		4
.L_393:
        /*0028*/ 	.word	index@(__assertfail)


	//----- nvinfo : EIATTR_ANNOTATIONS
	.align		4
.L_394:
        /*002c*/ 	.byte	0x04, 0x55
        /*002e*/ 	.short	(.L_396 - .L_395)


	//   ....[0]....
.L_395:
        /* <DEDUP_REMOVED lines=52> */


	//----- nvinfo : EIATTR_MERCURY_ISA_VERSION
	.align		4
.L_396:
        /*0358*/ 	.byte	0x03, 0x5f
        /*035a*/ 	.short	0x0101


	//----- nvinfo : EIATTR_UNUSED_LOAD_BYTE_OFFSET
	.align		4
        /*035c*/ 	.byte	0x04, 0x44
        /*035e*/ 	.short	(.L_398 - .L_397)


	//   ....[0]....
.L_397:
        /*0360*/ 	.word	0x00000a20
        /*0364*/ 	.word	0x0000fff0


	//   ....[1]....
        /*0368*/ 	.word	0x00015c50
        /*036c*/ 	.word	0x0000fff0


	//----- nvinfo : EIATTR_INT_WARP_WIDE_INSTR_OFFSETS
	.align		4
.L_398:
        /*0370*/ 	.byte	0x04, 0x31
        /*0372*/ 	.short	(.L_400 - .L_399)


	//   ....[0]....
.L_399:
        /*0374*/ 	.word	0x00000130


	//   ....[1]....
        /*0378*/ 	.word	0x00000170


	//   ....[2]....
        /*037c*/ 	.word	0x000001e0


	//   ....[3]....
        /*0380*/ 	.word	0x0001e990


	//   ....[4]....
        /*0384*/ 	.word	0x0001ea20


	//   ....[5]....
        /*0388*/ 	.word	0x00021ee0


	//   ....[6]....
        /*038c*/ 	.word	0x00021f70


	//----- nvinfo : EIATTR_COOP_GROUP_MASK_REGIDS
	.align		4
.L_400:
        /*0390*/ 	.byte	0x04, 0x29
        /*0392*/ 	.short	(.L_402 - .L_401)


	//   ....[0]....
.L_401:
        /*0394*/ 	.word	0xffffffff


	//   ....[1]....
        /*0398*/ 	.word	0xffffffff


	//   ....[2]....
        /*039c*/ 	.word	0xffffffff


	//   ....[3]....
        /*03a0*/ 	.word	0xffffffff


	//   ....[4]....
        /*03a4*/ 	.word	0xffffffff


	//   ....[5]....
        /*03a8*/ 	.word	0xffffffff


	//   ....[6]....
        /*03ac*/ 	.word	0xffffffff


	//   ....[7]....
        /*03b0*/ 	.word	0xffffffff


	//   ....[8]....
        /*03b4*/ 	.word	0xffffffff


	//   ....[9]....
        /*03b8*/ 	.word	0xffffffff


	//   ....[10]....
        /*03bc*/ 	.word	0xffffffff


	//   ....[11]....
        /*03c0*/ 	.word	0xffffffff


	//   ....[12]....
        /*03c4*/ 	.word	0xffffffff


	//   ....[13]....
        /*03c8*/ 	.word	0xffffffff


	//   ....[14]....
        /*03cc*/ 	.word	0xffffffff


	//   ....[15]....
        /*03d0*/ 	.word	0xffffffff


	//   ....[16]....
        /*03d4*/ 	.word	0xffffffff


	//   ....[17]....
        /*03d8*/ 	.word	0xffffffff


	//   ....[18]....
        /*03dc*/ 	.word	0xffffffff


	//   ....[19]....
        /*03e0*/ 	.word	0xffffffff


	//   ....[20]....
        /*03e4*/ 	.word	0xffffffff


	//   ....[21]....
        /*03e8*/ 	.word	0xffffffff


	//   ....[22]....
        /*03ec*/ 	.word	0xffffffff


	//   ....[23]....
        /*03f0*/ 	.word	0xffffffff


	//   ....[24]....
        /*03f4*/ 	.word	0xffffffff


	//   ....[25]....
        /*03f8*/ 	.word	0xffffffff


	//   ....[26]....
        /*03fc*/ 	.word	0xffffffff


	//   ....[27]....
        /*0400*/ 	.word	0xffffffff


	//   ....[28]....
        /*0404*/ 	.word	0xffffffff


	//   ....[29]....
        /*0408*/ 	.word	0xffffffff


	//   ....[30]....
        /*040c*/ 	.word	0xffffffff


	//   ....[31]....
        /*0410*/ 	.word	0xffffffff


	//   ....[32]....
        /*0414*/ 	.word	0xffffffff


	//   ....[33]....
        /*0418*/ 	.word	0xffffffff


	//   ....[34]....
        /*041c*/ 	.word	0xffffffff


	//   ....[35]....
        /*0420*/ 	.word	0xffffffff


	//   ....[36]....
        /*0424*/ 	.word	0xffffffff


	//   ....[37]....
        /*0428*/ 	.word	0xffffffff


	//   ....[38]....
        /*042c*/ 	.word	0xffffffff


	//   ....[39]....
        /*0430*/ 	.word	0xffffffff


	//   ....[40]....
        /*0434*/ 	.word	0xffffffff


	//   ....[41]....
        /*0438*/ 	.word	0xffffffff


	//   ....[42]....
        /*043c*/ 	.word	0xffffffff


	//   ....[43]....
        /*0440*/ 	.word	0xffffffff


	//   ....[44]....
        /*0444*/ 	.word	0xffffffff


	//   ....[45]....
        /*0448*/ 	.word	0xffffffff


	//   ....[46]....
        /*044c*/ 	.word	0xffffffff


	//   ....[47]....
        /*0450*/ 	.word	0xffffffff


	//   ....[48]....
        /*0454*/ 	.word	0xffffffff


	//   ....[49]....
        /*0458*/ 	.word	0xffffffff


	//   ....[50]....
        /*045c*/ 	.word	0xffffffff


	//   ....[51]....
        /*0460*/ 	.word	0xffffffff


	//   ....[52]....
        /*0464*/ 	.word	0xffffffff


	//   ....[53]....
        /*0468*/ 	.word	0xffffffff


	//   ....[54]....
        /*046c*/ 	.word	0xffffffff


	//   ....[55]....
        /*0470*/ 	.word	0xffffffff


	//   ....[56]....
        /*0474*/ 	.word	0xffffffff


	//   ....[57]....
        /*0478*/ 	.word	0xffffffff


	//   ....[58]....
        /*047c*/ 	.word	0xffffffff


	//   ....[59]....
        /*0480*/ 	.word	0xffffffff


	//   ....[60]....
        /*0484*/ 	.word	0xffffffff


	//   ....[61]....
        /*0488*/ 	.word	0xffffffff


	//   ....[62]....
        /*048c*/ 	.word	0xffffffff


	//   ....[63]....
        /*0490*/ 	.word	0xffffffff


	//   ....[64]....
        /*0494*/ 	.word	0xffffffff


	//   ....[65]....
        /*0498*/ 	.word	0xffffffff


	//   ....[66]....
        /*049c*/ 	.word	0xffffffff


	//   ....[67]....
        /*04a0*/ 	.word	0xffffffff


	//   ....[68]....
        /*04a4*/ 	.word	0xffffffff


	//   ....[69]....
        /*04a8*/ 	.word	0xffffffff


	//   ....[70]....
        /*04ac*/ 	.word	0xffffffff


	//   ....[71]....
        /*04b0*/ 	.word	0xffffffff


	//   ....[72]....
        /*04b4*/ 	.word	0xffffffff


	//   ....[73]....
        /*04b8*/ 	.word	0xffffffff


	//   ....[74]....
        /*04bc*/ 	.word	0xffffffff


	//   ....[75]....
        /*04c0*/ 	.word	0xffffffff


	//   ....[76]....
        /*04c4*/ 	.word	0xffffffff


	//   ....[77]....
        /*04c8*/ 	.word	0xffffffff


	//   ....[78]....
        /*04cc*/ 	.word	0xffffffff


	//   ....[79]....
        /*04d0*/ 	.word	0xffffffff


	//   ....[80]....
        /*04d4*/ 	.word	0xffffffff


	//   ....[81]....
        /*04d8*/ 	.word	0xffffffff


	//   ....[82]....
        /*04dc*/ 	.word	0xffffffff


	//   ....[83]....
        /*04e0*/ 	.word	0xffffffff


	//   ....[84]....
        /*04e4*/ 	.word	0xffffffff


	//   ....[85]....
        /*04e8*/ 	.word	0xffffffff


	//   ....[86]....
        /*04ec*/ 	.word	0xffffffff


	//   ....[87]....
        /*04f0*/ 	.word	0xffffffff


	//   ....[88]....
        /*04f4*/ 	.word	0xffffffff


	//   ....[89]....
        /*04f8*/ 	.word	0xffffffff


	//   ....[90]....
        /*04fc*/ 	.word	0xffffffff


	//   ....[91]....
        /*0500*/ 	.word	0xffffffff


	//   ....[92]....
        /*0504*/ 	.word	0xffffffff


	//   ....[93]....
        /*0508*/ 	.word	0xffffffff


	//   ....[94]....
        /*050c*/ 	.word	0xffffffff


	//   ....[95]....
        /*0510*/ 	.word	0xffffffff


	//   ....[96]....
        /*0514*/ 	.word	0xffffffff


	//   ....[97]....
        /*0518*/ 	.word	0xffffffff


	//   ....[98]....
        /*051c*/ 	.word	0xffffffff


	//   ....[99]....
        /*0520*/ 	.word	0xffffffff


	//   ....[100]....
        /*0524*/ 	.word	0xffffffff


	//   ....[101]....
        /*0528*/ 	.word	0xffffffff


	//   ....[102]....
        /*052c*/ 	.word	0xffffffff


	//   ....[103]....
        /*0530*/ 	.word	0xffffffff


	//   ....[104]....
        /*0534*/ 	.word	0xffffffff


	//   ....[105]....
        /*0538*/ 	.word	0xffffffff


	//   ....[106]....
        /*053c*/ 	.word	0xffffffff


	//   ....[107]....
        /*0540*/ 	.word	0xffffffff


	//   ....[108]....
        /*0544*/ 	.word	0xffffffff


	//   ....[109]....
        /*0548*/ 	.word	0xffffffff


	//   ....[110]....
        /*054c*/ 	.word	0xffffffff


	//   ....[111]....
        /*0550*/ 	.word	0xffffffff


	//   ....[112]....
        /*0554*/ 	.word	0xffffffff


	//   ....[113]....
        /*0558*/ 	.word	0xffffffff


	//   ....[114]....
        /*055c*/ 	.word	0xffffffff


	//   ....[115]....
        /*0560*/ 	.word	0xffffffff


	//   ....[116]....
        /*0564*/ 	.word	0xffffffff


	//   ....[117]....
        /*0568*/ 	.word	0xffffffff


	//   ....[118]....
        /*056c*/ 	.word	0xffffffff


	//   ....[119]....
        /*0570*/ 	.word	0xffffffff


	//   ....[120]....
        /*0574*/ 	.word	0xffffffff


	//   ....[121]....
        /*0578*/ 	.word	0xffffffff


	//   ....[122]....
        /*057c*/ 	.word	0xffffffff


	//   ....[123]....
        /*0580*/ 	.word	0xffffffff


	//   ....[124]....
        /*0584*/ 	.word	0xffffffff


	//   ....[125]....
        /*0588*/ 	.word	0xffffffff


	//   ....[126]....
        /*058c*/ 	.word	0xffffffff


	//   ....[127]....
        /*0590*/ 	.word	0xffffffff


	//   ....[128]....
        /*0594*/ 	.word	0xffffffff


	//   ....[129]....
        /*0598*/ 	.word	0xffffffff


	//   ....[130]....
        /*059c*/ 	.word	0xffffffff


	//   ....[131]....
        /*05a0*/ 	.word	0xffffffff


	//   ....[132]....
        /*05a4*/ 	.word	0xffffffff


	//   ....[133]....
        /*05a8*/ 	.word	0xffffffff


	//   ....[134]....
        /*05ac*/ 	.word	0xffffffff


	//   ....[135]....
        /*05b0*/ 	.word	0xffffffff


	//   ....[136]....
        /*05b4*/ 	.word	0xffffffff


	//   ....[137]....
        /*05b8*/ 	.word	0xffffffff


	//   ....[138]....
        /*05bc*/ 	.word	0xffffffff


	//   ....[139]....
        /*05c0*/ 	.word	0xffffffff


	//   ....[140]....
        /*05c4*/ 	.word	0xffffffff


	//   ....[141]....
        /*05c8*/ 	.word	0xffffffff


	//   ....[142]....
        /*05cc*/ 	.word	0xffffffff


	//   ....[143]....
        /*05d0*/ 	.word	0xffffffff


	//   ....[144]....
        /*05d4*/ 	.word	0xffffffff


	//   ....[145]....
        /*05d8*/ 	.word	0xffffffff


	//   ....[146]....
        /*05dc*/ 	.word	0xffffffff


	//   ....[147]....
        /*05e0*/ 	.word	0xffffffff


	//   ....[148]....
        /*05e4*/ 	.word	0xffffffff


	//   ....[149]....
        /*05e8*/ 	.word	0xffffffff


	//   ....[150]....
        /*05ec*/ 	.word	0xffffffff


	//   ....[151]....
        /*05f0*/ 	.word	0xffffffff


	//   ....[152]....
        /*05f4*/ 	.word	0xffffffff


	//   ....[153]....
        /*05f8*/ 	.word	0xffffffff


	//   ....[154]....
        /*05fc*/ 	.word	0xffffffff


	//   ....[155]....
        /*0600*/ 	.word	0xffffffff


	//   ....[156]....
        /*0604*/ 	.word	0xffffffff


	//   ....[157]....
        /*0608*/ 	.word	0x0500000f


	//   ....[158]....
        /*060c*/ 	.word	0x0500000f


	//   ....[159]....
        /*0610*/ 	.word	0x0500000f


	//   ....[160]....
        /*0614*/ 	.word	0x0500000f


	//   ....[161]....
        /*0618*/ 	.word	0x0500000f


	//   ....[162]....
        /*061c*/ 	.word	0x0500000f


	//   ....[163]....
        /*0620*/ 	.word	0x0500000f


	//   ....[164]....
        /*0624*/ 	.word	0x0500000f


	//   ....[165]....
        /*0628*/ 	.word	0x0500000f


	//   ....[166]....
        /*062c*/ 	.word	0x0500000f


	//   ....[167]....
        /*0630*/ 	.word	0x0500000f


	//   ....[168]....
        /*0634*/ 	.word	0x0500000f


	//   ....[169]....
        /*0638*/ 	.word	0x0500000f


	//   ....[170]....
        /*063c*/ 	.word	0x0500000f


	//   ....[171]....
        /*0640*/ 	.word	0x0500000f


	//   ....[172]....
        /*0644*/ 	.word	0x0500000f


	//   ....[173]....
        /*0648*/ 	.word	0x0500000f


	//   ....[174]....
        /*064c*/ 	.word	0x0500000f


	//   ....[175]....
        /*0650*/ 	.word	0x0500000f


	//   ....[176]....
        /*0654*/ 	.word	0x0500000f


	//   ....[177]....
        /*0658*/ 	.word	0x0500000f


	//   ....[178]....
        /*065c*/ 	.word	0x0500000f


	//   ....[179]....
        /*0660*/ 	.word	0x0500000f


	//   ....[180]....
        /*0664*/ 	.word	0x0500000f


	//   ....[181]....
        /*0668*/ 	.word	0x0500000f


	//   ....[182]....
        /*066c*/ 	.word	0x0500000f


	//   ....[183]....
        /*0670*/ 	.word	0x0500000f


	//   ....[184]....
        /*0674*/ 	.word	0x0500000f


	//   ....[185]....
        /*0678*/ 	.word	0x0500000f


	//   ....[186]....
        /*067c*/ 	.word	0x0500000f


	//   ....[187]....
        /*0680*/ 	.word	0x0500000f


	//   ....[188]....
        /*0684*/ 	.word	0x0500000f


	//   ....[189]....
        /*0688*/ 	.word	0x0500000f


	//   ....[190]....
        /*068c*/ 	.word	0x0500000f


	//   ....[191]....
        /*0690*/ 	.word	0x0500000f


	//   ....[192]....
        /*0694*/ 	.word	0x0500000f


	//   ....[193]....
        /*0698*/ 	.word	0x0500000f


	//   ....[194]....
        /*069c*/ 	.word	0x0500000f


	//   ....[195]....
        /*06a0*/ 	.word	0x0500000f


	//   ....[196]....
        /*06a4*/ 	.word	0x0500000f


	//   ....[197]....
        /*06a8*/ 	.word	0x0500000f


	//   ....[198]....
        /*06ac*/ 	.word	0x0500000f


	//   ....[199]....
        /*06b0*/ 	.word	0x0500000f


	//   ....[200]....
        /*06b4*/ 	.word	0x0500000f


	//   ....[201]....
        /*06b8*/ 	.word	0x0500000f


	//   ....[202]....
        /*06bc*/ 	.word	0x0500000f


	//   ....[203]....
        /*06c0*/ 	.word	0x0500000f


	//   ....[204]....
        /*06c4*/ 	.word	0x0500000f


	//   ....[205]....
        /*06c8*/ 	.word	0x0500000f


	//   ....[206]....
        /*06cc*/ 	.word	0x0500000f


	//   ....[207]....
        /*06d0*/ 	.word	0x0500000f


	//   ....[208]....
        /*06d4*/ 	.word	0x0500000f


	//   ....[209]....
        /*06d8*/ 	.word	0x0500000f


	//   ....[210]....
        /*06dc*/ 	.word	0x0500000f


	//   ....[211]....
        /*06e0*/ 	.word	0x0500000f


	//   ....[212]....
        /*06e4*/ 	.word	0x0500000f


	//   ....[213]....
        /*06e8*/ 	.word	0x0500000f


	//   ....[214]....
        /*06ec*/ 	.word	0x0500000f


	//   ....[215]....
        /*06f0*/ 	.word	0x0500000f


	//   ....[216]....
        /*06f4*/ 	.word	0x0500000f


	//   ....[217]....
        /*06f8*/ 	.word	0x0500000f


	//   ....[218]....
        /*06fc*/ 	.word	0x0500000f


	//   ....[219]....
        /*0700*/ 	.word	0x0500000f


	//   ....[220]....
        /*0704*/ 	.word	0x0500000f


	//   ....[221]....
        /*0708*/ 	.word	0x0500000f


	//   ....[222]....
        /*070c*/ 	.word	0x0500000f


	//   ....[223]....
        /*0710*/ 	.word	0x0500000f


	//   ....[224]....
        /*0714*/ 	.word	0x0500000f


	//   ....[225]....
        /*0718*/ 	.word	0x0500000f


	//   ....[226]....
        /*071c*/ 	.word	0x0500000f


	//   ....[227]....
        /*0720*/ 	.word	0x0500000f


	//   ....[228]....
        /*0724*/ 	.word	0x0500000f


	//   ....[229]....
        /*0728*/ 	.word	0x0500000f


	//   ....[230]....
        /*072c*/ 	.word	0x0500000f


	//   ....[231]....
        /*0730*/ 	.word	0x0500000f


	//   ....[232]....
        /*0734*/ 	.word	0x0500000f


	//   ....[233]....
        /*0738*/ 	.word	0x0500000f


	//   ....[234]....
        /*073c*/ 	.word	0x0500000f


	//   ....[235]....
        /*0740*/ 	.word	0x0500000f


	//   ....[236]....
        /*0744*/ 	.word	0x0500000f


	//   ....[237]....
        /*0748*/ 	.word	0x0500000f


	//   ....[238]....
        /*074c*/ 	.word	0x0500000f


	//   ....[239]....
        /*0750*/ 	.word	0x0500000f


	//----- nvinfo : EIATTR_COOP_GROUP_INSTR_OFFSETS
	.align		4
.L_402:
        /*0754*/ 	.byte	0x04, 0x28
        /*0756*/ 	.short	(.L_404 - .L_403)


	//   ....[0]....
.L_403:
        /*0758*/ 	.word	0x00000060


	//   ....[1]....
        /*075c*/ 	.word	0x00000140


	//   ....[2]....
        /*0760*/ 	.word	0x00000190


	//   ....[3]....
        /*0764*/ 	.word	0x00000380


	//   ....[4]....
        /*0768*/ 	.word	0x000004e0


	//   ....[5]....
        /*076c*/ 	.word	0x00000600


	//   ....[6]....
        /*0770*/ 	.word	0x00000760


	//   ....[7]....
        /*0774*/ 	.word	0x000034e0


	//   ....[8]....
        /*0778*/ 	.word	0x000034f0


	//   ....[9]....
        /*077c*/ 	.word	0x00003ee0


	//   ....[10]....
        /*0780*/ 	.word	0x00003ef0


	//   ....[11]....
        /*0784*/ 	.word	0x000048b0


	//   ....[12]....
        /*0788*/ 	.word	0x000048c0


	//   ....[13]....
        /*078c*/ 	.word	0x00004c80


	//   ....[14]....
        /*0790*/ 	.word	0x00004c90


	//   ....[15]....
        /*0794*/ 	.word	0x000060d0


	//   ....[16]....
        /*0798*/ 	.word	0x00008620


	//   ....[17]....
        /*079c*/ 	.word	0x00008d90


	//   ....[18]....
        /*07a0*/ 	.word	0x00008da0


	//   ....[19]....
        /*07a4*/ 	.word	0x00008db0


	//   ....[20]....
        /*07a8*/ 	.word	0x00008dc0


	//   ....[21]....
        /*07ac*/ 	.word	0x000090e0


	//   ....[22]....
        /*07b0*/ 	.word	0x000090f0


	//   ....[23]....
        /*07b4*/ 	.word	0x00009100


	//   ....[24]....
        /*07b8*/ 	.word	0x00009110


	//   ....[25]....
        /*07bc*/ 	.word	0x0000a360


	//   ....[26]....
        /*07c0*/ 	.word	0x0000a380


	//   ....[27]....
        /*07c4*/ 	.word	0x0000a390


	//   ....[28]....
        /*07c8*/ 	.word	0x0000a3a0


	//   ....[29]....
        /*07cc*/ 	.word	0x0000a480


	//   ....[30]....
        /*07d0*/ 	.word	0x0000a4a0


	//   ....[31]....
        /*07d4*/ 	.word	0x0000a4b0


	//   ....[32]....
        /*07d8*/ 	.word	0x0000a530


	//   ....[33]....
        /*07dc*/ 	.word	0x0000be10


	//   ....[34]....
        /*07e0*/ 	.word	0x0000c620


	//   ....[35]....
        /*07e4*/ 	.word	0x0000cce0


	//   ....[36]....
        /*07e8*/ 	.word	0x0000cd10


	//   ....[37]....
        /*07ec*/ 	.word	0x0000cf20


	//   ....[38]....
        /*07f0*/ 	.word	0x0000cf80


	//   ....[39]....
        /*07f4*/ 	.word	0x0000d900


	//   ....[40]....
        /*07f8*/ 	.word	0x0000e250


	//   ....[41]....
        /*07fc*/ 	.word	0x0000e640


	//   ....[42]....
        /*0800*/ 	.word	0x0000eeb0


	//   ....[43]....
        /*0804*/ 	.word	0x0000efc0


	//   ....[44]....
        /*0808*/ 	.word	0x0000f400


	//   ....[45]....
        /*080c*/ 	.word	0x0000f460


	//   ....[46]....
        /*0810*/ 	.word	0x000105d0


	//   ....[47]....
        /*0814*/ 	.word	0x000111b0


	//   ....[48]....
        /*0818*/ 	.word	0x00011210


	//   ....[49]....
        /*081c*/ 	.word	0x00011a20


	//   ....[50]....
        /*0820*/ 	.word	0x00011a90


	//   ....[51]....
        /*0824*/ 	.word	0x00012740


	//   ....[52]....
        /*0828*/ 	.word	0x00012e80


	//   ....[53]....
        /*082c*/ 	.word	0x000132b0


	//   ....[54]....
        /*0830*/ 	.word	0x00013990


	//   ....[55]....
        /*0834*/ 	.word	0x00013a80


	//   ....[56]....
        /*0838*/ 	.word	0x00013e80


	//   ....[57]....
        /*083c*/ 	.word	0x00013ee0


	//   ....[58]....
        /*0840*/ 	.word	0x00015070


	//   ....[59]....
        /*0844*/ 	.word	0x00015180


	//   ....[60]....
        /*0848*/ 	.word	0x000151a0


	//   ....[61]....
        /*084c*/ 	.word	0x00015310


	//   ....[62]....
        /*0850*/ 	.word	0x000154e0


	//   ....[63]....
        /*0854*/ 	.word	0x00016960


	//   ....[64]....
        /*0858*/ 	.word	0x00016d10


	//   ....[65]....
        /*085c*/ 	.word	0x00016d20


	//   ....[66]....
        /*0860*/ 	.word	0x00016d30


	//   ....[67]....
        /*0864*/ 	.word	0x00016d40


	//   ....[68]....
        /*0868*/ 	.word	0x00017a70


	//   ....[69]....
        /*086c*/ 	.word	0x00017a90


	//   ....[70]....
        /*0870*/ 	.word	0x00017d30


	//   ....[71]....
        /*0874*/ 	.word	0x00017d50


	//   ....[72]....
        /*0878*/ 	.word	0x00018700


	//   ....[73]....
        /*087c*/ 	.word	0x00018740


	//   ....[74]....
        /*0880*/ 	.word	0x000190e0


	//   ....[75]....
        /*0884*/ 	.word	0x00019100


	//   ....[76]....
        /*0888*/ 	.word	0x0001a5d0


	//   ....[77]....
        /*088c*/ 	.word	0x0001a600


	//   ....[78]....
        /*0890*/ 	.word	0x0001a860


	//   ....[79]....
        /*0894*/ 	.word	0x0001a880


	//   ....[80]....
        /*0898*/ 	.word	0x0001ab30


	//   ....[81]....
        /*089c*/ 	.word	0x0001ad20


	//   ....[82]....
        /*08a0*/ 	.word	0x0001ad50


	//   ....[83]....
        /*08a4*/ 	.word	0x0001ad80


	//   ....[84]....
        /*08a8*/ 	.word	0x0001adb0


	//   ....[85]....
        /*08ac*/ 	.word	0x0001ade0


	//   ....[86]....
        /*08b0*/ 	.word	0x0001ae10


	//   ....[87]....
        /*08b4*/ 	.word	0x0001afa0


	//   ....[88]....
        /*08b8*/ 	.word	0x0001afd0


	//   ....[89]....
        /*08bc*/ 	.word	0x0001b000


	//   ....[90]....
        /*08c0*/ 	.word	0x0001b030


	//   ....[91]....
        /*08c4*/ 	.word	0x0001b060


	//   ....[92]....
        /*08c8*/ 	.word	0x0001b090


	//   ....[93]....
        /*08cc*/ 	.word	0x0001b120


	//   ....[94]....
        /*08d0*/ 	.word	0x0001b150


	//   ....[95]....
        /*08d4*/ 	.word	0x0001b160


	//   ....[96]....
        /*08d8*/ 	.word	0x0001b1a0


	//   ....[97]....
        /*08dc*/ 	.word	0x0001c960


	//   ....[98]....
        /*08e0*/ 	.word	0x0001f750


	//   ....[99]....
        /*08e4*/ 	.word	0x0001f770


	//   ....[100]....
        /*08e8*/ 	.word	0x0001f800


	//   ....[101]....
        /*08ec*/ 	.word	0x0001f820


	//   ....[102]....
        /*08f0*/ 	.word	0x0001f8a0


	//   ....[103]....
        /*08f4*/ 	.word	0x0001f8c0


	//   ....[104]....
        /*08f8*/ 	.word	0x0001f8d0


	//   ....[105]....
        /*08fc*/ 	.word	0x0001f8e0


	//   ....[106]....
        /*0900*/ 	.word	0x000200d0


	//   ....[107]....
        /*0904*/ 	.word	0x00020100


	//   ....[108]....
        /*0908*/ 	.word	0x000201a0


	//   ....[109]....
        /*090c*/ 	.word	0x000201c0


	//   ....[110]....
        /*0910*/ 	.word	0x00020240


	//   ....[111]....
        /*0914*/ 	.word	0x00020260


	//   ....[112]....
        /*0918*/ 	.word	0x00020270


	//   ....[113]....
        /*091c*/ 	.word	0x00020280


	//   ....[114]....
        /*0920*/ 	.word	0x00020700


	//   ....[115]....
        /*0924*/ 	.word	0x000207c0


	//   ....[116]....
        /*0928*/ 	.word	0x00020910


	//   ....[117]....
        /*092c*/ 	.word	0x00020950


	//   ....[118]....
        /*0930*/ 	.word	0x00020960


	//   ....[119]....
        /*0934*/ 	.word	0x00020970


	//   ....[120]....
        /*0938*/ 	.word	0x00020ac0


	//   ....[121]....
        /*093c*/ 	.word	0x00020c10


	//   ....[122]....
        /*0940*/ 	.word	0x00021410


	//   ....[123]....
        /*0944*/ 	.word	0x00021430


	//   ....[124]....
        /*0948*/ 	.word	0x00021480


	//   ....[125]....
        /*094c*/ 	.word	0x00021490


	//   ....[126]....
        /*0950*/ 	.word	0x000214d0


	//   ....[127]....
        /*0954*/ 	.word	0x000214e0


	//   ....[128]....
        /*0958*/ 	.word	0x000214f0


	//   ....[129]....
        /*095c*/ 	.word	0x00021530


	//   ....[130]....
        /*0960*/ 	.word	0x00021830


	//   ....[131]....
        /*0964*/ 	.word	0x00021870


	//   ....[132]....
        /*0968*/ 	.word	0x00021890


	//   ....[133]....
        /*096c*/ 	.word	0x000218b0


	//   ....[134]....
        /*0970*/ 	.word	0x000218e0


	//   ....[135]....
        /*0974*/ 	.word	0x00021900


	//   ....[136]....
        /*0978*/ 	.word	0x00021a00


	//   ....[137]....
        /*097c*/ 	.word	0x00021b50


	//   ....[138]....
        /*0980*/ 	.word	0x00022190


	//   ....[139]....
        /*0984*/ 	.word	0x000221c0


	//   ....[140]....
        /*0988*/ 	.word	0x00022220


	//   ....[141]....
        /*098c*/ 	.word	0x00022250


	//   ....[142]....
        /*0990*/ 	.word	0x00022280


	//   ....[143]....
        /*0994*/ 	.word	0x000222b0


	//   ....[144]....
        /*0998*/ 	.word	0x000222e0


	//   ....[145]....
        /*099c*/ 	.word	0x00022310


	//   ....[146]....
        /*09a0*/ 	.word	0x000224b0


	//   ....[147]....
        /*09a4*/ 	.word	0x000224e0


	//   ....[148]....
        /*09a8*/ 	.word	0x00022510


	//   ....[149]....
        /*09ac*/ 	.word	0x00022540


	//   ....[150]....
        /*09b0*/ 	.word	0x00022570


	//   ....[151]....
        /*09b4*/ 	.word	0x000225a0


	//   ....[152]....
        /*09b8*/ 	.word	0x00022660


	//   ....[153]....
        /*09bc*/ 	.word	0x00022680


	//   ....[154]....
        /*09c0*/ 	.word	0x000226a0


	//   ....[155]....
        /*09c4*/ 	.word	0x00022700


	//   ....[156]....
        /*09c8*/ 	.word	0x00023120


	//   ....[157]....
        /*09cc*/ 	.word	0x00023440


	//   ....[158]....
        /*09d0*/ 	.word	0x000234d0


	//   ....[159]....
        /*09d4*/ 	.word	0x000235c0


	//   ....[160]....
        /*09d8*/ 	.word	0x00023650


	//   ....[161]....
        /*09dc*/ 	.word	0x00023730


	//   ....[162]....
        /*09e0*/ 	.word	0x000237c0


	//   ....[163]....
        /*09e4*/ 	.word	0x00023940


	//   ....[164]....
        /*09e8*/ 	.word	0x000239d0


	//   ....[165]....
        /*09ec*/ 	.word	0x00023a20


	//   ....[166]....
        /*09f0*/ 	.word	0x00023a70


	//   ....[167]....
        /*09f4*/ 	.word	0x00023b10


	//   ....[168]....
        /*09f8*/ 	.word	0x00023ba0


	//   ....[169]....
        /*09fc*/ 	.word	0x00023bf0


	//   ....[170]....
        /*0a00*/ 	.word	0x00023c40


	//   ....[171]....
        /*0a04*/ 	.word	0x00023d40


	//   ....[172]....
        /*0a08*/ 	.word	0x00023df0


	//   ....[173]....
        /*0a0c*/ 	.word	0x00023e70


	//   ....[174]....
        /*0a10*/ 	.word	0x00023ee0


	//   ....[175]....
        /*0a14*/ 	.word	0x00024040


	//   ....[176]....
        /*0a18*/ 	.word	0x00024190


	//   ....[177]....
        /*0a1c*/ 	.word	0x000241e0


	//   ....[178]....
        /*0a20*/ 	.word	0x00024230


	//   ....[179]....
        /*0a24*/ 	.word	0x000245b0


	//   ....[180]....
        /*0a28*/ 	.word	0x00024890


	//   ....[181]....
        /*0a2c*/ 	.word	0x00024980


	//   ....[182]....
        /*0a30*/ 	.word	0x00024a20


	//   ....[183]....
        /*0a34*/ 	.word	0x00024a80


	//   ....[184]....
        /*0a38*/ 	.word	0x00024b70


	//   ....[185]....
        /*0a3c*/ 	.word	0x00024be0


	//   ....[186]....
        /*0a40*/ 	.word	0x00024cd0


	//   ....[187]....
        /*0a44*/ 	.word	0x00024d40


	//   ....[188]....
        /*0a48*/ 	.word	0x00024de0


	//   ....[189]....
        /*0a4c*/ 	.word	0x00024ed0


	//   ....[190]....
        /*0a50*/ 	.word	0x00024f40


	//   ....[191]....
        /*0a54*/ 	.word	0x00024fa0


	//   ....[192]....
        /*0a58*/ 	.word	0x00025090


	//   ....[193]....
        /*0a5c*/ 	.word	0x000250f0


	//   ....[194]....
        /*0a60*/ 	.word	0x000251f0


	//   ....[195]....
        /*0a64*/ 	.word	0x00025250


	//   ....[196]....
        /*0a68*/ 	.word	0x000252f0


	//   ....[197]....
        /*0a6c*/ 	.word	0x00025470


	//   ....[198]....
        /*0a70*/ 	.word	0x00025570


	//   ....[199]....
        /*0a74*/ 	.word	0x000257f0


	//   ....[200]....
        /*0a78*/ 	.word	0x00025840


	//   ....[201]....
        /*0a7c*/ 	.word	0x00025a10


	//   ....[202]....
        /*0a80*/ 	.word	0x00025a60


	//   ....[203]....
        /*0a84*/ 	.word	0x00025c30


	//   ....[204]....
        /*0a88*/ 	.word	0x00025c80


	//   ....[205]....
        /*0a8c*/ 	.word	0x00025d70


	//   ....[206]....
        /*0a90*/ 	.word	0x00025e10


	//   ....[207]....
        /*0a94*/ 	.word	0x00025e70


	//   ....[208]....
        /*0a98*/ 	.word	0x00025f20


	//   ....[209]....
        /*0a9c*/ 	.word	0x00025f80


	//   ....[210]....
        /*0aa0*/ 	.word	0x00026030


	//   ....[211]....
        /*0aa4*/ 	.word	0x00026090


	//   ....[212]....
        /*0aa8*/ 	.word	0x00026140


	//   ....[213]....
        /*0aac*/ 	.word	0x00026230


	//   ....[214]....
        /*0ab0*/ 	.word	0x00026310


	//   ....[215]....
        /*0ab4*/ 	.word	0x00026420


	//   ....[216]....
        /*0ab8*/ 	.word	0x00026520


	//   ....[217]....
        /*0abc*/ 	.word	0x00026650


	//   ....[218]....
        /*0ac0*/ 	.word	0x00026730


	//   ....[219]....
        /*0ac4*/ 	.word	0x00026830


	//   ....[220]....
        /*0ac8*/ 	.word	0x00026910


	//   ....[221]....
        /*0acc*/ 	.word	0x000269a0


	//   ....[222]....
        /*0ad0*/ 	.word	0x00026a40


	//   ....[223]....
        /*0ad4*/ 	.word	0x00026bb0


	//   ....[224]....
        /*0ad8*/ 	.word	0x00026c20


	//   ....[225]....
        /*0adc*/ 	.word	0x00026c90


	//   ....[226]....
        /*0ae0*/ 	.word	0x00026d00


	//   ....[227]....
        /*0ae4*/ 	.word	0x00026d70


	//   ....[228]....
        /*0ae8*/ 	.word	0x00026df0


	//   ....[229]....
        /*0aec*/ 	.word	0x00026e70


	//   ....[230]....
        /*0af0*/ 	.word	0x00026f00


	//   ....[231]....
        /*0af4*/ 	.word	0x00026f70


	//   ....[232]....
        /*0af8*/ 	.word	0x00026fe0


	//   ....[233]....
        /*0afc*/ 	.word	0x00027050


	//   ....[234]....
        /*0b00*/ 	.word	0x000270d0


	//   ....[235]....
        /*0b04*/ 	.word	0x00027140


	//   ....[236]....
        /*0b08*/ 	.word	0x000271f0


	//   ....[237]....
        /*0b0c*/ 	.word	0x00027240


	//   ....[238]....
        /*0b10*/ 	.word	0x000272d0


	//   ....[239]....
        /*0b14*/ 	.word	0x00027400


	//----- nvinfo : EIATTR_REG_RECONFIG
	.align		4
.L_404:
        /*0b18*/ 	.byte	0x01, 0x54
	.zero		2


	//----- nvinfo : EIATTR_SYSCALL_OFFSETS
	.align		4
        /*0b1c*/ 	.byte	0x04, 0x46
        /*0b1e*/ 	.short	(.L_406 - .L_405)


	//   ....[0]....
.L_405:
        /*0b20*/ 	.word	0x000027b0


	//   ....[1]....
        /*0b24*/ 	.word	0x00002900


	//   ....[2]....
        /*0b28*/ 	.word	0x000087d0


	//   ....[3]....
        /*0b2c*/ 	.word	0x00008b00


	//   ....[4]....
        /*0b30*/ 	.word	0x0001eb80


	//   ....[5]....
        /*0b34*/ 	.word	0x0001ecd0


	//   ....[6]....
        /*0b38*/ 	.word	0x0001edc0


	//   ....[7]....
        /*0b3c*/ 	.word	0x0001fd30


	//----- nvinfo : EIATTR_MBARRIER_INSTR_OFFSETS
	.align		4
.L_406:
        /*0b40*/ 	.byte	0x04, 0x39
        /*0b42*/ 	.short	(.L_408 - .L_407)


	//   ....[0]....
.L_407:
        /*0b44*/ 	.word	0x00000270
        /*0b48*/ 	.word	0x000000ff
        /*0b4c*/ 	.word	0x00028c00
        /*0b50*/ 	.short	0x0100
        /*0b52*/ 	.byte	0x08
	.zero		1


	//   ....[1]....
        /*0b54*/ 	.word	0x00000280
        /*0b58*/ 	.word	0x000000ff
        /*0b5c*/ 	.word	0x00028c20
        /*0b60*/ 	.short	0x0100
        /*0b62*/ 	.byte	0x08
	.zero		1


	//   ....[2]....
        /*0b64*/ 	.word	0x00000330
        /*0b68*/ 	.word	0x000000ff
        /*0b6c*/ 	.word	0x00028c30
        /*0b70*/ 	.short	0x0100
        /*0b72*/ 	.byte	0x06
	.zero		1


	//   ....[3]....
        /*0b74*/ 	.word	0x00000340
        /*0b78*/ 	.word	0x000000ff
        /*0b7c*/ 	.word	0x00028c40
        /*0b80*/ 	.short	0x0100
        /*0b82*/ 	.byte	0x06
	.zero		1


	//   ....[4]....
        /*0b84*/ 	.word	0x00000350
        /*0b88*/ 	.word	0x000000ff
        /*0b8c*/ 	.word	0x00028c38
        /*0b90*/ 	.short	0x0100
        /*0b92*/ 	.byte	0x06
	.zero		1


	//   ....[5]....
        /*0b94*/ 	.word	0x00000360
        /*0b98*/ 	.word	0x000000ff
        /*0b9c*/ 	.word	0x00028c48
        /*0ba0*/ 	.short	0x0100
        /*0ba2*/ 	.byte	0x06
	.zero		1


	//   ....[6]....
        /*0ba4*/ 	.word	0x00000490
        /*0ba8*/ 	.word	0x000000ff
        /*0bac*/ 	.word	0x00028c50
        /*0bb0*/ 	.short	0x0100
        /*0bb2*/ 	.byte	0x08
	.zero		1


	//   ....[7]....
        /*0bb4*/ 	.word	0x000004a0
        /*0bb8*/ 	.word	0x000000ff
        /*0bbc*/ 	.word	0x00028c60
        /*0bc0*/ 	.short	0x0100
        /*0bc2*/ 	.byte	0x08
	.zero		1


	//   ....[8]....
        /*0bc4*/ 	.word	0x000004b0
        /*0bc8*/ 	.word	0x000000ff
        /*0bcc*/ 	.word	0x00028c58
        /*0bd0*/ 	.short	0x0100
        /*0bd2*/ 	.byte	0x08
	.zero		1


	//   ....[9]....
        /*0bd4*/ 	.word	0x000004c0
        /*0bd8*/ 	.word	0x000000ff
        /*0bdc*/ 	.word	0x00028c68
        /*0be0*/ 	.short	0x0100
        /*0be2*/ 	.byte	0x08
	.zero		1


	//   ....[10]....
        /*0be4*/ 	.word	0x000005b0
        /*0be8*/ 	.word	0x000000ff
        /*0bec*/ 	.word	0x00028c70
        /*0bf0*/ 	.short	0x0100
        /*0bf2*/ 	.byte	0x06
	.zero		1


	//   ....[11]....
        /*0bf4*/ 	.word	0x000005c0
        /*0bf8*/ 	.word	0x000000ff
        /*0bfc*/ 	.word	0x00028c80
        /*0c00*/ 	.short	0x0100
        /*0c02*/ 	.byte	0x06
	.zero		1


	//   ....[12]....
        /*0c04*/ 	.word	0x000005d0
        /*0c08*/ 	.word	0x000000ff
        /*0c0c*/ 	.word	0x00028c78
        /*0c10*/ 	.short	0x0100
        /*0c12*/ 	.byte	0x06
	.zero		1


	//   ....[13]....
        /*0c14*/ 	.word	0x000005e0
        /*0c18*/ 	.word	0x000000ff
        /*0c1c*/ 	.word	0x00028c88
        /*0c20*/ 	.short	0x0100
        /*0c22*/ 	.byte	0x06
	.zero		1


	//   ....[14]....
        /*0c24*/ 	.word	0x00000710
        /*0c28*/ 	.word	0x000000ff
        /*0c2c*/ 	.word	0x00028c90
        /*0c30*/ 	.short	0x0100
        /*0c32*/ 	.byte	0x08
	.zero		1


	//   ....[15]....
        /*0c34*/ 	.word	0x00000720
        /*0c38*/ 	.word	0x000000ff
        /*0c3c*/ 	.word	0x00028ca0
        /*0c40*/ 	.short	0x0100
        /*0c42*/ 	.byte	0x08
	.zero		1


	//   ....[16]....
        /*0c44*/ 	.word	0x00000730
        /*0c48*/ 	.word	0x000000ff
        /*0c4c*/ 	.word	0x00028c98
        /*0c50*/ 	.short	0x0100
        /*0c52*/ 	.byte	0x08
	.zero		1


	//   ....[17]....
        /*0c54*/ 	.word	0x00000740
        /*0c58*/ 	.word	0x000000ff
        /*0c5c*/ 	.word	0x00028ca8
        /*0c60*/ 	.short	0x0100
        /*0c62*/ 	.byte	0x08
	.zero		1


	//   ....[18]....
        /*0c64*/ 	.word	0x00000870
        /*0c68*/ 	.word	0x000000ff
        /*0c6c*/ 	.word	0x00028cb0
        /*0c70*/ 	.short	0x0100
        /*0c72*/ 	.byte	0x08
	.zero		1


	//   ....[19]....
        /*0c74*/ 	.word	0x00000880
        /*0c78*/ 	.word	0x000000ff
        /*0c7c*/ 	.word	0x00028cc0
        /*0c80*/ 	.short	0x0100
        /*0c82*/ 	.byte	0x08
	.zero		1


	//   ....[20]....
        /*0c84*/ 	.word	0x00000890
        /*0c88*/ 	.word	0x000000ff
        /*0c8c*/ 	.word	0x00028cb8
        /*0c90*/ 	.short	0x0100
        /*0c92*/ 	.byte	0x08
	.zero		1


	//   ....[21]....
        /*0c94*/ 	.word	0x000008a0
        /*0c98*/ 	.word	0x000000ff
        /*0c9c*/ 	.word	0x00028cc8
        /*0ca0*/ 	.short	0x0100
        /*0ca2*/ 	.byte	0x08
	.zero		1


	//   ....[22]....
        /*0ca4*/ 	.word	0x00003490
        /*0ca8*/ 	.word	0x0000003c
        /*0cac*/ 	.word	0x00028c90
        /*0cb0*/ 	.short	0x010a
        /*0cb2*/ 	.byte	0x3f
	.zero		1


	//   ....[23]....
        /*0cb4*/ 	.word	0x00003e90
        /*0cb8*/ 	.word	0x0000003c
        /*0cbc*/ 	.word	0x00028c90
        /*0cc0*/ 	.short	0x010a
        /*0cc2*/ 	.byte	0x3f
	.zero		1


	//   ....[24]....
        /*0cc4*/ 	.word	0x00004720
        /*0cc8*/ 	.word	0x0000003c
        /*0ccc*/ 	.word	0x00028c90
        /*0cd0*/ 	.short	0x010a
        /*0cd2*/ 	.byte	0x3f
	.zero		1


	//   ....[25]....
        /*0cd4*/ 	.word	0x00004ae0
        /*0cd8*/ 	.word	0x00000004
        /*0cdc*/ 	.word	0x00000000
        /*0ce0*/ 	.short	0x0101
        /*0ce2*/ 	.byte	0x3f
	.zero		1


	//   ....[26]....
        /*0ce4*/ 	.word	0x00004b20
        /*0ce8*/ 	.word	0x0000003c
        /*0cec*/ 	.word	0x00028cb0
        /*0cf0*/ 	.short	0x010a
        /*0cf2*/ 	.byte	0x3f
	.zero		1


	//   ....[27]....
        /*0cf4*/ 	.word	0x00005520
        /*0cf8*/ 	.word	0x0000003c
        /*0cfc*/ 	.word	0x00000000
        /*0d00*/ 	.short	0x0101
        /*0d02*/ 	.byte	0x3f
	.zero		1


	//   ....[28]....
        /*0d04*/ 	.word	0x000061f0
        /*0d08*/ 	.word	0x0000000c
        /*0d0c*/ 	.word	0x00028c50
        /*0d10*/ 	.short	0x010a
        /*0d12*/ 	.byte	0x3f
	.zero		1


	//   ....[29]....
        /*0d14*/ 	.word	0x000065b0
        /*0d18*/ 	.word	0x0000000c
        /*0d1c*/ 	.word	0x00000000
        /*0d20*/ 	.short	0x0101
        /*0d22*/ 	.byte	0x3f
	.zero		1


	//   ....[30]....
        /*0d24*/ 	.word	0x00006ed0
        /*0d28*/ 	.word	0x00000015
        /*0d2c*/ 	.word	0x00028c50
        /*0d30*/ 	.short	0x010a
        /*0d32*/ 	.byte	0x3f
	.zero		1


	//   ....[31]....
        /*0d34*/ 	.word	0x00006f20
        /*0d38*/ 	.word	0x00000015
        /*0d3c*/ 	.word	0x00028c50
        /*0d40*/ 	.short	0x010a
        /*0d42*/ 	.byte	0x3f
	.zero		1


	//   ....[32]....
        /*0d44*/ 	.word	0x00007210
        /*0d48*/ 	.word	0x00000015
        /*0d4c*/ 	.word	0x00000000
        /*0d50*/ 	.short	0x0101
        /*0d52*/ 	.byte	0x3f
	.zero		1


	//   ....[33]....
        /*0d54*/ 	.word	0x00008870
        /*0d58*/ 	.word	0x00000002
        /*0d5c*/ 	.word	0x00028c00
        /*0d60*/ 	.short	0x010a
        /*0d62*/ 	.byte	0x3f
	.zero		1


	//   ....[34]....
        /*0d64*/ 	.word	0x000088c0
        /*0d68*/ 	.word	0x00000002
        /*0d6c*/ 	.word	0x00028c00
        /*0d70*/ 	.short	0x010a
        /*0d72*/ 	.byte	0x3f
	.zero		1


	//   ....[35]....
        /*0d74*/ 	.word	0x00009380
        /*0d78*/ 	.word	0x00000002
        /*0d7c*/ 	.word	0x00028c00
        /*0d80*/ 	.short	0x010a
        /*0d82*/ 	.byte	0x3f
	.zero		1


	//   ....[36]....
        /*0d84*/ 	.word	0x0000a7e0
        /*0d88*/ 	.word	0x00000002
        /*0d8c*/ 	.word	0x00028c00
        /*0d90*/ 	.short	0x010a
        /*0d92*/ 	.byte	0x3f
	.zero		1


	//   ....[37]....
        /*0d94*/ 	.word	0x0000b660
        /*0d98*/ 	.word	0x0000000c
        /*0d9c*/ 	.word	0x00028c30
        /*0da0*/ 	.short	0x010a
        /*0da2*/ 	.byte	0x3f
	.zero		1


	//   ....[38]....
        /*0da4*/ 	.word	0x0000b710
        /*0da8*/ 	.word	0x0000000c
        /*0dac*/ 	.word	0x00028c30
        /*0db0*/ 	.short	0x010a
        /*0db2*/ 	.byte	0x3f
	.zero		1


	//   ....[39]....
        /*0db4*/ 	.word	0x0000be40
        /*0db8*/ 	.word	0x0000002d
        /*0dbc*/ 	.word	0x00000000
        /*0dc0*/ 	.short	0x0101
        /*0dc2*/ 	.byte	0x3f
	.zero		1


	//   ....[40]....
        /*0dc4*/ 	.word	0x0000d5f0
        /*0dc8*/ 	.word	0x0000000c
        /*0dcc*/ 	.word	0x00028c50
        /*0dd0*/ 	.short	0x010a
        /*0dd2*/ 	.byte	0x3f
	.zero		1


	//   ....[41]....
        /*0dd4*/ 	.word	0x0000d6a0
        /*0dd8*/ 	.word	0x0000000c
        /*0ddc*/ 	.word	0x00028c50
        /*0de0*/ 	.short	0x010a
        /*0de2*/ 	.byte	0x3f
	.zero		1


	//   ....[42]....
        /*0de4*/ 	.word	0x0000d990
        /*0de8*/ 	.word	0x0000000c
        /*0dec*/ 	.word	0x00000000
        /*0df0*/ 	.short	0x0101
        /*0df2*/ 	.byte	0x3f
	.zero		1


	//   ....[43]....
        /*0df4*/ 	.word	0x0000dca0
        /*0df8*/ 	.word	0x00000015
        /*0dfc*/ 	.word	0x00028c30
        /*0e00*/ 	.short	0x010a
        /*0e02*/ 	.byte	0x3f
	.zero		1


	//   ....[44]....
        /*0e04*/ 	.word	0x0000dd10
        /*0e08*/ 	.word	0x00000015
        /*0e0c*/ 	.word	0x00028c30
        /*0e10*/ 	.short	0x010a
        /*0e12*/ 	.byte	0x3f
	.zero		1


	//   ....[45]....
        /*0e14*/ 	.word	0x0000e300
        /*0e18*/ 	.word	0x00000098
        /*0e1c*/ 	.word	0x00000000
        /*0e20*/ 	.short	0x0101
        /*0e22*/ 	.byte	0x3f
	.zero		1


	//   ....[46]....
        /*0e24*/ 	.word	0x00010310
        /*0e28*/ 	.word	0x00000015
        /*0e2c*/ 	.word	0x00028c50
        /*0e30*/ 	.short	0x010a
        /*0e32*/ 	.byte	0x3f
	.zero		1


	//   ....[47]....
        /*0e34*/ 	.word	0x00010360
        /*0e38*/ 	.word	0x00000015
        /*0e3c*/ 	.word	0x00028c50
        /*0e40*/ 	.short	0x010a
        /*0e42*/ 	.byte	0x3f
	.zero		1


	//   ....[48]....
        /*0e44*/ 	.word	0x00010680
        /*0e48*/ 	.word	0x00000015
        /*0e4c*/ 	.word	0x00000000
        /*0e50*/ 	.short	0x0101
        /*0e52*/ 	.byte	0x3f
	.zero		1


	//   ....[49]....
        /*0e54*/ 	.word	0x00010a80
        /*0e58*/ 	.word	0x0000000c
        /*0e5c*/ 	.word	0x00028c30
        /*0e60*/ 	.short	0x010a
        /*0e62*/ 	.byte	0x3f
	.zero		1


	//   ....[50]....
        /*0e64*/ 	.word	0x00010af0
        /*0e68*/ 	.word	0x0000000c
        /*0e6c*/ 	.word	0x00028c30
        /*0e70*/ 	.short	0x010a
        /*0e72*/ 	.byte	0x3f
	.zero		1


	//   ....[51]....
        /*0e74*/ 	.word	0x00011590
        /*0e78*/ 	.word	0x0000000f
        /*0e7c*/ 	.word	0x00000000
        /*0e80*/ 	.short	0x0101
        /*0e82*/ 	.byte	0x3f
	.zero		1


	//   ....[52]....
        /*0e84*/ 	.word	0x00012480
        /*0e88*/ 	.word	0x0000000c
        /*0e8c*/ 	.word	0x00028c50
        /*0e90*/ 	.short	0x010a
        /*0e92*/ 	.byte	0x3f
	.zero		1


	//   ....[53]....
        /*0e94*/ 	.word	0x000124d0
        /*0e98*/ 	.word	0x0000000c
        /*0e9c*/ 	.word	0x00028c50
        /*0ea0*/ 	.short	0x010a
        /*0ea2*/ 	.byte	0x3f
	.zero		1


	//   ....[54]....
        /*0ea4*/ 	.word	0x000127d0
        /*0ea8*/ 	.word	0x0000000c
        /*0eac*/ 	.word	0x00000000
        /*0eb0*/ 	.short	0x0101
        /*0eb2*/ 	.byte	0x3f
	.zero		1


	//   ....[55]....
        /*0eb4*/ 	.word	0x00012910
        /*0eb8*/ 	.word	0x00000015
        /*0ebc*/ 	.word	0x00028c30
        /*0ec0*/ 	.short	0x010a
        /*0ec2*/ 	.byte	0x3f
	.zero		1


	//   ....[56]....
        /*0ec4*/ 	.word	0x00012980
        /*0ec8*/ 	.word	0x00000015
        /*0ecc*/ 	.word	0x00028c30
        /*0ed0*/ 	.short	0x010a
        /*0ed2*/ 	.byte	0x3f
	.zero		1


	//   ....[57]....
        /*0ed4*/ 	.word	0x00012f10
        /*0ed8*/ 	.word	0x00000098
        /*0edc*/ 	.word	0x00000000
        /*0ee0*/ 	.short	0x0101
        /*0ee2*/ 	.byte	0x3f
	.zero		1


	//   ....[58]....
        /*0ee4*/ 	.word	0x00014db0
        /*0ee8*/ 	.word	0x00000015
        /*0eec*/ 	.word	0x00028c50
        /*0ef0*/ 	.short	0x010a
        /*0ef2*/ 	.byte	0x3f
	.zero		1


	//   ....[59]....
        /*0ef4*/ 	.word	0x00014e00
        /*0ef8*/ 	.word	0x00000015
        /*0efc*/ 	.word	0x00028c50
        /*0f00*/ 	.short	0x010a
        /*0f02*/ 	.byte	0x3f
	.zero		1


	//   ....[60]....
        /*0f04*/ 	.word	0x00015120
        /*0f08*/ 	.word	0x00000015
        /*0f0c*/ 	.word	0x00000000
        /*0f10*/ 	.short	0x0101
        /*0f12*/ 	.byte	0x3f
	.zero		1


	//   ....[61]....
        /*0f14*/ 	.word	0x000179f0
        /*0f18*/ 	.word	0x00000003
        /*0f1c*/ 	.word	0x00000000
        /*0f20*/ 	.short	0x0101
        /*0f22*/ 	.byte	0x3f
	.zero		1


	//   ....[62]....
        /*0f24*/ 	.word	0x00018760
        /*0f28*/ 	.word	0x00000008
        /*0f2c*/ 	.word	0x00000000
        /*0f30*/ 	.short	0x0101
        /*0f32*/ 	.byte	0x3f
	.zero		1


	//   ....[63]....
        /*0f34*/ 	.word	0x0001ca40
        /*0f38*/ 	.word	0x00000012
        /*0f3c*/ 	.word	0x00028c20
        /*0f40*/ 	.short	0x010a
        /*0f42*/ 	.byte	0x3f
	.zero		1


	//   ....[64]....
        /*0f44*/ 	.word	0x0001cad0
        /*0f48*/ 	.word	0x0000000b
        /*0f4c*/ 	.word	0x00028ca0
        /*0f50*/ 	.short	0x010a
        /*0f52*/ 	.byte	0x3f
	.zero		1


	//   ....[65]....
        /*0f54*/ 	.word	0x0001cd20
        /*0f58*/ 	.word	0x0000000b
        /*0f5c*/ 	.word	0x00028cc0
        /*0f60*/ 	.short	0x010a
        /*0f62*/ 	.byte	0x3f
	.zero		1


	//   ....[66]....
        /*0f64*/ 	.word	0x0001d6f0
        /*0f68*/ 	.word	0x0000000b
        /*0f6c*/ 	.word	0x00028ca0
        /*0f70*/ 	.short	0x010a
        /*0f72*/ 	.byte	0x3f
	.zero		1


	//   ....[67]....
        /*0f74*/ 	.word	0x0001d930
        /*0f78*/ 	.word	0x0000000b
        /*0f7c*/ 	.word	0x00028cc0
        /*0f80*/ 	.short	0x010a
        /*0f82*/ 	.byte	0x3f
	.zero		1


	//   ....[68]....
        /*0f84*/ 	.word	0x0001f530
        /*0f88*/ 	.word	0x00000019
        /*0f8c*/ 	.word	0x00028c40
        /*0f90*/ 	.short	0x010a
        /*0f92*/ 	.byte	0x3f
	.zero		1


	//   ....[69]....
        /*0f94*/ 	.word	0x0001f9e0
        /*0f98*/ 	.word	0x00000019
        /*0f9c*/ 	.word	0x00028c30
        /*0fa0*/ 	.short	0x0107
        /*0fa2*/ 	.byte	0x3f
	.zero		1


	//   ....[70]....
        /*0fa4*/ 	.word	0x0001fab0
        /*0fa8*/ 	.word	0x00000019
        /*0fac*/ 	.word	0x00028c30
        /*0fb0*/ 	.short	0x0101
        /*0fb2*/ 	.byte	0x3f
	.zero		1


	//   ....[71]....
        /*0fb4*/ 	.word	0x00020380
        /*0fb8*/ 	.word	0x00000012
        /*0fbc*/ 	.word	0x00028c00
        /*0fc0*/ 	.short	0x0107
        /*0fc2*/ 	.byte	0x3f
	.zero		1


	//   ....[72]....
        /*0fc4*/ 	.word	0x00020470
        /*0fc8*/ 	.word	0x00000012
        /*0fcc*/ 	.word	0x00028c00
        /*0fd0*/ 	.short	0x0101
        /*0fd2*/ 	.byte	0x3f
	.zero		1


	//   ....[73]....
        /*0fd4*/ 	.word	0x00020490
        /*0fd8*/ 	.word	0x00000012
        /*0fdc*/ 	.word	0x00028c20
        /*0fe0*/ 	.short	0x010a
        /*0fe2*/ 	.byte	0x3f
	.zero		1


	//   ....[74]....
        /*0fe4*/ 	.word	0x00020520
        /*0fe8*/ 	.word	0x00000019
        /*0fec*/ 	.word	0x00028c60
        /*0ff0*/ 	.short	0x010a
        /*0ff2*/ 	.byte	0x3f
	.zero		1


	//   ....[75]....
        /*0ff4*/ 	.word	0x00020e30
        /*0ff8*/ 	.word	0x00000019
        /*0ffc*/ 	.word	0x00028c50
        /*1000*/ 	.short	0x0107
        /*1002*/ 	.byte	0x3f
	.zero		1


	//   ....[76]....
        /*1004*/ 	.word	0x00020f00
        /*1008*/ 	.word	0x00000019
        /*100c*/ 	.word	0x00028c50
        /*1010*/ 	.short	0x0101
        /*1012*/ 	.byte	0x3f
	.zero		1


	//   ....[77]....
        /*1014*/ 	.word	0x00021290
        /*1018*/ 	.word	0x00000006
        /*101c*/ 	.word	0x00028c40
        /*1020*/ 	.short	0x010a
        /*1022*/ 	.byte	0x3f
	.zero		1


	//   ....[78]....
        /*1024*/ 	.word	0x000215b0
        /*1028*/ 	.word	0x00000006
        /*102c*/ 	.word	0x00028c30
        /*1030*/ 	.short	0x0107
        /*1032*/ 	.byte	0x3f
	.zero		1


	//   ....[79]....
        /*1034*/ 	.word	0x00021670
        /*1038*/ 	.word	0x00000006
        /*103c*/ 	.word	0x00028c30
        /*1040*/ 	.short	0x0101
        /*1042*/ 	.byte	0x3f
	.zero		1


	//   ....[80]....
        /*1044*/ 	.word	0x000216a0
        /*1048*/ 	.word	0x00000006
        /*104c*/ 	.word	0x00028c60
        /*1050*/ 	.short	0x010a
        /*1052*/ 	.byte	0x3f
	.zero		1


	//   ....[81]....
        /*1054*/ 	.word	0x00021d50
        /*1058*/ 	.word	0x00000006
        /*105c*/ 	.word	0x00028c50
        /*1060*/ 	.short	0x0107
        /*1062*/ 	.byte	0x3f
	.zero		1


	//   ....[82]....
        /*1064*/ 	.word	0x00021e10
        /*1068*/ 	.word	0x00000006
        /*106c*/ 	.word	0x00028c50
        /*1070*/ 	.short	0x0101
        /*1072*/ 	.byte	0x3f
	.zero		1


	//   ....[83]....
        /*1074*/ 	.word	0x000230a0
        /*1078*/ 	.word	0x00000007
        /*107c*/ 	.word	0x00028c20
        /*1080*/ 	.short	0x010a
        /*1082*/ 	.byte	0x3f
	.zero		1


	//   ....[84]....
        /*1084*/ 	.word	0x00023210
        /*1088*/ 	.word	0x00000005
        /*108c*/ 	.word	0x00028c40
        /*1090*/ 	.short	0x010a
        /*1092*/ 	.byte	0x3f
	.zero		1


	//   ....[85]....
        /*1094*/ 	.word	0x000232b0
        /*1098*/ 	.word	0x00000003
        /*109c*/ 	.word	0x00028c40
        /*10a0*/ 	.short	0x010a
        /*10a2*/ 	.byte	0x3f
	.zero		1


	//   ....[86]....
        /*10a4*/ 	.word	0x000232f0
        /*10a8*/ 	.word	0x00000005
        /*10ac*/ 	.word	0x00028c60
        /*10b0*/ 	.short	0x010a
        /*10b2*/ 	.byte	0x3f
	.zero		1


	//   ....[87]....
        /*10b4*/ 	.word	0x00023330
        /*10b8*/ 	.word	0x00000003
        /*10bc*/ 	.word	0x00028c60
        /*10c0*/ 	.short	0x010a
        /*10c2*/ 	.byte	0x3f
	.zero		1


	//   ....[88]....
        /*10c4*/ 	.word	0x00023390
        /*10c8*/ 	.word	0x0000003c
        /*10cc*/ 	.word	0x00028c90
        /*10d0*/ 	.short	0x010a
        /*10d2*/ 	.byte	0x3f
	.zero		1


	//   ....[89]....
        /*10d4*/ 	.word	0x00023510
        /*10d8*/ 	.word	0x0000003c
        /*10dc*/ 	.word	0x00028c90
        /*10e0*/ 	.short	0x010a
        /*10e2*/ 	.byte	0x3f
	.zero		1


	//   ....[90]....
        /*10e4*/ 	.word	0x00023690
        /*10e8*/ 	.word	0x0000003c
        /*10ec*/ 	.word	0x00028c90
        /*10f0*/ 	.short	0x010a
        /*10f2*/ 	.byte	0x3f
	.zero		1


	//   ....[91]....
        /*10f4*/ 	.word	0x000237f0
        /*10f8*/ 	.word	0x0000003c
        /*10fc*/ 	.word	0x00028cb0
        /*1100*/ 	.short	0x010a
        /*1102*/ 	.byte	0x3f
	.zero		1


	//   ....[92]....
        /*1104*/ 	.word	0x00023840
        /*1108*/ 	.word	0x0000000c
        /*110c*/ 	.word	0x00028c50
        /*1110*/ 	.short	0x010a
        /*1112*/ 	.byte	0x3f
	.zero		1


	//   ....[93]....
        /*1114*/ 	.word	0x00023890
        /*1118*/ 	.word	0x00000015
        /*111c*/ 	.word	0x00028c50
        /*1120*/ 	.short	0x010a
        /*1122*/ 	.byte	0x3f
	.zero		1


	//   ....[94]....
        /*1124*/ 	.word	0x00023c80
        /*1128*/ 	.word	0x00000002
        /*112c*/ 	.word	0x00028c00
        /*1130*/ 	.short	0x010a
        /*1132*/ 	.byte	0x3f
	.zero		1


	//   ....[95]....
        /*1134*/ 	.word	0x00024260
        /*1138*/ 	.word	0x00000002
        /*113c*/ 	.word	0x00028c00
        /*1140*/ 	.short	0x010a
        /*1142*/ 	.byte	0x3f
	.zero		1


	//   ....[96]....
        /*1144*/ 	.word	0x000242b0
        /*1148*/ 	.word	0x0000000c
        /*114c*/ 	.word	0x00028c30
        /*1150*/ 	.short	0x010a
        /*1152*/ 	.byte	0x3f
	.zero		1


	//   ....[97]....
        /*1154*/ 	.word	0x00024300
        /*1158*/ 	.word	0x0000000c
        /*115c*/ 	.word	0x00028c50
        /*1160*/ 	.short	0x010a
        /*1162*/ 	.byte	0x3f
	.zero		1


	//   ....[98]....
        /*1164*/ 	.word	0x00024350
        /*1168*/ 	.word	0x00000015
        /*116c*/ 	.word	0x00028c30
        /*1170*/ 	.short	0x010a
        /*1172*/ 	.byte	0x3f
	.zero		1


	//   ....[99]....
        /*1174*/ 	.word	0x000243a0
        /*1178*/ 	.word	0x00000015
        /*117c*/ 	.word	0x00028c50
        /*1180*/ 	.short	0x010a
        /*1182*/ 	.byte	0x3f
	.zero		1


	//   ....[100]....
        /*1184*/ 	.word	0x000243f0
        /*1188*/ 	.word	0x0000000c
        /*118c*/ 	.word	0x00028c30
        /*1190*/ 	.short	0x010a
        /*1192*/ 	.byte	0x3f
	.zero		1


	//   ....[101]....
        /*1194*/ 	.word	0x00024440
        /*1198*/ 	.word	0x0000000c
        /*119c*/ 	.word	0x00028c50
        /*11a0*/ 	.short	0x010a
        /*11a2*/ 	.byte	0x3f
	.zero		1


	//   ....[102]....
        /*11a4*/ 	.word	0x00024490
        /*11a8*/ 	.word	0x00000015
        /*11ac*/ 	.word	0x00028c30
        /*11b0*/ 	.short	0x010a
        /*11b2*/ 	.byte	0x3f
	.zero		1


	//   ....[103]....
        /*11b4*/ 	.word	0x000244e0
        /*11b8*/ 	.word	0x00000015
        /*11bc*/ 	.word	0x00028c50
        /*11c0*/ 	.short	0x010a
        /*11c2*/ 	.byte	0x3f
	.zero		1


	//   ....[104]....
        /*11c4*/ 	.word	0x00024670
        /*11c8*/ 	.word	0x00000012
        /*11cc*/ 	.word	0x00028c20
        /*11d0*/ 	.short	0x010a
        /*11d2*/ 	.byte	0x3f
	.zero		1


	//   ....[105]....
        /*11d4*/ 	.word	0x000246c0
        /*11d8*/ 	.word	0x0000000b
        /*11dc*/ 	.word	0x00028ca0
        /*11e0*/ 	.short	0x010a
        /*11e2*/ 	.byte	0x3f
	.zero		1


	//   ....[106]....
        /*11e4*/ 	.word	0x00024710
        /*11e8*/ 	.word	0x0000000b
        /*11ec*/ 	.word	0x00028cc0
        /*11f0*/ 	.short	0x010a
        /*11f2*/ 	.byte	0x3f
	.zero		1


	//   ....[107]....
        /*11f4*/ 	.word	0x00024760
        /*11f8*/ 	.word	0x0000000b
        /*11fc*/ 	.word	0x00028ca0
        /*1200*/ 	.short	0x010a
        /*1202*/ 	.byte	0x3f
	.zero		1


	//   ....[108]....
        /*1204*/ 	.word	0x000247b0
        /*1208*/ 	.word	0x0000000b
        /*120c*/ 	.word	0x00028cc0
        /*1210*/ 	.short	0x010a
        /*1212*/ 	.byte	0x3f
	.zero		1


	//   ....[109]....
        /*1214*/ 	.word	0x000248d0
        /*1218*/ 	.word	0x00000019
        /*121c*/ 	.word	0x00028c40
        /*1220*/ 	.short	0x010a
        /*1222*/ 	.byte	0x3f
	.zero		1


	//   ....[110]....
        /*1224*/ 	.word	0x00025370
        /*1228*/ 	.word	0x00000012
        /*122c*/ 	.word	0x00028c20
        /*1230*/ 	.short	0x010a
        /*1232*/ 	.byte	0x3f
	.zero		1


	//   ....[111]....
        /*1234*/ 	.word	0x000253c0
        /*1238*/ 	.word	0x00000019
        /*123c*/ 	.word	0x00028c60
        /*1240*/ 	.short	0x010a
        /*1242*/ 	.byte	0x3f
	.zero		1


	//   ....[112]....
        /*1244*/ 	.word	0x00025cc0
        /*1248*/ 	.word	0x00000006
        /*124c*/ 	.word	0x00028c40
        /*1250*/ 	.short	0x010a
        /*1252*/ 	.byte	0x3f
	.zero		1


	//   ....[113]....
        /*1254*/ 	.word	0x00026180
        /*1258*/ 	.word	0x00000006
        /*125c*/ 	.word	0x00028c60
        /*1260*/ 	.short	0x010a
        /*1262*/ 	.byte	0x3f
	.zero		1


	//   ....[114]....
        /*1264*/ 	.word	0x00027320
        /*1268*/ 	.word	0x00000007
        /*126c*/ 	.word	0x00028c20
        /*1270*/ 	.short	0x010a
        /*1272*/ 	.byte	0x3f
	.zero		1


	//   ....[115]....
        /*1274*/ 	.word	0x000274c0
        /*1278*/ 	.word	0x00000005
        /*127c*/ 	.word	0x00028c40
        /*1280*/ 	.short	0x010a
        /*1282*/ 	.byte	0x3f
	.zero		1


	//   ....[116]....
        /*1284*/ 	.word	0x00027510
        /*1288*/ 	.word	0x00000003
        /*128c*/ 	.word	0x00028c40
        /*1290*/ 	.short	0x010a
        /*1292*/ 	.byte	0x3f
	.zero		1


	//   ....[117]....
        /*1294*/ 	.word	0x00027560
        /*1298*/ 	.word	0x00000005
        /*129c*/ 	.word	0x00028c60
        /*12a0*/ 	.short	0x010a
        /*12a2*/ 	.byte	0x3f
	.zero		1


	//----- nvinfo : EIATTR_NUM_MBARRIERS
	.align		4
.L_408:
        /*12a4*/ 	.byte	0x03, 0x38
        /*12a6*/ 	.short	0x0016


	//----- nvinfo : EIATTR_EXIT_INSTR_OFFSETS
	.align		4
        /*12a8*/ 	.byte	0x04, 0x1c
        /*12aa*/ 	.short	(.L_410 - .L_409)


	//   ....[0]....
.L_409:
        /*12ac*/ 	.word	0x00023380


	//----- nvinfo : EIATTR_MAX_THREADS
	.align		4
.L_410:
        /*12b0*/ 	.byte	0x04, 0x05
        /*12b2*/ 	.short	(.L_412 - .L_411)
.L_411:
        /*12b4*/ 	.word	0x00000180
        /*12b8*/ 	.word	0x00000001
        /*12bc*/ 	.word	0x00000001


	//----- nvinfo : EIATTR_CRS_STACK_SIZE
	.align		4
.L_412:
        /*12c0*/ 	.byte	0x04, 0x1e
        /*12c2*/ 	.short	(.L_414 - .L_413)
.L_413:
        /*12c4*/ 	.word	0x00000000


	//----- nvinfo : EIATTR_CBANK_PARAM_SIZE
	.align		4
.L_414:
        /*12c8*/ 	.byte	0x03, 0x19
        /*12ca*/ 	.short	0x0af0


	//----- nvinfo : EIATTR_PARAM_CBANK
	.align		4
        /*12cc*/ 	.byte	0x04, 0x0a
        /*12ce*/ 	.short	(.L_416 - .L_415)
	.align		4
.L_415:
        /*12d0*/ 	.word	index@(.nv.constant0._ZN7cutlass13device_kernelIN5flash11enable_sm90INS1_16FlashAttnFwdSm90INS1_25CollectiveMainloopFwdSm90ILi2EN4cute5tupleIJNS5_1CILi1EEES8_S8_EEENS6_IJNS7_ILi64EEESA_SA_EEELi512ENS_6half_tEfNS_4arch4Sm90ELb0ELb1ELb1ELb1ELb1ELb1ELb0ELb0ELb0ELb1ELb1ELb0EEENS1_21CollectiveEpilogueFwdINS6_IJSA_NS7_ILi512EEESA_EEES9_SC_SE_Li256ELb1ELb1ELb1ELb0EEENS1_36VarlenDynamicPersistentTileSchedulerILi64ELi64ELi256ELi128ELb1ELb1ELb1ELb1ELb0ELb1EEEEEEEEEvNT_6ParamsE)
        /*12d4*/ 	.short	0x0210
        /*12d6*/ 	.short	0x0af0


	//----- nvinfo : EIATTR_SW_WAR
	.align		4
.L_416:
        /*12d8*/ 	.byte	0x04, 0x36
        /*12da*/ 	.short	(.L_418 - .L_417)
.L_417:
        /*12dc*/ 	.word	0x00000008
.L_418:


//--------------------- .nv.info._ZN7cutlass13device_kernelIN5flash11enable_sm90INS1_16FlashAttnFwdSm90INS1_25CollectiveMainloopFwdSm90ILi2EN4cute5tupleIJNS5_1CILi1EEES8_S8_EEENS6_IJNS7_ILi64EEESA_SA_EEELi512ENS_6half_tEfNS_4arch4Sm90ELb0ELb1ELb1ELb1ELb1ELb0ELb1ELb0ELb0ELb1ELb1ELb0EEENS1_21CollectiveEpilogueFwdINS6_IJSA_NS7_ILi512EEESA_EEES9_SC_SE_Li256ELb1ELb1ELb1ELb0EEENS1_36VarlenDynamicPersistentTileSchedulerILi64ELi64ELi256ELi128ELb1ELb1ELb1ELb1ELb0ELb1EEEEEEEEEvNT_6ParamsE --------------------------
	.section	.nv.info._ZN7cutlass13device_kernelIN5flash11enable_sm90INS1_16FlashAttnFwdSm90INS1_25CollectiveMainloopFwdSm90ILi2EN4cute5tupleIJNS5_1CILi1EEES8_S8_EEENS6_IJNS7_ILi64EEESA_SA_EEELi512ENS_6half_tEfNS_4arch4Sm90ELb0ELb1ELb1ELb1ELb1ELb0ELb1ELb0ELb0ELb1ELb1ELb0EEENS1_21CollectiveEpilogueFwdINS6_IJSA_NS7_ILi512EEESA_EEES9_SC_SE_Li256ELb1ELb1ELb1ELb0EEENS1_36VarlenDynamicPersistentTileSchedulerILi64ELi64ELi256ELi128ELb1ELb1ELb1ELb1ELb0ELb1EEEEEEEEEvNT_6ParamsE,"",@"SHT_CUDA_INFO"
	.sectionflags	@""
	.align	4


	//----- nvinfo : EIATTR_CUDA_API_VERSION
	.align		4
        /*0000*/ 	.byte	0x04, 0x37
        /*0002*/ 	.short	(.L_420 - .L_419)
.L_419:
        /*0004*/ 	.word	0x00000082


	//----- nvinfo : EIATTR_KPARAM_INFO
	.align		4
.L_420:
        /*0008*/ 	.byte	0x04, 0x17
        /*000a*/ 	.short	(.L_422 - .L_421)
.L_421:
        /*000c*/ 	.word	0x00000000
        /*0010*/ 	.short	0x0000
        /*0012*/ 	.short	0x0070
        /*0014*/ 	.byte	0x00, 0xf0, 0x01, 0x2e


	//----- nvinfo : EIATTR_SPARSE_MMA_MASK
	.align		4
.L_422:
        /*0018*/ 	.byte	0x03, 0x50
        /*001a*/ 	.short	0x0000


	//----- nvinfo : EIATTR_MAXREG_COUNT
	.align		4
        /*001c*/ 	.byte	0x03, 0x1b
        /*001e*/ 	.short	0x00a8


	//----- nvinfo : EIATTR_NUM_BARRIERS
	.align		4
        /*0020*/ 	.byte	0x02, 0x4c
        /*0022*/ 	.byte	0x10
	.zero		1


	//----- nvinfo : EIATTR_EXTERNS
	.align		4
        /*0024*/ 	.byte	0x04, 0x0f
        /*0026*/ 	.short	(.L_424 - .L_423)


	//   ....[0]....
	.align		4
.L_423:
        /*0028*/ 	.word	index@(__assertfail)


	//----- nvinfo : EIATTR_ANNOTATIONS
	.align		4
.L_424:
        /*002c*/ 	.byte	0x04, 0x55
        /*002e*/ 	.short	(.L_426 - .L_425)


	//   ....[0]....
.L_425:
        /* <DEDUP_REMOVED lines=23> */
        /*0194*/ 	.byte	0x00, 0xed, 0x02, 0x00, 0x01, 0x00, 0x00, 0x00, 0xa0, 0xee, 0x02, 0x00


	//----- nvinfo : EIATTR_MERCURY_ISA_VERSION
	.align		4
.L_426:
        /*01a0*/ 	.byte	0x03, 0x5f
        /*01a2*/ 	.short	0x0101


	//----- nvinfo : EIATTR_UNUSED_LOAD_BYTE_OFFSET
	.align		4
        /*01a4*/ 	.byte	0x04, 0x44
        /*01a6*/ 	.short	(.L_428 - .L_427)


	//   ....[0]....
.L_427:
        /*01a8*/ 	.word	0x00000a00
        /*01ac*/ 	.word	0x0000fff0


	//   ....[1]....
        /*01b0*/ 	.word	0x00022d70
        /*01b4*/ 	.word	0x0000fff0


	//----- nvinfo : EIATTR_INT_WARP_WIDE_INSTR_OFFSETS
	.align		4
.L_428:
        /*01b8*/ 	.byte	0x04, 0x31
        /*01ba*/ 	.short	(.L_430 - .L_429)


	//   ....[0]....
.L_429:
        /*01bc*/ 	.word	0x000000c0


	//   ....[1]....
        /*01c0*/ 	.word	0x000000d0


	//   ....[2]....
        /*01c4*/ 	.word	0x000000e0


	//   ....[3]....
        /*01c8*/ 	.word	0x00000180


	//   ....[4]....
        /*01cc*/ 	.word	0x00029950


	//   ....[5]....
        /*01d0*/ 	.word	0x000299e0


	//   ....[6]....
        /*01d4*/ 	.word	0x0002dbe0


	//   ....[7]....
        /*01d8*/ 	.word	0x0002dc70


	//----- nvinfo : EIATTR_COOP_GROUP_MASK_REGIDS
	.align		4
.L_430:
        /*01dc*/ 	.byte	0x04, 0x29
        /*01de*/ 	.short	(.L_432 - .L_431)


	//   ....[0]....
.L_431:
        /*01e0*/ 	.word	0xffffffff


	//   ....[1]....
        /*01e4*/ 	.word	0xffffffff


	//   ....[2]....
        /*01e8*/ 	.word	0xffffffff


	//   ....[3]....
        /*01ec*/ 	.word	0xffffffff


	//   ....[4]....
        /*01f0*/ 	.word	0xffffffff


	//   ....[5]....
        /*01f4*/ 	.word	0xffffffff


	//   ....[6]....
        /*01f8*/ 	.word	0xffffffff


	//   ....[7]....
        /*01fc*/ 	.word	0xffffffff


	//   ....[8]....
        /*0200*/ 	.word	0xffffffff


	//   ....[9]....
        /*0204*/ 	.word	0xffffffff


	//   ....[10]....
        /*0208*/ 	.word	0xffffffff


	//   ....[11]....
        /*020c*/ 	.word	0xffffffff


	//   ....[12]....
        /*0210*/ 	.word	0xffffffff


	//   ....[13]....
        /*0214*/ 	.word	0xffffffff


	//   ....[14]....
        /*0218*/ 	.word	0xffffffff


	//   ....[15]....
        /*021c*/ 	.word	0xffffffff


	//   ....[16]....
        /*0220*/ 	.word	0xffffffff


	//   ....[17]....
        /*0224*/ 	.word	0xffffffff


	//   ....[18]....
        /*0228*/ 	.word	0xffffffff


	//   ....[19]....
        /*022c*/ 	.word	0xffffffff


	//   ....[20]....
        /*0230*/ 	.word	0xffffffff


	//   ....[21]....
        /*0234*/ 	.word	0xffffffff


	//   ....[22]....
        /*0238*/ 	.word	0xffffffff


	//   ....[23]....
        /*023c*/ 	.word	0xffffffff


	//   ....[24]....
        /*0240*/ 	.word	0xffffffff


	//   ....[25]....
        /*0244*/ 	.word	0xffffffff


	//   ....[26]....
        /*0248*/ 	.word	0xffffffff


	//   ....[27]....
        /*024c*/ 	.word	0xffffffff


	//   ....[28]....
        /*0250*/ 	.word	0xffffffff


	//   ....[29]....
        /*0254*/ 	.word	0xffffffff


	//   ....[30]....
        /*0258*/ 	.word	0xffffffff


	//   ....[31]....
        /*025c*/ 	.word	0xffffffff


	//   ....[32]....
        /*0260*/ 	.word	0xffffffff


	//   ....[33]....
        /*0264*/ 	.word	0xffffffff


	//   ....[34]....
        /*0268*/ 	.word	0xffffffff


	//   ....[35]....
        /*026c*/ 	.word	0xffffffff


	//   ....[36]....
        /*0270*/ 	.word	0xffffffff


	//   ....[37]....
        /*0274*/ 	.word	0xffffffff


	//   ....[38]....
        /*0278*/ 	.word	0xffffffff


	//   ....[39]....
        /*027c*/ 	.word	0xffffffff


	//   ....[40]....
        /*0280*/ 	.word	0xffffffff


	//   ....[41]....
        /*0284*/ 	.word	0xffffffff


	//   ....[42]....
        /*0288*/ 	.word	0xffffffff


	//   ....[43]....
        /*028c*/ 	.word	0xffffffff


	//   ....[44]....
        /*0290*/ 	.word	0xffffffff


	//   ....[45]....
        /*0294*/ 	.word	0xffffffff


	//   ....[46]....
        /*0298*/ 	.word	0xffffffff


	//   ....[47]....
        /*029c*/ 	.word	0xffffffff


	//   ....[48]....
        /*02a0*/ 	.word	0xffffffff


	//   ....[49]....
        /*02a4*/ 	.word	0xffffffff


	//   ....[50]....
        /*02a8*/ 	.word	0xffffffff


	//   ....[51]....
        /*02ac*/ 	.word	0xffffffff


	//   ....[52]....
        /*02b0*/ 	.word	0xffffffff


	//   ....[53]....
        /*02b4*/ 	.word	0xffffffff


	//   ....[54]....
        /*02b8*/ 	.word	0xffffffff


	//   ....[55]....
        /*02bc*/ 	.word	0xffffffff


	//   ....[56]....
        /*02c0*/ 	.word	0xffffffff


	//   ....[57]....
        /*02c4*/ 	.word	0xffffffff


	//   ....[58]....
        /*02c8*/ 	.word	0xffffffff


	//   ....[59]....
        /*02cc*/ 	.word	0xffffffff


	//   ....[60]....
        /*02d0*/ 	.word	0xffffffff


	//   ....[61]....
        /*02d4*/ 	.word	0xffffffff


	//   ....[62]....
        /*02d8*/ 	.word	0xffffffff


	//   ....[63]....
        /*02dc*/ 	.word	0xffffffff


	//   ....[64]....
        /*02e0*/ 	.word	0xffffffff


	//   ....[65]....
        /*02e4*/ 	.word	0xffffffff


	//   ....[66]....
        /*02e8*/ 	.word	0xffffffff


	//   ....[67]....
        /*02ec*/ 	.word	0xffffffff


	//   ....[68]....
        /*02f0*/ 	.word	0xffffffff


	//   ....[69]....
        /*02f4*/ 	.word	0xffffffff


	//   ....[70]....
        /*02f8*/ 	.word	0xffffffff


	//   ....[71]....
        /*02fc*/ 	.word	0xffffffff


	//   ....[72]....
        /*0300*/ 	.word	0xffffffff


	//   ....[73]....
        /*0304*/ 	.word	0xffffffff


	//   ....[74]....
        /*0308*/ 	.word	0xffffffff


	//   ....[75]....
        /*030c*/ 	.word	0xffffffff


	//   ....[76]....
        /*0310*/ 	.word	0xffffffff


	//   ....[77]....
        /*0314*/ 	.word	0xffffffff


	//   ....[78]....
        /*0318*/ 	.word	0xffffffff


	//   ....[79]....
        /*031c*/ 	.word	0xffffffff


	//   ....[80]....
        /*0320*/ 	.word	0xffffffff


	//   ....[81]....
        /*0324*/ 	.word	0xffffffff


	//   ....[82]....
        /*0328*/ 	.word	0xffffffff


	//   ....[83]....
        /*032c*/ 	.word	0xffffffff


	//   ....[84]....
        /*0330*/ 	.word	0xffffffff


	//   ....[85]....
        /*0334*/ 	.word	0xffffffff


	//   ....[86]....
        /*0338*/ 	.word	0xffffffff


	//   ....[87]....
        /*033c*/ 	.word	0xffffffff


	//   ....[88]....
        /*0340*/ 	.word	0xffffffff


	//   ....[89]....
        /*0344*/ 	.word	0xffffffff


	//   ....[90]....
        /*0348*/ 	.word	0xffffffff


	//   ....[91]....
        /*034c*/ 	.word	0xffffffff


	//   ....[92]....
        /*0350*/ 	.word	0xffffffff


	//   ....[93]....
        /*0354*/ 	.word	0xffffffff


	//   ....[94]....
        /*0358*/ 	.word	0xffffffff


	//   ....[95]....
        /*035c*/ 	.word	0xffffffff


	//   ....[96]....
        /*0360*/ 	.word	0xffffffff


	//   ....[97]....
        /*0364*/ 	.word	0xffffffff


	//   ....[98]....
        /*0368*/ 	.word	0xffffffff


	//   ....[99]....
        /*036c*/ 	.word	0xffffffff


	//   ....[100]....
        /*0370*/ 	.word	0xffffffff


	//   ....[101]....
        /*0374*/ 	.word	0xffffffff


	//   ....[102]....
        /*0378*/ 	.word	0xffffffff


	//   ....[103]....
        /*037c*/ 	.word	0xffffffff


	//   ....[104]....
        /*0380*/ 	.word	0xffffffff


	//   ....[105]....
        /*0384*/ 	.word	0xffffffff


	//   ....[106]....
        /*0388*/ 	.word	0xffffffff


	//   ....[107]....
        /*038c*/ 	.word	0xffffffff


	//   ....[108]....
        /*0390*/ 	.word	0xffffffff


	//   ....[109]....
        /*0394*/ 	.word	0xffffffff


	//   ....[110]....
        /*0398*/ 	.word	0xffffffff


	//   ....[111]....
        /*039c*/ 	.word	0xffffffff


	//   ....[112]....
        /*03a0*/ 	.word	0xffffffff


	//   ....[113]....
        /*03a4*/ 	.word	0xffffffff


	//   ....[114]....
        /*03a8*/ 	.word	0xffffffff


	//   ....[115]....
        /*03ac*/ 	.word	0xffffffff


	//   ....[116]....
        /*03b0*/ 	.word	0xffffffff


	//   ....[117]....
        /*03b4*/ 	.word	0xffffffff


	//   ....[118]....
        /*03b8*/ 	.word	0xffffffff


	//   ....[119]....
        /*03bc*/ 	.word	0xffffffff


	//   ....[120]....
        /*03c0*/ 	.word	0xffffffff


	//   ....[121]....
        /*03c4*/ 	.word	0xffffffff


	//   ....[122]....
        /*03c8*/ 	.word	0xffffffff


	//   ....[123]....
        /*03cc*/ 	.word	0xffffffff


	//   ....[124]....
        /*03d0*/ 	.word	0xffffffff


	//   ....[125]....
        /*03d4*/ 	.word	0xffffffff


	//   ....[126]....
        /*03d8*/ 	.word	0xffffffff


	//   ....[127]....
        /*03dc*/ 	.word	0xffffffff


	//   ....[128]....
        /*03e0*/ 	.word	0xffffffff


	//   ....[129]....
        /*03e4*/ 	.word	0xffffffff


	//   ....[130]....
        /*03e8*/ 	.word	0xffffffff


	//   ....[131]....
        /*03ec*/ 	.word	0xffffffff


	//   ....[132]....
        /*03f0*/ 	.word	0xffffffff


	//   ....[133]....
        /*03f4*/ 	.word	0xffffffff


	//   ....[134]....
        /*03f8*/ 	.word	0xffffffff


	//   ....[135]....
        /*03fc*/ 	.word	0x0500000f


	//   ....[136]....
        /*0400*/ 	.word	0x0500000f


	//   ....[137]....
        /*0404*/ 	.word	0x0500000f


	//   ....[138]....
        /*0408*/ 	.word	0x0500000f


	//   ....[139]....
        /*040c*/ 	.word	0x0500000f


	//   ....[140]....
        /*0410*/ 	.word	0x0500000f


	//   ....[141]....
        /*0414*/ 	.word	0x0500000f


	//   ....[142]....
        /*0418*/ 	.word	0x0500000f


	//   ....[143]....
        /*041c*/ 	.word	0x0500000f


	//   ....[144]....
        /*0420*/ 	.word	0x0500000f


	//   ....[145]....
        /*0424*/ 	.word	0x0500000f


	//   ....[146]....
        /*0428*/ 	.word	0x0500000f


	//   ....[147]....
        /*042c*/ 	.word	0x0500000f


	//   ....[148]....
        /*0430*/ 	.word	0x0500000f


	//   ....[149]....
        /*0434*/ 	.word	0x0500000f


	//   ....[150]....
        /*0438*/ 	.word	0x0500000f


	//   ....[151]....
        /*043c*/ 	.word	0x0500000f


	//   ....[152]....
        /*0440*/ 	.word	0x0500000f


	//   ....[153]....
        /*0444*/ 	.word	0x0500000f


	//   ....[154]....
        /*0448*/ 	.word	0x0500000f


	//   ....[155]....
        /*044c*/ 	.word	0x0500000f


	//   ....[156]....
        /*0450*/ 	.word	0x0500000f


	//   ....[157]....
        /*0454*/ 	.word	0x0500000f


	//   ....[158]....
        /*0458*/ 	.word	0x0500000f


	//   ....[159]....
        /*045c*/ 	.word	0x0500000f


	//   ....[160]....
        /*0460*/ 	.word	0x0500000f


	//   ....[161]....
        /*0464*/ 	.word	0x0500000f


	//   ....[162]....
        /*0468*/ 	.word	0x0500000f


	//   ....[163]....
        /*046c*/ 	.word	0x0500000f


	//   ....[164]....
        /*0470*/ 	.word	0x0500000f


	//   ....[165]....
        /*0474*/ 	.word	0x0500000f


	//   ....[166]....
        /*0478*/ 	.word	0x0500000f


	//   ....[167]....
        /*047c*/ 	.word	0x0500000f


	//   ....[168]....
        /*0480*/ 	.word	0x0500000f


	//   ....[169]....
        /*0484*/ 	.word	0x0500000f


	//   ....[170]....
        /*0488*/ 	.word	0x0500000f


	//   ....[171]....
        /*048c*/ 	.word	0x0500000f


	//   ....[172]....
        /*0490*/ 	.word	0x0500000f


	//   ....[173]....
        /*0494*/ 	.word	0x0500000f


	//   ....[174]....
        /*0498*/ 	.word	0x0500000f


	//   ....[175]....
        /*049c*/ 	.word	0x0500000f


	//   ....[176]....
        /*04a0*/ 	.word	0x0500000f


	//   ....[177]....
        /*04a4*/ 	.word	0x0500000f


	//   ....[178]....
        /*04a8*/ 	.word	0x0500000f


	//   ....[179]....
        /*04ac*/ 	.word	0x0500000f


	//   ....[180]....
        /*04b0*/ 	.word	0x0500000f


	//   ....[181]....
        /*04b4*/ 	.word	0x0500000f


	//   ....[182]....
        /*04b8*/ 	.word	0x0500000f


	//   ....[183]....
        /*04bc*/ 	.word	0x0500000f


	//   ....[184]....
        /*04c0*/ 	.word	0x0500000f


	//   ....[185]....
        /*04c4*/ 	.word	0x0500000f


	//   ....[186]....
        /*04c8*/ 	.word	0x0500000f


	//   ....[187]....
        /*04cc*/ 	.word	0x0500000f


	//   ....[188]....
        /*04d0*/ 	.word	0x0500000f


	//   ....[189]....
        /*04d4*/ 	.word	0x0500000f


	//   ....[190]....
        /*04d8*/ 	.word	0x0500000f


	//   ....[191]....
        /*04dc*/ 	.word	0x0500000f


	//   ....[192]....
        /*04e0*/ 	.word	0x0500000f


	//   ....[193]....
        /*04e4*/ 	.word	0x0500000f


	//   ....[194]....
        /*04e8*/ 	.word	0x0500000f


	//   ....[195]....
        /*04ec*/ 	.word	0x0500000f


	//   ....[196]....
        /*04f0*/ 	.word	0x0500000f


	//   ....[197]....
        /*04f4*/ 	.word	0x0500000f


	//   ....[198]....
        /*04f8*/ 	.word	0x0500000f


	//   ....[199]....
        /*04fc*/ 	.word	0x0500000f


	//   ....[200]....
        /*0500*/ 	.word	0x0500000f


	//   ....[201]....
        /*0504*/ 	.word	0x0500000f


	//   ....[202]....
        /*0508*/ 	.word	0x0500000f


	//   ....[203]....
        /*050c*/ 	.word	0xffffffff


	//   ....[204]....
        /*0510*/ 	.word	0xffffffff


	//   ....[205]....
        /*0514*/ 	.word	0xffffffff


	//   ....[206]....
        /*0518*/ 	.word	0xffffffff


	//   ....[207]....
        /*051c*/ 	.word	0xffffffff


	//   ....[208]....
        /*0520*/ 	.word	0xffffffff


	//   ....[209]....
        /*0524*/ 	.word	0xffffffff


	//   ....[210]....
        /*0528*/ 	.word	0xffffffff


	//----- nvinfo : EIATTR_COOP_GROUP_INSTR_OFFSETS
	.align		4
.L_432:
        /*052c*/ 	.byte	0x04, 0x28
        /*052e*/ 	.short	(.L_434 - .L_433)


	//   ....[0]....
.L_433:
        /*0530*/ 	.word	0x00000080


	//   ....[1]....
        /*0534*/ 	.word	0x00000090


	//   ....[2]....
        /*0538*/ 	.word	0x000002b0


	//   ....[3]....
        /*053c*/ 	.word	0x00000410


	//   ....[4]....
        /*0540*/ 	.word	0x00000530


	//   ....[5]....
        /*0544*/ 	.word	0x00000690


	//   ....[6]....
        /*0548*/ 	.word	0x00002920


	//   ....[7]....
        /*054c*/ 	.word	0x0000a880


	//   ....[8]....
        /*0550*/ 	.word	0x0000c9b0


	//   ....[9]....
        /*0554*/ 	.word	0x0000dd60


	//   ....[10]....
        /*0558*/ 	.word	0x0000e200


	//   ....[11]....
        /*055c*/ 	.word	0x0000ecd0


	//   ....[12]....
        /*0560*/ 	.word	0x0000eeb0


	//   ....[13]....
        /*0564*/ 	.word	0x0000f390


	//   ....[14]....
        /*0568*/ 	.word	0x0000f3b0


	//   ....[15]....
        /*056c*/ 	.word	0x000120b0


	//   ....[16]....
        /*0570*/ 	.word	0x00013a40


	//   ....[17]....
        /*0574*/ 	.word	0x00015040


	//   ....[18]....
        /*0578*/ 	.word	0x00015080


	//   ....[19]....
        /*057c*/ 	.word	0x000150d0


	//   ....[20]....
        /*0580*/ 	.word	0x000150f0


	//   ....[21]....
        /*0584*/ 	.word	0x00019780


	//   ....[22]....
        /*0588*/ 	.word	0x0001ab80


	//   ....[23]....
        /*058c*/ 	.word	0x0001bee0


	//   ....[24]....
        /*0590*/ 	.word	0x0001c3f0


	//   ....[25]....
        /*0594*/ 	.word	0x0001cf50


	//   ....[26]....
        /*0598*/ 	.word	0x0001cfa0


	//   ....[27]....
        /*059c*/ 	.word	0x0001cff0


	//   ....[28]....
        /*05a0*/ 	.word	0x0001d010


	//   ....[29]....
        /*05a4*/ 	.word	0x00021720


	//   ....[30]....
        /*05a8*/ 	.word	0x000218b0


	//   ....[31]....
        /*05ac*/ 	.word	0x000218d0


	//   ....[32]....
        /*05b0*/ 	.word	0x00021910


	//   ....[33]....
        /*05b4*/ 	.word	0x00021930


	//   ....[34]....
        /*05b8*/ 	.word	0x00023cb0


	//   ....[35]....
        /*05bc*/ 	.word	0x00024130


	//   ....[36]....
        /*05c0*/ 	.word	0x00024140


	//   ....[37]....
        /*05c4*/ 	.word	0x00024150


	//   ....[38]....
        /*05c8*/ 	.word	0x00024160


	//   ....[39]....
        /*05cc*/ 	.word	0x00024df0


	//   ....[40]....
        /*05d0*/ 	.word	0x00024e20


	//   ....[41]....
        /*05d4*/ 	.word	0x00025060


	//   ....[42]....
        /*05d8*/ 	.word	0x00025080


	//   ....[43]....
        /*05dc*/ 	.word	0x00025710


	//   ....[44]....
        /*05e0*/ 	.word	0x00025720


	//   ....[45]....
        /*05e4*/ 	.word	0x00026170


	//   ....[46]....
        /*05e8*/ 	.word	0x00026190


	//   ....[47]....
        /*05ec*/ 	.word	0x00027760


	//   ....[48]....
        /*05f0*/ 	.word	0x00027780


	//   ....[49]....
        /*05f4*/ 	.word	0x000279b0


	//   ....[50]....
        /*05f8*/ 	.word	0x000279d0


	//   ....[51]....
        /*05fc*/ 	.word	0x00027c80


	//   ....[52]....
        /*0600*/ 	.word	0x00027e90


	//   ....[53]....
        /*0604*/ 	.word	0x00027ec0


	//   ....[54]....
        /*0608*/ 	.word	0x00027ef0


	//   ....[55]....
        /*060c*/ 	.word	0x00027f20


	//   ....[56]....
        /*0610*/ 	.word	0x00027f50


	//   ....[57]....
        /*0614*/ 	.word	0x00027f80


	//   ....[58]....
        /*0618*/ 	.word	0x000280f0


	//   ....[59]....
        /*061c*/ 	.word	0x00028120


	//   ....[60]....
        /*0620*/ 	.word	0x00028150


	//   ....[61]....
        /*0624*/ 	.word	0x00028180


	//   ....[62]....
        /*0628*/ 	.word	0x000281b0


	//   ....[63]....
        /*062c*/ 	.word	0x000281e0


	//   ....[64]....
        /*0630*/ 	.word	0x00028270


	//   ....[65]....
        /*0634*/ 	.word	0x000282a0


	//   ....[66]....
        /*0638*/ 	.word	0x000282b0


	//   ....[67]....
        /*063c*/ 	.word	0x000282f0


	//   ....[68]....
        /*0640*/ 	.word	0x0002a720


	//   ....[69]....
        /*0644*/ 	.word	0x0002a740


	//   ....[70]....
        /*0648*/ 	.word	0x0002a7d0


	//   ....[71]....
        /*064c*/ 	.word	0x0002a7f0


	//   ....[72]....
        /*0650*/ 	.word	0x0002a870


	//   ....[73]....
        /*0654*/ 	.word	0x0002a890


	//   ....[74]....
        /*0658*/ 	.word	0x0002a8a0


	//   ....[75]....
        /*065c*/ 	.word	0x0002a8b0


	//   ....[76]....
        /*0660*/ 	.word	0x0002b020


	//   ....[77]....
        /*0664*/ 	.word	0x0002b050


	//   ....[78]....
        /*0668*/ 	.word	0x0002b110


	//   ....[79]....
        /*066c*/ 	.word	0x0002b130


	//   ....[80]....
        /*0670*/ 	.word	0x0002b1d0


	//   ....[81]....
        /*0674*/ 	.word	0x0002b1f0


	//   ....[82]....
        /*0678*/ 	.word	0x0002b200


	//   ....[83]....
        /*067c*/ 	.word	0x0002b280


	//   ....[84]....
        /*0680*/ 	.word	0x0002bad0


	//   ....[85]....
        /*0684*/ 	.word	0x0002baf0


	//   ....[86]....
        /*0688*/ 	.word	0x0002bc90


	//   ....[87]....
        /*068c*/ 	.word	0x0002bcc0


	//   ....[88]....
        /*0690*/ 	.word	0x0002bdd0


	//   ....[89]....
        /*0694*/ 	.word	0x0002bde0


	//   ....[90]....
        /*0698*/ 	.word	0x0002be10


	//   ....[91]....
        /*069c*/ 	.word	0x0002be20


	//   ....[92]....
        /*06a0*/ 	.word	0x0002c420


	//   ....[93]....
        /*06a4*/ 	.word	0x0002c480


	//   ....[94]....
        /*06a8*/ 	.word	0x0002c640


	//   ....[95]....
        /*06ac*/ 	.word	0x0002c680


	//   ....[96]....
        /*06b0*/ 	.word	0x0002c690


	//   ....[97]....
        /*06b4*/ 	.word	0x0002c6a0


	//   ....[98]....
        /*06b8*/ 	.word	0x0002c7f0


	//   ....[99]....
        /*06bc*/ 	.word	0x0002c940


	//   ....[100]....
        /*06c0*/ 	.word	0x0002d130


	//   ....[101]....
        /*06c4*/ 	.word	0x0002d150


	//   ....[102]....
        /*06c8*/ 	.word	0x0002d1a0


	//   ....[103]....
        /*06cc*/ 	.word	0x0002d1b0


	//   ....[104]....
        /*06d0*/ 	.word	0x0002d1f0


	//   ....[105]....
        /*06d4*/ 	.word	0x0002d200


	//   ....[106]....
        /*06d8*/ 	.word	0x0002d210


	//   ....[107]....
        /*06dc*/ 	.word	0x0002d250


	//   ....[108]....
        /*06e0*/ 	.word	0x0002d540


	//   ....[109]....
        /*06e4*/ 	.word	0x0002d580


	//   ....[110]....
        /*06e8*/ 	.word	0x0002d5a0


	//   ....[111]....
        /*06ec*/ 	.word	0x0002d5c0


	//   ....[112]....
        /*06f0*/ 	.word	0x0002d5f0


	//   ....[113]....
        /*06f4*/ 	.word	0x0002d610


	//   ....[114]....
        /*06f8*/ 	.word	0x0002d710


	//   ....[115]....
        /*06fc*/ 	.word	0x0002d860


	//   ....[116]....
        /*0700*/ 	.word	0x0002de90


	//   ....[117]....
        /*0704*/ 	.word	0x0002dec0


	//   ....[118]....
        /*0708*/ 	.word	0x0002df20


	//   ....[119]....
        /*070c*/ 	.word	0x0002df50


	//   ....[120]....
        /*0710*/ 	.word	0x0002df80


	//   ....[121]....
        /*0714*/ 	.word	0x0002dfb0


	//   ....[122]....
        /*0718*/ 	.word	0x0002dfe0


	//   ....[123]....
        /*071c*/ 	.word	0x0002e010


	//   ....[124]....
        /*0720*/ 	.word	0x0002e1b0


	//   ....[125]....
        /*0724*/ 	.word	0x0002e1e0


	//   ....[126]....
        /*0728*/ 	.word	0x0002e210


	//   ....[127]....
        /*072c*/ 	.word	0x0002e240


	//   ....[128]....
        /*0730*/ 	.word	0x0002e270


	//   ....[129]....
        /*0734*/ 	.word	0x0002e2a0


	//   ....[130]....
        /*0738*/ 	.word	0x0002e360


	//   ....[131]....
        /*073c*/ 	.word	0x0002e380


	//   ....[132]....
        /*0740*/ 	.word	0x0002e3a0


	//   ....[133]....
        /*0744*/ 	.word	0x0002e400


	//   ....[134]....
        /*0748*/ 	.word	0x0002ee20


	//   ....[135]....
        /*074c*/ 	.word	0x0002f3f0


	//   ....[136]....
        /*0750*/ 	.word	0x0002f4e0


	//   ....[137]....
        /*0754*/ 	.word	0x0002f580


	//   ....[138]....
        /*0758*/ 	.word	0x0002f5e0


	//   ....[139]....
        /*075c*/ 	.word	0x0002f6d0


	//   ....[140]....
        /*0760*/ 	.word	0x0002f740


	//   ....[141]....
        /*0764*/ 	.word	0x0002f830


	//   ....[142]....
        /*0768*/ 	.word	0x0002f8a0


	//   ....[143]....
        /*076c*/ 	.word	0x0002f940


	//   ....[144]....
        /*0770*/ 	.word	0x0002fa40


	//   ....[145]....
        /*0774*/ 	.word	0x0002fad0


	//   ....[146]....
        /*0778*/ 	.word	0x0002fb30


	//   ....[147]....
        /*077c*/ 	.word	0x0002fc20


	//   ....[148]....
        /*0780*/ 	.word	0x0002fca0


	//   ....[149]....
        /*0784*/ 	.word	0x0002fda0


	//   ....[150]....
        /*0788*/ 	.word	0x0002fe10


	//   ....[151]....
        /*078c*/ 	.word	0x0002fef0


	//   ....[152]....
        /*0790*/ 	.word	0x00030200


	//   ....[153]....
        /*0794*/ 	.word	0x000302c0


	//   ....[154]....
        /*0798*/ 	.word	0x00030530


	//   ....[155]....
        /*079c*/ 	.word	0x00030580


	//   ....[156]....
        /*07a0*/ 	.word	0x00030790


	//   ....[157]....
        /*07a4*/ 	.word	0x000307e0


	//   ....[158]....
        /*07a8*/ 	.word	0x00030990


	//   ....[159]....
        /*07ac*/ 	.word	0x000309e0


	//   ....[160]....
        /*07b0*/ 	.word	0x00030b20


	//   ....[161]....
        /*07b4*/ 	.word	0x00030c20


	//   ....[162]....
        /*07b8*/ 	.word	0x00030e90


	//   ....[163]....
        /*07bc*/ 	.word	0x00030ee0


	//   ....[164]....
        /*07c0*/ 	.word	0x000310b0


	//   ....[165]....
        /*07c4*/ 	.word	0x00031100


	//   ....[166]....
        /*07c8*/ 	.word	0x000312d0


	//   ....[167]....
        /*07cc*/ 	.word	0x00031320


	//   ....[168]....
        /*07d0*/ 	.word	0x00031410


	//   ....[169]....
        /*07d4*/ 	.word	0x000314b0


	//   ....[170]....
        /*07d8*/ 	.word	0x00031510


	//   ....[171]....
        /*07dc*/ 	.word	0x000315c0


	//   ....[172]....
        /*07e0*/ 	.word	0x00031620


	//   ....[173]....
        /*07e4*/ 	.word	0x000316d0


	//   ....[174]....
        /*07e8*/ 	.word	0x00031730


	//   ....[175]....
        /*07ec*/ 	.word	0x000317e0


	//   ....[176]....
        /*07f0*/ 	.word	0x000318d0


	//   ....[177]....
        /*07f4*/ 	.word	0x000319b0


	//   ....[178]....
        /*07f8*/ 	.word	0x00031ac0


	//   ....[179]....
        /*07fc*/ 	.word	0x00031bc0


	//   ....[180]....
        /*0800*/ 	.word	0x00031cf0


	//   ....[181]....
        /*0804*/ 	.word	0x00031dd0


	//   ....[182]....
        /*0808*/ 	.word	0x00031ed0


	//   ....[183]....
        /*080c*/ 	.word	0x00031fb0


	//   ....[184]....
        /*0810*/ 	.word	0x00032040


	//   ....[185]....
        /*0814*/ 	.word	0x000320e0


	//   ....[186]....
        /*0818*/ 	.word	0x00032250


	//   ....[187]....
        /*081c*/ 	.word	0x000322c0


	//   ....[188]....
        /*0820*/ 	.word	0x00032330


	//   ....[189]....
        /*0824*/ 	.word	0x000323a0


	//   ....[190]....
        /*0828*/ 	.word	0x00032410


	//   ....[191]....
        /*082c*/ 	.word	0x00032490


	//   ....[192]....
        /*0830*/ 	.word	0x00032510


	//   ....[193]....
        /*0834*/ 	.word	0x000325a0


	//   ....[194]....
        /*0838*/ 	.word	0x00032610


	//   ....[195]....
        /*083c*/ 	.word	0x00032680


	//   ....[196]....
        /*0840*/ 	.word	0x000326f0


	//   ....[197]....
        /*0844*/ 	.word	0x00032770


	//   ....[198]....
        /*0848*/ 	.word	0x000327e0


	//   ....[199]....
        /*084c*/ 	.word	0x00032870


	//   ....[200]....
        /*0850*/ 	.word	0x000328d0


	//   ....[201]....
        /*0854*/ 	.word	0x00032960


	//   ....[202]....
        /*0858*/ 	.word	0x00032a90


	//   ....[203]....
        /*085c*/ 	.word	0x00034a90


	//   ....[204]....
        /*0860*/ 	.word	0x00036260


	//   ....[205]....
        /*0864*/ 	.word	0x00036c80


	//   ....[206]....
        /*0868*/ 	.word	0x00037560


	//   ....[207]....
        /*086c*/ 	.word	0x000375a0


	//   ....[208]....
        /*0870*/ 	.word	0x00037610


	//   ....[209]....
        /*0874*/ 	.word	0x00037630


	//   ....[210]....
        /*0878*/ 	.word	0x00044750


	//----- nvinfo : EIATTR_REG_RECONFIG
	.align		4
.L_434:
        /*087c*/ 	.byte	0x01, 0x54
	.zero		2


	//----- nvinfo : EIATTR_SYSCALL_OFFSETS
	.align		4
        /*0880*/ 	.byte	0x04, 0x46
        /*0882*/ 	.short	(.L_436 - .L_435)


	//   ....[0]....
.L_435:
        /*0884*/ 	.word	0x0000ae70


	//   ....[1]....
        /*0888*/ 	.word	0x00029b40


	//   ....[2]....
        /*088c*/ 	.word	0x00029c90


	//   ....[3]....
        /*0890*/ 	.word	0x00029d80


	//   ....[4]....
        /*0894*/ 	.word	0x0002ac40


	//   ....[5]....
        /*0898*/ 	.word	0x0002b500


	//----- nvinfo : EIATTR_MBARRIER_INSTR_OFFSETS
	.align		4
.L_436:
        /*089c*/ 	.byte	0x04, 0x39
        /*089e*/ 	.short	(.L_438 - .L_437)


	//   ....[0]....
.L_437:
        /*08a0*/ 	.word	0x00000190
        /*08a4*/ 	.word	0x000000ff
        /*08a8*/ 	.word	0x00038800
        /*08ac*/ 	.short	0x0100
        /*08ae*/ 	.byte	0x08
	.zero		1


	//   ....[1]....
        /*08b0*/ 	.word	0x000001a0
        /*08b4*/ 	.word	0x000000ff
        /*08b8*/ 	.word	0x00038810
        /*08bc*/ 	.short	0x0100
        /*08be*/ 	.byte	0x08
	.zero		1


	//   ....[2]....
        /*08c0*/ 	.word	0x000001b0
        /*08c4*/ 	.word	0x000000ff
        /*08c8*/ 	.word	0x00038820
        /*08cc*/ 	.short	0x0100
        /*08ce*/ 	.byte	0x08
	.zero		1


	//   ....[3]....
        /*08d0*/ 	.word	0x00000260
        /*08d4*/ 	.word	0x000000ff
        /*08d8*/ 	.word	0x00038830
        /*08dc*/ 	.short	0x0100
        /*08de*/ 	.byte	0x06
	.zero		1


	//   ....[4]....
        /*08e0*/ 	.word	0x00000270
        /*08e4*/ 	.word	0x000000ff
        /*08e8*/ 	.word	0x00038840
        /*08ec*/ 	.short	0x0100
        /*08ee*/ 	.byte	0x06
	.zero		1


	//   ....[5]....
        /*08f0*/ 	.word	0x00000280
        /*08f4*/ 	.word	0x000000ff
        /*08f8*/ 	.word	0x00038838
        /*08fc*/ 	.short	0x0100
        /*08fe*/ 	.byte	0x06
	.zero		1


	//   ....[6]....
        /*0900*/ 	.word	0x00000290
        /*0904*/ 	.word	0x000000ff
        /*0908*/ 	.word	0x00038848
        /*090c*/ 	.short	0x0100
        /*090e*/ 	.byte	0x06
	.zero		1


	//   ....[7]....
        /*0910*/ 	.word	0x000003c0
        /*0914*/ 	.word	0x000000ff
        /*0918*/ 	.word	0x00038850
        /*091c*/ 	.short	0x0100
        /*091e*/ 	.byte	0x08
	.zero		1


	//   ....[8]....
        /*0920*/ 	.word	0x000003d0
        /*0924*/ 	.word	0x000000ff
        /*0928*/ 	.word	0x00038860
        /*092c*/ 	.short	0x0100
        /*092e*/ 	.byte	0x08
	.zero		1


	//   ....[9]....
        /*0930*/ 	.word	0x000003e0
        /*0934*/ 	.word	0x000000ff
        /*0938*/ 	.word	0x00038858
        /*093c*/ 	.short	0x0100
        /*093e*/ 	.byte	0x08
	.zero		1


	//   ....[10]....
        /*0940*/ 	.word	0x000003f0
        /*0944*/ 	.word	0x000000ff
        /*0948*/ 	.word	0x00038868
        /*094c*/ 	.short	0x0100
        /*094e*/ 	.byte	0x08
	.zero		1


	//   ....[11]....
        /*0950*/ 	.word	0x000004e0
        /*0954*/ 	.word	0x000000ff
        /*0958*/ 	.word	0x00038870
        /*095c*/ 	.short	0x0100
        /*095e*/ 	.byte	0x06
	.zero		1


	//   ....[12]....
        /*0960*/ 	.word	0x000004f0
        /*0964*/ 	.word	0x000000ff
        /*0968*/ 	.word	0x00038880
        /*096c*/ 	.short	0x0100
        /*096e*/ 	.byte	0x06
	.zero		1


	//   ....[13]....
        /*0970*/ 	.word	0x00000500
        /*0974*/ 	.word	0x000000ff
        /*0978*/ 	.word	0x00038878
        /*097c*/ 	.short	0x0100
        /*097e*/ 	.byte	0x06
	.zero		1


	//   ....[14]....
        /*0980*/ 	.word	0x00000510
        /*0984*/ 	.word	0x000000ff
        /*0988*/ 	.word	0x00038888
        /*098c*/ 	.short	0x0100
        /*098e*/ 	.byte	0x06
	.zero		1


	//   ....[15]....
        /*0990*/ 	.word	0x00000640
        /*0994*/ 	.word	0x000000ff
        /*0998*/ 	.word	0x00038890
        /*099c*/ 	.short	0x0100
        /*099e*/ 	.byte	0x08
	.zero		1


	//   ....[16]....
        /*09a0*/ 	.word	0x00000650
        /*09a4*/ 	.word	0x000000ff
        /*09a8*/ 	.word	0x000388a0
        /*09ac*/ 	.short	0x0100
        /*09ae*/ 	.byte	0x08
	.zero		1


	//   ....[17]....
        /*09b0*/ 	.word	0x00000660
        /*09b4*/ 	.word	0x000000ff
        /*09b8*/ 	.word	0x00038898
        /*09bc*/ 	.short	0x0100
        /*09be*/ 	.byte	0x08
	.zero		1


	//   ....[18]....
        /*09c0*/ 	.word	0x00000670
        /*09c4*/ 	.word	0x000000ff
        /*09c8*/ 	.word	0x000388a8
        /*09cc*/ 	.short	0x0100
        /*09ce*/ 	.byte	0x08
	.zero		1


	//   ....[19]....
        /*09d0*/ 	.word	0x000007b0
        /*09d4*/ 	.word	0x000000ff
        /*09d8*/ 	.word	0x000388b0
        /*09dc*/ 	.short	0x0100
        /*09de*/ 	.byte	0x08
	.zero		1


	//   ....[20]....
        /*09e0*/ 	.word	0x000007c0
        /*09e4*/ 	.word	0x000000ff
        /*09e8*/ 	.word	0x000388c0
        /*09ec*/ 	.short	0x0100
        /*09ee*/ 	.byte	0x08
	.zero		1


	//   ....[21]....
        /*09f0*/ 	.word	0x000007d0
        /*09f4*/ 	.word	0x000000ff
        /*09f8*/ 	.word	0x000388b8
        /*09fc*/ 	.short	0x0100
        /*09fe*/ 	.byte	0x08
	.zero		1


	//   ....[22]....
        /*0a00*/ 	.word	0x000007e0
        /*0a04*/ 	.word	0x000000ff
        /*0a08*/ 	.word	0x000388c8
        /*0a0c*/ 	.short	0x0100
        /*0a0e*/ 	.byte	0x08
	.zero		1


	//   ....[23]....
        /*0a10*/ 	.word	0x00004e60
        /*0a14*/ 	.word	0x00000003
        /*0a18*/ 	.word	0x00000000
        /*0a1c*/ 	.short	0x0101
        /*0a1e*/ 	.byte	0x3f
	.zero		1


	//   ....[24]....
        /*0a20*/ 	.word	0x00008c20
        /*0a24*/ 	.word	0x00000004
        /*0a28*/ 	.word	0x00000000
        /*0a2c*/ 	.short	0x0101
        /*0a2e*/ 	.byte	0x3f
	.zero		1


	//   ....[25]....
        /*0a30*/ 	.word	0x0000b3b0
        /*0a34*/ 	.word	0x000000ff
        /*0a38*/ 	.word	0x00038800
        /*0a3c*/ 	.short	0x010a
        /*0a3e*/ 	.byte	0x2c
	.zero		1


	//   ....[26]....
        /*0a40*/ 	.word	0x0000b860
        /*0a44*/ 	.word	0x00000014
        /*0a48*/ 	.word	0x00000000
        /*0a4c*/ 	.short	0x010a
        /*0a4e*/ 	.byte	0x3f
	.zero		1


	//   ....[27]....
        /*0a50*/ 	.word	0x0000b8c0
        /*0a54*/ 	.word	0x00000014
        /*0a58*/ 	.word	0x00000000
        /*0a5c*/ 	.short	0x010a
        /*0a5e*/ 	.byte	0x3f
	.zero		1


	//   ....[28]....
        /*0a60*/ 	.word	0x0000bc70
        /*0a64*/ 	.word	0x000000ff
        /*0a68*/ 	.word	0x00038810
        /*0a6c*/ 	.short	0x010a
        /*0a6e*/ 	.byte	0x2c
	.zero		1


	//   ....[29]....
        /*0a70*/ 	.word	0x0000bd70
        /*0a74*/ 	.word	0x0000000c
        /*0a78*/ 	.word	0x00000000
        /*0a7c*/ 	.short	0x010a
        /*0a7e*/ 	.byte	0x3f
	.zero		1


	//   ....[30]....
        /*0a80*/ 	.word	0x0000bdd0
        /*0a84*/ 	.word	0x0000000c
        /*0a88*/ 	.word	0x00000000
        /*0a8c*/ 	.short	0x010a
        /*0a8e*/ 	.byte	0x3f
	.zero		1


	//   ....[31]....
        /*0a90*/ 	.word	0x0000d960
        /*0a94*/ 	.word	0x00000003
        /*0a98*/ 	.word	0x00000000
        /*0a9c*/ 	.short	0x0101
        /*0a9e*/ 	.byte	0x3f
	.zero		1


	//   ....[32]....
        /*0aa0*/ 	.word	0x000121c0
        /*0aa4*/ 	.word	0x00000000
        /*0aa8*/ 	.word	0x00000000
        /*0aac*/ 	.short	0x0101
        /*0aae*/ 	.byte	0x3f
	.zero		1


	//   ....[33]....
        /*0ab0*/ 	.word	0x00012930
        /*0ab4*/ 	.word	0x00000006
        /*0ab8*/ 	.word	0x00000000
        /*0abc*/ 	.short	0x010a
        /*0abe*/ 	.byte	0x3f
	.zero		1


	//   ....[34]....
        /*0ac0*/ 	.word	0x000129d0
        /*0ac4*/ 	.word	0x00000008
        /*0ac8*/ 	.word	0x00000000
        /*0acc*/ 	.short	0x010a
        /*0ace*/ 	.byte	0x3f
	.zero		1


	//   ....[35]....
        /*0ad0*/ 	.word	0x00012df0
        /*0ad4*/ 	.word	0x00000004
        /*0ad8*/ 	.word	0x00000000
        /*0adc*/ 	.short	0x010a
        /*0ade*/ 	.byte	0x3f
	.zero		1


	//   ....[36]....
        /*0ae0*/ 	.word	0x00012e50
        /*0ae4*/ 	.word	0x00000004
        /*0ae8*/ 	.word	0x00000000
        /*0aec*/ 	.short	0x010a
        /*0aee*/ 	.byte	0x3f
	.zero		1


	//   ....[37]....
        /*0af0*/ 	.word	0x000149e0
        /*0af4*/ 	.word	0x0000000a
        /*0af8*/ 	.word	0x00000000
        /*0afc*/ 	.short	0x0101
        /*0afe*/ 	.byte	0x3f
	.zero		1


	//   ....[38]....
        /*0b00*/ 	.word	0x00019890
        /*0b04*/ 	.word	0x00000003
        /*0b08*/ 	.word	0x00000000
        /*0b0c*/ 	.short	0x0101
        /*0b0e*/ 	.byte	0x3f
	.zero		1


	//   ....[39]....
        /*0b10*/ 	.word	0x00019a60
        /*0b14*/ 	.word	0x00000006
        /*0b18*/ 	.word	0x00000000
        /*0b1c*/ 	.short	0x010a
        /*0b1e*/ 	.byte	0x3f
	.zero		1


	//   ....[40]....
        /*0b20*/ 	.word	0x00019b00
        /*0b24*/ 	.word	0x00000008
        /*0b28*/ 	.word	0x00000000
        /*0b2c*/ 	.short	0x010a
        /*0b2e*/ 	.byte	0x3f
	.zero		1


	//   ....[41]....
        /*0b30*/ 	.word	0x00019f20
        /*0b34*/ 	.word	0x00000004
        /*0b38*/ 	.word	0x00000000
        /*0b3c*/ 	.short	0x010a
        /*0b3e*/ 	.byte	0x3f
	.zero		1


	//   ....[42]....
        /*0b40*/ 	.word	0x00019f80
        /*0b44*/ 	.word	0x00000004
        /*0b48*/ 	.word	0x00000000
        /*0b4c*/ 	.short	0x010a
        /*0b4e*/ 	.byte	0x3f
	.zero		1


	//   ....[43]....
        /*0b50*/ 	.word	0x0001bb10
        /*0b54*/ 	.word	0x0000000a
        /*0b58*/ 	.word	0x00000000
        /*0b5c*/ 	.short	0x0101
        /*0b5e*/ 	.byte	0x3f
	.zero		1


	//   ....[44]....
        /*0b60*/ 	.word	0x00021830
        /*0b64*/ 	.word	0x00000003
        /*0b68*/ 	.word	0x00000000
        /*0b6c*/ 	.short	0x0101
        /*0b6e*/ 	.byte	0x3f
	.zero		1


	//   ....[45]....
        /*0b70*/ 	.word	0x00024e10
        /*0b74*/ 	.word	0x000000ff
        /*0b78*/ 	.word	0x00000000
        /*0b7c*/ 	.short	0x0101
        /*0b7e*/ 	.byte	0x04
	.zero		1


	//   ....[46]....
        /*0b80*/ 	.word	0x00025550
        /*0b84*/ 	.word	0x000000ff
        /*0b88*/ 	.word	0x00000000
        /*0b8c*/ 	.short	0x0101
        /*0b8e*/ 	.byte	0x04
	.zero		1


	//   ....[47]....
        /*0b90*/ 	.word	0x0002a4f0
        /*0b94*/ 	.word	0x00000016
        /*0b98*/ 	.word	0x00038840
        /*0b9c*/ 	.short	0x010a
        /*0b9e*/ 	.byte	0x3f
	.zero		1


	//   ....[48]....
        /*0ba0*/ 	.word	0x0002a9b0
        /*0ba4*/ 	.word	0x00000016
        /*0ba8*/ 	.word	0x00038830
        /*0bac*/ 	.short	0x0107
        /*0bae*/ 	.byte	0x3f
	.zero		1


	//   ....[49]....
        /*0bb0*/ 	.word	0x0002aa80
        /*0bb4*/ 	.word	0x00000016
        /*0bb8*/ 	.word	0x00038830
        /*0bbc*/ 	.short	0x0101
        /*0bbe*/ 	.byte	0x3f
	.zero		1


	//   ....[50]....
        /*0bc0*/ 	.word	0x0002b340
        /*0bc4*/ 	.word	0x00000011
        /*0bc8*/ 	.word	0x00038800
        /*0bcc*/ 	.short	0x0107
        /*0bce*/ 	.byte	0x3f
	.zero		1


	//   ....[51]....
        /*0bd0*/ 	.word	0x0002b3d0
        /*0bd4*/ 	.word	0x00000011
        /*0bd8*/ 	.word	0x00038800
        /*0bdc*/ 	.short	0x0101
        /*0bde*/ 	.byte	0x3f
	.zero		1


	//   ....[52]....
        /*0be0*/ 	.word	0x0002c0c0
        /*0be4*/ 	.word	0x00000011
        /*0be8*/ 	.word	0x00038810
        /*0bec*/ 	.short	0x0107
        /*0bee*/ 	.byte	0x3f
	.zero		1


	//   ....[53]....
        /*0bf0*/ 	.word	0x0002c1c0
        /*0bf4*/ 	.word	0x00000011
        /*0bf8*/ 	.word	0x00038810
        /*0bfc*/ 	.short	0x0101
        /*0bfe*/ 	.byte	0x3f
	.zero		1


	//   ....[54]....
        /*0c00*/ 	.word	0x0002c1e0
        /*0c04*/ 	.word	0x00000011
        /*0c08*/ 	.word	0x00038820
        /*0c0c*/ 	.short	0x010a
        /*0c0e*/ 	.byte	0x3f
	.zero		1


	//   ....[55]....
        /*0c10*/ 	.word	0x0002c260
        /*0c14*/ 	.word	0x00000016
        /*0c18*/ 	.word	0x00038860
        /*0c1c*/ 	.short	0x010a
        /*0c1e*/ 	.byte	0x3f
	.zero		1


	//   ....[56]....
        /*0c20*/ 	.word	0x0002cb60
        /*0c24*/ 	.word	0x00000016
        /*0c28*/ 	.word	0x00038850
        /*0c2c*/ 	.short	0x0107
        /*0c2e*/ 	.byte	0x3f
	.zero		1


	//   ....[57]....
        /*0c30*/ 	.word	0x0002cc20
        /*0c34*/ 	.word	0x00000016
        /*0c38*/ 	.word	0x00038850
        /*0c3c*/ 	.short	0x0101
        /*0c3e*/ 	.byte	0x3f
	.zero		1


	//   ....[58]....
        /*0c40*/ 	.word	0x0002cfb0
        /*0c44*/ 	.word	0x00000006
        /*0c48*/ 	.word	0x00038840
        /*0c4c*/ 	.short	0x010a
        /*0c4e*/ 	.byte	0x3f
	.zero		1


	//   ....[59]....
        /*0c50*/ 	.word	0x0002d2d0
        /*0c54*/ 	.word	0x00000006
        /*0c58*/ 	.word	0x00038830
        /*0c5c*/ 	.short	0x0107
        /*0c5e*/ 	.byte	0x3f
	.zero		1


	//   ....[60]....
        /*0c60*/ 	.word	0x0002d380
        /*0c64*/ 	.word	0x00000006
        /*0c68*/ 	.word	0x00038830
        /*0c6c*/ 	.short	0x0101
        /*0c6e*/ 	.byte	0x3f
	.zero		1


	//   ....[61]....
        /*0c70*/ 	.word	0x0002d3b0
        /*0c74*/ 	.word	0x00000006
        /*0c78*/ 	.word	0x00038860
        /*0c7c*/ 	.short	0x010a
        /*0c7e*/ 	.byte	0x3f
	.zero		1


	//   ....[62]....
        /*0c80*/ 	.word	0x0002da60
        /*0c84*/ 	.word	0x00000006
        /*0c88*/ 	.word	0x00038850
        /*0c8c*/ 	.short	0x0107
        /*0c8e*/ 	.byte	0x3f
	.zero		1


	//   ....[63]....
        /*0c90*/ 	.word	0x0002db10
        /*0c94*/ 	.word	0x00000006
        /*0c98*/ 	.word	0x00038850
        /*0c9c*/ 	.short	0x0101
        /*0c9e*/ 	.byte	0x3f
	.zero		1


	//   ....[64]....
        /*0ca0*/ 	.word	0x0002eda0
        /*0ca4*/ 	.word	0x00000005
        /*0ca8*/ 	.word	0x00038820
        /*0cac*/ 	.short	0x010a
        /*0cae*/ 	.byte	0x3f
	.zero		1


	//   ....[65]....
        /*0cb0*/ 	.word	0x0002ef40
        /*0cb4*/ 	.word	0x00000003
        /*0cb8*/ 	.word	0x00038840
        /*0cbc*/ 	.short	0x010a
        /*0cbe*/ 	.byte	0x3f
	.zero		1


	//   ....[66]....
        /*0cc0*/ 	.word	0x0002efe0
        /*0cc4*/ 	.word	0x00000005
        /*0cc8*/ 	.word	0x00038840
        /*0ccc*/ 	.short	0x010a
        /*0cce*/ 	.byte	0x3f
	.zero		1


	//   ....[67]....
        /*0cd0*/ 	.word	0x0002f020
        /*0cd4*/ 	.word	0x00000003
        /*0cd8*/ 	.word	0x00038860
        /*0cdc*/ 	.short	0x010a
        /*0cde*/ 	.byte	0x3f
	.zero		1


	//   ....[68]....
        /*0ce0*/ 	.word	0x0002f060
        /*0ce4*/ 	.word	0x00000005
        /*0ce8*/ 	.word	0x00038860
        /*0cec*/ 	.short	0x010a
        /*0cee*/ 	.byte	0x3f
	.zero		1


	//   ....[69]....
        /*0cf0*/ 	.word	0x0002f0d0
        /*0cf4*/ 	.word	0x00000003
        /*0cf8*/ 	.word	0x00038800
        /*0cfc*/ 	.short	0x010a
        /*0cfe*/ 	.byte	0x3f
	.zero		1


	//   ....[70]....
        /*0d00*/ 	.word	0x0002f120
        /*0d04*/ 	.word	0x00000014
        /*0d08*/ 	.word	0x00000000
        /*0d0c*/ 	.short	0x010a
        /*0d0e*/ 	.byte	0x3f
	.zero		1


	//   ....[71]....
        /*0d10*/ 	.word	0x0002f180
        /*0d14*/ 	.word	0x00000004
        /*0d18*/ 	.word	0x00038810
        /*0d1c*/ 	.short	0x010a
        /*0d1e*/ 	.byte	0x3f
	.zero		1


	//   ....[72]....
        /*0d20*/ 	.word	0x0002f1d0
        /*0d24*/ 	.word	0x0000000c
        /*0d28*/ 	.word	0x00000000
        /*0d2c*/ 	.short	0x010a
        /*0d2e*/ 	.byte	0x3f
	.zero		1


	//   ....[73]....
        /*0d30*/ 	.word	0x0002f220
        /*0d34*/ 	.word	0x00000008
        /*0d38*/ 	.word	0x00000000
        /*0d3c*/ 	.short	0x010a
        /*0d3e*/ 	.byte	0x3f
	.zero		1


	//   ....[74]....
        /*0d40*/ 	.word	0x0002f270
        /*0d44*/ 	.word	0x00000004
        /*0d48*/ 	.word	0x00000000
        /*0d4c*/ 	.short	0x010a
        /*0d4e*/ 	.byte	0x3f
	.zero		1


	//   ....[75]....
        /*0d50*/ 	.word	0x0002f2c0
        /*0d54*/ 	.word	0x00000008
        /*0d58*/ 	.word	0x00000000
        /*0d5c*/ 	.short	0x010a
        /*0d5e*/ 	.byte	0x3f
	.zero		1


	//   ....[76]....
        /*0d60*/ 	.word	0x0002f310
        /*0d64*/ 	.word	0x00000004
        /*0d68*/ 	.word	0x00000000
        /*0d6c*/ 	.short	0x010a
        /*0d6e*/ 	.byte	0x3f
	.zero		1


	//   ....[77]....
        /*0d70*/ 	.word	0x0002f430
        /*0d74*/ 	.word	0x00000016
        /*0d78*/ 	.word	0x00038840
        /*0d7c*/ 	.short	0x010a
        /*0d7e*/ 	.byte	0x3f
	.zero		1


	//   ....[78]....
        /*0d80*/ 	.word	0x00030a20
        /*0d84*/ 	.word	0x00000011
        /*0d88*/ 	.word	0x00038820
        /*0d8c*/ 	.short	0x010a
        /*0d8e*/ 	.byte	0x3f
	.zero		1


	//   ....[79]....
        /*0d90*/ 	.word	0x00030a70
        /*0d94*/ 	.word	0x00000016
        /*0d98*/ 	.word	0x00038860
        /*0d9c*/ 	.short	0x010a
        /*0d9e*/ 	.byte	0x3f
	.zero		1


	//   ....[80]....
        /*0da0*/ 	.word	0x00031360
        /*0da4*/ 	.word	0x00000006
        /*0da8*/ 	.word	0x00038840
        /*0dac*/ 	.short	0x010a
        /*0dae*/ 	.byte	0x3f
	.zero		1


	//   ....[81]....
        /*0db0*/ 	.word	0x00031820
        /*0db4*/ 	.word	0x00000006
        /*0db8*/ 	.word	0x00038860
        /*0dbc*/ 	.short	0x010a
        /*0dbe*/ 	.byte	0x3f
	.zero		1


	//   ....[82]....
        /*0dc0*/ 	.word	0x000329b0
        /*0dc4*/ 	.word	0x00000005
        /*0dc8*/ 	.word	0x00038820
        /*0dcc*/ 	.short	0x010a
        /*0dce*/ 	.byte	0x3f
	.zero		1


	//   ....[83]....
        /*0dd0*/ 	.word	0x00032b50
        /*0dd4*/ 	.word	0x00000003
        /*0dd8*/ 	.word	0x00038840
        /*0ddc*/ 	.short	0x010a
        /*0dde*/ 	.byte	0x3f
	.zero		1


	//   ....[84]....
        /*0de0*/ 	.word	0x00032ba0
        /*0de4*/ 	.word	0x00000005
        /*0de8*/ 	.word	0x00038840
        /*0dec*/ 	.short	0x010a
        /*0dee*/ 	.byte	0x3f
	.zero		1


	//   ....[85]....
        /*0df0*/ 	.word	0x00032bf0
        /*0df4*/ 	.word	0x00000003
        /*0df8*/ 	.word	0x00038860
        /*0dfc*/ 	.short	0x010a
        /*0dfe*/ 	.byte	0x3f
	.zero		1


	//   ....[86]....
        /*0e00*/ 	.word	0x00032fb0
        /*0e04*/ 	.word	0x0000001a
        /*0e08*/ 	.word	0x00000000
        /*0e0c*/ 	.short	0x010a
        /*0e0e*/ 	.byte	0x3f
	.zero		1


	//   ....[87]....
        /*0e10*/ 	.word	0x000330f0
        /*0e14*/ 	.word	0x00000009
        /*0e18*/ 	.word	0x00000000
        /*0e1c*/ 	.short	0x010a
        /*0e1e*/ 	.byte	0x3f
	.zero		1


	//   ....[88]....
        /*0e20*/ 	.word	0x00033750
        /*0e24*/ 	.word	0x0000003a
        /*0e28*/ 	.word	0x00000000
        /*0e2c*/ 	.short	0x010a
        /*0e2e*/ 	.byte	0x3f
	.zero		1


	//   ....[89]....
        /*0e30*/ 	.word	0x00033890
        /*0e34*/ 	.word	0x00000038
        /*0e38*/ 	.word	0x00000000
        /*0e3c*/ 	.short	0x010a
        /*0e3e*/ 	.byte	0x3f
	.zero		1


	//   ....[90]....
        /*0e40*/ 	.word	0x00035d60
        /*0e44*/ 	.word	0x00000009
        /*0e48*/ 	.word	0x00000000
        /*0e4c*/ 	.short	0x0101
        /*0e4e*/ 	.byte	0x3f
	.zero		1


	//   ....[91]....
        /*0e50*/ 	.word	0x000448f0
        /*0e54*/ 	.word	0x00000005
        /*0e58*/ 	.word	0x00000000
        /*0e5c*/ 	.short	0x0101
        /*0e5e*/ 	.byte	0x3f
	.zero		1


	//   ....[92]....
        /*0e60*/ 	.word	0x00044920
        /*0e64*/ 	.word	0x00000009
        /*0e68*/ 	.word	0x00000000
        /*0e6c*/ 	.short	0x010a
        /*0e6e*/ 	.byte	0x3f
	.zero		1


	//   ....[93]....
        /*0e70*/ 	.word	0x00044970
        /*0e74*/ 	.word	0x00000038
        /*0e78*/ 	.word	0x00000000
        /*0e7c*/ 	.short	0x010a
        /*0e7e*/ 	.byte	0x3f
	.zero		1


	//----- nvinfo : EIATTR_NUM_MBARRIERS
	.align		4
.L_438:
        /*0e80*/ 	.byte	0x03, 0x38
        /*0e82*/ 	.short	0x0017


	//----- nvinfo : EIATTR_EXIT_INSTR_OFFSETS
	.align		4
        /*0e84*/ 	.byte	0x04, 0x1c
        /*0e86*/ 	.short	(.L_440 - .L_439)


	//   ....[0]....
.L_439:
        /*0e88*/ 	.word	0x00000a30


	//   ....[1]....
        /*0e8c*/ 	.word	0x00027c30


	//   ....[2]....
        /*0e90*/ 	.word	0x0002f0b0


	//----- nvinfo : EIATTR_MAX_THREADS
	.align		4
.L_440:
        /*0e94*/ 	.byte	0x04, 0x05
        /*0e96*/ 	.short	(.L_442 - .L_441)
.L_441:
        /*0e98*/ 	.word	0x00000180
        /*0e9c*/ 	.word	0x00000001
        /*0ea0*/ 	.word	0x00000001


	//----- nvinfo : EIATTR_CRS_STACK_SIZE
	.align		4
.L_442:
        /*0ea4*/ 	.byte	0x04, 0x1e
        /*0ea6*/ 	.short	(.L_444 - .L_443)
.L_443:
        /*0ea8*/ 	.word	0x00000000


	//----- nvinfo : EIATTR_CBANK_PARAM_SIZE
	.align		4
.L_444:
        /*0eac*/ 	.byte	0x03, 0x19
        /*0eae*/ 	.short	0x0bf0


	//----- nvinfo : EIATTR_PARAM_CBANK
	.align		4
        /*0eb0*/ 	.byte	0x04, 0x0a
        /*0eb2*/ 	.short	(.L_446 - .L_445)
	.align		4
.L_445:
        /*0eb4*/ 	.word	index@(.nv.constant0._ZN7cutlass13device_kernelIN5flash11enable_sm90INS1_16FlashAttnFwdSm90INS1_25CollectiveMainloopFwdSm90ILi2EN4cute5tupleIJNS5_1CILi1EEES8_S8_EEENS6_IJNS7_ILi64EEESA_SA_EEELi512ENS_6half_tEfNS_4arch4Sm90ELb0ELb1ELb1ELb1ELb1ELb0ELb1ELb0ELb0ELb1ELb1ELb0EEENS1_21CollectiveEpilogueFwdINS6_IJSA_NS7_ILi512EEESA_EEES9_SC_SE_Li256ELb1ELb1ELb1ELb0EEENS1_36VarlenDynamicPersistentTileSchedulerILi64ELi64ELi256ELi128ELb1ELb1ELb1ELb1ELb0ELb1EEEEEEEEEvNT_6ParamsE)
        /*0eb8*/ 	.short	0x0210
        /*0eba*/ 	.short	0x0bf0


	//----- nvinfo : EIATTR_SW_WAR
	.align		4
.L_446:
        /*0ebc*/ 	.byte	0x04, 0x36
        /*0ebe*/ 	.short	(.L_448 - .L_447)
.L_447:
        /*0ec0*/ 	.word	0x00000008
.L_448:


//--------------------- .nv.info._ZN7cutlass13device_kernelIN5flash11enable_sm90INS1_16FlashAttnFwdSm90INS1_25CollectiveMainloopFwdSm90ILi2EN4cute5tupleIJNS5_1CILi1EEES8_S8_EEENS6_IJNS7_ILi64EEESA_SA_EEELi512ENS_6half_tEfNS_4arch4Sm90ELb0ELb1ELb1ELb1ELb1ELb1ELb1ELb0ELb0ELb1ELb1ELb0EEENS1_21CollectiveEpilogueFwdINS6_IJSA_NS7_ILi512EEESA_EEES9_SC_SE_Li256ELb1ELb1ELb1ELb0EEENS1_36VarlenDynamicPersistentTileSchedulerILi64ELi64ELi256ELi128ELb1ELb1ELb1ELb1ELb0ELb1EEEEEEEEEvNT_6ParamsE --------------------------
	.section	.nv.info._ZN7cutlass13device_kernelIN5flash11enable_sm90INS1_16FlashAttnFwdSm90INS1_25CollectiveMainloopFwdSm90ILi2EN4cute5tupleIJNS5_1CILi1EEES8_S8_EEENS6_IJNS7_ILi64EEESA_SA_EEELi512ENS_6half_tEfNS_4arch4Sm90ELb0ELb1ELb1ELb1ELb1ELb1ELb1ELb0ELb0ELb1ELb1ELb0EEENS1_21CollectiveEpilogueFwdINS6_IJSA_NS7_ILi512EEESA_EEES9_SC_SE_Li256ELb1ELb1ELb1ELb0EEENS1_36VarlenDynamicPersistentTileSchedulerILi64ELi64ELi256ELi128ELb1ELb1ELb1ELb1ELb0ELb1EEEEEEEEEvNT_6ParamsE,"",@"SHT_CUDA_INFO"
	.sectionflags	@""
	.align	4


	//----- nvinfo : EIATTR_CUDA_API_VERSION
	.align		4
        /*0000*/ 	.byte	0x04, 0x37
        /*0002*/ 	.short	(.L_450 - .L_449)
.L_449:
        /*0004*/ 	.word	0x00000082


	//----- nvinfo : EIATTR_KPARAM_INFO
	.align		4
.L_450:
        /*0008*/ 	.byte	0x04, 0x17
        /*000a*/ 	.short	(.L_452 - .L_451)
.L_451:
        /*000c*/ 	.word	0x00000000
        /*0010*/ 	.short	0x0000
        /*0012*/ 	.short	0x0070
        /*0014*/ 	.byte	0x00, 0xf0, 0x01, 0x2e


	//----- nvinfo : EIATTR_SPARSE_MMA_MASK
	.align		4
.L_452:
        /*0018*/ 	.byte	0x03, 0x50
        /*001a*/ 	.short	0x0000


	//----- nvinfo : EIATTR_MAXREG_COUNT
	.align		4
        /*001c*/ 	.byte	0x03, 0x1b
        /*001e*/ 	.short	0x00a8


	//----- nvinfo : EIATTR_NUM_BARRIERS
	.align		4
        /*0020*/ 	.byte	0x02, 0x4c
        /*0022*/ 	.byte	0x10
	.zero		1


	//----- nvinfo : EIATTR_EXTERNS
	.align		4
        /*0024*/ 	.byte	0x04, 0x0f
        /*0026*/ 	.short	(.L_454 - .L_453)


	//   ....[0]....
	.align		4
.L_453:
        /*0028*/ 	.word	index@(__assertfail)


	//----- nvinfo : EIATTR_ANNOTATIONS
	.align		4
.L_454:
        /*002c*/ 	.byte	0x04, 0x55
        /*002e*/ 	.short	(.L_456 - .L_455)


	//   ....[0]....
.L_455:
        /* <DEDUP_REMOVED lines=36> */


	//----- nvinfo : EIATTR_MERCURY_ISA_VERSION
	.align		4
.L_456:
        /*0260*/ 	.byte	0x03, 0x5f
        /*0262*/ 	.short	0x0101


	//----- nvinfo : EIATTR_UNUSED_LOAD_BYTE_OFFSET
	.align		4
        /*0264*/ 	.byte	0x04, 0x44
        /*0266*/ 	.short	(.L_458 - .L_457)


	//   ....[0]....
.L_457:
        /*0268*/ 	.word	0x00000b00
        /*026c*/ 	.word	0x0000fff0


	//   ....[1]....
        /*0270*/ 	.word	0x0002a940
        /*0274*/ 	.word	0x0000fff0


	//----- nvinfo : EIATTR_INT_WARP_WIDE_INSTR_OFFSETS
	.align		4
.L_458:
        /*0278*/ 	.byte	0x04, 0x31
        /*027a*/ 	.short	(.L_460 - .L_459)


	//   ....[0]....
.L_459:
        /*027c*/ 	.word	0x00000180


	//   ....[1]....
        /*0280*/ 	.word	0x000001c0


	//   ....[2]....
        /*0284*/ 	.word	0x00000230


	//   ....[3]....
        /*0288*/ 	.word	0x000002a0


	//   ....[4]....
        /*028c*/ 	.word	0x000338c0


	//   ....[5]....
        /*0290*/ 	.word	0x00033950


	//   ....[6]....
        /*0294*/ 	.word	0x00037cf0


	//   ....[7]....
        /*0298*/ 	.word	0x00037d80


	//----- nvinfo : EIATTR_COOP_GROUP_MASK_REGIDS
	.align		4
.L_460:
        /*029c*/ 	.byte	0x04, 0x29
        /*029e*/ 	.short	(.L_462 - .L_461)


	//   ....[0]....
.L_461:
        /*02a0*/ 	.word	0xffffffff


	//   ....[1]....
        /*02a4*/ 	.word	0xffffffff


	//   ....[2]....
        /*02a8*/ 	.word	0xffffffff


	//   ....[3]....
        /*02ac*/ 	.word	0xffffffff


	//   ....[4]....
        /*02b0*/ 	.word	0xffffffff


	//   ....[5]....
        /*02b4*/ 	.word	0xffffffff


	//   ....[6]....
        /*02b8*/ 	.word	0xffffffff


	//   ....[7]....
        /*02bc*/ 	.word	0xffffffff


	//   ....[8]....
        /*02c0*/ 	.word	0xffffffff


	//   ....[9]....
        /*02c4*/ 	.word	0xffffffff


	//   ....[10]....
        /*02c8*/ 	.word	0xffffffff


	//   ....[11]....
        /*02cc*/ 	.word	0xffffffff


	//   ....[12]....
        /*02d0*/ 	.word	0xffffffff


	//   ....[13]....
        /*02d4*/ 	.word	0xffffffff


	//   ....[14]....
        /*02d8*/ 	.word	0xffffffff


	//   ....[15]....
        /*02dc*/ 	.word	0xffffffff


	//   ....[16]....
        /*02e0*/ 	.word	0xffffffff


	//   ....[17]....
        /*02e4*/ 	.word	0xffffffff


	//   ....[18]....
        /*02e8*/ 	.word	0xffffffff


	//   ....[19]....
        /*02ec*/ 	.word	0xffffffff


	//   ....[20]....
        /*02f0*/ 	.word	0xffffffff


	//   ....[21]....
        /*02f4*/ 	.word	0xffffffff


	//   ....[22]....
        /*02f8*/ 	.word	0xffffffff


	//   ....[23]....
        /*02fc*/ 	.word	0xffffffff


	//   ....[24]....
        /*0300*/ 	.word	0xffffffff


	//   ....[25]....
        /*0304*/ 	.word	0xffffffff


	//   ....[26]....
        /*0308*/ 	.word	0xffffffff


	//   ....[27]....
        /*030c*/ 	.word	0xffffffff


	//   ....[28]....
        /*0310*/ 	.word	0xffffffff


	//   ....[29]....
        /*0314*/ 	.word	0xffffffff


	//   ....[30]....
        /*0318*/ 	.word	0xffffffff


	//   ....[31]....
        /*031c*/ 	.word	0xffffffff


	//   ....[32]....
        /*0320*/ 	.word	0xffffffff


	//   ....[33]....
        /*0324*/ 	.word	0xffffffff


	//   ....[34]....
        /*0328*/ 	.word	0xffffffff


	//   ....[35]....
        /*032c*/ 	.word	0xffffffff


	//   ....[36]....
        /*0330*/ 	.word	0xffffffff


	//   ....[37]....
        /*0334*/ 	.word	0xffffffff


	//   ....[38]....
        /*0338*/ 	.word	0xffffffff


	//   ....[39]....
        /*033c*/ 	.word	0xffffffff


	//   ....[40]....
        /*0340*/ 	.word	0xffffffff


	//   ....[41]....
        /*0344*/ 	.word	0xffffffff


	//   ....[42]....
        /*0348*/ 	.word	0xffffffff


	//   ....[43]....
        /*034c*/ 	.word	0xffffffff


	//   ....[44]....
        /*0350*/ 	.word	0xffffffff


	//   ....[45]....
        /*0354*/ 	.word	0xffffffff


	//   ....[46]....
        /*0358*/ 	.word	0xffffffff


	//   ....[47]....
        /*035c*/ 	.word	0xffffffff


	//   ....[48]....
        /*0360*/ 	.word	0xffffffff


	//   ....[49]....
        /*0364*/ 	.word	0xffffffff


	//   ....[50]....
        /*0368*/ 	.word	0xffffffff


	//   ....[51]....
        /*036c*/ 	.word	0xffffffff


	//   ....[52]....
        /*0370*/ 	.word	0xffffffff


	//   ....[53]....
        /*0374*/ 	.word	0xffffffff


	//   ....[54]....
        /*0378*/ 	.word	0xffffffff


	//   ....[55]....
        /*037c*/ 	.word	0xffffffff


	//   ....[56]....
        /*0380*/ 	.word	0xffffffff


	//   ....[57]....
        /*0384*/ 	.word	0xffffffff


	//   ....[58]....
        /*0388*/ 	.word	0xffffffff


	//   ....[59]....
        /*038c*/ 	.word	0xffffffff


	//   ....[60]....
        /*0390*/ 	.word	0xffffffff


	//   ....[61]....
        /*0394*/ 	.word	0xffffffff


	//   ....[62]....
        /*0398*/ 	.word	0xffffffff


	//   ....[63]....
        /*039c*/ 	.word	0xffffffff


	//   ....[64]....
        /*03a0*/ 	.word	0xffffffff


	//   ....[65]....
        /*03a4*/ 	.word	0xffffffff


	//   ....[66]....
        /*03a8*/ 	.word	0xffffffff


	//   ....[67]....
        /*03ac*/ 	.word	0xffffffff


	//   ....[68]....
        /*03b0*/ 	.word	0xffffffff


	//   ....[69]....
        /*03b4*/ 	.word	0xffffffff


	//   ....[70]....
        /*03b8*/ 	.word	0xffffffff


	//   ....[71]....
        /*03bc*/ 	.word	0xffffffff


	//   ....[72]....
        /*03c0*/ 	.word	0xffffffff


	//   ....[73]....
        /*03c4*/ 	.word	0xffffffff


	//   ....[74]....
        /*03c8*/ 	.word	0xffffffff


	//   ....[75]....
        /*03cc*/ 	.word	0xffffffff


	//   ....[76]....
        /*03d0*/ 	.word	0xffffffff


	//   ....[77]....
        /*03d4*/ 	.word	0xffffffff


	//   ....[78]....
        /*03d8*/ 	.word	0xffffffff


	//   ....[79]....
        /*03dc*/ 	.word	0xffffffff


	//   ....[80]....
        /*03e0*/ 	.word	0xffffffff


	//   ....[81]....
        /*03e4*/ 	.word	0xffffffff


	//   ....[82]....
        /*03e8*/ 	.word	0xffffffff


	//   ....[83]....
        /*03ec*/ 	.word	0xffffffff


	//   ....[84]....
        /*03f0*/ 	.word	0xffffffff


	//   ....[85]....
        /*03f4*/ 	.word	0xffffffff


	//   ....[86]....
        /*03f8*/ 	.word	0xffffffff


	//   ....[87]....
        /*03fc*/ 	.word	0xffffffff


	//   ....[88]....
        /*0400*/ 	.word	0xffffffff


	//   ....[89]....
        /*0404*/ 	.word	0xffffffff


	//   ....[90]....
        /*0408*/ 	.word	0xffffffff


	//   ....[91]....
        /*040c*/ 	.word	0xffffffff


	//   ....[92]....
        /*0410*/ 	.word	0xffffffff


	//   ....[93]....
        /*0414*/ 	.word	0xffffffff


	//   ....[94]....
        /*0418*/ 	.word	0xffffffff


	//   ....[95]....
        /*041c*/ 	.word	0xffffffff


	//   ....[96]....
        /*0420*/ 	.word	0xffffffff


	//   ....[97]....
        /*0424*/ 	.word	0xffffffff


	//   ....[98]....
        /*0428*/ 	.word	0xffffffff


	//   ....[99]....
        /*042c*/ 	.word	0xffffffff


	//   ....[100]....
        /*0430*/ 	.word	0xffffffff


	//   ....[101]....
        /*0434*/ 	.word	0xffffffff


	//   ....[102]....
        /*0438*/ 	.word	0xffffffff


	//   ....[103]....
        /*043c*/ 	.word	0xffffffff


	//   ....[104]....
        /*0440*/ 	.word	0xffffffff


	//   ....[105]....
        /*0444*/ 	.word	0xffffffff


	//   ....[106]....
        /*0448*/ 	.word	0xffffffff


	//   ....[107]....
        /*044c*/ 	.word	0xffffffff


	//   ....[108]....
        /*0450*/ 	.word	0xffffffff


	//   ....[109]....
        /*0454*/ 	.word	0xffffffff


	//   ....[110]....
        /*0458*/ 	.word	0xffffffff


	//   ....[111]....
        /*045c*/ 	.word	0xffffffff


	//   ....[112]....
        /*0460*/ 	.word	0xffffffff


	//   ....[113]....
        /*0464*/ 	.word	0xffffffff


	//   ....[114]....
        /*0468*/ 	.word	0xffffffff


	//   ....[115]....
        /*046c*/ 	.word	0xffffffff


	//   ....[116]....
        /*0470*/ 	.word	0xffffffff


	//   ....[117]....
        /*0474*/ 	.word	0xffffffff


	//   ....[118]....
        /*0478*/ 	.word	0xffffffff


	//   ....[119]....
        /*047c*/ 	.word	0xffffffff


	//   ....[120]....
        /*0480*/ 	.word	0xffffffff


	//   ....[121]....
        /*0484*/ 	.word	0xffffffff


	//   ....[122]....
        /*0488*/ 	.word	0xffffffff


	//   ....[123]....
        /*048c*/ 	.word	0xffffffff


	//   ....[124]....
        /*0490*/ 	.word	0xffffffff


	//   ....[125]....
        /*0494*/ 	.word	0xffffffff


	//   ....[126]....
        /*0498*/ 	.word	0xffffffff


	//   ....[127]....
        /*049c*/ 	.word	0xffffffff


	//   ....[128]....
        /*04a0*/ 	.word	0xffffffff


	//   ....[129]....
        /*04a4*/ 	.word	0xffffffff


	//   ....[130]....
        /*04a8*/ 	.word	0xffffffff


	//   ....[131]....
        /*04ac*/ 	.word	0xffffffff


	//   ....[132]....
        /*04b0*/ 	.word	0xffffffff


	//   ....[133]....
        /*04b4*/ 	.word	0xffffffff


	//   ....[134]....
        /*04b8*/ 	.word	0xffffffff


	//   ....[135]....
        /*04bc*/ 	.word	0xffffffff


	//   ....[136]....
        /*04c0*/ 	.word	0xffffffff


	//   ....[137]....
        /*04c4*/ 	.word	0xffffffff


	//   ....[138]....
        /*04c8*/ 	.word	0xffffffff


	//   ....[139]....
        /*04cc*/ 	.word	0xffffffff


	//   ....[140]....
        /*04d0*/ 	.word	0xffffffff


	//   ....[141]....
        /*04d4*/ 	.word	0xffffffff


	//   ....[142]....
        /*04d8*/ 	.word	0xffffffff


	//   ....[143]....
        /*04dc*/ 	.word	0xffffffff


	//   ....[144]....
        /*04e0*/ 	.word	0xffffffff


	//   ....[145]....
        /*04e4*/ 	.word	0xffffffff


	//   ....[146]....
        /*04e8*/ 	.word	0xffffffff


	//   ....[147]....
        /*04ec*/ 	.word	0xffffffff


	//   ....[148]....
        /*04f0*/ 	.word	0xffffffff


	//   ....[149]....
        /*04f4*/ 	.word	0xffffffff


	//   ....[150]....
        /*04f8*/ 	.word	0xffffffff


	//   ....[151]....
        /*04fc*/ 	.word	0xffffffff


	//   ....[152]....
        /*0500*/ 	.word	0xffffffff


	//   ....[153]....
        /*0504*/ 	.word	0xffffffff


	//   ....[154]....
        /*0508*/ 	.word	0xffffffff


	//   ....[155]....
        /*050c*/ 	.word	0xffffffff


	//   ....[156]....
        /*0510*/ 	.word	0xffffffff


	//   ....[157]....
        /*0514*/ 	.word	0xffffffff


	//   ....[158]....
        /*0518*/ 	.word	0xffffffff


	//   ....[159]....
        /*051c*/ 	.word	0xffffffff


	//   ....[160]....
        /*0520*/ 	.word	0xffffffff


	//   ....[161]....
        /*0524*/ 	.word	0x0500000f


	//   ....[162]....
        /*0528*/ 	.word	0x0500000f


	//   ....[163]....
        /*052c*/ 	.word	0x0500000f


	//   ....[164]....
        /*0530*/ 	.word	0x0500000f


	//   ....[165]....
        /*0534*/ 	.word	0x0500000f


	//   ....[166]....
        /*0538*/ 	.word	0x0500000f


	//   ....[167]....
        /*053c*/ 	.word	0x0500000f


	//   ....[168]....
        /*0540*/ 	.word	0x0500000f


	//   ....[169]....
        /*0544*/ 	.word	0x0500000f


	//   ....[170]....
        /*0548*/ 	.word	0x0500000f


	//   ....[171]....
        /*054c*/ 	.word	0x0500000f


	//   ....[172]....
        /*0550*/ 	.word	0x0500000f


	//   ....[173]....
        /*0554*/ 	.word	0x0500000f


	//   ....[174]....
        /*0558*/ 	.word	0x0500000f


	//   ....[175]....
        /*055c*/ 	.word	0x0500000f


	//   ....[176]....
        /*0560*/ 	.word	0x0500000f


	//   ....[177]....
        /*0564*/ 	.word	0x0500000f


	//   ....[178]....
        /*0568*/ 	.word	0x0500000f


	//   ....[179]....
        /*056c*/ 	.word	0x0500000f


	//   ....[180]....
        /*0570*/ 	.word	0x0500000f


	//   ....[181]....
        /*0574*/ 	.word	0x0500000f


	//   ....[182]....
        /*0578*/ 	.word	0x0500000f


	//   ....[183]....
        /*057c*/ 	.word	0x0500000f


	//   ....[184]....
        /*0580*/ 	.word	0x0500000f


	//   ....[185]....
        /*0584*/ 	.word	0x0500000f


	//   ....[186]....
        /*0588*/ 	.word	0x0500000f


	//   ....[187]....
        /*058c*/ 	.word	0x0500000f


	//   ....[188]....
        /*0590*/ 	.word	0x0500000f


	//   ....[189]....
        /*0594*/ 	.word	0x0500000f


	//   ....[190]....
        /*0598*/ 	.word	0x0500000f


	//   ....[191]....
        /*059c*/ 	.word	0x0500000f


	//   ....[192]....
        /*05a0*/ 	.word	0x0500000f


	//   ....[193]....
        /*05a4*/ 	.word	0x0500000f


	//   ....[194]....
        /*05a8*/ 	.word	0x0500000f


	//   ....[195]....
        /*05ac*/ 	.word	0x0500000f


	//   ....[196]....
        /*05b0*/ 	.word	0x0500000f


	//   ....[197]....
        /*05b4*/ 	.word	0x0500000f


	//   ....[198]....
        /*05b8*/ 	.word	0x0500000f


	//   ....[199]....
        /*05bc*/ 	.word	0x0500000f


	//   ....[200]....
        /*05c0*/ 	.word	0x0500000f


	//   ....[201]....
        /*05c4*/ 	.word	0x0500000f


	//   ....[202]....
        /*05c8*/ 	.word	0x0500000f


	//   ....[203]....
        /*05cc*/ 	.word	0x0500000f


	//   ....[204]....
        /*05d0*/ 	.word	0x0500000f


	//   ....[205]....
        /*05d4*/ 	.word	0x0500000f


	//   ....[206]....
        /*05d8*/ 	.word	0x0500000f


	//   ....[207]....
        /*05dc*/ 	.word	0x0500000f


	//   ....[208]....
        /*05e0*/ 	.word	0x0500000f


	//   ....[209]....
        /*05e4*/ 	.word	0x0500000f


	//   ....[210]....
        /*05e8*/ 	.word	0x0500000f


	//   ....[211]....
        /*05ec*/ 	.word	0x0500000f


	//   ....[212]....
        /*05f0*/ 	.word	0x0500000f


	//   ....[213]....
        /*05f4*/ 	.word	0x0500000f


	//   ....[214]....
        /*05f8*/ 	.word	0x0500000f


	//   ....[215]....
        /*05fc*/ 	.word	0x0500000f


	//   ....[216]....
        /*0600*/ 	.word	0x0500000f


	//   ....[217]....
        /*0604*/ 	.word	0x0500000f


	//   ....[218]....
        /*0608*/ 	.word	0x0500000f


	//   ....[219]....
        /*060c*/ 	.word	0x0500000f


	//   ....[220]....
        /*0610*/ 	.word	0x0500000f


	//   ....[221]....
        /*0614*/ 	.word	0x0500000f


	//   ....[222]....
        /*0618*/ 	.word	0x0500000f


	//   ....[223]....
        /*061c*/ 	.word	0x0500000f


	//   ....[224]....
        /*0620*/ 	.word	0x0500000f


	//   ....[225]....
        /*0624*/ 	.word	0x0500000f


	//   ....[226]....
        /*0628*/ 	.word	0x0500000f


	//   ....[227]....
        /*062c*/ 	.word	0x0500000f


	//   ....[228]....
        /*0630*/ 	.word	0x0500000f


	//   ....[229]....
        /*0634*/ 	.word	0x0500000f


	//   ....[230]....
        /*0638*/ 	.word	0x0500000f


	//   ....[231]....
        /*063c*/ 	.word	0x0500000f


	//   ....[232]....
        /*0640*/ 	.word	0x0500000f


	//   ....[233]....
        /*0644*/ 	.word	0x0500000f


	//   ....[234]....
        /*0648*/ 	.word	0x0500000f


	//   ....[235]....
        /*064c*/ 	.word	0x0500000f


	//   ....[236]....
        /*0650*/ 	.word	0x0500000f


	//   ....[237]....
        /*0654*/ 	.word	0x0500000f


	//   ....[238]....
        /*0658*/ 	.word	0x0500000f


	//   ....[239]....
        /*065c*/ 	.word	0x0500000f


	//   ....[240]....
        /*0660*/ 	.word	0x0500000f


	//   ....[241]....
        /*0664*/ 	.word	0x0500000f


	//   ....[242]....
        /*0668*/ 	.word	0x0500000f


	//   ....[243]....
        /*066c*/ 	.word	0x0500000f


	//   ....[244]....
        /*0670*/ 	.word	0x0500000f


	//   ....[245]....
        /*0674*/ 	.word	0x0500000f


	//   ....[246]....
        /*0678*/ 	.word	0x0500000f


	//   ....[247]....
        /*067c*/ 	.word	0x0500000f


	//   ....[248]....
        /*0680*/ 	.word	0x0500000f


	//   ....[249]....
        /*0684*/ 	.word	0x0500000f


	//   ....[250]....
        /*0688*/ 	.word	0x0500000f


	//   ....[251]....
        /*068c*/ 	.word	0x0500000f


	//   ....[252]....
        /*0690*/ 	.word	0xffffffff


	//   ....[253]....
        /*0694*/ 	.word	0xffffffff


	//   ....[254]....
        /*0698*/ 	.word	0xffffffff


	//   ....[255]....
        /*069c*/ 	.word	0xffffffff


	//   ....[0]....
        /*06a0*/ 	.word	0xffffffff


	//   ....[1]....
        /*06a4*/ 	.word	0xffffffff


	//   ....[2]....
        /*06a8*/ 	.word	0xffffffff


	//   ....[3]....
        /*06ac*/ 	.word	0xffffffff


	//----- nvinfo : EIATTR_COOP_GROUP_INSTR_OFFSETS
	.align		4
.L_462:
        /*06b0*/ 	.byte	0x04, 0x28
        /*06b2*/ 	.short	(.L_464 - .L_463)


	//   ....[0]....
.L_463:
        /*06b4*/ 	.word	0x000000c0


	//   ....[1]....
        /*06b8*/ 	.word	0x00000190


	//   ....[2]....
        /*06bc*/ 	.word	0x000001e0


	//   ....[3]....
        /*06c0*/ 	.word	0x00000400


	//   ....[4]....
        /*06c4*/ 	.word	0x00000560


	//   ....[5]....
        /*06c8*/ 	.word	0x00000680


	//   ....[6]....
        /*06cc*/ 	.word	0x000007e0


	//   ....[7]....
        /*06d0*/ 	.word	0x00003100


	//   ....[8]....
        /*06d4*/ 	.word	0x00003110


	//   ....[9]....
        /*06d8*/ 	.word	0x00003c60


	//   ....[10]....
        /*06dc*/ 	.word	0x00003c70


	//   ....[11]....
        /*06e0*/ 	.word	0x00004590


	//   ....[12]....
        /*06e4*/ 	.word	0x000045a0


	//   ....[13]....
        /*06e8*/ 	.word	0x00004980


	//   ....[14]....
        /*06ec*/ 	.word	0x00004990


	//   ....[15]....
        /*06f0*/ 	.word	0x00006320


	//   ....[16]....
        /*06f4*/ 	.word	0x0000e2e0


	//   ....[17]....
        /*06f8*/ 	.word	0x0000f250


	//   ....[18]....
        /*06fc*/ 	.word	0x0000f260


	//   ....[19]....
        /*0700*/ 	.word	0x0000f270


	//   ....[20]....
        /*0704*/ 	.word	0x0000f280


	//   ....[21]....
        /*0708*/ 	.word	0x0000f5a0


	//   ....[22]....
        /*070c*/ 	.word	0x0000f5b0


	//   ....[23]....
        /*0710*/ 	.word	0x0000f5c0


	//   ....[24]....
        /*0714*/ 	.word	0x0000f5d0


	//   ....[25]....
        /*0718*/ 	.word	0x00010800


	//   ....[26]....
        /*071c*/ 	.word	0x00010820


	//   ....[27]....
        /*0720*/ 	.word	0x00010830


	//   ....[28]....
        /*0724*/ 	.word	0x00010840


	//   ....[29]....
        /*0728*/ 	.word	0x00010940


	//   ....[30]....
        /*072c*/ 	.word	0x00010960


	//   ....[31]....
        /*0730*/ 	.word	0x00010970


	//   ....[32]....
        /*0734*/ 	.word	0x00010980


	//   ....[33]....
        /*0738*/ 	.word	0x00013410


	//   ....[34]....
        /*073c*/ 	.word	0x000146e0


	//   ....[35]....
        /*0740*/ 	.word	0x00014c00


	//   ....[36]....
        /*0744*/ 	.word	0x000157d0


	//   ....[37]....
        /*0748*/ 	.word	0x00015830


	//   ....[38]....
        /*074c*/ 	.word	0x00015880


	//   ....[39]....
        /*0750*/ 	.word	0x000158a0


	//   ....[40]....
        /*0754*/ 	.word	0x00019fb0


	//   ....[41]....
        /*0758*/ 	.word	0x0001b610


	//   ....[42]....
        /*075c*/ 	.word	0x0001cbf0


	//   ....[43]....
        /*0760*/ 	.word	0x0001cc40


	//   ....[44]....
        /*0764*/ 	.word	0x0001cc90


	//   ....[45]....
        /*0768*/ 	.word	0x0001ccb0


	//   ....[46]....
        /*076c*/ 	.word	0x00021340


	//   ....[47]....
        /*0770*/ 	.word	0x00022740


	//   ....[48]....
        /*0774*/ 	.word	0x00023a20


	//   ....[49]....
        /*0778*/ 	.word	0x00023f30


	//   ....[50]....
        /*077c*/ 	.word	0x00024b00


	//   ....[51]....
        /*0780*/ 	.word	0x00024b60


	//   ....[52]....
        /*0784*/ 	.word	0x00024bb0


	//   ....[53]....
        /*0788*/ 	.word	0x00024bd0


	//   ....[54]....
        /*078c*/ 	.word	0x000292e0


	//   ....[55]....
        /*0790*/ 	.word	0x00029460


	//   ....[56]....
        /*0794*/ 	.word	0x00029480


	//   ....[57]....
        /*0798*/ 	.word	0x000294c0


	//   ....[58]....
        /*079c*/ 	.word	0x000294e0


	//   ....[59]....
        /*07a0*/ 	.word	0x0002b880


	//   ....[60]....
        /*07a4*/ 	.word	0x0002bc70


	//   ....[61]....
        /*07a8*/ 	.word	0x0002bc80


	//   ....[62]....
        /*07ac*/ 	.word	0x0002bca0


	//   ....[63]....
        /*07b0*/ 	.word	0x0002bcb0


	//   ....[64]....
        /*07b4*/ 	.word	0x0002c8e0


	//   ....[65]....
        /*07b8*/ 	.word	0x0002c900


	//   ....[66]....
        /*07bc*/ 	.word	0x0002cbb0


	//   ....[67]....
        /*07c0*/ 	.word	0x0002cbd0


	//   ....[68]....
        /*07c4*/ 	.word	0x0002d550


	//   ....[69]....
        /*07c8*/ 	.word	0x0002d580


	//   ....[70]....
        /*07cc*/ 	.word	0x0002dfe0


	//   ....[71]....
        /*07d0*/ 	.word	0x0002e000


	//   ....[72]....
        /*07d4*/ 	.word	0x0002f500


	//   ....[73]....
        /*07d8*/ 	.word	0x0002f530


	//   ....[74]....
        /*07dc*/ 	.word	0x0002f770


	//   ....[75]....
        /*07e0*/ 	.word	0x0002f790


	//   ....[76]....
        /*07e4*/ 	.word	0x0002fa30


	//   ....[77]....
        /*07e8*/ 	.word	0x0002fc40


	//   ....[78]....
        /*07ec*/ 	.word	0x0002fc70


	//   ....[79]....
        /*07f0*/ 	.word	0x0002fca0


	//   ....[80]....
        /*07f4*/ 	.word	0x0002fcd0


	//   ....[81]....
        /*07f8*/ 	.word	0x0002fd00


	//   ....[82]....
        /*07fc*/ 	.word	0x0002fd30


	//   ....[83]....
        /*0800*/ 	.word	0x0002fec0


	//   ....[84]....
        /*0804*/ 	.word	0x0002fef0


	//   ....[85]....
        /*0808*/ 	.word	0x0002ff20


	//   ....[86]....
        /*080c*/ 	.word	0x0002ff50


	//   ....[87]....
        /*0810*/ 	.word	0x0002ff80


	//   ....[88]....
        /*0814*/ 	.word	0x0002ffb0


	//   ....[89]....
        /*0818*/ 	.word	0x00030040


	//   ....[90]....
        /*081c*/ 	.word	0x00030070


	//   ....[91]....
        /*0820*/ 	.word	0x00030080


	//   ....[92]....
        /*0824*/ 	.word	0x000300c0


	//   ....[93]....
        /*0828*/ 	.word	0x00031890


	//   ....[94]....
        /*082c*/ 	.word	0x00034690


	//   ....[95]....
        /*0830*/ 	.word	0x000346b0


	//   ....[96]....
        /*0834*/ 	.word	0x00034740


	//   ....[97]....
        /*0838*/ 	.word	0x00034760


	//   ....[98]....
        /*083c*/ 	.word	0x000347e0


	//   ....[99]....
        /*0840*/ 	.word	0x00034800


	//   ....[100]....
        /*0844*/ 	.word	0x00034810


	//   ....[101]....
        /*0848*/ 	.word	0x00034820


	//   ....[102]....
        /*084c*/ 	.word	0x00034fd0


	//   ....[103]....
        /*0850*/ 	.word	0x00035000


	//   ....[104]....
        /*0854*/ 	.word	0x000350b0


	//   ....[105]....
        /*0858*/ 	.word	0x000350c0


	//   ....[106]....
        /*085c*/ 	.word	0x000350d0


	//   ....[107]....
        /*0860*/ 	.word	0x00035150


	//   ....[108]....
        /*0864*/ 	.word	0x00035160


	//   ....[109]....
        /*0868*/ 	.word	0x000351d0


	//   ....[110]....
        /*086c*/ 	.word	0x00035aa0


	//   ....[111]....
        /*0870*/ 	.word	0x00035b30


	//   ....[112]....
        /*0874*/ 	.word	0x00035bb0


	//   ....[113]....
        /*0878*/ 	.word	0x00035d00


	//   ....[114]....
        /*087c*/ 	.word	0x00035d60


	//   ....[115]....
        /*0880*/ 	.word	0x00035d80


	//   ....[116]....
        /*0884*/ 	.word	0x00035d90


	//   ....[117]....
        /*0888*/ 	.word	0x00036020


	//   ....[118]....
        /*088c*/ 	.word	0x00036550


	//   ....[119]....
        /*0890*/ 	.word	0x000365b0


	//   ....[120]....
        /*0894*/ 	.word	0x00036770


	//   ....[121]....
        /*0898*/ 	.word	0x000367b0


	//   ....[122]....
        /*089c*/ 	.word	0x000367c0


	//   ....[123]....
        /*08a0*/ 	.word	0x000367d0


	//   ....[124]....
        /*08a4*/ 	.word	0x00036920


	//   ....[125]....
        /*08a8*/ 	.word	0x00036a70


	//   ....[126]....
        /*08ac*/ 	.word	0x00037240


	//   ....[127]....
        /*08b0*/ 	.word	0x00037260


	//   ....[128]....
        /*08b4*/ 	.word	0x000372b0


	//   ....[129]....
        /*08b8*/ 	.word	0x000372c0


	//   ....[130]....
        /*08bc*/ 	.word	0x00037300


	//   ....[131]....
        /*08c0*/ 	.word	0x00037310


	//   ....[132]....
        /*08c4*/ 	.word	0x00037320


	//   ....[133]....
        /*08c8*/ 	.word	0x00037360


	//   ....[134]....
        /*08cc*/ 	.word	0x00037650


	//   ....[135]....
        /*08d0*/ 	.word	0x00037690


	//   ....[136]....
        /*08d4*/ 	.word	0x000376b0


	//   ....[137]....
        /*08d8*/ 	.word	0x000376d0


	//   ....[138]....
        /*08dc*/ 	.word	0x00037700


	//   ....[139]....
        /*08e0*/ 	.word	0x00037720


	//   ....[140]....
        /*08e4*/ 	.word	0x00037820


	//   ....[141]....
        /*08e8*/ 	.word	0x00037970


	//   ....[142]....
        /*08ec*/ 	.word	0x00037fa0


	//   ....[143]....
        /*08f0*/ 	.word	0x00037fd0


	//   ....[144]....
        /*08f4*/ 	.word	0x00038030


	//   ....[145]....
        /*08f8*/ 	.word	0x00038060


	//   ....[146]....
        /*08fc*/ 	.word	0x00038090


	//   ....[147]....
        /*0900*/ 	.word	0x000380c0


	//   ....[148]....
        /*0904*/ 	.word	0x000380f0


	//   ....[149]....
        /*0908*/ 	.word	0x00038120


	//   ....[150]....
        /*090c*/ 	.word	0x000382c0


	//   ....[151]....
        /*0910*/ 	.word	0x000382f0


	//   ....[152]....
        /*0914*/ 	.word	0x00038320


	//   ....[153]....
        /*0918*/ 	.word	0x00038350


	//   ....[154]....
        /*091c*/ 	.word	0x00038380


	//   ....[155]....
        /*0920*/ 	.word	0x000383b0


	//   ....[156]....
        /*0924*/ 	.word	0x00038470


	//   ....[157]....
        /*0928*/ 	.word	0x00038490


	//   ....[158]....
        /*092c*/ 	.word	0x000384b0


	//   ....[159]....
        /*0930*/ 	.word	0x00038510


	//   ....[160]....
        /*0934*/ 	.word	0x00038f30


	//   ....[161]....
        /*0938*/ 	.word	0x00039250


	//   ....[162]....
        /*093c*/ 	.word	0x000392e0


	//   ....[163]....
        /*0940*/ 	.word	0x000393c0


	//   ....[164]....
        /*0944*/ 	.word	0x00039450


	//   ....[165]....
        /*0948*/ 	.word	0x00039530


	//   ....[166]....
        /*094c*/ 	.word	0x000395c0


	//   ....[167]....
        /*0950*/ 	.word	0x000396a0


	//   ....[168]....
        /*0954*/ 	.word	0x00039730


	//   ....[169]....
        /*0958*/ 	.word	0x00039780


	//   ....[170]....
        /*095c*/ 	.word	0x000397d0


	//   ....[171]....
        /*0960*/ 	.word	0x00039870


	//   ....[172]....
        /*0964*/ 	.word	0x00039900


	//   ....[173]....
        /*0968*/ 	.word	0x00039950


	//   ....[174]....
        /*096c*/ 	.word	0x000399a0


	//   ....[175]....
        /*0970*/ 	.word	0x00039a90


	//   ....[176]....
        /*0974*/ 	.word	0x00039b40


	//   ....[177]....
        /*0978*/ 	.word	0x00039bc0


	//   ....[178]....
        /*097c*/ 	.word	0x00039c50


	//   ....[179]....
        /*0980*/ 	.word	0x00039d40


	//   ....[180]....
        /*0984*/ 	.word	0x00039d90


	//   ....[181]....
        /*0988*/ 	.word	0x00039de0


	//   ....[182]....
        /*098c*/ 	.word	0x00039ed0


	//   ....[183]....
        /*0990*/ 	.word	0x0003a280


	//   ....[184]....
        /*0994*/ 	.word	0x0003a550


	//   ....[185]....
        /*0998*/ 	.word	0x0003a640


	//   ....[186]....
        /*099c*/ 	.word	0x0003a6e0


	//   ....[187]....
        /*09a0*/ 	.word	0x0003a740


	//   ....[188]....
        /*09a4*/ 	.word	0x0003a830


	//   ....[189]....
        /*09a8*/ 	.word	0x0003a8a0


	//   ....[190]....
        /*09ac*/ 	.word	0x0003a990


	//   ....[191]....
        /*09b0*/ 	.word	0x0003aa00


	//   ....[192]....
        /*09b4*/ 	.word	0x0003aaa0


	//   ....[193]....
        /*09b8*/ 	.word	0x0003ab90


	//   ....[194]....
        /*09bc*/ 	.word	0x0003ac30


	//   ....[195]....
        /*09c0*/ 	.word	0x0003ac90


	//   ....[196]....
        /*09c4*/ 	.word	0x0003ad50


	//   ....[197]....
        /*09c8*/ 	.word	0x0003adb0


	//   ....[198]....
        /*09cc*/ 	.word	0x0003ae50


	//   ....[199]....
        /*09d0*/ 	.word	0x0003af00


	//   ....[200]....
        /*09d4*/ 	.word	0x0003afe0


	//   ....[201]....
        /*09d8*/ 	.word	0x0003b2d0


	//   ....[202]....
        /*09dc*/ 	.word	0x0003b390


	//   ....[203]....
        /*09e0*/ 	.word	0x0003b600


	//   ....[204]....
        /*09e4*/ 	.word	0x0003b680


	//   ....[205]....
        /*09e8*/ 	.word	0x0003b890


	//   ....[206]....
        /*09ec*/ 	.word	0x0003b8e0


	//   ....[207]....
        /*09f0*/ 	.word	0x0003ba50


	//   ....[208]....
        /*09f4*/ 	.word	0x0003bae0


	//   ....[209]....
        /*09f8*/ 	.word	0x0003bc20


	//   ....[210]....
        /*09fc*/ 	.word	0x0003bd20


	//   ....[211]....
        /*0a00*/ 	.word	0x0003bf90


	//   ....[212]....
        /*0a04*/ 	.word	0x0003bfe0


	//   ....[213]....
        /*0a08*/ 	.word	0x0003c1b0


	//   ....[214]....
        /*0a0c*/ 	.word	0x0003c200


	//   ....[215]....
        /*0a10*/ 	.word	0x0003c3d0


	//   ....[216]....
        /*0a14*/ 	.word	0x0003c420


	//   ....[217]....
        /*0a18*/ 	.word	0x0003c510


	//   ....[218]....
        /*0a1c*/ 	.word	0x0003c5b0


	//   ....[219]....
        /*0a20*/ 	.word	0x0003c610


	//   ....[220]....
        /*0a24*/ 	.word	0x0003c6c0


	//   ....[221]....
        /*0a28*/ 	.word	0x0003c720


	//   ....[222]....
        /*0a2c*/ 	.word	0x0003c7d0


	//   ....[223]....
        /*0a30*/ 	.word	0x0003c830


	//   ....[224]....
        /*0a34*/ 	.word	0x0003c8e0


	//   ....[225]....
        /*0a38*/ 	.word	0x0003c9d0


	//   ....[226]....
        /*0a3c*/ 	.word	0x0003cab0


	//   ....[227]....
        /*0a40*/ 	.word	0x0003cbc0


	//   ....[228]....
        /*0a44*/ 	.word	0x0003ccc0


	//   ....[229]....
        /*0a48*/ 	.word	0x0003cdf0


	//   ....[230]....
        /*0a4c*/ 	.word	0x0003ced0


	//   ....[231]....
        /*0a50*/ 	.word	0x0003cfd0


	//   ....[232]....
        /*0a54*/ 	.word	0x0003d0b0


	//   ....[233]....
        /*0a58*/ 	.word	0x0003d140


	//   ....[234]....
        /*0a5c*/ 	.word	0x0003d1e0


	//   ....[235]....
        /*0a60*/ 	.word	0x0003d350


	//   ....[236]....
        /*0a64*/ 	.word	0x0003d3c0


	//   ....[237]....
        /*0a68*/ 	.word	0x0003d430


	//   ....[238]....
        /*0a6c*/ 	.word	0x0003d4a0


	//   ....[239]....
        /*0a70*/ 	.word	0x0003d510


	//   ....[240]....
        /*0a74*/ 	.word	0x0003d590


	//   ....[241]....
        /*0a78*/ 	.word	0x0003d610


	//   ....[242]....
        /*0a7c*/ 	.word	0x0003d6a0


	//   ....[243]....
        /*0a80*/ 	.word	0x0003d710


	//   ....[244]....
        /*0a84*/ 	.word	0x0003d780


	//   ....[245]....
        /*0a88*/ 	.word	0x0003d7f0


	//   ....[246]....
        /*0a8c*/ 	.word	0x0003d870


	//   ....[247]....
        /*0a90*/ 	.word	0x0003d8e0


	//   ....[248]....
        /*0a94*/ 	.word	0x0003d990


	//   ....[249]....
        /*0a98*/ 	.word	0x0003d9e0


	//   ....[250]....
        /*0a9c*/ 	.word	0x0003da70


	//   ....[251]....
        /*0aa0*/ 	.word	0x0003dba0


	//   ....[252]....
        /*0aa4*/ 	.word	0x0003fac0


	//   ....[253]....
        /*0aa8*/ 	.word	0x00041290


	//   ....[254]....
        /*0aac*/ 	.word	0x00041cd0


	//   ....[255]....
        /*0ab0*/ 	.word	0x000425a0


	//   ....[0]....
        /*0ab4*/ 	.word	0x000425f0


	//   ....[1]....
        /*0ab8*/ 	.word	0x00042610


	//   ....[2]....
        /*0abc*/ 	.word	0x00042620


	//   ....[3]....
        /*0ac0*/ 	.word	0x0004d2f0


	//----- nvinfo : EIATTR_REG_RECONFIG
	.align		4
.L_464:
        /*0ac4*/ 	.byte	0x01, 0x54
	.zero		2


	//----- nvinfo : EIATTR_SYSCALL_OFFSETS
	.align		4
        /*0ac8*/ 	.byte	0x04, 0x46
        /*0aca*/ 	.short	(.L_466 - .L_465)


	//   ....[0]....
.L_465:
        /*0acc*/ 	.word	0x00002560


	//   ....[1]....
        /*0ad0*/ 	.word	0x000026b0


	//   ....[2]....
        /*0ad4*/ 	.word	0x0000e690


	//   ....[3]....
        /*0ad8*/ 	.word	0x0000f000


	//   ....[4]....
        /*0adc*/ 	.word	0x00033ab0


	//   ....[5]....
        /*0ae0*/ 	.word	0x00033c00


	//   ....[6]....
        /*0ae4*/ 	.word	0x00033cf0


	//   ....[7]....
        /*0ae8*/ 	.word	0x00034be0


	//   ....[8]....
        /*0aec*/ 	.word	0x00035440


	//----- nvinfo : EIATTR_MBARRIER_INSTR_OFFSETS
	.align		4
.L_466:
        /*0af0*/ 	.byte	0x04, 0x39
        /*0af2*/ 	.short	(.L_468 - .L_467)


	//   ....[0]....
.L_467:
        /*0af4*/ 	.word	0x000002d0
        /*0af8*/ 	.word	0x000000ff
        /*0afc*/ 	.word	0x00038800
        /*0b00*/ 	.short	0x0100
        /*0b02*/ 	.byte	0x08
	.zero		1


	//   ....[1]....
        /*0b04*/ 	.word	0x000002f0
        /*0b08*/ 	.word	0x000000ff
        /*0b0c*/ 	.word	0x00038810
        /*0b10*/ 	.short	0x0100
        /*0b12*/ 	.byte	0x08
	.zero		1


	//   ....[2]....
        /*0b14*/ 	.word	0x00000300
        /*0b18*/ 	.word	0x000000ff
        /*0b1c*/ 	.word	0x00038820
        /*0b20*/ 	.short	0x0100
        /*0b22*/ 	.byte	0x08
	.zero		1


	//   ....[3]....
        /*0b24*/ 	.word	0x000003b0
        /*0b28*/ 	.word	0x000000ff
        /*0b2c*/ 	.word	0x00038830
        /*0b30*/ 	.short	0x0100
        /*0b32*/ 	.byte	0x06
	.zero		1


	//   ....[4]....
        /*0b34*/ 	.word	0x000003c0
        /*0b38*/ 	.word	0x000000ff
        /*0b3c*/ 	.word	0x00038840
        /*0b40*/ 	.short	0x0100
        /*0b42*/ 	.byte	0x06
	.zero		1


	//   ....[5]....
        /*0b44*/ 	.word	0x000003d0
        /*0b48*/ 	.word	0x000000ff
        /*0b4c*/ 	.word	0x00038838
        /*0b50*/ 	.short	0x0100
        /*0b52*/ 	.byte	0x06
	.zero		1


	//   ....[6]....
        /*0b54*/ 	.word	0x000003e0
        /*0b58*/ 	.word	0x000000ff
        /*0b5c*/ 	.word	0x00038848
        /*0b60*/ 	.short	0x0100
        /*0b62*/ 	.byte	0x06
	.zero		1


	//   ....[7]....
        /*0b64*/ 	.word	0x00000510
        /*0b68*/ 	.word	0x000000ff
        /*0b6c*/ 	.word	0x00038850
        /*0b70*/ 	.short	0x0100
        /*0b72*/ 	.byte	0x08
	.zero		1


	//   ....[8]....
        /*0b74*/ 	.word	0x00000520
        /*0b78*/ 	.word	0x000000ff
        /*0b7c*/ 	.word	0x00038860
        /*0b80*/ 	.short	0x0100
        /*0b82*/ 	.byte	0x08
	.zero		1


	//   ....[9]....
        /*0b84*/ 	.word	0x00000530
        /*0b88*/ 	.word	0x000000ff
        /*0b8c*/ 	.word	0x00038858
        /*0b90*/ 	.short	0x0100
        /*0b92*/ 	.byte	0x08
	.zero		1


	//   ....[10]....
        /*0b94*/ 	.word	0x00000540
        /*0b98*/ 	.word	0x000000ff
        /*0b9c*/ 	.word	0x00038868
        /*0ba0*/ 	.short	0x0100
        /*0ba2*/ 	.byte	0x08
	.zero		1


	//   ....[11]....
        /*0ba4*/ 	.word	0x00000630
        /*0ba8*/ 	.word	0x000000ff
        /*0bac*/ 	.word	0x00038870
        /*0bb0*/ 	.short	0x0100
        /*0bb2*/ 	.byte	0x06
	.zero		1


	//   ....[12]....
        /*0bb4*/ 	.word	0x00000640
        /*0bb8*/ 	.word	0x000000ff
        /*0bbc*/ 	.word	0x00038880
        /*0bc0*/ 	.short	0x0100
        /*0bc2*/ 	.byte	0x06
	.zero		1


	//   ....[13]....
        /*0bc4*/ 	.word	0x00000650
        /*0bc8*/ 	.word	0x000000ff
        /*0bcc*/ 	.word	0x00038878
        /*0bd0*/ 	.short	0x0100
        /*0bd2*/ 	.byte	0x06
	.zero		1


	//   ....[14]....
        /*0bd4*/ 	.word	0x00000660
        /*0bd8*/ 	.word	0x000000ff
        /*0bdc*/ 	.word	0x00038888
        /*0be0*/ 	.short	0x0100
        /*0be2*/ 	.byte	0x06
	.zero		1


	//   ....[15]....
        /*0be4*/ 	.word	0x00000790
        /*0be8*/ 	.word	0x000000ff
        /*0bec*/ 	.word	0x00038890
        /*0bf0*/ 	.short	0x0100
        /*0bf2*/ 	.byte	0x08
	.zero		1


	//   ....[16]....
        /*0bf4*/ 	.word	0x000007a0
        /*0bf8*/ 	.word	0x000000ff
        /*0bfc*/ 	.word	0x000388a0
        /*0c00*/ 	.short	0x0100
        /*0c02*/ 	.byte	0x08
	.zero		1


	//   ....[17]....
        /*0c04*/ 	.word	0x000007b0
        /*0c08*/ 	.word	0x000000ff
        /*0c0c*/ 	.word	0x00038898
        /*0c10*/ 	.short	0x0100
        /*0c12*/ 	.byte	0x08
	.zero		1


	//   ....[18]....
        /*0c14*/ 	.word	0x000007c0
        /*0c18*/ 	.word	0x000000ff
        /*0c1c*/ 	.word	0x000388a8
        /*0c20*/ 	.short	0x0100
        /*0c22*/ 	.byte	0x08
	.zero		1


	//   ....[19]....
        /*0c24*/ 	.word	0x000008f0
        /*0c28*/ 	.word	0x000000ff
        /*0c2c*/ 	.word	0x000388b0
        /*0c30*/ 	.short	0x0100
        /*0c32*/ 	.byte	0x08
	.zero		1


	//   ....[20]....
        /*0c34*/ 	.word	0x00000900
        /*0c38*/ 	.word	0x000000ff
        /*0c3c*/ 	.word	0x000388c0
        /*0c40*/ 	.short	0x0100
        /*0c42*/ 	.byte	0x08
	.zero		1


	//   ....[21]....
        /*0c44*/ 	.word	0x00000910
        /*0c48*/ 	.word	0x000000ff
        /*0c4c*/ 	.word	0x000388b8
        /*0c50*/ 	.short	0x0100
        /*0c52*/ 	.byte	0x08
	.zero		1


	//   ....[22]....
        /*0c54*/ 	.word	0x00000920
        /*0c58*/ 	.word	0x000000ff
        /*0c5c*/ 	.word	0x000388c8
        /*0c60*/ 	.short	0x0100
        /*0c62*/ 	.byte	0x08
	.zero		1


	//   ....[23]....
        /*0c64*/ 	.word	0x000030b0
        /*0c68*/ 	.word	0x00000028
        /*0c6c*/ 	.word	0x00038890
        /*0c70*/ 	.short	0x010a
        /*0c72*/ 	.byte	0x3f
	.zero		1


	//   ....[24]....
        /*0c74*/ 	.word	0x00003c00
        /*0c78*/ 	.word	0x00000028
        /*0c7c*/ 	.word	0x00038890
        /*0c80*/ 	.short	0x010a
        /*0c82*/ 	.byte	0x3f
	.zero		1


	//   ....[25]....
        /*0c84*/ 	.word	0x00004400
        /*0c88*/ 	.word	0x00000028
        /*0c8c*/ 	.word	0x00038890
        /*0c90*/ 	.short	0x010a
        /*0c92*/ 	.byte	0x3f
	.zero		1


	//   ....[26]....
        /*0c94*/ 	.word	0x000047d0
        /*0c98*/ 	.word	0x00000004
        /*0c9c*/ 	.word	0x00000000
        /*0ca0*/ 	.short	0x0101
        /*0ca2*/ 	.byte	0x3f
	.zero		1


	//   ....[27]....
        /*0ca4*/ 	.word	0x00004810
        /*0ca8*/ 	.word	0x00000028
        /*0cac*/ 	.word	0x000388b0
        /*0cb0*/ 	.short	0x010a
        /*0cb2*/ 	.byte	0x3f
	.zero		1


	//   ....[28]....
        /*0cb4*/ 	.word	0x000050e0
        /*0cb8*/ 	.word	0x00000028
        /*0cbc*/ 	.word	0x00000000
        /*0cc0*/ 	.short	0x0101
        /*0cc2*/ 	.byte	0x3f
	.zero		1


	//   ....[29]....
        /*0cc4*/ 	.word	0x00008790
        /*0cc8*/ 	.word	0x0000000e
        /*0ccc*/ 	.word	0x00000000
        /*0cd0*/ 	.short	0x0101
        /*0cd2*/ 	.byte	0x3f
	.zero		1


	//   ....[30]....
        /*0cd4*/ 	.word	0x0000c5a0
        /*0cd8*/ 	.word	0x0000000e
        /*0cdc*/ 	.word	0x00000000
        /*0ce0*/ 	.short	0x0101
        /*0ce2*/ 	.byte	0x3f
	.zero		1


	//   ....[31]....
        /*0ce4*/ 	.word	0x0000ed80
        /*0ce8*/ 	.word	0x00000002
        /*0cec*/ 	.word	0x00038800
        /*0cf0*/ 	.short	0x010a
        /*0cf2*/ 	.byte	0x3f
	.zero		1


	//   ....[32]....
        /*0cf4*/ 	.word	0x0000edd0
        /*0cf8*/ 	.word	0x00000002
        /*0cfc*/ 	.word	0x00038800
        /*0d00*/ 	.short	0x010a
        /*0d02*/ 	.byte	0x3f
	.zero		1


	//   ....[33]....
        /*0d04*/ 	.word	0x0000f830
        /*0d08*/ 	.word	0x00000002
        /*0d0c*/ 	.word	0x00038800
        /*0d10*/ 	.short	0x010a
        /*0d12*/ 	.byte	0x3f
	.zero		1


	//   ....[34]....
        /*0d14*/ 	.word	0x00010c90
        /*0d18*/ 	.word	0x00000002
        /*0d1c*/ 	.word	0x00038800
        /*0d20*/ 	.short	0x010a
        /*0d22*/ 	.byte	0x3f
	.zero		1


	//   ....[35]....
        /*0d24*/ 	.word	0x000122f0
        /*0d28*/ 	.word	0x00000004
        /*0d2c*/ 	.word	0x00000000
        /*0d30*/ 	.short	0x010a
        /*0d32*/ 	.byte	0x3f
	.zero		1


	//   ....[36]....
        /*0d34*/ 	.word	0x00012390
        /*0d38*/ 	.word	0x00000002
        /*0d3c*/ 	.word	0x00000000
        /*0d40*/ 	.short	0x010a
        /*0d42*/ 	.byte	0x3f
	.zero		1


	//   ....[37]....
        /*0d44*/ 	.word	0x000127b0
        /*0d48*/ 	.word	0x00000002
        /*0d4c*/ 	.word	0x00000000
        /*0d50*/ 	.short	0x010a
        /*0d52*/ 	.byte	0x3f
	.zero		1


	//   ....[38]....
        /*0d54*/ 	.word	0x00012810
        /*0d58*/ 	.word	0x00000002
        /*0d5c*/ 	.word	0x00000000
        /*0d60*/ 	.short	0x010a
        /*0d62*/ 	.byte	0x3f
	.zero		1


	//   ....[39]....
        /*0d64*/ 	.word	0x000143a0
        /*0d68*/ 	.word	0x0000000a
        /*0d6c*/ 	.word	0x00000000
        /*0d70*/ 	.short	0x0101
        /*0d72*/ 	.byte	0x3f
	.zero		1


	//   ....[40]....
        /*0d74*/ 	.word	0x0001a0c0
        /*0d78*/ 	.word	0x00000004
        /*0d7c*/ 	.word	0x00000000
        /*0d80*/ 	.short	0x0101
        /*0d82*/ 	.byte	0x3f
	.zero		1


	//   ....[41]....
        /*0d84*/ 	.word	0x0001a4f0
        /*0d88*/ 	.word	0x00000004
        /*0d8c*/ 	.word	0x00000000
        /*0d90*/ 	.short	0x010a
        /*0d92*/ 	.byte	0x3f
	.zero		1


	//   ....[42]....
        /*0d94*/ 	.word	0x0001a590
        /*0d98*/ 	.word	0x00000002
        /*0d9c*/ 	.word	0x00000000
        /*0da0*/ 	.short	0x010a
        /*0da2*/ 	.byte	0x3f
	.zero		1


	//   ....[43]....
        /*0da4*/ 	.word	0x0001a9b0
        /*0da8*/ 	.word	0x00000002
        /*0dac*/ 	.word	0x00000000
        /*0db0*/ 	.short	0x010a
        /*0db2*/ 	.byte	0x3f
	.zero		1


	//   ....[44]....
        /*0db4*/ 	.word	0x0001aa10
        /*0db8*/ 	.word	0x00000002
        /*0dbc*/ 	.word	0x00000000
        /*0dc0*/ 	.short	0x010a
        /*0dc2*/ 	.byte	0x3f
	.zero		1


	//   ....[45]....
        /*0dc4*/ 	.word	0x0001c5a0
        /*0dc8*/ 	.word	0x0000000a
        /*0dcc*/ 	.word	0x00000000
        /*0dd0*/ 	.short	0x0101
        /*0dd2*/ 	.byte	0x3f
	.zero		1


	//   ....[46]....
        /*0dd4*/ 	.word	0x00021450
        /*0dd8*/ 	.word	0x00000004
        /*0ddc*/ 	.word	0x00000000
        /*0de0*/ 	.short	0x0101
        /*0de2*/ 	.byte	0x3f
	.zero		1


	//   ....[47]....
        /*0de4*/ 	.word	0x00021620
        /*0de8*/ 	.word	0x00000004
        /*0dec*/ 	.word	0x00000000
        /*0df0*/ 	.short	0x010a
        /*0df2*/ 	.byte	0x3f
	.zero		1


	//   ....[48]....
        /*0df4*/ 	.word	0x000216c0
        /*0df8*/ 	.word	0x00000002
        /*0dfc*/ 	.word	0x00000000
        /*0e00*/ 	.short	0x010a
        /*0e02*/ 	.byte	0x3f
	.zero		1


	//   ....[49]....
        /*0e04*/ 	.word	0x00021ae0
        /*0e08*/ 	.word	0x00000002
        /*0e0c*/ 	.word	0x00000000
        /*0e10*/ 	.short	0x010a
        /*0e12*/ 	.byte	0x3f
	.zero		1


	//   ....[50]....
        /*0e14*/ 	.word	0x00021b40
        /*0e18*/ 	.word	0x00000002
        /*0e1c*/ 	.word	0x00000000
        /*0e20*/ 	.short	0x010a
        /*0e22*/ 	.byte	0x3f
	.zero		1


	//   ....[51]....
        /*0e24*/ 	.word	0x000236d0
        /*0e28*/ 	.word	0x00000008
        /*0e2c*/ 	.word	0x00000000
        /*0e30*/ 	.short	0x0101
        /*0e32*/ 	.byte	0x3f
	.zero		1


	//   ....[52]....
        /*0e34*/ 	.word	0x000293f0
        /*0e38*/ 	.word	0x00000004
        /*0e3c*/ 	.word	0x00000000
        /*0e40*/ 	.short	0x0101
        /*0e42*/ 	.byte	0x3f
	.zero		1


	//   ....[53]....
        /*0e44*/ 	.word	0x0002c8d0
        /*0e48*/ 	.word	0x00000003
        /*0e4c*/ 	.word	0x00000000
        /*0e50*/ 	.short	0x0101
        /*0e52*/ 	.byte	0x3f
	.zero		1


	//   ....[54]....
        /*0e54*/ 	.word	0x0002d4b0
        /*0e58*/ 	.word	0x00000006
        /*0e5c*/ 	.word	0x00000000
        /*0e60*/ 	.short	0x0101
        /*0e62*/ 	.byte	0x3f
	.zero		1


	//   ....[55]....
        /*0e64*/ 	.word	0x00031970
        /*0e68*/ 	.word	0x00000012
        /*0e6c*/ 	.word	0x00038820
        /*0e70*/ 	.short	0x010a
        /*0e72*/ 	.byte	0x3f
	.zero		1


	//   ....[56]....
        /*0e74*/ 	.word	0x00031a20
        /*0e78*/ 	.word	0x00000003
        /*0e7c*/ 	.word	0x000388a0
        /*0e80*/ 	.short	0x010a
        /*0e82*/ 	.byte	0x3f
	.zero		1


	//   ....[57]....
        /*0e84*/ 	.word	0x00031c50
        /*0e88*/ 	.word	0x00000003
        /*0e8c*/ 	.word	0x000388c0
        /*0e90*/ 	.short	0x010a
        /*0e92*/ 	.byte	0x3f
	.zero		1


	//   ....[58]....
        /*0e94*/ 	.word	0x00032640
        /*0e98*/ 	.word	0x0000000a
        /*0e9c*/ 	.word	0x000388a0
        /*0ea0*/ 	.short	0x010a
        /*0ea2*/ 	.byte	0x3f
	.zero		1


	//   ....[59]....
        /*0ea4*/ 	.word	0x00032860
        /*0ea8*/ 	.word	0x0000000a
        /*0eac*/ 	.word	0x000388c0
        /*0eb0*/ 	.short	0x010a
        /*0eb2*/ 	.byte	0x3f
	.zero		1


	//   ....[60]....
        /*0eb4*/ 	.word	0x00034450
        /*0eb8*/ 	.word	0x00000019
        /*0ebc*/ 	.word	0x00038840
        /*0ec0*/ 	.short	0x010a
        /*0ec2*/ 	.byte	0x3f
	.zero		1


	//   ....[61]....
        /*0ec4*/ 	.word	0x00034920
        /*0ec8*/ 	.word	0x00000019
        /*0ecc*/ 	.word	0x00038830
        /*0ed0*/ 	.short	0x0107
        /*0ed2*/ 	.byte	0x3f
	.zero		1


	//   ....[62]....
        /*0ed4*/ 	.word	0x000349e0
        /*0ed8*/ 	.word	0x00000019
        /*0edc*/ 	.word	0x00038830
        /*0ee0*/ 	.short	0x0101
        /*0ee2*/ 	.byte	0x3f
	.zero		1


	//   ....[63]....
        /*0ee4*/ 	.word	0x00035280
        /*0ee8*/ 	.word	0x00000012
        /*0eec*/ 	.word	0x00038800
        /*0ef0*/ 	.short	0x0107
        /*0ef2*/ 	.byte	0x3f
	.zero		1


	//   ....[64]....
        /*0ef4*/ 	.word	0x00035310
        /*0ef8*/ 	.word	0x00000012
        /*0efc*/ 	.word	0x00038800
        /*0f00*/ 	.short	0x0101
        /*0f02*/ 	.byte	0x3f
	.zero		1


	//   ....[65]....
        /*0f04*/ 	.word	0x000361e0
        /*0f08*/ 	.word	0x00000012
        /*0f0c*/ 	.word	0x00038810
        /*0f10*/ 	.short	0x0107
        /*0f12*/ 	.byte	0x3f
	.zero		1


	//   ....[66]....
        /*0f14*/ 	.word	0x000362e0
        /*0f18*/ 	.word	0x00000012
        /*0f1c*/ 	.word	0x00038810
        /*0f20*/ 	.short	0x0101
        /*0f22*/ 	.byte	0x3f
	.zero		1


	//   ....[67]....
        /*0f24*/ 	.word	0x00036300
        /*0f28*/ 	.word	0x00000012
        /*0f2c*/ 	.word	0x00038820
        /*0f30*/ 	.short	0x010a
        /*0f32*/ 	.byte	0x3f
	.zero		1


	//   ....[68]....
        /*0f34*/ 	.word	0x00036380
        /*0f38*/ 	.word	0x00000019
        /*0f3c*/ 	.word	0x00038860
        /*0f40*/ 	.short	0x010a
        /*0f42*/ 	.byte	0x3f
	.zero		1


	//   ....[69]....
        /*0f44*/ 	.word	0x00036c90
        /*0f48*/ 	.word	0x00000019
        /*0f4c*/ 	.word	0x00038850
        /*0f50*/ 	.short	0x0107
        /*0f52*/ 	.byte	0x3f
	.zero		1


	//   ....[70]....
        /*0f54*/ 	.word	0x00036d50
        /*0f58*/ 	.word	0x00000019
        /*0f5c*/ 	.word	0x00038850
        /*0f60*/ 	.short	0x0101
        /*0f62*/ 	.byte	0x3f
	.zero		1


	//   ....[71]....
        /*0f64*/ 	.word	0x000370c0
        /*0f68*/ 	.word	0x00000006
        /*0f6c*/ 	.word	0x00038840
        /*0f70*/ 	.short	0x010a
        /*0f72*/ 	.byte	0x3f
	.zero		1


	//   ....[72]....
        /*0f74*/ 	.word	0x000373e0
        /*0f78*/ 	.word	0x00000006
        /*0f7c*/ 	.word	0x00038830
        /*0f80*/ 	.short	0x0107
        /*0f82*/ 	.byte	0x3f
	.zero		1


	//   ....[73]....
        /*0f84*/ 	.word	0x00037490
        /*0f88*/ 	.word	0x00000006
        /*0f8c*/ 	.word	0x00038830
        /*0f90*/ 	.short	0x0101
        /*0f92*/ 	.byte	0x3f
	.zero		1


	//   ....[74]....
        /*0f94*/ 	.word	0x000374c0
        /*0f98*/ 	.word	0x00000006
        /*0f9c*/ 	.word	0x00038860
        /*0fa0*/ 	.short	0x010a
        /*0fa2*/ 	.byte	0x3f
	.zero		1


	//   ....[75]....
        /*0fa4*/ 	.word	0x00037b70
        /*0fa8*/ 	.word	0x00000006
        /*0fac*/ 	.word	0x00038850
        /*0fb0*/ 	.short	0x0107
        /*0fb2*/ 	.byte	0x3f
	.zero		1


	//   ....[76]....
        /*0fb4*/ 	.word	0x00037c20
        /*0fb8*/ 	.word	0x00000006
        /*0fbc*/ 	.word	0x00038850
        /*0fc0*/ 	.short	0x0101
        /*0fc2*/ 	.byte	0x3f
	.zero		1


	//   ....[77]....
        /*0fc4*/ 	.word	0x00038eb0
        /*0fc8*/ 	.word	0x00000007
        /*0fcc*/ 	.word	0x00038820
        /*0fd0*/ 	.short	0x010a
        /*0fd2*/ 	.byte	0x3f
	.zero		1


	//   ....[78]....
        /*0fd4*/ 	.word	0x00039020
        /*0fd8*/ 	.word	0x00000005
        /*0fdc*/ 	.word	0x00038840
        /*0fe0*/ 	.short	0x010a
        /*0fe2*/ 	.byte	0x3f
	.zero		1


	//   ....[79]....
        /*0fe4*/ 	.word	0x000390c0
        /*0fe8*/ 	.word	0x00000003
        /*0fec*/ 	.word	0x00038840
        /*0ff0*/ 	.short	0x010a
        /*0ff2*/ 	.byte	0x3f
	.zero		1


	//   ....[80]....
        /*0ff4*/ 	.word	0x00039100
        /*0ff8*/ 	.word	0x00000005
        /*0ffc*/ 	.word	0x00038860
        /*1000*/ 	.short	0x010a
        /*1002*/ 	.byte	0x3f
	.zero		1


	//   ....[81]....
        /*1004*/ 	.word	0x00039140
        /*1008*/ 	.word	0x00000003
        /*100c*/ 	.word	0x00038860
        /*1010*/ 	.short	0x010a
        /*1012*/ 	.byte	0x3f
	.zero		1


	//   ....[82]....
        /*1014*/ 	.word	0x000391a0
        /*1018*/ 	.word	0x00000028
        /*101c*/ 	.word	0x00038890
        /*1020*/ 	.short	0x010a
        /*1022*/ 	.byte	0x3f
	.zero		1


	//   ....[83]....
        /*1024*/ 	.word	0x00039310
        /*1028*/ 	.word	0x00000028
        /*102c*/ 	.word	0x00038890
        /*1030*/ 	.short	0x010a
        /*1032*/ 	.byte	0x3f
	.zero		1


	//   ....[84]....
        /*1034*/ 	.word	0x00039490
        /*1038*/ 	.word	0x00000028
        /*103c*/ 	.word	0x00038890
        /*1040*/ 	.short	0x010a
        /*1042*/ 	.byte	0x3f
	.zero		1


	//   ....[85]....
        /*1044*/ 	.word	0x000395f0
        /*1048*/ 	.word	0x00000028
        /*104c*/ 	.word	0x000388b0
        /*1050*/ 	.short	0x010a
        /*1052*/ 	.byte	0x3f
	.zero		1


	//   ....[86]....
        /*1054*/ 	.word	0x000399d0
        /*1058*/ 	.word	0x00000002
        /*105c*/ 	.word	0x00038800
        /*1060*/ 	.short	0x010a
        /*1062*/ 	.byte	0x3f
	.zero		1


	//   ....[87]....
        /*1064*/ 	.word	0x00039fc0
        /*1068*/ 	.word	0x00000002
        /*106c*/ 	.word	0x00038800
        /*1070*/ 	.short	0x010a
        /*1072*/ 	.byte	0x3f
	.zero		1


	//   ....[88]....
        /*1074*/ 	.word	0x0003a010
        /*1078*/ 	.word	0x00000002
        /*107c*/ 	.word	0x00000000
        /*1080*/ 	.short	0x010a
        /*1082*/ 	.byte	0x3f
	.zero		1


	//   ....[89]....
        /*1084*/ 	.word	0x0003a060
        /*1088*/ 	.word	0x00000002
        /*108c*/ 	.word	0x00000000
        /*1090*/ 	.short	0x010a
        /*1092*/ 	.byte	0x3f
	.zero		1


	//   ....[90]....
        /*1094*/ 	.word	0x0003a0b0
        /*1098*/ 	.word	0x00000002
        /*109c*/ 	.word	0x00000000
        /*10a0*/ 	.short	0x010a
        /*10a2*/ 	.byte	0x3f
	.zero		1


	//   ....[91]....
        /*10a4*/ 	.word	0x0003a100
        /*10a8*/ 	.word	0x00000002
        /*10ac*/ 	.word	0x00000000
        /*10b0*/ 	.short	0x010a
        /*10b2*/ 	.byte	0x3f
	.zero		1


	//   ....[92]....
        /*10b4*/ 	.word	0x0003a150
        /*10b8*/ 	.word	0x00000002
        /*10bc*/ 	.word	0x00000000
        /*10c0*/ 	.short	0x010a
        /*10c2*/ 	.byte	0x3f
	.zero		1


	//   ....[93]....
        /*10c4*/ 	.word	0x0003a1a0
        /*10c8*/ 	.word	0x00000002
        /*10cc*/ 	.word	0x00000000
        /*10d0*/ 	.short	0x010a
        /*10d2*/ 	.byte	0x3f
	.zero		1


	//   ....[94]....
        /*10d4*/ 	.word	0x0003a340
        /*10d8*/ 	.word	0x00000012
        /*10dc*/ 	.word	0x00038820
        /*10e0*/ 	.short	0x010a
        /*10e2*/ 	.byte	0x3f
	.zero		1


	//   ....[95]....
        /*10e4*/ 	.word	0x0003a390
        /*10e8*/ 	.word	0x00000003
        /*10ec*/ 	.word	0x000388a0
        /*10f0*/ 	.short	0x010a
        /*10f2*/ 	.byte	0x3f
	.zero		1


	//   ....[96]....
        /*10f4*/ 	.word	0x0003a3e0
        /*10f8*/ 	.word	0x00000003
        /*10fc*/ 	.word	0x000388c0
        /*1100*/ 	.short	0x010a
        /*1102*/ 	.byte	0x3f
	.zero		1


	//   ....[97]....
        /*1104*/ 	.word	0x0003a430
        /*1108*/ 	.word	0x0000000a
        /*110c*/ 	.word	0x000388a0
        /*1110*/ 	.short	0x010a
        /*1112*/ 	.byte	0x3f
	.zero		1


	//   ....[98]....
        /*1114*/ 	.word	0x0003a480
        /*1118*/ 	.word	0x0000000a
        /*111c*/ 	.word	0x000388c0
        /*1120*/ 	.short	0x010a
        /*1122*/ 	.byte	0x3f
	.zero		1


	//   ....[99]....
        /*1124*/ 	.word	0x0003a590
        /*1128*/ 	.word	0x00000019
        /*112c*/ 	.word	0x00038840
        /*1130*/ 	.short	0x010a
        /*1132*/ 	.byte	0x3f
	.zero		1


	//   ....[100]....
        /*1134*/ 	.word	0x0003bb20
        /*1138*/ 	.word	0x00000012
        /*113c*/ 	.word	0x00038820
        /*1140*/ 	.short	0x010a
        /*1142*/ 	.byte	0x3f
	.zero		1


	//   ....[101]....
        /*1144*/ 	.word	0x0003bb70
        /*1148*/ 	.word	0x00000019
        /*114c*/ 	.word	0x00038860
        /*1150*/ 	.short	0x010a
        /*1152*/ 	.byte	0x3f
	.zero		1


	//   ....[102]....
        /*1154*/ 	.word	0x0003c460
        /*1158*/ 	.word	0x00000006
        /*115c*/ 	.word	0x00038840
        /*1160*/ 	.short	0x010a
        /*1162*/ 	.byte	0x3f
	.zero		1


	//   ....[103]....
        /*1164*/ 	.word	0x0003c920
        /*1168*/ 	.word	0x00000006
        /*116c*/ 	.word	0x00038860
        /*1170*/ 	.short	0x010a
        /*1172*/ 	.byte	0x3f
	.zero		1


	//   ....[104]....
        /*1174*/ 	.word	0x0003dac0
        /*1178*/ 	.word	0x00000007
        /*117c*/ 	.word	0x00038820
        /*1180*/ 	.short	0x010a
        /*1182*/ 	.byte	0x3f
	.zero		1


	//   ....[105]....
        /*1184*/ 	.word	0x0003dc60
        /*1188*/ 	.word	0x00000005
        /*118c*/ 	.word	0x00038840
        /*1190*/ 	.short	0x010a
        /*1192*/ 	.byte	0x3f
	.zero		1


	//   ....[106]....
        /*1194*/ 	.word	0x0003dcb0
        /*1198*/ 	.word	0x00000003
        /*119c*/ 	.word	0x00038840
        /*11a0*/ 	.short	0x010a
        /*11a2*/ 	.byte	0x3f
	.zero		1


	//   ....[107]....
        /*11a4*/ 	.word	0x0003dd00
        /*11a8*/ 	.word	0x00000005
        /*11ac*/ 	.word	0x00038860
        /*11b0*/ 	.short	0x010a
        /*11b2*/ 	.byte	0x3f
	.zero		1


	//   ....[108]....
        /*11b4*/ 	.word	0x0003df20
        /*11b8*/ 	.word	0x00000005
        /*11bc*/ 	.word	0x00000000
        /*11c0*/ 	.short	0x010a
        /*11c2*/ 	.byte	0x3f
	.zero		1


	//   ....[109]....
        /*11c4*/ 	.word	0x0003e060
        /*11c8*/ 	.word	0x0000000c
        /*11cc*/ 	.word	0x00000000
        /*11d0*/ 	.short	0x010a
        /*11d2*/ 	.byte	0x3f
	.zero		1


	//   ....[110]....
        /*11d4*/ 	.word	0x0003e600
        /*11d8*/ 	.word	0x0000000c
        /*11dc*/ 	.word	0x00038810
        /*11e0*/ 	.short	0x010a
        /*11e2*/ 	.byte	0x3f
	.zero		1


	//   ....[111]....
        /*11e4*/ 	.word	0x0003e780
        /*11e8*/ 	.word	0x0000000e
        /*11ec*/ 	.word	0x00000000
        /*11f0*/ 	.short	0x010a
        /*11f2*/ 	.byte	0x3f
	.zero		1


	//   ....[112]....
        /*11f4*/ 	.word	0x0003e8c0
        /*11f8*/ 	.word	0x0000000c
        /*11fc*/ 	.word	0x00000000
        /*1200*/ 	.short	0x010a
        /*1202*/ 	.byte	0x3f
	.zero		1


	//   ....[113]....
        /*1204*/ 	.word	0x00040d90
        /*1208*/ 	.word	0x00000005
        /*120c*/ 	.word	0x00000000
        /*1210*/ 	.short	0x0101
        /*1212*/ 	.byte	0x3f
	.zero		1


	//   ....[114]....
        /*1214*/ 	.word	0x0004d4b0
        /*1218*/ 	.word	0x00000000
        /*121c*/ 	.word	0x00000000
        /*1220*/ 	.short	0x0101
        /*1222*/ 	.byte	0x3f
	.zero		1


	//   ....[115]....
        /*1224*/ 	.word	0x0004d4d0
        /*1228*/ 	.word	0x0000000c
        /*122c*/ 	.word	0x00000000
        /*1230*/ 	.short	0x010a
        /*1232*/ 	.byte	0x3f
	.zero		1


	//   ....[116]....
        /*1234*/ 	.word	0x0004d520
        /*1238*/ 	.word	0x0000000c
        /*123c*/ 	.word	0x00038810
        /*1240*/ 	.short	0x010a
        /*1242*/ 	.byte	0x3f
	.zero		1


	//   ....[117]....
        /*1244*/ 	.word	0x0004d570
        /*1248*/ 	.word	0x0000000c
        /*124c*/ 	.word	0x00000000
        /*1250*/ 	.short	0x010a
        /*1252*/ 	.byte	0x3f
	.zero		1


	//----- nvinfo : EIATTR_NUM_MBARRIERS
	.align		4
.L_468:
        /*1254*/ 	.byte	0x03, 0x38
        /*1256*/ 	.short	0x0017


	//----- nvinfo : EIATTR_EXIT_INSTR_OFFSETS
	.align		4
        /*1258*/ 	.byte	0x04, 0x1c
        /*125a*/ 	.short	(.L_470 - .L_469)


	//   ....[0]....
.L_469:
        /*125c*/ 	.word	0x00039190


	//----- nvinfo : EIATTR_MAX_THREADS
	.align		4
.L_470:
        /*1260*/ 	.byte	0x04, 0x05
        /*1262*/ 	.short	(.L_472 - .L_471)
.L_471:
        /*1264*/ 	.word	0x00000180
        /*1268*/ 	.word	0x00000001
        /*126c*/ 	.word	0x00000001


	//----- nvinfo : EIATTR_CRS_STACK_SIZE
	.align		4
.L_472:
        /*1270*/ 	.byte	0x04, 0x1e
        /*1272*/ 	.short	(.L_474 - .L_473)
.L_473:
        /*1274*/ 	.word	0x00000000


	//----- nvinfo : EIATTR_CBANK_PARAM_SIZE
	.align		4
.L_474:
        /*1278*/ 	.byte	0x03, 0x19
        /*127a*/ 	.short	0x0bf0


	//----- nvinfo : EIATTR_PARAM_CBANK
	.align		4
        /*127c*/ 	.byte	0x04, 0x0a
        /*127e*/ 	.short	(.L_476 - .L_475)
	.align		4
.L_475:
        /*1280*/ 	.word	index@(.nv.constant0._ZN7cutlass13device_kernelIN5flash11enable_sm90INS1_16FlashAttnFwdSm90INS1_25CollectiveMainloopFwdSm90ILi2EN4cute5tupleIJNS5_1CILi1EEES8_S8_EEENS6_IJNS7_ILi64EEESA_SA_EEELi512ENS_6half_tEfNS_4arch4Sm90ELb0ELb1ELb1ELb1ELb1ELb1ELb1ELb0ELb0ELb1ELb1ELb0EEENS1_21CollectiveEpilogueFwdINS6_IJSA_NS7_ILi512EEESA_EEES9_SC_SE_Li256ELb1ELb1ELb1ELb0EEENS1_36VarlenDynamicPersistentTileSchedulerILi64ELi64ELi256ELi128ELb1ELb1ELb1ELb1ELb0ELb1EEEEEEEEEvNT_6ParamsE)
        /*1284*/ 	.short	0x0210
        /*1286*/ 	.short	0x0bf0


	//----- nvinfo : EIATTR_SW_WAR
	.align		4
.L_476:
        /*1288*/ 	.byte	0x04, 0x36
        /*128a*/ 	.short	(.L_478 - .L_477)
.L_477:
        /*128c*/ 	.word	0x00000008
.L_478:


//--------------------- .nv.info._ZN7cutlass13device_kernelIN5flash11enable_sm90INS1_16FlashAttnFwdSm90INS1_25CollectiveMainloopFwdSm90ILi2EN4cute5tupleIJNS5_1CILi1EEES8_S8_EEENS6_IJNS7_ILi64EEESA_SA_EEELi512ENS_6half_tEfNS_4arch4Sm90ELb1ELb0ELb1ELb0ELb1ELb0ELb0ELb0ELb0ELb1ELb1ELb0EEENS1_21CollectiveEpilogueFwdINS6_IJSA_NS7_ILi512EEESA_EEES9_SC_SE_Li256ELb0ELb1ELb1ELb0EEENS1_19SingleTileSchedulerILb0ELb1ELb1ELi64EEEEEEEEEvNT_6ParamsE --------------------------
	.section	.nv.info._ZN7cutlass13device_kernelIN5flash11enable_sm90INS1_16FlashAttnFwdSm90INS1_25CollectiveMainloopFwdSm90ILi2EN4cute5tupleIJNS5_1CILi1EEES8_S8_EEENS6_IJNS7_ILi64EEESA_SA_EEELi512ENS_6half_tEfNS_4arch4Sm90ELb1ELb0ELb1ELb0ELb1ELb0ELb0ELb0ELb0ELb1ELb1ELb0EEENS1_21CollectiveEpilogueFwdINS6_IJSA_NS7_ILi512EEESA_EEES9_SC_SE_Li256ELb0ELb1ELb1ELb0EEENS1_19SingleTileSchedulerILb0ELb1ELb1ELi64EEEEEEEEEvNT_6ParamsE,"",@"SHT_CUDA_INFO"
	.sectionflags	@""
	.align	4


	//----- nvinfo : EIATTR_CUDA_API_VERSION
	.align		4
        /*0000*/ 	.byte	0x04, 0x37
        /*0002*/ 	.short	(.L_480 - .L_479)
.L_479:
        /*0004*/ 	.word	0x00000082


	//----- nvinfo : EIATTR_KPARAM_INFO
	.align		4
.L_480:
        /*0008*/ 	.byte	0x04, 0x17
        /*000a*/ 	.short	(.L_482 - .L_481)
.L_481:
        /*000c*/ 	.word	0x00000000
        /*0010*/ 	.short	0x0000
        /*0012*/ 	.short	0x0070
        /*0014*/ 	.byte	0x00, 0xf0, 0x01, 0x28


	//----- nvinfo : EIATTR_SPARSE_MMA_MASK
	.align		4
.L_482:
        /*0018*/ 	.byte	0x03, 0x50
        /*001a*/ 	.short	0x0000


	//----- nvinfo : EIATTR_MAXREG_COUNT
	.align		4
        /*001c*/ 	.byte	0x03, 0x1b
        /*001e*/ 	.short	0x00a8


	//----- nvinfo : EIATTR_NUM_BARRIERS
	.align		4
        /*0020*/ 	.byte	0x02, 0x4c
        /*0022*/ 	.byte	0x10
	.zero		1


	//----- nvinfo : EIATTR_EXTERNS
	.align		4
        /*0024*/ 	.byte	0x04, 0x0f
        /*0026*/ 	.short	(.L_484 - .L_483)


	//   ....[0]....
	.align		4
.L_483:
        /*0028*/ 	.word	index@(__assertfail)


	//----- nvinfo : EIATTR_MERCURY_ISA_VERSION
	.align		4
.L_484:
        /*002c*/ 	.byte	0x03, 0x5f
        /*002e*/ 	.short	0x0101


	//----- nvinfo : EIATTR_INT_WARP_WIDE_INSTR_OFFSETS
	.align		4
        /*0030*/ 	.byte	0x04, 0x31
        /*0032*/ 	.short	(.L_486 - .L_485)


	//   ....[0]....
.L_485:
        /*0034*/ 	.word	0x000000b0


	//   ....[1]....
        /*0038*/ 	.word	0x000000c0


	//   ....[2]....
        /*003c*/ 	.word	0x00000160


	//----- nvinfo : EIATTR_COOP_GROUP_MASK_REGIDS
	.align		4
.L_486:
        /*0040*/ 	.byte	0x04, 0x29
        /*0042*/ 	.short	(.L_488 - .L_487)


	//   ....[0]....
.L_487:
        /*0044*/ 	.word	0xffffffff


	//   ....[1]....
        /*0048*/ 	.word	0xffffffff


	//   ....[2]....
        /*004c*/ 	.word	0xffffffff


	//   ....[3]....
        /*0050*/ 	.word	0xffffffff


	//   ....[4]....
        /*0054*/ 	.word	0xffffffff


	//   ....[5]....
        /*0058*/ 	.word	0xffffffff


	//   ....[6]....
        /*005c*/ 	.word	0xffffffff


	//   ....[7]....
        /*0060*/ 	.word	0xffffffff


	//   ....[8]....
        /*0064*/ 	.word	0xffffffff


	//   ....[9]....
        /*0068*/ 	.word	0xffffffff


	//   ....[10]....
        /*006c*/ 	.word	0xffffffff


	//   ....[11]....
        /*0070*/ 	.word	0xffffffff


	//   ....[12]....
        /*0074*/ 	.word	0xffffffff


	//   ....[13]....
        /*0078*/ 	.word	0xffffffff


	//   ....[14]....
        /*007c*/ 	.word	0xffffffff


	//   ....[15]....
        /*0080*/ 	.word	0xffffffff


	//   ....[16]....
        /*0084*/ 	.word	0xffffffff


	//   ....[17]....
        /*0088*/ 	.word	0xffffffff


	//   ....[18]....
        /*008c*/ 	.word	0xffffffff


	//   ....[19]....
        /*0090*/ 	.word	0xffffffff


	//   ....[20]....
        /*0094*/ 	.word	0xffffffff


	//   ....[21]....
        /*0098*/ 	.word	0xffffffff


	//   ....[22]....
        /*009c*/ 	.word	0xffffffff


	//   ....[23]....
        /*00a0*/ 	.word	0xffffffff


	//   ....[24]....
        /*00a4*/ 	.word	0xffffffff


	//   ....[25]....
        /*00a8*/ 	.word	0xffffffff


	//   ....[26]....
        /*00ac*/ 	.word	0xffffffff


	//   ....[27]....
        /*00b0*/ 	.word	0xffffffff


	//   ....[28]....
        /*00b4*/ 	.word	0xffffffff


	//   ....[29]....
        /*00b8*/ 	.word	0xffffffff


	//   ....[30]....
        /*00bc*/ 	.word	0xffffffff


	//   ....[31]....
        /*00c0*/ 	.word	0xffffffff


	//   ....[32]....
        /*00c4*/ 	.word	0xffffffff


	//   ....[33]....
        /*00c8*/ 	.word	0xffffffff


	//   ....[34]....
        /*00cc*/ 	.word	0xffffffff


	//   ....[35]....
        /*00d0*/ 	.word	0xffffffff


	//   ....[36]....
        /*00d4*/ 	.word	0xffffffff


	//   ....[37]....
        /*00d8*/ 	.word	0xffffffff


	//   ....[38]....
        /*00dc*/ 	.word	0xffffffff


	//   ....[39]....
        /*00e0*/ 	.word	0xffffffff


	//   ....[40]....
        /*00e4*/ 	.word	0xffffffff


	//   ....[41]....
        /*00e8*/ 	.word	0xffffffff


	//   ....[42]....
        /*00ec*/ 	.word	0xffffffff


	//   ....[43]....
        /*00f0*/ 	.word	0xffffffff


	//   ....[44]....
        /*00f4*/ 	.word	0xffffffff


	//   ....[45]....
        /*00f8*/ 	.word	0xffffffff


	//   ....[46]....
        /*00fc*/ 	.word	0xffffffff


	//   ....[47]....
        /*0100*/ 	.word	0xffffffff


	//   ....[48]....
        /*0104*/ 	.word	0xffffffff


	//   ....[49]....
        /*0108*/ 	.word	0xffffffff


	//   ....[50]....
        /*010c*/ 	.word	0xffffffff


	//   ....[51]....
        /*0110*/ 	.word	0xffffffff


	//   ....[52]....
        /*0114*/ 	.word	0xffffffff


	//   ....[53]....
        /*0118*/ 	.word	0xffffffff


	//   ....[54]....
        /*011c*/ 	.word	0xffffffff


	//   ....[55]....
        /*0120*/ 	.word	0xffffffff


	//   ....[56]....
        /*0124*/ 	.word	0xffffffff


	//   ....[57]....
        /*0128*/ 	.word	0xffffffff


	//   ....[58]....
        /*012c*/ 	.word	0xffffffff


	//   ....[59]....
        /*0130*/ 	.word	0xffffffff


	//   ....[60]....
        /*0134*/ 	.word	0xffffffff


	//   ....[61]....
        /*0138*/ 	.word	0xffffffff


	//   ....[62]....
        /*013c*/ 	.word	0xffffffff


	//   ....[63]....
        /*0140*/ 	.word	0xffffffff


	//   ....[64]....
        /*0144*/ 	.word	0xffffffff


	//   ....[65]....
        /*0148*/ 	.word	0xffffffff


	//   ....[66]....
        /*014c*/ 	.word	0xffffffff


	//   ....[67]....
        /*0150*/ 	.word	0xffffffff


	//   ....[68]....
        /*0154*/ 	.word	0xffffffff


	//   ....[69]....
        /*0158*/ 	.word	0xffffffff


	//   ....[70]....
        /*015c*/ 	.word	0xffffffff


	//   ....[71]....
        /*0160*/ 	.word	0xffffffff


	//   ....[72]....
        /*0164*/ 	.word	0xffffffff


	//   ....[73]....
        /*0168*/ 	.word	0xffffffff


	//   ....[74]....
        /*016c*/ 	.word	0xffffffff


	//   ....[75]....
        /*0170*/ 	.word	0xffffffff


	//   ....[76]....
        /*0174*/ 	.word	0xffffffff


	//   ....[77]....
        /*0178*/ 	.word	0xffffffff


	//   ....[78]....
        /*017c*/ 	.word	0xffffffff


	//   ....[79]....
        /*0180*/ 	.word	0xffffffff


	//   ....[80]....
        /*0184*/ 	.word	0xffffffff


	//   ....[81]....
        /*0188*/ 	.word	0xffffffff


	//   ....[82]....
        /*018c*/ 	.word	0x0500000f


	//   ....[83]....
        /*0190*/ 	.word	0x0500000f


	//   ....[84]....
        /*0194*/ 	.word	0x0500000f


	//   ....[85]....
        /*0198*/ 	.word	0x0500000f


	//   ....[86]....
        /*019c*/ 	.word	0x0500000f


	//   ....[87]....
        /*01a0*/ 	.word	0x0500000f


	//   ....[88]....
        /*01a4*/ 	.word	0x0500000f


	//   ....[89]....
        /*01a8*/ 	.word	0x0500000f


	//   ....[90]....
        /*01ac*/ 	.word	0x0500000f


	//   ....[91]....
        /*01b0*/ 	.word	0x0500000f


	//   ....[92]....
        /*01b4*/ 	.word	0x0500000f


	//   ....[93]....
        /*01b8*/ 	.word	0x0500000f


	//   ....[94]....
        /*01bc*/ 	.word	0x0500000f


	//   ....[95]....
        /*01c0*/ 	.word	0x0500000f


	//   ....[96]....
        /*01c4*/ 	.word	0x0500000f


	//   ....[97]....
        /*01c8*/ 	.word	0x0500000f


	//   ....[98]....
        /*01cc*/ 	.word	0x0500000f


	//   ....[99]....
        /*01d0*/ 	.word	0x0500000f


	//   ....[100]....
        /*01d4*/ 	.word	0x0500000f


	//   ....[101]....
        /*01d8*/ 	.word	0x0500000f


	//   ....[102]....
        /*01dc*/ 	.word	0x0500000f


	//   ....[103]....
        /*01e0*/ 	.word	0x0500000f


	//   ....[104]....
        /*01e4*/ 	.word	0x0500000f


	//   ....[105]....
        /*01e8*/ 	.word	0x0500000f


	//   ....[106]....
        /*01ec*/ 	.word	0x0500000f


	//   ....[107]....
        /*01f0*/ 	.word	0x0500000f


	//   ....[108]....
        /*01f4*/ 	.word	0x0500000f


	//   ....[109]....
        /*01f8*/ 	.word	0x0500000f


	//   ....[110]....
        /*01fc*/ 	.word	0x0500000f


	//   ....[111]....
        /*0200*/ 	.word	0x0500000f


	//   ....[112]....
        /*0204*/ 	.word	0x0500000f


	//   ....[113]....
        /*0208*/ 	.word	0x0500000f


	//   ....[114]....
        /*020c*/ 	.word	0x0500000f


	//   ....[115]....
        /*0210*/ 	.word	0x0500000f


	//   ....[116]....
        /*0214*/ 	.word	0x0500000f


	//   ....[117]....
        /*0218*/ 	.word	0x0500000f


	//   ....[118]....
        /*021c*/ 	.word	0x0500000f


	//   ....[119]....
        /*0220*/ 	.word	0x0500000f


	//   ....[120]....
        /*0224*/ 	.word	0x0500000f


	//   ....[121]....
        /*0228*/ 	.word	0x0500000f


	//   ....[122]....
        /*022c*/ 	.word	0x0500000f


	//   ....[123]....
        /*0230*/ 	.word	0x0500000f


	//----- nvinfo : EIATTR_COOP_GROUP_INSTR_OFFSETS
	.align		4
.L_488:
        /*0234*/ 	.byte	0x04, 0x28
        /*0236*/ 	.short	(.L_490 - .L_489)


	//   ....[0]....
.L_489:
        /*0238*/ 	.word	0x00000060


	//   ....[1]....
        /*023c*/ 	.word	0x000000a0


	//   ....[2]....
        /*0240*/ 	.word	0x00000280


	//   ....[3]....
        /*0244*/ 	.word	0x000003e0


	//   ....[4]....
        /*0248*/ 	.word	0x00000500


	//   ....[5]....
        /*024c*/ 	.word	0x00000660


	//   ....[6]....
        /*0250*/ 	.word	0x000012d0


	//   ....[7]....
        /*0254*/ 	.word	0x00003450


	//   ....[8]....
        /*0258*/ 	.word	0x00003dd0


	//   ....[9]....
        /*025c*/ 	.word	0x00003e20


	//   ....[10]....
        /*0260*/ 	.word	0x00004340


	//   ....[11]....
        /*0264*/ 	.word	0x000043f0


	//   ....[12]....
        /*0268*/ 	.word	0x000047f0


	//   ....[13]....
        /*026c*/ 	.word	0x000048c0


	//   ....[14]....
        /*0270*/ 	.word	0x00005340


	//   ....[15]....
        /*0274*/ 	.word	0x000059b0


	//   ....[16]....
        /*0278*/ 	.word	0x00005ed0


	//   ....[17]....
        /*027c*/ 	.word	0x00005f20


	//   ....[18]....
        /*0280*/ 	.word	0x00006000


	//   ....[19]....
        /*0284*/ 	.word	0x00006490


	//   ....[20]....
        /*0288*/ 	.word	0x000064f0


	//   ....[21]....
        /*028c*/ 	.word	0x00007690


	//   ....[22]....
        /*0290*/ 	.word	0x00007e90


	//   ....[23]....
        /*0294*/ 	.word	0x00007f10


	//   ....[24]....
        /*0298*/ 	.word	0x00008200


	//   ....[25]....
        /*029c*/ 	.word	0x000083c0


	//   ....[26]....
        /*02a0*/ 	.word	0x00009390


	//   ....[27]....
        /*02a4*/ 	.word	0x00009470


	//   ....[28]....
        /*02a8*/ 	.word	0x000094c0


	//   ....[29]....
        /*02ac*/ 	.word	0x000094f0


	//   ....[30]....
        /*02b0*/ 	.word	0x00009550


	//   ....[31]....
        /*02b4*/ 	.word	0x0000a000


	//   ....[32]....
        /*02b8*/ 	.word	0x0000a4c0


	//   ....[33]....
        /*02bc*/ 	.word	0x0000a4f0


	//   ....[34]....
        /*02c0*/ 	.word	0x0000a510


	//   ....[35]....
        /*02c4*/ 	.word	0x0000a540


	//   ....[36]....
        /*02c8*/ 	.word	0x0000a9d0


	//   ....[37]....
        /*02cc*/ 	.word	0x0000a9f0


	//   ....[38]....
        /*02d0*/ 	.word	0x0000b640


	//   ....[39]....
        /*02d4*/ 	.word	0x0000b660


	//   ....[40]....
        /*02d8*/ 	.word	0x0000c6b0


	//   ....[41]....
        /*02dc*/ 	.word	0x0000d9c0


	//   ....[42]....
        /*02e0*/ 	.word	0x0000d9e0


	//   ....[43]....
        /*02e4*/ 	.word	0x0000d9f0


	//   ....[44]....
        /*02e8*/ 	.word	0x0000da30


	//   ....[45]....
        /*02ec*/ 	.word	0x0000da80


	//   ....[46]....
        /*02f0*/ 	.word	0x0000daa0


	//   ....[47]....
        /*02f4*/ 	.word	0x0000daf0


	//   ....[48]....
        /*02f8*/ 	.word	0x0000db10


	//   ....[49]....
        /*02fc*/ 	.word	0x0000e0a0


	//   ....[50]....
        /*0300*/ 	.word	0x0000e0d0


	//   ....[51]....
        /*0304*/ 	.word	0x0000e100


	//   ....[52]....
        /*0308*/ 	.word	0x0000e170


	//   ....[53]....
        /*030c*/ 	.word	0x0000e1d0


	//   ....[54]....
        /*0310*/ 	.word	0x0000e1f0


	//   ....[55]....
        /*0314*/ 	.word	0x0000e240


	//   ....[56]....
        /*0318*/ 	.word	0x0000e260


	//   ....[57]....
        /*031c*/ 	.word	0x0000e550


	//   ....[58]....
        /*0320*/ 	.word	0x0000e580


	//   ....[59]....
        /*0324*/ 	.word	0x0000e5b0


	//   ....[60]....
        /*0328*/ 	.word	0x0000e5e0


	//   ....[61]....
        /*032c*/ 	.word	0x0000e610


	//   ....[62]....
        /*0330*/ 	.word	0x0000e660


	//   ....[63]....
        /*0334*/ 	.word	0x0000e7e0


	//   ....[64]....
        /*0338*/ 	.word	0x0000e810


	//   ....[65]....
        /*033c*/ 	.word	0x0000f190


	//   ....[66]....
        /*0340*/ 	.word	0x0000f1b0


	//   ....[67]....
        /*0344*/ 	.word	0x0000f1c0


	//   ....[68]....
        /*0348*/ 	.word	0x0000f1e0


	//   ....[69]....
        /*034c*/ 	.word	0x0000f200


	//   ....[70]....
        /*0350*/ 	.word	0x0000f230


	//   ....[71]....
        /*0354*/ 	.word	0x0000f250


	//   ....[72]....
        /*0358*/ 	.word	0x0000f280


	//   ....[73]....
        /*035c*/ 	.word	0x0000f5e0


	//   ....[74]....
        /*0360*/ 	.word	0x0000f610


	//   ....[75]....
        /*0364*/ 	.word	0x0000f640


	//   ....[76]....
        /*0368*/ 	.word	0x0000f660


	//   ....[77]....
        /*036c*/ 	.word	0x0000f670


	//   ....[78]....
        /*0370*/ 	.word	0x0000f690


	//   ....[79]....
        /*0374*/ 	.word	0x0000f740


	//   ....[80]....
        /*0378*/ 	.word	0x0000f770


	//   ....[81]....
        /*037c*/ 	.word	0x0000fc70


	//   ....[82]....
        /*0380*/ 	.word	0x00010290


	//   ....[83]....
        /*0384*/ 	.word	0x00010380


	//   ....[84]....
        /*0388*/ 	.word	0x00010420


	//   ....[85]....
        /*038c*/ 	.word	0x000104a0


	//   ....[86]....
        /*0390*/ 	.word	0x00010550


	//   ....[87]....
        /*0394*/ 	.word	0x000105b0


	//   ....[88]....
        /*0398*/ 	.word	0x00010670


	//   ....[89]....
        /*039c*/ 	.word	0x000106d0


	//   ....[90]....
        /*03a0*/ 	.word	0x00010770


	//   ....[91]....
        /*03a4*/ 	.word	0x00010800


	//   ....[92]....
        /*03a8*/ 	.word	0x00010860


	//   ....[93]....
        /*03ac*/ 	.word	0x00010990


	//   ....[94]....
        /*03b0*/ 	.word	0x00010a00


	//   ....[95]....
        /*03b4*/ 	.word	0x00010a60


	//   ....[96]....
        /*03b8*/ 	.word	0x00010b20


	//   ....[97]....
        /*03bc*/ 	.word	0x00010b80


	//   ....[98]....
        /*03c0*/ 	.word	0x00010c20


	//   ....[99]....
        /*03c4*/ 	.word	0x00010d70


	//   ....[100]....
        /*03c8*/ 	.word	0x00010e20


	//   ....[101]....
        /*03cc*/ 	.word	0x000110b0


	//   ....[102]....
        /*03d0*/ 	.word	0x00011100


	//   ....[103]....
        /*03d4*/ 	.word	0x000112c0


	//   ....[104]....
        /*03d8*/ 	.word	0x00011310


	//   ....[105]....
        /*03dc*/ 	.word	0x000114d0


	//   ....[106]....
        /*03e0*/ 	.word	0x00011520


	//   ....[107]....
        /*03e4*/ 	.word	0x00011600


	//   ....[108]....
        /*03e8*/ 	.word	0x000116a0


	//   ....[109]....
        /*03ec*/ 	.word	0x00011700


	//   ....[110]....
        /*03f0*/ 	.word	0x000117a0


	//   ....[111]....
        /*03f4*/ 	.word	0x00011800


	//   ....[112]....
        /*03f8*/ 	.word	0x000118a0


	//   ....[113]....
        /*03fc*/ 	.word	0x00011900


	//   ....[114]....
        /*0400*/ 	.word	0x000119a0


	//   ....[115]....
        /*0404*/ 	.word	0x00011a80


	//   ....[116]....
        /*0408*/ 	.word	0x00011b30


	//   ....[117]....
        /*040c*/ 	.word	0x00011c20


	//   ....[118]....
        /*0410*/ 	.word	0x00011d20


	//   ....[119]....
        /*0414*/ 	.word	0x00011e40


	//   ....[120]....
        /*0418*/ 	.word	0x00011f20


	//   ....[121]....
        /*041c*/ 	.word	0x00012030


	//   ....[122]....
        /*0420*/ 	.word	0x00012100


	//   ....[123]....
        /*0424*/ 	.word	0x00012210


	//----- nvinfo : EIATTR_REG_RECONFIG
	.align		4
.L_490:
        /*0428*/ 	.byte	0x01, 0x54
	.zero		2


	//----- nvinfo : EIATTR_SYSCALL_OFFSETS
	.align		4
        /*042c*/ 	.byte	0x04, 0x46
        /*042e*/ 	.short	(.L_492 - .L_491)


	//   ....[0]....
.L_491:
        /*0430*/ 	.word	0x00003620


	//   ....[1]....
        /*0434*/ 	.word	0x0000ced0


	//   ....[2]....
        /*0438*/ 	.word	0x0000d010


	//   ....[3]....
        /*043c*/ 	.word	0x0000d100


	//   ....[4]....
        /*0440*/ 	.word	0x0000dd80


	//----- nvinfo : EIATTR_MBARRIER_INSTR_OFFSETS
	.align		4
.L_492:
        /*0444*/ 	.byte	0x04, 0x39
        /*0446*/ 	.short	(.L_494 - .L_493)


	//   ....[0]....
.L_493:
        /*0448*/ 	.word	0x00000170
        /*044c*/ 	.word	0x000000ff
        /*0450*/ 	.word	0x00028c00
        /*0454*/ 	.short	0x0100
        /*0456*/ 	.byte	0x08
	.zero		1


	//   ....[1]....
        /*0458*/ 	.word	0x00000180
        /*045c*/ 	.word	0x000000ff
        /*0460*/ 	.word	0x00028c20
        /*0464*/ 	.short	0x0100
        /*0466*/ 	.byte	0x08
	.zero		1


	//   ....[2]....
        /*0468*/ 	.word	0x00000230
        /*046c*/ 	.word	0x000000ff
        /*0470*/ 	.word	0x00028c30
        /*0474*/ 	.short	0x0100
        /*0476*/ 	.byte	0x06
	.zero		1


	//   ....[3]....
        /*0478*/ 	.word	0x00000240
        /*047c*/ 	.word	0x000000ff
        /*0480*/ 	.word	0x00028c40
        /*0484*/ 	.short	0x0100
        /*0486*/ 	.byte	0x06
	.zero		1


	//   ....[4]....
        /*0488*/ 	.word	0x00000250
        /*048c*/ 	.word	0x000000ff
        /*0490*/ 	.word	0x00028c38
        /*0494*/ 	.short	0x0100
        /*0496*/ 	.byte	0x06
	.zero		1


	//   ....[5]....
        /*0498*/ 	.word	0x00000260
        /*049c*/ 	.word	0x000000ff
        /*04a0*/ 	.word	0x00028c48
        /*04a4*/ 	.short	0x0100
        /*04a6*/ 	.byte	0x06
	.zero		1


	//   ....[6]....
        /*04a8*/ 	.word	0x00000390
        /*04ac*/ 	.word	0x000000ff
        /*04b0*/ 	.word	0x00028c50
        /*04b4*/ 	.short	0x0100
        /*04b6*/ 	.byte	0x08
	.zero		1


	//   ....[7]....
        /*04b8*/ 	.word	0x000003a0
        /*04bc*/ 	.word	0x000000ff
        /*04c0*/ 	.word	0x00028c60
        /*04c4*/ 	.short	0x0100
        /*04c6*/ 	.byte	0x08
	.zero		1


	//   ....[8]....
        /*04c8*/ 	.word	0x000003b0
        /*04cc*/ 	.word	0x000000ff
        /*04d0*/ 	.word	0x00028c58
        /*04d4*/ 	.short	0x0100
        /*04d6*/ 	.byte	0x08
	.zero		1


	//   ....[9]....
        /*04d8*/ 	.word	0x000003c0
        /*04dc*/ 	.word	0x000000ff
        /*04e0*/ 	.word	0x00028c68
        /*04e4*/ 	.short	0x0100
        /*04e6*/ 	.byte	0x08
	.zero		1


	//   ....[10]....
        /*04e8*/ 	.word	0x000004b0
        /*04ec*/ 	.word	0x000000ff
        /*04f0*/ 	.word	0x00028c70
        /*04f4*/ 	.short	0x0100
        /*04f6*/ 	.byte	0x06
	.zero		1


	//   ....[11]....
        /*04f8*/ 	.word	0x000004c0
        /*04fc*/ 	.word	0x000000ff
        /*0500*/ 	.word	0x00028c80
        /*0504*/ 	.short	0x0100
        /*0506*/ 	.byte	0x06
	.zero		1


	//   ....[12]....
        /*0508*/ 	.word	0x000004d0
        /*050c*/ 	.word	0x000000ff
        /*0510*/ 	.word	0x00028c78
        /*0514*/ 	.short	0x0100
        /*0516*/ 	.byte	0x06
	.zero		1


	//   ....[13]....
        /*0518*/ 	.word	0x000004e0
        /*051c*/ 	.word	0x000000ff
        /*0520*/ 	.word	0x00028c88
        /*0524*/ 	.short	0x0100
        /*0526*/ 	.byte	0x06
	.zero		1


	//   ....[14]....
        /*0528*/ 	.word	0x00000610
        /*052c*/ 	.word	0x000000ff
        /*0530*/ 	.word	0x00028c90
        /*0534*/ 	.short	0x0100
        /*0536*/ 	.byte	0x08
	.zero		1


	//   ....[15]....
        /*0538*/ 	.word	0x00000620
        /*053c*/ 	.word	0x000000ff
        /*0540*/ 	.word	0x00028ca0
        /*0544*/ 	.short	0x0100
        /*0546*/ 	.byte	0x08
	.zero		1


	//   ....[16]....
        /*0548*/ 	.word	0x00000630
        /*054c*/ 	.word	0x000000ff
        /*0550*/ 	.word	0x00028c98
        /*0554*/ 	.short	0x0100
        /*0556*/ 	.byte	0x08
	.zero		1


	//   ....[17]....
        /*0558*/ 	.word	0x00000640
        /*055c*/ 	.word	0x000000ff
        /*0560*/ 	.word	0x00028ca8
        /*0564*/ 	.short	0x0100
        /*0566*/ 	.byte	0x08
	.zero		1


	//   ....[18]....
        /*0568*/ 	.word	0x00000780
        /*056c*/ 	.word	0x000000ff
        /*0570*/ 	.word	0x00028cb0
        /*0574*/ 	.short	0x0100
        /*0576*/ 	.byte	0x08
	.zero		1


	//   ....[19]....
        /*0578*/ 	.word	0x00000790
        /*057c*/ 	.word	0x000000ff
        /*0580*/ 	.word	0x00028cc0
        /*0584*/ 	.short	0x0100
        /*0586*/ 	.byte	0x08
	.zero		1


	//   ....[20]....
        /*0588*/ 	.word	0x000007a0
        /*058c*/ 	.word	0x000000ff
        /*0590*/ 	.word	0x00028cb8
        /*0594*/ 	.short	0x0100
        /*0596*/ 	.byte	0x08
	.zero		1


	//   ....[21]....
        /*0598*/ 	.word	0x000007b0
        /*059c*/ 	.word	0x000000ff
        /*05a0*/ 	.word	0x00028cc8
        /*05a4*/ 	.short	0x0100
        /*05a6*/ 	.byte	0x08
	.zero		1


	//   ....[22]....
        /*05a8*/ 	.word	0x00001490
        /*05ac*/ 	.word	0x000000ff
        /*05b0*/ 	.word	0x00028c50
        /*05b4*/ 	.short	0x010a
        /*05b6*/ 	.byte	0x05
	.zero		1


	//   ....[23]....
        /*05b8*/ 	.word	0x00001760
        /*05bc*/ 	.word	0x000000ff
        /*05c0*/ 	.word	0x00000000
        /*05c4*/ 	.short	0x0101
        /*05c6*/ 	.byte	0x04
	.zero		1


	//   ....[24]....
        /*05c8*/ 	.word	0x000020c0
        /*05cc*/ 	.word	0x000000ff
        /*05d0*/ 	.word	0x00028c50
        /*05d4*/ 	.short	0x010a
        /*05d6*/ 	.byte	0x07
	.zero		1


	//   ....[25]....
        /*05d8*/ 	.word	0x00002100
        /*05dc*/ 	.word	0x000000ff
        /*05e0*/ 	.word	0x00028c50
        /*05e4*/ 	.short	0x010a
        /*05e6*/ 	.byte	0x07
	.zero		1


	//   ....[26]....
        /*05e8*/ 	.word	0x000022e0
        /*05ec*/ 	.word	0x000000ff
        /*05f0*/ 	.word	0x00000000
        /*05f4*/ 	.short	0x0101
        /*05f6*/ 	.byte	0x07
	.zero		1


	//   ....[27]....
        /*05f8*/ 	.word	0x00003650
        /*05fc*/ 	.word	0x000000ff
        /*0600*/ 	.word	0x00028c00
        /*0604*/ 	.short	0x010a
        /*0606*/ 	.byte	0x27
	.zero		1


	//   ....[28]....
        /*0608*/ 	.word	0x000037e0
        /*060c*/ 	.word	0x000000ff
        /*0610*/ 	.word	0x00028c30
        /*0614*/ 	.short	0x010a
        /*0616*/ 	.byte	0x27
	.zero		1


	//   ....[29]....
        /*0618*/ 	.word	0x00003820
        /*061c*/ 	.word	0x000000ff
        /*0620*/ 	.word	0x00028c30
        /*0624*/ 	.short	0x010a
        /*0626*/ 	.byte	0x27
	.zero		1


	//   ....[30]....
        /*0628*/ 	.word	0x00003fa0
        /*062c*/ 	.word	0x000000ff
        /*0630*/ 	.word	0x00000000
        /*0634*/ 	.short	0x0101
        /*0636*/ 	.byte	0x04
	.zero		1


	//   ....[31]....
        /*0638*/ 	.word	0x000050e0
        /*063c*/ 	.word	0x000000ff
        /*0640*/ 	.word	0x00028c50
        /*0644*/ 	.short	0x010a
        /*0646*/ 	.byte	0x27
	.zero		1


	//   ....[32]....
        /*0648*/ 	.word	0x00005120
        /*064c*/ 	.word	0x000000ff
        /*0650*/ 	.word	0x00028c50
        /*0654*/ 	.short	0x010a
        /*0656*/ 	.byte	0x27
	.zero		1


	//   ....[33]....
        /*0658*/ 	.word	0x00005470
        /*065c*/ 	.word	0x000000ff
        /*0660*/ 	.word	0x00000000
        /*0664*/ 	.short	0x0101
        /*0666*/ 	.byte	0x05
	.zero		1


	//   ....[34]....
        /*0668*/ 	.word	0x00005620
        /*066c*/ 	.word	0x000000ff
        /*0670*/ 	.word	0x00028c30
        /*0674*/ 	.short	0x010a
        /*0676*/ 	.byte	0x1b
	.zero		1


	//   ....[35]....
        /*0678*/ 	.word	0x00005660
        /*067c*/ 	.word	0x000000ff
        /*0680*/ 	.word	0x00028c30
        /*0684*/ 	.short	0x010a
        /*0686*/ 	.byte	0x1b
	.zero		1


	//   ....[36]....
        /*0688*/ 	.word	0x00005b90
        /*068c*/ 	.word	0x000000ff
        /*0690*/ 	.word	0x00000000
        /*0694*/ 	.short	0x0101
        /*0696*/ 	.byte	0x0a
	.zero		1


	//   ....[37]....
        /*0698*/ 	.word	0x00007450
        /*069c*/ 	.word	0x000000ff
        /*06a0*/ 	.word	0x00028c50
        /*06a4*/ 	.short	0x010a
        /*06a6*/ 	.byte	0x1b
	.zero		1


	//   ....[38]....
        /*06a8*/ 	.word	0x00007490
        /*06ac*/ 	.word	0x000000ff
        /*06b0*/ 	.word	0x00028c50
        /*06b4*/ 	.short	0x010a
        /*06b6*/ 	.byte	0x1b
	.zero		1


	//   ....[39]....
        /*06b8*/ 	.word	0x00007750
        /*06bc*/ 	.word	0x000000ff
        /*06c0*/ 	.word	0x00000000
        /*06c4*/ 	.short	0x0101
        /*06c6*/ 	.byte	0x1b
	.zero		1


	//   ....[40]....
        /*06c8*/ 	.word	0x00007890
        /*06cc*/ 	.word	0x000000ff
        /*06d0*/ 	.word	0x00028c30
        /*06d4*/ 	.short	0x010a
        /*06d6*/ 	.byte	0x06
	.zero		1


	//   ....[41]....
        /*06d8*/ 	.word	0x000078d0
        /*06dc*/ 	.word	0x000000ff
        /*06e0*/ 	.word	0x00028c30
        /*06e4*/ 	.short	0x010a
        /*06e6*/ 	.byte	0x06
	.zero		1


	//   ....[42]....
        /*06e8*/ 	.word	0x00007c60
        /*06ec*/ 	.word	0x000000ff
        /*06f0*/ 	.word	0x00000000
        /*06f4*/ 	.short	0x0101
        /*06f6*/ 	.byte	0x0a
	.zero		1


	//   ....[43]....
        /*06f8*/ 	.word	0x00009150
        /*06fc*/ 	.word	0x000000ff
        /*0700*/ 	.word	0x00028c50
        /*0704*/ 	.short	0x010a
        /*0706*/ 	.byte	0x06
	.zero		1


	//   ....[44]....
        /*0708*/ 	.word	0x00009190
        /*070c*/ 	.word	0x000000ff
        /*0710*/ 	.word	0x00028c50
        /*0714*/ 	.short	0x010a
        /*0716*/ 	.byte	0x06
	.zero		1


	//   ....[45]....
        /*0718*/ 	.word	0x00009450
        /*071c*/ 	.word	0x000000ff
        /*0720*/ 	.word	0x00000000
        /*0724*/ 	.short	0x0101
        /*0726*/ 	.byte	0x06
	.zero		1


	//   ....[46]....
        /*0728*/ 	.word	0x00009fc0
        /*072c*/ 	.word	0x000000ff
        /*0730*/ 	.word	0x00000000
        /*0734*/ 	.short	0x0101
        /*0736*/ 	.byte	0x04
	.zero		1


	//   ....[47]....
        /*0738*/ 	.word	0x0000d780
        /*073c*/ 	.word	0x000000ff
        /*0740*/ 	.word	0x00028c40
        /*0744*/ 	.short	0x010a
        /*0746*/ 	.byte	0x2d
	.zero		1


	//   ....[48]....
        /*0748*/ 	.word	0x0000dbb0
        /*074c*/ 	.word	0x000000ff
        /*0750*/ 	.word	0x00028c30
        /*0754*/ 	.short	0x0107
        /*0756*/ 	.byte	0x2d
	.zero		1


	//   ....[49]....
        /*0758*/ 	.word	0x0000dc20
        /*075c*/ 	.word	0x000000ff
        /*0760*/ 	.word	0x00028c30
        /*0764*/ 	.short	0x0101
        /*0766*/ 	.byte	0x2d
	.zero		1


	//   ....[50]....
        /*0768*/ 	.word	0x0000e330
        /*076c*/ 	.word	0x000000ff
        /*0770*/ 	.word	0x00028c00
        /*0774*/ 	.short	0x0107
        /*0776*/ 	.byte	0x2d
	.zero		1


	//   ....[51]....
        /*0778*/ 	.word	0x0000e370
        /*077c*/ 	.word	0x000000ff
        /*0780*/ 	.word	0x00028c00
        /*0784*/ 	.short	0x0101
        /*0786*/ 	.byte	0x2d
	.zero		1


	//   ....[52]....
        /*0788*/ 	.word	0x0000e380
        /*078c*/ 	.word	0x000000ff
        /*0790*/ 	.word	0x00028c20
        /*0794*/ 	.short	0x010a
        /*0796*/ 	.byte	0x2d
	.zero		1


	//   ....[53]....
        /*0798*/ 	.word	0x0000e3d0
        /*079c*/ 	.word	0x000000ff
        /*07a0*/ 	.word	0x00028c60
        /*07a4*/ 	.short	0x010a
        /*07a6*/ 	.byte	0x2d
	.zero		1


	//   ....[54]....
        /*07a8*/ 	.word	0x0000ebf0
        /*07ac*/ 	.word	0x000000ff
        /*07b0*/ 	.word	0x00028c50
        /*07b4*/ 	.short	0x0107
        /*07b6*/ 	.byte	0x2d
	.zero		1


	//   ....[55]....
        /*07b8*/ 	.word	0x0000ec70
        /*07bc*/ 	.word	0x000000ff
        /*07c0*/ 	.word	0x00028c50
        /*07c4*/ 	.short	0x0101
        /*07c6*/ 	.byte	0x2d
	.zero		1


	//   ....[56]....
        /*07c8*/ 	.word	0x0000ef90
        /*07cc*/ 	.word	0x0000000a
        /*07d0*/ 	.word	0x00028c40
        /*07d4*/ 	.short	0x010a
        /*07d6*/ 	.byte	0x3f
	.zero		1


	//   ....[57]....
        /*07d8*/ 	.word	0x0000f320
        /*07dc*/ 	.word	0x0000000a
        /*07e0*/ 	.word	0x00028c30
        /*07e4*/ 	.short	0x0107
        /*07e6*/ 	.byte	0x3f
	.zero		1


	//   ....[58]....
        /*07e8*/ 	.word	0x0000f3d0
        /*07ec*/ 	.word	0x0000000a
        /*07f0*/ 	.word	0x00028c30
        /*07f4*/ 	.short	0x0101
        /*07f6*/ 	.byte	0x3f
	.zero		1


	//   ....[59]....
        /*07f8*/ 	.word	0x0000f400
        /*07fc*/ 	.word	0x0000000a
        /*0800*/ 	.word	0x00028c60
        /*0804*/ 	.short	0x010a
        /*0806*/ 	.byte	0x3f
	.zero		1


	//   ....[60]....
        /*0808*/ 	.word	0x0000fa40
        /*080c*/ 	.word	0x0000000a
        /*0810*/ 	.word	0x00028c50
        /*0814*/ 	.short	0x0107
        /*0816*/ 	.byte	0x3f
	.zero		1


	//   ....[61]....
        /*0818*/ 	.word	0x0000fb10
        /*081c*/ 	.word	0x0000000a
        /*0820*/ 	.word	0x00028c50
        /*0824*/ 	.short	0x0101
        /*0826*/ 	.byte	0x3f
	.zero		1


	//   ....[62]....
        /*0828*/ 	.word	0x0000fbf0
        /*082c*/ 	.word	0x00000005
        /*0830*/ 	.word	0x00028c20
        /*0834*/ 	.short	0x010a
        /*0836*/ 	.byte	0x3f
	.zero		1


	//   ....[63]....
        /*0838*/ 	.word	0x0000fd60
        /*083c*/ 	.word	0x00000004
        /*0840*/ 	.word	0x00028c40
        /*0844*/ 	.short	0x010a
        /*0846*/ 	.byte	0x3f
	.zero		1


	//   ....[64]....
        /*0848*/ 	.word	0x0000fe00
        /*084c*/ 	.word	0x00000005
        /*0850*/ 	.word	0x00028c40
        /*0854*/ 	.short	0x010a
        /*0856*/ 	.byte	0x3f
	.zero		1


	//   ....[65]....
        /*0858*/ 	.word	0x0000fe40
        /*085c*/ 	.word	0x00000004
        /*0860*/ 	.word	0x00028c60
        /*0864*/ 	.short	0x010a
        /*0866*/ 	.byte	0x3f
	.zero		1


	//   ....[66]....
        /*0868*/ 	.word	0x0000fe80
        /*086c*/ 	.word	0x00000005
        /*0870*/ 	.word	0x00028c60
        /*0874*/ 	.short	0x010a
        /*0876*/ 	.byte	0x3f
	.zero		1


	//   ....[67]....
        /*0878*/ 	.word	0x0000fef0
        /*087c*/ 	.word	0x00000005
        /*0880*/ 	.word	0x00028c50
        /*0884*/ 	.short	0x010a
        /*0886*/ 	.byte	0x3f
	.zero		1


	//   ....[68]....
        /*0888*/ 	.word	0x0000ff50
        /*088c*/ 	.word	0x00000005
        /*0890*/ 	.word	0x00028c50
        /*0894*/ 	.short	0x010a
        /*0896*/ 	.byte	0x3f
	.zero		1


	//   ....[69]....
        /*0898*/ 	.word	0x0000ffb0
        /*089c*/ 	.word	0x00000000
        /*08a0*/ 	.word	0x00028c00
        /*08a4*/ 	.short	0x010a
        /*08a6*/ 	.byte	0x3f
	.zero		1


	//   ....[70]....
        /*08a8*/ 	.word	0x00010010
        /*08ac*/ 	.word	0x00000004
        /*08b0*/ 	.word	0x00028c30
        /*08b4*/ 	.short	0x010a
        /*08b6*/ 	.byte	0x3f
	.zero		1


	//   ....[71]....
        /*08b8*/ 	.word	0x00010070
        /*08bc*/ 	.word	0x0000000e
        /*08c0*/ 	.word	0x00028c50
        /*08c4*/ 	.short	0x010a
        /*08c6*/ 	.byte	0x3f
	.zero		1


	//   ....[72]....
        /*08c8*/ 	.word	0x000100d0
        /*08cc*/ 	.word	0x00000004
        /*08d0*/ 	.word	0x00028c30
        /*08d4*/ 	.short	0x010a
        /*08d6*/ 	.byte	0x3f
	.zero		1


	//   ....[73]....
        /*08d8*/ 	.word	0x00010130
        /*08dc*/ 	.word	0x0000000e
        /*08e0*/ 	.word	0x00028c50
        /*08e4*/ 	.short	0x010a
        /*08e6*/ 	.byte	0x3f
	.zero		1


	//   ....[74]....
        /*08e8*/ 	.word	0x00010190
        /*08ec*/ 	.word	0x00000004
        /*08f0*/ 	.word	0x00028c30
        /*08f4*/ 	.short	0x010a
        /*08f6*/ 	.byte	0x3f
	.zero		1


	//   ....[75]....
        /*08f8*/ 	.word	0x000101f0
        /*08fc*/ 	.word	0x0000000c
        /*0900*/ 	.word	0x00028c50
        /*0904*/ 	.short	0x010a
        /*0906*/ 	.byte	0x3f
	.zero		1


	//   ....[76]....
        /*0908*/ 	.word	0x000102d0
        /*090c*/ 	.word	0x00000003
        /*0910*/ 	.word	0x00028c40
        /*0914*/ 	.short	0x010a
        /*0916*/ 	.byte	0x3f
	.zero		1


	//   ....[77]....
        /*0918*/ 	.word	0x00010c60
        /*091c*/ 	.word	0x00000003
        /*0920*/ 	.word	0x00028c20
        /*0924*/ 	.short	0x010a
        /*0926*/ 	.byte	0x3f
	.zero		1


	//   ....[78]....
        /*0928*/ 	.word	0x00010cc0
        /*092c*/ 	.word	0x00000003
        /*0930*/ 	.word	0x00028c60
        /*0934*/ 	.short	0x010a
        /*0936*/ 	.byte	0x3f
	.zero		1


	//   ....[79]....
        /*0938*/ 	.word	0x00011550
        /*093c*/ 	.word	0x0000000a
        /*0940*/ 	.word	0x00028c40
        /*0944*/ 	.short	0x010a
        /*0946*/ 	.byte	0x3f
	.zero		1


	//   ....[80]....
        /*0948*/ 	.word	0x000119d0
        /*094c*/ 	.word	0x0000000a
        /*0950*/ 	.word	0x00028c60
        /*0954*/ 	.short	0x010a
        /*0956*/ 	.byte	0x3f
	.zero		1


	//   ....[81]....
        /*0958*/ 	.word	0x00012130
        /*095c*/ 	.word	0x00000005
        /*0960*/ 	.word	0x00028c20
        /*0964*/ 	.short	0x010a
        /*0966*/ 	.byte	0x3f
	.zero		1


	//   ....[82]....
        /*0968*/ 	.word	0x000122d0
        /*096c*/ 	.word	0x00000004
        /*0970*/ 	.word	0x00028c40
        /*0974*/ 	.short	0x010a
        /*0976*/ 	.byte	0x3f
	.zero		1


	//   ....[83]....
        /*0978*/ 	.word	0x00012320
        /*097c*/ 	.word	0x00000005
        /*0980*/ 	.word	0x00028c40
        /*0984*/ 	.short	0x010a
        /*0986*/ 	.byte	0x3f
	.zero		1


	//   ....[84]....
        /*0988*/ 	.word	0x00012370
        /*098c*/ 	.word	0x00000004
        /*0990*/ 	.word	0x00028c60
        /*0994*/ 	.short	0x010a
        /*0996*/ 	.byte	0x3f
	.zero		1


	//----- nvinfo : EIATTR_NUM_MBARRIERS
	.align		4
.L_494:
        /*0998*/ 	.byte	0x03, 0x38
        /*099a*/ 	.short	0x0016


	//----- nvinfo : EIATTR_EXIT_INSTR_OFFSETS
	.align		4
        /*099c*/ 	.byte	0x04, 0x1c
        /*099e*/ 	.short	(.L_496 - .L_495)


	//   ....[0]....
.L_495:
        /*09a0*/ 	.word	0x0000fed0


	//----- nvinfo : EIATTR_MAX_THREADS
	.align		4
.L_496:
        /*09a4*/ 	.byte	0x04, 0x05
        /*09a6*/ 	.short	(.L_498 - .L_497)
.L_497:
        /*09a8*/ 	.word	0x00000180
        /*09ac*/ 	.word	0x00000001
        /*09b0*/ 	.word	0x00000001


	//----- nvinfo : EIATTR_CRS_STACK_SIZE
	.align		4
.L_498:
        /*09b4*/ 	.byte	0x04, 0x1e
        /*09b6*/ 	.short	(.L_500 - .L_499)
.L_499:
        /*09b8*/ 	.word	0x00000000


	//----- nvinfo : EIATTR_CBANK_PARAM_SIZE
	.align		4
.L_500:
        /*09bc*/ 	.byte	0x03, 0x19
        /*09be*/ 	.short	0x0a70


	//----- nvinfo : EIATTR_PARAM_CBANK
	.align		4
        /*09c0*/ 	.byte	0x04, 0x0a
        /*09c2*/ 	.short	(.L_502 - .L_501)
	.align		4
.L_501:
        /*09c4*/ 	.word	index@(.nv.constant0._ZN7cutlass13device_kernelIN5flash11enable_sm90INS1_16FlashAttnFwdSm90INS1_25CollectiveMainloopFwdSm90ILi2EN4cute5tupleIJNS5_1CILi1EEES8_S8_EEENS6_IJNS7_ILi64EEESA_SA_EEELi512ENS_6half_tEfNS_4arch4Sm90ELb1ELb0ELb1ELb0ELb1ELb0ELb0ELb0ELb0ELb1ELb1ELb0EEENS1_21CollectiveEpilogueFwdINS6_IJSA_NS7_ILi512EEESA_EEES9_SC_SE_Li256ELb0ELb1ELb1ELb0EEENS1_19SingleTileSchedulerILb0ELb1ELb1ELi64EEEEEEEEEvNT_6ParamsE)
        /*09c8*/ 	.short	0x0210
        /*09ca*/ 	.short	0x0a70


	//----- nvinfo : EIATTR_SW_WAR
	.align		4
.L_502:
        /*09cc*/ 	.byte	0x04, 0x36
        /*09ce*/ 	.short	(.L_504 - .L_503)
.L_503:
        /*09d0*/ 	.word	0x00000008
.L_504:


//--------------------- .nv.info._ZN7cutlass13device_kernelIN5flash11enable_sm90INS1_16FlashAttnFwdSm90INS1_25CollectiveMainloopFwdSm90ILi2EN4cute5tupleIJNS5_1CILi1EEES8_S8_EEENS6_IJNS7_ILi64EEESA_SA_EEELi512ENS_6half_tEfNS_4arch4Sm90ELb1ELb0ELb1ELb0ELb1ELb0ELb1ELb0ELb0ELb1ELb1ELb0EEENS1_21CollectiveEpilogueFwdINS6_IJSA_NS7_ILi512EEESA_EEES9_SC_SE_Li256ELb0ELb1ELb1ELb0EEENS1_19SingleTileSchedulerILb0ELb1ELb1ELi64EEEEEEEEEvNT_6ParamsE --------------------------
	.section	.nv.info._ZN7cutlass13device_kernelIN5flash11enable_sm90INS1_16FlashAttnFwdSm90INS1_25CollectiveMainloopFwdSm90ILi2EN4cute5tupleIJNS5_1CILi1EEES8_S8_EEENS6_IJNS7_ILi64EEESA_SA_EEELi512ENS_6half_tEfNS_4arch4Sm90ELb1ELb0ELb1ELb0ELb1ELb0ELb1ELb0ELb0ELb1ELb1ELb0EEENS1_21CollectiveEpilogueFwdINS6_IJSA_NS7_ILi512EEESA_EEES9_SC_SE_Li256ELb0ELb1ELb1ELb0EEENS1_19SingleTileSchedulerILb0ELb1ELb1ELi64EEEEEEEEEvNT_6ParamsE,"",@"SHT_CUDA_INFO"
	.sectionflags	@""
	.align	4


	//----- nvinfo : EIATTR_CUDA_API_VERSION
	.align		4
        /*0000*/ 	.byte	0x04, 0x37
        /*0002*/ 	.short	(.L_506 - .L_505)
.L_505:
        /*0004*/ 	.word	0x00000082


	//----- nvinfo : EIATTR_KPARAM_INFO
	.align		4
.L_506:
        /*0008*/ 	.byte	0x04, 0x17
        /*000a*/ 	.short	(.L_508 - .L_507)
.L_507:
        /*000c*/ 	.word	0x00000000
        /*0010*/ 	.short	0x0000
        /*0012*/ 	.short	0x0070
        /*0014*/ 	.byte	0x00, 0xf0, 0x01, 0x2c


	//----- nvinfo : EIATTR_SPARSE_MMA_MASK
	.align		4
.L_508:
        /*0018*/ 	.byte	0x03, 0x50
        /*001a*/ 	.short	0x0000


	//----- nvinfo : EIATTR_MAXREG_COUNT
	.align		4
        /*001c*/ 	.byte	0x03, 0x1b
        /*001e*/ 	.short	0x00a8


	//----- nvinfo : EIATTR_NUM_BARRIERS
	.align		4
        /*0020*/ 	.byte	0x02, 0x4c
        /*0022*/ 	.byte	0x10
	.zero		1


	//----- nvinfo : EIATTR_EXTERNS
	.align		4
        /*0024*/ 	.byte	0x04, 0x0f
        /*0026*/ 	.short	(.L_510 - .L_509)


	//   ....[0]....
	.align		4
.L_509:
        /*0028*/ 	.word	index@(__assertfail)


	//----- nvinfo : EIATTR_ANNOTATIONS
	.align		4
.L_510:
        /*002c*/ 	.byte	0x04, 0x55
        /*002e*/ 	.short	(.L_512 - .L_511)


	//   ....[0]....
.L_511:
        /*0030*/ 	.word	0x00000001
        /*0034*/ 	.byte	0x90, 0x08, 0x00, 0x00, 0x01, 0x00, 0x00, 0x00, 0x10, 0x0a, 0x00, 0x00, 0x01, 0x00, 0x00, 0x00
        /*0044*/ 	.byte	0x20, 0x13, 0x00, 0x00, 0x01, 0x00, 0x00, 0x00, 0x90, 0x36, 0x00, 0x00, 0x01, 0x00, 0x00, 0x00
        /*0054*/ 	.byte	0x70, 0xdd, 0x00, 0x00, 0x01, 0x00, 0x00, 0x00, 0x50, 0x02, 0x01, 0x00, 0x01, 0x00, 0x00, 0x00
        /*0064*/ 	.byte	0xf0, 0x15, 0x01, 0x00, 0x01, 0x00, 0x00, 0x00, 0x50, 0x4a, 0x01, 0x00


	//----- nvinfo : EIATTR_MERCURY_ISA_VERSION
	.align		4
.L_512:
        /*0070*/ 	.byte	0x03, 0x5f
        /*0072*/ 	.short	0x0101


	//----- nvinfo : EIATTR_INT_WARP_WIDE_INSTR_OFFSETS
	.align		4
        /*0074*/ 	.byte	0x04, 0x31
        /*0076*/ 	.short	(.L_514 - .L_513)


	//   ....[0]....
.L_513:
        /*0078*/ 	.word	0x000000c0


	//   ....[1]....
        /*007c*/ 	.word	0x000000d0


	//   ....[2]....
        /*0080*/ 	.word	0x000000e0


	//   ....[3]....
        /*0084*/ 	.word	0x00000180


	//----- nvinfo : EIATTR_COOP_GROUP_MASK_REGIDS
	.align		4
.L_514:
        /*0088*/ 	.byte	0x04, 0x29
        /*008a*/ 	.short	(.L_516 - .L_515)


	//   ....[0]....
.L_515:
        /*008c*/ 	.word	0xffffffff


	//   ....[1]....
        /*0090*/ 	.word	0xffffffff


	//   ....[2]....
        /*0094*/ 	.word	0xffffffff


	//   ....[3]....
        /*0098*/ 	.word	0xffffffff


	//   ....[4]....
        /*009c*/ 	.word	0xffffffff


	//   ....[5]....
        /*00a0*/ 	.word	0xffffffff


	//   ....[6]....
        /*00a4*/ 	.word	0xffffffff


	//   ....[7]....
        /*00a8*/ 	.word	0xffffffff


	//   ....[8]....
        /*00ac*/ 	.word	0xffffffff


	//   ....[9]....
        /*00b0*/ 	.word	0xffffffff


	//   ....[10]....
        /*00b4*/ 	.word	0xffffffff


	//   ....[11]....
        /*00b8*/ 	.word	0xffffffff


	//   ....[12]....
        /*00bc*/ 	.word	0xffffffff


	//   ....[13]....
        /*00c0*/ 	.word	0xffffffff


	//   ....[14]....
        /*00c4*/ 	.word	0xffffffff


	//   ....[15]....
        /*00c8*/ 	.word	0xffffffff


	//   ....[16]....
        /*00cc*/ 	.word	0xffffffff


	//   ....[17]....
        /*00d0*/ 	.word	0xffffffff


	//   ....[18]....
        /*00d4*/ 	.word	0xffffffff


	//   ....[19]....
        /*00d8*/ 	.word	0xffffffff


	//   ....[20]....
        /*00dc*/ 	.word	0xffffffff


	//   ....[21]....
        /*00e0*/ 	.word	0xffffffff


	//   ....[22]....
        /*00e4*/ 	.word	0xffffffff


	//   ....[23]....
        /*00e8*/ 	.word	0xffffffff


	//   ....[24]....
        /*00ec*/ 	.word	0xffffffff


	//   ....[25]....
        /*00f0*/ 	.word	0xffffffff


	//   ....[26]....
        /*00f4*/ 	.word	0xffffffff


	//   ....[27]....
        /*00f8*/ 	.word	0xffffffff


	//   ....[28]....
        /*00fc*/ 	.word	0xffffffff


	//   ....[29]....
        /*0100*/ 	.word	0xffffffff


	//   ....[30]....
        /*0104*/ 	.word	0xffffffff


	//   ....[31]....
        /*0108*/ 	.word	0xffffffff


	//   ....[32]....
        /*010c*/ 	.word	0xffffffff


	//   ....[33]....
        /*0110*/ 	.word	0xffffffff


	//   ....[34]....
        /*0114*/ 	.word	0xffffffff


	//   ....[35]....
        /*0118*/ 	.word	0xffffffff


	//   ....[36]....
        /*011c*/ 	.word	0xffffffff


	//   ....[37]....
        /*0120*/ 	.word	0xffffffff


	//   ....[38]....
        /*0124*/ 	.word	0xffffffff


	//   ....[39]....
        /*0128*/ 	.word	0xffffffff


	//   ....[40]....
        /*012c*/ 	.word	0xffffffff


	//   ....[41]....
        /*0130*/ 	.word	0xffffffff


	//   ....[42]....
        /*0134*/ 	.word	0xffffffff


	//   ....[43]....
        /*0138*/ 	.word	0xffffffff


	//   ....[44]....
        /*013c*/ 	.word	0xffffffff


	//   ....[45]....
        /*0140*/ 	.word	0xffffffff


	//   ....[46]....
        /*0144*/ 	.word	0xffffffff


	//   ....[47]....
        /*0148*/ 	.word	0xffffffff


	//   ....[48]....
        /*014c*/ 	.word	0xffffffff


	//   ....[49]....
        /*0150*/ 	.word	0xffffffff


	//   ....[50]....
        /*0154*/ 	.word	0xffffffff


	//   ....[51]....
        /*0158*/ 	.word	0xffffffff


	//   ....[52]....
        /*015c*/ 	.word	0xffffffff


	//   ....[53]....
        /*0160*/ 	.word	0xffffffff


	//   ....[54]....
        /*0164*/ 	.word	0xffffffff


	//   ....[55]....
        /*0168*/ 	.word	0xffffffff


	//   ....[56]....
        /*016c*/ 	.word	0xffffffff


	//   ....[57]....
        /*0170*/ 	.word	0xffffffff


	//   ....[58]....
        /*0174*/ 	.word	0xffffffff


	//   ....[59]....
        /*0178*/ 	.word	0xffffffff


	//   ....[60]....
        /*017c*/ 	.word	0xffffffff


	//   ....[61]....
        /*0180*/ 	.word	0xffffffff


	//   ....[62]....
        /*0184*/ 	.word	0xffffffff


	//   ....[63]....
        /*0188*/ 	.word	0xffffffff


	//   ....[64]....
        /*018c*/ 	.word	0xffffffff


	//   ....[65]....
        /*0190*/ 	.word	0xffffffff


	//   ....[66]....
        /*0194*/ 	.word	0xffffffff


	//   ....[67]....
        /*0198*/ 	.word	0xffffffff


	//   ....[68]....
        /*019c*/ 	.word	0xffffffff


	//   ....[69]....
        /*01a0*/ 	.word	0xffffffff


	//   ....[70]....
        /*01a4*/ 	.word	0xffffffff


	//   ....[71]....
        /*01a8*/ 	.word	0xffffffff


	//   ....[72]....
        /*01ac*/ 	.word	0xffffffff


	//   ....[73]....
        /*01b0*/ 	.word	0xffffffff


	//   ....[74]....
        /*01b4*/ 	.word	0xffffffff


	//   ....[75]....
        /*01b8*/ 	.word	0xffffffff


	//   ....[76]....
        /*01bc*/ 	.word	0xffffffff


	//   ....[77]....
        /*01c0*/ 	.word	0xffffffff


	//   ....[78]....
        /*01c4*/ 	.word	0xffffffff


	//   ....[79]....
        /*01c8*/ 	.word	0xffffffff


	//   ....[80]....
        /*01cc*/ 	.word	0xffffffff


	//   ....[81]....
        /*01d0*/ 	.word	0xffffffff


	//   ....[82]....
        /*01d4*/ 	.word	0xffffffff


	//   ....[83]....
        /*01d8*/ 	.word	0xffffffff


	//   ....[84]....
        /*01dc*/ 	.word	0xffffffff


	//   ....[85]....
        /*01e0*/ 	.word	0xffffffff


	//   ....[86]....
        /*01e4*/ 	.word	0xffffffff


	//   ....[87]....
        /*01e8*/ 	.word	0xffffffff


	//   ....[88]....
        /*01ec*/ 	.word	0xffffffff


	//   ....[89]....
        /*01f0*/ 	.word	0xffffffff


	//   ....[90]....
        /*01f4*/ 	.word	0xffffffff


	//   ....[91]....
        /*01f8*/ 	.word	0xffffffff


	//   ....[92]....
        /*01fc*/ 	.word	0xffffffff


	//   ....[93]....
        /*0200*/ 	.word	0x0500000f


	//   ....[94]....
        /*0204*/ 	.word	0x0500000f


	//   ....[95]....
        /*0208*/ 	.word	0x0500000f


	//   ....[96]....
        /*020c*/ 	.word	0x0500000f


	//   ....[97]....
        /*0210*/ 	.word	0x0500000f


	//   ....[98]....
        /*0214*/ 	.word	0x0500000f


	//   ....[99]....
        /*0218*/ 	.word	0x0500000f


	//   ....[100]....
        /*021c*/ 	.word	0x0500000f


	//   ....[101]....
        /*0220*/ 	.word	0x0500000f


	//   ....[102]....
        /*0224*/ 	.word	0x0500000f


	//   ....[103]....
        /*0228*/ 	.word	0x0500000f


	//   ....[104]....
        /*022c*/ 	.word	0x0500000f


	//   ....[105]....
        /*0230*/ 	.word	0x0500000f


	//   ....[106]....
        /*0234*/ 	.word	0x0500000f


	//   ....[107]....
        /*0238*/ 	.word	0x0500000f


	//   ....[108]....
        /*023c*/ 	.word	0x0500000f


	//   ....[109]....
        /*0240*/ 	.word	0x0500000f


	//   ....[110]....
        /*0244*/ 	.word	0x0500000f


	//   ....[111]....
        /*0248*/ 	.word	0x0500000f


	//   ....[112]....
        /*024c*/ 	.word	0x0500000f


	//   ....[113]....
        /*0250*/ 	.word	0x0500000f


	//   ....[114]....
        /*0254*/ 	.word	0x0500000f


	//   ....[115]....
        /*0258*/ 	.word	0x0500000f


	//   ....[116]....
        /*025c*/ 	.word	0x0500000f


	//   ....[117]....
        /*0260*/ 	.word	0x0500000f


	//   ....[118]....
        /*0264*/ 	.word	0x0500000f


	//   ....[119]....
        /*0268*/ 	.word	0x0500000f


	//   ....[120]....
        /*026c*/ 	.word	0x0500000f


	//   ....[121]....
        /*0270*/ 	.word	0x0500000f


	//   ....[122]....
        /*0274*/ 	.word	0x0500000f


	//   ....[123]....
        /*0278*/ 	.word	0x0500000f


	//   ....[124]....
        /*027c*/ 	.word	0x0500000f


	//   ....[125]....
        /*0280*/ 	.word	0x0500000f


	//   ....[126]....
        /*0284*/ 	.word	0x0500000f


	//   ....[127]....
        /*0288*/ 	.word	0x0500000f


	//   ....[128]....
        /*028c*/ 	.word	0x0500000f


	//   ....[129]....
        /*0290*/ 	.word	0x0500000f


	//   ....[130]....
        /*0294*/ 	.word	0x0500000f


	//   ....[131]....
        /*0298*/ 	.word	0x0500000f


	//   ....[132]....
        /*029c*/ 	.word	0x0500000f


	//   ....[133]....
        /*02a0*/ 	.word	0x0500000f


	//   ....[134]....
        /*02a4*/ 	.word	0x0500000f


	//   ....[135]....
        /*02a8*/ 	.word	0x0500000f


	//   ....[136]....
        /*02ac*/ 	.word	0x0500000f


	//   ....[137]....
        /*02b0*/ 	.word	0x0500000f


	//   ....[138]....
        /*02b4*/ 	.word	0x0500000f


	//   ....[139]....
        /*02b8*/ 	.word	0x0500000f


	//   ....[140]....
        /*02bc*/ 	.word	0x0500000f


	//   ....[141]....
        /*02c0*/ 	.word	0x0500000f


	//   ....[142]....
        /*02c4*/ 	.word	0x0500000f


	//----- nvinfo : EIATTR_COOP_GROUP_INSTR_OFFSETS
	.align		4
.L_516:
        /*02c8*/ 	.byte	0x04, 0x28
        /*02ca*/ 	.short	(.L_518 - .L_517)


	//   ....[0]....
.L_517:
        /*02cc*/ 	.word	0x00000080


	//   ....[1]....
        /*02d0*/ 	.word	0x00000090


	//   ....[2]....
        /*02d4*/ 	.word	0x000002b0


	//   ....[3]....
        /*02d8*/ 	.word	0x00000410


	//   ....[4]....
        /*02dc*/ 	.word	0x00000530


	//   ....[5]....
        /*02e0*/ 	.word	0x00000690


	//   ....[6]....
        /*02e4*/ 	.word	0x00001440


	//   ....[7]....
        /*02e8*/ 	.word	0x00003420


	//   ....[8]....
        /*02ec*/ 	.word	0x00004580


	//   ....[9]....
        /*02f0*/ 	.word	0x00005570


	//   ....[10]....
        /*02f4*/ 	.word	0x000055f0


	//   ....[11]....
        /*02f8*/ 	.word	0x00005b90


	//   ....[12]....
        /*02fc*/ 	.word	0x00005c70


	//   ....[13]....
        /*0300*/ 	.word	0x00006050


	//   ....[14]....
        /*0304*/ 	.word	0x000060b0


	//   ....[15]....
        /*0308*/ 	.word	0x00006aa0


	//   ....[16]....
        /*030c*/ 	.word	0x00007620


	//   ....[17]....
        /*0310*/ 	.word	0x00008610


	//   ....[18]....
        /*0314*/ 	.word	0x00008670


	//   ....[19]....
        /*0318*/ 	.word	0x00008c00


	//   ....[20]....
        /*031c*/ 	.word	0x00008d40


	//   ....[21]....
        /*0320*/ 	.word	0x00009110


	//   ....[22]....
        /*0324*/ 	.word	0x00009180


	//   ....[23]....
        /*0328*/ 	.word	0x0000a2a0


	//   ....[24]....
        /*032c*/ 	.word	0x0000abc0


	//   ....[25]....
        /*0330*/ 	.word	0x0000bdb0


	//   ....[26]....
        /*0334*/ 	.word	0x0000be40


	//   ....[27]....
        /*0338*/ 	.word	0x0000c140


	//   ....[28]....
        /*033c*/ 	.word	0x0000c310


	//   ....[29]....
        /*0340*/ 	.word	0x0000d250


	//   ....[30]....
        /*0344*/ 	.word	0x0000d330


	//   ....[31]....
        /*0348*/ 	.word	0x0000d390


	//   ....[32]....
        /*034c*/ 	.word	0x0000d3c0


	//   ....[33]....
        /*0350*/ 	.word	0x0000d3e0


	//   ....[34]....
        /*0354*/ 	.word	0x0000de80


	//   ....[35]....
        /*0358*/ 	.word	0x0000e3a0


	//   ....[36]....
        /*035c*/ 	.word	0x0000e3d0


	//   ....[37]....
        /*0360*/ 	.word	0x0000e3f0


	//   ....[38]....
        /*0364*/ 	.word	0x0000e400


	//   ....[39]....
        /*0368*/ 	.word	0x0000e8a0


	//   ....[40]....
        /*036c*/ 	.word	0x0000e8d0


	//   ....[41]....
        /*0370*/ 	.word	0x0000f530


	//   ....[42]....
        /*0374*/ 	.word	0x0000f550


	//   ....[43]....
        /*0378*/ 	.word	0x000105b0


	//   ....[44]....
        /*037c*/ 	.word	0x00011960


	//   ....[45]....
        /*0380*/ 	.word	0x00011980


	//   ....[46]....
        /*0384*/ 	.word	0x00011990


	//   ....[47]....
        /*0388*/ 	.word	0x000119d0


	//   ....[48]....
        /*038c*/ 	.word	0x00011a20


	//   ....[49]....
        /*0390*/ 	.word	0x00011a40


	//   ....[50]....
        /*0394*/ 	.word	0x00011a90


	//   ....[51]....
        /*0398*/ 	.word	0x00011ab0


	//   ....[52]....
        /*039c*/ 	.word	0x00012060


	//   ....[53]....
        /*03a0*/ 	.word	0x000120a0


	//   ....[54]....
        /*03a4*/ 	.word	0x000120d0


	//   ....[55]....
        /*03a8*/ 	.word	0x00012100


	//   ....[56]....
        /*03ac*/ 	.word	0x00012140


	//   ....[57]....
        /*03b0*/ 	.word	0x00012210


	//   ....[58]....
        /*03b4*/ 	.word	0x00012230


	//   ....[59]....
        /*03b8*/ 	.word	0x00012260


	//   ....[60]....
        /*03bc*/ 	.word	0x00012970


	//   ....[61]....
        /*03c0*/ 	.word	0x000129a0


	//   ....[62]....
        /*03c4*/ 	.word	0x00012a30


	//   ....[63]....
        /*03c8*/ 	.word	0x00012ae0


	//   ....[64]....
        /*03cc*/ 	.word	0x00012bd0


	//   ....[65]....
        /*03d0*/ 	.word	0x00012ca0


	//   ....[66]....
        /*03d4*/ 	.word	0x00012d00


	//   ....[67]....
        /*03d8*/ 	.word	0x00012d80


	//   ....[68]....
        /*03dc*/ 	.word	0x00013250


	//   ....[69]....
        /*03e0*/ 	.word	0x00013280


	//   ....[70]....
        /*03e4*/ 	.word	0x000132b0


	//   ....[71]....
        /*03e8*/ 	.word	0x000132e0


	//   ....[72]....
        /*03ec*/ 	.word	0x00013310


	//   ....[73]....
        /*03f0*/ 	.word	0x00013360


	//   ....[74]....
        /*03f4*/ 	.word	0x000134e0


	//   ....[75]....
        /*03f8*/ 	.word	0x00013510


	//   ....[76]....
        /*03fc*/ 	.word	0x00013f00


	//   ....[77]....
        /*0400*/ 	.word	0x00013f20


	//   ....[78]....
        /*0404*/ 	.word	0x00013f30


	//   ....[79]....
        /*0408*/ 	.word	0x00013f50


	//   ....[80]....
        /*040c*/ 	.word	0x00013f70


	//   ....[81]....
        /*0410*/ 	.word	0x00013fa0


	//   ....[82]....
        /*0414*/ 	.word	0x00013fc0


	//   ....[83]....
        /*0418*/ 	.word	0x00013ff0


	//   ....[84]....
        /*041c*/ 	.word	0x00014350


	//   ....[85]....
        /*0420*/ 	.word	0x00014380


	//   ....[86]....
        /*0424*/ 	.word	0x000143b0


	//   ....[87]....
        /*0428*/ 	.word	0x000143d0


	//   ....[88]....
        /*042c*/ 	.word	0x000143e0


	//   ....[89]....
        /*0430*/ 	.word	0x00014400


	//   ....[90]....
        /*0434*/ 	.word	0x000144a0


	//   ....[91]....
        /*0438*/ 	.word	0x000144e0


	//   ....[92]....
        /*043c*/ 	.word	0x000149e0


	//   ....[93]....
        /*0440*/ 	.word	0x00014f40


	//   ....[94]....
        /*0444*/ 	.word	0x00015030


	//   ....[95]....
        /*0448*/ 	.word	0x000150d0


	//   ....[96]....
        /*044c*/ 	.word	0x00015150


	//   ....[97]....
        /*0450*/ 	.word	0x00015200


	//   ....[98]....
        /*0454*/ 	.word	0x00015260


	//   ....[99]....
        /*0458*/ 	.word	0x00015320


	//   ....[100]....
        /*045c*/ 	.word	0x00015380


	//   ....[101]....
        /*0460*/ 	.word	0x00015420


	//   ....[102]....
        /*0464*/ 	.word	0x000154c0


	//   ....[103]....
        /*0468*/ 	.word	0x00015530


	//   ....[104]....
        /*046c*/ 	.word	0x000155e0


	//   ....[105]....
        /*0470*/ 	.word	0x000156d0


	//   ....[106]....
        /*0474*/ 	.word	0x00015770


	//   ....[107]....
        /*0478*/ 	.word	0x00015850


	//   ....[108]....
        /*047c*/ 	.word	0x00015960


	//   ....[109]....
        /*0480*/ 	.word	0x000159b0


	//   ....[110]....
        /*0484*/ 	.word	0x00015a40


	//   ....[111]....
        /*0488*/ 	.word	0x00015b20


	//   ....[112]....
        /*048c*/ 	.word	0x00015d80


	//   ....[113]....
        /*0490*/ 	.word	0x00015df0


	//   ....[114]....
        /*0494*/ 	.word	0x00016020


	//   ....[115]....
        /*0498*/ 	.word	0x00016090


	//   ....[116]....
        /*049c*/ 	.word	0x00016260


	//   ....[117]....
        /*04a0*/ 	.word	0x000162b0


	//   ....[118]....
        /*04a4*/ 	.word	0x00016400


	//   ....[119]....
        /*04a8*/ 	.word	0x000164e0


	//   ....[120]....
        /*04ac*/ 	.word	0x00016740


	//   ....[121]....
        /*04b0*/ 	.word	0x00016790


	//   ....[122]....
        /*04b4*/ 	.word	0x00016950


	//   ....[123]....
        /*04b8*/ 	.word	0x000169a0


	//   ....[124]....
        /*04bc*/ 	.word	0x00016b60


	//   ....[125]....
        /*04c0*/ 	.word	0x00016bb0


	//   ....[126]....
        /*04c4*/ 	.word	0x00016c90


	//   ....[127]....
        /*04c8*/ 	.word	0x00016d30


	//   ....[128]....
        /*04cc*/ 	.word	0x00016d90


	//   ....[129]....
        /*04d0*/ 	.word	0x00016e30


	//   ....[130]....
        /*04d4*/ 	.word	0x00016e90


	//   ....[131]....
        /*04d8*/ 	.word	0x00016f30


	//   ....[132]....
        /*04dc*/ 	.word	0x00016f90


	//   ....[133]....
        /*04e0*/ 	.word	0x00017030


	//   ....[134]....
        /*04e4*/ 	.word	0x00017110


	//   ....[135]....
        /*04e8*/ 	.word	0x000171d0


	//   ....[136]....
        /*04ec*/ 	.word	0x000172b0


	//   ....[137]....
        /*04f0*/ 	.word	0x000173b0


	//   ....[138]....
        /*04f4*/ 	.word	0x000174d0


	//   ....[139]....
        /*04f8*/ 	.word	0x000175b0


	//   ....[140]....
        /*04fc*/ 	.word	0x000176c0


	//   ....[141]....
        /*0500*/ 	.word	0x00017790


	//   ....[142]....
        /*0504*/ 	.word	0x000178a0


	//----- nvinfo : EIATTR_REG_RECONFIG
	.align		4
.L_518:
        /*0508*/ 	.byte	0x01, 0x54
	.zero		2


	//----- nvinfo : EIATTR_SYSCALL_OFFSETS
	.align		4
        /*050c*/ 	.byte	0x04, 0x46
        /*050e*/ 	.short	(.L_520 - .L_519)


	//   ....[0]....
.L_519:
        /*0510*/ 	.word	0x000035d0


	//   ....[1]....
        /*0514*/ 	.word	0x00010e10


	//   ....[2]....
        /*0518*/ 	.word	0x00010f50


	//   ....[3]....
        /*051c*/ 	.word	0x00011040


	//   ....[4]....
        /*0520*/ 	.word	0x00011d30


	//   ....[5]....
        /*0524*/ 	.word	0x00012530


	//----- nvinfo : EIATTR_MBARRIER_INSTR_OFFSETS
	.align		4
.L_520:
        /*0528*/ 	.byte	0x04, 0x39
        /*052a*/ 	.short	(.L_522 - .L_521)


	//   ....[0]....
.L_521:
        /*052c*/ 	.word	0x00000190
        /*0530*/ 	.word	0x000000ff
        /*0534*/ 	.word	0x00038800
        /*0538*/ 	.short	0x0100
        /*053a*/ 	.byte	0x08
	.zero		1


	//   ....[1]....
        /*053c*/ 	.word	0x000001a0
        /*0540*/ 	.word	0x000000ff
        /*0544*/ 	.word	0x00038810
        /*0548*/ 	.short	0x0100
        /*054a*/ 	.byte	0x08
	.zero		1


	//   ....[2]....
        /*054c*/ 	.word	0x000001b0
        /*0550*/ 	.word	0x000000ff
        /*0554*/ 	.word	0x00038820
        /*0558*/ 	.short	0x0100
        /*055a*/ 	.byte	0x08
	.zero		1


	//   ....[3]....
        /*055c*/ 	.word	0x00000260
        /*0560*/ 	.word	0x000000ff
        /*0564*/ 	.word	0x00038830
        /*0568*/ 	.short	0x0100
        /*056a*/ 	.byte	0x06
	.zero		1


	//   ....[4]....
        /*056c*/ 	.word	0x00000270
        /*0570*/ 	.word	0x000000ff
        /*0574*/ 	.word	0x00038840
        /*0578*/ 	.short	0x0100
        /*057a*/ 	.byte	0x06
	.zero		1


	//   ....[5]....
        /*057c*/ 	.word	0x00000280
        /*0580*/ 	.word	0x000000ff
        /*0584*/ 	.word	0x00038838
        /*0588*/ 	.short	0x0100
        /*058a*/ 	.byte	0x06
	.zero		1


	//   ....[6]....
        /*058c*/ 	.word	0x00000290
        /*0590*/ 	.word	0x000000ff
        /*0594*/ 	.word	0x00038848
        /*0598*/ 	.short	0x0100
        /*059a*/ 	.byte	0x06
	.zero		1


	//   ....[7]....
        /*059c*/ 	.word	0x000003c0
        /*05a0*/ 	.word	0x000000ff
        /*05a4*/ 	.word	0x00038850
        /*05a8*/ 	.short	0x0100
        /*05aa*/ 	.byte	0x08
	.zero		1


	//   ....[8]....
        /*05ac*/ 	.word	0x000003d0
        /*05b0*/ 	.word	0x000000ff
        /*05b4*/ 	.word	0x00038860
        /*05b8*/ 	.short	0x0100
        /*05ba*/ 	.byte	0x08
	.zero		1


	//   ....[9]....
        /*05bc*/ 	.word	0x000003e0
        /*05c0*/ 	.word	0x000000ff
        /*05c4*/ 	.word	0x00038858
        /*05c8*/ 	.short	0x0100
        /*05ca*/ 	.byte	0x08
	.zero		1


	//   ....[10]....
        /*05cc*/ 	.word	0x000003f0
        /*05d0*/ 	.word	0x000000ff
        /*05d4*/ 	.word	0x00038868
        /*05d8*/ 	.short	0x0100
        /*05da*/ 	.byte	0x08
	.zero		1


	//   ....[11]....
        /*05dc*/ 	.word	0x000004e0
        /*05e0*/ 	.word	0x000000ff
        /*05e4*/ 	.word	0x00038870
        /*05e8*/ 	.short	0x0100
        /*05ea*/ 	.byte	0x06
	.zero		1


	//   ....[12]....
        /*05ec*/ 	.word	0x000004f0
        /*05f0*/ 	.word	0x000000ff
        /*05f4*/ 	.word	0x00038880
        /*05f8*/ 	.short	0x0100
        /*05fa*/ 	.byte	0x06
	.zero		1


	//   ....[13]....
        /*05fc*/ 	.word	0x00000500
        /*0600*/ 	.word	0x000000ff
        /*0604*/ 	.word	0x00038878
        /*0608*/ 	.short	0x0100
        /*060a*/ 	.byte	0x06
	.zero		1


	//   ....[14]....
        /*060c*/ 	.word	0x00000510
        /*0610*/ 	.word	0x000000ff
        /*0614*/ 	.word	0x00038888
        /*0618*/ 	.short	0x0100
        /*061a*/ 	.byte	0x06
	.zero		1


	//   ....[15]....
        /*061c*/ 	.word	0x00000640
        /*0620*/ 	.word	0x000000ff
        /*0624*/ 	.word	0x00038890
        /*0628*/ 	.short	0x0100
        /*062a*/ 	.byte	0x08
	.zero		1


	//   ....[16]....
        /*062c*/ 	.word	0x00000650
        /*0630*/ 	.word	0x000000ff
        /*0634*/ 	.word	0x000388a0
        /*0638*/ 	.short	0x0100
        /*063a*/ 	.byte	0x08
	.zero		1


	//   ....[17]....
        /*063c*/ 	.word	0x00000660
        /*0640*/ 	.word	0x000000ff
        /*0644*/ 	.word	0x00038898
        /*0648*/ 	.short	0x0100
        /*064a*/ 	.byte	0x08
	.zero		1


	//   ....[18]....
        /*064c*/ 	.word	0x00000670
        /*0650*/ 	.word	0x000000ff
        /*0654*/ 	.word	0x000388a8
        /*0658*/ 	.short	0x0100
        /*065a*/ 	.byte	0x08
	.zero		1


	//   ....[19]....
        /*065c*/ 	.word	0x000007b0
        /*0660*/ 	.word	0x000000ff
        /*0664*/ 	.word	0x000388b0
        /*0668*/ 	.short	0x0100
        /*066a*/ 	.byte	0x08
	.zero		1


	//   ....[20]....
        /*066c*/ 	.word	0x000007c0
        /*0670*/ 	.word	0x000000ff
        /*0674*/ 	.word	0x000388c0
        /*0678*/ 	.short	0x0100
        /*067a*/ 	.byte	0x08
	.zero		1


	//   ....[21]....
        /*067c*/ 	.word	0x000007d0
        /*0680*/ 	.word	0x000000ff
        /*0684*/ 	.word	0x000388b8
        /*0688*/ 	.short	0x0100
        /*068a*/ 	.byte	0x08
	.zero		1


	//   ....[22]....
        /*068c*/ 	.word	0x000007e0
        /*0690*/ 	.word	0x000000ff
        /*0694*/ 	.word	0x000388c8
        /*0698*/ 	.short	0x0100
        /*069a*/ 	.byte	0x08
	.zero		1


	//   ....[23]....
        /*069c*/ 	.word	0x00001820
        /*06a0*/ 	.word	0x00000004
        /*06a4*/ 	.word	0x00000000
        /*06a8*/ 	.short	0x0101
        /*06aa*/ 	.byte	0x3f
	.zero		1


	//   ....[24]....
        /*06ac*/ 	.word	0x00002300
        /*06b0*/ 	.word	0x00000004
        /*06b4*/ 	.word	0x00000000
        /*06b8*/ 	.short	0x0101
        /*06ba*/ 	.byte	0x3f
	.zero		1


	//   ....[25]....
        /*06bc*/ 	.word	0x00003600
        /*06c0*/ 	.word	0x000000c6
        /*06c4*/ 	.word	0x00038800
        /*06c8*/ 	.short	0x010a
        /*06ca*/ 	.byte	0x3f
	.zero		1


	//   ....[26]....
        /*06cc*/ 	.word	0x000037b0
        /*06d0*/ 	.word	0x000000c6
        /*06d4*/ 	.word	0x00038830
        /*06d8*/ 	.short	0x010a
        /*06da*/ 	.byte	0x3f
	.zero		1


	//   ....[27]....
        /*06dc*/ 	.word	0x000037f0
        /*06e0*/ 	.word	0x000000c6
        /*06e4*/ 	.word	0x00038830
        /*06e8*/ 	.short	0x010a
        /*06ea*/ 	.byte	0x3f
	.zero		1


	//   ....[28]....
        /*06ec*/ 	.word	0x00003c00
        /*06f0*/ 	.word	0x000000c6
        /*06f4*/ 	.word	0x00038810
        /*06f8*/ 	.short	0x010a
        /*06fa*/ 	.byte	0x3f
	.zero		1


	//   ....[29]....
        /*06fc*/ 	.word	0x00003c40
        /*0700*/ 	.word	0x000000c6
        /*0704*/ 	.word	0x00038850
        /*0708*/ 	.short	0x010a
        /*070a*/ 	.byte	0x3f
	.zero		1


	//   ....[30]....
        /*070c*/ 	.word	0x00003d00
        /*0710*/ 	.word	0x000000c6
        /*0714*/ 	.word	0x00038850
        /*0718*/ 	.short	0x010a
        /*071a*/ 	.byte	0x3f
	.zero		1


	//   ....[31]....
        /*071c*/ 	.word	0x00006510
        /*0720*/ 	.word	0x00000018
        /*0724*/ 	.word	0x00000000
        /*0728*/ 	.short	0x0101
        /*072a*/ 	.byte	0x3f
	.zero		1


	//   ....[32]....
        /*072c*/ 	.word	0x00006ba0
        /*0730*/ 	.word	0x00000098
        /*0734*/ 	.word	0x00000000
        /*0738*/ 	.short	0x0101
        /*073a*/ 	.byte	0x3f
	.zero		1


	//   ....[33]....
        /*073c*/ 	.word	0x00006d40
        /*0740*/ 	.word	0x000000c9
        /*0744*/ 	.word	0x00038830
        /*0748*/ 	.short	0x010a
        /*074a*/ 	.byte	0x3f
	.zero		1


	//   ....[34]....
        /*074c*/ 	.word	0x00006d90
        /*0750*/ 	.word	0x000000c9
        /*0754*/ 	.word	0x00038830
        /*0758*/ 	.short	0x010a
        /*075a*/ 	.byte	0x3f
	.zero		1


	//   ....[35]....
        /*075c*/ 	.word	0x000070c0
        /*0760*/ 	.word	0x000000c9
        /*0764*/ 	.word	0x00038850
        /*0768*/ 	.short	0x010a
        /*076a*/ 	.byte	0x3f
	.zero		1


	//   ....[36]....
        /*076c*/ 	.word	0x00007110
        /*0770*/ 	.word	0x000000c9
        /*0774*/ 	.word	0x00038850
        /*0778*/ 	.short	0x010a
        /*077a*/ 	.byte	0x3f
	.zero		1


	//   ....[37]....
        /*077c*/ 	.word	0x00009420
        /*0780*/ 	.word	0x0000009a
        /*0784*/ 	.word	0x00000000
        /*0788*/ 	.short	0x0101
        /*078a*/ 	.byte	0x3f
	.zero		1


	//   ....[38]....
        /*078c*/ 	.word	0x0000a350
        /*0790*/ 	.word	0x00000098
        /*0794*/ 	.word	0x00000000
        /*0798*/ 	.short	0x0101
        /*079a*/ 	.byte	0x3f
	.zero		1


	//   ....[39]....
        /*079c*/ 	.word	0x0000a4a0
        /*07a0*/ 	.word	0x000000b9
        /*07a4*/ 	.word	0x00038830
        /*07a8*/ 	.short	0x010a
        /*07aa*/ 	.byte	0x3f
	.zero		1


	//   ....[40]....
        /*07ac*/ 	.word	0x0000a4f0
        /*07b0*/ 	.word	0x000000b9
        /*07b4*/ 	.word	0x00038830
        /*07b8*/ 	.short	0x010a
        /*07ba*/ 	.byte	0x3f
	.zero		1


	//   ....[41]....
        /*07bc*/ 	.word	0x0000a720
        /*07c0*/ 	.word	0x000000b9
        /*07c4*/ 	.word	0x00038850
        /*07c8*/ 	.short	0x010a
        /*07ca*/ 	.byte	0x3f
	.zero		1


	//   ....[42]....
        /*07cc*/ 	.word	0x0000a770
        /*07d0*/ 	.word	0x000000b9
        /*07d4*/ 	.word	0x00038850
        /*07d8*/ 	.short	0x010a
        /*07da*/ 	.byte	0x3f
	.zero		1


	//   ....[43]....
        /*07dc*/ 	.word	0x0000c690
        /*07e0*/ 	.word	0x00000098
        /*07e4*/ 	.word	0x00000000
        /*07e8*/ 	.short	0x0101
        /*07ea*/ 	.byte	0x3f
	.zero		1


	//   ....[44]....
        /*07ec*/ 	.word	0x0000d2f0
        /*07f0*/ 	.word	0x00000098
        /*07f4*/ 	.word	0x00000000
        /*07f8*/ 	.short	0x0101
        /*07fa*/ 	.byte	0x3f
	.zero		1


	//   ....[45]....
        /*07fc*/ 	.word	0x0000dea0
        /*0800*/ 	.word	0x000000ff
        /*0804*/ 	.word	0x00000000
        /*0808*/ 	.short	0x0101
        /*080a*/ 	.byte	0x04
	.zero		1


	//   ....[46]....
        /*080c*/ 	.word	0x00011710
        /*0810*/ 	.word	0x000000ff
        /*0814*/ 	.word	0x00038840
        /*0818*/ 	.short	0x010a
        /*081a*/ 	.byte	0x2c
	.zero		1


	//   ....[47]....
        /*081c*/ 	.word	0x00011b50
        /*0820*/ 	.word	0x000000ff
        /*0824*/ 	.word	0x00038830
        /*0828*/ 	.short	0x0107
        /*082a*/ 	.byte	0x2c
	.zero		1


	//   ....[48]....
        /*082c*/ 	.word	0x00011bc0
        /*0830*/ 	.word	0x000000ff
        /*0834*/ 	.word	0x00038830
        /*0838*/ 	.short	0x0101
        /*083a*/ 	.byte	0x2c
	.zero		1


	//   ....[49]....
        /*083c*/ 	.word	0x000123b0
        /*0840*/ 	.word	0x000000ff
        /*0844*/ 	.word	0x00038800
        /*0848*/ 	.short	0x0107
        /*084a*/ 	.byte	0x2c
	.zero		1


	//   ....[50]....
        /*084c*/ 	.word	0x00012400
        /*0850*/ 	.word	0x000000ff
        /*0854*/ 	.word	0x00038800
        /*0858*/ 	.short	0x0101
        /*085a*/ 	.byte	0x2c
	.zero		1


	//   ....[51]....
        /*085c*/ 	.word	0x00013010
        /*0860*/ 	.word	0x000000ff
        /*0864*/ 	.word	0x00038810
        /*0868*/ 	.short	0x0107
        /*086a*/ 	.byte	0x2c
	.zero		1


	//   ....[52]....
        /*086c*/ 	.word	0x00013070
        /*0870*/ 	.word	0x000000ff
        /*0874*/ 	.word	0x00038810
        /*0878*/ 	.short	0x0101
        /*087a*/ 	.byte	0x2c
	.zero		1


	//   ....[53]....
        /*087c*/ 	.word	0x00013080
        /*0880*/ 	.word	0x000000ff
        /*0884*/ 	.word	0x00038820
        /*0888*/ 	.short	0x010a
        /*088a*/ 	.byte	0x2c
	.zero		1


	//   ....[54]....
        /*088c*/ 	.word	0x000130d0
        /*0890*/ 	.word	0x000000ff
        /*0894*/ 	.word	0x00038860
        /*0898*/ 	.short	0x010a
        /*089a*/ 	.byte	0x2c
	.zero		1


	//   ....[55]....
        /*089c*/ 	.word	0x000138f0
        /*08a0*/ 	.word	0x000000ff
        /*08a4*/ 	.word	0x00038850
        /*08a8*/ 	.short	0x0107
        /*08aa*/ 	.byte	0x2c
	.zero		1


	//   ....[56]....
        /*08ac*/ 	.word	0x00013970
        /*08b0*/ 	.word	0x000000ff
        /*08b4*/ 	.word	0x00038850
        /*08b8*/ 	.short	0x0101
        /*08ba*/ 	.byte	0x2c
	.zero		1


	//   ....[57]....
        /*08bc*/ 	.word	0x00013d00
        /*08c0*/ 	.word	0x0000000a
        /*08c4*/ 	.word	0x00038840
        /*08c8*/ 	.short	0x010a
        /*08ca*/ 	.byte	0x3f
	.zero		1


	//   ....[58]....
        /*08cc*/ 	.word	0x00014090
        /*08d0*/ 	.word	0x0000000a
        /*08d4*/ 	.word	0x00038830
        /*08d8*/ 	.short	0x0107
        /*08da*/ 	.byte	0x3f
	.zero		1


	//   ....[59]....
        /*08dc*/ 	.word	0x00014140
        /*08e0*/ 	.word	0x0000000a
        /*08e4*/ 	.word	0x00038830
        /*08e8*/ 	.short	0x0101
        /*08ea*/ 	.byte	0x3f
	.zero		1


	//   ....[60]....
        /*08ec*/ 	.word	0x00014170
        /*08f0*/ 	.word	0x0000000a
        /*08f4*/ 	.word	0x00038860
        /*08f8*/ 	.short	0x010a
        /*08fa*/ 	.byte	0x3f
	.zero		1


	//   ....[61]....
        /*08fc*/ 	.word	0x000147b0
        /*0900*/ 	.word	0x0000000a
        /*0904*/ 	.word	0x00038850
        /*0908*/ 	.short	0x0107
        /*090a*/ 	.byte	0x3f
	.zero		1


	//   ....[62]....
        /*090c*/ 	.word	0x00014870
        /*0910*/ 	.word	0x0000000a
        /*0914*/ 	.word	0x00038850
        /*0918*/ 	.short	0x0101
        /*091a*/ 	.byte	0x3f
	.zero		1


	//   ....[63]....
        /*091c*/ 	.word	0x00014960
        /*0920*/ 	.word	0x00000005
        /*0924*/ 	.word	0x00038820
        /*0928*/ 	.short	0x010a
        /*092a*/ 	.byte	0x3f
	.zero		1


	//   ....[64]....
        /*092c*/ 	.word	0x00014af0
        /*0930*/ 	.word	0x00000003
        /*0934*/ 	.word	0x00038840
        /*0938*/ 	.short	0x010a
        /*093a*/ 	.byte	0x3f
	.zero		1


	//   ....[65]....
        /*093c*/ 	.word	0x00014b90
        /*0940*/ 	.word	0x00000005
        /*0944*/ 	.word	0x00038840
        /*0948*/ 	.short	0x010a
        /*094a*/ 	.byte	0x3f
	.zero		1


	//   ....[66]....
        /*094c*/ 	.word	0x00014bd0
        /*0950*/ 	.word	0x00000003
        /*0954*/ 	.word	0x00038860
        /*0958*/ 	.short	0x010a
        /*095a*/ 	.byte	0x3f
	.zero		1


	//   ....[67]....
        /*095c*/ 	.word	0x00014c10
        /*0960*/ 	.word	0x00000005
        /*0964*/ 	.word	0x00038860
        /*0968*/ 	.short	0x010a
        /*096a*/ 	.byte	0x3f
	.zero		1


	//   ....[68]....
        /*096c*/ 	.word	0x00014c70
        /*0970*/ 	.word	0x000000c6
        /*0974*/ 	.word	0x00038800
        /*0978*/ 	.short	0x010a
        /*097a*/ 	.byte	0x3f
	.zero		1


	//   ....[69]....
        /*097c*/ 	.word	0x00014cc0
        /*0980*/ 	.word	0x000000c6
        /*0984*/ 	.word	0x00038830
        /*0988*/ 	.short	0x010a
        /*098a*/ 	.byte	0x3f
	.zero		1


	//   ....[70]....
        /*098c*/ 	.word	0x00014d10
        /*0990*/ 	.word	0x000000c6
        /*0994*/ 	.word	0x00038810
        /*0998*/ 	.short	0x010a
        /*099a*/ 	.byte	0x3f
	.zero		1


	//   ....[71]....
        /*099c*/ 	.word	0x00014d60
        /*09a0*/ 	.word	0x000000c6
        /*09a4*/ 	.word	0x00038850
        /*09a8*/ 	.short	0x010a
        /*09aa*/ 	.byte	0x3f
	.zero		1


	//   ....[72]....
        /*09ac*/ 	.word	0x00014db0
        /*09b0*/ 	.word	0x000000c9
        /*09b4*/ 	.word	0x00038830
        /*09b8*/ 	.short	0x010a
        /*09ba*/ 	.byte	0x3f
	.zero		1


	//   ....[73]....
        /*09bc*/ 	.word	0x00014e00
        /*09c0*/ 	.word	0x000000c9
        /*09c4*/ 	.word	0x00038850
        /*09c8*/ 	.short	0x010a
        /*09ca*/ 	.byte	0x3f
	.zero		1


	//   ....[74]....
        /*09cc*/ 	.word	0x00014e50
        /*09d0*/ 	.word	0x000000b9
        /*09d4*/ 	.word	0x00038830
        /*09d8*/ 	.short	0x010a
        /*09da*/ 	.byte	0x3f
	.zero		1


	//   ....[75]....
        /*09dc*/ 	.word	0x00014ea0
        /*09e0*/ 	.word	0x000000b9
        /*09e4*/ 	.word	0x00038850
        /*09e8*/ 	.short	0x010a
        /*09ea*/ 	.byte	0x3f
	.zero		1


	//   ....[76]....
        /*09ec*/ 	.word	0x00014f80
        /*09f0*/ 	.word	0x00000003
        /*09f4*/ 	.word	0x00038840
        /*09f8*/ 	.short	0x010a
        /*09fa*/ 	.byte	0x3f
	.zero		1


	//   ....[77]....
        /*09fc*/ 	.word	0x000162f0
        /*0a00*/ 	.word	0x00000003
        /*0a04*/ 	.word	0x00038820
        /*0a08*/ 	.short	0x010a
        /*0a0a*/ 	.byte	0x3f
	.zero		1


	//   ....[78]....
        /*0a0c*/ 	.word	0x00016350
        /*0a10*/ 	.word	0x00000003
        /*0a14*/ 	.word	0x00038860
        /*0a18*/ 	.short	0x010a
        /*0a1a*/ 	.byte	0x3f
	.zero		1


	//   ....[79]....
        /*0a1c*/ 	.word	0x00016be0
        /*0a20*/ 	.word	0x0000000a
        /*0a24*/ 	.word	0x00038840
        /*0a28*/ 	.short	0x010a
        /*0a2a*/ 	.byte	0x3f
	.zero		1


	//   ....[80]....
        /*0a2c*/ 	.word	0x00017060
        /*0a30*/ 	.word	0x0000000a
        /*0a34*/ 	.word	0x00038860
        /*0a38*/ 	.short	0x010a
        /*0a3a*/ 	.byte	0x3f
	.zero		1


	//   ....[81]....
        /*0a3c*/ 	.word	0x000177c0
        /*0a40*/ 	.word	0x00000005
        /*0a44*/ 	.word	0x00038820
        /*0a48*/ 	.short	0x010a
        /*0a4a*/ 	.byte	0x3f
	.zero		1


	//   ....[82]....
        /*0a4c*/ 	.word	0x00017960
        /*0a50*/ 	.word	0x00000003
        /*0a54*/ 	.word	0x00038840
        /*0a58*/ 	.short	0x010a
        /*0a5a*/ 	.byte	0x3f
	.zero		1


	//   ....[83]....
        /*0a5c*/ 	.word	0x000179b0
        /*0a60*/ 	.word	0x00000005
        /*0a64*/ 	.word	0x00038840
        /*0a68*/ 	.short	0x010a
        /*0a6a*/ 	.byte	0x3f
	.zero		1


	//   ....[84]....
        /*0a6c*/ 	.word	0x00017a00
        /*0a70*/ 	.word	0x00000003
        /*0a74*/ 	.word	0x00038860
        /*0a78*/ 	.short	0x010a
        /*0a7a*/ 	.byte	0x3f
	.zero		1


	//----- nvinfo : EIATTR_NUM_MBARRIERS
	.align		4
.L_522:
        /*0a7c*/ 	.byte	0x03, 0x38
        /*0a7e*/ 	.short	0x0017


	//----- nvinfo : EIATTR_EXIT_INSTR_OFFSETS
	.align		4
        /*0a80*/ 	.byte	0x04, 0x1c
        /*0a82*/ 	.short	(.L_524 - .L_523)


	//   ....[0]....
.L_523:
        /*0a84*/ 	.word	0x00014c60


	//----- nvinfo : EIATTR_MAX_THREADS
	.align		4
.L_524:
        /*0a88*/ 	.byte	0x04, 0x05
        /*0a8a*/ 	.short	(.L_526 - .L_525)
.L_525:
        /*0a8c*/ 	.word	0x00000180
        /*0a90*/ 	.word	0x00000001
        /*0a94*/ 	.word	0x00000001


	//----- nvinfo : EIATTR_CRS_STACK_SIZE
	.align		4
.L_526:
        /*0a98*/ 	.byte	0x04, 0x1e
        /*0a9a*/ 	.short	(.L_528 - .L_527)
.L_527:
        /*0a9c*/ 	.word	0x00000000


	//----- nvinfo : EIATTR_CBANK_PARAM_SIZE
	.align		4
.L_528:
        /*0aa0*/ 	.byte	0x03, 0x19
        /*0aa2*/ 	.short	0x0b70


	//----- nvinfo : EIATTR_PARAM_CBANK
	.align		4
        /*0aa4*/ 	.byte	0x04, 0x0a
        /*0aa6*/ 	.short	(.L_530 - .L_529)
	.align		4
.L_529:
        /*0aa8*/ 	.word	index@(.nv.constant0._ZN7cutlass13device_kernelIN5flash11enable_sm90INS1_16FlashAttnFwdSm90INS1_25CollectiveMainloopFwdSm90ILi2EN4cute5tupleIJNS5_1CILi1EEES8_S8_EEENS6_IJNS7_ILi64EEESA_SA_EEELi512ENS_6half_tEfNS_4arch4Sm90ELb1ELb0ELb1ELb0ELb1ELb0ELb1ELb0ELb0ELb1ELb1ELb0EEENS1_21CollectiveEpilogueFwdINS6_IJSA_NS7_ILi512EEESA_EEES9_SC_SE_Li256ELb0ELb1ELb1ELb0EEENS1_19SingleTileSchedulerILb0ELb1ELb1ELi64EEEEEEEEEvNT_6ParamsE)
        /*0aac*/ 	.short	0x0210
        /*0aae*/ 	.short	0x0b70


	//----- nvinfo : EIATTR_SW_WAR
	.align		4
.L_530:
        /*0ab0*/ 	.byte	0x04, 0x36
        /*0ab2*/ 	.short	(.L_532 - .L_531)
.L_531:
        /*0ab4*/ 	.word	0x00000008
.L_532:


//--------------------- .nv.info._ZN7cutlass13device_kernelIN5flash11enable_sm90INS1_16FlashAttnFwdSm90INS1_25CollectiveMainloopFwdSm90ILi2EN4cute5tupleIJNS5_1CILi1EEES8_S8_EEENS6_IJNS7_ILi64EEESA_SA_EEELi512ENS_6half_tEfNS_4arch4Sm90ELb1ELb0ELb1ELb1ELb1ELb0ELb0ELb0ELb0ELb1ELb1ELb0EEENS1_21CollectiveEpilogueFwdINS6_IJSA_NS7_ILi512EEESA_EEES9_SC_SE_Li256ELb1ELb1ELb1ELb0EEENS1_36VarlenDynamicPersistentTileSchedulerILi64ELi64ELi256ELi128ELb1ELb1ELb1ELb1ELb1ELb1EEEEEEEEEvNT_6ParamsE --------------------------
	.section	.nv.info._ZN7cutlass13device_kernelIN5flash11enable_sm90INS1_16FlashAttnFwdSm90INS1_25CollectiveMainloopFwdSm90ILi2EN4cute5tupleIJNS5_1CILi1EEES8_S8_EEENS6_IJNS7_ILi64EEESA_SA_EEELi512ENS_6half_tEfNS_4arch4Sm90ELb1ELb0ELb1ELb1ELb1ELb0ELb0ELb0ELb0ELb1ELb1ELb0EEENS1_21CollectiveEpilogueFwdINS6_IJSA_NS7_ILi512EEESA_EEES9_SC_SE_Li256ELb1ELb1ELb1ELb0EEENS1_36VarlenDynamicPersistentTileSchedulerILi64ELi64ELi256ELi128ELb1ELb1ELb1ELb1ELb1ELb1EEEEEEEEEvNT_6ParamsE,"",@"SHT_CUDA_INFO"
	.sectionflags	@""
	.align	4


	//----- nvinfo : EIATTR_CUDA_API_VERSION
	.align		4
        /*0000*/ 	.byte	0x04, 0x37
        /*0002*/ 	.short	(.L_534 - .L_533)
.L_533:
        /*0004*/ 	.word	0x00000082


	//----- nvinfo : EIATTR_KPARAM_INFO
	.align		4
.L_534:
        /*0008*/ 	.byte	0x04, 0x17
        /*000a*/ 	.short	(.L_536 - .L_535)
.L_535:
        /*000c*/ 	.word	0x00000000
        /*0010*/ 	.short	0x0000
        /*0012*/ 	.short	0x0070
        /*0014*/ 	.byte	0x00, 0xf0, 0x01, 0x2a


	//----- nvinfo : EIATTR_SPARSE_MMA_MASK
	.align		4
.L_536:
        /*0018*/ 	.byte	0x03, 0x50
        /*001a*/ 	.short	0x0000


	//----- nvinfo : EIATTR_MAXREG_COUNT
	.align		4
        /*001c*/ 	.byte	0x03, 0x1b
        /*001e*/ 	.short	0x00a8


	//----- nvinfo : EIATTR_NUM_BARRIERS
	.align		4
        /*0020*/ 	.byte	0x02, 0x4c
        /*0022*/ 	.byte	0x10
	.zero		1


	//----- nvinfo : EIATTR_EXTERNS
	.align		4
        /*0024*/ 	.byte	0x04, 0x0f
        /*0026*/ 	.short	(.L_538 - .L_537)


	//   ....[0]....
	.align		4
.L_537:
        /*0028*/ 	.word	index@(__assertfail)


	//----- nvinfo : EIATTR_ANNOTATIONS
	.align		4
.L_538:
        /*002c*/ 	.byte	0x04, 0x55
        /*002e*/ 	.short	(.L_540 - .L_539)


	//   ....[0]....
.L_539:
        /* <DEDUP_REMOVED lines=20> */


	//----- nvinfo : EIATTR_MERCURY_ISA_VERSION
	.align		4
.L_540:
        /*0158*/ 	.byte	0x03, 0x5f
        /*015a*/ 	.short	0x0101


	//----- nvinfo : EIATTR_UNUSED_LOAD_BYTE_OFFSET
	.align		4
        /*015c*/ 	.byte	0x04, 0x44
        /*015e*/ 	.short	(.L_542 - .L_541)


	//   ....[0]....
.L_541:
        /*0160*/ 	.word	0x00000940
        /*0164*/ 	.word	0x0000fff0


	//   ....[1]....
        /*0168*/ 	.word	0x0000a8e0
        /*016c*/ 	.word	0x0000fff0


	//----- nvinfo : EIATTR_INT_WARP_WIDE_INSTR_OFFSETS
	.align		4
.L_542:
        /*0170*/ 	.byte	0x04, 0x31
        /*0172*/ 	.short	(.L_544 - .L_543)


	//   ....[0]....
.L_543:
        /*0174*/ 	.word	0x000000c0


	//   ....[1]....
        /*0178*/ 	.word	0x000000d0


	//   ....[2]....
        /*017c*/ 	.word	0x00000170


	//   ....[3]....
        /*0180*/ 	.word	0x00010cf0


	//   ....[4]....
        /*0184*/ 	.word	0x00010d80


	//   ....[5]....
        /*0188*/ 	.word	0x00014150


	//   ....[6]....
        /*018c*/ 	.word	0x000141e0


	//----- nvinfo : EIATTR_COOP_GROUP_MASK_REGIDS
	.align		4
.L_544:
        /*0190*/ 	.byte	0x04, 0x29
        /*0192*/ 	.short	(.L_546 - .L_545)


	//   ....[0]....
.L_545:
        /*0194*/ 	.word	0xffffffff


	//   ....[1]....
        /*0198*/ 	.word	0xffffffff


	//   ....[2]....
        /*019c*/ 	.word	0xffffffff


	//   ....[3]....
        /*01a0*/ 	.word	0xffffffff


	//   ....[4]....
        /*01a4*/ 	.word	0xffffffff


	//   ....[5]....
        /*01a8*/ 	.word	0xffffffff


	//   ....[6]....
        /*01ac*/ 	.word	0xffffffff


	//   ....[7]....
        /*01b0*/ 	.word	0xffffffff


	//   ....[8]....
        /*01b4*/ 	.word	0xffffffff


	//   ....[9]....
        /*01b8*/ 	.word	0xffffffff


	//   ....[10]....
        /*01bc*/ 	.word	0xffffffff


	//   ....[11]....
        /*01c0*/ 	.word	0xffffffff


	//   ....[12]....
        /*01c4*/ 	.word	0xffffffff


	//   ....[13]....
        /*01c8*/ 	.word	0xffffffff


	//   ....[14]....
        /*01cc*/ 	.word	0xffffffff


	//   ....[15]....
        /*01d0*/ 	.word	0xffffffff


	//   ....[16]....
        /*01d4*/ 	.word	0xffffffff


	//   ....[17]....
        /*01d8*/ 	.word	0xffffffff


	//   ....[18]....
        /*01dc*/ 	.word	0xffffffff


	//   ....[19]....
        /*01e0*/ 	.word	0xffffffff


	//   ....[20]....
        /*01e4*/ 	.word	0xffffffff


	//   ....[21]....
        /*01e8*/ 	.word	0xffffffff


	//   ....[22]....
        /*01ec*/ 	.word	0xffffffff


	//   ....[23]....
        /*01f0*/ 	.word	0xffffffff


	//   ....[24]....
        /*01f4*/ 	.word	0xffffffff


	//   ....[25]....
        /*01f8*/ 	.word	0xffffffff


	//   ....[26]....
        /*01fc*/ 	.word	0xffffffff


	//   ....[27]....
        /*0200*/ 	.word	0xffffffff


	//   ....[28]....
        /*0204*/ 	.word	0xffffffff


	//   ....[29]....
        /*0208*/ 	.word	0xffffffff


	//   ....[30]....
        /*020c*/ 	.word	0xffffffff


	//   ....[31]....
        /*0210*/ 	.word	0xffffffff


	//   ....[32]....
        /*0214*/ 	.word	0xffffffff


	//   ....[33]....
        /*0218*/ 	.word	0xffffffff


	//   ....[34]....
        /*021c*/ 	.word	0xffffffff


	//   ....[35]....
        /*0220*/ 	.word	0xffffffff


	//   ....[36]....
        /*0224*/ 	.word	0xffffffff


	//   ....[37]....
        /*0228*/ 	.word	0xffffffff


	//   ....[38]....
        /*022c*/ 	.word	0xffffffff


	//   ....[39]....
        /*0230*/ 	.word	0xffffffff


	//   ....[40]....
        /*0234*/ 	.word	0xffffffff


	//   ....[41]....
        /*0238*/ 	.word	0xffffffff


	//   ....[42]....
        /*023c*/ 	.word	0xffffffff


	//   ....[43]....
        /*0240*/ 	.word	0xffffffff


	//   ....[44]....
        /*0244*/ 	.word	0xffffffff


	//   ....[45]....
        /*0248*/ 	.word	0xffffffff


	//   ....[46]....
        /*024c*/ 	.word	0xffffffff


	//   ....[47]....
        /*0250*/ 	.word	0xffffffff


	//   ....[48]....
        /*0254*/ 	.word	0xffffffff


	//   ....[49]....
        /*0258*/ 	.word	0xffffffff


	//   ....[50]....
        /*025c*/ 	.word	0xffffffff


	//   ....[51]....
        /*0260*/ 	.word	0xffffffff


	//   ....[52]....
        /*0264*/ 	.word	0xffffffff


	//   ....[53]....
        /*0268*/ 	.word	0xffffffff


	//   ....[54]....
        /*026c*/ 	.word	0xffffffff


	//   ....[55]....
        /*0270*/ 	.word	0xffffffff


	//   ....[56]....
        /*0274*/ 	.word	0xffffffff


	//   ....[57]....
        /*0278*/ 	.word	0xffffffff


	//   ....[58]....
        /*027c*/ 	.word	0xffffffff


	//   ....[59]....
        /*0280*/ 	.word	0xffffffff


	//   ....[60]....
        /*0284*/ 	.word	0xffffffff


	//   ....[61]....
        /*0288*/ 	.word	0xffffffff


	//   ....[62]....
        /*028c*/ 	.word	0xffffffff


	//   ....[63]....
        /*0290*/ 	.word	0xffffffff


	//   ....[64]....
        /*0294*/ 	.word	0xffffffff


	//   ....[65]....
        /*0298*/ 	.word	0xffffffff


	//   ....[66]....
        /*029c*/ 	.word	0xffffffff


	//   ....[67]....
        /*02a0*/ 	.word	0xffffffff


	//   ....[68]....
        /*02a4*/ 	.word	0xffffffff


	//   ....[69]....
        /*02a8*/ 	.word	0xffffffff


	//   ....[70]....
        /*02ac*/ 	.word	0xffffffff


	//   ....[71]....
        /*02b0*/ 	.word	0xffffffff


	//   ....[72]....
        /*02b4*/ 	.word	0xffffffff


	//   ....[73]....
        /*02b8*/ 	.word	0xffffffff


	//   ....[74]....
        /*02bc*/ 	.word	0xffffffff


	//   ....[75]....
        /*02c0*/ 	.word	0xffffffff


	//   ....[76]....
        /*02c4*/ 	.word	0xffffffff


	//   ....[77]....
        /*02c8*/ 	.word	0xffffffff


	//   ....[78]....
        /*02cc*/ 	.word	0xffffffff


	//   ....[79]....
        /*02d0*/ 	.word	0xffffffff


	//   ....[80]....
        /*02d4*/ 	.word	0xffffffff


	//   ....[81]....
        /*02d8*/ 	.word	0xffffffff


	//   ....[82]....
        /*02dc*/ 	.word	0xffffffff


	//   ....[83]....
        /*02e0*/ 	.word	0xffffffff


	//   ....[84]....
        /*02e4*/ 	.word	0xffffffff


	//   ....[85]....
        /*02e8*/ 	.word	0xffffffff


	//   ....[86]....
        /*02ec*/ 	.word	0xffffffff


	//   ....[87]....
        /*02f0*/ 	.word	0xffffffff


	//   ....[88]....
        /*02f4*/ 	.word	0xffffffff


	//   ....[89]....
        /*02f8*/ 	.word	0xffffffff


	//   ....[90]....
        /*02fc*/ 	.word	0xffffffff


	//   ....[91]....
        /*0300*/ 	.word	0xffffffff


	//   ....[92]....
        /*0304*/ 	.word	0xffffffff


	//   ....[93]....
        /*0308*/ 	.word	0xffffffff


	//   ....[94]....
        /*030c*/ 	.word	0xffffffff


	//   ....[95]....
        /*0310*/ 	.word	0xffffffff


	//   ....[96]....
        /*0314*/ 	.word	0xffffffff


	//   ....[97]....
        /*0318*/ 	.word	0xffffffff


	//   ....[98]....
        /*031c*/ 	.word	0xffffffff


	//   ....[99]....
        /*0320*/ 	.word	0xffffffff


	//   ....[100]....
        /*0324*/ 	.word	0xffffffff


	//   ....[101]....
        /*0328*/ 	.word	0xffffffff


	//   ....[102]....
        /*032c*/ 	.word	0xffffffff


	//   ....[103]....
        /*0330*/ 	.word	0xffffffff


	//   ....[104]....
        /*0334*/ 	.word	0xffffffff


	//   ....[105]....
        /*0338*/ 	.word	0xffffffff


	//   ....[106]....
        /*033c*/ 	.word	0xffffffff


	//   ....[107]....
        /*0340*/ 	.word	0xffffffff


	//   ....[108]....
        /*0344*/ 	.word	0xffffffff


	//   ....[109]....
        /*0348*/ 	.word	0xffffffff


	//   ....[110]....
        /*034c*/ 	.word	0xffffffff


	//   ....[111]....
        /*0350*/ 	.word	0xffffffff


	//   ....[112]....
        /*0354*/ 	.word	0xffffffff


	//   ....[113]....
        /*0358*/ 	.word	0xffffffff


	//   ....[114]....
        /*035c*/ 	.word	0xffffffff


	//   ....[115]....
        /*0360*/ 	.word	0xffffffff


	//   ....[116]....
        /*0364*/ 	.word	0xffffffff


	//   ....[117]....
        /*0368*/ 	.word	0xffffffff


	//   ....[118]....
        /*036c*/ 	.word	0xffffffff


	//   ....[119]....
        /*0370*/ 	.word	0xffffffff


	//   ....[120]....
        /*0374*/ 	.word	0xffffffff


	//   ....[121]....
        /*0378*/ 	.word	0xffffffff


	//   ....[122]....
        /*037c*/ 	.word	0xffffffff


	//   ....[123]....
        /*0380*/ 	.word	0xffffffff


	//   ....[124]....
        /*0384*/ 	.word	0x0500000f


	//   ....[125]....
        /*0388*/ 	.word	0x0500000f


	//   ....[126]....
        /*038c*/ 	.word	0x0500000f


	//   ....[127]....
        /*0390*/ 	.word	0x0500000f


	//   ....[128]....
        /*0394*/ 	.word	0x0500000f


	//   ....[129]....
        /*0398*/ 	.word	0x0500000f


	//   ....[130]....
        /*039c*/ 	.word	0x0500000f


	//   ....[131]....
        /*03a0*/ 	.word	0x0500000f


	//   ....[132]....
        /*03a4*/ 	.word	0x0500000f


	//   ....[133]....
        /*03a8*/ 	.word	0x0500000f


	//   ....[134]....
        /*03ac*/ 	.word	0x0500000f


	//   ....[135]....
        /*03b0*/ 	.word	0x0500000f


	//   ....[136]....
        /*03b4*/ 	.word	0x0500000f


	//   ....[137]....
        /*03b8*/ 	.word	0x0500000f


	//   ....[138]....
        /*03bc*/ 	.word	0x0500000f


	//   ....[139]....
        /*03c0*/ 	.word	0x0500000f


	//   ....[140]....
        /*03c4*/ 	.word	0x0500000f


	//   ....[141]....
        /*03c8*/ 	.word	0x0500000f


	//   ....[142]....
        /*03cc*/ 	.word	0x0500000f


	//   ....[143]....
        /*03d0*/ 	.word	0x0500000f


	//   ....[144]....
        /*03d4*/ 	.word	0x0500000f


	//   ....[145]....
        /*03d8*/ 	.word	0x0500000f


	//   ....[146]....
        /*03dc*/ 	.word	0x0500000f


	//   ....[147]....
        /*03e0*/ 	.word	0x0500000f


	//   ....[148]....
        /*03e4*/ 	.word	0x0500000f


	//   ....[149]....
        /*03e8*/ 	.word	0x0500000f


	//   ....[150]....
        /*03ec*/ 	.word	0x0500000f


	//   ....[151]....
        /*03f0*/ 	.word	0x0500000f


	//   ....[152]....
        /*03f4*/ 	.word	0x0500000f


	//   ....[153]....
        /*03f8*/ 	.word	0x0500000f


	//   ....[154]....
        /*03fc*/ 	.word	0x0500000f


	//   ....[155]....
        /*0400*/ 	.word	0x0500000f


	//   ....[156]....
        /*0404*/ 	.word	0x0500000f


	//   ....[157]....
        /*0408*/ 	.word	0x0500000f


	//   ....[158]....
        /*040c*/ 	.word	0x0500000f


	//   ....[159]....
        /*0410*/ 	.word	0x0500000f


	//   ....[160]....
        /*0414*/ 	.word	0x0500000f


	//   ....[161]....
        /*0418*/ 	.word	0x0500000f


	//   ....[162]....
        /*041c*/ 	.word	0x0500000f


	//   ....[163]....
        /*0420*/ 	.word	0x0500000f


	//   ....[164]....
        /*0424*/ 	.word	0x0500000f


	//   ....[165]....
        /*0428*/ 	.word	0x0500000f


	//   ....[166]....
        /*042c*/ 	.word	0x0500000f


	//   ....[167]....
        /*0430*/ 	.word	0x0500000f


	//   ....[168]....
        /*0434*/ 	.word	0x0500000f


	//   ....[169]....
        /*0438*/ 	.word	0x0500000f


	//   ....[170]....
        /*043c*/ 	.word	0x0500000f


	//   ....[171]....
        /*0440*/ 	.word	0x0500000f


	//   ....[172]....
        /*0444*/ 	.word	0x0500000f


	//   ....[173]....
        /*0448*/ 	.word	0x0500000f


	//   ....[174]....
        /*044c*/ 	.word	0x0500000f


	//   ....[175]....
        /*0450*/ 	.word	0x0500000f


	//   ....[176]....
        /*0454*/ 	.word	0x0500000f


	//   ....[177]....
        /*0458*/ 	.word	0x0500000f


	//   ....[178]....
        /*045c*/ 	.word	0x0500000f


	//   ....[179]....
        /*0460*/ 	.word	0x0500000f


	//   ....[180]....
        /*0464*/ 	.word	0x0500000f


	//   ....[181]....
        /*0468*/ 	.word	0x0500000f


	//   ....[182]....
        /*046c*/ 	.word	0x0500000f


	//   ....[183]....
        /*0470*/ 	.word	0x0500000f


	//----- nvinfo : EIATTR_COOP_GROUP_INSTR_OFFSETS
	.align		4
.L_546:
        /*0474*/ 	.byte	0x04, 0x28
        /*0476*/ 	.short	(.L_548 - .L_547)


	//   ....[0]....
.L_547:
        /*0478*/ 	.word	0x00000070


	//   ....[1]....
        /*047c*/ 	.word	0x000000b0


	//   ....[2]....
        /*0480*/ 	.word	0x00000290


	//   ....[3]....
        /*0484*/ 	.word	0x000003f0


	//   ....[4]....
        /*0488*/ 	.word	0x00000510


	//   ....[5]....
        /*048c*/ 	.word	0x00000670


	//   ....[6]....
        /*0490*/ 	.word	0x00002050


	//   ....[7]....
        /*0494*/ 	.word	0x00004120


	//   ....[8]....
        /*0498*/ 	.word	0x000048c0


	//   ....[9]....
        /*049c*/ 	.word	0x00004930


	//   ....[10]....
        /*04a0*/ 	.word	0x00004ee0


	//   ....[11]....
        /*04a4*/ 	.word	0x00004fb0


	//   ....[12]....
        /*04a8*/ 	.word	0x00005410


	//   ....[13]....
        /*04ac*/ 	.word	0x00005490


	//   ....[14]....
        /*04b0*/ 	.word	0x00005ce0


	//   ....[15]....
        /*04b4*/ 	.word	0x000062f0


	//   ....[16]....
        /*04b8*/ 	.word	0x00006330


	//   ....[17]....
        /*04bc*/ 	.word	0x00006a60


	//   ....[18]....
        /*04c0*/ 	.word	0x00006a80


	//   ....[19]....
        /*04c4*/ 	.word	0x00007160


	//   ....[20]....
        /*04c8*/ 	.word	0x00007310


	//   ....[21]....
        /*04cc*/ 	.word	0x00007fe0


	//   ....[22]....
        /*04d0*/ 	.word	0x00008780


	//   ....[23]....
        /*04d4*/ 	.word	0x000087f0


	//   ....[24]....
        /*04d8*/ 	.word	0x00009050


	//   ....[25]....
        /*04dc*/ 	.word	0x000090b0


	//   ....[26]....
        /*04e0*/ 	.word	0x00009d00


	//   ....[27]....
        /*04e4*/ 	.word	0x00009de0


	//   ....[28]....
        /*04e8*/ 	.word	0x00009e50


	//   ....[29]....
        /*04ec*/ 	.word	0x00009e70


	//   ....[30]....
        /*04f0*/ 	.word	0x00009ea0


	//   ....[31]....
        /*04f4*/ 	.word	0x0000b6c0


	//   ....[32]....
        /*04f8*/ 	.word	0x0000ba90


	//   ....[33]....
        /*04fc*/ 	.word	0x0000baa0


	//   ....[34]....
        /*0500*/ 	.word	0x0000bab0


	//   ....[35]....
        /*0504*/ 	.word	0x0000bac0


	//   ....[36]....
        /*0508*/ 	.word	0x0000c770


	//   ....[37]....
        /*050c*/ 	.word	0x0000c790


	//   ....[38]....
        /*0510*/ 	.word	0x0000ca40


	//   ....[39]....
        /*0514*/ 	.word	0x0000ca60


	//   ....[40]....
        /*0518*/ 	.word	0x0000d170


	//   ....[41]....
        /*051c*/ 	.word	0x0000d1a0


	//   ....[42]....
        /*0520*/ 	.word	0x0000da00


	//   ....[43]....
        /*0524*/ 	.word	0x0000da20


	//   ....[44]....
        /*0528*/ 	.word	0x0000ede0


	//   ....[45]....
        /*052c*/ 	.word	0x0000ee20


	//   ....[46]....
        /*0530*/ 	.word	0x0000f060


	//   ....[47]....
        /*0534*/ 	.word	0x0000f080


	//   ....[48]....
        /*0538*/ 	.word	0x0000f340


	//   ....[49]....
        /*053c*/ 	.word	0x0000f530


	//   ....[50]....
        /*0540*/ 	.word	0x0000f560


	//   ....[51]....
        /*0544*/ 	.word	0x0000f590


	//   ....[52]....
        /*0548*/ 	.word	0x0000f5c0


	//   ....[53]....
        /*054c*/ 	.word	0x0000f5f0


	//   ....[54]....
        /*0550*/ 	.word	0x0000f620


	//   ....[55]....
        /*0554*/ 	.word	0x0000f790


	//   ....[56]....
        /*0558*/ 	.word	0x0000f7c0


	//   ....[57]....
        /*055c*/ 	.word	0x0000f7f0


	//   ....[58]....
        /*0560*/ 	.word	0x0000f820


	//   ....[59]....
        /*0564*/ 	.word	0x0000f850


	//   ....[60]....
        /*0568*/ 	.word	0x0000f880


	//   ....[61]....
        /*056c*/ 	.word	0x0000f910


	//   ....[62]....
        /*0570*/ 	.word	0x0000f940


	//   ....[63]....
        /*0574*/ 	.word	0x0000f950


	//   ....[64]....
        /*0578*/ 	.word	0x0000f990


	//   ....[65]....
        /*057c*/ 	.word	0x00011a60


	//   ....[66]....
        /*0580*/ 	.word	0x00011a80


	//   ....[67]....
        /*0584*/ 	.word	0x00011b10


	//   ....[68]....
        /*0588*/ 	.word	0x00011b30


	//   ....[69]....
        /*058c*/ 	.word	0x00011bb0


	//   ....[70]....
        /*0590*/ 	.word	0x00011bd0


	//   ....[71]....
        /*0594*/ 	.word	0x00011be0


	//   ....[72]....
        /*0598*/ 	.word	0x00011bf0


	//   ....[73]....
        /*059c*/ 	.word	0x00012350


	//   ....[74]....
        /*05a0*/ 	.word	0x00012380


	//   ....[75]....
        /*05a4*/ 	.word	0x00012420


	//   ....[76]....
        /*05a8*/ 	.word	0x00012440


	//   ....[77]....
        /*05ac*/ 	.word	0x000124c0


	//   ....[78]....
        /*05b0*/ 	.word	0x000124e0


	//   ....[79]....
        /*05b4*/ 	.word	0x000124f0


	//   ....[80]....
        /*05b8*/ 	.word	0x00012500


	//   ....[81]....
        /*05bc*/ 	.word	0x00012980


	//   ....[82]....
        /*05c0*/ 	.word	0x00012a40


	//   ....[83]....
        /*05c4*/ 	.word	0x00012b90


	//   ....[84]....
        /*05c8*/ 	.word	0x00012bd0


	//   ....[85]....
        /*05cc*/ 	.word	0x00012be0


	//   ....[86]....
        /*05d0*/ 	.word	0x00012bf0


	//   ....[87]....
        /*05d4*/ 	.word	0x00012d40


	//   ....[88]....
        /*05d8*/ 	.word	0x00012e90


	//   ....[89]....
        /*05dc*/ 	.word	0x00013680


	//   ....[90]....
        /*05e0*/ 	.word	0x000136a0


	//   ....[91]....
        /*05e4*/ 	.word	0x000136f0


	//   ....[92]....
        /*05e8*/ 	.word	0x00013700


	//   ....[93]....
        /*05ec*/ 	.word	0x00013740


	//   ....[94]....
        /*05f0*/ 	.word	0x00013750


	//   ....[95]....
        /*05f4*/ 	.word	0x00013760


	//   ....[96]....
        /*05f8*/ 	.word	0x000137a0


	//   ....[97]....
        /*05fc*/ 	.word	0x00013aa0


	//   ....[98]....
        /*0600*/ 	.word	0x00013ae0


	//   ....[99]....
        /*0604*/ 	.word	0x00013b00


	//   ....[100]....
        /*0608*/ 	.word	0x00013b20


	//   ....[101]....
        /*060c*/ 	.word	0x00013b50


	//   ....[102]....
        /*0610*/ 	.word	0x00013b70


	//   ....[103]....
        /*0614*/ 	.word	0x00013c70


	//   ....[104]....
        /*0618*/ 	.word	0x00013dc0


	//   ....[105]....
        /*061c*/ 	.word	0x00014400


	//   ....[106]....
        /*0620*/ 	.word	0x00014430


	//   ....[107]....
        /*0624*/ 	.word	0x00014490


	//   ....[108]....
        /*0628*/ 	.word	0x000144c0


	//   ....[109]....
        /*062c*/ 	.word	0x000144f0


	//   ....[110]....
        /*0630*/ 	.word	0x00014520


	//   ....[111]....
        /*0634*/ 	.word	0x00014550


	//   ....[112]....
        /*0638*/ 	.word	0x00014580


	//   ....[113]....
        /*063c*/ 	.word	0x00014720


	//   ....[114]....
        /*0640*/ 	.word	0x00014750


	//   ....[115]....
        /*0644*/ 	.word	0x00014780


	//   ....[116]....
        /*0648*/ 	.word	0x000147b0


	//   ....[117]....
        /*064c*/ 	.word	0x000147e0


	//   ....[118]....
        /*0650*/ 	.word	0x00014810


	//   ....[119]....
        /*0654*/ 	.word	0x000148d0


	//   ....[120]....
        /*0658*/ 	.word	0x000148f0


	//   ....[121]....
        /*065c*/ 	.word	0x00014910


	//   ....[122]....
        /*0660*/ 	.word	0x00014970


	//   ....[123]....
        /*0664*/ 	.word	0x00015390


	//   ....[124]....
        /*0668*/ 	.word	0x000159e0


	//   ....[125]....
        /*066c*/ 	.word	0x00015ad0


	//   ....[126]....
        /*0670*/ 	.word	0x00015b70


	//   ....[127]....
        /*0674*/ 	.word	0x00015bd0


	//   ....[128]....
        /*0678*/ 	.word	0x00015cc0


	//   ....[129]....
        /*067c*/ 	.word	0x00015d30


	//   ....[130]....
        /*0680*/ 	.word	0x00015e20


	//   ....[131]....
        /*0684*/ 	.word	0x00015e90


	//   ....[132]....
        /*0688*/ 	.word	0x00015f30


	//   ....[133]....
        /*068c*/ 	.word	0x00016030


	//   ....[134]....
        /*0690*/ 	.word	0x00016090


	//   ....[135]....
        /*0694*/ 	.word	0x000160f0


	//   ....[136]....
        /*0698*/ 	.word	0x000161e0


	//   ....[137]....
        /*069c*/ 	.word	0x00016240


	//   ....[138]....
        /*06a0*/ 	.word	0x00016340


	//   ....[139]....
        /*06a4*/ 	.word	0x000163a0


	//   ....[140]....
        /*06a8*/ 	.word	0x00016440


	//   ....[141]....
        /*06ac*/ 	.word	0x000165c0


	//   ....[142]....
        /*06b0*/ 	.word	0x000166c0


	//   ....[143]....
        /*06b4*/ 	.word	0x00016940


	//   ....[144]....
        /*06b8*/ 	.word	0x00016990


	//   ....[145]....
        /*06bc*/ 	.word	0x00016b60


	//   ....[146]....
        /*06c0*/ 	.word	0x00016bb0


	//   ....[147]....
        /*06c4*/ 	.word	0x00016d80


	//   ....[148]....
        /*06c8*/ 	.word	0x00016dd0


	//   ....[149]....
        /*06cc*/ 	.word	0x00016ec0


	//   ....[150]....
        /*06d0*/ 	.word	0x00016f60


	//   ....[151]....
        /*06d4*/ 	.word	0x00016fc0


	//   ....[152]....
        /*06d8*/ 	.word	0x00017070


	//   ....[153]....
        /*06dc*/ 	.word	0x000170d0


	//   ....[154]....
        /*06e0*/ 	.word	0x00017180


	//   ....[155]....
        /*06e4*/ 	.word	0x000171e0


	//   ....[156]....
        /*06e8*/ 	.word	0x00017290


	//   ....[157]....
        /*06ec*/ 	.word	0x00017380


	//   ....[158]....
        /*06f0*/ 	.word	0x00017460


	//   ....[159]....
        /*06f4*/ 	.word	0x00017570


	//   ....[160]....
        /*06f8*/ 	.word	0x00017670


	//   ....[161]....
        /*06fc*/ 	.word	0x000177a0


	//   ....[162]....
        /*0700*/ 	.word	0x00017880


	//   ....[163]....
        /*0704*/ 	.word	0x00017980


	//   ....[164]....
        /*0708*/ 	.word	0x00017a60


	//   ....[165]....
        /*070c*/ 	.word	0x00017af0


	//   ....[166]....
        /*0710*/ 	.word	0x00017b90


	//   ....[167]....
        /*0714*/ 	.word	0x00017d00


	//   ....[168]....
        /*0718*/ 	.word	0x00017d70


	//   ....[169]....
        /*071c*/ 	.word	0x00017de0


	//   ....[170]....
        /*0720*/ 	.word	0x00017e50


	//   ....[171]....
        /*0724*/ 	.word	0x00017ec0


	//   ....[172]....
        /*0728*/ 	.word	0x00017f40


	//   ....[173]....
        /*072c*/ 	.word	0x00017fc0


	//   ....[174]....
        /*0730*/ 	.word	0x00018050


	//   ....[175]....
        /*0734*/ 	.word	0x000180c0


	//   ....[176]....
        /*0738*/ 	.word	0x00018130


	//   ....[177]....
        /*073c*/ 	.word	0x000181a0


	//   ....[178]....
        /*0740*/ 	.word	0x00018220


	//   ....[179]....
        /*0744*/ 	.word	0x00018290


	//   ....[180]....
        /*0748*/ 	.word	0x00018320


	//   ....[181]....
        /*074c*/ 	.word	0x00018380


	//   ....[182]....
        /*0750*/ 	.word	0x00018410


	//   ....[183]....
        /*0754*/ 	.word	0x00018540


	//----- nvinfo : EIATTR_REG_RECONFIG
	.align		4
.L_548:
        /*0758*/ 	.byte	0x01, 0x54
	.zero		2


	//----- nvinfo : EIATTR_SYSCALL_OFFSETS
	.align		4
        /*075c*/ 	.byte	0x04, 0x46
        /*075e*/ 	.short	(.L_550 - .L_549)


	//   ....[0]....
.L_549:
        /*0760*/ 	.word	0x000042f0


	//   ....[1]....
        /*0764*/ 	.word	0x00010ee0


	//   ....[2]....
        /*0768*/ 	.word	0x00011030


	//   ....[3]....
        /*076c*/ 	.word	0x00011120


	//   ....[4]....
        /*0770*/ 	.word	0x00012010


	//----- nvinfo : EIATTR_MBARRIER_INSTR_OFFSETS
	.align		4
.L_550:
        /*0774*/ 	.byte	0x04, 0x39
        /*0776*/ 	.short	(.L_552 - .L_551)


	//   ....[0]....
.L_551:
        /*0778*/ 	.word	0x00000180
        /*077c*/ 	.word	0x000000ff
        /*0780*/ 	.word	0x00028c00
        /*0784*/ 	.short	0x0100
        /*0786*/ 	.byte	0x08
	.zero		1


	//   ....[1]....
        /*0788*/ 	.word	0x00000190
        /*078c*/ 	.word	0x000000ff
        /*0790*/ 	.word	0x00028c20
        /*0794*/ 	.short	0x0100
        /*0796*/ 	.byte	0x08
	.zero		1


	//   ....[2]....
        /*0798*/ 	.word	0x00000240
        /*079c*/ 	.word	0x000000ff
        /*07a0*/ 	.word	0x00028c30
        /*07a4*/ 	.short	0x0100
        /*07a6*/ 	.byte	0x06
	.zero		1


	//   ....[3]....
        /*07a8*/ 	.word	0x00000250
        /*07ac*/ 	.word	0x000000ff
        /*07b0*/ 	.word	0x00028c40
        /*07b4*/ 	.short	0x0100
        /*07b6*/ 	.byte	0x06
	.zero		1


	//   ....[4]....
        /*07b8*/ 	.word	0x00000260
        /*07bc*/ 	.word	0x000000ff
        /*07c0*/ 	.word	0x00028c38
        /*07c4*/ 	.short	0x0100
        /*07c6*/ 	.byte	0x06
	.zero		1


	//   ....[5]....
        /*07c8*/ 	.word	0x00000270
        /*07cc*/ 	.word	0x000000ff
        /*07d0*/ 	.word	0x00028c48
        /*07d4*/ 	.short	0x0100
        /*07d6*/ 	.byte	0x06
	.zero		1


	//   ....[6]....
        /*07d8*/ 	.word	0x000003a0
        /*07dc*/ 	.word	0x000000ff
        /*07e0*/ 	.word	0x00028c50
        /*07e4*/ 	.short	0x0100
        /*07e6*/ 	.byte	0x08
	.zero		1


	//   ....[7]....
        /*07e8*/ 	.word	0x000003b0
        /*07ec*/ 	.word	0x000000ff
        /*07f0*/ 	.word	0x00028c60
        /*07f4*/ 	.short	0x0100
        /*07f6*/ 	.byte	0x08
	.zero		1


	//   ....[8]....
        /*07f8*/ 	.word	0x000003c0
        /*07fc*/ 	.word	0x000000ff
        /*0800*/ 	.word	0x00028c58
        /*0804*/ 	.short	0x0100
        /*0806*/ 	.byte	0x08
	.zero		1


	//   ....[9]....
        /*0808*/ 	.word	0x000003d0
        /*080c*/ 	.word	0x000000ff
        /*0810*/ 	.word	0x00028c68
        /*0814*/ 	.short	0x0100
        /*0816*/ 	.byte	0x08
	.zero		1


	//   ....[10]....
        /*0818*/ 	.word	0x000004c0
        /*081c*/ 	.word	0x000000ff
        /*0820*/ 	.word	0x00028c70
        /*0824*/ 	.short	0x0100
        /*0826*/ 	.byte	0x06
	.zero		1


	//   ....[11]....
        /*0828*/ 	.word	0x000004d0
        /*082c*/ 	.word	0x000000ff
        /*0830*/ 	.word	0x00028c80
        /*0834*/ 	.short	0x0100
        /*0836*/ 	.byte	0x06
	.zero		1


	//   ....[12]....
        /*0838*/ 	.word	0x000004e0
        /*083c*/ 	.word	0x000000ff
        /*0840*/ 	.word	0x00028c78
        /*0844*/ 	.short	0x0100
        /*0846*/ 	.byte	0x06
	.zero		1


	//   ....[13]....
        /*0848*/ 	.word	0x000004f0
        /*084c*/ 	.word	0x000000ff
        /*0850*/ 	.word	0x00028c88
        /*0854*/ 	.short	0x0100
        /*0856*/ 	.byte	0x06
	.zero		1


	//   ....[14]....
        /*0858*/ 	.word	0x00000620
        /*085c*/ 	.word	0x000000ff
        /*0860*/ 	.word	0x00028c90
        /*0864*/ 	.short	0x0100
        /*0866*/ 	.byte	0x08
	.zero		1


	//   ....[15]....
        /*0868*/ 	.word	0x00000630
        /*086c*/ 	.word	0x000000ff
        /*0870*/ 	.word	0x00028ca0
        /*0874*/ 	.short	0x0100
        /*0876*/ 	.byte	0x08
	.zero		1


	//   ....[16]....
        /*0878*/ 	.word	0x00000640
        /*087c*/ 	.word	0x000000ff
        /*0880*/ 	.word	0x00028c98
        /*0884*/ 	.short	0x0100
        /*0886*/ 	.byte	0x08
	.zero		1


	//   ....[17]....
        /*0888*/ 	.word	0x00000650
        /*088c*/ 	.word	0x000000ff
        /*0890*/ 	.word	0x00028ca8
        /*0894*/ 	.short	0x0100
        /*0896*/ 	.byte	0x08
	.zero		1


	//   ....[18]....
        /*0898*/ 	.word	0x00000790
        /*089c*/ 	.word	0x000000ff
        /*08a0*/ 	.word	0x00028cb0
        /*08a4*/ 	.short	0x0100
        /*08a6*/ 	.byte	0x08
	.zero		1


	//   ....[19]....
        /*08a8*/ 	.word	0x000007a0
        /*08ac*/ 	.word	0x000000ff
        /*08b0*/ 	.word	0x00028cc0
        /*08b4*/ 	.short	0x0100
        /*08b6*/ 	.byte	0x08
	.zero		1


	//   ....[20]....
        /*08b8*/ 	.word	0x000007b0
        /*08bc*/ 	.word	0x000000ff
        /*08c0*/ 	.word	0x00028cb8
        /*08c4*/ 	.short	0x0100
        /*08c6*/ 	.byte	0x08
	.zero		1


	//   ....[21]....
        /*08c8*/ 	.word	0x000007c0
        /*08cc*/ 	.word	0x000000ff
        /*08d0*/ 	.word	0x00028cc8
        /*08d4*/ 	.short	0x0100
        /*08d6*/ 	.byte	0x08
	.zero		1


	//   ....[22]....
        /*08d8*/ 	.word	0x00002190
        /*08dc*/ 	.word	0x000000ff
        /*08e0*/ 	.word	0x00028c50
        /*08e4*/ 	.short	0x010a
        /*08e6*/ 	.byte	0x17
	.zero		1


	//   ....[23]....
        /*08e8*/ 	.word	0x00002430
        /*08ec*/ 	.word	0x000000ff
        /*08f0*/ 	.word	0x00000000
        /*08f4*/ 	.short	0x0101
        /*08f6*/ 	.byte	0x06
	.zero		1


	//   ....[24]....
        /*08f8*/ 	.word	0x00002dc0
        /*08fc*/ 	.word	0x000000ff
        /*0900*/ 	.word	0x00028c50
        /*0904*/ 	.short	0x010a
        /*0906*/ 	.byte	0x17
	.zero		1


	//   ....[25]....
        /*0908*/ 	.word	0x00002e00
        /*090c*/ 	.word	0x000000ff
        /*0910*/ 	.word	0x00028c50
        /*0914*/ 	.short	0x010a
        /*0916*/ 	.byte	0x17
	.zero		1


	//   ....[26]....
        /*0918*/ 	.word	0x00002ff0
        /*091c*/ 	.word	0x000000ff
        /*0920*/ 	.word	0x00000000
        /*0924*/ 	.short	0x0101
        /*0926*/ 	.byte	0x06
	.zero		1


	//   ....[27]....
        /*0928*/ 	.word	0x000043a0
        /*092c*/ 	.word	0x000000ff
        /*0930*/ 	.word	0x00028c00
        /*0934*/ 	.short	0x010a
        /*0936*/ 	.byte	0x28
	.zero		1


	//   ....[28]....
        /*0938*/ 	.word	0x00004420
        /*093c*/ 	.word	0x00000007
        /*0940*/ 	.word	0x00028c30
        /*0944*/ 	.short	0x010a
        /*0946*/ 	.byte	0x3f
	.zero		1


	//   ....[29]....
        /*0948*/ 	.word	0x00004460
        /*094c*/ 	.word	0x00000007
        /*0950*/ 	.word	0x00028c30
        /*0954*/ 	.short	0x010a
        /*0956*/ 	.byte	0x3f
	.zero		1


	//   ....[30]....
        /*0958*/ 	.word	0x00004f40
        /*095c*/ 	.word	0x000000ff
        /*0960*/ 	.word	0x00000000
        /*0964*/ 	.short	0x0101
        /*0966*/ 	.byte	0x06
	.zero		1


	//   ....[31]....
        /*0968*/ 	.word	0x00005aa0
        /*096c*/ 	.word	0x00000007
        /*0970*/ 	.word	0x00028c50
        /*0974*/ 	.short	0x010a
        /*0976*/ 	.byte	0x3f
	.zero		1


	//   ....[32]....
        /*0978*/ 	.word	0x00005ae0
        /*097c*/ 	.word	0x00000007
        /*0980*/ 	.word	0x00028c50
        /*0984*/ 	.short	0x010a
        /*0986*/ 	.byte	0x3f
	.zero		1


	//   ....[33]....
        /*0988*/ 	.word	0x00005de0
        /*098c*/ 	.word	0x000000ff
        /*0990*/ 	.word	0x00000000
        /*0994*/ 	.short	0x0101
        /*0996*/ 	.byte	0x06
	.zero		1


	//   ....[34]....
        /*0998*/ 	.word	0x00005f50
        /*099c*/ 	.word	0x000000ff
        /*09a0*/ 	.word	0x00028c30
        /*09a4*/ 	.short	0x010a
        /*09a6*/ 	.byte	0x17
	.zero		1


	//   ....[35]....
        /*09a8*/ 	.word	0x00005f90
        /*09ac*/ 	.word	0x000000ff
        /*09b0*/ 	.word	0x00028c30
        /*09b4*/ 	.short	0x010a
        /*09b6*/ 	.byte	0x17
	.zero		1


	//   ....[36]....
        /*09b8*/ 	.word	0x00006530
        /*09bc*/ 	.word	0x000000ff
        /*09c0*/ 	.word	0x00000000
        /*09c4*/ 	.short	0x0101
        /*09c6*/ 	.byte	0x06
	.zero		1


	//   ....[37]....
        /*09c8*/ 	.word	0x00007da0
        /*09cc*/ 	.word	0x000000ff
        /*09d0*/ 	.word	0x00028c50
        /*09d4*/ 	.short	0x010a
        /*09d6*/ 	.byte	0x17
	.zero		1


	//   ....[38]....
        /*09d8*/ 	.word	0x00007de0
        /*09dc*/ 	.word	0x000000ff
        /*09e0*/ 	.word	0x00028c50
        /*09e4*/ 	.short	0x010a
        /*09e6*/ 	.byte	0x17
	.zero		1


	//   ....[39]....
        /*09e8*/ 	.word	0x000080a0
        /*09ec*/ 	.word	0x000000ff
        /*09f0*/ 	.word	0x00000000
        /*09f4*/ 	.short	0x0101
        /*09f6*/ 	.byte	0x17
	.zero		1


	//   ....[40]....
        /*09f8*/ 	.word	0x000081e0
        /*09fc*/ 	.word	0x000000ff
        /*0a00*/ 	.word	0x00028c30
        /*0a04*/ 	.short	0x010a
        /*0a06*/ 	.byte	0x16
	.zero		1


	//   ....[41]....
        /*0a08*/ 	.word	0x00008220
        /*0a0c*/ 	.word	0x000000ff
        /*0a10*/ 	.word	0x00028c30
        /*0a14*/ 	.short	0x010a
        /*0a16*/ 	.byte	0x16
	.zero		1


	//   ....[42]....
        /*0a18*/ 	.word	0x000085d0
        /*0a1c*/ 	.word	0x000000ff
        /*0a20*/ 	.word	0x00000000
        /*0a24*/ 	.short	0x0101
        /*0a26*/ 	.byte	0x06
	.zero		1


	//   ....[43]....
        /*0a28*/ 	.word	0x00009ac0
        /*0a2c*/ 	.word	0x000000ff
        /*0a30*/ 	.word	0x00028c50
        /*0a34*/ 	.short	0x010a
        /*0a36*/ 	.byte	0x16
	.zero		1


	//   ....[44]....
        /*0a38*/ 	.word	0x00009b00
        /*0a3c*/ 	.word	0x000000ff
        /*0a40*/ 	.word	0x00028c50
        /*0a44*/ 	.short	0x010a
        /*0a46*/ 	.byte	0x16
	.zero		1


	//   ....[45]....
        /*0a48*/ 	.word	0x00009dc0
        /*0a4c*/ 	.word	0x000000ff
        /*0a50*/ 	.word	0x00000000
        /*0a54*/ 	.short	0x0101
        /*0a56*/ 	.byte	0x16
	.zero		1


	//   ....[46]....
        /*0a58*/ 	.word	0x0000c780
        /*0a5c*/ 	.word	0x000000ff
        /*0a60*/ 	.word	0x00000000
        /*0a64*/ 	.short	0x0101
        /*0a66*/ 	.byte	0x04
	.zero		1


	//   ....[47]....
        /*0a68*/ 	.word	0x0000d080
        /*0a6c*/ 	.word	0x000000ff
        /*0a70*/ 	.word	0x00000000
        /*0a74*/ 	.short	0x0101
        /*0a76*/ 	.byte	0x04
	.zero		1


	//   ....[48]....
        /*0a78*/ 	.word	0x00011840
        /*0a7c*/ 	.word	0x00000013
        /*0a80*/ 	.word	0x00028c40
        /*0a84*/ 	.short	0x010a
        /*0a86*/ 	.byte	0x3f
	.zero		1


	//   ....[49]....
        /*0a88*/ 	.word	0x00011cf0
        /*0a8c*/ 	.word	0x00000013
        /*0a90*/ 	.word	0x00028c30
        /*0a94*/ 	.short	0x0107
        /*0a96*/ 	.byte	0x3f
	.zero		1


	//   ....[50]....
        /*0a98*/ 	.word	0x00011dd0
        /*0a9c*/ 	.word	0x00000013
        /*0aa0*/ 	.word	0x00028c30
        /*0aa4*/ 	.short	0x0101
        /*0aa6*/ 	.byte	0x3f
	.zero		1


	//   ....[51]....
        /*0aa8*/ 	.word	0x00012600
        /*0aac*/ 	.word	0x00000011
        /*0ab0*/ 	.word	0x00028c00
        /*0ab4*/ 	.short	0x0107
        /*0ab6*/ 	.byte	0x3f
	.zero		1


	//   ....[52]....
        /*0ab8*/ 	.word	0x000126f0
        /*0abc*/ 	.word	0x00000011
        /*0ac0*/ 	.word	0x00028c00
        /*0ac4*/ 	.short	0x0101
        /*0ac6*/ 	.byte	0x3f
	.zero		1


	//   ....[53]....
        /*0ac8*/ 	.word	0x00012710
        /*0acc*/ 	.word	0x00000011
        /*0ad0*/ 	.word	0x00028c20
        /*0ad4*/ 	.short	0x010a
        /*0ad6*/ 	.byte	0x3f
	.zero		1


	//   ....[54]....
        /*0ad8*/ 	.word	0x000127a0
        /*0adc*/ 	.word	0x00000013
        /*0ae0*/ 	.word	0x00028c60
        /*0ae4*/ 	.short	0x010a
        /*0ae6*/ 	.byte	0x3f
	.zero		1


	//   ....[55]....
        /*0ae8*/ 	.word	0x000130b0
        /*0aec*/ 	.word	0x00000013
        /*0af0*/ 	.word	0x00028c50
        /*0af4*/ 	.short	0x0107
        /*0af6*/ 	.byte	0x3f
	.zero		1


	//   ....[56]....
        /*0af8*/ 	.word	0x00013180
        /*0afc*/ 	.word	0x00000013
        /*0b00*/ 	.word	0x00028c50
        /*0b04*/ 	.short	0x0101
        /*0b06*/ 	.byte	0x3f
	.zero		1


	//   ....[57]....
        /*0b08*/ 	.word	0x00013500
        /*0b0c*/ 	.word	0x00000006
        /*0b10*/ 	.word	0x00028c40
        /*0b14*/ 	.short	0x010a
        /*0b16*/ 	.byte	0x3f
	.zero		1


	//   ....[58]....
        /*0b18*/ 	.word	0x00013820
        /*0b1c*/ 	.word	0x00000006
        /*0b20*/ 	.word	0x00028c30
        /*0b24*/ 	.short	0x0107
        /*0b26*/ 	.byte	0x3f
	.zero		1


	//   ....[59]....
        /*0b28*/ 	.word	0x000138e0
        /*0b2c*/ 	.word	0x00000006
        /*0b30*/ 	.word	0x00028c30
        /*0b34*/ 	.short	0x0101
        /*0b36*/ 	.byte	0x3f
	.zero		1


	//   ....[60]....
        /*0b38*/ 	.word	0x00013910
        /*0b3c*/ 	.word	0x00000006
        /*0b40*/ 	.word	0x00028c60
        /*0b44*/ 	.short	0x010a
        /*0b46*/ 	.byte	0x3f
	.zero		1


	//   ....[61]....
        /*0b48*/ 	.word	0x00013fc0
        /*0b4c*/ 	.word	0x00000006
        /*0b50*/ 	.word	0x00028c50
        /*0b54*/ 	.short	0x0107
        /*0b56*/ 	.byte	0x3f
	.zero		1


	//   ....[62]....
        /*0b58*/ 	.word	0x00014080
        /*0b5c*/ 	.word	0x00000006
        /*0b60*/ 	.word	0x00028c50
        /*0b64*/ 	.short	0x0101
        /*0b66*/ 	.byte	0x3f
	.zero		1


	//   ....[63]....
        /*0b68*/ 	.word	0x00015310
        /*0b6c*/ 	.word	0x00000007
        /*0b70*/ 	.word	0x00028c20
        /*0b74*/ 	.short	0x010a
        /*0b76*/ 	.byte	0x3f
	.zero		1


	//   ....[64]....
        /*0b78*/ 	.word	0x00015490
        /*0b7c*/ 	.word	0x00000005
        /*0b80*/ 	.word	0x00028c40
        /*0b84*/ 	.short	0x010a
        /*0b86*/ 	.byte	0x3f
	.zero		1


	//   ....[65]....
        /*0b88*/ 	.word	0x00015530
        /*0b8c*/ 	.word	0x00000003
        /*0b90*/ 	.word	0x00028c40
        /*0b94*/ 	.short	0x010a
        /*0b96*/ 	.byte	0x3f
	.zero		1


	//   ....[66]....
        /*0b98*/ 	.word	0x00015570
        /*0b9c*/ 	.word	0x00000005
        /*0ba0*/ 	.word	0x00028c60
        /*0ba4*/ 	.short	0x010a
        /*0ba6*/ 	.byte	0x3f
	.zero		1


	//   ....[67]....
        /*0ba8*/ 	.word	0x000155b0
        /*0bac*/ 	.word	0x00000003
        /*0bb0*/ 	.word	0x00028c60
        /*0bb4*/ 	.short	0x010a
        /*0bb6*/ 	.byte	0x3f
	.zero		1


	//   ....[68]....
        /*0bb8*/ 	.word	0x00015620
        /*0bbc*/ 	.word	0x00000003
        /*0bc0*/ 	.word	0x00028c50
        /*0bc4*/ 	.short	0x010a
        /*0bc6*/ 	.byte	0x3f
	.zero		1


	//   ....[69]....
        /*0bc8*/ 	.word	0x00015680
        /*0bcc*/ 	.word	0x00000003
        /*0bd0*/ 	.word	0x00028c50
        /*0bd4*/ 	.short	0x010a
        /*0bd6*/ 	.byte	0x3f
	.zero		1


	//   ....[70]....
        /*0bd8*/ 	.word	0x000156e0
        /*0bdc*/ 	.word	0x00000003
        /*0be0*/ 	.word	0x00028c00
        /*0be4*/ 	.short	0x010a
        /*0be6*/ 	.byte	0x3f
	.zero		1


	//   ....[71]....
        /*0be8*/ 	.word	0x00015730
        /*0bec*/ 	.word	0x00000007
        /*0bf0*/ 	.word	0x00028c30
        /*0bf4*/ 	.short	0x010a
        /*0bf6*/ 	.byte	0x3f
	.zero		1


	//   ....[72]....
        /*0bf8*/ 	.word	0x00015780
        /*0bfc*/ 	.word	0x00000007
        /*0c00*/ 	.word	0x00028c50
        /*0c04*/ 	.short	0x010a
        /*0c06*/ 	.byte	0x3f
	.zero		1


	//   ....[73]....
        /*0c08*/ 	.word	0x000157e0
        /*0c0c*/ 	.word	0x00000006
        /*0c10*/ 	.word	0x00028c30
        /*0c14*/ 	.short	0x010a
        /*0c16*/ 	.byte	0x3f
	.zero		1


	//   ....[74]....
        /*0c18*/ 	.word	0x00015840
        /*0c1c*/ 	.word	0x00000008
        /*0c20*/ 	.word	0x00028c50
        /*0c24*/ 	.short	0x010a
        /*0c26*/ 	.byte	0x3f
	.zero		1


	//   ....[75]....
        /*0c28*/ 	.word	0x000158a0
        /*0c2c*/ 	.word	0x00000006
        /*0c30*/ 	.word	0x00028c30
        /*0c34*/ 	.short	0x010a
        /*0c36*/ 	.byte	0x3f
	.zero		1


	//   ....[76]....
        /*0c38*/ 	.word	0x00015900
        /*0c3c*/ 	.word	0x00000008
        /*0c40*/ 	.word	0x00028c50
        /*0c44*/ 	.short	0x010a
        /*0c46*/ 	.byte	0x3f
	.zero		1


	//   ....[77]....
        /*0c48*/ 	.word	0x00015a20
        /*0c4c*/ 	.word	0x00000013
        /*0c50*/ 	.word	0x00028c40
        /*0c54*/ 	.short	0x010a
        /*0c56*/ 	.byte	0x3f
	.zero		1


	//   ....[78]....
        /*0c58*/ 	.word	0x000164c0
        /*0c5c*/ 	.word	0x00000011
        /*0c60*/ 	.word	0x00028c20
        /*0c64*/ 	.short	0x010a
        /*0c66*/ 	.byte	0x3f
	.zero		1


	//   ....[79]....
        /*0c68*/ 	.word	0x00016510
        /*0c6c*/ 	.word	0x00000013
        /*0c70*/ 	.word	0x00028c60
        /*0c74*/ 	.short	0x010a
        /*0c76*/ 	.byte	0x3f
	.zero		1


	//   ....[80]....
        /*0c78*/ 	.word	0x00016e10
        /*0c7c*/ 	.word	0x00000006
        /*0c80*/ 	.word	0x00028c40
        /*0c84*/ 	.short	0x010a
        /*0c86*/ 	.byte	0x3f
	.zero		1


	//   ....[81]....
        /*0c88*/ 	.word	0x000172d0
        /*0c8c*/ 	.word	0x00000006
        /*0c90*/ 	.word	0x00028c60
        /*0c94*/ 	.short	0x010a
        /*0c96*/ 	.byte	0x3f
	.zero		1


	//   ....[82]....
        /*0c98*/ 	.word	0x00018460
        /*0c9c*/ 	.word	0x00000007
        /*0ca0*/ 	.word	0x00028c20
        /*0ca4*/ 	.short	0x010a
        /*0ca6*/ 	.byte	0x3f
	.zero		1


	//   ....[83]....
        /*0ca8*/ 	.word	0x00018600
        /*0cac*/ 	.word	0x00000005
        /*0cb0*/ 	.word	0x00028c40
        /*0cb4*/ 	.short	0x010a
        /*0cb6*/ 	.byte	0x3f
	.zero		1


	//   ....[84]....
        /*0cb8*/ 	.word	0x00018650
        /*0cbc*/ 	.word	0x00000003
        /*0cc0*/ 	.word	0x00028c40
        /*0cc4*/ 	.short	0x010a
        /*0cc6*/ 	.byte	0x3f
	.zero		1


	//   ....[85]....
        /*0cc8*/ 	.word	0x000186a0
        /*0ccc*/ 	.word	0x00000005
        /*0cd0*/ 	.word	0x00028c60
        /*0cd4*/ 	.short	0x010a
        /*0cd6*/ 	.byte	0x3f
	.zero		1


	//----- nvinfo : EIATTR_NUM_MBARRIERS
	.align		4
.L_552:
        /*0cd8*/ 	.byte	0x03, 0x38
        /*0cda*/ 	.short	0x0016


	//----- nvinfo : EIATTR_EXIT_INSTR_OFFSETS
	.align		4
        /*0cdc*/ 	.byte	0x04, 0x1c
        /*0cde*/ 	.short	(.L_554 - .L_553)


	//   ....[0]....
.L_553:
        /*0ce0*/ 	.word	0x00000970


	//   ....[1]....
        /*0ce4*/ 	.word	0x0000f2e0


	//   ....[2]....
        /*0ce8*/ 	.word	0x00015600


	//----- nvinfo : EIATTR_MAX_THREADS
	.align		4
.L_554:
        /*0cec*/ 	.byte	0x04, 0x05
        /*0cee*/ 	.short	(.L_556 - .L_555)
.L_555:
        /*0cf0*/ 	.word	0x00000180
        /*0cf4*/ 	.word	0x00000001
        /*0cf8*/ 	.word	0x00000001


	//----- nvinfo : EIATTR_CRS_STACK_SIZE
	.align		4
.L_556:
        /*0cfc*/ 	.byte	0x04, 0x1e
        /*0cfe*/ 	.short	(.L_558 - .L_557)
.L_557:
        /*0d00*/ 	.word	0x00000000


	//----- nvinfo : EIATTR_CBANK_PARAM_SIZE
	.align		4
.L_558:
        /*0d04*/ 	.byte	0x03, 0x19
        /*0d06*/ 	.short	0x0af0


	//----- nvinfo : EIATTR_PARAM_CBANK
	.align		4
        /*0d08*/ 	.byte	0x04, 0x0a
        /*0d0a*/ 	.short	(.L_560 - .L_559)
	.align		4
.L_559:
        /*0d0c*/ 	.word	index@(.nv.constant0._ZN7cutlass13device_kernelIN5flash11enable_sm90INS1_16FlashAttnFwdSm90INS1_25CollectiveMainloopFwdSm90ILi2EN4cute5tupleIJNS5_1CILi1EEES8_S8_EEENS6_IJNS7_ILi64EEESA_SA_EEELi512ENS_6half_tEfNS_4arch4Sm90ELb1ELb0ELb1ELb1ELb1ELb0ELb0ELb0ELb0ELb1ELb1ELb0EEENS1_21CollectiveEpilogueFwdINS6_IJSA_NS7_ILi512EEESA_EEES9_SC_SE_Li256ELb1ELb1ELb1ELb0EEENS1_36VarlenDynamicPersistentTileSchedulerILi64ELi64ELi256ELi128ELb1ELb1ELb1ELb1ELb1ELb1EEEEEEEEEvNT_6ParamsE)
        /*0d10*/ 	.short	0x0210
        /*0d12*/ 	.short	0x0af0


	//----- nvinfo : EIATTR_SW_WAR
	.align		4
.L_560:
        /*0d14*/ 	.byte	0x04, 0x36
        /*0d16*/ 	.short	(.L_562 - .L_561)
.L_561:
        /*0d18*/ 	.word	0x00000008
.L_562:


//--------------------- .nv.info._ZN7cutlass13device_kernelIN5flash11enable_sm90INS1_16FlashAttnFwdSm90INS1_25CollectiveMainloopFwdSm90ILi2EN4cute5tupleIJNS5_1CILi1EEES8_S8_EEENS6_IJNS7_ILi64EEESA_SA_EEELi512ENS_6half_tEfNS_4arch4Sm90ELb1ELb0ELb1ELb1ELb1ELb1ELb0ELb0ELb0ELb1ELb1ELb0EEENS1_21CollectiveEpilogueFwdINS6_IJSA_NS7_ILi512EEESA_EEES9_SC_SE_Li256ELb1ELb1ELb1ELb0EEENS1_36VarlenDynamicPersistentTileSchedulerILi64ELi64ELi256ELi128ELb1ELb1ELb1ELb1ELb1ELb1EEEEEEEEEvNT_6ParamsE --------------------------
	.section	.nv.info._ZN7cutlass13device_kernelIN5flash11enable_sm90INS1_16FlashAttnFwdSm90INS1_25CollectiveMainloopFwdSm90ILi2EN4cute5tupleIJNS5_1CILi1EEES8_S8_EEENS6_IJNS7_ILi64EEESA_SA_EEELi512ENS_6half_tEfNS_4arch4Sm90ELb1ELb0ELb1ELb1ELb1ELb1ELb0ELb0ELb0ELb1ELb1ELb0EEENS1_21CollectiveEpilogueFwdINS6_IJSA_NS7_ILi512EEESA_EEES9_SC_SE_Li256ELb1ELb1ELb1ELb0EEENS1_36VarlenDynamicPersistentTileSchedulerILi64ELi64ELi256ELi128ELb1ELb1ELb1ELb1ELb1ELb1EEEEEEEEEvNT_6ParamsE,"",@"SHT_CUDA_INFO"
	.sectionflags	@""
	.align	4


	//----- nvinfo : EIATTR_CUDA_API_VERSION
	.align		4
        /*0000*/ 	.byte	0x04, 0x37
        /*0002*/ 	.short	(.L_564 - .L_563)
.L_563:
        /*0004*/ 	.word	0x00000082


	//----- nvinfo : EIATTR_KPARAM_INFO
	.align		4
.L_564:
        /*0008*/ 	.byte	0x04, 0x17
        /*000a*/ 	.short	(.L_566 - .L_565)
.L_565:
        /*000c*/ 	.word	0x00000000
        /*0010*/ 	.short	0x0000
        /*0012*/ 	.short	0x0070
        /*0014*/ 	.byte	0x00, 0xf0, 0x01, 0x2a


	//----- nvinfo : EIATTR_SPARSE_MMA_MASK
	.align		4
.L_566:
        /*0018*/ 	.byte	0x03, 0x50
        /*001a*/ 	.short	0x0000


	//----- nvinfo : EIATTR_MAXREG_COUNT
	.align		4
        /*001c*/ 	.byte	0x03, 0x1b
        /*001e*/ 	.short	0x00a8


	//----- nvinfo : EIATTR_NUM_BARRIERS
	.align		4
        /*0020*/ 	.byte	0x02, 0x4c
        /*0022*/ 	.byte	0x10
	.zero		1


	//----- nvinfo : EIATTR_EXTERNS
	.align		4
        /*0024*/ 	.byte	0x04, 0x0f
        /*0026*/ 	.short	(.L_568 - .L_567)


	//   ....[0]....
	.align		4
.L_567:
        /*0028*/ 	.word	index@(__assertfail)


	//----- nvinfo : EIATTR_ANNOTATIONS
	.align		4
.L_568:
        /*002c*/ 	.byte	0x04, 0x55
        /*002e*/ 	.short	(.L_570 - .L_569)


	//   ....[0]....
.L_569:
        /* <DEDUP_REMOVED lines=63> */


	//----- nvinfo : EIATTR_MERCURY_ISA_VERSION
	.align		4
.L_570:
        /*0408*/ 	.byte	0x03, 0x5f
        /*040a*/ 	.short	0x0101


	//----- nvinfo : EIATTR_UNUSED_LOAD_BYTE_OFFSET
	.align		4
        /*040c*/ 	.byte	0x04, 0x44
        /*040e*/ 	.short	(.L_572 - .L_571)


	//   ....[0]....
.L_571:
        /*0410*/ 	.word	0x00000a20
        /*0414*/ 	.word	0x0000fff0


	//   ....[1]....
        /*0418*/ 	.word	0x00011510
        /*041c*/ 	.word	0x0000fff0


	//----- nvinfo : EIATTR_INT_WARP_WIDE_INSTR_OFFSETS
	.align		4
.L_572:
        /*0420*/ 	.byte	0x04, 0x31
        /*0422*/ 	.short	(.L_574 - .L_573)


	//   ....[0]....
.L_573:
        /*0424*/ 	.word	0x00000130


	//   ....[1]....
        /*0428*/ 	.word	0x00000160


	//   ....[2]....
        /*042c*/ 	.word	0x00000230


	//   ....[3]....
        /*0430*/ 	.word	0x00019d10


	//   ....[4]....
        /*0434*/ 	.word	0x00019da0


	//   ....[5]....
        /*0438*/ 	.word	0x0001d280


	//   ....[6]....
        /*043c*/ 	.word	0x0001d310


	//----- nvinfo : EIATTR_COOP_GROUP_MASK_REGIDS
	.align		4
.L_574:
        /*0440*/ 	.byte	0x04, 0x29
        /*0442*/ 	.short	(.L_576 - .L_575)


	//   ....[0]....
.L_575:
        /*0444*/ 	.word	0xffffffff


	//   ....[1]....
        /*0448*/ 	.word	0xffffffff


	//   ....[2]....
        /*044c*/ 	.word	0xffffffff


	//   ....[3]....
        /*0450*/ 	.word	0xffffffff


	//   ....[4]....
        /*0454*/ 	.word	0xffffffff


	//   ....[5]....
        /*0458*/ 	.word	0xffffffff


	//   ....[6]....
        /*045c*/ 	.word	0xffffffff


	//   ....[7]....
        /*0460*/ 	.word	0xffffffff


	//   ....[8]....
        /*0464*/ 	.word	0xffffffff


	//   ....[9]....
        /*0468*/ 	.word	0xffffffff


	//   ....[10]....
        /*046c*/ 	.word	0xffffffff


	//   ....[11]....
        /*0470*/ 	.word	0xffffffff


	//   ....[12]....
        /*0474*/ 	.word	0xffffffff


	//   ....[13]....
        /*0478*/ 	.word	0xffffffff


	//   ....[14]....
        /*047c*/ 	.word	0xffffffff


	//   ....[15]....
        /*0480*/ 	.word	0xffffffff


	//   ....[16]....
        /*0484*/ 	.word	0xffffffff


	//   ....[17]....
        /*0488*/ 	.word	0xffffffff


	//   ....[18]....
        /*048c*/ 	.word	0xffffffff


	//   ....[19]....
        /*0490*/ 	.word	0xffffffff


	//   ....[20]....
        /*0494*/ 	.word	0xffffffff


	//   ....[21]....
        /*0498*/ 	.word	0xffffffff


	//   ....[22]....
        /*049c*/ 	.word	0xffffffff


	//   ....[23]....
        /*04a0*/ 	.word	0xffffffff


	//   ....[24]....
        /*04a4*/ 	.word	0xffffffff


	//   ....[25]....
        /*04a8*/ 	.word	0xffffffff


	//   ....[26]....
        /*04ac*/ 	.word	0xffffffff


	//   ....[27]....
        /*04b0*/ 	.word	0xffffffff


	//   ....[28]....
        /*04b4*/ 	.word	0xffffffff


	//   ....[29]....
        /*04b8*/ 	.word	0xffffffff


	//   ....[30]....
        /*04bc*/ 	.word	0xffffffff


	//   ....[31]....
        /*04c0*/ 	.word	0xffffffff


	//   ....[32]....
        /*04c4*/ 	.word	0xffffffff


	//   ....[33]....
        /*04c8*/ 	.word	0xffffffff


	//   ....[34]....
        /*04cc*/ 	.word	0xffffffff


	//   ....[35]....
        /*04d0*/ 	.word	0xffffffff


	//   ....[36]....
        /*04d4*/ 	.word	0xffffffff


	//   ....[37]....
        /*04d8*/ 	.word	0xffffffff


	//   ....[38]....
        /*04dc*/ 	.word	0xffffffff


	//   ....[39]....
        /*04e0*/ 	.word	0xffffffff


	//   ....[40]....
        /*04e4*/ 	.word	0xffffffff


	//   ....[41]....
        /*04e8*/ 	.word	0xffffffff


	//   ....[42]....
        /*04ec*/ 	.word	0xffffffff


	//   ....[43]....
        /*04f0*/ 	.word	0xffffffff


	//   ....[44]....
        /*04f4*/ 	.word	0xffffffff


	//   ....[45]....
        /*04f8*/ 	.word	0xffffffff


	//   ....[46]....
        /*04fc*/ 	.word	0xffffffff


	//   ....[47]....
        /*0500*/ 	.word	0xffffffff


	//   ....[48]....
        /*0504*/ 	.word	0xffffffff


	//   ....[49]....
        /*0508*/ 	.word	0xffffffff


	//   ....[50]....
        /*050c*/ 	.word	0xffffffff


	//   ....[51]....
        /*0510*/ 	.word	0xffffffff


	//   ....[52]....
        /*0514*/ 	.word	0xffffffff


	//   ....[53]....
        /*0518*/ 	.word	0xffffffff


	//   ....[54]....
        /*051c*/ 	.word	0xffffffff


	//   ....[55]....
        /*0520*/ 	.word	0xffffffff


	//   ....[56]....
        /*0524*/ 	.word	0xffffffff


	//   ....[57]....
        /*0528*/ 	.word	0xffffffff


	//   ....[58]....
        /*052c*/ 	.word	0xffffffff


	//   ....[59]....
        /*0530*/ 	.word	0xffffffff


	//   ....[60]....
        /*0534*/ 	.word	0xffffffff


	//   ....[61]....
        /*0538*/ 	.word	0xffffffff


	//   ....[62]....
        /*053c*/ 	.word	0xffffffff


	//   ....[63]....
        /*0540*/ 	.word	0xffffffff


	//   ....[64]....
        /*0544*/ 	.word	0xffffffff


	//   ....[65]....
        /*0548*/ 	.word	0xffffffff


	//   ....[66]....
        /*054c*/ 	.word	0xffffffff


	//   ....[67]....
        /*0550*/ 	.word	0xffffffff


	//   ....[68]....
        /*0554*/ 	.word	0xffffffff


	//   ....[69]....
        /*0558*/ 	.word	0xffffffff


	//   ....[70]....
        /*055c*/ 	.word	0xffffffff


	//   ....[71]....
        /*0560*/ 	.word	0xffffffff


	//   ....[72]....
        /*0564*/ 	.word	0xffffffff


	//   ....[73]....
        /*0568*/ 	.word	0xffffffff


	//   ....[74]....
        /*056c*/ 	.word	0xffffffff


	//   ....[75]....
        /*0570*/ 	.word	0xffffffff


	//   ....[76]....
        /*0574*/ 	.word	0xffffffff


	//   ....[77]....
        /*0578*/ 	.word	0xffffffff


	//   ....[78]....
        /*057c*/ 	.word	0xffffffff


	//   ....[79]....
        /*0580*/ 	.word	0xffffffff


	//   ....[80]....
        /*0584*/ 	.word	0xffffffff


	//   ....[81]....
        /*0588*/ 	.word	0xffffffff


	//   ....[82]....
        /*058c*/ 	.word	0xffffffff


	//   ....[83]....
        /*0590*/ 	.word	0xffffffff


	//   ....[84]....
        /*0594*/ 	.word	0xffffffff


	//   ....[85]....
        /*0598*/ 	.word	0xffffffff


	//   ....[86]....
        /*059c*/ 	.word	0xffffffff


	//   ....[87]....
        /*05a0*/ 	.word	0xffffffff


	//   ....[88]....
        /*05a4*/ 	.word	0xffffffff


	//   ....[89]....
        /*05a8*/ 	.word	0xffffffff


	//   ....[90]....
        /*05ac*/ 	.word	0xffffffff


	//   ....[91]....
        /*05b0*/ 	.word	0xffffffff


	//   ....[92]....
        /*05b4*/ 	.word	0xffffffff


	//   ....[93]....
        /*05b8*/ 	.word	0xffffffff


	//   ....[94]....
        /*05bc*/ 	.word	0xffffffff


	//   ....[95]....
        /*05c0*/ 	.word	0xffffffff


	//   ....[96]....
        /*05c4*/ 	.word	0xffffffff


	//   ....[97]....
        /*05c8*/ 	.word	0xffffffff


	//   ....[98]....
        /*05cc*/ 	.word	0xffffffff


	//   ....[99]....
        /*05d0*/ 	.word	0xffffffff


	//   ....[100]....
        /*05d4*/ 	.word	0xffffffff


	//   ....[101]....
        /*05d8*/ 	.word	0xffffffff


	//   ....[102]....
        /*05dc*/ 	.word	0xffffffff


	//   ....[103]....
        /*05e0*/ 	.word	0xffffffff


	//   ....[104]....
        /*05e4*/ 	.word	0xffffffff


	//   ....[105]....
        /*05e8*/ 	.word	0xffffffff


	//   ....[106]....
        /*05ec*/ 	.word	0xffffffff


	//   ....[107]....
        /*05f0*/ 	.word	0xffffffff


	//   ....[108]....
        /*05f4*/ 	.word	0xffffffff


	//   ....[109]....
        /*05f8*/ 	.word	0xffffffff


	//   ....[110]....
        /*05fc*/ 	.word	0xffffffff


	//   ....[111]....
        /*0600*/ 	.word	0xffffffff


	//   ....[112]....
        /*0604*/ 	.word	0xffffffff


	//   ....[113]....
        /*0608*/ 	.word	0xffffffff


	//   ....[114]....
        /*060c*/ 	.word	0xffffffff


	//   ....[115]....
        /*0610*/ 	.word	0xffffffff


	//   ....[116]....
        /*0614*/ 	.word	0xffffffff


	//   ....[117]....
        /*0618*/ 	.word	0xffffffff


	//   ....[118]....
        /*061c*/ 	.word	0xffffffff


	//   ....[119]....
        /*0620*/ 	.word	0xffffffff


	//   ....[120]....
        /*0624*/ 	.word	0xffffffff


	//   ....[121]....
        /*0628*/ 	.word	0xffffffff


	//   ....[122]....
        /*062c*/ 	.word	0xffffffff


	//   ....[123]....
        /*0630*/ 	.word	0xffffffff


	//   ....[124]....
        /*0634*/ 	.word	0xffffffff


	//   ....[125]....
        /*0638*/ 	.word	0xffffffff


	//   ....[126]....
        /*063c*/ 	.word	0xffffffff


	//   ....[127]....
        /*0640*/ 	.word	0xffffffff


	//   ....[128]....
        /*0644*/ 	.word	0xffffffff


	//   ....[129]....
        /*0648*/ 	.word	0xffffffff


	//   ....[130]....
        /*064c*/ 	.word	0xffffffff


	//   ....[131]....
        /*0650*/ 	.word	0xffffffff


	//   ....[132]....
        /*0654*/ 	.word	0xffffffff


	//   ....[133]....
        /*0658*/ 	.word	0xffffffff


	//   ....[134]....
        /*065c*/ 	.word	0xffffffff


	//   ....[135]....
        /*0660*/ 	.word	0xffffffff


	//   ....[136]....
        /*0664*/ 	.word	0xffffffff


	//   ....[137]....
        /*0668*/ 	.word	0xffffffff


	//   ....[138]....
        /*066c*/ 	.word	0xffffffff


	//   ....[139]....
        /*0670*/ 	.word	0xffffffff


	//   ....[140]....
        /*0674*/ 	.word	0xffffffff


	//   ....[141]....
        /*0678*/ 	.word	0xffffffff


	//   ....[142]....
        /*067c*/ 	.word	0xffffffff


	//   ....[143]....
        /*0680*/ 	.word	0xffffffff


	//   ....[144]....
        /*0684*/ 	.word	0xffffffff


	//   ....[145]....
        /*0688*/ 	.word	0xffffffff


	//   ....[146]....
        /*068c*/ 	.word	0xffffffff


	//   ....[147]....
        /*0690*/ 	.word	0xffffffff


	//   ....[148]....
        /*0694*/ 	.word	0xffffffff


	//   ....[149]....
        /*0698*/ 	.word	0xffffffff


	//   ....[150]....
        /*069c*/ 	.word	0x0500000f


	//   ....[151]....
        /*06a0*/ 	.word	0x0500000f


	//   ....[152]....
        /*06a4*/ 	.word	0x0500000f


	//   ....[153]....
        /*06a8*/ 	.word	0x0500000f


	//   ....[154]....
        /*06ac*/ 	.word	0x0500000f


	//   ....[155]....
        /*06b0*/ 	.word	0x0500000f


	//   ....[156]....
        /*06b4*/ 	.word	0x0500000f


	//   ....[157]....
        /*06b8*/ 	.word	0x0500000f


	//   ....[158]....
        /*06bc*/ 	.word	0x0500000f


	//   ....[159]....
        /*06c0*/ 	.word	0x0500000f


	//   ....[160]....
        /*06c4*/ 	.word	0x0500000f


	//   ....[161]....
        /*06c8*/ 	.word	0x0500000f


	//   ....[162]....
        /*06cc*/ 	.word	0x0500000f


	//   ....[163]....
        /*06d0*/ 	.word	0x0500000f


	//   ....[164]....
        /*06d4*/ 	.word	0x0500000f


	//   ....[165]....
        /*06d8*/ 	.word	0x0500000f


	//   ....[166]....
        /*06dc*/ 	.word	0x0500000f


	//   ....[167]....
        /*06e0*/ 	.word	0x0500000f


	//   ....[168]....
        /*06e4*/ 	.word	0x0500000f


	//   ....[169]....
        /*06e8*/ 	.word	0x0500000f


	//   ....[170]....
        /*06ec*/ 	.word	0x0500000f


	//   ....[171]....
        /*06f0*/ 	.word	0x0500000f


	//   ....[172]....
        /*06f4*/ 	.word	0x0500000f


	//   ....[173]....
        /*06f8*/ 	.word	0x0500000f


	//   ....[174]....
        /*06fc*/ 	.word	0x0500000f


	//   ....[175]....
        /*0700*/ 	.word	0x0500000f


	//   ....[176]....
        /*0704*/ 	.word	0x0500000f


	//   ....[177]....
        /*0708*/ 	.word	0x0500000f


	//   ....[178]....
        /*070c*/ 	.word	0x0500000f


	//   ....[179]....
        /*0710*/ 	.word	0x0500000f


	//   ....[180]....
        /*0714*/ 	.word	0x0500000f


	//   ....[181]....
        /*0718*/ 	.word	0x0500000f


	//   ....[182]....
        /*071c*/ 	.word	0x0500000f


	//   ....[183]....
        /*0720*/ 	.word	0x0500000f


	//   ....[184]....
        /*0724*/ 	.word	0x0500000f


	//   ....[185]....
        /*0728*/ 	.word	0x0500000f


	//   ....[186]....
        /*072c*/ 	.word	0x0500000f


	//   ....[187]....
        /*0730*/ 	.word	0x0500000f


	//   ....[188]....
        /*0734*/ 	.word	0x0500000f


	//   ....[189]....
        /*0738*/ 	.word	0x0500000f


	//   ....[190]....
        /*073c*/ 	.word	0x0500000f


	//   ....[191]....
        /*0740*/ 	.word	0x0500000f


	//   ....[192]....
        /*0744*/ 	.word	0x0500000f


	//   ....[193]....
        /*0748*/ 	.word	0x0500000f


	//   ....[194]....
        /*074c*/ 	.word	0x0500000f


	//   ....[195]....
        /*0750*/ 	.word	0x0500000f


	//   ....[196]....
        /*0754*/ 	.word	0x0500000f


	//   ....[197]....
        /*0758*/ 	.word	0x0500000f


	//   ....[198]....
        /*075c*/ 	.word	0x0500000f


	//   ....[199]....
        /*0760*/ 	.word	0x0500000f


	//   ....[200]....
        /*0764*/ 	.word	0x0500000f


	//   ....[201]....
        /*0768*/ 	.word	0x0500000f


	//   ....[202]....
        /*076c*/ 	.word	0x0500000f


	//   ....[203]....
        /*0770*/ 	.word	0x0500000f


	//   ....[204]....
        /*0774*/ 	.word	0x0500000f


	//   ....[205]....
        /*0778*/ 	.word	0x0500000f


	//   ....[206]....
        /*077c*/ 	.word	0x0500000f


	//   ....[207]....
        /*0780*/ 	.word	0x0500000f


	//   ....[208]....
        /*0784*/ 	.word	0x0500000f


	//   ....[209]....
        /*0788*/ 	.word	0x0500000f


	//   ....[210]....
        /*078c*/ 	.word	0x0500000f


	//   ....[211]....
        /*0790*/ 	.word	0x0500000f


	//   ....[212]....
        /*0794*/ 	.word	0x0500000f


	//   ....[213]....
        /*0798*/ 	.word	0x0500000f


	//   ....[214]....
        /*079c*/ 	.word	0x0500000f


	//   ....[215]....
        /*07a0*/ 	.word	0x0500000f


	//   ....[216]....
        /*07a4*/ 	.word	0x0500000f


	//   ....[217]....
        /*07a8*/ 	.word	0x0500000f


	//   ....[218]....
        /*07ac*/ 	.word	0x0500000f


	//   ....[219]....
        /*07b0*/ 	.word	0x0500000f


	//   ....[220]....
        /*07b4*/ 	.word	0x0500000f


	//   ....[221]....
        /*07b8*/ 	.word	0x0500000f


	//   ....[222]....
        /*07bc*/ 	.word	0x0500000f


	//   ....[223]....
        /*07c0*/ 	.word	0x0500000f


	//   ....[224]....
        /*07c4*/ 	.word	0x0500000f


	//   ....[225]....
        /*07c8*/ 	.word	0x0500000f


	//   ....[226]....
        /*07cc*/ 	.word	0x0500000f


	//   ....[227]....
        /*07d0*/ 	.word	0x0500000f


	//   ....[228]....
        /*07d4*/ 	.word	0x0500000f


	//   ....[229]....
        /*07d8*/ 	.word	0x0500000f


	//   ....[230]....
        /*07dc*/ 	.word	0x0500000f


	//   ....[231]....
        /*07e0*/ 	.word	0x0500000f


	//   ....[232]....
        /*07e4*/ 	.word	0x0500000f


	//----- nvinfo : EIATTR_COOP_GROUP_INSTR_OFFSETS
	.align		4
.L_576:
        /*07e8*/ 	.byte	0x04, 0x28
        /*07ea*/ 	.short	(.L_578 - .L_577)


	//   ....[0]....
.L_577:
        /*07ec*/ 	.word	0x00000060


	//   ....[1]....
        /*07f0*/ 	.word	0x00000120


	//   ....[2]....
        /*07f4*/ 	.word	0x000001f0


	//   ....[3]....
        /*07f8*/ 	.word	0x00000370


	//   ....[4]....
        /*07fc*/ 	.word	0x000004d0


	//   ....[5]....
        /*0800*/ 	.word	0x000005f0


	//   ....[6]....
        /*0804*/ 	.word	0x00000750


	//   ....[7]....
        /*0808*/ 	.word	0x000031d0


	//   ....[8]....
        /*080c*/ 	.word	0x000031e0


	//   ....[9]....
        /*0810*/ 	.word	0x00003be0


	//   ....[10]....
        /*0814*/ 	.word	0x00003bf0


	//   ....[11]....
        /*0818*/ 	.word	0x000045e0


	//   ....[12]....
        /*081c*/ 	.word	0x000045f0


	//   ....[13]....
        /*0820*/ 	.word	0x000049b0


	//   ....[14]....
        /*0824*/ 	.word	0x000049c0


	//   ....[15]....
        /*0828*/ 	.word	0x00005a50


	//   ....[16]....
        /*082c*/ 	.word	0x00007c00


	//   ....[17]....
        /*0830*/ 	.word	0x00008360


	//   ....[18]....
        /*0834*/ 	.word	0x00008370


	//   ....[19]....
        /*0838*/ 	.word	0x00008380


	//   ....[20]....
        /*083c*/ 	.word	0x00008390


	//   ....[21]....
        /*0840*/ 	.word	0x000086b0


	//   ....[22]....
        /*0844*/ 	.word	0x000086c0


	//   ....[23]....
        /*0848*/ 	.word	0x000086d0


	//   ....[24]....
        /*084c*/ 	.word	0x000086e0


	//   ....[25]....
        /*0850*/ 	.word	0x00009930


	//   ....[26]....
        /*0854*/ 	.word	0x00009950


	//   ....[27]....
        /*0858*/ 	.word	0x00009960


	//   ....[28]....
        /*085c*/ 	.word	0x00009970


	//   ....[29]....
        /*0860*/ 	.word	0x00009a50


	//   ....[30]....
        /*0864*/ 	.word	0x00009a70


	//   ....[31]....
        /*0868*/ 	.word	0x00009a80


	//   ....[32]....
        /*086c*/ 	.word	0x00009b00


	//   ....[33]....
        /*0870*/ 	.word	0x0000b2a0


	//   ....[34]....
        /*0874*/ 	.word	0x0000b2e0


	//   ....[35]....
        /*0878*/ 	.word	0x0000b760


	//   ....[36]....
        /*087c*/ 	.word	0x0000b840


	//   ....[37]....
        /*0880*/ 	.word	0x0000bb90


	//   ....[38]....
        /*0884*/ 	.word	0x0000bce0


	//   ....[39]....
        /*0888*/ 	.word	0x0000c680


	//   ....[40]....
        /*088c*/ 	.word	0x0000ce00


	//   ....[41]....
        /*0890*/ 	.word	0x0000ce40


	//   ....[42]....
        /*0894*/ 	.word	0x0000d4e0


	//   ....[43]....
        /*0898*/ 	.word	0x0000d500


	//   ....[44]....
        /*089c*/ 	.word	0x0000dd10


	//   ....[45]....
        /*08a0*/ 	.word	0x0000de00


	//   ....[46]....
        /*08a4*/ 	.word	0x0000eab0


	//   ....[47]....
        /*08a8*/ 	.word	0x0000f3a0


	//   ....[48]....
        /*08ac*/ 	.word	0x0000f400


	//   ....[49]....
        /*08b0*/ 	.word	0x0000fc10


	//   ....[50]....
        /*08b4*/ 	.word	0x0000fc80


	//   ....[51]....
        /*08b8*/ 	.word	0x00010930


	//   ....[52]....
        /*08bc*/ 	.word	0x00010a40


	//   ....[53]....
        /*08c0*/ 	.word	0x00010a60


	//   ....[54]....
        /*08c4*/ 	.word	0x00010bd0


	//   ....[55]....
        /*08c8*/ 	.word	0x00010da0


	//   ....[56]....
        /*08cc*/ 	.word	0x00012250


	//   ....[57]....
        /*08d0*/ 	.word	0x000125f0


	//   ....[58]....
        /*08d4*/ 	.word	0x00012600


	//   ....[59]....
        /*08d8*/ 	.word	0x00012610


	//   ....[60]....
        /*08dc*/ 	.word	0x00012620


	//   ....[61]....
        /*08e0*/ 	.word	0x00013350


	//   ....[62]....
        /*08e4*/ 	.word	0x00013370


	//   ....[63]....
        /*08e8*/ 	.word	0x00013610


	//   ....[64]....
        /*08ec*/ 	.word	0x00013630


	//   ....[65]....
        /*08f0*/ 	.word	0x00013f50


	//   ....[66]....
        /*08f4*/ 	.word	0x00013f90


	//   ....[67]....
        /*08f8*/ 	.word	0x000149c0


	//   ....[68]....
        /*08fc*/ 	.word	0x000149e0


	//   ....[69]....
        /*0900*/ 	.word	0x00015f50


	//   ....[70]....
        /*0904*/ 	.word	0x00015f80


	//   ....[71]....
        /*0908*/ 	.word	0x000161f0


	//   ....[72]....
        /*090c*/ 	.word	0x00016210


	//   ....[73]....
        /*0910*/ 	.word	0x000164c0


	//   ....[74]....
        /*0914*/ 	.word	0x000166b0


	//   ....[75]....
        /*0918*/ 	.word	0x000166e0


	//   ....[76]....
        /*091c*/ 	.word	0x00016710


	//   ....[77]....
        /*0920*/ 	.word	0x00016740


	//   ....[78]....
        /*0924*/ 	.word	0x00016770


	//   ....[79]....
        /*0928*/ 	.word	0x000167a0


	//   ....[80]....
        /*092c*/ 	.word	0x00016930


	//   ....[81]....
        /*0930*/ 	.word	0x00016960


	//   ....[82]....
        /*0934*/ 	.word	0x00016990


	//   ....[83]....
        /*0938*/ 	.word	0x000169c0


	//   ....[84]....
        /*093c*/ 	.word	0x000169f0


	//   ....[85]....
        /*0940*/ 	.word	0x00016a20


	//   ....[86]....
        /*0944*/ 	.word	0x00016ab0


	//   ....[87]....
        /*0948*/ 	.word	0x00016ae0


	//   ....[88]....
        /*094c*/ 	.word	0x00016af0


	//   ....[89]....
        /*0950*/ 	.word	0x00016b30


	//   ....[90]....
        /*0954*/ 	.word	0x00018040


	//   ....[91]....
        /*0958*/ 	.word	0x0001aae0


	//   ....[92]....
        /*095c*/ 	.word	0x0001ab00


	//   ....[93]....
        /*0960*/ 	.word	0x0001ab90


	//   ....[94]....
        /*0964*/ 	.word	0x0001abb0


	//   ....[95]....
        /*0968*/ 	.word	0x0001ac30


	//   ....[96]....
        /*096c*/ 	.word	0x0001ac50


	//   ....[97]....
        /*0970*/ 	.word	0x0001ac60


	//   ....[98]....
        /*0974*/ 	.word	0x0001ac70


	//   ....[99]....
        /*0978*/ 	.word	0x0001b470


	//   ....[100]....
        /*097c*/ 	.word	0x0001b4a0


	//   ....[101]....
        /*0980*/ 	.word	0x0001b540


	//   ....[102]....
        /*0984*/ 	.word	0x0001b560


	//   ....[103]....
        /*0988*/ 	.word	0x0001b5e0


	//   ....[104]....
        /*098c*/ 	.word	0x0001b600


	//   ....[105]....
        /*0990*/ 	.word	0x0001b610


	//   ....[106]....
        /*0994*/ 	.word	0x0001b680


	//   ....[107]....
        /*0998*/ 	.word	0x0001baa0


	//   ....[108]....
        /*099c*/ 	.word	0x0001bb60


	//   ....[109]....
        /*09a0*/ 	.word	0x0001bcb0


	//   ....[110]....
        /*09a4*/ 	.word	0x0001bcf0


	//   ....[111]....
        /*09a8*/ 	.word	0x0001bd00


	//   ....[112]....
        /*09ac*/ 	.word	0x0001bd10


	//   ....[113]....
        /*09b0*/ 	.word	0x0001be60


	//   ....[114]....
        /*09b4*/ 	.word	0x0001bfb0


	//   ....[115]....
        /*09b8*/ 	.word	0x0001c7b0


	//   ....[116]....
        /*09bc*/ 	.word	0x0001c7d0


	//   ....[117]....
        /*09c0*/ 	.word	0x0001c820


	//   ....[118]....
        /*09c4*/ 	.word	0x0001c830


	//   ....[119]....
        /*09c8*/ 	.word	0x0001c870


	//   ....[120]....
        /*09cc*/ 	.word	0x0001c880


	//   ....[121]....
        /*09d0*/ 	.word	0x0001c890


	//   ....[122]....
        /*09d4*/ 	.word	0x0001c8d0


	//   ....[123]....
        /*09d8*/ 	.word	0x0001cbd0


	//   ....[124]....
        /*09dc*/ 	.word	0x0001cc10


	//   ....[125]....
        /*09e0*/ 	.word	0x0001cc30


	//   ....[126]....
        /*09e4*/ 	.word	0x0001cc50


	//   ....[127]....
        /*09e8*/ 	.word	0x0001cc80


	//   ....[128]....
        /*09ec*/ 	.word	0x0001cca0


	//   ....[129]....
        /*09f0*/ 	.word	0x0001cda0


	//   ....[130]....
        /*09f4*/ 	.word	0x0001cef0


	//   ....[131]....
        /*09f8*/ 	.word	0x0001d530


	//   ....[132]....
        /*09fc*/ 	.word	0x0001d560


	//   ....[133]....
        /*0a00*/ 	.word	0x0001d5c0


	//   ....[134]....
        /*0a04*/ 	.word	0x0001d5f0


	//   ....[135]....
        /*0a08*/ 	.word	0x0001d620


	//   ....[136]....
        /*0a0c*/ 	.word	0x0001d650


	//   ....[137]....
        /*0a10*/ 	.word	0x0001d680


	//   ....[138]....
        /*0a14*/ 	.word	0x0001d6b0


	//   ....[139]....
        /*0a18*/ 	.word	0x0001d850


	//   ....[140]....
        /*0a1c*/ 	.word	0x0001d880


	//   ....[141]....
        /*0a20*/ 	.word	0x0001d8b0


	//   ....[142]....
        /*0a24*/ 	.word	0x0001d8e0


	//   ....[143]....
        /*0a28*/ 	.word	0x0001d910


	//   ....[144]....
        /*0a2c*/ 	.word	0x0001d940


	//   ....[145]....
        /*0a30*/ 	.word	0x0001da00


	//   ....[146]....
        /*0a34*/ 	.word	0x0001da20


	//   ....[147]....
        /*0a38*/ 	.word	0x0001da40


	//   ....[148]....
        /*0a3c*/ 	.word	0x0001daa0


	//   ....[149]....
        /*0a40*/ 	.word	0x0001e4d0


	//   ....[150]....
        /*0a44*/ 	.word	0x0001e7f0


	//   ....[151]....
        /*0a48*/ 	.word	0x0001e880


	//   ....[152]....
        /*0a4c*/ 	.word	0x0001e970


	//   ....[153]....
        /*0a50*/ 	.word	0x0001ea00


	//   ....[154]....
        /*0a54*/ 	.word	0x0001eae0


	//   ....[155]....
        /*0a58*/ 	.word	0x0001eb70


	//   ....[156]....
        /*0a5c*/ 	.word	0x0001ecf0


	//   ....[157]....
        /*0a60*/ 	.word	0x0001ed80


	//   ....[158]....
        /*0a64*/ 	.word	0x0001edd0


	//   ....[159]....
        /*0a68*/ 	.word	0x0001ee20


	//   ....[160]....
        /*0a6c*/ 	.word	0x0001eec0


	//   ....[161]....
        /*0a70*/ 	.word	0x0001ef50


	//   ....[162]....
        /*0a74*/ 	.word	0x0001efa0


	//   ....[163]....
        /*0a78*/ 	.word	0x0001eff0


	//   ....[164]....
        /*0a7c*/ 	.word	0x0001f0f0


	//   ....[165]....
        /*0a80*/ 	.word	0x0001f1a0


	//   ....[166]....
        /*0a84*/ 	.word	0x0001f220


	//   ....[167]....
        /*0a88*/ 	.word	0x0001f290


	//   ....[168]....
        /*0a8c*/ 	.word	0x0001f3e0


	//   ....[169]....
        /*0a90*/ 	.word	0x0001f530


	//   ....[170]....
        /*0a94*/ 	.word	0x0001f580


	//   ....[171]....
        /*0a98*/ 	.word	0x0001f5d0


	//   ....[172]....
        /*0a9c*/ 	.word	0x0001f8c0


	//   ....[173]....
        /*0aa0*/ 	.word	0x0001fba0


	//   ....[174]....
        /*0aa4*/ 	.word	0x0001fc90


	//   ....[175]....
        /*0aa8*/ 	.word	0x0001fd30


	//   ....[176]....
        /*0aac*/ 	.word	0x0001fd90


	//   ....[177]....
        /*0ab0*/ 	.word	0x0001fe80


	//   ....[178]....
        /*0ab4*/ 	.word	0x0001fef0


	//   ....[179]....
        /*0ab8*/ 	.word	0x0001ffe0


	//   ....[180]....
        /*0abc*/ 	.word	0x00020050


	//   ....[181]....
        /*0ac0*/ 	.word	0x00020130


	//   ....[182]....
        /*0ac4*/ 	.word	0x000201e0


	//   ....[183]....
        /*0ac8*/ 	.word	0x00020250


	//   ....[184]....
        /*0acc*/ 	.word	0x000202b0


	//   ....[185]....
        /*0ad0*/ 	.word	0x000203a0


	//   ....[186]....
        /*0ad4*/ 	.word	0x00020400


	//   ....[187]....
        /*0ad8*/ 	.word	0x00020500


	//   ....[188]....
        /*0adc*/ 	.word	0x00020560


	//   ....[189]....
        /*0ae0*/ 	.word	0x00020640


	//   ....[190]....
        /*0ae4*/ 	.word	0x00020780


	//   ....[191]....
        /*0ae8*/ 	.word	0x00020870


	//   ....[192]....
        /*0aec*/ 	.word	0x00020b00


	//   ....[193]....
        /*0af0*/ 	.word	0x00020b50


	//   ....[194]....
        /*0af4*/ 	.word	0x00020d20


	//   ....[195]....
        /*0af8*/ 	.word	0x00020d70


	//   ....[196]....
        /*0afc*/ 	.word	0x00020f40


	//   ....[197]....
        /*0b00*/ 	.word	0x00020f90


	//   ....[198]....
        /*0b04*/ 	.word	0x00021080


	//   ....[199]....
        /*0b08*/ 	.word	0x00021120


	//   ....[200]....
        /*0b0c*/ 	.word	0x00021180


	//   ....[201]....
        /*0b10*/ 	.word	0x00021230


	//   ....[202]....
        /*0b14*/ 	.word	0x00021290


	//   ....[203]....
        /*0b18*/ 	.word	0x00021340


	//   ....[204]....
        /*0b1c*/ 	.word	0x000213a0


	//   ....[205]....
        /*0b20*/ 	.word	0x00021450


	//   ....[206]....
        /*0b24*/ 	.word	0x00021540


	//   ....[207]....
        /*0b28*/ 	.word	0x00021620


	//   ....[208]....
        /*0b2c*/ 	.word	0x00021730


	//   ....[209]....
        /*0b30*/ 	.word	0x00021830


	//   ....[210]....
        /*0b34*/ 	.word	0x00021960


	//   ....[211]....
        /*0b38*/ 	.word	0x00021a40


	//   ....[212]....
        /*0b3c*/ 	.word	0x00021b40


	//   ....[213]....
        /*0b40*/ 	.word	0x00021c20


	//   ....[214]....
        /*0b44*/ 	.word	0x00021cb0


	//   ....[215]....
        /*0b48*/ 	.word	0x00021d50


	//   ....[216]....
        /*0b4c*/ 	.word	0x00021ec0


	//   ....[217]....
        /*0b50*/ 	.word	0x00021f30


	//   ....[218]....
        /*0b54*/ 	.word	0x00021fa0


	//   ....[219]....
        /*0b58*/ 	.word	0x00022010


	//   ....[220]....
        /*0b5c*/ 	.word	0x00022080


	//   ....[221]....
        /*0b60*/ 	.word	0x00022100


	//   ....[222]....
        /*0b64*/ 	.word	0x00022180


	//   ....[223]....
        /*0b68*/ 	.word	0x00022210


	//   ....[224]....
        /*0b6c*/ 	.word	0x00022280


	//   ....[225]....
        /*0b70*/ 	.word	0x000222f0


	//   ....[226]....
        /*0b74*/ 	.word	0x00022360


	//   ....[227]....
        /*0b78*/ 	.word	0x000223e0


	//   ....[228]....
        /*0b7c*/ 	.word	0x00022450


	//   ....[229]....
        /*0b80*/ 	.word	0x00022500


	//   ....[230]....
        /*0b84*/ 	.word	0x00022550


	//   ....[231]....
        /*0b88*/ 	.word	0x000225e0


	//   ....[232]....
        /*0b8c*/ 	.word	0x00022710


	//----- nvinfo : EIATTR_REG_RECONFIG
	.align		4
.L_578:
        /*0b90*/ 	.byte	0x01, 0x54
	.zero		2


	//----- nvinfo : EIATTR_SYSCALL_OFFSETS
	.align		4
        /*0b94*/ 	.byte	0x04, 0x46
        /*0b96*/ 	.short	(.L_580 - .L_579)


	//   ....[0]....
.L_579:
        /*0b98*/ 	.word	0x000024b0


	//   ....[1]....
        /*0b9c*/ 	.word	0x00002600


	//   ....[2]....
        /*0ba0*/ 	.word	0x00007da0


	//   ....[3]....
        /*0ba4*/ 	.word	0x000080d0


	//   ....[4]....
        /*0ba8*/ 	.word	0x00019f00


	//   ....[5]....
        /*0bac*/ 	.word	0x0001a050


	//   ....[6]....
        /*0bb0*/ 	.word	0x0001a140


	//   ....[7]....
        /*0bb4*/ 	.word	0x0001b0d0


	//----- nvinfo : EIATTR_MBARRIER_INSTR_OFFSETS
	.align		4
.L_580:
        /*0bb8*/ 	.byte	0x04, 0x39
        /*0bba*/ 	.short	(.L_582 - .L_581)


	//   ....[0]....
.L_581:
        /*0bbc*/ 	.word	0x00000250
        /*0bc0*/ 	.word	0x000000ff
        /*0bc4*/ 	.word	0x00028c00
        /*0bc8*/ 	.short	0x0100
        /*0bca*/ 	.byte	0x08
	.zero		1


	//   ....[1]....
        /*0bcc*/ 	.word	0x00000270
        /*0bd0*/ 	.word	0x000000ff
        /*0bd4*/ 	.word	0x00028c20
        /*0bd8*/ 	.short	0x0100
        /*0bda*/ 	.byte	0x08
	.zero		1


	//   ....[2]....
        /*0bdc*/ 	.word	0x00000320
        /*0be0*/ 	.word	0x000000ff
        /*0be4*/ 	.word	0x00028c30
        /*0be8*/ 	.short	0x0100
        /*0bea*/ 	.byte	0x06
	.zero		1


	//   ....[3]....
        /*0bec*/ 	.word	0x00000330
        /*0bf0*/ 	.word	0x000000ff
        /*0bf4*/ 	.word	0x00028c40
        /*0bf8*/ 	.short	0x0100
        /*0bfa*/ 	.byte	0x06
	.zero		1


	//   ....[4]....
        /*0bfc*/ 	.word	0x00000340
        /*0c00*/ 	.word	0x000000ff
        /*0c04*/ 	.word	0x00028c38
        /*0c08*/ 	.short	0x0100
        /*0c0a*/ 	.byte	0x06
	.zero		1


	//   ....[5]....
        /*0c0c*/ 	.word	0x00000350
        /*0c10*/ 	.word	0x000000ff
        /*0c14*/ 	.word	0x00028c48
        /*0c18*/ 	.short	0x0100
        /*0c1a*/ 	.byte	0x06
	.zero		1


	//   ....[6]....
        /*0c1c*/ 	.word	0x00000480
        /*0c20*/ 	.word	0x000000ff
        /*0c24*/ 	.word	0x00028c50
        /*0c28*/ 	.short	0x0100
        /*0c2a*/ 	.byte	0x08
	.zero		1


	//   ....[7]....
        /*0c2c*/ 	.word	0x00000490
        /*0c30*/ 	.word	0x000000ff
        /*0c34*/ 	.word	0x00028c60
        /*0c38*/ 	.short	0x0100
        /*0c3a*/ 	.byte	0x08
	.zero		1


	//   ....[8]....
        /*0c3c*/ 	.word	0x000004a0
        /*0c40*/ 	.word	0x000000ff
        /*0c44*/ 	.word	0x00028c58
        /*0c48*/ 	.short	0x0100
        /*0c4a*/ 	.byte	0x08
	.zero		1


	//   ....[9]....
        /*0c4c*/ 	.word	0x000004b0
        /*0c50*/ 	.word	0x000000ff
        /*0c54*/ 	.word	0x00028c68
        /*0c58*/ 	.short	0x0100
        /*0c5a*/ 	.byte	0x08
	.zero		1


	//   ....[10]....
        /*0c5c*/ 	.word	0x000005a0
        /*0c60*/ 	.word	0x000000ff
        /*0c64*/ 	.word	0x00028c70
        /*0c68*/ 	.short	0x0100
        /*0c6a*/ 	.byte	0x06
	.zero		1


	//   ....[11]....
        /*0c6c*/ 	.word	0x000005b0
        /*0c70*/ 	.word	0x000000ff
        /*0c74*/ 	.word	0x00028c80
        /*0c78*/ 	.short	0x0100
        /*0c7a*/ 	.byte	0x06
	.zero		1


	//   ....[12]....
        /*0c7c*/ 	.word	0x000005c0
        /*0c80*/ 	.word	0x000000ff
        /*0c84*/ 	.word	0x00028c78
        /*0c88*/ 	.short	0x0100
        /*0c8a*/ 	.byte	0x06
	.zero		1


	//   ....[13]....
        /*0c8c*/ 	.word	0x000005d0
        /*0c90*/ 	.word	0x000000ff
        /*0c94*/ 	.word	0x00028c88
        /*0c98*/ 	.short	0x0100
        /*0c9a*/ 	.byte	0x06
	.zero		1


	//   ....[14]....
        /*0c9c*/ 	.word	0x00000700
        /*0ca0*/ 	.word	0x000000ff
        /*0ca4*/ 	.word	0x00028c90
        /*0ca8*/ 	.short	0x0100
        /*0caa*/ 	.byte	0x08
	.zero		1


	//   ....[15]....
        /*0cac*/ 	.word	0x00000710
        /*0cb0*/ 	.word	0x000000ff
        /*0cb4*/ 	.word	0x00028ca0
        /*0cb8*/ 	.short	0x0100
        /*0cba*/ 	.byte	0x08
	.zero		1


	//   ....[16]....
        /*0cbc*/ 	.word	0x00000720
        /*0cc0*/ 	.word	0x000000ff
        /*0cc4*/ 	.word	0x00028c98
        /*0cc8*/ 	.short	0x0100
        /*0cca*/ 	.byte	0x08
	.zero		1


	//   ....[17]....
        /*0ccc*/ 	.word	0x00000730
        /*0cd0*/ 	.word	0x000000ff
        /*0cd4*/ 	.word	0x00028ca8
        /*0cd8*/ 	.short	0x0100
        /*0cda*/ 	.byte	0x08
	.zero		1


	//   ....[18]....
        /*0cdc*/ 	.word	0x00000860
        /*0ce0*/ 	.word	0x000000ff
        /*0ce4*/ 	.word	0x00028cb0
        /*0ce8*/ 	.short	0x0100
        /*0cea*/ 	.byte	0x08
	.zero		1


	//   ....[19]....
        /*0cec*/ 	.word	0x00000870
        /*0cf0*/ 	.word	0x000000ff
        /*0cf4*/ 	.word	0x00028cc0
        /*0cf8*/ 	.short	0x0100
        /*0cfa*/ 	.byte	0x08
	.zero		1


	//   ....[20]....
        /*0cfc*/ 	.word	0x00000880
        /*0d00*/ 	.word	0x000000ff
        /*0d04*/ 	.word	0x00028cb8
        /*0d08*/ 	.short	0x0100
        /*0d0a*/ 	.byte	0x08
	.zero		1


	//   ....[21]....
        /*0d0c*/ 	.word	0x00000890
        /*0d10*/ 	.word	0x000000ff
        /*0d14*/ 	.word	0x00028cc8
        /*0d18*/ 	.short	0x0100
        /*0d1a*/ 	.byte	0x08
	.zero		1


	//   ....[22]....
        /*0d1c*/ 	.word	0x00003180
        /*0d20*/ 	.word	0x0000003c
        /*0d24*/ 	.word	0x00028c90
        /*0d28*/ 	.short	0x010a
        /*0d2a*/ 	.byte	0x3f
	.zero		1


	//   ....[23]....
        /*0d2c*/ 	.word	0x00003b90
        /*0d30*/ 	.word	0x0000003c
        /*0d34*/ 	.word	0x00028c90
        /*0d38*/ 	.short	0x010a
        /*0d3a*/ 	.byte	0x3f
	.zero		1


	//   ....[24]....
        /*0d3c*/ 	.word	0x00004450
        /*0d40*/ 	.word	0x0000003c
        /*0d44*/ 	.word	0x00028c90
        /*0d48*/ 	.short	0x010a
        /*0d4a*/ 	.byte	0x3f
	.zero		1


	//   ....[25]....
        /*0d4c*/ 	.word	0x00004810
        /*0d50*/ 	.word	0x00000004
        /*0d54*/ 	.word	0x00000000
        /*0d58*/ 	.short	0x0101
        /*0d5a*/ 	.byte	0x3f
	.zero		1


	//   ....[26]....
        /*0d5c*/ 	.word	0x00004850
        /*0d60*/ 	.word	0x0000003c
        /*0d64*/ 	.word	0x00028cb0
        /*0d68*/ 	.short	0x010a
        /*0d6a*/ 	.byte	0x3f
	.zero		1


	//   ....[27]....
        /*0d6c*/ 	.word	0x00005210
        /*0d70*/ 	.word	0x0000003c
        /*0d74*/ 	.word	0x00000000
        /*0d78*/ 	.short	0x0101
        /*0d7a*/ 	.byte	0x3f
	.zero		1


	//   ....[28]....
        /*0d7c*/ 	.word	0x00005b50
        /*0d80*/ 	.word	0x0000000c
        /*0d84*/ 	.word	0x00028c50
        /*0d88*/ 	.short	0x010a
        /*0d8a*/ 	.byte	0x3f
	.zero		1


	//   ....[29]....
        /*0d8c*/ 	.word	0x00005f10
        /*0d90*/ 	.word	0x0000000c
        /*0d94*/ 	.word	0x00000000
        /*0d98*/ 	.short	0x0101
        /*0d9a*/ 	.byte	0x3f
	.zero		1


	//   ....[30]....
        /*0d9c*/ 	.word	0x00006830
        /*0da0*/ 	.word	0x00000015
        /*0da4*/ 	.word	0x00028c50
        /*0da8*/ 	.short	0x010a
        /*0daa*/ 	.byte	0x3f
	.zero		1


	//   ....[31]....
        /*0dac*/ 	.word	0x00006880
        /*0db0*/ 	.word	0x00000015
        /*0db4*/ 	.word	0x00028c50
        /*0db8*/ 	.short	0x010a
        /*0dba*/ 	.byte	0x3f
	.zero		1


	//   ....[32]....
        /*0dbc*/ 	.word	0x00006b70
        /*0dc0*/ 	.word	0x00000015
        /*0dc4*/ 	.word	0x00000000
        /*0dc8*/ 	.short	0x0101
        /*0dca*/ 	.byte	0x3f
	.zero		1


	//   ....[33]....
        /*0dcc*/ 	.word	0x00007e40
        /*0dd0*/ 	.word	0x00000002
        /*0dd4*/ 	.word	0x00028c00
        /*0dd8*/ 	.short	0x010a
        /*0dda*/ 	.byte	0x3f
	.zero		1


	//   ....[34]....
        /*0ddc*/ 	.word	0x00007e90
        /*0de0*/ 	.word	0x00000002
        /*0de4*/ 	.word	0x00028c00
        /*0de8*/ 	.short	0x010a
        /*0dea*/ 	.byte	0x3f
	.zero		1


	//   ....[35]....
        /*0dec*/ 	.word	0x00008950
        /*0df0*/ 	.word	0x00000002
        /*0df4*/ 	.word	0x00028c00
        /*0df8*/ 	.short	0x010a
        /*0dfa*/ 	.byte	0x3f
	.zero		1


	//   ....[36]....
        /*0dfc*/ 	.word	0x00009da0
        /*0e00*/ 	.word	0x00000002
        /*0e04*/ 	.word	0x00028c00
        /*0e08*/ 	.short	0x010a
        /*0e0a*/ 	.byte	0x3f
	.zero		1


	//   ....[37]....
        /*0e0c*/ 	.word	0x0000ac10
        /*0e10*/ 	.word	0x00000015
        /*0e14*/ 	.word	0x00028c30
        /*0e18*/ 	.short	0x010a
        /*0e1a*/ 	.byte	0x3f
	.zero		1


	//   ....[38]....
        /*0e1c*/ 	.word	0x0000acc0
        /*0e20*/ 	.word	0x00000015
        /*0e24*/ 	.word	0x00028c30
        /*0e28*/ 	.short	0x010a
        /*0e2a*/ 	.byte	0x3f
	.zero		1


	//   ....[39]....
        /*0e2c*/ 	.word	0x0000bc90
        /*0e30*/ 	.word	0x0000002f
        /*0e34*/ 	.word	0x00000000
        /*0e38*/ 	.short	0x0101
        /*0e3a*/ 	.byte	0x3f
	.zero		1


	//   ....[40]....
        /*0e3c*/ 	.word	0x0000c360
        /*0e40*/ 	.word	0x00000015
        /*0e44*/ 	.word	0x00028c50
        /*0e48*/ 	.short	0x010a
        /*0e4a*/ 	.byte	0x3f
	.zero		1


	//   ....[41]....
        /*0e4c*/ 	.word	0x0000c420
        /*0e50*/ 	.word	0x00000015
        /*0e54*/ 	.word	0x00028c50
        /*0e58*/ 	.short	0x010a
        /*0e5a*/ 	.byte	0x3f
	.zero		1


	//   ....[42]....
        /*0e5c*/ 	.word	0x0000c720
        /*0e60*/ 	.word	0x00000015
        /*0e64*/ 	.word	0x00000000
        /*0e68*/ 	.short	0x0101
        /*0e6a*/ 	.byte	0x3f
	.zero		1


	//   ....[43]....
        /*0e6c*/ 	.word	0x0000c8c0
        /*0e70*/ 	.word	0x000000d1
        /*0e74*/ 	.word	0x00028c30
        /*0e78*/ 	.short	0x010a
        /*0e7a*/ 	.byte	0x3f
	.zero		1


	//   ....[44]....
        /*0e7c*/ 	.word	0x0000c930
        /*0e80*/ 	.word	0x000000d1
        /*0e84*/ 	.word	0x00028c30
        /*0e88*/ 	.short	0x010a
        /*0e8a*/ 	.byte	0x3f
	.zero		1


	//   ....[45]....
        /*0e8c*/ 	.word	0x0000d670
        /*0e90*/ 	.word	0x0000000f
        /*0e94*/ 	.word	0x00000000
        /*0e98*/ 	.short	0x0101
        /*0e9a*/ 	.byte	0x3f
	.zero		1


	//   ....[46]....
        /*0e9c*/ 	.word	0x0000e7f0
        /*0ea0*/ 	.word	0x000000d1
        /*0ea4*/ 	.word	0x00028c50
        /*0ea8*/ 	.short	0x010a
        /*0eaa*/ 	.byte	0x3f
	.zero		1


	//   ....[47]....
        /*0eac*/ 	.word	0x0000e840
        /*0eb0*/ 	.word	0x000000d1
        /*0eb4*/ 	.word	0x00028c50
        /*0eb8*/ 	.short	0x010a
        /*0eba*/ 	.byte	0x3f
	.zero		1


	//   ....[48]....
        /*0ebc*/ 	.word	0x0000eb60
        /*0ec0*/ 	.word	0x000000d1
        /*0ec4*/ 	.word	0x00000000
        /*0ec8*/ 	.short	0x0101
        /*0eca*/ 	.byte	0x3f
	.zero		1


	//   ....[49]....
        /*0ecc*/ 	.word	0x0000ec90
        /*0ed0*/ 	.word	0x00000015
        /*0ed4*/ 	.word	0x00028c30
        /*0ed8*/ 	.short	0x010a
        /*0eda*/ 	.byte	0x3f
	.zero		1


	//   ....[50]....
        /*0edc*/ 	.word	0x0000ed00
        /*0ee0*/ 	.word	0x00000015
        /*0ee4*/ 	.word	0x00028c30
        /*0ee8*/ 	.short	0x010a
        /*0eea*/ 	.byte	0x3f
	.zero		1


	//   ....[51]....
        /*0eec*/ 	.word	0x0000f780
        /*0ef0*/ 	.word	0x00000014
        /*0ef4*/ 	.word	0x00000000
        /*0ef8*/ 	.short	0x0101
        /*0efa*/ 	.byte	0x3f
	.zero		1


	//   ....[52]....
        /*0efc*/ 	.word	0x00010670
        /*0f00*/ 	.word	0x00000015
        /*0f04*/ 	.word	0x00028c50
        /*0f08*/ 	.short	0x010a
        /*0f0a*/ 	.byte	0x3f
	.zero		1


	//   ....[53]....
        /*0f0c*/ 	.word	0x000106c0
        /*0f10*/ 	.word	0x00000015
        /*0f14*/ 	.word	0x00028c50
        /*0f18*/ 	.short	0x010a
        /*0f1a*/ 	.byte	0x3f
	.zero		1


	//   ....[54]....
        /*0f1c*/ 	.word	0x000109e0
        /*0f20*/ 	.word	0x00000015
        /*0f24*/ 	.word	0x00000000
        /*0f28*/ 	.short	0x0101
        /*0f2a*/ 	.byte	0x3f
	.zero		1


	//   ....[55]....
        /*0f2c*/ 	.word	0x000132e0
        /*0f30*/ 	.word	0x00000000
        /*0f34*/ 	.word	0x00000000
        /*0f38*/ 	.short	0x0101
        /*0f3a*/ 	.byte	0x3f
	.zero		1


	//   ....[56]....
        /*0f3c*/ 	.word	0x00013fb0
        /*0f40*/ 	.word	0x00000008
        /*0f44*/ 	.word	0x00000000
        /*0f48*/ 	.short	0x0101
        /*0f4a*/ 	.byte	0x3f
	.zero		1


	//   ....[57]....
        /*0f4c*/ 	.word	0x00018120
        /*0f50*/ 	.word	0x00000011
        /*0f54*/ 	.word	0x00028c20
        /*0f58*/ 	.short	0x010a
        /*0f5a*/ 	.byte	0x3f
	.zero		1


	//   ....[58]....
        /*0f5c*/ 	.word	0x000181b0
        /*0f60*/ 	.word	0x00000003
        /*0f64*/ 	.word	0x00028ca0
        /*0f68*/ 	.short	0x010a
        /*0f6a*/ 	.byte	0x3f
	.zero		1


	//   ....[59]....
        /*0f6c*/ 	.word	0x00018400
        /*0f70*/ 	.word	0x00000003
        /*0f74*/ 	.word	0x00028cc0
        /*0f78*/ 	.short	0x010a
        /*0f7a*/ 	.byte	0x3f
	.zero		1


	//   ....[60]....
        /*0f7c*/ 	.word	0x00018dd0
        /*0f80*/ 	.word	0x00000009
        /*0f84*/ 	.word	0x00028ca0
        /*0f88*/ 	.short	0x010a
        /*0f8a*/ 	.byte	0x3f
	.zero		1


	//   ....[61]....
        /*0f8c*/ 	.word	0x00019010
        /*0f90*/ 	.word	0x00000009
        /*0f94*/ 	.word	0x00028cc0
        /*0f98*/ 	.short	0x010a
        /*0f9a*/ 	.byte	0x3f
	.zero		1


	//   ....[62]....
        /*0f9c*/ 	.word	0x0001a8c0
        /*0fa0*/ 	.word	0x0000001e
        /*0fa4*/ 	.word	0x00028c40
        /*0fa8*/ 	.short	0x010a
        /*0faa*/ 	.byte	0x3f
	.zero		1


	//   ....[63]....
        /*0fac*/ 	.word	0x0001ad70
        /*0fb0*/ 	.word	0x0000001e
        /*0fb4*/ 	.word	0x00028c30
        /*0fb8*/ 	.short	0x0107
        /*0fba*/ 	.byte	0x3f
	.zero		1


	//   ....[64]....
        /*0fbc*/ 	.word	0x0001ae40
        /*0fc0*/ 	.word	0x0000001e
        /*0fc4*/ 	.word	0x00028c30
        /*0fc8*/ 	.short	0x0101
        /*0fca*/ 	.byte	0x3f
	.zero		1


	//   ....[65]....
        /*0fcc*/ 	.word	0x0001b720
        /*0fd0*/ 	.word	0x00000011
        /*0fd4*/ 	.word	0x00028c00
        /*0fd8*/ 	.short	0x0107
        /*0fda*/ 	.byte	0x3f
	.zero		1


	//   ....[66]....
        /*0fdc*/ 	.word	0x0001b810
        /*0fe0*/ 	.word	0x00000011
        /*0fe4*/ 	.word	0x00028c00
        /*0fe8*/ 	.short	0x0101
        /*0fea*/ 	.byte	0x3f
	.zero		1


	//   ....[67]....
        /*0fec*/ 	.word	0x0001b830
        /*0ff0*/ 	.word	0x00000011
        /*0ff4*/ 	.word	0x00028c20
        /*0ff8*/ 	.short	0x010a
        /*0ffa*/ 	.byte	0x3f
	.zero		1


	//   ....[68]....
        /*0ffc*/ 	.word	0x0001b8c0
        /*1000*/ 	.word	0x0000001e
        /*1004*/ 	.word	0x00028c60
        /*1008*/ 	.short	0x010a
        /*100a*/ 	.byte	0x3f
	.zero		1


	//   ....[69]....
        /*100c*/ 	.word	0x0001c1d0
        /*1010*/ 	.word	0x0000001e
        /*1014*/ 	.word	0x00028c50
        /*1018*/ 	.short	0x0107
        /*101a*/ 	.byte	0x3f
	.zero		1


	//   ....[70]....
        /*101c*/ 	.word	0x0001c2a0
        /*1020*/ 	.word	0x0000001e
        /*1024*/ 	.word	0x00028c50
        /*1028*/ 	.short	0x0101
        /*102a*/ 	.byte	0x3f
	.zero		1


	//   ....[71]....
        /*102c*/ 	.word	0x0001c630
        /*1030*/ 	.word	0x00000006
        /*1034*/ 	.word	0x00028c40
        /*1038*/ 	.short	0x010a
        /*103a*/ 	.byte	0x3f
	.zero		1


	//   ....[72]....
        /*103c*/ 	.word	0x0001c950
        /*1040*/ 	.word	0x00000006
        /*1044*/ 	.word	0x00028c30
        /*1048*/ 	.short	0x0107
        /*104a*/ 	.byte	0x3f
	.zero		1


	//   ....[73]....
        /*104c*/ 	.word	0x0001ca10
        /*1050*/ 	.word	0x00000006
        /*1054*/ 	.word	0x00028c30
        /*1058*/ 	.short	0x0101
        /*105a*/ 	.byte	0x3f
	.zero		1


	//   ....[74]....
        /*105c*/ 	.word	0x0001ca40
        /*1060*/ 	.word	0x00000006
        /*1064*/ 	.word	0x00028c60
        /*1068*/ 	.short	0x010a
        /*106a*/ 	.byte	0x3f
	.zero		1


	//   ....[75]....
        /*106c*/ 	.word	0x0001d0f0
        /*1070*/ 	.word	0x00000006
        /*1074*/ 	.word	0x00028c50
        /*1078*/ 	.short	0x0107
        /*107a*/ 	.byte	0x3f
	.zero		1


	//   ....[76]....
        /*107c*/ 	.word	0x0001d1b0
        /*1080*/ 	.word	0x00000006
        /*1084*/ 	.word	0x00028c50
        /*1088*/ 	.short	0x0101
        /*108a*/ 	.byte	0x3f
	.zero		1


	//   ....[77]....
        /*108c*/ 	.word	0x0001e450
        /*1090*/ 	.word	0x00000007
        /*1094*/ 	.word	0x00028c20
        /*1098*/ 	.short	0x010a
        /*109a*/ 	.byte	0x3f
	.zero		1


	//   ....[78]....
        /*109c*/ 	.word	0x0001e5c0
        /*10a0*/ 	.word	0x00000005
        /*10a4*/ 	.word	0x00028c40
        /*10a8*/ 	.short	0x010a
        /*10aa*/ 	.byte	0x3f
	.zero		1


	//   ....[79]....
        /*10ac*/ 	.word	0x0001e660
        /*10b0*/ 	.word	0x00000003
        /*10b4*/ 	.word	0x00028c40
        /*10b8*/ 	.short	0x010a
        /*10ba*/ 	.byte	0x3f
	.zero		1


	//   ....[80]....
        /*10bc*/ 	.word	0x0001e6a0
        /*10c0*/ 	.word	0x00000005
        /*10c4*/ 	.word	0x00028c60
        /*10c8*/ 	.short	0x010a
        /*10ca*/ 	.byte	0x3f
	.zero		1


	//   ....[81]....
        /*10cc*/ 	.word	0x0001e6e0
        /*10d0*/ 	.word	0x00000003
        /*10d4*/ 	.word	0x00028c60
        /*10d8*/ 	.short	0x010a
        /*10da*/ 	.byte	0x3f
	.zero		1


	//   ....[82]....
        /*10dc*/ 	.word	0x0001e740
        /*10e0*/ 	.word	0x0000003c
        /*10e4*/ 	.word	0x00028c90
        /*10e8*/ 	.short	0x010a
        /*10ea*/ 	.byte	0x3f
	.zero		1


	//   ....[83]....
        /*10ec*/ 	.word	0x0001e8c0
        /*10f0*/ 	.word	0x0000003c
        /*10f4*/ 	.word	0x00028c90
        /*10f8*/ 	.short	0x010a
        /*10fa*/ 	.byte	0x3f
	.zero		1


	//   ....[84]....
        /*10fc*/ 	.word	0x0001ea40
        /*1100*/ 	.word	0x0000003c
        /*1104*/ 	.word	0x00028c90
        /*1108*/ 	.short	0x010a
        /*110a*/ 	.byte	0x3f
	.zero		1


	//   ....[85]....
        /*110c*/ 	.word	0x0001eba0
        /*1110*/ 	.word	0x0000003c
        /*1114*/ 	.word	0x00028cb0
        /*1118*/ 	.short	0x010a
        /*111a*/ 	.byte	0x3f
	.zero		1


	//   ....[86]....
        /*111c*/ 	.word	0x0001ebf0
        /*1120*/ 	.word	0x0000000c
        /*1124*/ 	.word	0x00028c50
        /*1128*/ 	.short	0x010a
        /*112a*/ 	.byte	0x3f
	.zero		1


	//   ....[87]....
        /*112c*/ 	.word	0x0001ec40
        /*1130*/ 	.word	0x00000015
        /*1134*/ 	.word	0x00028c50
        /*1138*/ 	.short	0x010a
        /*113a*/ 	.byte	0x3f
	.zero		1


	//   ....[88]....
        /*113c*/ 	.word	0x0001f030
        /*1140*/ 	.word	0x00000002
        /*1144*/ 	.word	0x00028c00
        /*1148*/ 	.short	0x010a
        /*114a*/ 	.byte	0x3f
	.zero		1


	//   ....[89]....
        /*114c*/ 	.word	0x0001f600
        /*1150*/ 	.word	0x00000002
        /*1154*/ 	.word	0x00028c00
        /*1158*/ 	.short	0x010a
        /*115a*/ 	.byte	0x3f
	.zero		1


	//   ....[90]....
        /*115c*/ 	.word	0x0001f650
        /*1160*/ 	.word	0x00000015
        /*1164*/ 	.word	0x00028c30
        /*1168*/ 	.short	0x010a
        /*116a*/ 	.byte	0x3f
	.zero		1


	//   ....[91]....
        /*116c*/ 	.word	0x0001f6a0
        /*1170*/ 	.word	0x00000015
        /*1174*/ 	.word	0x00028c50
        /*1178*/ 	.short	0x010a
        /*117a*/ 	.byte	0x3f
	.zero		1


	//   ....[92]....
        /*117c*/ 	.word	0x0001f6f0
        /*1180*/ 	.word	0x000000d1
        /*1184*/ 	.word	0x00028c30
        /*1188*/ 	.short	0x010a
        /*118a*/ 	.byte	0x3f
	.zero		1


	//   ....[93]....
        /*118c*/ 	.word	0x0001f740
        /*1190*/ 	.word	0x000000d1
        /*1194*/ 	.word	0x00028c50
        /*1198*/ 	.short	0x010a
        /*119a*/ 	.byte	0x3f
	.zero		1


	//   ....[94]....
        /*119c*/ 	.word	0x0001f790
        /*11a0*/ 	.word	0x00000015
        /*11a4*/ 	.word	0x00028c30
        /*11a8*/ 	.short	0x010a
        /*11aa*/ 	.byte	0x3f
	.zero		1


	//   ....[95]....
        /*11ac*/ 	.word	0x0001f7e0
        /*11b0*/ 	.word	0x00000015
        /*11b4*/ 	.word	0x00028c50
        /*11b8*/ 	.short	0x010a
        /*11ba*/ 	.byte	0x3f
	.zero		1


	//   ....[96]....
        /*11bc*/ 	.word	0x0001f980
        /*11c0*/ 	.word	0x00000011
        /*11c4*/ 	.word	0x00028c20
        /*11c8*/ 	.short	0x010a
        /*11ca*/ 	.byte	0x3f
	.zero		1


	//   ....[97]....
        /*11cc*/ 	.word	0x0001f9d0
        /*11d0*/ 	.word	0x00000003
        /*11d4*/ 	.word	0x00028ca0
        /*11d8*/ 	.short	0x010a
        /*11da*/ 	.byte	0x3f
	.zero		1


	//   ....[98]....
        /*11dc*/ 	.word	0x0001fa20
        /*11e0*/ 	.word	0x00000003
        /*11e4*/ 	.word	0x00028cc0
        /*11e8*/ 	.short	0x010a
        /*11ea*/ 	.byte	0x3f
	.zero		1


	//   ....[99]....
        /*11ec*/ 	.word	0x0001fa70
        /*11f0*/ 	.word	0x00000009
        /*11f4*/ 	.word	0x00028ca0
        /*11f8*/ 	.short	0x010a
        /*11fa*/ 	.byte	0x3f
	.zero		1


	//   ....[100]....
        /*11fc*/ 	.word	0x0001fac0
        /*1200*/ 	.word	0x00000009
        /*1204*/ 	.word	0x00028cc0
        /*1208*/ 	.short	0x010a
        /*120a*/ 	.byte	0x3f
	.zero		1


	//   ....[101]....
        /*120c*/ 	.word	0x0001fbe0
        /*1210*/ 	.word	0x0000001e
        /*1214*/ 	.word	0x00028c40
        /*1218*/ 	.short	0x010a
        /*121a*/ 	.byte	0x3f
	.zero		1


	//   ....[102]....
        /*121c*/ 	.word	0x00020680
        /*1220*/ 	.word	0x00000011
        /*1224*/ 	.word	0x00028c20
        /*1228*/ 	.short	0x010a
        /*122a*/ 	.byte	0x3f
	.zero		1


	//   ....[103]....
        /*122c*/ 	.word	0x000206d0
        /*1230*/ 	.word	0x0000001e
        /*1234*/ 	.word	0x00028c60
        /*1238*/ 	.short	0x010a
        /*123a*/ 	.byte	0x3f
	.zero		1


	//   ....[104]....
        /*123c*/ 	.word	0x00020fd0
        /*1240*/ 	.word	0x00000006
        /*1244*/ 	.word	0x00028c40
        /*1248*/ 	.short	0x010a
        /*124a*/ 	.byte	0x3f
	.zero		1


	//   ....[105]....
        /*124c*/ 	.word	0x00021490
        /*1250*/ 	.word	0x00000006
        /*1254*/ 	.word	0x00028c60
        /*1258*/ 	.short	0x010a
        /*125a*/ 	.byte	0x3f
	.zero		1


	//   ....[106]....
        /*125c*/ 	.word	0x00022630
        /*1260*/ 	.word	0x00000007
        /*1264*/ 	.word	0x00028c20
        /*1268*/ 	.short	0x010a
        /*126a*/ 	.byte	0x3f
	.zero		1


	//   ....[107]....
        /*126c*/ 	.word	0x000227d0
        /*1270*/ 	.word	0x00000005
        /*1274*/ 	.word	0x00028c40
        /*1278*/ 	.short	0x010a
        /*127a*/ 	.byte	0x3f
	.zero		1


	//   ....[108]....
        /*127c*/ 	.word	0x00022820
        /*1280*/ 	.word	0x00000003
        /*1284*/ 	.word	0x00028c40
        /*1288*/ 	.short	0x010a
        /*128a*/ 	.byte	0x3f
	.zero		1


	//   ....[109]....
        /*128c*/ 	.word	0x00022870
        /*1290*/ 	.word	0x00000005
        /*1294*/ 	.word	0x00028c60
        /*1298*/ 	.short	0x010a
        /*129a*/ 	.byte	0x3f
	.zero		1


	//----- nvinfo : EIATTR_NUM_MBARRIERS
	.align		4
.L_582:
        /*129c*/ 	.byte	0x03, 0x38
        /*129e*/ 	.short	0x0016


	//----- nvinfo : EIATTR_EXIT_INSTR_OFFSETS
	.align		4
        /*12a0*/ 	.byte	0x04, 0x1c
        /*12a2*/ 	.short	(.L_584 - .L_583)


	//   ....[0]....
.L_583:
        /*12a4*/ 	.word	0x0001e730


	//----- nvinfo : EIATTR_MAX_THREADS
	.align		4
.L_584:
        /*12a8*/ 	.byte	0x04, 0x05
        /*12aa*/ 	.short	(.L_586 - .L_585)
.L_585:
        /*12ac*/ 	.word	0x00000180
        /*12b0*/ 	.word	0x00000001
        /*12b4*/ 	.word	0x00000001


	//----- nvinfo : EIATTR_CRS_STACK_SIZE
	.align		4
.L_586:
        /*12b8*/ 	.byte	0x04, 0x1e
        /*12ba*/ 	.short	(.L_588 - .L_587)
.L_587:
        /*12bc*/ 	.word	0x00000000


	//----- nvinfo : EIATTR_CBANK_PARAM_SIZE
	.align		4
.L_588:
        /*12c0*/ 	.byte	0x03, 0x19
        /*12c2*/ 	.short	0x0af0


	//----- nvinfo : EIATTR_PARAM_CBANK
	.align		4
        /*12c4*/ 	.byte	0x04, 0x0a
        /*12c6*/ 	.short	(.L_590 - .L_589)
	.align		4
.L_589:
        /*12c8*/ 	.word	index@(.nv.constant0._ZN7cutlass13device_kernelIN5flash11enable_sm90INS1_16FlashAttnFwdSm90INS1_25CollectiveMainloopFwdSm90ILi2EN4cute5tupleIJNS5_1CILi1EEES8_S8_EEENS6_IJNS7_ILi64EEESA_SA_EEELi512ENS_6half_tEfNS_4arch4Sm90ELb1ELb0ELb1ELb1ELb1ELb1ELb0ELb0ELb0ELb1ELb1ELb0EEENS1_21CollectiveEpilogueFwdINS6_IJSA_NS7_ILi512EEESA_EEES9_SC_SE_Li256ELb1ELb1ELb1ELb0EEENS1_36VarlenDynamicPersistentTileSchedulerILi64ELi64ELi256ELi128ELb1ELb1ELb1ELb1ELb1ELb1EEEEEEEEEvNT_6ParamsE)
        /*12cc*/ 	.short	0x0210
        /*12ce*/ 	.short	0x0af0


	//----- nvinfo : EIATTR_SW_WAR
	.align		4
.L_590:
        /*12d0*/ 	.byte	0x04, 0x36
        /*12d2*/ 	.short	(.L_592 - .L_591)
.L_591:
        /*12d4*/ 	.word	0x00000008
.L_592:


//--------------------- .nv.info._ZN7cutlass13device_kernelIN5flash11enable_sm90INS1_16FlashAttnFwdSm90INS1_25CollectiveMainloopFwdSm90ILi2EN4cute5tupleIJNS5_1CILi1EEES8_S8_EEENS6_IJNS7_ILi64EEESA_SA_EEELi512ENS_6half_tEfNS_4arch4Sm90ELb1ELb0ELb1ELb1ELb1ELb0ELb1ELb0ELb0ELb1ELb1ELb0EEENS1_21CollectiveEpilogueFwdINS6_IJSA_NS7_ILi512EEESA_EEES9_SC_SE_Li256ELb1ELb1ELb1ELb0EEENS1_36VarlenDynamicPersistentTileSchedulerILi64ELi64ELi256ELi128ELb1ELb1ELb1ELb1ELb1ELb1EEEEEEEEEvNT_6ParamsE --------------------------
	.section	.nv.info._ZN7cutlass13device_kernelIN5flash11enable_sm90INS1_16FlashAttnFwdSm90INS1_25CollectiveMainloopFwdSm90ILi2EN4cute5tupleIJNS5_1CILi1EEES8_S8_EEENS6_IJNS7_ILi64EEESA_SA_EEELi512ENS_6half_tEfNS_4arch4Sm90ELb1ELb0ELb1ELb1ELb1ELb0ELb1ELb0ELb0ELb1ELb1ELb0EEENS1_21CollectiveEpilogueFwdINS6_IJSA_NS7_ILi512EEESA_EEES9_SC_SE_Li256ELb1ELb1ELb1ELb0EEENS1_36VarlenDynamicPersistentTileSchedulerILi64ELi64ELi256ELi128ELb1ELb1ELb1ELb1ELb1ELb1EEEEEEEEEvNT_6ParamsE,"",@"SHT_CUDA_INFO"
	.sectionflags	@""
	.align	4


	//----- nvinfo : EIATTR_CUDA_API_VERSION
	.align		4
        /*0000*/ 	.byte	0x04, 0x37
        /*0002*/ 	.short	(.L_594 - .L_593)
.L_593:
        /*0004*/ 	.word	0x00000082


	//----- nvinfo : EIATTR_KPARAM_INFO
	.align		4
.L_594:
        /*0008*/ 	.byte	0x04, 0x17
        /*000a*/ 	.short	(.L_596 - .L_595)
.L_595:
        /*000c*/ 	.word	0x00000000
        /*0010*/ 	.short	0x0000
        /*0012*/ 	.short	0x0070
        /*0014*/ 	.byte	0x00, 0xf0, 0x01, 0x2e


	//----- nvinfo : EIATTR_SPARSE_MMA_MASK
	.align		4
.L_596:
        /*0018*/ 	.byte	0x03, 0x50
        /*001a*/ 	.short	0x0000


	//----- nvinfo : EIATTR_MAXREG_COUNT
	.align		4
        /*001c*/ 	.byte	0x03, 0x1b
        /*001e*/ 	.short	0x00a8


	//----- nvinfo : EIATTR_NUM_BARRIERS
	.align		4
        /*0020*/ 	.byte	0x02, 0x4c
        /*0022*/ 	.byte	0x10
	.zero		1


	//----- nvinfo : EIATTR_EXTERNS
	.align		4
        /*0024*/ 	.byte	0x04, 0x0f
        /*0026*/ 	.short	(.L_598 - .L_597)


	//   ....[0]....
	.align		4
.L_597:
        /*0028*/ 	.word	index@(__assertfail)


	//----- nvinfo : EIATTR_ANNOTATIONS
	.align		4
.L_598:
        /*002c*/ 	.byte	0x04, 0x55
        /*002e*/ 	.short	(.L_600 - .L_599)


	//   ....[0]....
.L_599:
        /* <DEDUP_REMOVED lines=21> */


	//----- nvinfo : EIATTR_MERCURY_ISA_VERSION
	.align		4
.L_600:
        /*0170*/ 	.byte	0x03, 0x5f
        /*0172*/ 	.short	0x0101


	//----- nvinfo : EIATTR_UNUSED_LOAD_BYTE_OFFSET
	.align		4
        /*0174*/ 	.byte	0x04, 0x44
        /*0176*/ 	.short	(.L_602 - .L_601)


	//   ....[0]....
.L_601:
        /*0178*/ 	.word	0x00000960
        /*017c*/ 	.word	0x0000fff0


	//   ....[1]....
        /*0180*/ 	.word	0x0000e5d0
        /*0184*/ 	.word	0x0000fff0


	//----- nvinfo : EIATTR_INT_WARP_WIDE_INSTR_OFFSETS
	.align		4
.L_602:
        /*0188*/ 	.byte	0x04, 0x31
        /*018a*/ 	.short	(.L_604 - .L_603)


	//   ....[0]....
.L_603:
        /*018c*/ 	.word	0x000000c0


	//   ....[1]....
        /*0190*/ 	.word	0x000000d0


	//   ....[2]....
        /*0194*/ 	.word	0x000000e0


	//   ....[3]....
        /*0198*/ 	.word	0x00000180


	//   ....[4]....
        /*019c*/ 	.word	0x00014850


	//   ....[5]....
        /*01a0*/ 	.word	0x000148e0


	//   ....[6]....
        /*01a4*/ 	.word	0x00018b70


	//   ....[7]....
        /*01a8*/ 	.word	0x00018c00


	//----- nvinfo : EIATTR_COOP_GROUP_MASK_REGIDS
	.align		4
.L_604:
        /*01ac*/ 	.byte	0x04, 0x29
        /*01ae*/ 	.short	(.L_606 - .L_605)


	//   ....[0]....
.L_605:
        /*01b0*/ 	.word	0xffffffff


	//   ....[1]....
        /*01b4*/ 	.word	0xffffffff


	//   ....[2]....
        /*01b8*/ 	.word	0xffffffff


	//   ....[3]....
        /*01bc*/ 	.word	0xffffffff


	//   ....[4]....
        /*01c0*/ 	.word	0xffffffff


	//   ....[5]....
        /*01c4*/ 	.word	0xffffffff


	//   ....[6]....
        /*01c8*/ 	.word	0xffffffff


	//   ....[7]....
        /*01cc*/ 	.word	0xffffffff


	//   ....[8]....
        /*01d0*/ 	.word	0xffffffff


	//   ....[9]....
        /*01d4*/ 	.word	0xffffffff


	//   ....[10]....
        /*01d8*/ 	.word	0xffffffff


	//   ....[11]....
        /*01dc*/ 	.word	0xffffffff


	//   ....[12]....
        /*01e0*/ 	.word	0xffffffff


	//   ....[13]....
        /*01e4*/ 	.word	0xffffffff


	//   ....[14]....
        /*01e8*/ 	.word	0xffffffff


	//   ....[15]....
        /*01ec*/ 	.word	0xffffffff


	//   ....[16]....
        /*01f0*/ 	.word	0xffffffff


	//   ....[17]....
        /*01f4*/ 	.word	0xffffffff


	//   ....[18]....
        /*01f8*/ 	.word	0xffffffff


	//   ....[19]....
        /*01fc*/ 	.word	0xffffffff


	//   ....[20]....
        /*0200*/ 	.word	0xffffffff


	//   ....[21]....
        /*0204*/ 	.word	0xffffffff


	//   ....[22]....
        /*0208*/ 	.word	0xffffffff


	//   ....[23]....
        /*020c*/ 	.word	0xffffffff


	//   ....[24]....
        /*0210*/ 	.word	0xffffffff


	//   ....[25]....
        /*0214*/ 	.word	0xffffffff


	//   ....[26]....
        /*0218*/ 	.word	0xffffffff


	//   ....[27]....
        /*021c*/ 	.word	0xffffffff


	//   ....[28]....
        /*0220*/ 	.word	0xffffffff


	//   ....[29]....
        /*0224*/ 	.word	0xffffffff


	//   ....[30]....
        /*0228*/ 	.word	0xffffffff


	//   ....[31]....
        /*022c*/ 	.word	0xffffffff


	//   ....[32]....
        /*0230*/ 	.word	0xffffffff


	//   ....[33]....
        /*0234*/ 	.word	0xffffffff


	//   ....[34]....
        /*0238*/ 	.word	0xffffffff


	//   ....[35]....
        /*023c*/ 	.word	0xffffffff


	//   ....[36]....
        /*0240*/ 	.word	0xffffffff


	//   ....[37]....
        /*0244*/ 	.word	0xffffffff


	//   ....[38]....
        /*0248*/ 	.word	0xffffffff


	//   ....[39]....
        /*024c*/ 	.word	0xffffffff


	//   ....[40]....
        /*0250*/ 	.word	0xffffffff


	//   ....[41]....
        /*0254*/ 	.word	0xffffffff


	//   ....[42]....
        /*0258*/ 	.word	0xffffffff


	//   ....[43]....
        /*025c*/ 	.word	0xffffffff


	//   ....[44]....
        /*0260*/ 	.word	0xffffffff


	//   ....[45]....
        /*0264*/ 	.word	0xffffffff


	//   ....[46]....
        /*0268*/ 	.word	0xffffffff


	//   ....[47]....
        /*026c*/ 	.word	0xffffffff


	//   ....[48]....
        /*0270*/ 	.word	0xffffffff


	//   ....[49]....
        /*0274*/ 	.word	0xffffffff


	//   ....[50]....
        /*0278*/ 	.word	0xffffffff


	//   ....[51]....
        /*027c*/ 	.word	0xffffffff


	//   ....[52]....
        /*0280*/ 	.word	0xffffffff


	//   ....[53]....
        /*0284*/ 	.word	0xffffffff


	//   ....[54]....
        /*0288*/ 	.word	0xffffffff


	//   ....[55]....
        /*028c*/ 	.word	0xffffffff


	//   ....[56]....
        /*0290*/ 	.word	0xffffffff


	//   ....[57]....
        /*0294*/ 	.word	0xffffffff


	//   ....[58]....
        /*0298*/ 	.word	0xffffffff


	//   ....[59]....
        /*029c*/ 	.word	0xffffffff


	//   ....[60]....
        /*02a0*/ 	.word	0xffffffff


	//   ....[61]....
        /*02a4*/ 	.word	0xffffffff


	//   ....[62]....
        /*02a8*/ 	.word	0xffffffff


	//   ....[63]....
        /*02ac*/ 	.word	0xffffffff


	//   ....[64]....
        /*02b0*/ 	.word	0xffffffff


	//   ....[65]....
        /*02b4*/ 	.word	0xffffffff


	//   ....[66]....
        /*02b8*/ 	.word	0xffffffff


	//   ....[67]....
        /*02bc*/ 	.word	0xffffffff


	//   ....[68]....
        /*02c0*/ 	.word	0xffffffff


	//   ....[69]....
        /*02c4*/ 	.word	0xffffffff


	//   ....[70]....
        /*02c8*/ 	.word	0xffffffff


	//   ....[71]....
        /*02cc*/ 	.word	0xffffffff


	//   ....[72]....
        /*02d0*/ 	.word	0xffffffff


	//   ....[73]....
        /*02d4*/ 	.word	0xffffffff


	//   ....[74]....
        /*02d8*/ 	.word	0xffffffff


	//   ....[75]....
        /*02dc*/ 	.word	0xffffffff


	//   ....[76]....
        /*02e0*/ 	.word	0xffffffff


	//   ....[77]....
        /*02e4*/ 	.word	0xffffffff


	//   ....[78]....
        /*02e8*/ 	.word	0xffffffff


	//   ....[79]....
        /*02ec*/ 	.word	0xffffffff


	//   ....[80]....
        /*02f0*/ 	.word	0xffffffff


	//   ....[81]....
        /*02f4*/ 	.word	0xffffffff


	//   ....[82]....
        /*02f8*/ 	.word	0xffffffff


	//   ....[83]....
        /*02fc*/ 	.word	0xffffffff


	//   ....[84]....
        /*0300*/ 	.word	0xffffffff


	//   ....[85]....
        /*0304*/ 	.word	0xffffffff


	//   ....[86]....
        /*0308*/ 	.word	0xffffffff


	//   ....[87]....
        /*030c*/ 	.word	0xffffffff


	//   ....[88]....
        /*0310*/ 	.word	0xffffffff


	//   ....[89]....
        /*0314*/ 	.word	0xffffffff


	//   ....[90]....
        /*0318*/ 	.word	0xffffffff


	//   ....[91]....
        /*031c*/ 	.word	0xffffffff


	//   ....[92]....
        /*0320*/ 	.word	0xffffffff


	//   ....[93]....
        /*0324*/ 	.word	0xffffffff


	//   ....[94]....
        /*0328*/ 	.word	0xffffffff


	//   ....[95]....
        /*032c*/ 	.word	0xffffffff


	//   ....[96]....
        /*0330*/ 	.word	0xffffffff


	//   ....[97]....
        /*0334*/ 	.word	0xffffffff


	//   ....[98]....
        /*0338*/ 	.word	0xffffffff


	//   ....[99]....
        /*033c*/ 	.word	0xffffffff


	//   ....[100]....
        /*0340*/ 	.word	0xffffffff


	//   ....[101]....
        /*0344*/ 	.word	0xffffffff


	//   ....[102]....
        /*0348*/ 	.word	0xffffffff


	//   ....[103]....
        /*034c*/ 	.word	0xffffffff


	//   ....[104]....
        /*0350*/ 	.word	0xffffffff


	//   ....[105]....
        /*0354*/ 	.word	0xffffffff


	//   ....[106]....
        /*0358*/ 	.word	0xffffffff


	//   ....[107]....
        /*035c*/ 	.word	0xffffffff


	//   ....[108]....
        /*0360*/ 	.word	0xffffffff


	//   ....[109]....
        /*0364*/ 	.word	0xffffffff


	//   ....[110]....
        /*0368*/ 	.word	0xffffffff


	//   ....[111]....
        /*036c*/ 	.word	0xffffffff


	//   ....[112]....
        /*0370*/ 	.word	0xffffffff


	//   ....[113]....
        /*0374*/ 	.word	0xffffffff


	//   ....[114]....
        /*0378*/ 	.word	0xffffffff


	//   ....[115]....
        /*037c*/ 	.word	0xffffffff


	//   ....[116]....
        /*0380*/ 	.word	0xffffffff


	//   ....[117]....
        /*0384*/ 	.word	0xffffffff


	//   ....[118]....
        /*0388*/ 	.word	0xffffffff


	//   ....[119]....
        /*038c*/ 	.word	0xffffffff


	//   ....[120]....
        /*0390*/ 	.word	0xffffffff


	//   ....[121]....
        /*0394*/ 	.word	0xffffffff


	//   ....[122]....
        /*0398*/ 	.word	0xffffffff


	//   ....[123]....
        /*039c*/ 	.word	0xffffffff


	//   ....[124]....
        /*03a0*/ 	.word	0xffffffff


	//   ....[125]....
        /*03a4*/ 	.word	0xffffffff


	//   ....[126]....
        /*03a8*/ 	.word	0xffffffff


	//   ....[127]....
        /*03ac*/ 	.word	0xffffffff


	//   ....[128]....
        /*03b0*/ 	.word	0xffffffff


	//   ....[129]....
        /*03b4*/ 	.word	0xffffffff


	//   ....[130]....
        /*03b8*/ 	.word	0xffffffff


	//   ....[131]....
        /*03bc*/ 	.word	0xffffffff


	//   ....[132]....
        /*03c0*/ 	.word	0xffffffff


	//   ....[133]....
        /*03c4*/ 	.word	0xffffffff


	//   ....[134]....
        /*03c8*/ 	.word	0xffffffff


	//   ....[135]....
        /*03cc*/ 	.word	0x0500000f


	//   ....[136]....
        /*03d0*/ 	.word	0x0500000f


	//   ....[137]....
        /*03d4*/ 	.word	0x0500000f


	//   ....[138]....
        /*03d8*/ 	.word	0x0500000f


	//   ....[139]....
        /*03dc*/ 	.word	0x0500000f


	//   ....[140]....
        /*03e0*/ 	.word	0x0500000f


	//   ....[141]....
        /*03e4*/ 	.word	0x0500000f


	//   ....[142]....
        /*03e8*/ 	.word	0x0500000f


	//   ....[143]....
        /*03ec*/ 	.word	0x0500000f


	//   ....[144]....
        /*03f0*/ 	.word	0x0500000f


	//   ....[145]....
        /*03f4*/ 	.word	0x0500000f


	//   ....[146]....
        /*03f8*/ 	.word	0x0500000f


	//   ....[147]....
        /*03fc*/ 	.word	0x0500000f


	//   ....[148]....
        /*0400*/ 	.word	0x0500000f


	//   ....[149]....
        /*0404*/ 	.word	0x0500000f


	//   ....[150]....
        /*0408*/ 	.word	0x0500000f


	//   ....[151]....
        /*040c*/ 	.word	0x0500000f


	//   ....[152]....
        /*0410*/ 	.word	0x0500000f


	//   ....[153]....
        /*0414*/ 	.word	0x0500000f


	//   ....[154]....
        /*0418*/ 	.word	0x0500000f


	//   ....[155]....
        /*041c*/ 	.word	0x0500000f


	//   ....[156]....
        /*0420*/ 	.word	0x0500000f


	//   ....[157]....
        /*0424*/ 	.word	0x0500000f


	//   ....[158]....
        /*0428*/ 	.word	0x0500000f


	//   ....[159]....
        /*042c*/ 	.word	0x0500000f


	//   ....[160]....
        /*0430*/ 	.word	0x0500000f


	//   ....[161]....
        /*0434*/ 	.word	0x0500000f


	//   ....[162]....
        /*0438*/ 	.word	0x0500000f


	//   ....[163]....
        /*043c*/ 	.word	0x0500000f


	//   ....[164]....
        /*0440*/ 	.word	0x0500000f


	//   ....[165]....
        /*0444*/ 	.word	0x0500000f


	//   ....[166]....
        /*0448*/ 	.word	0x0500000f


	//   ....[167]....
        /*044c*/ 	.word	0x0500000f


	//   ....[168]....
        /*0450*/ 	.word	0x0500000f


	//   ....[169]....
        /*0454*/ 	.word	0x0500000f


	//   ....[170]....
        /*0458*/ 	.word	0x0500000f


	//   ....[171]....
        /*045c*/ 	.word	0x0500000f


	//   ....[172]....
        /*0460*/ 	.word	0x0500000f


	//   ....[173]....
        /*0464*/ 	.word	0x0500000f


	//   ....[174]....
        /*0468*/ 	.word	0x0500000f


	//   ....[175]....
        /*046c*/ 	.word	0x0500000f


	//   ....[176]....
        /*0470*/ 	.word	0x0500000f


	//   ....[177]....
        /*0474*/ 	.word	0x0500000f


	//   ....[178]....
        /*0478*/ 	.word	0x0500000f


	//   ....[179]....
        /*047c*/ 	.word	0x0500000f


	//   ....[180]....
        /*0480*/ 	.word	0x0500000f


	//   ....[181]....
        /*0484*/ 	.word	0x0500000f


	//   ....[182]....
        /*0488*/ 	.word	0x0500000f


	//   ....[183]....
        /*048c*/ 	.word	0x0500000f


	//   ....[184]....
        /*0490*/ 	.word	0x0500000f


	//   ....[185]....
        /*0494*/ 	.word	0x0500000f


	//   ....[186]....
        /*0498*/ 	.word	0x0500000f


	//   ....[187]....
        /*049c*/ 	.word	0x0500000f


	//   ....[188]....
        /*04a0*/ 	.word	0x0500000f


	//   ....[189]....
        /*04a4*/ 	.word	0x0500000f


	//   ....[190]....
        /*04a8*/ 	.word	0x0500000f


	//   ....[191]....
        /*04ac*/ 	.word	0x0500000f


	//   ....[192]....
        /*04b0*/ 	.word	0x0500000f


	//   ....[193]....
        /*04b4*/ 	.word	0x0500000f


	//   ....[194]....
        /*04b8*/ 	.word	0x0500000f


	//   ....[195]....
        /*04bc*/ 	.word	0x0500000f


	//   ....[196]....
        /*04c0*/ 	.word	0x0500000f


	//   ....[197]....
        /*04c4*/ 	.word	0x0500000f


	//   ....[198]....
        /*04c8*/ 	.word	0x0500000f


	//   ....[199]....
        /*04cc*/ 	.word	0x0500000f


	//   ....[200]....
        /*04d0*/ 	.word	0x0500000f


	//   ....[201]....
        /*04d4*/ 	.word	0x0500000f


	//   ....[202]....
        /*04d8*/ 	.word	0x0500000f


	//----- nvinfo : EIATTR_COOP_GROUP_INSTR_OFFSETS
	.align		4
.L_606:
        /*04dc*/ 	.byte	0x04, 0x28
        /*04de*/ 	.short	(.L_608 - .L_607)


	//   ....[0]....
.L_607:
        /*04e0*/ 	.word	0x00000080


	//   ....[1]....
        /*04e4*/ 	.word	0x00000090


	//   ....[2]....
        /*04e8*/ 	.word	0x000002b0


	//   ....[3]....
        /*04ec*/ 	.word	0x00000410


	//   ....[4]....
        /*04f0*/ 	.word	0x00000530


	//   ....[5]....
        /*04f4*/ 	.word	0x00000690


	//   ....[6]....
        /*04f8*/ 	.word	0x00001fc0


	//   ....[7]....
        /*04fc*/ 	.word	0x00003fa0


	//   ....[8]....
        /*0500*/ 	.word	0x00004f70


	//   ....[9]....
        /*0504*/ 	.word	0x00005eb0


	//   ....[10]....
        /*0508*/ 	.word	0x00005ed0


	//   ....[11]....
        /*050c*/ 	.word	0x00006310


	//   ....[12]....
        /*0510*/ 	.word	0x000063e0


	//   ....[13]....
        /*0514*/ 	.word	0x00006800


	//   ....[14]....
        /*0518*/ 	.word	0x00006880


	//   ....[15]....
        /*051c*/ 	.word	0x00007080


	//   ....[16]....
        /*0520*/ 	.word	0x00007e10


	//   ....[17]....
        /*0524*/ 	.word	0x00008ca0


	//   ....[18]....
        /*0528*/ 	.word	0x00008cd0


	//   ....[19]....
        /*052c*/ 	.word	0x000092b0


	//   ....[20]....
        /*0530*/ 	.word	0x000092d0


	//   ....[21]....
        /*0534*/ 	.word	0x00009aa0


	//   ....[22]....
        /*0538*/ 	.word	0x00009c70


	//   ....[23]....
        /*053c*/ 	.word	0x0000a800


	//   ....[24]....
        /*0540*/ 	.word	0x0000b510


	//   ....[25]....
        /*0544*/ 	.word	0x0000c470


	//   ....[26]....
        /*0548*/ 	.word	0x0000c4a0


	//   ....[27]....
        /*054c*/ 	.word	0x0000cd90


	//   ....[28]....
        /*0550*/ 	.word	0x0000ce30


	//   ....[29]....
        /*0554*/ 	.word	0x0000d9f0


	//   ....[30]....
        /*0558*/ 	.word	0x0000dad0


	//   ....[31]....
        /*055c*/ 	.word	0x0000db30


	//   ....[32]....
        /*0560*/ 	.word	0x0000db50


	//   ....[33]....
        /*0564*/ 	.word	0x0000db80


	//   ....[34]....
        /*0568*/ 	.word	0x0000f350


	//   ....[35]....
        /*056c*/ 	.word	0x0000f6a0


	//   ....[36]....
        /*0570*/ 	.word	0x0000f6b0


	//   ....[37]....
        /*0574*/ 	.word	0x0000f6e0


	//   ....[38]....
        /*0578*/ 	.word	0x0000f6f0


	//   ....[39]....
        /*057c*/ 	.word	0x00010320


	//   ....[40]....
        /*0580*/ 	.word	0x00010360


	//   ....[41]....
        /*0584*/ 	.word	0x00010610


	//   ....[42]....
        /*0588*/ 	.word	0x00010630


	//   ....[43]....
        /*058c*/ 	.word	0x00010d70


	//   ....[44]....
        /*0590*/ 	.word	0x00010dc0


	//   ....[45]....
        /*0594*/ 	.word	0x00011680


	//   ....[46]....
        /*0598*/ 	.word	0x000116a0


	//   ....[47]....
        /*059c*/ 	.word	0x00012950


	//   ....[48]....
        /*05a0*/ 	.word	0x00012990


	//   ....[49]....
        /*05a4*/ 	.word	0x00012bd0


	//   ....[50]....
        /*05a8*/ 	.word	0x00012bf0


	//   ....[51]....
        /*05ac*/ 	.word	0x00012eb0


	//   ....[52]....
        /*05b0*/ 	.word	0x000130a0


	//   ....[53]....
        /*05b4*/ 	.word	0x000130d0


	//   ....[54]....
        /*05b8*/ 	.word	0x00013100


	//   ....[55]....
        /*05bc*/ 	.word	0x00013130


	//   ....[56]....
        /*05c0*/ 	.word	0x00013160


	//   ....[57]....
        /*05c4*/ 	.word	0x00013190


	//   ....[58]....
        /*05c8*/ 	.word	0x00013300


	//   ....[59]....
        /*05cc*/ 	.word	0x00013330


	//   ....[60]....
        /*05d0*/ 	.word	0x00013360


	//   ....[61]....
        /*05d4*/ 	.word	0x00013390


	//   ....[62]....
        /*05d8*/ 	.word	0x000133c0


	//   ....[63]....
        /*05dc*/ 	.word	0x000133f0


	//   ....[64]....
        /*05e0*/ 	.word	0x00013480


	//   ....[65]....
        /*05e4*/ 	.word	0x000134b0


	//   ....[66]....
        /*05e8*/ 	.word	0x000134c0


	//   ....[67]....
        /*05ec*/ 	.word	0x00013500


	//   ....[68]....
        /*05f0*/ 	.word	0x00015640


	//   ....[69]....
        /*05f4*/ 	.word	0x00015660


	//   ....[70]....
        /*05f8*/ 	.word	0x000156f0


	//   ....[71]....
        /*05fc*/ 	.word	0x00015710


	//   ....[72]....
        /*0600*/ 	.word	0x00015790


	//   ....[73]....
        /*0604*/ 	.word	0x000157b0


	//   ....[74]....
        /*0608*/ 	.word	0x000157c0


	//   ....[75]....
        /*060c*/ 	.word	0x000157d0


	//   ....[76]....
        /*0610*/ 	.word	0x00015f50


	//   ....[77]....
        /*0614*/ 	.word	0x00015f80


	//   ....[78]....
        /*0618*/ 	.word	0x00016040


	//   ....[79]....
        /*061c*/ 	.word	0x00016060


	//   ....[80]....
        /*0620*/ 	.word	0x00016100


	//   ....[81]....
        /*0624*/ 	.word	0x00016120


	//   ....[82]....
        /*0628*/ 	.word	0x00016130


	//   ....[83]....
        /*062c*/ 	.word	0x000161b0


	//   ....[84]....
        /*0630*/ 	.word	0x00016a10


	//   ....[85]....
        /*0634*/ 	.word	0x00016a30


	//   ....[86]....
        /*0638*/ 	.word	0x00016bd0


	//   ....[87]....
        /*063c*/ 	.word	0x00016c00


	//   ....[88]....
        /*0640*/ 	.word	0x00016d10


	//   ....[89]....
        /*0644*/ 	.word	0x00016d20


	//   ....[90]....
        /*0648*/ 	.word	0x00016d50


	//   ....[91]....
        /*064c*/ 	.word	0x00016d60


	//   ....[92]....
        /*0650*/ 	.word	0x00017370


	//   ....[93]....
        /*0654*/ 	.word	0x000173a0


	//   ....[94]....
        /*0658*/ 	.word	0x00017590


	//   ....[95]....
        /*065c*/ 	.word	0x000175d0


	//   ....[96]....
        /*0660*/ 	.word	0x000175e0


	//   ....[97]....
        /*0664*/ 	.word	0x000175f0


	//   ....[98]....
        /*0668*/ 	.word	0x00017740


	//   ....[99]....
        /*066c*/ 	.word	0x00017890


	//   ....[100]....
        /*0670*/ 	.word	0x000180a0


	//   ....[101]....
        /*0674*/ 	.word	0x000180c0


	//   ....[102]....
        /*0678*/ 	.word	0x00018110


	//   ....[103]....
        /*067c*/ 	.word	0x00018120


	//   ....[104]....
        /*0680*/ 	.word	0x00018160


	//   ....[105]....
        /*0684*/ 	.word	0x00018170


	//   ....[106]....
        /*0688*/ 	.word	0x00018180


	//   ....[107]....
        /*068c*/ 	.word	0x000181c0


	//   ....[108]....
        /*0690*/ 	.word	0x000184c0


	//   ....[109]....
        /*0694*/ 	.word	0x00018500


	//   ....[110]....
        /*0698*/ 	.word	0x00018520


	//   ....[111]....
        /*069c*/ 	.word	0x00018540


	//   ....[112]....
        /*06a0*/ 	.word	0x00018570


	//   ....[113]....
        /*06a4*/ 	.word	0x00018590


	//   ....[114]....
        /*06a8*/ 	.word	0x00018690


	//   ....[115]....
        /*06ac*/ 	.word	0x000187e0


	//   ....[116]....
        /*06b0*/ 	.word	0x00018e20


	//   ....[117]....
        /*06b4*/ 	.word	0x00018e50


	//   ....[118]....
        /*06b8*/ 	.word	0x00018eb0


	//   ....[119]....
        /*06bc*/ 	.word	0x00018ee0


	//   ....[120]....
        /*06c0*/ 	.word	0x00018f10


	//   ....[121]....
        /*06c4*/ 	.word	0x00018f40


	//   ....[122]....
        /*06c8*/ 	.word	0x00018f70


	//   ....[123]....
        /*06cc*/ 	.word	0x00018fa0


	//   ....[124]....
        /*06d0*/ 	.word	0x00019140


	//   ....[125]....
        /*06d4*/ 	.word	0x00019170


	//   ....[126]....
        /*06d8*/ 	.word	0x000191a0


	//   ....[127]....
        /*06dc*/ 	.word	0x000191d0


	//   ....[128]....
        /*06e0*/ 	.word	0x00019200


	//   ....[129]....
        /*06e4*/ 	.word	0x00019230


	//   ....[130]....
        /*06e8*/ 	.word	0x000192f0


	//   ....[131]....
        /*06ec*/ 	.word	0x00019310


	//   ....[132]....
        /*06f0*/ 	.word	0x00019330


	//   ....[133]....
        /*06f4*/ 	.word	0x00019390


	//   ....[134]....
        /*06f8*/ 	.word	0x00019db0


	//   ....[135]....
        /*06fc*/ 	.word	0x0001a340


	//   ....[136]....
        /*0700*/ 	.word	0x0001a430


	//   ....[137]....
        /*0704*/ 	.word	0x0001a4d0


	//   ....[138]....
        /*0708*/ 	.word	0x0001a530


	//   ....[139]....
        /*070c*/ 	.word	0x0001a620


	//   ....[140]....
        /*0710*/ 	.word	0x0001a690


	//   ....[141]....
        /*0714*/ 	.word	0x0001a780


	//   ....[142]....
        /*0718*/ 	.word	0x0001a7f0


	//   ....[143]....
        /*071c*/ 	.word	0x0001a890


	//   ....[144]....
        /*0720*/ 	.word	0x0001a990


	//   ....[145]....
        /*0724*/ 	.word	0x0001aa20


	//   ....[146]....
        /*0728*/ 	.word	0x0001aa80


	//   ....[147]....
        /*072c*/ 	.word	0x0001ab70


	//   ....[148]....
        /*0730*/ 	.word	0x0001abf0


	//   ....[149]....
        /*0734*/ 	.word	0x0001acf0


	//   ....[150]....
        /*0738*/ 	.word	0x0001ad60


	//   ....[151]....
        /*073c*/ 	.word	0x0001ae40


	//   ....[152]....
        /*0740*/ 	.word	0x0001b150


	//   ....[153]....
        /*0744*/ 	.word	0x0001b210


	//   ....[154]....
        /*0748*/ 	.word	0x0001b480


	//   ....[155]....
        /*074c*/ 	.word	0x0001b4d0


	//   ....[156]....
        /*0750*/ 	.word	0x0001b6e0


	//   ....[157]....
        /*0754*/ 	.word	0x0001b730


	//   ....[158]....
        /*0758*/ 	.word	0x0001b8e0


	//   ....[159]....
        /*075c*/ 	.word	0x0001b930


	//   ....[160]....
        /*0760*/ 	.word	0x0001ba70


	//   ....[161]....
        /*0764*/ 	.word	0x0001bb70


	//   ....[162]....
        /*0768*/ 	.word	0x0001bde0


	//   ....[163]....
        /*076c*/ 	.word	0x0001be30


	//   ....[164]....
        /*0770*/ 	.word	0x0001c000


	//   ....[165]....
        /*0774*/ 	.word	0x0001c050


	//   ....[166]....
        /*0778*/ 	.word	0x0001c220


	//   ....[167]....
        /*077c*/ 	.word	0x0001c270


	//   ....[168]....
        /*0780*/ 	.word	0x0001c360


	//   ....[169]....
        /*0784*/ 	.word	0x0001c400


	//   ....[170]....
        /*0788*/ 	.word	0x0001c460


	//   ....[171]....
        /*078c*/ 	.word	0x0001c510


	//   ....[172]....
        /*0790*/ 	.word	0x0001c570


	//   ....[173]....
        /*0794*/ 	.word	0x0001c620


	//   ....[174]....
        /*0798*/ 	.word	0x0001c680


	//   ....[175]....
        /*079c*/ 	.word	0x0001c730


	//   ....[176]....
        /*07a0*/ 	.word	0x0001c820


	//   ....[177]....
        /*07a4*/ 	.word	0x0001c900


	//   ....[178]....
        /*07a8*/ 	.word	0x0001ca10


	//   ....[179]....
        /*07ac*/ 	.word	0x0001cb10


	//   ....[180]....
        /*07b0*/ 	.word	0x0001cc40


	//   ....[181]....
        /*07b4*/ 	.word	0x0001cd20


	//   ....[182]....
        /*07b8*/ 	.word	0x0001ce20


	//   ....[183]....
        /*07bc*/ 	.word	0x0001cf00


	//   ....[184]....
        /*07c0*/ 	.word	0x0001cf90


	//   ....[185]....
        /*07c4*/ 	.word	0x0001d030


	//   ....[186]....
        /*07c8*/ 	.word	0x0001d1a0


	//   ....[187]....
        /*07cc*/ 	.word	0x0001d210


	//   ....[188]....
        /*07d0*/ 	.word	0x0001d280


	//   ....[189]....
        /*07d4*/ 	.word	0x0001d2f0


	//   ....[190]....
        /*07d8*/ 	.word	0x0001d360


	//   ....[191]....
        /*07dc*/ 	.word	0x0001d3e0


	//   ....[192]....
        /*07e0*/ 	.word	0x0001d460


	//   ....[193]....
        /*07e4*/ 	.word	0x0001d4f0


	//   ....[194]....
        /*07e8*/ 	.word	0x0001d560


	//   ....[195]....
        /*07ec*/ 	.word	0x0001d5d0


	//   ....[196]....
        /*07f0*/ 	.word	0x0001d640


	//   ....[197]....
        /*07f4*/ 	.word	0x0001d6c0


	//   ....[198]....
        /*07f8*/ 	.word	0x0001d730


	//   ....[199]....
        /*07fc*/ 	.word	0x0001d7c0


	//   ....[200]....
        /*0800*/ 	.word	0x0001d820


	//   ....[201]....
        /*0804*/ 	.word	0x0001d8b0


	//   ....[202]....
        /*0808*/ 	.word	0x0001d9e0


	//----- nvinfo : EIATTR_REG_RECONFIG
	.align		4
.L_608:
        /*080c*/ 	.byte	0x01, 0x54
	.zero		2


	//----- nvinfo : EIATTR_SYSCALL_OFFSETS
	.align		4
        /*0810*/ 	.byte	0x04, 0x46
        /*0812*/ 	.short	(.L_610 - .L_609)


	//   ....[0]....
.L_609:
        /*0814*/ 	.word	0x00004150


	//   ....[1]....
        /*0818*/ 	.word	0x00014a40


	//   ....[2]....
        /*081c*/ 	.word	0x00014b90


	//   ....[3]....
        /*0820*/ 	.word	0x00014c80


	//   ....[4]....
        /*0824*/ 	.word	0x00015b70


	//   ....[5]....
        /*0828*/ 	.word	0x00016430


	//----- nvinfo : EIATTR_MBARRIER_INSTR_OFFSETS
	.align		4
.L_610:
        /*082c*/ 	.byte	0x04, 0x39
        /*082e*/ 	.short	(.L_612 - .L_611)


	//   ....[0]....
.L_611:
        /*0830*/ 	.word	0x00000190
        /*0834*/ 	.word	0x000000ff
        /*0838*/ 	.word	0x00038800
        /*083c*/ 	.short	0x0100
        /*083e*/ 	.byte	0x08
	.zero		1


	//   ....[1]....
        /*0840*/ 	.word	0x000001a0
        /*0844*/ 	.word	0x000000ff
        /*0848*/ 	.word	0x00038810
        /*084c*/ 	.short	0x0100
        /*084e*/ 	.byte	0x08
	.zero		1


	//   ....[2]....
        /*0850*/ 	.word	0x000001b0
        /*0854*/ 	.word	0x000000ff
        /*0858*/ 	.word	0x00038820
        /*085c*/ 	.short	0x0100
        /*085e*/ 	.byte	0x08
	.zero		1


	//   ....[3]....
        /*0860*/ 	.word	0x00000260
        /*0864*/ 	.word	0x000000ff
        /*0868*/ 	.word	0x00038830
        /*086c*/ 	.short	0x0100
        /*086e*/ 	.byte	0x06
	.zero		1


	//   ....[4]....
        /*0870*/ 	.word	0x00000270
        /*0874*/ 	.word	0x000000ff
        /*0878*/ 	.word	0x00038840
        /*087c*/ 	.short	0x0100
        /*087e*/ 	.byte	0x06
	.zero		1


	//   ....[5]....
        /*0880*/ 	.word	0x00000280
        /*0884*/ 	.word	0x000000ff
        /*0888*/ 	.word	0x00038838
        /*088c*/ 	.short	0x0100
        /*088e*/ 	.byte	0x06
	.zero		1


	//   ....[6]....
        /*0890*/ 	.word	0x00000290
        /*0894*/ 	.word	0x000000ff
        /*0898*/ 	.word	0x00038848
        /*089c*/ 	.short	0x0100
        /*089e*/ 	.byte	0x06
	.zero		1


	//   ....[7]....
        /*08a0*/ 	.word	0x000003c0
        /*08a4*/ 	.word	0x000000ff
        /*08a8*/ 	.word	0x00038850
        /*08ac*/ 	.short	0x0100
        /*08ae*/ 	.byte	0x08
	.zero		1


	//   ....[8]....
        /*08b0*/ 	.word	0x000003d0
        /*08b4*/ 	.word	0x000000ff
        /*08b8*/ 	.word	0x00038860
        /*08bc*/ 	.short	0x0100
        /*08be*/ 	.byte	0x08
	.zero		1


	//   ....[9]....
        /*08c0*/ 	.word	0x000003e0
        /*08c4*/ 	.word	0x000000ff
        /*08c8*/ 	.word	0x00038858
        /*08cc*/ 	.short	0x0100
        /*08ce*/ 	.byte	0x08
	.zero		1


	//   ....[10]....
        /*08d0*/ 	.word	0x000003f0
        /*08d4*/ 	.word	0x000000ff
        /*08d8*/ 	.word	0x00038868
        /*08dc*/ 	.short	0x0100
        /*08de*/ 	.byte	0x08
	.zero		1


	//   ....[11]....
        /*08e0*/ 	.word	0x000004e0
        /*08e4*/ 	.word	0x000000ff
        /*08e8*/ 	.word	0x00038870
        /*08ec*/ 	.short	0x0100
        /*08ee*/ 	.byte	0x06
	.zero		1


	//   ....[12]....
        /*08f0*/ 	.word	0x000004f0
        /*08f4*/ 	.word	0x000000ff
        /*08f8*/ 	.word	0x00038880
        /*08fc*/ 	.short	0x0100
        /*08fe*/ 	.byte	0x06
	.zero		1


	//   ....[13]....
        /*0900*/ 	.word	0x00000500
        /*0904*/ 	.word	0x000000ff
        /*0908*/ 	.word	0x00038878
        /*090c*/ 	.short	0x0100
        /*090e*/ 	.byte	0x06
	.zero		1


	//   ....[14]....
        /*0910*/ 	.word	0x00000510
        /*0914*/ 	.word	0x000000ff
        /*0918*/ 	.word	0x00038888
        /*091c*/ 	.short	0x0100
        /*091e*/ 	.byte	0x06
	.zero		1


	//   ....[15]....
        /*0920*/ 	.word	0x00000640
        /*0924*/ 	.word	0x000000ff
        /*0928*/ 	.word	0x00038890
        /*092c*/ 	.short	0x0100
        /*092e*/ 	.byte	0x08
	.zero		1


	//   ....[16]....
        /*0930*/ 	.word	0x00000650
        /*0934*/ 	.word	0x000000ff
        /*0938*/ 	.word	0x000388a0
        /*093c*/ 	.short	0x0100
        /*093e*/ 	.byte	0x08
	.zero		1


	//   ....[17]....
        /*0940*/ 	.word	0x00000660
        /*0944*/ 	.word	0x000000ff
        /*0948*/ 	.word	0x00038898
        /*094c*/ 	.short	0x0100
        /*094e*/ 	.byte	0x08
	.zero		1


	//   ....[18]....
        /*0950*/ 	.word	0x00000670
        /*0954*/ 	.word	0x000000ff
        /*0958*/ 	.word	0x000388a8
        /*095c*/ 	.short	0x0100
        /*095e*/ 	.byte	0x08
	.zero		1


	//   ....[19]....
        /*0960*/ 	.word	0x000007b0
        /*0964*/ 	.word	0x000000ff
        /*0968*/ 	.word	0x000388b0
        /*096c*/ 	.short	0x0100
        /*096e*/ 	.byte	0x08
	.zero		1


	//   ....[20]....
        /*0970*/ 	.word	0x000007c0
        /*0974*/ 	.word	0x000000ff
        /*0978*/ 	.word	0x000388c0
        /*097c*/ 	.short	0x0100
        /*097e*/ 	.byte	0x08
	.zero		1


	//   ....[21]....
        /*0980*/ 	.word	0x000007d0
        /*0984*/ 	.word	0x000000ff
        /*0988*/ 	.word	0x000388b8
        /*098c*/ 	.short	0x0100
        /*098e*/ 	.byte	0x08
	.zero		1


	//   ....[22]....
        /*0990*/ 	.word	0x000007e0
        /*0994*/ 	.word	0x000000ff
        /*0998*/ 	.word	0x000388c8
        /*099c*/ 	.short	0x0100
        /*099e*/ 	.byte	0x08
	.zero		1


	//   ....[23]....
        /*09a0*/ 	.word	0x00002320
        /*09a4*/ 	.word	0x00000004
        /*09a8*/ 	.word	0x00000000
        /*09ac*/ 	.short	0x0101
        /*09ae*/ 	.byte	0x3f
	.zero		1


	//   ....[24]....
        /*09b0*/ 	.word	0x00002e50
        /*09b4*/ 	.word	0x00000004
        /*09b8*/ 	.word	0x00000000
        /*09bc*/ 	.short	0x0101
        /*09be*/ 	.byte	0x3f
	.zero		1


	//   ....[25]....
        /*09c0*/ 	.word	0x00004200
        /*09c4*/ 	.word	0x00000011
        /*09c8*/ 	.word	0x00038800
        /*09cc*/ 	.short	0x010a
        /*09ce*/ 	.byte	0x3f
	.zero		1


	//   ....[26]....
        /*09d0*/ 	.word	0x00004270
        /*09d4*/ 	.word	0x00000009
        /*09d8*/ 	.word	0x00038830
        /*09dc*/ 	.short	0x010a
        /*09de*/ 	.byte	0x3f
	.zero		1


	//   ....[27]....
        /*09e0*/ 	.word	0x000042e0
        /*09e4*/ 	.word	0x00000009
        /*09e8*/ 	.word	0x00038830
        /*09ec*/ 	.short	0x010a
        /*09ee*/ 	.byte	0x3f
	.zero		1


	//   ....[28]....
        /*09f0*/ 	.word	0x00004560
        /*09f4*/ 	.word	0x00000011
        /*09f8*/ 	.word	0x00038810
        /*09fc*/ 	.short	0x010a
        /*09fe*/ 	.byte	0x3f
	.zero		1


	//   ....[29]....
        /*0a00*/ 	.word	0x000045a0
        /*0a04*/ 	.word	0x00000009
        /*0a08*/ 	.word	0x00038850
        /*0a0c*/ 	.short	0x010a
        /*0a0e*/ 	.byte	0x3f
	.zero		1


	//   ....[30]....
        /*0a10*/ 	.word	0x00004670
        /*0a14*/ 	.word	0x00000009
        /*0a18*/ 	.word	0x00038850
        /*0a1c*/ 	.short	0x010a
        /*0a1e*/ 	.byte	0x3f
	.zero		1


	//   ....[31]....
        /*0a20*/ 	.word	0x00006b10
        /*0a24*/ 	.word	0x00000005
        /*0a28*/ 	.word	0x00000000
        /*0a2c*/ 	.short	0x0101
        /*0a2e*/ 	.byte	0x3f
	.zero		1


	//   ....[32]....
        /*0a30*/ 	.word	0x00007110
        /*0a34*/ 	.word	0x00000009
        /*0a38*/ 	.word	0x00000000
        /*0a3c*/ 	.short	0x0101
        /*0a3e*/ 	.byte	0x3f
	.zero		1


	//   ....[33]....
        /*0a40*/ 	.word	0x00007310
        /*0a44*/ 	.word	0x00000009
        /*0a48*/ 	.word	0x00038830
        /*0a4c*/ 	.short	0x010a
        /*0a4e*/ 	.byte	0x3f
	.zero		1


	//   ....[34]....
        /*0a50*/ 	.word	0x00007360
        /*0a54*/ 	.word	0x00000009
        /*0a58*/ 	.word	0x00038830
        /*0a5c*/ 	.short	0x010a
        /*0a5e*/ 	.byte	0x3f
	.zero		1


	//   ....[35]....
        /*0a60*/ 	.word	0x000074e0
        /*0a64*/ 	.word	0x00000009
        /*0a68*/ 	.word	0x00038850
        /*0a6c*/ 	.short	0x010a
        /*0a6e*/ 	.byte	0x3f
	.zero		1


	//   ....[36]....
        /*0a70*/ 	.word	0x00007520
        /*0a74*/ 	.word	0x00000009
        /*0a78*/ 	.word	0x00038850
        /*0a7c*/ 	.short	0x010a
        /*0a7e*/ 	.byte	0x3f
	.zero		1


	//   ....[37]....
        /*0a80*/ 	.word	0x00009610
        /*0a84*/ 	.word	0x00000007
        /*0a88*/ 	.word	0x00000000
        /*0a8c*/ 	.short	0x0101
        /*0a8e*/ 	.byte	0x3f
	.zero		1


	//   ....[38]....
        /*0a90*/ 	.word	0x0000a8c0
        /*0a94*/ 	.word	0x00000009
        /*0a98*/ 	.word	0x00000000
        /*0a9c*/ 	.short	0x0101
        /*0a9e*/ 	.byte	0x3f
	.zero		1


	//   ....[39]....
        /*0aa0*/ 	.word	0x0000aa10
        /*0aa4*/ 	.word	0x00000009
        /*0aa8*/ 	.word	0x00038830
        /*0aac*/ 	.short	0x010a
        /*0aae*/ 	.byte	0x3f
	.zero		1


	//   ....[40]....
        /*0ab0*/ 	.word	0x0000aa60
        /*0ab4*/ 	.word	0x00000009
        /*0ab8*/ 	.word	0x00038830
        /*0abc*/ 	.short	0x010a
        /*0abe*/ 	.byte	0x3f
	.zero		1


	//   ....[41]....
        /*0ac0*/ 	.word	0x0000abe0
        /*0ac4*/ 	.word	0x00000009
        /*0ac8*/ 	.word	0x00038850
        /*0acc*/ 	.short	0x010a
        /*0ace*/ 	.byte	0x3f
	.zero		1


	//   ....[42]....
        /*0ad0*/ 	.word	0x0000ac20
        /*0ad4*/ 	.word	0x00000009
        /*0ad8*/ 	.word	0x00038850
        /*0adc*/ 	.short	0x010a
        /*0ade*/ 	.byte	0x3f
	.zero		1


	//   ....[43]....
        /*0ae0*/ 	.word	0x0000c950
        /*0ae4*/ 	.word	0x00000008
        /*0ae8*/ 	.word	0x00000000
        /*0aec*/ 	.short	0x0101
        /*0aee*/ 	.byte	0x3f
	.zero		1


	//   ....[44]....
        /*0af0*/ 	.word	0x0000dab0
        /*0af4*/ 	.word	0x00000009
        /*0af8*/ 	.word	0x00000000
        /*0afc*/ 	.short	0x0101
        /*0afe*/ 	.byte	0x3f
	.zero		1


	//   ....[45]....
        /*0b00*/ 	.word	0x00010340
        /*0b04*/ 	.word	0x00000000
        /*0b08*/ 	.word	0x00000000
        /*0b0c*/ 	.short	0x0101
        /*0b0e*/ 	.byte	0x3f
	.zero		1


	//   ....[46]....
        /*0b10*/ 	.word	0x00010df0
        /*0b14*/ 	.word	0x00000004
        /*0b18*/ 	.word	0x00000000
        /*0b1c*/ 	.short	0x0101
        /*0b1e*/ 	.byte	0x3f
	.zero		1


	//   ....[47]....
        /*0b20*/ 	.word	0x00015410
        /*0b24*/ 	.word	0x00000016
        /*0b28*/ 	.word	0x00038840
        /*0b2c*/ 	.short	0x010a
        /*0b2e*/ 	.byte	0x3f
	.zero		1


	//   ....[48]....
        /*0b30*/ 	.word	0x000158d0
        /*0b34*/ 	.word	0x00000016
        /*0b38*/ 	.word	0x00038830
        /*0b3c*/ 	.short	0x0107
        /*0b3e*/ 	.byte	0x3f
	.zero		1


	//   ....[49]....
        /*0b40*/ 	.word	0x000159b0
        /*0b44*/ 	.word	0x00000016
        /*0b48*/ 	.word	0x00038830
        /*0b4c*/ 	.short	0x0101
        /*0b4e*/ 	.byte	0x3f
	.zero		1


	//   ....[50]....
        /*0b50*/ 	.word	0x00016270
        /*0b54*/ 	.word	0x00000011
        /*0b58*/ 	.word	0x00038800
        /*0b5c*/ 	.short	0x0107
        /*0b5e*/ 	.byte	0x3f
	.zero		1


	//   ....[51]....
        /*0b60*/ 	.word	0x00016300
        /*0b64*/ 	.word	0x00000011
        /*0b68*/ 	.word	0x00038800
        /*0b6c*/ 	.short	0x0101
        /*0b6e*/ 	.byte	0x3f
	.zero		1


	//   ....[52]....
        /*0b70*/ 	.word	0x00017000
        /*0b74*/ 	.word	0x00000011
        /*0b78*/ 	.word	0x00038810
        /*0b7c*/ 	.short	0x0107
        /*0b7e*/ 	.byte	0x3f
	.zero		1


	//   ....[53]....
        /*0b80*/ 	.word	0x00017100
        /*0b84*/ 	.word	0x00000011
        /*0b88*/ 	.word	0x00038810
        /*0b8c*/ 	.short	0x0101
        /*0b8e*/ 	.byte	0x3f
	.zero		1


	//   ....[54]....
        /*0b90*/ 	.word	0x00017120
        /*0b94*/ 	.word	0x00000011
        /*0b98*/ 	.word	0x00038820
        /*0b9c*/ 	.short	0x010a
        /*0b9e*/ 	.byte	0x3f
	.zero		1


	//   ....[55]....
        /*0ba0*/ 	.word	0x000171b0
        /*0ba4*/ 	.word	0x00000016
        /*0ba8*/ 	.word	0x00038860
        /*0bac*/ 	.short	0x010a
        /*0bae*/ 	.byte	0x3f
	.zero		1


	//   ....[56]....
        /*0bb0*/ 	.word	0x00017ab0
        /*0bb4*/ 	.word	0x00000016
        /*0bb8*/ 	.word	0x00038850
        /*0bbc*/ 	.short	0x0107
        /*0bbe*/ 	.byte	0x3f
	.zero		1


	//   ....[57]....
        /*0bc0*/ 	.word	0x00017b80
        /*0bc4*/ 	.word	0x00000016
        /*0bc8*/ 	.word	0x00038850
        /*0bcc*/ 	.short	0x0101
        /*0bce*/ 	.byte	0x3f
	.zero		1


	//   ....[58]....
        /*0bd0*/ 	.word	0x00017f20
        /*0bd4*/ 	.word	0x00000006
        /*0bd8*/ 	.word	0x00038840
        /*0bdc*/ 	.short	0x010a
        /*0bde*/ 	.byte	0x3f
	.zero		1


	//   ....[59]....
        /*0be0*/ 	.word	0x00018240
        /*0be4*/ 	.word	0x00000006
        /*0be8*/ 	.word	0x00038830
        /*0bec*/ 	.short	0x0107
        /*0bee*/ 	.byte	0x3f
	.zero		1


	//   ....[60]....
        /*0bf0*/ 	.word	0x00018300
        /*0bf4*/ 	.word	0x00000006
        /*0bf8*/ 	.word	0x00038830
        /*0bfc*/ 	.short	0x0101
        /*0bfe*/ 	.byte	0x3f
	.zero		1


	//   ....[61]....
        /*0c00*/ 	.word	0x00018330
        /*0c04*/ 	.word	0x00000006
        /*0c08*/ 	.word	0x00038860
        /*0c0c*/ 	.short	0x010a
        /*0c0e*/ 	.byte	0x3f
	.zero		1


	//   ....[62]....
        /*0c10*/ 	.word	0x000189e0
        /*0c14*/ 	.word	0x00000006
        /*0c18*/ 	.word	0x00038850
        /*0c1c*/ 	.short	0x0107
        /*0c1e*/ 	.byte	0x3f
	.zero		1


	//   ....[63]....
        /*0c20*/ 	.word	0x00018aa0
        /*0c24*/ 	.word	0x00000006
        /*0c28*/ 	.word	0x00038850
        /*0c2c*/ 	.short	0x0101
        /*0c2e*/ 	.byte	0x3f
	.zero		1


	//   ....[64]....
        /*0c30*/ 	.word	0x00019d30
        /*0c34*/ 	.word	0x00000005
        /*0c38*/ 	.word	0x00038820
        /*0c3c*/ 	.short	0x010a
        /*0c3e*/ 	.byte	0x3f
	.zero		1


	//   ....[65]....
        /*0c40*/ 	.word	0x00019eb0
        /*0c44*/ 	.word	0x00000003
        /*0c48*/ 	.word	0x00038840
        /*0c4c*/ 	.short	0x010a
        /*0c4e*/ 	.byte	0x3f
	.zero		1


	//   ....[66]....
        /*0c50*/ 	.word	0x00019f50
        /*0c54*/ 	.word	0x00000005
        /*0c58*/ 	.word	0x00038840
        /*0c5c*/ 	.short	0x010a
        /*0c5e*/ 	.byte	0x3f
	.zero		1


	//   ....[67]....
        /*0c60*/ 	.word	0x00019f90
        /*0c64*/ 	.word	0x00000003
        /*0c68*/ 	.word	0x00038860
        /*0c6c*/ 	.short	0x010a
        /*0c6e*/ 	.byte	0x3f
	.zero		1


	//   ....[68]....
        /*0c70*/ 	.word	0x00019fd0
        /*0c74*/ 	.word	0x00000005
        /*0c78*/ 	.word	0x00038860
        /*0c7c*/ 	.short	0x010a
        /*0c7e*/ 	.byte	0x3f
	.zero		1


	//   ....[69]....
        /*0c80*/ 	.word	0x0001a030
        /*0c84*/ 	.word	0x00000011
        /*0c88*/ 	.word	0x00038800
        /*0c8c*/ 	.short	0x010a
        /*0c8e*/ 	.byte	0x3f
	.zero		1


	//   ....[70]....
        /*0c90*/ 	.word	0x0001a080
        /*0c94*/ 	.word	0x00000009
        /*0c98*/ 	.word	0x00038830
        /*0c9c*/ 	.short	0x010a
        /*0c9e*/ 	.byte	0x3f
	.zero		1


	//   ....[71]....
        /*0ca0*/ 	.word	0x0001a0d0
        /*0ca4*/ 	.word	0x00000011
        /*0ca8*/ 	.word	0x00038810
        /*0cac*/ 	.short	0x010a
        /*0cae*/ 	.byte	0x3f
	.zero		1


	//   ....[72]....
        /*0cb0*/ 	.word	0x0001a120
        /*0cb4*/ 	.word	0x00000009
        /*0cb8*/ 	.word	0x00038850
        /*0cbc*/ 	.short	0x010a
        /*0cbe*/ 	.byte	0x3f
	.zero		1


	//   ....[73]....
        /*0cc0*/ 	.word	0x0001a170
        /*0cc4*/ 	.word	0x00000009
        /*0cc8*/ 	.word	0x00038830
        /*0ccc*/ 	.short	0x010a
        /*0cce*/ 	.byte	0x3f
	.zero		1


	//   ....[74]....
        /*0cd0*/ 	.word	0x0001a1c0
        /*0cd4*/ 	.word	0x00000009
        /*0cd8*/ 	.word	0x00038850
        /*0cdc*/ 	.short	0x010a
        /*0cde*/ 	.byte	0x3f
	.zero		1


	//   ....[75]....
        /*0ce0*/ 	.word	0x0001a210
        /*0ce4*/ 	.word	0x00000009
        /*0ce8*/ 	.word	0x00038830
        /*0cec*/ 	.short	0x010a
        /*0cee*/ 	.byte	0x3f
	.zero		1


	//   ....[76]....
        /*0cf0*/ 	.word	0x0001a260
        /*0cf4*/ 	.word	0x00000009
        /*0cf8*/ 	.word	0x00038850
        /*0cfc*/ 	.short	0x010a
        /*0cfe*/ 	.byte	0x3f
	.zero		1


	//   ....[77]....
        /*0d00*/ 	.word	0x0001a380
        /*0d04*/ 	.word	0x00000016
        /*0d08*/ 	.word	0x00038840
        /*0d0c*/ 	.short	0x010a
        /*0d0e*/ 	.byte	0x3f
	.zero		1


	//   ....[78]....
        /*0d10*/ 	.word	0x0001b970
        /*0d14*/ 	.word	0x00000011
        /*0d18*/ 	.word	0x00038820
        /*0d1c*/ 	.short	0x010a
        /*0d1e*/ 	.byte	0x3f
	.zero		1


	//   ....[79]....
        /*0d20*/ 	.word	0x0001b9c0
        /*0d24*/ 	.word	0x00000016
        /*0d28*/ 	.word	0x00038860
        /*0d2c*/ 	.short	0x010a
        /*0d2e*/ 	.byte	0x3f
	.zero		1


	//   ....[80]....
        /*0d30*/ 	.word	0x0001c2b0
        /*0d34*/ 	.word	0x00000006
        /*0d38*/ 	.word	0x00038840
        /*0d3c*/ 	.short	0x010a
        /*0d3e*/ 	.byte	0x3f
	.zero		1


	//   ....[81]....
        /*0d40*/ 	.word	0x0001c770
        /*0d44*/ 	.word	0x00000006
        /*0d48*/ 	.word	0x00038860
        /*0d4c*/ 	.short	0x010a
        /*0d4e*/ 	.byte	0x3f
	.zero		1


	//   ....[82]....
        /*0d50*/ 	.word	0x0001d900
        /*0d54*/ 	.word	0x00000005
        /*0d58*/ 	.word	0x00038820
        /*0d5c*/ 	.short	0x010a
        /*0d5e*/ 	.byte	0x3f
	.zero		1


	//   ....[83]....
        /*0d60*/ 	.word	0x0001daa0
        /*0d64*/ 	.word	0x00000003
        /*0d68*/ 	.word	0x00038840
        /*0d6c*/ 	.short	0x010a
        /*0d6e*/ 	.byte	0x3f
	.zero		1


	//   ....[84]....
        /*0d70*/ 	.word	0x0001daf0
        /*0d74*/ 	.word	0x00000005
        /*0d78*/ 	.word	0x00038840
        /*0d7c*/ 	.short	0x010a
        /*0d7e*/ 	.byte	0x3f
	.zero		1


	//   ....[85]....
        /*0d80*/ 	.word	0x0001db40
        /*0d84*/ 	.word	0x00000003
        /*0d88*/ 	.word	0x00038860
        /*0d8c*/ 	.short	0x010a
        /*0d8e*/ 	.byte	0x3f
	.zero		1


	//----- nvinfo : EIATTR_NUM_MBARRIERS
	.align		4
.L_612:
        /*0d90*/ 	.byte	0x03, 0x38
        /*0d92*/ 	.short	0x0017


	//----- nvinfo : EIATTR_EXIT_INSTR_OFFSETS
	.align		4
        /*0d94*/ 	.byte	0x04, 0x1c
        /*0d96*/ 	.short	(.L_614 - .L_613)


	//   ....[0]....
.L_613:
        /*0d98*/ 	.word	0x00000990


	//   ....[1]....
        /*0d9c*/ 	.word	0x00012e50


	//   ....[2]....
        /*0da0*/ 	.word	0x0001a020


	//----- nvinfo : EIATTR_MAX_THREADS
	.align		4
.L_614:
        /*0da4*/ 	.byte	0x04, 0x05
        /*0da6*/ 	.short	(.L_616 - .L_615)
.L_615:
        /*0da8*/ 	.word	0x00000180
        /*0dac*/ 	.word	0x00000001
        /*0db0*/ 	.word	0x00000001


	//----- nvinfo : EIATTR_CRS_STACK_SIZE
	.align		4
.L_616:
        /*0db4*/ 	.byte	0x04, 0x1e
        /*0db6*/ 	.short	(.L_618 - .L_617)
.L_617:
        /*0db8*/ 	.word	0x00000000


	//----- nvinfo : EIATTR_CBANK_PARAM_SIZE
	.align		4
.L_618:
        /*0dbc*/ 	.byte	0x03, 0x19
        /*0dbe*/ 	.short	0x0bf0


	//----- nvinfo : EIATTR_PARAM_CBANK
	.align		4
        /*0dc0*/ 	.byte	0x04, 0x0a
        /*0dc2*/ 	.short	(.L_620 - .L_619)
	.align		4
.L_619:
        /*0dc4*/ 	.word	index@(.nv.constant0._ZN7cutlass13device_kernelIN5flash11enable_sm90INS1_16FlashAttnFwdSm90INS1_25CollectiveMainloopFwdSm90ILi2EN4cute5tupleIJNS5_1CILi1EEES8_S8_EEENS6_IJNS7_ILi64EEESA_SA_EEELi512ENS_6half_tEfNS_4arch4Sm90ELb1ELb0ELb1ELb1ELb1ELb0ELb1ELb0ELb0ELb1ELb1ELb0EEENS1_21CollectiveEpilogueFwdINS6_IJSA_NS7_ILi512EEESA_EEES9_SC_SE_Li256ELb1ELb1ELb1ELb0EEENS1_36VarlenDynamicPersistentTileSchedulerILi64ELi64ELi256ELi128ELb1ELb1ELb1ELb1ELb1ELb1EEEEEEEEEvNT_6ParamsE)
        /*0dc8*/ 	.short	0x0210
        /*0dca*/ 	.short	0x0bf0


	//----- nvinfo : EIATTR_SW_WAR
	.align		4
.L_620:
        /*0dcc*/ 	.byte	0x04, 0x36
        /*0dce*/ 	.short	(.L_622 - .L_621)
.L_621:
        /*0dd0*/ 	.word	0x00000008
.L_622:


//--------------------- .nv.info._ZN7cutlass13device_kernelIN5flash11enable_sm90INS1_16FlashAttnFwdSm90INS1_25CollectiveMainloopFwdSm90ILi2EN4cute5tupleIJNS5_1CILi1EEES8_S8_EEENS6_IJNS7_ILi64EEESA_SA_EEELi512ENS_6half_tEfNS_4arch4Sm90ELb1ELb0ELb1ELb1ELb1ELb1ELb1ELb0ELb0ELb1ELb1ELb0EEENS1_21CollectiveEpilogueFwdINS6_IJSA_NS7_ILi512EEESA_EEES9_SC_SE_Li256ELb1ELb1ELb1ELb0EEENS1_36VarlenDynamicPersistentTileSchedulerILi64ELi64ELi256ELi128ELb1ELb1ELb1ELb1ELb1ELb1EEEEEEEEEvNT_6ParamsE --------------------------
	.section	.nv.info._ZN7cutlass13device_kernelIN5flash11enable_sm90INS1_16FlashAttnFwdSm90INS1_25CollectiveMainloopFwdSm90ILi2EN4cute5tupleIJNS5_1CILi1EEES8_S8_EEENS6_IJNS7_ILi64EEESA_SA_EEELi512ENS_6half_tEfNS_4arch4Sm90ELb1ELb0ELb1ELb1ELb1ELb1ELb1ELb0ELb0ELb1ELb1ELb0EEENS1_21CollectiveEpilogueFwdINS6_IJSA_NS7_ILi512EEESA_EEES9_SC_SE_Li256ELb1ELb1ELb1ELb0EEENS1_36VarlenDynamicPersistentTileSchedulerILi64ELi64ELi256ELi128ELb1ELb1ELb1ELb1ELb1ELb1EEEEEEEEEvNT_6ParamsE,"",@"SHT_CUDA_INFO"
	.sectionflags	@""
	.align	4


	//----- nvinfo : EIATTR_CUDA_API_VERSION
	.align		4
        /*0000*/ 	.byte	0x04, 0x37
        /*0002*/ 	.short	(.L_624 - .L_623)
.L_623:
        /*0004*/ 	.word	0x00000082


	//----- nvinfo : EIATTR_KPARAM_INFO
	.align		4
.L_624:
        /*0008*/ 	.byte	0x04, 0x17
        /*000a*/ 	.short	(.L_626 - .L_625)
.L_625:
        /*000c*/ 	.word	0x00000000
        /*0010*/ 	.short	0x0000
        /*0012*/ 	.short	0x0070
        /*0014*/ 	.byte	0x00, 0xf0, 0x01, 0x2e


	//----- nvinfo : EIATTR_SPARSE_MMA_MASK
	.align		4
.L_626:
        /*0018*/ 	.byte	0x03, 0x50
        /*001a*/ 	.short	0x0000


	//----- nvinfo : EIATTR_MAXREG_COUNT
	.align		4
        /*001c*/ 	.byte	0x03, 0x1b
        /*001e*/ 	.short	0x00a8


	//----- nvinfo : EIATTR_NUM_BARRIERS
	.align		4
        /*0020*/ 	.byte	0x02, 0x4c
        /*0022*/ 	.byte	0x10
	.zero		1


	//----- nvinfo : EIATTR_EXTERNS
	.align		4
        /*0024*/ 	.byte	0x04, 0x0f
        /*0026*/ 	.short	(.L_628 - .L_627)


	//   ....[0]....
	.align		4
.L_627:
        /*0028*/ 	.word	index@(__assertfail)


	//----- nvinfo : EIATTR_ANNOTATIONS
	.align		4
.L_628:
        /*002c*/ 	.byte	0x04, 0x55
        /*002e*/ 	.short	(.L_630 - .L_629)


	//   ....[0]....
.L_629:
        /* <DEDUP_REMOVED lines=82> */


	//----- nvinfo : EIATTR_MERCURY_ISA_VERSION
	.align		4
.L_630:
        /*0540*/ 	.byte	0x03, 0x5f
        /*0542*/ 	.short	0x0101


	//----- nvinfo : EIATTR_UNUSED_LOAD_BYTE_OFFSET
	.align		4
        /*0544*/ 	.byte	0x04, 0x44
        /*0546*/ 	.short	(.L_632 - .L_631)


	//   ....[0]....
.L_631:
        /*0548*/ 	.word	0x00000a50
        /*054c*/ 	.word	0x0000fff0


	//   ....[1]....
        /*0550*/ 	.word	0x00015e50
        /*0554*/ 	.word	0x0000fff0


	//----- nvinfo : EIATTR_INT_WARP_WIDE_INSTR_OFFSETS
	.align		4
.L_632:
        /*0558*/ 	.byte	0x04, 0x31
        /*055a*/ 	.short	(.L_634 - .L_633)


	//   ....[0]....
.L_633:
        /*055c*/ 	.word	0x00000130


	//   ....[1]....
        /*0560*/ 	.word	0x00000170


	//   ....[2]....
        /*0564*/ 	.word	0x000001e0


	//   ....[3]....
        /*0568*/ 	.word	0x00000250


	//   ....[4]....
        /*056c*/ 	.word	0x0001e5c0


	//   ....[5]....
        /*0570*/ 	.word	0x0001e650


	//   ....[6]....
        /*0574*/ 	.word	0x00022a80


	//   ....[7]....
        /*0578*/ 	.word	0x00022b10


	//----- nvinfo : EIATTR_COOP_GROUP_MASK_REGIDS
	.align		4
.L_634:
        /*057c*/ 	.byte	0x04, 0x29
        /*057e*/ 	.short	(.L_636 - .L_635)


	//   ....[0]....
.L_635:
        /*0580*/ 	.word	0xffffffff


	//   ....[1]....
        /*0584*/ 	.word	0xffffffff


	//   ....[2]....
        /*0588*/ 	.word	0xffffffff


	//   ....[3]....
        /*058c*/ 	.word	0xffffffff


	//   ....[4]....
        /*0590*/ 	.word	0xffffffff


	//   ....[5]....
        /*0594*/ 	.word	0xffffffff


	//   ....[6]....
        /*0598*/ 	.word	0xffffffff


	//   ....[7]....
        /*059c*/ 	.word	0xffffffff


	//   ....[8]....
        /*05a0*/ 	.word	0xffffffff


	//   ....[9]....
        /*05a4*/ 	.word	0xffffffff


	//   ....[10]....
        /*05a8*/ 	.word	0xffffffff


	//   ....[11]....
        /*05ac*/ 	.word	0xffffffff


	//   ....[12]....
        /*05b0*/ 	.word	0xffffffff


	//   ....[13]....
        /*05b4*/ 	.word	0xffffffff


	//   ....[14]....
        /*05b8*/ 	.word	0xffffffff


	//   ....[15]....
        /*05bc*/ 	.word	0xffffffff


	//   ....[16]....
        /*05c0*/ 	.word	0xffffffff


	//   ....[17]....
        /*05c4*/ 	.word	0xffffffff


	//   ....[18]....
        /*05c8*/ 	.word	0xffffffff


	//   ....[19]....
        /*05cc*/ 	.word	0xffffffff


	//   ....[20]....
        /*05d0*/ 	.word	0xffffffff


	//   ....[21]....
        /*05d4*/ 	.word	0xffffffff


	//   ....[22]....
        /*05d8*/ 	.word	0xffffffff


	//   ....[23]....
        /*05dc*/ 	.word	0xffffffff


	//   ....[24]....
        /*05e0*/ 	.word	0xffffffff


	//   ....[25]....
        /*05e4*/ 	.word	0xffffffff


	//   ....[26]....
        /*05e8*/ 	.word	0xffffffff


	//   ....[27]....
        /*05ec*/ 	.word	0xffffffff


	//   ....[28]....
        /*05f0*/ 	.word	0xffffffff


	//   ....[29]....
        /*05f4*/ 	.word	0xffffffff


	//   ....[30]....
        /*05f8*/ 	.word	0xffffffff


	//   ....[31]....
        /*05fc*/ 	.word	0xffffffff


	//   ....[32]....
        /*0600*/ 	.word	0xffffffff


	//   ....[33]....
        /*0604*/ 	.word	0xffffffff


	//   ....[34]....
        /*0608*/ 	.word	0xffffffff


	//   ....[35]....
        /*060c*/ 	.word	0xffffffff


	//   ....[36]....
        /*0610*/ 	.word	0xffffffff


	//   ....[37]....
        /*0614*/ 	.word	0xffffffff


	//   ....[38]....
        /*0618*/ 	.word	0xffffffff


	//   ....[39]....
        /*061c*/ 	.word	0xffffffff


	//   ....[40]....
        /*0620*/ 	.word	0xffffffff


	//   ....[41]....
        /*0624*/ 	.word	0xffffffff


	//   ....[42]....
        /*0628*/ 	.word	0xffffffff


	//   ....[43]....
        /*062c*/ 	.word	0xffffffff


	//   ....[44]....
        /*0630*/ 	.word	0xffffffff


	//   ....[45]....
        /*0634*/ 	.word	0xffffffff


	//   ....[46]....
        /*0638*/ 	.word	0xffffffff


	//   ....[47]....
        /*063c*/ 	.word	0xffffffff


	//   ....[48]....
        /*0640*/ 	.word	0xffffffff


	//   ....[49]....
        /*0644*/ 	.word	0xffffffff


	//   ....[50]....
        /*0648*/ 	.word	0xffffffff


	//   ....[51]....
        /*064c*/ 	.word	0xffffffff


	//   ....[52]....
        /*0650*/ 	.word	0xffffffff


	//   ....[53]....
        /*0654*/ 	.word	0xffffffff


	//   ....[54]....
        /*0658*/ 	.word	0xffffffff


	//   ....[55]....
        /*065c*/ 	.word	0xffffffff


	//   ....[56]....
        /*0660*/ 	.word	0xffffffff


	//   ....[57]....
        /*0664*/ 	.word	0xffffffff


	//   ....[58]....
        /*0668*/ 	.word	0xffffffff


	//   ....[59]....
        /*066c*/ 	.word	0xffffffff


	//   ....[60]....
        /*0670*/ 	.word	0xffffffff


	//   ....[61]....
        /*0674*/ 	.word	0xffffffff


	//   ....[62]....
        /*0678*/ 	.word	0xffffffff


	//   ....[63]....
        /*067c*/ 	.word	0xffffffff


	//   ....[64]....
        /*0680*/ 	.word	0xffffffff


	//   ....[65]....
        /*0684*/ 	.word	0xffffffff


	//   ....[66]....
        /*0688*/ 	.word	0xffffffff


	//   ....[67]....
        /*068c*/ 	.word	0xffffffff


	//   ....[68]....
        /*0690*/ 	.word	0xffffffff


	//   ....[69]....
        /*0694*/ 	.word	0xffffffff


	//   ....[70]....
        /*0698*/ 	.word	0xffffffff


	//   ....[71]....
        /*069c*/ 	.word	0xffffffff


	//   ....[72]....
        /*06a0*/ 	.word	0xffffffff


	//   ....[73]....
        /*06a4*/ 	.word	0xffffffff


	//   ....[74]....
        /*06a8*/ 	.word	0xffffffff


	//   ....[75]....
        /*06ac*/ 	.word	0xffffffff


	//   ....[76]....
        /*06b0*/ 	.word	0xffffffff


	//   ....[77]....
        /*06b4*/ 	.word	0xffffffff


	//   ....[78]....
        /*06b8*/ 	.word	0xffffffff


	//   ....[79]....
        /*06bc*/ 	.word	0xffffffff


	//   ....[80]....
        /*06c0*/ 	.word	0xffffffff


	//   ....[81]....
        /*06c4*/ 	.word	0xffffffff


	//   ....[82]....
        /*06c8*/ 	.word	0xffffffff


	//   ....[83]....
        /*06cc*/ 	.word	0xffffffff


	//   ....[84]....
        /*06d0*/ 	.word	0xffffffff


	//   ....[85]....
        /*06d4*/ 	.word	0xffffffff


	//   ....[86]....
        /*06d8*/ 	.word	0xffffffff


	//   ....[87]....
        /*06dc*/ 	.word	0xffffffff


	//   ....[88]....
        /*06e0*/ 	.word	0xffffffff


	//   ....[89]....
        /*06e4*/ 	.word	0xffffffff


	//   ....[90]....
        /*06e8*/ 	.word	0xffffffff


	//   ....[91]....
        /*06ec*/ 	.word	0xffffffff


	//   ....[92]....
        /*06f0*/ 	.word	0xffffffff


	//   ....[93]....
        /*06f4*/ 	.word	0xffffffff


	//   ....[94]....
        /*06f8*/ 	.word	0xffffffff


	//   ....[95]....
        /*06fc*/ 	.word	0xffffffff


	//   ....[96]....
        /*0700*/ 	.word	0xffffffff


	//   ....[97]....
        /*0704*/ 	.word	0xffffffff


	//   ....[98]....
        /*0708*/ 	.word	0xffffffff


	//   ....[99]....
        /*070c*/ 	.word	0xffffffff


	//   ....[100]....
        /*0710*/ 	.word	0xffffffff


	//   ....[101]....
        /*0714*/ 	.word	0xffffffff


	//   ....[102]....
        /*0718*/ 	.word	0xffffffff


	//   ....[103]....
        /*071c*/ 	.word	0xffffffff


	//   ....[104]....
        /*0720*/ 	.word	0xffffffff


	//   ....[105]....
        /*0724*/ 	.word	0xffffffff


	//   ....[106]....
        /*0728*/ 	.word	0xffffffff


	//   ....[107]....
        /*072c*/ 	.word	0xffffffff


	//   ....[108]....
        /*0730*/ 	.word	0xffffffff


	//   ....[109]....
        /*0734*/ 	.word	0xffffffff


	//   ....[110]....
        /*0738*/ 	.word	0xffffffff


	//   ....[111]....
        /*073c*/ 	.word	0xffffffff


	//   ....[112]....
        /*0740*/ 	.word	0xffffffff


	//   ....[113]....
        /*0744*/ 	.word	0xffffffff


	//   ....[114]....
        /*0748*/ 	.word	0xffffffff


	//   ....[115]....
        /*074c*/ 	.word	0xffffffff


	//   ....[116]....
        /*0750*/ 	.word	0xffffffff


	//   ....[117]....
        /*0754*/ 	.word	0xffffffff


	//   ....[118]....
        /*0758*/ 	.word	0xffffffff


	//   ....[119]....
        /*075c*/ 	.word	0xffffffff


	//   ....[120]....
        /*0760*/ 	.word	0xffffffff


	//   ....[121]....
        /*0764*/ 	.word	0xffffffff


	//   ....[122]....
        /*0768*/ 	.word	0xffffffff


	//   ....[123]....
        /*076c*/ 	.word	0xffffffff


	//   ....[124]....
        /*0770*/ 	.word	0xffffffff


	//   ....[125]....
        /*0774*/ 	.word	0xffffffff


	//   ....[126]....
        /*0778*/ 	.word	0xffffffff


	//   ....[127]....
        /*077c*/ 	.word	0xffffffff


	//   ....[128]....
        /*0780*/ 	.word	0xffffffff


	//   ....[129]....
        /*0784*/ 	.word	0xffffffff


	//   ....[130]....
        /*0788*/ 	.word	0xffffffff


	//   ....[131]....
        /*078c*/ 	.word	0xffffffff


	//   ....[132]....
        /*0790*/ 	.word	0xffffffff


	//   ....[133]....
        /*0794*/ 	.word	0xffffffff


	//   ....[134]....
        /*0798*/ 	.word	0xffffffff


	//   ....[135]....
        /*079c*/ 	.word	0xffffffff


	//   ....[136]....
        /*07a0*/ 	.word	0xffffffff


	//   ....[137]....
        /*07a4*/ 	.word	0xffffffff


	//   ....[138]....
        /*07a8*/ 	.word	0xffffffff


	//   ....[139]....
        /*07ac*/ 	.word	0xffffffff


	//   ....[140]....
        /*07b0*/ 	.word	0xffffffff


	//   ....[141]....
        /*07b4*/ 	.word	0xffffffff


	//   ....[142]....
        /*07b8*/ 	.word	0xffffffff


	//   ....[143]....
        /*07bc*/ 	.word	0xffffffff


	//   ....[144]....
        /*07c0*/ 	.word	0xffffffff


	//   ....[145]....
        /*07c4*/ 	.word	0xffffffff


	//   ....[146]....
        /*07c8*/ 	.word	0xffffffff


	//   ....[147]....
        /*07cc*/ 	.word	0xffffffff


	//   ....[148]....
        /*07d0*/ 	.word	0xffffffff


	//   ....[149]....
        /*07d4*/ 	.word	0xffffffff


	//   ....[150]....
        /*07d8*/ 	.word	0xffffffff


	//   ....[151]....
        /*07dc*/ 	.word	0xffffffff


	//   ....[152]....
        /*07e0*/ 	.word	0xffffffff


	//   ....[153]....
        /*07e4*/ 	.word	0xffffffff


	//   ....[154]....
        /*07e8*/ 	.word	0xffffffff


	//   ....[155]....
        /*07ec*/ 	.word	0xffffffff


	//   ....[156]....
        /*07f0*/ 	.word	0xffffffff


	//   ....[157]....
        /*07f4*/ 	.word	0xffffffff


	//   ....[158]....
        /*07f8*/ 	.word	0xffffffff


	//   ....[159]....
        /*07fc*/ 	.word	0xffffffff


	//   ....[160]....
        /*0800*/ 	.word	0xffffffff


	//   ....[161]....
        /*0804*/ 	.word	0x0500000f


	//   ....[162]....
        /*0808*/ 	.word	0x0500000f


	//   ....[163]....
        /*080c*/ 	.word	0x0500000f


	//   ....[164]....
        /*0810*/ 	.word	0x0500000f


	//   ....[165]....
        /*0814*/ 	.word	0x0500000f


	//   ....[166]....
        /*0818*/ 	.word	0x0500000f


	//   ....[167]....
        /*081c*/ 	.word	0x0500000f


	//   ....[168]....
        /*0820*/ 	.word	0x0500000f


	//   ....[169]....
        /*0824*/ 	.word	0x0500000f


	//   ....[170]....
        /*0828*/ 	.word	0x0500000f


	//   ....[171]....
        /*082c*/ 	.word	0x0500000f


	//   ....[172]....
        /*0830*/ 	.word	0x0500000f


	//   ....[173]....
        /*0834*/ 	.word	0x0500000f


	//   ....[174]....
        /*0838*/ 	.word	0x0500000f


	//   ....[175]....
        /*083c*/ 	.word	0x0500000f


	//   ....[176]....
        /*0840*/ 	.word	0x0500000f


	//   ....[177]....
        /*0844*/ 	.word	0x0500000f


	//   ....[178]....
        /*0848*/ 	.word	0x0500000f


	//   ....[179]....
        /*084c*/ 	.word	0x0500000f


	//   ....[180]....
        /*0850*/ 	.word	0x0500000f


	//   ....[181]....
        /*0854*/ 	.word	0x0500000f


	//   ....[182]....
        /*0858*/ 	.word	0x0500000f


	//   ....[183]....
        /*085c*/ 	.word	0x0500000f


	//   ....[184]....
        /*0860*/ 	.word	0x0500000f


	//   ....[185]....
        /*0864*/ 	.word	0x0500000f


	//   ....[186]....
        /*0868*/ 	.word	0x0500000f


	//   ....[187]....
        /*086c*/ 	.word	0x0500000f


	//   ....[188]....
        /*0870*/ 	.word	0x0500000f


	//   ....[189]....
        /*0874*/ 	.word	0x0500000f


	//   ....[190]....
        /*0878*/ 	.word	0x0500000f


	//   ....[191]....
        /*087c*/ 	.word	0x0500000f


	//   ....[192]....
        /*0880*/ 	.word	0x0500000f


	//   ....[193]....
        /*0884*/ 	.word	0x0500000f


	//   ....[194]....
        /*0888*/ 	.word	0x0500000f


	//   ....[195]....
        /*088c*/ 	.word	0x0500000f


	//   ....[196]....
        /*0890*/ 	.word	0x0500000f


	//   ....[197]....
        /*0894*/ 	.word	0x0500000f


	//   ....[198]....
        /*0898*/ 	.word	0x0500000f


	//   ....[199]....
        /*089c*/ 	.word	0x0500000f


	//   ....[200]....
        /*08a0*/ 	.word	0x0500000f


	//   ....[201]....
        /*08a4*/ 	.word	0x0500000f


	//   ....[202]....
        /*08a8*/ 	.word	0x0500000f


	//   ....[203]....
        /*08ac*/ 	.word	0x0500000f


	//   ....[204]....
        /*08b0*/ 	.word	0x0500000f


	//   ....[205]....
        /*08b4*/ 	.word	0x0500000f


	//   ....[206]....
        /*08b8*/ 	.word	0x0500000f


	//   ....[207]....
        /*08bc*/ 	.word	0x0500000f


	//   ....[208]....
        /*08c0*/ 	.word	0x0500000f


	//   ....[209]....
        /*08c4*/ 	.word	0x0500000f


	//   ....[210]....
        /*08c8*/ 	.word	0x0500000f


	//   ....[211]....
        /*08cc*/ 	.word	0x0500000f


	//   ....[212]....
        /*08d0*/ 	.word	0x0500000f


	//   ....[213]....
        /*08d4*/ 	.word	0x0500000f


	//   ....[214]....
        /*08d8*/ 	.word	0x0500000f


	//   ....[215]....
        /*08dc*/ 	.word	0x0500000f


	//   ....[216]....
        /*08e0*/ 	.word	0x0500000f


	//   ....[217]....
        /*08e4*/ 	.word	0x0500000f


	//   ....[218]....
        /*08e8*/ 	.word	0x0500000f


	//   ....[219]....
        /*08ec*/ 	.word	0x0500000f


	//   ....[220]....
        /*08f0*/ 	.word	0x0500000f


	//   ....[221]....
        /*08f4*/ 	.word	0x0500000f


	//   ....[222]....
        /*08f8*/ 	.word	0x0500000f


	//   ....[223]....
        /*08fc*/ 	.word	0x0500000f


	//   ....[224]....
        /*0900*/ 	.word	0x0500000f


	//   ....[225]....
        /*0904*/ 	.word	0x0500000f


	//   ....[226]....
        /*0908*/ 	.word	0x0500000f


	//   ....[227]....
        /*090c*/ 	.word	0x0500000f


	//   ....[228]....
        /*0910*/ 	.word	0x0500000f


	//   ....[229]....
        /*0914*/ 	.word	0x0500000f


	//   ....[230]....
        /*0918*/ 	.word	0x0500000f


	//   ....[231]....
        /*091c*/ 	.word	0x0500000f


	//   ....[232]....
        /*0920*/ 	.word	0x0500000f


	//   ....[233]....
        /*0924*/ 	.word	0x0500000f


	//   ....[234]....
        /*0928*/ 	.word	0x0500000f


	//   ....[235]....
        /*092c*/ 	.word	0x0500000f


	//   ....[236]....
        /*0930*/ 	.word	0x0500000f


	//   ....[237]....
        /*0934*/ 	.word	0x0500000f


	//   ....[238]....
        /*0938*/ 	.word	0x0500000f


	//   ....[239]....
        /*093c*/ 	.word	0x0500000f


	//   ....[240]....
        /*0940*/ 	.word	0x0500000f


	//   ....[241]....
        /*0944*/ 	.word	0x0500000f


	//   ....[242]....
        /*0948*/ 	.word	0x0500000f


	//   ....[243]....
        /*094c*/ 	.word	0x0500000f


	//   ....[244]....
        /*0950*/ 	.word	0x0500000f


	//   ....[245]....
        /*0954*/ 	.word	0x0500000f


	//   ....[246]....
        /*0958*/ 	.word	0x0500000f


	//   ....[247]....
        /*095c*/ 	.word	0x0500000f


	//   ....[248]....
        /*0960*/ 	.word	0x0500000f


	//   ....[249]....
        /*0964*/ 	.word	0x0500000f


	//   ....[250]....
        /*0968*/ 	.word	0x0500000f


	//   ....[251]....
        /*096c*/ 	.word	0x0500000f


	//----- nvinfo : EIATTR_COOP_GROUP_INSTR_OFFSETS
	.align		4
.L_636:
        /*0970*/ 	.byte	0x04, 0x28
        /*0972*/ 	.short	(.L_638 - .L_637)


	//   ....[0]....
.L_637:
        /*0974*/ 	.word	0x00000060


	//   ....[1]....
        /*0978*/ 	.word	0x00000140


	//   ....[2]....
        /*097c*/ 	.word	0x00000180


	//   ....[3]....
        /*0980*/ 	.word	0x00000390


	//   ....[4]....
        /*0984*/ 	.word	0x000004f0


	//   ....[5]....
        /*0988*/ 	.word	0x00000610


	//   ....[6]....
        /*098c*/ 	.word	0x00000770


	//   ....[7]....
        /*0990*/ 	.word	0x00003280


	//   ....[8]....
        /*0994*/ 	.word	0x00003290


	//   ....[9]....
        /*0998*/ 	.word	0x00003c90


	//   ....[10]....
        /*099c*/ 	.word	0x00003ca0


	//   ....[11]....
        /*09a0*/ 	.word	0x00004690


	//   ....[12]....
        /*09a4*/ 	.word	0x000046a0


	//   ....[13]....
        /*09a8*/ 	.word	0x00004a60


	//   ....[14]....
        /*09ac*/ 	.word	0x00004a70


	//   ....[15]....
        /*09b0*/ 	.word	0x00005b00


	//   ....[16]....
        /*09b4*/ 	.word	0x00007ad0


	//   ....[17]....
        /*09b8*/ 	.word	0x00008230


	//   ....[18]....
        /*09bc*/ 	.word	0x00008240


	//   ....[19]....
        /*09c0*/ 	.word	0x00008250


	//   ....[20]....
        /*09c4*/ 	.word	0x00008260


	//   ....[21]....
        /*09c8*/ 	.word	0x00008580


	//   ....[22]....
        /*09cc*/ 	.word	0x00008590


	//   ....[23]....
        /*09d0*/ 	.word	0x000085a0


	//   ....[24]....
        /*09d4*/ 	.word	0x000085b0


	//   ....[25]....
        /*09d8*/ 	.word	0x00009810


	//   ....[26]....
        /*09dc*/ 	.word	0x00009830


	//   ....[27]....
        /*09e0*/ 	.word	0x00009840


	//   ....[28]....
        /*09e4*/ 	.word	0x00009850


	//   ....[29]....
        /*09e8*/ 	.word	0x00009930


	//   ....[30]....
        /*09ec*/ 	.word	0x00009950


	//   ....[31]....
        /*09f0*/ 	.word	0x00009960


	//   ....[32]....
        /*09f4*/ 	.word	0x00009970


	//   ....[33]....
        /*09f8*/ 	.word	0x0000b1d0


	//   ....[34]....
        /*09fc*/ 	.word	0x0000ccb0


	//   ....[35]....
        /*0a00*/ 	.word	0x0000d000


	//   ....[36]....
        /*0a04*/ 	.word	0x0000d010


	//   ....[37]....
        /*0a08*/ 	.word	0x0000d080


	//   ....[38]....
        /*0a0c*/ 	.word	0x0000d4a0


	//   ....[39]....
        /*0a10*/ 	.word	0x0000d4e0


	//   ....[40]....
        /*0a14*/ 	.word	0x0000dec0


	//   ....[41]....
        /*0a18*/ 	.word	0x0000ef80


	//   ....[42]....
        /*0a1c*/ 	.word	0x0000ff30


	//   ....[43]....
        /*0a20*/ 	.word	0x0000ff40


	//   ....[44]....
        /*0a24*/ 	.word	0x00010590


	//   ....[45]....
        /*0a28*/ 	.word	0x000105b0


	//   ....[46]....
        /*0a2c*/ 	.word	0x00010990


	//   ....[47]....
        /*0a30*/ 	.word	0x000109b0


	//   ....[48]....
        /*0a34*/ 	.word	0x00011b80


	//   ....[49]....
        /*0a38*/ 	.word	0x00012bc0


	//   ....[50]....
        /*0a3c*/ 	.word	0x00013d80


	//   ....[51]....
        /*0a40*/ 	.word	0x00013de0


	//   ....[52]....
        /*0a44*/ 	.word	0x00014190


	//   ....[53]....
        /*0a48*/ 	.word	0x000141f0


	//   ....[54]....
        /*0a4c*/ 	.word	0x00015260


	//   ....[55]....
        /*0a50*/ 	.word	0x00015380


	//   ....[56]....
        /*0a54*/ 	.word	0x000153a0


	//   ....[57]....
        /*0a58*/ 	.word	0x00015510


	//   ....[58]....
        /*0a5c*/ 	.word	0x000156e0


	//   ....[59]....
        /*0a60*/ 	.word	0x00016b80


	//   ....[60]....
        /*0a64*/ 	.word	0x00016f30


	//   ....[61]....
        /*0a68*/ 	.word	0x00016f60


	//   ....[62]....
        /*0a6c*/ 	.word	0x00016f70


	//   ....[63]....
        /*0a70*/ 	.word	0x00016f80


	//   ....[64]....
        /*0a74*/ 	.word	0x00017cb0


	//   ....[65]....
        /*0a78*/ 	.word	0x00017cd0


	//   ....[66]....
        /*0a7c*/ 	.word	0x00017f70


	//   ....[67]....
        /*0a80*/ 	.word	0x00017f90


	//   ....[68]....
        /*0a84*/ 	.word	0x00018950


	//   ....[69]....
        /*0a88*/ 	.word	0x00018990


	//   ....[70]....
        /*0a8c*/ 	.word	0x00019330


	//   ....[71]....
        /*0a90*/ 	.word	0x00019350


	//   ....[72]....
        /*0a94*/ 	.word	0x0001a820


	//   ....[73]....
        /*0a98*/ 	.word	0x0001a850


	//   ....[74]....
        /*0a9c*/ 	.word	0x0001aac0


	//   ....[75]....
        /*0aa0*/ 	.word	0x0001aae0


	//   ....[76]....
        /*0aa4*/ 	.word	0x0001ad90


	//   ....[77]....
        /*0aa8*/ 	.word	0x0001af80


	//   ....[78]....
        /*0aac*/ 	.word	0x0001afb0


	//   ....[79]....
        /*0ab0*/ 	.word	0x0001afe0


	//   ....[80]....
        /*0ab4*/ 	.word	0x0001b010


	//   ....[81]....
        /*0ab8*/ 	.word	0x0001b040


	//   ....[82]....
        /*0abc*/ 	.word	0x0001b070


	//   ....[83]....
        /*0ac0*/ 	.word	0x0001b200


	//   ....[84]....
        /*0ac4*/ 	.word	0x0001b230


	//   ....[85]....
        /*0ac8*/ 	.word	0x0001b260


	//   ....[86]....
        /*0acc*/ 	.word	0x0001b290


	//   ....[87]....
        /*0ad0*/ 	.word	0x0001b2c0


	//   ....[88]....
        /*0ad4*/ 	.word	0x0001b2f0


	//   ....[89]....
        /*0ad8*/ 	.word	0x0001b380


	//   ....[90]....
        /*0adc*/ 	.word	0x0001b3b0


	//   ....[91]....
        /*0ae0*/ 	.word	0x0001b3c0


	//   ....[92]....
        /*0ae4*/ 	.word	0x0001b400


	//   ....[93]....
        /*0ae8*/ 	.word	0x0001c8f0


	//   ....[94]....
        /*0aec*/ 	.word	0x0001f3b0


	//   ....[95]....
        /*0af0*/ 	.word	0x0001f3d0


	//   ....[96]....
        /*0af4*/ 	.word	0x0001f460


	//   ....[97]....
        /*0af8*/ 	.word	0x0001f480


	//   ....[98]....
        /*0afc*/ 	.word	0x0001f500


	//   ....[99]....
        /*0b00*/ 	.word	0x0001f520


	//   ....[100]....
        /*0b04*/ 	.word	0x0001f530


	//   ....[101]....
        /*0b08*/ 	.word	0x0001f540


	//   ....[102]....
        /*0b0c*/ 	.word	0x0001fcf0


	//   ....[103]....
        /*0b10*/ 	.word	0x0001fd20


	//   ....[104]....
        /*0b14*/ 	.word	0x0001fdd0


	//   ....[105]....
        /*0b18*/ 	.word	0x0001fde0


	//   ....[106]....
        /*0b1c*/ 	.word	0x0001fdf0


	//   ....[107]....
        /*0b20*/ 	.word	0x0001fe00


	//   ....[108]....
        /*0b24*/ 	.word	0x0001fe80


	//   ....[109]....
        /*0b28*/ 	.word	0x0001fe90


	//   ....[110]....
        /*0b2c*/ 	.word	0x000207e0


	//   ....[111]....
        /*0b30*/ 	.word	0x00020870


	//   ....[112]....
        /*0b34*/ 	.word	0x000208f0


	//   ....[113]....
        /*0b38*/ 	.word	0x00020a40


	//   ....[114]....
        /*0b3c*/ 	.word	0x00020aa0


	//   ....[115]....
        /*0b40*/ 	.word	0x00020ac0


	//   ....[116]....
        /*0b44*/ 	.word	0x00020ad0


	//   ....[117]....
        /*0b48*/ 	.word	0x00020d60


	//   ....[118]....
        /*0b4c*/ 	.word	0x000212a0


	//   ....[119]....
        /*0b50*/ 	.word	0x000212d0


	//   ....[120]....
        /*0b54*/ 	.word	0x000214c0


	//   ....[121]....
        /*0b58*/ 	.word	0x00021500


	//   ....[122]....
        /*0b5c*/ 	.word	0x00021510


	//   ....[123]....
        /*0b60*/ 	.word	0x00021520


	//   ....[124]....
        /*0b64*/ 	.word	0x00021670


	//   ....[125]....
        /*0b68*/ 	.word	0x000217c0


	//   ....[126]....
        /*0b6c*/ 	.word	0x00021fb0


	//   ....[127]....
        /*0b70*/ 	.word	0x00021fd0


	//   ....[128]....
        /*0b74*/ 	.word	0x00022020


	//   ....[129]....
        /*0b78*/ 	.word	0x00022030


	//   ....[130]....
        /*0b7c*/ 	.word	0x00022070


	//   ....[131]....
        /*0b80*/ 	.word	0x00022080


	//   ....[132]....
        /*0b84*/ 	.word	0x00022090


	//   ....[133]....
        /*0b88*/ 	.word	0x000220d0


	//   ....[134]....
        /*0b8c*/ 	.word	0x000223d0


	//   ....[135]....
        /*0b90*/ 	.word	0x00022410


	//   ....[136]....
        /*0b94*/ 	.word	0x00022430


	//   ....[137]....
        /*0b98*/ 	.word	0x00022450


	//   ....[138]....
        /*0b9c*/ 	.word	0x00022480


	//   ....[139]....
        /*0ba0*/ 	.word	0x000224a0


	//   ....[140]....
        /*0ba4*/ 	.word	0x000225a0


	//   ....[141]....
        /*0ba8*/ 	.word	0x000226f0


	//   ....[142]....
        /*0bac*/ 	.word	0x00022d30


	//   ....[143]....
        /*0bb0*/ 	.word	0x00022d60


	//   ....[144]....
        /*0bb4*/ 	.word	0x00022dc0


	//   ....[145]....
        /*0bb8*/ 	.word	0x00022df0


	//   ....[146]....
        /*0bbc*/ 	.word	0x00022e20


	//   ....[147]....
        /*0bc0*/ 	.word	0x00022e50


	//   ....[148]....
        /*0bc4*/ 	.word	0x00022e80


	//   ....[149]....
        /*0bc8*/ 	.word	0x00022eb0


	//   ....[150]....
        /*0bcc*/ 	.word	0x00023050


	//   ....[151]....
        /*0bd0*/ 	.word	0x00023080


	//   ....[152]....
        /*0bd4*/ 	.word	0x000230b0


	//   ....[153]....
        /*0bd8*/ 	.word	0x000230e0


	//   ....[154]....
        /*0bdc*/ 	.word	0x00023110


	//   ....[155]....
        /*0be0*/ 	.word	0x00023140


	//   ....[156]....
        /*0be4*/ 	.word	0x00023200


	//   ....[157]....
        /*0be8*/ 	.word	0x00023220


	//   ....[158]....
        /*0bec*/ 	.word	0x00023240


	//   ....[159]....
        /*0bf0*/ 	.word	0x000232a0


	//   ....[160]....
        /*0bf4*/ 	.word	0x00023cd0


	//   ....[161]....
        /*0bf8*/ 	.word	0x00023ff0


	//   ....[162]....
        /*0bfc*/ 	.word	0x00024080


	//   ....[163]....
        /*0c00*/ 	.word	0x00024170


	//   ....[164]....
        /*0c04*/ 	.word	0x00024200


	//   ....[165]....
        /*0c08*/ 	.word	0x000242e0


	//   ....[166]....
        /*0c0c*/ 	.word	0x00024370


	//   ....[167]....
        /*0c10*/ 	.word	0x00024450


	//   ....[168]....
        /*0c14*/ 	.word	0x000244e0


	//   ....[169]....
        /*0c18*/ 	.word	0x00024530


	//   ....[170]....
        /*0c1c*/ 	.word	0x00024580


	//   ....[171]....
        /*0c20*/ 	.word	0x00024620


	//   ....[172]....
        /*0c24*/ 	.word	0x000246b0


	//   ....[173]....
        /*0c28*/ 	.word	0x00024700


	//   ....[174]....
        /*0c2c*/ 	.word	0x00024750


	//   ....[175]....
        /*0c30*/ 	.word	0x00024840


	//   ....[176]....
        /*0c34*/ 	.word	0x000248f0


	//   ....[177]....
        /*0c38*/ 	.word	0x00024970


	//   ....[178]....
        /*0c3c*/ 	.word	0x000249e0


	//   ....[179]....
        /*0c40*/ 	.word	0x00024b30


	//   ....[180]....
        /*0c44*/ 	.word	0x00024c80


	//   ....[181]....
        /*0c48*/ 	.word	0x00024cf0


	//   ....[182]....
        /*0c4c*/ 	.word	0x00024d40


	//   ....[183]....
        /*0c50*/ 	.word	0x00025080


	//   ....[184]....
        /*0c54*/ 	.word	0x00025360


	//   ....[185]....
        /*0c58*/ 	.word	0x00025450


	//   ....[186]....
        /*0c5c*/ 	.word	0x000254f0


	//   ....[187]....
        /*0c60*/ 	.word	0x00025550


	//   ....[188]....
        /*0c64*/ 	.word	0x00025640


	//   ....[189]....
        /*0c68*/ 	.word	0x000256b0


	//   ....[190]....
        /*0c6c*/ 	.word	0x000257a0


	//   ....[191]....
        /*0c70*/ 	.word	0x00025810


	//   ....[192]....
        /*0c74*/ 	.word	0x000258b0


	//   ....[193]....
        /*0c78*/ 	.word	0x000259a0


	//   ....[194]....
        /*0c7c*/ 	.word	0x00025a40


	//   ....[195]....
        /*0c80*/ 	.word	0x00025aa0


	//   ....[196]....
        /*0c84*/ 	.word	0x00025b60


	//   ....[197]....
        /*0c88*/ 	.word	0x00025bc0


	//   ....[198]....
        /*0c8c*/ 	.word	0x00025c60


	//   ....[199]....
        /*0c90*/ 	.word	0x00025d10


	//   ....[200]....
        /*0c94*/ 	.word	0x00025df0


	//   ....[201]....
        /*0c98*/ 	.word	0x000260e0


	//   ....[202]....
        /*0c9c*/ 	.word	0x000261a0


	//   ....[203]....
        /*0ca0*/ 	.word	0x00026410


	//   ....[204]....
        /*0ca4*/ 	.word	0x00026490


	//   ....[205]....
        /*0ca8*/ 	.word	0x000266a0


	//   ....[206]....
        /*0cac*/ 	.word	0x000266f0


	//   ....[207]....
        /*0cb0*/ 	.word	0x00026860


	//   ....[208]....
        /*0cb4*/ 	.word	0x000268f0


	//   ....[209]....
        /*0cb8*/ 	.word	0x00026a30


	//   ....[210]....
        /*0cbc*/ 	.word	0x00026b30


	//   ....[211]....
        /*0cc0*/ 	.word	0x00026da0


	//   ....[212]....
        /*0cc4*/ 	.word	0x00026df0


	//   ....[213]....
        /*0cc8*/ 	.word	0x00026fc0


	//   ....[214]....
        /*0ccc*/ 	.word	0x00027010


	//   ....[215]....
        /*0cd0*/ 	.word	0x000271e0


	//   ....[216]....
        /*0cd4*/ 	.word	0x00027230


	//   ....[217]....
        /*0cd8*/ 	.word	0x00027320


	//   ....[218]....
        /*0cdc*/ 	.word	0x000273c0


	//   ....[219]....
        /*0ce0*/ 	.word	0x00027420


	//   ....[220]....
        /*0ce4*/ 	.word	0x000274d0


	//   ....[221]....
        /*0ce8*/ 	.word	0x00027530


	//   ....[222]....
        /*0cec*/ 	.word	0x000275e0


	//   ....[223]....
        /*0cf0*/ 	.word	0x00027640


	//   ....[224]....
        /*0cf4*/ 	.word	0x000276f0


	//   ....[225]....
        /*0cf8*/ 	.word	0x000277e0


	//   ....[226]....
        /*0cfc*/ 	.word	0x000278c0


	//   ....[227]....
        /*0d00*/ 	.word	0x000279d0


	//   ....[228]....
        /*0d04*/ 	.word	0x00027ad0


	//   ....[229]....
        /*0d08*/ 	.word	0x00027c00


	//   ....[230]....
        /*0d0c*/ 	.word	0x00027ce0


	//   ....[231]....
        /*0d10*/ 	.word	0x00027de0


	//   ....[232]....
        /*0d14*/ 	.word	0x00027ec0


	//   ....[233]....
        /*0d18*/ 	.word	0x00027f50


	//   ....[234]....
        /*0d1c*/ 	.word	0x00027ff0


	//   ....[235]....
        /*0d20*/ 	.word	0x00028160


	//   ....[236]....
        /*0d24*/ 	.word	0x000281d0


	//   ....[237]....
        /*0d28*/ 	.word	0x00028240


	//   ....[238]....
        /*0d2c*/ 	.word	0x000282b0


	//   ....[239]....
        /*0d30*/ 	.word	0x00028320


	//   ....[240]....
        /*0d34*/ 	.word	0x000283a0


	//   ....[241]....
        /*0d38*/ 	.word	0x00028420


	//   ....[242]....
        /*0d3c*/ 	.word	0x000284b0


	//   ....[243]....
        /*0d40*/ 	.word	0x00028520


	//   ....[244]....
        /*0d44*/ 	.word	0x00028590


	//   ....[245]....
        /*0d48*/ 	.word	0x00028600


	//   ....[246]....
        /*0d4c*/ 	.word	0x00028680


	//   ....[247]....
        /*0d50*/ 	.word	0x000286f0


	//   ....[248]....
        /*0d54*/ 	.word	0x000287a0


	//   ....[249]....
        /*0d58*/ 	.word	0x000287f0


	//   ....[250]....
        /*0d5c*/ 	.word	0x00028880


	//   ....[251]....
        /*0d60*/ 	.word	0x000289b0


	//----- nvinfo : EIATTR_REG_RECONFIG
	.align		4
.L_638:
        /*0d64*/ 	.byte	0x01, 0x54
	.zero		2


	//----- nvinfo : EIATTR_SYSCALL_OFFSETS
	.align		4
        /*0d68*/ 	.byte	0x04, 0x46
        /*0d6a*/ 	.short	(.L_640 - .L_639)


	//   ....[0]....
.L_639:
        /*0d6c*/ 	.word	0x00002540


	//   ....[1]....
        /*0d70*/ 	.word	0x00002690


	//   ....[2]....
        /*0d74*/ 	.word	0x00007c70


	//   ....[3]....
        /*0d78*/ 	.word	0x00007fa0


	//   ....[4]....
        /*0d7c*/ 	.word	0x0001e7b0


	//   ....[5]....
        /*0d80*/ 	.word	0x0001e900


	//   ....[6]....
        /*0d84*/ 	.word	0x0001e9f0


	//   ....[7]....
        /*0d88*/ 	.word	0x0001f910


	//   ....[8]....
        /*0d8c*/ 	.word	0x00020160


	//----- nvinfo : EIATTR_MBARRIER_INSTR_OFFSETS
	.align		4
.L_640:
        /*0d90*/ 	.byte	0x04, 0x39
        /*0d92*/ 	.short	(.L_642 - .L_641)


	//   ....[0]....
.L_641:
        /*0d94*/ 	.word	0x00000270
        /*0d98*/ 	.word	0x000000ff
        /*0d9c*/ 	.word	0x00038800
        /*0da0*/ 	.short	0x0100
        /*0da2*/ 	.byte	0x08
	.zero		1


	//   ....[1]....
        /*0da4*/ 	.word	0x00000280
        /*0da8*/ 	.word	0x000000ff
        /*0dac*/ 	.word	0x00038810
        /*0db0*/ 	.short	0x0100
        /*0db2*/ 	.byte	0x08
	.zero		1


	//   ....[2]....
        /*0db4*/ 	.word	0x00000290
        /*0db8*/ 	.word	0x000000ff
        /*0dbc*/ 	.word	0x00038820
        /*0dc0*/ 	.short	0x0100
        /*0dc2*/ 	.byte	0x08
	.zero		1


	//   ....[3]....
        /*0dc4*/ 	.word	0x00000340
        /*0dc8*/ 	.word	0x000000ff
        /*0dcc*/ 	.word	0x00038830
        /*0dd0*/ 	.short	0x0100
        /*0dd2*/ 	.byte	0x06
	.zero		1


	//   ....[4]....
        /*0dd4*/ 	.word	0x00000350
        /*0dd8*/ 	.word	0x000000ff
        /*0ddc*/ 	.word	0x00038840
        /*0de0*/ 	.short	0x0100
        /*0de2*/ 	.byte	0x06
	.zero		1


	//   ....[5]....
        /*0de4*/ 	.word	0x00000360
        /*0de8*/ 	.word	0x000000ff
        /*0dec*/ 	.word	0x00038838
        /*0df0*/ 	.short	0x0100
        /*0df2*/ 	.byte	0x06
	.zero		1


	//   ....[6]....
        /*0df4*/ 	.word	0x00000370
        /*0df8*/ 	.word	0x000000ff
        /*0dfc*/ 	.word	0x00038848
        /*0e00*/ 	.short	0x0100
        /*0e02*/ 	.byte	0x06
	.zero		1


	//   ....[7]....
        /*0e04*/ 	.word	0x000004a0
        /*0e08*/ 	.word	0x000000ff
        /*0e0c*/ 	.word	0x00038850
        /*0e10*/ 	.short	0x0100
        /*0e12*/ 	.byte	0x08
	.zero		1


	//   ....[8]....
        /*0e14*/ 	.word	0x000004b0
        /*0e18*/ 	.word	0x000000ff
        /*0e1c*/ 	.word	0x00038860
        /*0e20*/ 	.short	0x0100
        /*0e22*/ 	.byte	0x08
	.zero		1


	//   ....[9]....
        /*0e24*/ 	.word	0x000004c0
        /*0e28*/ 	.word	0x000000ff
        /*0e2c*/ 	.word	0x00038858
        /*0e30*/ 	.short	0x0100
        /*0e32*/ 	.byte	0x08
	.zero		1


	//   ....[10]....
        /*0e34*/ 	.word	0x000004d0
        /*0e38*/ 	.word	0x000000ff
        /*0e3c*/ 	.word	0x00038868
        /*0e40*/ 	.short	0x0100
        /*0e42*/ 	.byte	0x08
	.zero		1


	//   ....[11]....
        /*0e44*/ 	.word	0x000005c0
        /*0e48*/ 	.word	0x000000ff
        /*0e4c*/ 	.word	0x00038870
        /*0e50*/ 	.short	0x0100
        /*0e52*/ 	.byte	0x06
	.zero		1


	//   ....[12]....
        /*0e54*/ 	.word	0x000005d0
        /*0e58*/ 	.word	0x000000ff
        /*0e5c*/ 	.word	0x00038880
        /*0e60*/ 	.short	0x0100
        /*0e62*/ 	.byte	0x06
	.zero		1


	//   ....[13]....
        /*0e64*/ 	.word	0x000005e0
        /*0e68*/ 	.word	0x000000ff
        /*0e6c*/ 	.word	0x00038878
        /*0e70*/ 	.short	0x0100
        /*0e72*/ 	.byte	0x06
	.zero		1


	//   ....[14]....
        /*0e74*/ 	.word	0x000005f0
        /*0e78*/ 	.word	0x000000ff
        /*0e7c*/ 	.word	0x00038888
        /*0e80*/ 	.short	0x0100
        /*0e82*/ 	.byte	0x06
	.zero		1


	//   ....[15]....
        /*0e84*/ 	.word	0x00000720
        /*0e88*/ 	.word	0x000000ff
        /*0e8c*/ 	.word	0x00038890
        /*0e90*/ 	.short	0x0100
        /*0e92*/ 	.byte	0x08
	.zero		1


	//   ....[16]....
        /*0e94*/ 	.word	0x00000730
        /*0e98*/ 	.word	0x000000ff
        /*0e9c*/ 	.word	0x000388a0
        /*0ea0*/ 	.short	0x0100
        /*0ea2*/ 	.byte	0x08
	.zero		1


	//   ....[17]....
        /*0ea4*/ 	.word	0x00000740
        /*0ea8*/ 	.word	0x000000ff
        /*0eac*/ 	.word	0x00038898
        /*0eb0*/ 	.short	0x0100
        /*0eb2*/ 	.byte	0x08
	.zero		1


	//   ....[18]....
        /*0eb4*/ 	.word	0x00000750
        /*0eb8*/ 	.word	0x000000ff
        /*0ebc*/ 	.word	0x000388a8
        /*0ec0*/ 	.short	0x0100
        /*0ec2*/ 	.byte	0x08
	.zero		1


	//   ....[19]....
        /*0ec4*/ 	.word	0x00000880
        /*0ec8*/ 	.word	0x000000ff
        /*0ecc*/ 	.word	0x000388b0
        /*0ed0*/ 	.short	0x0100
        /*0ed2*/ 	.byte	0x08
	.zero		1


	//   ....[20]....
        /*0ed4*/ 	.word	0x00000890
        /*0ed8*/ 	.word	0x000000ff
        /*0edc*/ 	.word	0x000388c0
        /*0ee0*/ 	.short	0x0100
        /*0ee2*/ 	.byte	0x08
	.zero		1


	//   ....[21]....
        /*0ee4*/ 	.word	0x000008a0
        /*0ee8*/ 	.word	0x000000ff
        /*0eec*/ 	.word	0x000388b8
        /*0ef0*/ 	.short	0x0100
        /*0ef2*/ 	.byte	0x08
	.zero		1


	//   ....[22]....
        /*0ef4*/ 	.word	0x000008b0
        /*0ef8*/ 	.word	0x000000ff
        /*0efc*/ 	.word	0x000388c8
        /*0f00*/ 	.short	0x0100
        /*0f02*/ 	.byte	0x08
	.zero		1


	//   ....[23]....
        /*0f04*/ 	.word	0x00003230
        /*0f08*/ 	.word	0x0000003c
        /*0f0c*/ 	.word	0x00038890
        /*0f10*/ 	.short	0x010a
        /*0f12*/ 	.byte	0x3f
	.zero		1


	//   ....[24]....
        /*0f14*/ 	.word	0x00003c40
        /*0f18*/ 	.word	0x0000003c
        /*0f1c*/ 	.word	0x00038890
        /*0f20*/ 	.short	0x010a
        /*0f22*/ 	.byte	0x3f
	.zero		1


	//   ....[25]....
        /*0f24*/ 	.word	0x00004500
        /*0f28*/ 	.word	0x0000003c
        /*0f2c*/ 	.word	0x00038890
        /*0f30*/ 	.short	0x010a
        /*0f32*/ 	.byte	0x3f
	.zero		1


	//   ....[26]....
        /*0f34*/ 	.word	0x000048c0
        /*0f38*/ 	.word	0x00000004
        /*0f3c*/ 	.word	0x00000000
        /*0f40*/ 	.short	0x0101
        /*0f42*/ 	.byte	0x3f
	.zero		1


	//   ....[27]....
        /*0f44*/ 	.word	0x00004900
        /*0f48*/ 	.word	0x0000003c
        /*0f4c*/ 	.word	0x000388b0
        /*0f50*/ 	.short	0x010a
        /*0f52*/ 	.byte	0x3f
	.zero		1


	//   ....[28]....
        /*0f54*/ 	.word	0x000051f0
        /*0f58*/ 	.word	0x0000003c
        /*0f5c*/ 	.word	0x00000000
        /*0f60*/ 	.short	0x0101
        /*0f62*/ 	.byte	0x3f
	.zero		1


	//   ....[29]....
        /*0f64*/ 	.word	0x00005e70
        /*0f68*/ 	.word	0x0000000b
        /*0f6c*/ 	.word	0x00000000
        /*0f70*/ 	.short	0x0101
        /*0f72*/ 	.byte	0x3f
	.zero		1


	//   ....[30]....
        /*0f74*/ 	.word	0x00006a30
        /*0f78*/ 	.word	0x0000000a
        /*0f7c*/ 	.word	0x00000000
        /*0f80*/ 	.short	0x0101
        /*0f82*/ 	.byte	0x3f
	.zero		1


	//   ....[31]....
        /*0f84*/ 	.word	0x00007d10
        /*0f88*/ 	.word	0x00000011
        /*0f8c*/ 	.word	0x00038800
        /*0f90*/ 	.short	0x010a
        /*0f92*/ 	.byte	0x3f
	.zero		1


	//   ....[32]....
        /*0f94*/ 	.word	0x00007d60
        /*0f98*/ 	.word	0x00000011
        /*0f9c*/ 	.word	0x00038800
        /*0fa0*/ 	.short	0x010a
        /*0fa2*/ 	.byte	0x3f
	.zero		1


	//   ....[33]....
        /*0fa4*/ 	.word	0x00008830
        /*0fa8*/ 	.word	0x00000011
        /*0fac*/ 	.word	0x00038800
        /*0fb0*/ 	.short	0x010a
        /*0fb2*/ 	.byte	0x3f
	.zero		1


	//   ....[34]....
        /*0fb4*/ 	.word	0x00009ca0
        /*0fb8*/ 	.word	0x00000011
        /*0fbc*/ 	.word	0x00038800
        /*0fc0*/ 	.short	0x010a
        /*0fc2*/ 	.byte	0x3f
	.zero		1


	//   ....[35]....
        /*0fc4*/ 	.word	0x0000ab40
        /*0fc8*/ 	.word	0x00000014
        /*0fcc*/ 	.word	0x00038830
        /*0fd0*/ 	.short	0x010a
        /*0fd2*/ 	.byte	0x3f
	.zero		1


	//   ....[36]....
        /*0fd4*/ 	.word	0x0000abf0
        /*0fd8*/ 	.word	0x00000014
        /*0fdc*/ 	.word	0x00038830
        /*0fe0*/ 	.short	0x010a
        /*0fe2*/ 	.byte	0x3f
	.zero		1


	//   ....[37]....
        /*0fe4*/ 	.word	0x0000af00
        /*0fe8*/ 	.word	0x00000011
        /*0fec*/ 	.word	0x00038810
        /*0ff0*/ 	.short	0x010a
        /*0ff2*/ 	.byte	0x3f
	.zero		1


	//   ....[38]....
        /*0ff4*/ 	.word	0x0000af50
        /*0ff8*/ 	.word	0x00000014
        /*0ffc*/ 	.word	0x00038850
        /*1000*/ 	.short	0x010a
        /*1002*/ 	.byte	0x3f
	.zero		1


	//   ....[39]....
        /*1004*/ 	.word	0x0000afc0
        /*1008*/ 	.word	0x00000014
        /*100c*/ 	.word	0x00038850
        /*1010*/ 	.short	0x010a
        /*1012*/ 	.byte	0x3f
	.zero		1


	//   ....[40]....
        /*1014*/ 	.word	0x0000d760
        /*1018*/ 	.word	0x00000018
        /*101c*/ 	.word	0x00000000
        /*1020*/ 	.short	0x0101
        /*1022*/ 	.byte	0x3f
	.zero		1


	//   ....[41]....
        /*1024*/ 	.word	0x0000dfa0
        /*1028*/ 	.word	0x00000014
        /*102c*/ 	.word	0x00000000
        /*1030*/ 	.short	0x0101
        /*1032*/ 	.byte	0x3f
	.zero		1


	//   ....[42]....
        /*1034*/ 	.word	0x0000e130
        /*1038*/ 	.word	0x00000015
        /*103c*/ 	.word	0x00038830
        /*1040*/ 	.short	0x010a
        /*1042*/ 	.byte	0x3f
	.zero		1


	//   ....[43]....
        /*1044*/ 	.word	0x0000e1a0
        /*1048*/ 	.word	0x00000015
        /*104c*/ 	.word	0x00038830
        /*1050*/ 	.short	0x010a
        /*1052*/ 	.byte	0x3f
	.zero		1


	//   ....[44]....
        /*1054*/ 	.word	0x0000e410
        /*1058*/ 	.word	0x00000015
        /*105c*/ 	.word	0x00038850
        /*1060*/ 	.short	0x010a
        /*1062*/ 	.byte	0x3f
	.zero		1


	//   ....[45]....
        /*1064*/ 	.word	0x0000e460
        /*1068*/ 	.word	0x00000015
        /*106c*/ 	.word	0x00038850
        /*1070*/ 	.short	0x010a
        /*1072*/ 	.byte	0x3f
	.zero		1


	//   ....[46]....
        /*1074*/ 	.word	0x00010740
        /*1078*/ 	.word	0x0000000c
        /*107c*/ 	.word	0x00000000
        /*1080*/ 	.short	0x0101
        /*1082*/ 	.byte	0x3f
	.zero		1


	//   ....[47]....
        /*1084*/ 	.word	0x00011c30
        /*1088*/ 	.word	0x00000015
        /*108c*/ 	.word	0x00000000
        /*1090*/ 	.short	0x0101
        /*1092*/ 	.byte	0x3f
	.zero		1


	//   ....[48]....
        /*1094*/ 	.word	0x00011d70
        /*1098*/ 	.word	0x00000015
        /*109c*/ 	.word	0x00038830
        /*10a0*/ 	.short	0x010a
        /*10a2*/ 	.byte	0x3f
	.zero		1


	//   ....[49]....
        /*10a4*/ 	.word	0x00011de0
        /*10a8*/ 	.word	0x00000015
        /*10ac*/ 	.word	0x00038830
        /*10b0*/ 	.short	0x010a
        /*10b2*/ 	.byte	0x3f
	.zero		1


	//   ....[50]....
        /*10b4*/ 	.word	0x00012050
        /*10b8*/ 	.word	0x00000015
        /*10bc*/ 	.word	0x00038850
        /*10c0*/ 	.short	0x010a
        /*10c2*/ 	.byte	0x3f
	.zero		1


	//   ....[51]....
        /*10c4*/ 	.word	0x000120a0
        /*10c8*/ 	.word	0x00000015
        /*10cc*/ 	.word	0x00038850
        /*10d0*/ 	.short	0x010a
        /*10d2*/ 	.byte	0x3f
	.zero		1


	//   ....[52]....
        /*10d4*/ 	.word	0x00013fb0
        /*10d8*/ 	.word	0x000000c6
        /*10dc*/ 	.word	0x00000000
        /*10e0*/ 	.short	0x0101
        /*10e2*/ 	.byte	0x3f
	.zero		1


	//   ....[53]....
        /*10e4*/ 	.word	0x00015300
        /*10e8*/ 	.word	0x00000015
        /*10ec*/ 	.word	0x00000000
        /*10f0*/ 	.short	0x0101
        /*10f2*/ 	.byte	0x3f
	.zero		1


	//   ....[54]....
        /*10f4*/ 	.word	0x00017a00
        /*10f8*/ 	.word	0x00000000
        /*10fc*/ 	.word	0x00000000
        /*1100*/ 	.short	0x0101
        /*1102*/ 	.byte	0x3f
	.zero		1


	//   ....[55]....
        /*1104*/ 	.word	0x000189b0
        /*1108*/ 	.word	0x00000002
        /*110c*/ 	.word	0x00000000
        /*1110*/ 	.short	0x0101
        /*1112*/ 	.byte	0x3f
	.zero		1


	//   ....[56]....
        /*1114*/ 	.word	0x0001c9d0
        /*1118*/ 	.word	0x00000012
        /*111c*/ 	.word	0x00038820
        /*1120*/ 	.short	0x010a
        /*1122*/ 	.byte	0x3f
	.zero		1


	//   ....[57]....
        /*1124*/ 	.word	0x0001ca60
        /*1128*/ 	.word	0x00000003
        /*112c*/ 	.word	0x000388a0
        /*1130*/ 	.short	0x010a
        /*1132*/ 	.byte	0x3f
	.zero		1


	//   ....[58]....
        /*1134*/ 	.word	0x0001ccb0
        /*1138*/ 	.word	0x00000003
        /*113c*/ 	.word	0x000388c0
        /*1140*/ 	.short	0x010a
        /*1142*/ 	.byte	0x3f
	.zero		1


	//   ....[59]....
        /*1144*/ 	.word	0x0001d680
        /*1148*/ 	.word	0x00000009
        /*114c*/ 	.word	0x000388a0
        /*1150*/ 	.short	0x010a
        /*1152*/ 	.byte	0x3f
	.zero		1


	//   ....[60]....
        /*1154*/ 	.word	0x0001d8c0
        /*1158*/ 	.word	0x00000009
        /*115c*/ 	.word	0x000388c0
        /*1160*/ 	.short	0x010a
        /*1162*/ 	.byte	0x3f
	.zero		1


	//   ....[61]....
        /*1164*/ 	.word	0x0001f170
        /*1168*/ 	.word	0x0000001a
        /*116c*/ 	.word	0x00038840
        /*1170*/ 	.short	0x010a
        /*1172*/ 	.byte	0x3f
	.zero		1


	//   ....[62]....
        /*1174*/ 	.word	0x0001f640
        /*1178*/ 	.word	0x0000001a
        /*117c*/ 	.word	0x00038830
        /*1180*/ 	.short	0x0107
        /*1182*/ 	.byte	0x3f
	.zero		1


	//   ....[63]....
        /*1184*/ 	.word	0x0001f710
        /*1188*/ 	.word	0x0000001a
        /*118c*/ 	.word	0x00038830
        /*1190*/ 	.short	0x0101
        /*1192*/ 	.byte	0x3f
	.zero		1


	//   ....[64]....
        /*1194*/ 	.word	0x0001ffa0
        /*1198*/ 	.word	0x00000012
        /*119c*/ 	.word	0x00038800
        /*11a0*/ 	.short	0x0107
        /*11a2*/ 	.byte	0x3f
	.zero		1


	//   ....[65]....
        /*11a4*/ 	.word	0x00020030
        /*11a8*/ 	.word	0x00000012
        /*11ac*/ 	.word	0x00038800
        /*11b0*/ 	.short	0x0101
        /*11b2*/ 	.byte	0x3f
	.zero		1


	//   ....[66]....
        /*11b4*/ 	.word	0x00020f20
        /*11b8*/ 	.word	0x00000012
        /*11bc*/ 	.word	0x00038810
        /*11c0*/ 	.short	0x0107
        /*11c2*/ 	.byte	0x3f
	.zero		1


	//   ....[67]....
        /*11c4*/ 	.word	0x00021020
        /*11c8*/ 	.word	0x00000012
        /*11cc*/ 	.word	0x00038810
        /*11d0*/ 	.short	0x0101
        /*11d2*/ 	.byte	0x3f
	.zero		1


	//   ....[68]....
        /*11d4*/ 	.word	0x00021040
        /*11d8*/ 	.word	0x00000012
        /*11dc*/ 	.word	0x00038820
        /*11e0*/ 	.short	0x010a
        /*11e2*/ 	.byte	0x3f
	.zero		1


	//   ....[69]....
        /*11e4*/ 	.word	0x000210d0
        /*11e8*/ 	.word	0x0000001a
        /*11ec*/ 	.word	0x00038860
        /*11f0*/ 	.short	0x010a
        /*11f2*/ 	.byte	0x3f
	.zero		1


	//   ....[70]....
        /*11f4*/ 	.word	0x000219e0
        /*11f8*/ 	.word	0x0000001a
        /*11fc*/ 	.word	0x00038850
        /*1200*/ 	.short	0x0107
        /*1202*/ 	.byte	0x3f
	.zero		1


	//   ....[71]....
        /*1204*/ 	.word	0x00021ab0
        /*1208*/ 	.word	0x0000001a
        /*120c*/ 	.word	0x00038850
        /*1210*/ 	.short	0x0101
        /*1212*/ 	.byte	0x3f
	.zero		1


	//   ....[72]....
        /*1214*/ 	.word	0x00021e30
        /*1218*/ 	.word	0x00000006
        /*121c*/ 	.word	0x00038840
        /*1220*/ 	.short	0x010a
        /*1222*/ 	.byte	0x3f
	.zero		1


	//   ....[73]....
        /*1224*/ 	.word	0x00022150
        /*1228*/ 	.word	0x00000006
        /*122c*/ 	.word	0x00038830
        /*1230*/ 	.short	0x0107
        /*1232*/ 	.byte	0x3f
	.zero		1


	//   ....[74]....
        /*1234*/ 	.word	0x00022210
        /*1238*/ 	.word	0x00000006
        /*123c*/ 	.word	0x00038830
        /*1240*/ 	.short	0x0101
        /*1242*/ 	.byte	0x3f
	.zero		1


	//   ....[75]....
        /*1244*/ 	.word	0x00022240
        /*1248*/ 	.word	0x00000006
        /*124c*/ 	.word	0x00038860
        /*1250*/ 	.short	0x010a
        /*1252*/ 	.byte	0x3f
	.zero		1


	//   ....[76]....
        /*1254*/ 	.word	0x000228f0
        /*1258*/ 	.word	0x00000006
        /*125c*/ 	.word	0x00038850
        /*1260*/ 	.short	0x0107
        /*1262*/ 	.byte	0x3f
	.zero		1


	//   ....[77]....
        /*1264*/ 	.word	0x000229b0
        /*1268*/ 	.word	0x00000006
        /*126c*/ 	.word	0x00038850
        /*1270*/ 	.short	0x0101
        /*1272*/ 	.byte	0x3f
	.zero		1


	//   ....[78]....
        /*1274*/ 	.word	0x00023c50
        /*1278*/ 	.word	0x00000007
        /*127c*/ 	.word	0x00038820
        /*1280*/ 	.short	0x010a
        /*1282*/ 	.byte	0x3f
	.zero		1


	//   ....[79]....
        /*1284*/ 	.word	0x00023dc0
        /*1288*/ 	.word	0x00000005
        /*128c*/ 	.word	0x00038840
        /*1290*/ 	.short	0x010a
        /*1292*/ 	.byte	0x3f
	.zero		1


	//   ....[80]....
        /*1294*/ 	.word	0x00023e60
        /*1298*/ 	.word	0x00000003
        /*129c*/ 	.word	0x00038840
        /*12a0*/ 	.short	0x010a
        /*12a2*/ 	.byte	0x3f
	.zero		1


	//   ....[81]....
        /*12a4*/ 	.word	0x00023ea0
        /*12a8*/ 	.word	0x00000005
        /*12ac*/ 	.word	0x00038860
        /*12b0*/ 	.short	0x010a
        /*12b2*/ 	.byte	0x3f
	.zero		1


	//   ....[82]....
        /*12b4*/ 	.word	0x00023ee0
        /*12b8*/ 	.word	0x00000003
        /*12bc*/ 	.word	0x00038860
        /*12c0*/ 	.short	0x010a
        /*12c2*/ 	.byte	0x3f
	.zero		1


	//   ....[83]....
        /*12c4*/ 	.word	0x00023f40
        /*12c8*/ 	.word	0x0000003c
        /*12cc*/ 	.word	0x00038890
        /*12d0*/ 	.short	0x010a
        /*12d2*/ 	.byte	0x3f
	.zero		1


	//   ....[84]....
        /*12d4*/ 	.word	0x000240c0
        /*12d8*/ 	.word	0x0000003c
        /*12dc*/ 	.word	0x00038890
        /*12e0*/ 	.short	0x010a
        /*12e2*/ 	.byte	0x3f
	.zero		1


	//   ....[85]....
        /*12e4*/ 	.word	0x00024240
        /*12e8*/ 	.word	0x0000003c
        /*12ec*/ 	.word	0x00038890
        /*12f0*/ 	.short	0x010a
        /*12f2*/ 	.byte	0x3f
	.zero		1


	//   ....[86]....
        /*12f4*/ 	.word	0x000243a0
        /*12f8*/ 	.word	0x0000003c
        /*12fc*/ 	.word	0x000388b0
        /*1300*/ 	.short	0x010a
        /*1302*/ 	.byte	0x3f
	.zero		1


	//   ....[87]....
        /*1304*/ 	.word	0x00024780
        /*1308*/ 	.word	0x00000011
        /*130c*/ 	.word	0x00038800
        /*1310*/ 	.short	0x010a
        /*1312*/ 	.byte	0x3f
	.zero		1


	//   ....[88]....
        /*1314*/ 	.word	0x00024d70
        /*1318*/ 	.word	0x00000011
        /*131c*/ 	.word	0x00038800
        /*1320*/ 	.short	0x010a
        /*1322*/ 	.byte	0x3f
	.zero		1


	//   ....[89]....
        /*1324*/ 	.word	0x00024dc0
        /*1328*/ 	.word	0x00000014
        /*132c*/ 	.word	0x00038830
        /*1330*/ 	.short	0x010a
        /*1332*/ 	.byte	0x3f
	.zero		1


	//   ....[90]....
        /*1334*/ 	.word	0x00024e10
        /*1338*/ 	.word	0x00000011
        /*133c*/ 	.word	0x00038810
        /*1340*/ 	.short	0x010a
        /*1342*/ 	.byte	0x3f
	.zero		1


	//   ....[91]....
        /*1344*/ 	.word	0x00024e60
        /*1348*/ 	.word	0x00000014
        /*134c*/ 	.word	0x00038850
        /*1350*/ 	.short	0x010a
        /*1352*/ 	.byte	0x3f
	.zero		1


	//   ....[92]....
        /*1354*/ 	.word	0x00024eb0
        /*1358*/ 	.word	0x00000015
        /*135c*/ 	.word	0x00038830
        /*1360*/ 	.short	0x010a
        /*1362*/ 	.byte	0x3f
	.zero		1


	//   ....[93]....
        /*1364*/ 	.word	0x00024f00
        /*1368*/ 	.word	0x00000015
        /*136c*/ 	.word	0x00038850
        /*1370*/ 	.short	0x010a
        /*1372*/ 	.byte	0x3f
	.zero		1


	//   ....[94]....
        /*1374*/ 	.word	0x00024f50
        /*1378*/ 	.word	0x00000015
        /*137c*/ 	.word	0x00038830
        /*1380*/ 	.short	0x010a
        /*1382*/ 	.byte	0x3f
	.zero		1


	//   ....[95]....
        /*1384*/ 	.word	0x00024fa0
        /*1388*/ 	.word	0x00000015
        /*138c*/ 	.word	0x00038850
        /*1390*/ 	.short	0x010a
        /*1392*/ 	.byte	0x3f
	.zero		1


	//   ....[96]....
        /*1394*/ 	.word	0x00025140
        /*1398*/ 	.word	0x00000012
        /*139c*/ 	.word	0x00038820
        /*13a0*/ 	.short	0x010a
        /*13a2*/ 	.byte	0x3f
	.zero		1


	//   ....[97]....
        /*13a4*/ 	.word	0x00025190
        /*13a8*/ 	.word	0x00000003
        /*13ac*/ 	.word	0x000388a0
        /*13b0*/ 	.short	0x010a
        /*13b2*/ 	.byte	0x3f
	.zero		1


	//   ....[98]....
        /*13b4*/ 	.word	0x000251e0
        /*13b8*/ 	.word	0x00000003
        /*13bc*/ 	.word	0x000388c0
        /*13c0*/ 	.short	0x010a
        /*13c2*/ 	.byte	0x3f
	.zero		1


	//   ....[99]....
        /*13c4*/ 	.word	0x00025230
        /*13c8*/ 	.word	0x00000009
        /*13cc*/ 	.word	0x000388a0
        /*13d0*/ 	.short	0x010a
        /*13d2*/ 	.byte	0x3f
	.zero		1


	//   ....[100]....
        /*13d4*/ 	.word	0x00025280
        /*13d8*/ 	.word	0x00000009
        /*13dc*/ 	.word	0x000388c0
        /*13e0*/ 	.short	0x010a
        /*13e2*/ 	.byte	0x3f
	.zero		1


	//   ....[101]....
        /*13e4*/ 	.word	0x000253a0
        /*13e8*/ 	.word	0x0000001a
        /*13ec*/ 	.word	0x00038840
        /*13f0*/ 	.short	0x010a
        /*13f2*/ 	.byte	0x3f
	.zero		1


	//   ....[102]....
        /*13f4*/ 	.word	0x00026930
        /*13f8*/ 	.word	0x00000012
        /*13fc*/ 	.word	0x00038820
        /*1400*/ 	.short	0x010a
        /*1402*/ 	.byte	0x3f
	.zero		1


	//   ....[103]....
        /*1404*/ 	.word	0x00026980
        /*1408*/ 	.word	0x0000001a
        /*140c*/ 	.word	0x00038860
        /*1410*/ 	.short	0x010a
        /*1412*/ 	.byte	0x3f
	.zero		1


	//   ....[104]....
        /*1414*/ 	.word	0x00027270
        /*1418*/ 	.word	0x00000006
        /*141c*/ 	.word	0x00038840
        /*1420*/ 	.short	0x010a
        /*1422*/ 	.byte	0x3f
	.zero		1


	//   ....[105]....
        /*1424*/ 	.word	0x00027730
        /*1428*/ 	.word	0x00000006
        /*142c*/ 	.word	0x00038860
        /*1430*/ 	.short	0x010a
        /*1432*/ 	.byte	0x3f
	.zero		1


	//   ....[106]....
        /*1434*/ 	.word	0x000288d0
        /*1438*/ 	.word	0x00000007
        /*143c*/ 	.word	0x00038820
        /*1440*/ 	.short	0x010a
        /*1442*/ 	.byte	0x3f
	.zero		1


	//   ....[107]....
        /*1444*/ 	.word	0x00028a70
        /*1448*/ 	.word	0x00000005
        /*144c*/ 	.word	0x00038840
        /*1450*/ 	.short	0x010a
        /*1452*/ 	.byte	0x3f
	.zero		1


	//   ....[108]....
        /*1454*/ 	.word	0x00028ac0
        /*1458*/ 	.word	0x00000003
        /*145c*/ 	.word	0x00038840
        /*1460*/ 	.short	0x010a
        /*1462*/ 	.byte	0x3f
	.zero		1


	//   ....[109]....
        /*1464*/ 	.word	0x00028b10
        /*1468*/ 	.word	0x00000005
        /*146c*/ 	.word	0x00038860
        /*1470*/ 	.short	0x010a
        /*1472*/ 	.byte	0x3f
	.zero		1


	//----- nvinfo : EIATTR_NUM_MBARRIERS
	.align		4
.L_642:
        /*1474*/ 	.byte	0x03, 0x38
        /*1476*/ 	.short	0x0017


	//----- nvinfo : EIATTR_EXIT_INSTR_OFFSETS
	.align		4
        /*1478*/ 	.byte	0x04, 0x1c
        /*147a*/ 	.short	(.L_644 - .L_643)


	//   ....[0]....
.L_643:
        /*147c*/ 	.word	0x00023f30


	//----- nvinfo : EIATTR_MAX_THREADS
	.align		4
.L_644:
        /*1480*/ 	.byte	0x04, 0x05
        /*1482*/ 	.short	(.L_646 - .L_645)
.L_645:
        /*1484*/ 	.word	0x00000180
        /*1488*/ 	.word	0x00000001
        /*148c*/ 	.word	0x00000001


	//----- nvinfo : EIATTR_CRS_STACK_SIZE
	.align		4
.L_646:
        /*1490*/ 	.byte	0x04, 0x1e
        /*1492*/ 	.short	(.L_648 - .L_647)
.L_647:
        /*1494*/ 	.word	0x00000000


	//----- nvinfo : EIATTR_CBANK_PARAM_SIZE
	.align		4
.L_648:
        /*1498*/ 	.byte	0x03, 0x19
        /*149a*/ 	.short	0x0bf0


	//----- nvinfo : EIATTR_PARAM_CBANK
	.align		4
        /*149c*/ 	.byte	0x04, 0x0a
        /*149e*/ 	.short	(.L_650 - .L_649)
	.align		4
.L_649:
        /*14a0*/ 	.word	index@(.nv.constant0._ZN7cutlass13device_kernelIN5flash11enable_sm90INS1_16FlashAttnFwdSm90INS1_25CollectiveMainloopFwdSm90ILi2EN4cute5tupleIJNS5_1CILi1EEES8_S8_EEENS6_IJNS7_ILi64EEESA_SA_EEELi512ENS_6half_tEfNS_4arch4Sm90ELb1ELb0ELb1ELb1ELb1ELb1ELb1ELb0ELb0ELb1ELb1ELb0EEENS1_21CollectiveEpilogueFwdINS6_IJSA_NS7_ILi512EEESA_EEES9_SC_SE_Li256ELb1ELb1ELb1ELb0EEENS1_36VarlenDynamicPersistentTileSchedulerILi64ELi64ELi256ELi128ELb1ELb1ELb1ELb1ELb1ELb1EEEEEEEEEvNT_6ParamsE)
        /*14a4*/ 	.short	0x0210
        /*14a6*/ 	.short	0x0bf0


	//----- nvinfo : EIATTR_SW_WAR
	.align		4
.L_650:
        /*14a8*/ 	.byte	0x04, 0x36
        /*14aa*/ 	.short	(.L_652 - .L_651)
.L_651:
        /*14ac*/ 	.word	0x00000008
.L_652:


//--------------------- .nv.callgraph             --------------------------
	.section	.nv.callgraph,"",@"SHT_CUDA_CALLGRAPH"
	.align	4
	.sectionentsize	8
	.align		4
        /*0000*/ 	.word	0x00000000
	.align		4
        /*0004*/ 	.word	0xffffffff
	.align		4
        /*0008*/ 	.word	index@(_ZN7cutlass13device_kernelIN5flash11enable_sm90INS1_16FlashAttnFwdSm90INS1_25CollectiveMainloopFwdSm90ILi2EN4cute5tupleIJNS5_1CILi1EEES8_S8_EEENS6_IJNS7_ILi64EEESA_SA_EEELi512ENS_6half_tEfNS_4arch4Sm90ELb0ELb0ELb1ELb0ELb1ELb0ELb0ELb0ELb0ELb1ELb1ELb0EEENS1_21CollectiveEpilogueFwdINS6_IJSA_NS7_ILi512EEESA_EEES9_SC_SE_Li256ELb0ELb1ELb1ELb0EEENS1_19SingleTileSchedulerILb0ELb1ELb1ELi64EEEEEEEEEvNT_6ParamsE)
	.align		4
        /*000c*/ 	.word	index@(__assertfail)
	.align		4
        /*0010*/ 	.word	index@(_ZN7cutlass13device_kernelIN5flash11enable_sm90INS1_16FlashAttnFwdSm90INS1_25CollectiveMainloopFwdSm90ILi2EN4cute5tupleIJNS5_1CILi1EEES8_S8_EEENS6_IJNS7_ILi64EEESA_SA_EEELi512ENS_6half_tEfNS_4arch4Sm90ELb0ELb0ELb1ELb0ELb1ELb0ELb1ELb0ELb0ELb1ELb1ELb0EEENS1_21CollectiveEpilogueFwdINS6_IJSA_NS7_ILi512EEESA_EEES9_SC_SE_Li256ELb0ELb1ELb1ELb0EEENS1_19SingleTileSchedulerILb0ELb1ELb1ELi64EEEEEEEEEvNT_6ParamsE)
	.align		4
        /*0014*/ 	.word	index@(__assertfail)
	.align		4
        /*0018*/ 	.word	index@(_ZN7cutlass13device_kernelIN5flash11enable_sm90INS1_16FlashAttnFwdSm90INS1_25CollectiveMainloopFwdSm90ILi2EN4cute5tupleIJNS5_1CILi1EEES8_S8_EEENS6_IJNS7_ILi64EEESA_SA_EEELi512ENS_6half_tEfNS_4arch4Sm90ELb0ELb0ELb1ELb1ELb1ELb0ELb0ELb0ELb0ELb1ELb1ELb0EEENS1_21CollectiveEpilogueFwdINS6_IJSA_NS7_ILi512EEESA_EEES9_SC_SE_Li256ELb1ELb1ELb1ELb0EEENS1_36VarlenDynamicPersistentTileSchedulerILi64ELi64ELi256ELi128ELb1ELb1ELb1ELb0ELb1ELb1EEEEEEEEEvNT_6ParamsE)
	.align		4
        /*001c*/ 	.word	index@(__assertfail)
	.align		4
        /*0020*/ 	.word	index@(_ZN7cutlass13device_kernelIN5flash11enable_sm90INS1_16FlashAttnFwdSm90INS1_25CollectiveMainloopFwdSm90ILi2EN4cute5tupleIJNS5_1CILi1EEES8_S8_EEENS6_IJNS7_ILi64EEESA_SA_EEELi512ENS_6half_tEfNS_4arch4Sm90ELb0ELb0ELb1ELb1ELb1ELb1ELb0ELb0ELb0ELb1ELb1ELb0EEENS1_21CollectiveEpilogueFwdINS6_IJSA_NS7_ILi512EEESA_EEES9_SC_SE_Li256ELb1ELb1ELb1ELb0EEENS1_36VarlenDynamicPersistentTileSchedulerILi64ELi64ELi256ELi128ELb1ELb1ELb1ELb0ELb1ELb1EEEEEEEEEvNT_6ParamsE)
	.align		4
        /*0024*/ 	.word	index@(__assertfail)
	.align		4
        /*0028*/ 	.word	index@(_ZN7cutlass13device_kernelIN5flash11enable_sm90INS1_16FlashAttnFwdSm90INS1_25CollectiveMainloopFwdSm90ILi2EN4cute5tupleIJNS5_1CILi1EEES8_S8_EEENS6_IJNS7_ILi64EEESA_SA_EEELi512ENS_6half_tEfNS_4arch4Sm90ELb0ELb0ELb1ELb1ELb1ELb0ELb1ELb0ELb0ELb1ELb1ELb0EEENS1_21CollectiveEpilogueFwdINS6_IJSA_NS7_ILi512EEESA_EEES9_SC_SE_Li256ELb1ELb1ELb1ELb0EEENS1_36VarlenDynamicPersistentTileSchedulerILi64ELi64ELi256ELi128ELb1ELb1ELb1ELb0ELb1ELb1EEEEEEEEEvNT_6ParamsE)
	.align		4
        /*002c*/ 	.word	index@(__assertfail)
	.align		4
        /*0030*/ 	.word	index@(_ZN7cutlass13device_kernelIN5flash11enable_sm90INS1_16FlashAttnFwdSm90INS1_25CollectiveMainloopFwdSm90ILi2EN4cute5tupleIJNS5_1CILi1EEES8_S8_EEENS6_IJNS7_ILi64EEESA_SA_EEELi512ENS_6half_tEfNS_4arch4Sm90ELb0ELb0ELb1ELb1ELb1ELb1ELb1ELb0ELb0ELb1ELb1ELb0EEENS1_21CollectiveEpilogueFwdINS6_IJSA_NS7_ILi512EEESA_EEES9_SC_SE_Li256ELb1ELb1ELb1ELb0EEENS1_36VarlenDynamicPersistentTileSchedulerILi64ELi64ELi256ELi128ELb1ELb1ELb1ELb0ELb1ELb1EEEEEEEEEvNT_6ParamsE)
	.align		4
        /*0034*/ 	.word	index@(__assertfail)
	.align		4
        /*0038*/ 	.word	index@(_ZN7cutlass13device_kernelIN5flash11enable_sm90INS1_16FlashAttnFwdSm90INS1_25CollectiveMainloopFwdSm90ILi2EN4cute5tupleIJNS5_1CILi1EEES8_S8_EEENS6_IJNS7_ILi64EEESA_SA_EEELi512ENS_6half_tEfNS_4arch4Sm90ELb0ELb1ELb1ELb0ELb1ELb0ELb0ELb0ELb0ELb1ELb1ELb0EEENS1_21CollectiveEpilogueFwdINS6_IJSA_NS7_ILi512EEESA_EEES9_SC_SE_Li256ELb0ELb1ELb1ELb0EEENS1_19SingleTileSchedulerILb0ELb1ELb1ELi64EEEEEEEEEvNT_6ParamsE)
	.align		4
        /*003c*/ 	.word	index@(__assertfail)
	.align		4
        /*0040*/ 	.word	index@(_ZN7cutlass13device_kernelIN5flash11enable_sm90INS1_16FlashAttnFwdSm90INS1_25CollectiveMainloopFwdSm90ILi2EN4cute5tupleIJNS5_1CILi1EEES8_S8_EEENS6_IJNS7_ILi64EEESA_SA_EEELi512ENS_6half_tEfNS_4arch4Sm90ELb0ELb1ELb1ELb0ELb1ELb0ELb1ELb0ELb0ELb1ELb1ELb0EEENS1_21CollectiveEpilogueFwdINS6_IJSA_NS7_ILi512EEESA_EEES9_SC_SE_Li256ELb0ELb1ELb1ELb0EEENS1_19SingleTileSchedulerILb0ELb1ELb1ELi64EEEEEEEEEvNT_6ParamsE)
	.align		4
        /*0044*/ 	.word	index@(__assertfail)
	.align		4
        /*0048*/ 	.word	index@(_ZN7cutlass13device_kernelIN5flash11enable_sm90INS1_16FlashAttnFwdSm90INS1_25CollectiveMainloopFwdSm90ILi2EN4cute5tupleIJNS5_1CILi1EEES8_S8_EEENS6_IJNS7_ILi64EEESA_SA_EEELi512ENS_6half_tEfNS_4arch4Sm90ELb0ELb1ELb1ELb1ELb1ELb0ELb0ELb0ELb0ELb1ELb1ELb0EEENS1_21CollectiveEpilogueFwdINS6_IJSA_NS7_ILi512EEESA_EEES9_SC_SE_Li256ELb1ELb1ELb1ELb0EEENS1_36VarlenDynamicPersistentTileSchedulerILi64ELi64ELi256ELi128ELb1ELb1ELb1ELb1ELb0ELb1EEEEEEEEEvNT_6ParamsE)
	.align		4
        /*004c*/ 	.word	index@(__assertfail)
	.align		4
        /*0050*/ 	.word	index@(_ZN7cutlass13device_kernelIN5flash11enable_sm90INS1_16FlashAttnFwdSm90INS1_25CollectiveMainloopFwdSm90ILi2EN4cute5tupleIJNS5_1CILi1EEES8_S8_EEENS6_IJNS7_ILi64EEESA_SA_EEELi512ENS_6half_tEfNS_4arch4Sm90ELb0ELb1ELb1ELb1ELb1ELb1ELb0ELb0ELb0ELb1ELb1ELb0EEENS1_21CollectiveEpilogueFwdINS6_IJSA_NS7_ILi512EEESA_EEES9_SC_SE_Li256ELb1ELb1ELb1ELb0EEENS1_36VarlenDynamicPersistentTileSchedulerILi64ELi64ELi256ELi128ELb1ELb1ELb1ELb1ELb0ELb1EEEEEEEEEvNT_6ParamsE)
	.align		4
        /*0054*/ 	.word	index@(__assertfail)
	.align		4
        /*0058*/ 	.word	index@(_ZN7cutlass13device_kernelIN5flash11enable_sm90INS1_16FlashAttnFwdSm90INS1_25CollectiveMainloopFwdSm90ILi2EN4cute5tupleIJNS5_1CILi1EEES8_S8_EEENS6_IJNS7_ILi64EEESA_SA_EEELi512ENS_6half_tEfNS_4arch4Sm90ELb0ELb1ELb1ELb1ELb1ELb0ELb1ELb0ELb0ELb1ELb1ELb0EEENS1_21CollectiveEpilogueFwdINS6_IJSA_NS7_ILi512EEESA_EEES9_SC_SE_Li256ELb1ELb1ELb1ELb0EEENS1_36VarlenDynamicPersistentTileSchedulerILi64ELi64ELi256ELi128ELb1ELb1ELb1ELb1ELb0ELb1EEEEEEEEEvNT_6ParamsE)
	.align		4
        /*005c*/ 	.word	index@(__assertfail)
	.align		4
        /*0060*/ 	.word	index@(_ZN7cutlass13device_kernelIN5flash11enable_sm90INS1_16FlashAttnFwdSm90INS1_25CollectiveMainloopFwdSm90ILi2EN4cute5tupleIJNS5_1CILi1EEES8_S8_EEENS6_IJNS7_ILi64EEESA_SA_EEELi512ENS_6half_tEfNS_4arch4Sm90ELb0ELb1ELb1ELb1ELb1ELb1ELb1ELb0ELb0ELb1ELb1ELb0EEENS1_21CollectiveEpilogueFwdINS6_IJSA_NS7_ILi512EEESA_EEES9_SC_SE_Li256ELb1ELb1ELb1ELb0EEENS1_36VarlenDynamicPersistentTileSchedulerILi64ELi64ELi256ELi128ELb1ELb1ELb1ELb1ELb0ELb1EEEEEEEEEvNT_6ParamsE)
	.align		4
        /*0064*/ 	.word	index@(__assertfail)
	.align		4
        /*0068*/ 	.word	index@(_ZN7cutlass13device_kernelIN5flash11enable_sm90INS1_16FlashAttnFwdSm90INS1_25CollectiveMainloopFwdSm90ILi2EN4cute5tupleIJNS5_1CILi1EEES8_S8_EEENS6_IJNS7_ILi64EEESA_SA_EEELi512ENS_6half_tEfNS_4arch4Sm90ELb1ELb0ELb1ELb0ELb1ELb0ELb0ELb0ELb0ELb1ELb1ELb0EEENS1_21CollectiveEpilogueFwdINS6_IJSA_NS7_ILi512EEESA_EEES9_SC_SE_Li256ELb0ELb1ELb1ELb0EEENS1_19SingleTileSchedulerILb0ELb1ELb1ELi64EEEEEEEEEvNT_6ParamsE)
	.align		4
        /*006c*/ 	.word	index@(__assertfail)
	.align		4
        /*0070*/ 	.word	index@(_ZN7cutlass13device_kernelIN5flash11enable_sm90INS1_16FlashAttnFwdSm90INS1_25CollectiveMainloopFwdSm90ILi2EN4cute5tupleIJNS5_1CILi1EEES8_S8_EEENS6_IJNS7_ILi64EEESA_SA_EEELi512ENS_6half_tEfNS_4arch4Sm90ELb1ELb0ELb1ELb0ELb1ELb0ELb1ELb0ELb0ELb1ELb1ELb0EEENS1_21CollectiveEpilogueFwdINS6_IJSA_NS7_ILi512EEESA_EEES9_SC_SE_Li256ELb0ELb1ELb1ELb0EEENS1_19SingleTileSchedulerILb0ELb1ELb1ELi64EEEEEEEEEvNT_6ParamsE)
	.align		4
        /*0074*/ 	.word	index@(__assertfail)
	.align		4
        /*0078*/ 	.word	index@(_ZN7cutlass13device_kernelIN5flash11enable_sm90INS1_16FlashAttnFwdSm90INS1_25CollectiveMainloopFwdSm90ILi2EN4cute5tupleIJNS5_1CILi1EEES8_S8_EEENS6_IJNS7_ILi64EEESA_SA_EEELi512ENS_6half_tEfNS_4arch4Sm90ELb1ELb0ELb1ELb1ELb1ELb0ELb0ELb0ELb0ELb1ELb1ELb0EEENS1_21CollectiveEpilogueFwdINS6_IJSA_NS7_ILi512EEESA_EEES9_SC_SE_Li256ELb1ELb1ELb1ELb0EEENS1_36VarlenDynamicPersistentTileSchedulerILi64ELi64ELi256ELi128ELb1ELb1ELb1ELb1ELb1ELb1EEEEEEEEEvNT_6ParamsE)
	.align		4
        /*007c*/ 	.word	index@(__assertfail)
	.align		4
        /*0080*/ 	.word	index@(_ZN7cutlass13device_kernelIN5flash11enable_sm90INS1_16FlashAttnFwdSm90INS1_25CollectiveMainloopFwdSm90ILi2EN4cute5tupleIJNS5_1CILi1EEES8_S8_EEENS6_IJNS7_ILi64EEESA_SA_EEELi512ENS_6half_tEfNS_4arch4Sm90ELb1ELb0ELb1ELb1ELb1ELb1ELb0ELb0ELb0ELb1ELb1ELb0EEENS1_21CollectiveEpilogueFwdINS6_IJSA_NS7_ILi512EEESA_EEES9_SC_SE_Li256ELb1ELb1ELb1ELb0EEENS1_36VarlenDynamicPersistentTileSchedulerILi64ELi64ELi256ELi128ELb1ELb1ELb1ELb1ELb1ELb1EEEEEEEEEvNT_6ParamsE)
	.align		4
        /*0084*/ 	.word	index@(__assertfail)
	.align		4
        /*0088*/ 	.word	index@(_ZN7cutlass13device_kernelIN5flash11enable_sm90INS1_16FlashAttnFwdSm90INS1_25CollectiveMainloopFwdSm90ILi2EN4cute5tupleIJNS5_1CILi1EEES8_S8_EEENS6_IJNS7_ILi64EEESA_SA_EEELi512ENS_6half_tEfNS_4arch4Sm90ELb1ELb0ELb1ELb1ELb1ELb0ELb1ELb0ELb0ELb1ELb1ELb0EEENS1_21CollectiveEpilogueFwdINS6_IJSA_NS7_ILi512EEESA_EEES9_SC_SE_Li256ELb1ELb1ELb1ELb0EEENS1_36VarlenDynamicPersistentTileSchedulerILi64ELi64ELi256ELi128ELb1ELb1ELb1ELb1ELb1ELb1EEEEEEEEEvNT_6ParamsE)
	.align		4
        /*008c*/ 	.word	index@(__assertfail)
	.align		4
        /*0090*/ 	.word	index@(_ZN7cutlass13device_kernelIN5flash11enable_sm90INS1_16FlashAttnFwdSm90INS1_25CollectiveMainloopFwdSm90ILi2EN4cute5tupleIJNS5_1CILi1EEES8_S8_EEENS6_IJNS7_ILi64EEESA_SA_EEELi512ENS_6half_tEfNS_4arch4Sm90ELb1ELb0ELb1ELb1ELb1ELb1ELb1ELb0ELb0ELb1ELb1ELb0EEENS1_21CollectiveEpilogueFwdINS6_IJSA_NS7_ILi512EEESA_EEES9_SC_SE_Li256ELb1ELb1ELb1ELb0EEENS1_36VarlenDynamicPersistentTileSchedulerILi64ELi64ELi256ELi128ELb1ELb1ELb1ELb1ELb1ELb1EEEEEEEEEvNT_6ParamsE)
	.align		4
        /*0094*/ 	.word	index@(__assertfail)
	.align		4
        /*0098*/ 	.word	0x00000000
	.align		4
        /*009c*/ 	.word	0xfffffffe
	.align		4
        /*00a0*/ 	.word	0x00000000
	.align		4
        /*00a4*/ 	.word	0xfffffffd
	.align		4
        /*00a8*/ 	.word	0x00000000
	.align		4
        /*00ac*/ 	.word	0xfffffffc


//--------------------- .nv.constant4             --------------------------
	.section	.nv.constant4,"a",@progbits
	.align	8
	.align		8
.nv.constant4:
        /*0000*/ 	.dword	__assertfail
	.align		8
        /*0008*/ 	.dword	__unnamed_1
	.align		8
        /*0010*/ 	.dword	__unnamed_2
	.align		8
        /*0018*/ 	.dword	__unnamed_3
	.align		8
        /*0020*/ 	.dword	__unnamed_4
	.align		8
        /*0028*/ 	.dword	__unnamed_5
	.align		8
        /*0030*/ 	.dword	__unnamed_6
	.align		8
        /*0038*/ 	.dword	_ZN89_INTERNAL_283f6ab4_53_flash_fwd_hdim64_512_fp16_paged_split_softcap_sm90_cu_526fb41a_33384cuda3std3__45__cpo5beginE
	.align		8
        /*0040*/ 	.dword	_ZN89_INTERNAL_283f6ab4_53_flash_fwd_hdim64_512_fp16_paged_split_softcap_sm90_cu_526fb41a_33384cuda3std3__45__cpo3endE
	.align		8
        /*0048*/ 	.dword	_ZN89_INTERNAL_283f6ab4_53_flash_fwd_hdim64_512_fp16_paged_split_softcap_sm90_cu_526fb41a_33384cuda3std3__45__cpo6cbeginE
	.align		8
        /*0050*/ 	.dword	_ZN89_INTERNAL_283f6ab4_53_flash_fwd_hdim64_512_fp16_paged_split_softcap_sm90_cu_526fb41a_33384cuda3std3__45__cpo4cendE
	.align		8
        /*0058*/ 	.dword	_ZN89_INTERNAL_283f6ab4_53_flash_fwd_hdim64_512_fp16_paged_split_softcap_sm90_cu_526fb41a_33384cuda3std3__491_GLOBAL__N__283f6ab4_53_flash_fwd_hdim64_512_fp16_paged_split_softcap_sm90_cu_526fb41a_33386ignoreE
	.align		8
        /*0060*/ 	.dword	_ZN89_INTERNAL_283f6ab4_53_flash_fwd_hdim64_512_fp16_paged_split_softcap_sm90_cu_526fb41a_33384cuda3std3__419piecewise_constructE
	.align		8
        /*0068*/ 	.dword	_ZN89_INTERNAL_283f6ab4_53_flash_fwd_hdim64_512_fp16_paged_split_softcap_sm90_cu_526fb41a_33384cuda3std3__48in_placeE
	.align		8
        /*0070*/ 	.dword	_ZN89_INTERNAL_283f6ab4_53_flash_fwd_hdim64_512_fp16_paged_split_softcap_sm90_cu_526fb41a_33384cuda3std6ranges3__45__cpo4swapE
	.align		8
        /*0078*/ 	.dword	_ZN89_INTERNAL_283f6ab4_53_flash_fwd_hdim64_512_fp16_paged_split_softcap_sm90_cu_526fb41a_33384cuda3std6ranges3__45__cpo9iter_moveE
	.align		8
        /*0080*/ 	.dword	_ZN89_INTERNAL_283f6ab4_53_flash_fwd_hdim64_512_fp16_paged_split_softcap_sm90_cu_526fb41a_33384cute7productE
	.align		8
        /*0088*/ 	.dword	_ZN89_INTERNAL_283f6ab4_53_flash_fwd_hdim64_512_fp16_paged_split_softcap_sm90_cu_526fb41a_33384cute1_E
	.align		8
        /*0090*/ 	.dword	$str$23
	.align		8
        /*0098*/ 	.dword	$str$24


//--------------------- .text._ZN7cutlass13device_kernelIN5flash11enable_sm90INS1_16FlashAttnFwdSm90INS1_25CollectiveMainloopFwdSm90ILi2EN4cute5tupleIJNS5_1CILi1EEES8_S8_EEENS6_IJNS7_ILi64EEESA_SA_EEELi512ENS_6half_tEfNS_4arch4Sm90ELb0ELb0ELb1ELb0ELb1ELb0ELb0ELb0ELb0ELb1ELb1ELb0EEENS1_21CollectiveEpilogueFwdINS6_IJSA_NS7_ILi512EEESA_EEES9_SC_SE_Li256ELb0ELb1ELb1ELb0EEENS1_19SingleTileSchedulerILb0ELb1ELb1ELi64EEEEEEEEEvNT_6ParamsE --------------------------
	.section	.text._ZN7cutlass13device_kernelIN5flash11enable_sm90INS1_16FlashAttnFwdSm90INS1_25CollectiveMainloopFwdSm90ILi2EN4cute5tupleIJNS5_1CILi1EEES8_S8_EEENS6_IJNS7_ILi64EEESA_SA_EEELi512ENS_6half_tEfNS_4arch4Sm90ELb0ELb0ELb1ELb0ELb1ELb0ELb0ELb0ELb0ELb1ELb1ELb0EEENS1_21CollectiveEpilogueFwdINS6_IJSA_NS7_ILi512EEESA_EEES9_SC_SE_Li256ELb0ELb1ELb1ELb0EEENS1_19SingleTileSchedulerILb0ELb1ELb1ELi64EEEEEEEEEvNT_6ParamsE,"ax",@progbits
	.align	128
.text._ZN7cutlass13device_kernelIN5flash11enable_sm90INS1_16FlashAttnFwdSm90INS1_25CollectiveMainloopFwdSm90ILi2EN4cute5tupleIJNS5_1CILi1EEES8_S8_EEENS6_IJNS7_ILi64EEESA_SA_EEELi512ENS_6half_tEfNS_4arch4Sm90ELb0ELb0ELb1ELb0ELb1ELb0ELb0ELb0ELb0ELb1ELb1ELb0EEENS1_21CollectiveEpilogueFwdINS6_IJSA_NS7_ILi512EEESA_EEES9_SC_SE_Li256ELb0ELb1ELb1ELb0EEENS1_19SingleTileSchedulerILb0ELb1ELb1ELi64EEEEEEEEEvNT_6ParamsE:
        .type           _ZN7cutlass13device_kernelIN5flash11enable_sm90INS1_16FlashAttnFwdSm90INS1_25CollectiveMainloopFwdSm90ILi2EN4cute5tupleIJNS5_1CILi1EEES8_S8_EEENS6_IJNS7_ILi64EEESA_SA_EEELi512ENS_6half_tEfNS_4arch4Sm90ELb0ELb0ELb1ELb0ELb1ELb0ELb0ELb0ELb0ELb1ELb1ELb0EEENS1_21CollectiveEpilogueFwdINS6_IJSA_NS7_ILi512EEESA_EEES9_SC_SE_Li256ELb0ELb1ELb1ELb0EEENS1_19SingleTileSchedulerILb0ELb1ELb1ELi64EEEEEEEEEvNT_6ParamsE,@function
        .size           _ZN7cutlass13device_kernelIN5flash11enable_sm90INS1_16FlashAttnFwdSm90INS1_25CollectiveMainloopFwdSm90ILi2EN4cute5tupleIJNS5_1CILi1EEES8_S8_EEENS6_IJNS7_ILi64EEESA_SA_EEELi512ENS_6half_tEfNS_4arch4Sm90ELb0ELb0ELb1ELb0ELb1ELb0ELb0ELb0ELb0ELb1ELb1ELb0EEENS1_21CollectiveEpilogueFwdINS6_IJSA_NS7_ILi512EEESA_EEES9_SC_SE_Li256ELb0ELb1ELb1ELb0EEENS1_19SingleTileSchedulerILb0ELb1ELb1ELi64EEEEEEEEEvNT_6ParamsE,(.L_x_5826 - _ZN7cutlass13device_kernelIN5flash11enable_sm90INS1_16FlashAttnFwdSm90INS1_25CollectiveMainloopFwdSm90ILi2EN4cute5tupleIJNS5_1CILi1EEES8_S8_EEENS6_IJNS7_ILi64EEESA_SA_EEELi512ENS_6half_tEfNS_4arch4Sm90ELb0ELb0ELb1ELb0ELb1ELb0ELb0ELb0ELb0ELb1ELb1ELb0EEENS1_21CollectiveEpilogueFwdINS6_IJSA_NS7_ILi512EEESA_EEES9_SC_SE_Li256ELb0ELb1ELb1ELb0EEENS1_19SingleTileSchedulerILb0ELb1ELb1ELi64EEEEEEEEEvNT_6ParamsE)
        .other          _ZN7cutlass13device_kernelIN5flash11enable_sm90INS1_16FlashAttnFwdSm90INS1_25CollectiveMainloopFwdSm90ILi2EN4cute5tupleIJNS5_1CILi1EEES8_S8_EEENS6_IJNS7_ILi64EEESA_SA_EEELi512ENS_6half_tEfNS_4arch4Sm90ELb0ELb0ELb1ELb0ELb1ELb0ELb0ELb0ELb0ELb1ELb1ELb0EEENS1_21CollectiveEpilogueFwdINS6_IJSA_NS7_ILi512EEESA_EEES9_SC_SE_Li256ELb0ELb1ELb1ELb0EEENS1_19SingleTileSchedulerILb0ELb1ELb1ELi64EEEEEEEEEvNT_6ParamsE,@"STO_CUDA_ENTRY STV_DEFAULT"
_ZN7cutlass13device_kernelIN5flash11enable_sm90INS1_16FlashAttnFwdSm90INS1_25CollectiveMainloopFwdSm90ILi2EN4cute5tupleIJNS5_1CILi1EEES8_S8_EEENS6_IJNS7_ILi64EEESA_SA_EEELi512ENS_6half_tEfNS_4arch4Sm90ELb0ELb0ELb1ELb0ELb1ELb0ELb0ELb0ELb0ELb1ELb1ELb0EEENS1_21CollectiveEpilogueFwdINS6_IJSA_NS7_ILi512EEESA_EEES9_SC_SE_Li256ELb0ELb1ELb1ELb0EEENS1_19SingleTileSchedulerILb0ELb1ELb1ELi64EEEEEEEEEvNT_6ParamsE:
[----:B------:R-:W0:Y:S01]  /*0000*/  LDC R1, c[0x0][0x28] ;  /* 0x00000a00ff017b82 */ /* 0x000e220000000800 */
[----:B------:R-:W1:Y:S01]  /*0010*/  S2R R30, SR_TID.X ;  /* 0x00000000001e7919 */ /* 0x000e620000002100 */
[----:B------:R-:W-:Y:S01]  /*0020*/  ELECT P0, URZ, PT ;  /* 0x00000000003f782f */ /* 0x000fe20003800000 */
[----:B------:R-:W-:Y:S01]  /*0030*/  UMOV UR4, 0x80 ;  /* 0x0000008000047882 */ /* 0x000fe20000000000 */
[----:B------:R-:W-:Y:S01]  /*0040*/  UMOV UR7, 0x100 ;  /* 0x0000010000077882 */ /* 0x000fe20000000000 */
[----:B-1----:R-:W-:-:S05]  /*0050*/  SHF.R.U32.HI R0, RZ, 0x5, R30 ;  /* 0x00000005ff007819 */ /* 0x002fca000001161e */
[----:B------:R-:W1:Y:S02]  /*0060*/  SHFL.IDX PT, R2, R0, RZ, 0x1f ;  /* 0x00001fff00027589 */ /* 0x000e6400000e0000 */
[C---:B-1----:R-:W-:Y:S02]  /*0070*/  ISETP.NE.OR P0, PT, R2.reuse, RZ, !P0 ;  /* 0x000000ff0200720c */ /* 0x042fe40004705670 */
[----:B------:R-:W-:Y:S02]  /*0080*/  ISETP.NE.AND P1, PT, R2, RZ, PT ;  /* 0x000000ff0200720c */ /* 0x000fe40003f25270 */
[----:B------:R-:W-:-:S06]  /*0090*/  SHF.R.U32.HI R2, RZ, 0x7, R30 ;  /* 0x00000007ff027819 */ /* 0x000fcc000001161e */
[----:B------:R-:W1:Y:S03]  /*00a0*/  SHFL.IDX PT, R2, R2, RZ, 0x1f ;  /* 0x00001fff02027589 */ /* 0x000e6600000e0000 */
[----:B------:R-:W-:Y:S01]  /*00b0*/  VOTEU.ALL UP0, P0 ;  /* 0x00000000003f7886 */ /* 0x000fe20000000000 */
[----:B------:R-:W-:-:S04]  /*00c0*/  VOTEU.ALL UP1, P0 ;  /* 0x00000000003f7886 */ /* 0x000fc80000020000 */
[----:B------:R-:W2:Y:S01]  /*00d0*/  @!UP0 S2UR UR8, SR_CgaCtaId ;  /* 0x00000000000889c3 */ /* 0x000ea20000008800 */
[----:B------:R-:W-:Y:S01]  /*00e0*/  @!UP0 UMOV UR6, 0x400 ;  /* 0x0000040000068882 */ /* 0x000fe20000000000 */
[----:B------:R-:W-:-:S04]  /*00f0*/  @!UP0 UIADD3 UR4, -UR4, 0x100000, URZ ;  /* 0x0010000004048890 */ /* 0x000fc8000fffe13f */
[----:B------:R-:W-:Y:S02]  /*0100*/  @!UP0 USHF.L.U32 UR5, UR4, 0xb, URZ ;  /* 0x0000000b04058899 */ /* 0x000fe4000800063f */
[----:B------:R-:W-:Y:S02]  /*0110*/  @!UP0 USHF.L.U32 UR4, UR4, 0x1, URZ ;  /* 0x0000000104048899 */ /* 0x000fe4000800063f */
[----:B--2---:R-:W-:Y:S02]  /*0120*/  @!UP0 ULEA UR8, UR8, UR6, 0x18 ;  /* 0x0000000608088291 */ /* 0x004fe4000f8ec03f */
[----:B------:R-:W-:-:S04]  /*0130*/  @!UP0 UIADD3 UR6, -UR7, 0x100000, URZ ;  /* 0x0010000007068890 */ /* 0x000fc8000fffe13f */
[----:B------:R-:W-:Y:S02]  /*0140*/  @!UP0 USHF.L.U32 UR7, UR6, 0xb, URZ ;  /* 0x0000000b06078899 */ /* 0x000fe4000800063f */
[----:B------:R-:W-:Y:S01]  /*0150*/  @!UP0 USHF.L.U32 UR6, UR6, 0x1, URZ ;  /* 0x0000000106068899 */ /* 0x000fe2000800063f */
[----:B------:R-:W-:-:S05]  /*0160*/  VOTEU.ALL UP0, P0 ;  /* 0x00000000003f7886 */ /* 0x000fca0000000000 */
[----:B------:R2:W3:Y:S06]  /*0170*/  @!UP0 SYNCS.EXCH.64 URZ, [UR8+0x28c00], UR4 ;  /* 0x028c0004083f85b2 */ /* 0x0004ec0008000100 */
[----:B------:R2:W4:Y:S02]  /*0180*/  @!UP1 SYNCS.EXCH.64 URZ, [UR8+0x28c20], UR6 ;  /* 0x028c2006083f95b2 */ /* 0x0005240008000100 */
[----:B012---:R-:W-:Y:S05]  /*0190*/  @P1 BRA `(.L_x_0) ;  /* 0x0000000000381947 */ /* 0x007fea0003800000 */
[----:B------:R-:W0:Y:S01]  /*01a0*/  S2UR UR5, SR_CgaCtaId ;  /* 0x00000000000579c3 */ /* 0x000e220000008800 */
[----:B------:R-:W-:Y:S01]  /*01b0*/  UMOV UR4, 0x400 ;  /* 0x0000040000047882 */ /* 0x000fe20000000000 */
[----:B------:R-:W-:Y:S01]  /*01c0*/  UMOV UR7, 0x80 ;  /* 0x0000008000077882 */ /* 0x000fe20000000000 */
[----:B------:R-:W-:Y:S01]  /*01d0*/  ELECT P0, URZ, PT ;  /* 0x00000000003f782f */ /* 0x000fe20003800000 */
[----:B0-----:R-:W-:Y:S02]  /*01e0*/  ULEA UR6, UR5, UR4, 0x18 ;  /* 0x0000000405067291 */ /* 0x001fe4000f8ec03f */
[----:B------:R-:W-:-:S04]  /*01f0*/  UIADD3 UR4, -UR7, 0x100000, URZ ;  /* 0x0010000007047890 */ /* 0x000fc8000fffe13f */
[----:B------:R-:W-:Y:S02]  /*0200*/  USHF.L.U32 UR5, UR4, 0xb, URZ ;  /* 0x0000000b04057899 */ /* 0x000fe4000800063f */
[----:B------:R-:W-:Y:S01]  /*0210*/  USHF.L.U32 UR4, UR4, 0x1, URZ ;  /* 0x0000000104047899 */ /* 0x000fe2000800063f */
[----:B------:R-:W0:Y:S11]  /*0220*/  FENCE.VIEW.ASYNC.S ;  /* 0x00000000000073c6 */ /* 0x000e360000000000 */
[----:B0-----:R0:W1:Y:S01]  /*0230*/  SYNCS.EXCH.64 URZ, [UR6+0x28c30], UR4 ;  /* 0x028c3004063f75b2 */ /* 0x0010620008000100 */
[----:B------:R0:W2:Y:S01]  /*0240*/  SYNCS.EXCH.64 URZ, [UR6+0x28c40], UR4 ;  /* 0x028c4004063f75b2 */ /* 0x0000a20008000100 */
[----:B------:R0:W0:Y:S01]  /*0250*/  SYNCS.EXCH.64 URZ, [UR6+0x28c38], UR4 ;  /* 0x028c3804063f75b2 */ /* 0x0000220008000100 */
[----:B------:R0:W0:Y:S01]  /*0260*/  SYNCS.EXCH.64 URZ, [UR6+0x28c48], UR4 ;  /* 0x028c4804063f75b2 */ /* 0x0000220008000100 */
[----:B------:R-:W-:Y:S01]  /*0270*/  NOP ;  /* 0x0000000000007918 */ /* 0x000fe20000000000 */
.L_x_0:
[----:B------:R-:W5:Y:S01]  /*0280*/  SHFL.IDX PT, R3, R0, RZ, 0x1f ;  /* 0x00001fff00037589 */ /* 0x000f6200000e0000 */
[----:B------:R-:W-:Y:S01]  /*0290*/  NOP ;  /* 0x0000000000007918 */ /* 0x000fe20000000000 */
[----:B-----5:R-:W-:-:S13]  /*02a0*/  ISETP.NE.AND P0, PT, R3, RZ, PT ;  /* 0x000000ff0300720c */ /* 0x020fda0003f05270 */
[----:B------:R-:W-:Y:S05]  /*02b0*/  @P0 BRA `(.L_x_1) ;  /* 0x0000000000480947 */ /* 0x000fea0003800000 */
[----:B0-----:R-:W0:Y:S01]  /*02c0*/  S2UR UR5, SR_CgaCtaId ;  /* 0x00000000000579c3 */ /* 0x001e220000008800 */
[----:B------:R-:W-:Y:S01]  /*02d0*/  UMOV UR4, 0x400 ;  /* 0x0000040000047882 */ /* 0x000fe20000000000 */
[----:B------:R-:W-:Y:S01]  /*02e0*/  UMOV UR6, 0x80 ;  /* 0x0000008000067882 */ /* 0x000fe20000000000 */
[----:B------:R-:W-:Y:S01]  /*02f0*/  UMOV UR7, 0x100 ;  /* 0x0000010000077882 */ /* 0x000fe20000000000 */
[----:B------:R-:W-:Y:S01]  /*0300*/  ELECT P0, URZ, PT ;  /* 0x00000000003f782f */ /* 0x000fe20003800000 */
[----:B0-----:R-:W-:Y:S02]  /*0310*/  ULEA UR8, UR5, UR4, 0x18 ;  /* 0x0000000405087291 */ /* 0x001fe4000f8ec03f */
[----:B------:R-:W-:-:S04]  /*0320*/  UIADD3 UR4, -UR6, 0x100000, URZ ;  /* 0x0010000006047890 */ /* 0x000fc8000fffe13f */
[----:B------:R-:W-:Y:S02]  /*0330*/  USHF.L.U32 UR5, UR4, 0xb, URZ ;  /* 0x0000000b04057899 */ /* 0x000fe4000800063f */
[----:B------:R-:W-:Y:S02]  /*0340*/  USHF.L.U32 UR4, UR4, 0x1, URZ ;  /* 0x0000000104047899 */ /* 0x000fe4000800063f */
[----:B------:R-:W-:-:S04]  /*0350*/  UIADD3 UR6, -UR7, 0x100000, URZ ;  /* 0x0010000007067890 */ /* 0x000fc8000fffe13f */
[----:B------:R-:W-:Y:S02]  /*0360*/  USHF.L.U32 UR7, UR6, 0xb, URZ ;  /* 0x0000000b06077899 */ /* 0x000fe4000800063f */
[----:B------:R-:W-:Y:S01]  /*0370*/  USHF.L.U32 UR6, UR6, 0x1, URZ ;  /* 0x0000000106067899 */ /* 0x000fe2000800063f */
[----:B------:R-:W0:Y:S03]  /*0380*/  FENCE.VIEW.ASYNC.S ;  /* 0x00000000000073c6 */ /* 0x000e260000000000 */
[----:B0-----:R0:W0:Y:S08]  /*0390*/  SYNCS.EXCH.64 URZ, [UR8+0x28c50], UR4 ;  /* 0x028c5004083f75b2 */ /* 0x0010300008000100 */
[----:B------:R0:W0:Y:S01]  /*03a0*/  SYNCS.EXCH.64 URZ, [UR8+0x28c60], UR6 ;  /* 0x028c6006083f75b2 */ /* 0x0000220008000100 */
[----:B------:R0:W0:Y:S01]  /*03b0*/  SYNCS.EXCH.64 URZ, [UR8+0x28c58], UR4 ;  /* 0x028c5804083f75b2 */ /* 0x0000220008000100 */
[----:B------:R0:W0:Y:S01]  /*03c0*/  SYNCS.EXCH.64 URZ, [UR8+0x28c68], UR6 ;  /* 0x028c6806083f75b2 */ /* 0x0000220008000100 */
[----:B------:R-:W-:Y:S01]  /*03d0*/  NOP ;  /* 0x0000000000007918 */ /* 0x000fe20000000000 */
.L_x_1:
[----:B------:R-:W5:Y:S01]  /*03e0*/  SHFL.IDX PT, R3, R0, RZ, 0x1f ;  /* 0x00001fff00037589 */ /* 0x000f6200000e0000 */
[----:B------:R-:W-:Y:S01]  /*03f0*/  NOP ;  /* 0x0000000000007918 */ /* 0x000fe20000000000 */
[----:B-----5:R-:W-:-:S13]  /*0400*/  ISETP.NE.AND P0, PT, R3, RZ, PT ;  /* 0x000000ff0300720c */ /* 0x020fda0003f05270 */
[----:B------:R-:W-:Y:S05]  /*0410*/  @P0 BRA `(.L_x_2) ;  /* 0x0000000000380947 */ /* 0x000fea0003800000 */
[----:B0-----:R-:W0:Y:S01]  /*0420*/  S2UR UR5, SR_CgaCtaId ;  /* 0x00000000000579c3 */ /* 0x001e220000008800 */
        /* <DEDUP_REMOVED lines=8> */
[----:B0-----:R0:W0:Y:S01]  /*04b0*/  SYNCS.EXCH.64 URZ, [UR6+0x28c70], UR4 ;  /* 0x028c7004063f75b2 */ /* 0x0010220008000100 */
[----:B------:R0:W0:Y:S01]  /*04c0*/  SYNCS.EXCH.64 URZ, [UR6+0x28c80], UR4 ;  /* 0x028c8004063f75b2 */ /* 0x0000220008000100 */
[----:B------:R0:W0:Y:S01]  /*04d0*/  SYNCS.EXCH.64 URZ, [UR6+0x28c78], UR4 ;  /* 0x028c7804063f75b2 */ /* 0x0000220008000100 */
[----:B------:R0:W0:Y:S01]  /*04e0*/  SYNCS.EXCH.64 URZ, [UR6+0x28c88], UR4 ;  /* 0x028c8804063f75b2 */ /* 0x0000220008000100 */
[----:B------:R-:W-:Y:S01]  /*04f0*/  NOP ;  /* 0x0000000000007918 */ /* 0x000fe20000000000 */
.L_x_2:
        /* <DEDUP_REMOVED lines=22> */
.L_x_3:
[----:B------:R-:W5:Y:S01]  /*0660*/  SHFL.IDX PT, R3, R0, RZ, 0x1f ;  /* 0x00001fff00037589 */ /* 0x000f6200000e0000 */
[----:B------:R-:W-:Y:S01]  /*0670*/  R2UR UR9, R2 ;  /* 0x00000000020972ca */ /* 0x000fe200000e0000 */
        /* <DEDUP_REMOVED lines=21> */
.L_x_4:
[----:B------:R-:W-:Y:S01]  /*07d0*/  UISETP.NE.AND UP0, UPT, UR9, URZ, UPT ;  /* 0x0000003f0900728c */ /* 0x000fe2000bf05270 */
[----:B------:R-:W-:Y:S01]  /*07e0*/  NOP ;  /* 0x0000000000007918 */ /* 0x000fe20000000000 */
[----:B------:R-:W-:Y:S01]  /*07f0*/  UMOV UR39, 0x1 ;  /* 0x0000000100277882 */ /* 0x000fe20000000000 */
[----:B------:R-:W-:Y:S01]  /*0800*/  ULDC.64 UR36, c[0x0][0x208] ;  /* 0x0000820000247ab9 */ /* 0x000fe20000000a00 */
[----:B------:R-:W-:Y:S01]  /*0810*/  USEL UR39, UR39, 0x2, !UP0 ;  /* 0x0000000227277887 */ /* 0x000fe2000c000000 */
[----:B------:R-:W-:Y:S01]  /*0820*/  BSSY B6, `(.L_x_5) ;  /* 0x0000cc9000067945 */ /* 0x000fe20003800000 */
[----:B01234-:R-:W-:Y:S01]  /*0830*/  BAR.SYNC.DEFER_BLOCKING 0x0 ;  /* 0x0000000000007b1d */ /* 0x01ffe20000010000 */
[----:B------:R-:W-:-:S13]  /*0840*/  PLOP3.LUT P0, PT, PT, PT, UP0, 0x80, 0x0 ;  /* 0x000000000000781c */ /* 0x000fda0003f0f008 */
[----:B------:R-:W-:Y:S05]  /*0850*/  @!P0 BRA `(.L_x_6) ;  /* 0x00000094004c8947 */ /* 0x000fea0003800000 */
.L_x_7:
[----:B------:R-:W-:-:S08]  /*0860*/  NOP ;  /* 0x0000000000007918 */ /* 0x000fd00000000000 */
[----:B------:R-:W0:Y:S02]  /*0870*/  USETMAXREG.TRY_ALLOC.CTAPOOL UP0, 0xe8 ;  /* 0x000000e8000079c8 */ /* 0x000e240008000600 */
[----:B0-----:R-:W-:-:S13]  /*0880*/  PLOP3.LUT P0, PT, PT, PT, UP0, 0x80, 0x0 ;  /* 0x000000000000781c */ /* 0x001fda0003f0f008 */
[----:B------:R-:W-:Y:S05]  /*0890*/  @!P0 BRA `(.L_x_7) ;  /* 0xfffffffc00f08947 */ /* 0x000fea000383ffff */
[----:B------:R-:W-:Y:S01]  /*08a0*/  LOP3.LUT R0, R30, 0xffffff80, RZ, 0xc0, !PT ;  /* 0xffffff801e007812 */ /* 0x000fe200078ec0ff */
[----:B------:R-:W0:Y:S01]  /*08b0*/  S2UR UR6, SR_CTAID.Y ;  /* 0x00000000000679c3 */ /* 0x000e220000002600 */
[----:B------:R-:W-:Y:S02]  /*08c0*/  ULDC UR7, c[0x0][0xc50] ;  /* 0x0003140000077ab9 */ /* 0x000fe40000000800 */
[----:B------:R-:W-:Y:S01]  /*08d0*/  ISETP.NE.AND P0, PT, R0, 0x80, PT ;  /* 0x000000800000780c */ /* 0x000fe20003f05270 */
[----:B------:R-:W-:-:S04]  /*08e0*/  UISETP.NE.AND UP0, UPT, UR7, 0x1, UPT ;  /* 0x000000010700788c */ /* 0x000fc8000bf05270 */
[----:B------:R-:W1:Y:S07]  /*08f0*/  S2UR UR8, SR_CTAID.Z ;  /* 0x00000000000879c3 */ /* 0x000e6e0000002700 */
[----:B------:R-:W-:Y:S01]  /*0900*/  @UP0 ULDC UR4, c[0x0][0xc54] ;  /* 0x0003150000040ab9 */ /* 0x000fe20000000800 */
[----:B------:R-:W-:Y:S06]  /*0910*/  @!P0 BAR.ARV 0x8, 0x100 ;  /* 0x0204000000008b1d */ /* 0x000fec0000002000 */
[----:B------:R-:W-:Y:S01]  /*0920*/  ISETP.GE.U32.AND P0, PT, R30, 0x100, PT ;  /* 0x000001001e00780c */ /* 0x000fe20003f06070 */
[----:B------:R-:W-:Y:S01]  /*0930*/  @UP0 ULDC UR10, c[0x0][0xc58] ;  /* 0x00031600000a0ab9 */ /* 0x000fe20000000800 */
[----:B0-----:R-:W-:-:S02]  /*0940*/  UIMAD.WIDE.U32 UR4, UR6, UR4, URZ ;  /* 0x00000004060472a5 */ /* 0x001fc4000f8e003f */
[----:B------:R-:W-:Y:S02]  /*0950*/  UMOV UR38, UR6 ;  /* 0x0000000600267c82 */ /* 0x000fe40008000000 */
[----:B------:R-:W-:-:S04]  /*0960*/  @UP0 USHF.R.U32.HI UR38, URZ, UR10, UR5 ;  /* 0x0000000a3f260299 */ /* 0x000fc80008011605 */
[----:B------:R-:W-:-:S03]  /*0970*/  UIADD3 UR4, -UR38, URZ, URZ ;  /* 0x0000003f26047290 */ /* 0x000fc6000fffe13f */
[----:B------:R-:W-:Y:S06]  /*0980*/  @P0 BAR.ARV 0xf, 0x100 ;  /* 0x03c4000000000b1d */ /* 0x000fec0000002000 */
[----:B-1----:R-:W-:Y:S01]  /*0990*/  ISETP.LE.AND P0, PT, RZ, UR8, PT ;  /* 0x00000008ff007c0c */ /* 0x002fe2000bf03270 */
[----:B------:R-:W-:-:S12]  /*09a0*/  UIMAD UR7, UR7, UR4, UR6 ;  /* 0x00000004070772a4 */ /* 0x000fd8000f8e0206 */
[----:B------:R-:W-:Y:S05]  /*09b0*/  @!P0 BRA `(.L_x_8) ;  /* 0x000000c800bc8947 */ /* 0x000fea0003800000 */
[----:B------:R-:W-:Y:S01]  /*09c0*/  ULDC.64 UR4, c[0x0][0x418] ;  /* 0x0001060000047ab9 */ /* 0x000fe20000000a00 */
[----:B------:R-:W-:Y:S01]  /*09d0*/  ULDC UR43, c[0x0][0x424] ;  /* 0x00010900002b7ab9 */ /* 0x000fe20000000800 */
[----:B------:R-:W-:Y:S01]  /*09e0*/  UISETP.NE.U32.AND UP0, UPT, UR4, URZ, UPT ;  /* 0x0000003f0400728c */ /* 0x000fe2000bf05070 */
[----:B------:R-:W0:Y:S01]  /*09f0*/  S2UR UR42, SR_CgaCtaId ;  /* 0x00000000002a79c3 */ /* 0x000e220000008800 */
[----:B------:R-:W-:Y:S01]  /*0a00*/  UISETP.NE.AND UP1, UPT, UR9, 0x1, UPT ;  /* 0x000000010900788c */ /* 0x000fe2000bf25270 */
[----:B------:R-:W-:Y:S01]  /*0a10*/  VIADD R16, R30, 0xffffff80 ;  /* 0xffffff801e107836 */ /* 0x000fe20000000000 */
[----:B------:R-:W-:Y:S01]  /*0a20*/  UISETP.NE.AND.EX UP0, UPT, UR5, URZ, UPT, UP0 ;  /* 0x0000003f0500728c */ /* 0x000fe2000bf05300 */
[----:B------:R-:W-:Y:S01]  /*0a30*/  ULDC UR4, c[0x0][0x2f0] ;  /* 0x0000bc0000047ab9 */ /* 0x000fe20000000800 */
[----:B------:R-:W-:Y:S02]  /*0a40*/  USHF.R.U32.HI UR11, URZ, 0x10, UR7 ;  /* 0x000000103f0b7899 */ /* 0x000fe40008011607 */
[----:B------:R-:W-:Y:S01]  /*0a50*/  PLOP3.LUT P0, PT, PT, PT, UP1, 0x80, 0x0 ;  /* 0x000000000000781c */ /* 0x000fe20003f0f018 */
[----:B------:R-:W-:-:S02]  /*0a60*/  USEL UR43, UR43, 0x1, UP0 ;  /* 0x000000012b2b7887 */ /* 0x000fc40008000000 */
[----:B------:R-:W-:Y:S02]  /*0a70*/  UISETP.NE.AND UP0, UPT, UR11, URZ, UPT ;  /* 0x0000003f0b00728c */ /* 0x000fe4000bf05270 */
[----:B------:R-:W-:Y:S02]  /*0a80*/  UIMAD UR43, UR43, UR4, URZ ;  /* 0x000000042b2b72a4 */ /* 0x000fe4000f8e023f */
[----:B------:R-:W-:Y:S02]  /*0a90*/  ULOP3.LUT UR7, UR7, 0xffff, URZ, 0xc0, !UPT ;  /* 0x0000ffff07077892 */ /* 0x000fe4000f8ec03f */
[----:B------:R-:W-:-:S04]  /*0aa0*/  UIADD3 UR4, UR43, 0x3f, URZ ;  /* 0x0000003f2b047890 */ /* 0x000fc8000fffe03f */
[----:B------:R-:W-:Y:S01]  /*0ab0*/  USHF.R.S32.HI UR5, URZ, 0x1f, UR4 ;  /* 0x0000001f3f057899 */ /* 0x000fe20008011404 */
[----:B------:R-:W-:-:S03]  /*0ac0*/  @!UP0 ULDC UR11, c[0x0][0x9f0] ;  /* 0x00027c00000b8ab9 */ /* 0x000fc60000000800 */
[----:B------:R-:W-:-:S04]  /*0ad0*/  ULEA.HI UR5, UR5, UR4, URZ, 0x6 ;  /* 0x0000000405057291 */ /* 0x000fc8000f8f303f */
[----:B------:R-:W-:Y:S01]  /*0ae0*/  USHF.R.S32.HI UR6, URZ, 0x6, UR5 ;  /* 0x000000063f067899 */ /* 0x000fe20008011405 */
[----:B0-----:R-:W-:Y:S11]  /*0af0*/  @!P0 BRA `(.L_x_9) ;  /* 0x0000001c00e48947 */ /* 0x001ff60003800000 */
[----:B------:R-:W-:Y:S01]  /*0b00*/  UISETP.GE.AND UP0, UPT, UR43, 0x1, UPT ;  /* 0x000000012b00788c */ /* 0x000fe2000bf06270 */
[----:B------:R-:W-:Y:S02]  /*0b10*/  PLOP3.LUT P0, PT, PT, PT, PT, 0x80, 0x0 ;  /* 0x000000000000781c */ /* 0x000fe40003f0f070 */
[----:B------:R-:W-:Y:S02]  /*0b20*/  CS2R R4, SRZ ;  /* 0x0000000000047805 */ /* 0x000fe4000001ff00 */
[----:B------:R-:W-:Y:S02]  /*0b30*/  CS2R R150, SRZ ;  /* 0x0000000000967805 */ /* 0x000fe4000001ff00 */
[----:B------:R-:W-:Y:S02]  /*0b40*/  CS2R R148, SRZ ;  /* 0x0000000000947805 */ /* 0x000fe4000001ff00 */
[----:B------:R-:W-:Y:S02]  /*0b50*/  CS2R R146, SRZ ;  /* 0x0000000000927805 */ /* 0x000fe4000001ff00 */
[----:B------:R-:W-:-:S02]  /*0b60*/  PLOP3.LUT P1, PT, PT, PT, UP0, 0x80, 0x0 ;  /* 0x000000000000781c */ /* 0x000fc40003f2f008 */
[----:B------:R-:W-:Y:S02]  /*0b70*/  CS2R R144, SRZ ;  /* 0x0000000000907805 */ /* 0x000fe4000001ff00 */
[----:B------:R-:W-:Y:S02]  /*0b80*/  CS2R R142, SRZ ;  /* 0x00000000008e7805 */ /* 0x000fe4000001ff00 */
[----:B------:R-:W-:Y:S02]  /*0b90*/  CS2R R140, SRZ ;  /* 0x00000000008c7805 */ /* 0x000fe4000001ff00 */
[----:B------:R-:W-:Y:S02]  /*0ba0*/  CS2R R138, SRZ ;  /* 0x00000000008a7805 */ /* 0x000fe4000001ff00 */
[----:B------:R-:W-:Y:S02]  /*0bb0*/  CS2R R136, SRZ ;  /* 0x0000000000887805 */ /* 0x000fe4000001ff00 */
[----:B------:R-:W-:-:S02]  /*0bc0*/  CS2R R134, SRZ ;  /* 0x0000000000867805 */ /* 0x000fc4000001ff00 */
        /* <DEDUP_REMOVED lines=47> */
[----:B------:R-:W-:Y:S01]  /*0ec0*/  CS2R R38, SRZ ;  /* 0x0000000000267805 */ /* 0x000fe2000001ff00 */
[----:B------:R-:W-:Y:S01]  /*0ed0*/  IMAD.MOV.U32 R37, RZ, RZ, RZ ;  /* 0x000000ffff257224 */ /* 0x000fe200078e00ff */
[----:B------:R-:W-:Y:S01]  /*0ee0*/  MOV R3, RZ ;  /* 0x000000ff00037202 */ /* 0x000fe20000000f00 */
[----:B------:R-:W-:Y:S06]  /*0ef0*/  @!P1 BRA `(.L_x_10) ;  /* 0x0000000000709947 */ /* 0x000fec0003800000 */
[----:B------:R-:W-:Y:S01]  /*0f00*/  IMAD.U32 R6, RZ, RZ, UR11 ;  /* 0x0000000bff067e24 */ /* 0x000fe2000f8e00ff */
[----:B------:R-:W-:-:S04]  /*0f10*/  UIADD3 UR4, UR6, -0x1, UR11 ;  /* 0xffffffff06047890 */ /* 0x000fc8000fffe00b */
[-C--:B------:R-:W-:Y:S02]  /*0f20*/  IABS R7, R6.reuse ;  /* 0x0000000600077213 */ /* 0x080fe40000000000 */
[----:B------:R-:W-:Y:S01]  /*0f30*/  IMAD.U32 R8, RZ, RZ, UR4 ;  /* 0x00000004ff087e24 */ /* 0x000fe2000f8e00ff */
[----:B------:R-:W-:Y:S01]  /*0f40*/  IABS R6, R6 ;  /* 0x0000000600067213 */ /* 0x000fe20000000000 */
[----:B------:R-:W0:Y:S01]  /*0f50*/  I2F.RP R0, R7 ;  /* 0x0000000700007306 */ /* 0x000e220000209400 */
[----:B------:R-:W-:-:S03]  /*0f60*/  ULOP3.LUT UR4, UR4, UR11, URZ, 0x3c, !UPT ;  /* 0x0000000b04047292 */ /* 0x000fc6000f8e3c3f */
[----:B------:R-:W-:-:S03]  /*0f70*/  IMAD.MOV R6, RZ, RZ, -R6 ;  /* 0x000000ffff067224 */ /* 0x000fc600078e0a06 */
[----:B------:R-:W-:Y:S01]  /*0f80*/  ISETP.LE.AND P3, PT, RZ, UR4, PT ;  /* 0x00000004ff007c0c */ /* 0x000fe2000bf63270 */
[----:B0-----:R-:W0:Y:S02]  /*0f90*/  MUFU.RCP R0, R0 ;  /* 0x0000000000007308 */ /* 0x001e240000001000 */
[----:B0-----:R-:W-:Y:S01]  /*0fa0*/  VIADD R2, R0, 0xffffffe ;  /* 0x0ffffffe00027836 */ /* 0x001fe20000000000 */
[----:B------:R-:W-:-:S05]  /*0fb0*/  IABS R0, R8 ;  /* 0x0000000800007213 */ /* 0x000fca0000000000 */
[----:B------:R0:W1:Y:S02]  /*0fc0*/  F2I.FTZ.U32.TRUNC.NTZ R3, R2 ;  /* 0x0000000200037305 */ /* 0x000064000021f000 */
[----:B0-----:R-:W-:Y:S02]  /*0fd0*/  MOV R2, RZ ;  /* 0x000000ff00027202 */ /* 0x001fe40000000f00 */
[----:B-1----:R-:W-:-:S05]  /*0fe0*/  IADD3 R10, RZ, -R3, RZ ;  /* 0x80000003ff0a7210 */ /* 0x002fca0007ffe0ff */
[----:B------:R-:W-:-:S04]  /*0ff0*/  IMAD R9, R10, R7, RZ ;  /* 0x000000070a097224 */ /* 0x000fc800078e02ff */
[----:B------:R-:W-:-:S04]  /*1000*/  IMAD.HI.U32 R3, R3, R9, R2 ;  /* 0x0000000903037227 */ /* 0x000fc800078e0002 */
[----:B------:R-:W-:Y:S02]  /*1010*/  IMAD.MOV.U32 R2, RZ, RZ, R6 ;  /* 0x000000ffff027224 */ /* 0x000fe400078e0006 */
[----:B------:R-:W-:-:S04]  /*1020*/  IMAD.HI.U32 R3, R3, R0, RZ ;  /* 0x0000000003037227 */ /* 0x000fc800078e00ff */
[----:B------:R-:W-:-:S05]  /*1030*/  IMAD R0, R3, R2, R0 ;  /* 0x0000000203007224 */ /* 0x000fca00078e0200 */
[----:B------:R-:W-:-:S13]  /*1040*/  ISETP.GT.U32.AND P2, PT, R7, R0, PT ;  /* 0x000000000700720c */ /* 0x000fda0003f44070 */
[----:B------:R-:W-:Y:S01]  /*1050*/  @!P2 IMAD.IADD R0, R0, 0x1, -R7 ;  /* 0x000000010000a824 */ /* 0x000fe200078e0a07 */
[----:B------:R-:W-:Y:S02]  /*1060*/  @!P2 IADD3 R3, R3, 0x1, RZ ;  /* 0x000000010303a810 */ /* 0x000fe40007ffe0ff */
[----:B------:R-:W-:Y:S02]  /*1070*/  ISETP.NE.AND P2, PT, RZ, UR11, PT ;  /* 0x0000000bff007c0c */ /* 0x000fe4000bf45270 */
[----:B------:R-:W-:-:S13]  /*1080*/  ISETP.GE.U32.AND P1, PT, R0, R7, PT ;  /* 0x000000070000720c */ /* 0x000fda0003f26070 */
[----:B------:R-:W-:-:S04]  /*1090*/  @P1 VIADD R3, R3, 0x1 ;  /* 0x0000000103031836 */ /* 0x000fc80000000000 */
[----:B------:R-:W-:Y:S01]  /*10a0*/  @!P3 IMAD.MOV R3, RZ, RZ, -R3 ;  /* 0x000000ffff03b224 */ /* 0x000fe200078e0a03 */
[----:B------:R-:W-:-:S07]  /*10b0*/  @!P2 LOP3.LUT R3, RZ, UR11, RZ, 0x33, !PT ;  /* 0x0000000bff03ac12 */ /* 0x000fce000f8e33ff */
.L_x_10:
[----:B------:R-:W-:Y:S01]  /*10c0*/  IMAD R0, R3, UR7, RZ ;  /* 0x0000000703007c24 */ /* 0x000fe2000f8e02ff */
[----:B------:R-:W-:Y:S02]  /*10d0*/  MOV R36, RZ ;  /* 0x000000ff00247202 */ /* 0x000fe40000000f00 */
[----:B------:R-:W-:Y:S02]  /*10e0*/  CS2R R34, SRZ ;  /* 0x0000000000227805 */ /* 0x000fe4000001ff00 */
[----:B------:R-:W-:Y:S02]  /*10f0*/  CS2R R32, SRZ ;  /* 0x0000000000207805 */ /* 0x000fe4000001ff00 */
[----:B------:R-:W-:Y:S02]  /*1100*/  CS2R R30, SRZ ;  /* 0x00000000001e7805 */ /* 0x000fe4000001ff00 */
[----:B------:R-:W-:Y:S02]  /*1110*/  VIADDMNMX R3, R0, R3, UR6, PT ;  /* 0x0000000600037e46 */ /* 0x000fe4000b800103 */
[----:B------:R-:W-:-:S02]  /*1120*/  CS2R R28, SRZ ;  /* 0x00000000001c7805 */ /* 0x000fc4000001ff00 */
[----:B------:R-:W-:Y:S02]  /*1130*/  CS2R R26, SRZ ;  /* 0x00000000001a7805 */ /* 0x000fe4000001ff00 */
[----:B------:R-:W-:Y:S02]  /*1140*/  CS2R R24, SRZ ;  /* 0x0000000000187805 */ /* 0x000fe4000001ff00 */
[----:B------:R-:W-:-:S13]  /*1150*/  ISETP.GT.AND P1, PT, R3, R0, PT ;  /* 0x000000000300720c */ /* 0x000fda0003f24270 */
[----:B------:R-:W-:Y:S05]  /*1160*/  @!P1 BRA `(.L_x_11) ;  /* 0x00000064001c9947 */ /* 0x000fea0003800000 */
[----:B------:R-:W-:Y:S01]  /*1170*/  SHF.R.S32.HI R5, RZ, 0x1f, R16 ;  /* 0x0000001fff057819 */ /* 0x000fe20000011410 */
[----:B------:R-:W-:-:S03]  /*1180*/  UMOV UR7, 0x400 ;  /* 0x0000040000077882 */ /* 0x000fc60000000000 */
[----:B------:R-:W-:-:S04]  /*1190*/  LEA.HI R5, R5, R16, RZ, 0x7 ;  /* 0x0000001005057211 */ /* 0x000fc800078f38ff */
[----:B------:R-:W-:Y:S02]  /*11a0*/  SHF.R.S32.HI R2, RZ, 0x7, R5 ;  /* 0x00000007ff027819 */ /* 0x000fe40000011405 */
[----:B------:R-:W-:-:S04]  /*11b0*/  LOP3.LUT R5, R5, 0xffffff80, RZ, 0xc0, !PT ;  /* 0xffffff8005057812 */ /* 0x000fc800078ec0ff */
[----:B------:R-:W0:Y:S01]  /*11c0*/  SHFL.IDX PT, R2, R2, RZ, 0x1f ;  /* 0x00001fff02027589 */ /* 0x000e2200000e0000 */
[----:B------:R-:W-:-:S05]  /*11d0*/  IMAD.IADD R5, R16, 0x1, -R5 ;  /* 0x0000000110057824 */ /* 0x000fca00078e0a05 */
[----:B------:R-:W-:-:S04]  /*11e0*/  SHF.R.S32.HI R4, RZ, 0x1f, R5 ;  /* 0x0000001fff047819 */ /* 0x000fc80000011405 */
[CC--:B------:R-:W-:Y:S02]  /*11f0*/  LEA.HI R6, R4.reuse, R5.reuse, RZ, 0x2 ;  /* 0x0000000504067211 */ /* 0x0c0fe400078f10ff */
[----:B------:R-:W-:Y:S02]  /*1200*/  LEA.HI R4, R4, R5, RZ, 0x5 ;  /* 0x0000000504047211 */ /* 0x000fe400078f28ff */
[----:B------:R-:W-:Y:S02]  /*1210*/  SHF.R.S32.HI R7, RZ, 0x1f, R6 ;  /* 0x0000001fff077819 */ /* 0x000fe40000011406 */
[----:B------:R-:W-:Y:S02]  /*1220*/  SHF.R.S32.HI R4, RZ, 0x5, R4 ;  /* 0x00000005ff047819 */ /* 0x000fe40000011404 */
[----:B0-----:R-:W-:Y:S02]  /*1230*/  R2UR UR4, R2 ;  /* 0x00000000020472ca */ /* 0x001fe400000e0000 */
[----:B------:R-:W-:-:S04]  /*1240*/  SHF.R.S32.HI R2, RZ, 0x2, R6 ;  /* 0x00000002ff027819 */ /* 0x000fc80000011406 */
[----:B------:R-:W-:-:S04]  /*1250*/  LEA.HI R7, R7, R2, RZ, 0x3 ;  /* 0x0000000207077211 */ /* 0x000fc800078f18ff */
[----:B------:R-:W-:-:S03]  /*1260*/  LOP3.LUT R7, R7, 0xfffffff8, RZ, 0xc0, !PT ;  /* 0xfffffff807077812 */ /* 0x000fc600078ec0ff */
[----:B------:R-:W-:Y:S02]  /*1270*/  ULEA.HI UR5, UR4, UR4, URZ, 0x1 ;  /* 0x0000000404057291 */ /* 0x000fe4000f8f083f */
[----:B------:R-:W-:Y:S02]  /*1280*/  IMAD.IADD R7, R2, 0x1, -R7 ;  /* 0x0000000102077824 */ /* 0x000fe400078e0a07 */
[----:B------:R-:W-:Y:S02]  /*1290*/  ULOP3.LUT UR6, UR5, 0x1fffe, URZ, 0xc0, !UPT ;  /* 0x0001fffe05067892 */ /* 0x000fe4000f8ec03f */
[----:B------:R-:W-:Y:S01]  /*12a0*/  ULEA UR5, UR42, UR7, 0x18 ;  /* 0x000000072a057291 */ /* 0x000fe2000f8ec03f */
[----:B------:R-:W-:Y:S01]  /*12b0*/  LEA R4, R4, R7, 0x4 ;  /* 0x0000000704047211 */ /* 0x000fe200078e20ff */
[----:B------:R-:W-:Y:S02]  /*12c0*/  UIADD3 UR6, UR4, -UR6, URZ ;  /* 0x8000000604067290 */ /* 0x000fe4000fffe03f */
[----:B------:R-:W-:-:S02]  /*12d0*/  ULOP3.LUT UR4, UR39, 0x1, URZ, 0xfc, !UPT ;  /* 0x0000000127047892 */ /* 0x000fc4000f8efc3f */
[----:B------:R-:W-:Y:S02]  /*12e0*/  ULEA UR6, UR6, UR5, 0xf ;  /* 0x0000000506067291 */ /* 0x000fe4000f8e783f */
[----:B------:R-:W-:Y:S02]  /*12f0*/  UISETP.NE.AND UP0, UPT, UR4, 0x3, UPT ;  /* 0x000000030400788c */ /* 0x000fe4000bf05270 */
[----:B------:R-:W-:-:S04]  /*1300*/  UIADD3 UR6, UR6, 0x400, URZ ;  /* 0x0000040006067890 */ /* 0x000fc8000fffe03f */
[----:B------:R-:W-:Y:S01]  /*1310*/  PLOP3.LUT P0, PT, PT, PT, UP0, 0x80, 0x0 ;  /* 0x000000000000781c */ /* 0x000fe20003f0f008 */
[----:B------:R-:W-:-:S04]  /*1320*/  USHF.R.U32.HI UR6, URZ, 0x4, UR6 ;  /* 0x000000043f067899 */ /* 0x000fc80008011606 */
[----:B------:R-:W-:-:S04]  /*1330*/  ULOP3.LUT UR6, UR6, 0x3fff, URZ, 0xc0, !UPT ;  /* 0x00003fff06067892 */ /* 0x000fc8000f8ec03f */
[----:B------:R-:W-:-:S04]  /*1340*/  ULOP3.LUT UR6, UR6, 0x2000000, URZ, 0xfc, !UPT ;  /* 0x0200000006067892 */ /* 0x000fc8000f8efc3f */
[----:B------:R-:W-:Y:S08]  /*1350*/  @!P0 BRA `(.L_x_12) ;  /* 0x0000000000048947 */ /* 0x000ff00003800000 */
[----:B------:R-:W-:Y:S01]  /*1360*/  BPT.TRAP 0x1 ;  /* 0x000000040000795c */ /* 0x000fe20000300000 */
.L_x_12:
[----:B------:R-:W-:-:S04]  /*1370*/  SHF.L.U32 R2, RZ, 0x1f, RZ ;  /* 0x0000001fff027819 */ /* 0x000fc800000006ff */
[----:B------:R-:W0:Y:S02]  /*1380*/  SYNCS.PHASECHK.TRANS64.TRYWAIT P1, [UR5+0x28c50], R2 ;  /* 0x028c5002ff0075a7 */ /* 0x000e240008020145 */
[----:B0-----:R-:W-:Y:S05]  /*1390*/  @!P1 BRA `(.L_x_13) ;  /* 0x000000c0004c9947 */ /* 0x001fea0003800000 */
.L_x_97:
[----:B------:R-:W-:Y:S01]  /*13a0*/  BAR.SYNC.DEFER_BLOCKING 0xe, 0x100 ;  /* 0x0384000000007b1d */ /* 0x000fe20000010000 */
[----:B------:R-:W-:Y:S02]  /*13b0*/  UIADD3 UR4, UR5, 0x26800, URZ ;  /* 0x0002680005047890 */ /* 0x000fe4000fffe03f */
[----:B------:R-:W-:Y:S02]  /*13c0*/  UIADD3 UR14, UR6, 0x80, URZ ;  /* 0x00000080060e7890 */ /* 0x000fe4000fffe03f */
[----:B------:R-:W-:Y:S01]  /*13d0*/  USHF.R.U32.HI UR4, URZ, 0x4, UR4 ;  /* 0x000000043f047899 */ /* 0x000fe20008011604 */
[----:B------:R-:W-:Y:S01]  /*13e0*/  UMOV UR9, 0x40000040 ;  /* 0x4000004000097882 */ /* 0x000fe20000000000 */
[----:B------:R-:W-:Y:S02]  /*13f0*/  UMOV UR10, UR6 ;  /* 0x00000006000a7c82 */ /* 0x000fe40008000000 */
[----:B------:R-:W-:Y:S01]  /*1400*/  ULOP3.LUT UR4, UR4, 0x3fff, URZ, 0xc0, !UPT ;  /* 0x00003fff04047892 */ /* 0x000fe2000f8ec03f */
[----:B------:R-:W-:Y:S01]  /*1410*/  UMOV UR11, 0x40000040 ;  /* 0x40000040000b7882 */ /* 0x000fe20000000000 */
[----:B------:R-:W-:-:S02]  /*1420*/  UMOV UR13, 0x40000040 ;  /* 0x40000040000d7882 */ /* 0x000fc40000000000 */
[----:B------:R-:W-:Y:S01]  /*1430*/  ULOP3.LUT UR4, UR4, 0x10000, URZ, 0xfc, !UPT ;  /* 0x0001000004047892 */ /* 0x000fe2000f8efc3f */
[----:B------:R-:W-:Y:S01]  /*1440*/  UMOV UR15, 0x40000040 ;  /* 0x40000040000f7882 */ /* 0x000fe20000000000 */
[----:B------:R-:W-:Y:S02]  /*1450*/  UIADD3 UR18, UR6, 0x100, URZ ;  /* 0x0000010006127890 */ /* 0x000fe4000fffe03f */
[----:B------:R-:W-:-:S03]  /*1460*/  UIADD3 UR12, UR4, 0x2, URZ ;  /* 0x00000002040c7890 */ /* 0x000fc6000fffe03f */
[----:B------:R-:W-:Y:S01]  /*1470*/  UMOV UR8, UR4 ;  /* 0x0000000400087c82 */ /* 0x000fe20008000000 */
[----:B------:R-:W-:Y:S01]  /*1480*/  UIADD3 UR16, UR4, 0x4, URZ ;  /* 0x0000000404107890 */ /* 0x000fe2000fffe03f */
[----:B------:R-:W-:Y:S01]  /*1490*/  UMOV UR17, 0x40000040 ;  /* 0x4000004000117882 */ /* 0x000fe20000000000 */
[----:B------:R-:W-:Y:S01]  /*14a0*/  WARPGROUP.ARRIVE ;  /* 0x00000000000079c5 */ /* 0x000fe20000000000 */
[----:B------:R-:W-:Y:S01]  /*14b0*/  UMOV UR19, 0x40000040 ;  /* 0x4000004000137882 */ /* 0x000fe20000000000 */
[----:B------:R-:W-:Y:S02]  /*14c0*/  UIADD3 UR20, UR4, 0x6, URZ ;  /* 0x0000000604147890 */ /* 0x000fe4000fffe03f */
[----:B------:R-:W-:Y:S02]  /*14d0*/  UIADD3 UR22, UR6, 0x180, URZ ;  /* 0x0000018006167890 */ /* 0x000fe4000fffe03f */
[----:B------:R-:W-:Y:S01]  /*14e0*/  HGMMA.64x256x16.F32 R24, gdesc[UR8].tnspB, RZ, !UPT, gsb0 ;  /* 0x43e00000081879f0 */ /* 0x000fe2000c0008ff */
[----:B------:R-:W-:Y:S01]  /*14f0*/  UMOV UR21, 0x40000040 ;  /* 0x4000004000157882 */ /* 0x000fe20000000000 */
[----:B------:R-:W-:Y:S01]  /*1500*/  UMOV UR23, 0x40000040 ;  /* 0x4000004000177882 */ /* 0x000fe20000000000 */
[----:B------:R-:W-:-:S02]  /*1510*/  WARPGROUP.DEPBAR.LE gsb0, 0x0 ;  /* 0x00008000000079c5 */ /* 0x000fc40000010000 */
[----:B------:R-:W-:-:S15]  /*1520*/  WARPGROUP.ARRIVE ;  /* 0x00000000000079c5 */ /* 0x000fde0000000000 */
[----:B------:R-:W-:-:S08]  /*1530*/  NOP ;  /* 0x0000000000007918 */ /* 0x000fd00000000000 */
[----:B------:R-:W-:Y:S03]  /*1540*/  HGMMA.64x256x16.F32 R24, gdesc[UR12].tnspB, R24, gsb0 ;  /* 0x43e000000c1879f0 */ /* 0x000fe60008000818 */
[----:B------:R-:W-:Y:S02]  /*1550*/  WARPGROUP.DEPBAR.LE gsb0, 0x0 ;  /* 0x00008000000079c5 */ /* 0x000fe40000010000 */
        /* <DEDUP_REMOVED lines=8> */
[----:B------:R-:W-:Y:S06]  /*15e0*/  BAR.ARV 0xf, 0x100 ;  /* 0x03c4000000007b1d */ /* 0x000fec0000002000 */
[----:B------:R-:W-:Y:S05]  /*15f0*/  @!P0 BRA `(.L_x_14) ;  /* 0x0000000000048947 */ /* 0x000fea0003800000 */
[----:B------:R-:W-:Y:S01]  /*1600*/  BPT.TRAP 0x1 ;  /* 0x000000040000795c */ /* 0x000fe20000300000 */
.L_x_14:
[----:B------:R-:W-:Y:S01]  /*1610*/  VIADD R3, R3, 0xfffffffe ;  /* 0xfffffffe03037836 */ /* 0x000fe20000000000 */
[----:B------:R-:W-:-:S04]  /*1620*/  UIADD3 UR4, UR5, 0x28c60, URZ ;  /* 0x00028c6005047890 */ /* 0x000fc8000fffe03f */
[----:B------:R-:W-:Y:S01]  /*1630*/  ISETP.GE.AND P1, PT, R3, R0, PT ;  /* 0x000000000300720c */ /* 0x000fe20003f26270 */
[----:B------:R-:W-:-:S09]  /*1640*/  UPRMT UR4, UR42, 0x654, UR4 ;  /* 0x000006542a047896 */ /* 0x000fd20008000004 */
[----:B------:R-:W-:Y:S01]  /*1650*/  SYNCS.ARRIVE.TRANS64.RED.A1T0 RZ, [UR4], RZ ;  /* 0x000000ffffff79a7 */ /* 0x000fe20008100404 */
[----:B------:R-:W-:Y:S02]  /*1660*/  UMOV UR4, URZ ;  /* 0x0000003f00047c82 */ /* 0x000fe40008000000 */
[----:B------:R-:W-:Y:S05]  /*1670*/  @!P1 BRA `(.L_x_15) ;  /* 0x0000000800e09947 */ /* 0x000fea0003800000 */
[----:B------:R-:W-:Y:S01]  /*1680*/  IMAD.MOV.U32 R7, RZ, RZ, RZ ;  /* 0x000000ffff077224 */ /* 0x000fe200078e00ff */
[----:B------:R-:W-:-:S06]  /*1690*/  UMOV UR4, URZ ;  /* 0x0000003f00047c82 */ /* 0x000fcc0008000000 */
.L_x_21:
[----:B------:R-:W-:Y:S01]  /*16a0*/  BAR.SYNC.DEFER_BLOCKING 0xe, 0x100 ;  /* 0x0384000000007b1d */ /* 0x000fe20000010000 */
[----:B01----:R-:W-:Y:S01]  /*16b0*/  MOV R5, UR4 ;  /* 0x0000000400057c02 */ /* 0x003fe20008000f00 */
[----:B------:R-:W-:Y:S01]  /*16c0*/  UIADD3 UR4, UR4, 0x1, URZ ;  /* 0x0000000104047890 */ /* 0x000fe2000fffe03f */
[C---:B------:R-:W-:Y:S01]  /*16d0*/  ISETP.GT.AND P2, PT, R3.reuse, R0, PT ;  /* 0x000000000300720c */ /* 0x040fe20003f44270 */
[----:B------:R-:W-:Y:S02]  /*16e0*/  VIADD R3, R3, 0xffffffff ;  /* 0xffffffff03037836 */ /* 0x000fe40000000000 */
[----:B------:R-:W-:Y:S01]  /*16f0*/  IMAD R2, R5, 0x40, R4 ;  /* 0x0000004005027824 */ /* 0x000fe200078e0204 */
[----:B------:R-:W-:-:S04]  /*1700*/  UISETP.NE.AND UP0, UPT, UR4, 0x2, UPT ;  /* 0x000000020400788c */ /* 0x000fc8000bf05270 */
[----:B------:R-:W-:Y:S01]  /*1710*/  LEA R2, R2, UR5, 0x2 ;  /* 0x0000000502027c11 */ /* 0x000fe2000f8e10ff */
[----:B------:R-:W-:Y:S02]  /*1720*/  USEL UR7, URZ, 0x1, UP0 ;  /* 0x000000013f077887 */ /* 0x000fe40008000000 */
[----:B------:R-:W-:-:S04]  /*1730*/  USEL UR4, UR4, URZ, UP0 ;  /* 0x0000003f04047287 */ /* 0x000fc80008000000 */
[----:B------:R-:W-:Y:S01]  /*1740*/  LOP3.LUT R7, R7, UR7, RZ, 0x3c, !PT ;  /* 0x0000000707077c12 */ /* 0x000fe2000f8e3cff */
[----:B------:R-:W0:Y:S04]  /*1750*/  LDS R5, [R2+0x28800] ;  /* 0x0288000002057984 */ /* 0x000e280000000800 */
[----:B------:R-:W1:Y:S01]  /*1760*/  LDS R6, [R2+0x28820] ;  /* 0x0288200002067984 */ /* 0x000e620000000800 */
[-C--:B0-----:R-:W-:Y:S01]  /*1770*/  FMUL.FTZ R24, R24, R5.reuse ;  /* 0x0000000518187220 */ /* 0x081fe20000410000 */
[-C--:B------:R-:W-:Y:S01]  /*1780*/  FMUL.FTZ R25, R25, R5.reuse ;  /* 0x0000000519197220 */ /* 0x080fe20000410000 */
        /* <DEDUP_REMOVED lines=61> */
[----:B------:R-:W-:Y:S01]  /*1b60*/  FMUL.FTZ R149, R149, R5 ;  /* 0x0000000595957220 */ /* 0x000fe20000410000 */
[-C--:B-1----:R-:W-:Y:S01]  /*1b70*/  FMUL.FTZ R26, R26, R6.reuse ;  /* 0x000000061a1a7220 */ /* 0x082fe20000410000 */
        /* <DEDUP_REMOVED lines=63> */
[----:B------:R-:W-:Y:S06]  /*1f70*/  @!P0 BRA `(.L_x_16) ;  /* 0x0000000000048947 */ /* 0x000fec0003800000 */
[----:B------:R-:W-:Y:S01]  /*1f80*/  BPT.TRAP 0x1 ;  /* 0x000000040000795c */ /* 0x000fe20000300000 */
.L_x_16:
[----:B------:R-:W-:Y:S01]  /*1f90*/  ULEA UR7, UR4, UR5, 0x3 ;  /* 0x0000000504077291 */ /* 0x000fe2000f8e183f */
[----:B------:R-:W-:-:S08]  /*1fa0*/  SHF.L.U32 R2, R7, 0x1f, RZ ;  /* 0x0000001f07027819 */ /* 0x000fd000000006ff */
[----:B------:R0:W1:Y:S01]  /*1fb0*/  SYNCS.PHASECHK.TRANS64.TRYWAIT P1, [UR7+0x28c50], R2 ;  /* 0x028c5002ff0075a7 */ /* 0x0000620008020147 */
[----:B------:R-:W-:Y:S05]  /*1fc0*/  @!P0 BRA `(.L_x_17) ;  /* 0x0000000000048947 */ /* 0x000fea0003800000 */
[----:B------:R-:W-:Y:S01]  /*1fd0*/  BPT.TRAP 0x1 ;  /* 0x000000040000795c */ /* 0x000fe20000300000 */
.L_x_17:
[----:B-1----:R-:W-:Y:S05]  /*1fe0*/  @P1 BRA `(.L_x_18) ;  /* 0x0000000000081947 */ /* 0x002fea0003800000 */
[----:B------:R-:W1:Y:S02]  /*1ff0*/  SYNCS.PHASECHK.TRANS64.TRYWAIT P1, [UR7+0x28c50], R2 ;  /* 0x028c5002ff0075a7 */ /* 0x000e640008020147 */
[----:B-1----:R-:W-:Y:S05]  /*2000*/  @!P1 BRA `(.L_x_19) ;  /* 0x000000b400489947 */ /* 0x002fea0003800000 */
.L_x_18:
[----:B------:R-:W-:Y:S01]  /*2010*/  ULEA UR10, UR4, UR6, 0xc ;  /* 0x00000006040a7291 */ /* 0x000fe2000f8e603f */
[----:B------:R-:W-:Y:S01]  /*2020*/  WARPGROUP.ARRIVE ;  /* 0x00000000000079c5 */ /* 0x000fe20000000000 */
[----:B------:R-:W-:Y:S01]  /*2030*/  UMOV UR11, 0x40000040 ;  /* 0x40000040000b7882 */ /* 0x000fe20000000000 */
[----:B------:R-:W-:Y:S01]  /*2040*/  UMOV UR15, 0x40000040 ;  /* 0x40000040000f7882 */ /* 0x000fe20000000000 */
[----:B------:R-:W-:Y:S02]  /*2050*/  UIADD3 UR14, UR10, 0x80, URZ ;  /* 0x000000800a0e7890 */ /* 0x000fe4000fffe03f */
[----:B------:R-:W-:Y:S01]  /*2060*/  UIADD3 UR18, UR10, 0x100, URZ ;  /* 0x000001000a127890 */ /* 0x000fe2000fffe03f */
[----:B------:R-:W-:Y:S02]  /*2070*/  UMOV UR19, 0x40000040 ;  /* 0x4000004000137882 */ /* 0x000fe40000000000 */
[----:B------:R-:W-:Y:S01]  /*2080*/  HGMMA.64x256x16.F32 R24, gdesc[UR8].tnspB, R24, gsb0 ;  /* 0x43e00000081879f0 */ /* 0x000fe20008000818 */
[----:B------:R-:W-:Y:S01]  /*2090*/  UIADD3 UR22, UR10, 0x180, URZ ;  /* 0x000001800a167890 */ /* 0x000fe2000fffe03f */
        /* <DEDUP_REMOVED lines=17> */
.L_x_20:
[----:B------:R-:W-:-:S04]  /*21b0*/  UIADD3 UR7, UR7, 0x28c60, URZ ;  /* 0x00028c6007077890 */ /* 0x000fc8000fffe03f */
[----:B------:R-:W-:-:S09]  /*21c0*/  UPRMT UR7, UR42, 0x654, UR7 ;  /* 0x000006542a077896 */ /* 0x000fd20008000007 */
[----:B------:R-:W-:Y:S01]  /*21d0*/  SYNCS.ARRIVE.TRANS64.RED.A1T0 RZ, [UR7], RZ ;  /* 0x000000ffffff79a7 */ /* 0x000fe20008100407 */
[----:B------:R-:W-:Y:S05]  /*21e0*/  @P2 BRA `(.L_x_21) ;  /* 0xfffffff4002c2947 */ /* 0x000fea000383ffff */
[----:B------:R-:W-:-:S12]  /*21f0*/  USHF.L.U32 UR4, UR4, 0x6, URZ ;  /* 0x0000000604047899 */ /* 0x000fd8000800063f */
.L_x_15:
[----:B------:R-:W-:Y:S01]  /*2200*/  BAR.SYNC.DEFER_BLOCKING 0xe, 0x100 ;  /* 0x0384000000007b1d */ /* 0x000fe20000010000 */
[----:B------:R-:W-:Y:S02]  /*2210*/  IADD3 R4, R4, UR4, RZ ;  /* 0x0000000404047c10 */ /* 0x000fe4000fffe0ff */
[----:B------:R-:W-:Y:S02]  /*2220*/  PLOP3.LUT P0, PT, PT, PT, PT, 0x8, 0x0 ;  /* 0x000000000000781c */ /* 0x000fe40003f0e170 */
[----:B------:R-:W-:-:S05]  /*2230*/  LEA R4, R4, UR5, 0x2 ;  /* 0x0000000504047c11 */ /* 0x000fca000f8e10ff */
[----:B01----:R-:W0:Y:S04]  /*2240*/  LDS R2, [R4+0x28800] ;  /* 0x0288000004027984 */ /* 0x003e280000000800 */
[----:B------:R1:W2:Y:S02]  /*2250*/  LDS R0, [R4+0x28820] ;  /* 0x0288200004007984 */ /* 0x0002a40000000800 */
[----:B-1----:R-:W-:Y:S01]  /*2260*/  CS2R R4, SRZ ;  /* 0x0000000000047805 */ /* 0x002fe2000001ff00 */
        /* <DEDUP_REMOVED lines=64> */
[-C--:B--2---:R-:W-:Y:S01]  /*2670*/  FMUL.FTZ R26, R26, R0.reuse ;  /* 0x000000001a1a7220 */ /* 0x084fe20000410000 */
        /* <DEDUP_REMOVED lines=63> */
[----:B------:R-:W-:Y:S06]  /*2a70*/  BAR.ARV 0xf, 0x100 ;  /* 0x03c4000000007b1d */ /* 0x000fec0000002000 */
[----:B------:R-:W-:Y:S05]  /*2a80*/  BRA `(.L_x_11) ;  /* 0x0000004800d47947 */ /* 0x000fea0003800000 */
.L_x_9:
[----:B------:R-:W-:Y:S01]  /*2a90*/  UISETP.GE.AND UP0, UPT, UR43, 0x1, UPT ;  /* 0x000000012b00788c */ /* 0x000fe2000bf06270 */
[----:B------:R-:W-:-:S05]  /*2aa0*/  UMOV UR4, URZ ;  /* 0x0000003f00047c82 */ /* 0x000fca0008000000 */
[----:B------:R-:W-:-:S13]  /*2ab0*/  PLOP3.LUT P0, PT, PT, PT, UP0, 0x80, 0x0 ;  /* 0x000000000000781c */ /* 0x000fda0003f0f008 */
[----:B------:R-:W-:Y:S05]  /*2ac0*/  @!P0 BRA `(.L_x_22) ;  /* 0x0000000000848947 */ /* 0x000fea0003800000 */
[----:B------:R-:W-:Y:S01]  /*2ad0*/  IMAD.U32 R3, RZ, RZ, UR11 ;  /* 0x0000000bff037e24 */ /* 0x000fe2000f8e00ff */
[----:B------:R-:W-:Y:S01]  /*2ae0*/  UIADD3 UR8, UR6, -0x1, UR11 ;  /* 0xffffffff06087890 */ /* 0x000fe2000fffe00b */
[----:B------:R-:W-:-:S03]  /*2af0*/  UMOV UR4, URZ ;  /* 0x0000003f00047c82 */ /* 0x000fc60008000000 */
[-C--:B------:R-:W-:Y:S02]  /*2b00*/  IABS R0, R3.reuse ;  /* 0x0000000300007213 */ /* 0x080fe40000000000 */
[----:B------:R-:W-:Y:S01]  /*2b10*/  MOV R4, UR8 ;  /* 0x0000000800047c02 */ /* 0x000fe20008000f00 */
[----:B------:R-:W-:Y:S01]  /*2b20*/  ULOP3.LUT UR8, UR8, UR11, URZ, 0x3c, !UPT ;  /* 0x0000000b08087292 */ /* 0x000fe2000f8e3c3f */
[----:B------:R-:W-:Y:S02]  /*2b30*/  R2UR UR12, R0 ;  /* 0x00000000000c72ca */ /* 0x000fe400000e0000 */
[----:B------:R-:W-:Y:S02]  /*2b40*/  IABS R4, R4 ;  /* 0x0000000400047213 */ /* 0x000fe40000000000 */
[----:B------:R-:W-:-:S03]  /*2b50*/  IABS R5, R3 ;  /* 0x0000000300057213 */ /* 0x000fc60000000000 */
[----:B------:R-:W-:-:S05]  /*2b60*/  IMAD.MOV.U32 R3, RZ, RZ, R4 ;  /* 0x000000ffff037224 */ /* 0x000fca00078e0004 */
[----:B------:R-:W-:Y:S01]  /*2b70*/  R2UR UR10, R3 ;  /* 0x00000000030a72ca */ /* 0x000fe200000e0000 */
[----:B------:R-:W0:Y:S08]  /*2b80*/  I2F.RP R0, UR12 ;  /* 0x0000000c00007d06 */ /* 0x000e300008209400 */
[----:B0-----:R-:W0:Y:S02]  /*2b90*/  MUFU.RCP R0, R0 ;  /* 0x0000000000007308 */ /* 0x001e240000001000 */
[----:B0-----:R-:W-:-:S02]  /*2ba0*/  VIADD R2, R0, 0xffffffe ;  /* 0x0ffffffe00027836 */ /* 0x001fc40000000000 */
[----:B------:R-:W-:-:S04]  /*2bb0*/  IMAD.MOV R0, RZ, RZ, -R5 ;  /* 0x000000ffff007224 */ /* 0x000fc800078e0a05 */
[----:B------:R-:W0:Y:S02]  /*2bc0*/  F2I.FTZ.U32.TRUNC.NTZ R2, R2 ;  /* 0x0000000200027305 */ /* 0x000e24000021f000 */
[----:B0-----:R-:W-:-:S13]  /*2bd0*/  R2UR UR5, R2 ;  /* 0x00000000020572ca */ /* 0x001fda00000e0000 */
[----:B------:R-:W-:-:S04]  /*2be0*/  UIADD3 UR9, URZ, -UR5, URZ ;  /* 0x800000053f097290 */ /* 0x000fc8000fffe03f */
[----:B------:R-:W-:-:S04]  /*2bf0*/  UIMAD UR9, UR9, UR12, URZ ;  /* 0x0000000c090972a4 */ /* 0x000fc8000f8e023f */
[----:B------:R-:W-:-:S03]  /*2c00*/  UIMAD.WIDE.U32 UR4, UR5, UR9, UR4 ;  /* 0x00000009050472a5 */ /* 0x000fc6000f8e0004 */
[----:B------:R-:W-:Y:S01]  /*2c10*/  R2UR UR9, R0 ;  /* 0x00000000000972ca */ /* 0x000fe200000e0000 */
[----:B------:R-:W-:-:S12]  /*2c20*/  UIMAD.WIDE.U32 UR4, UR5, UR10, URZ ;  /* 0x0000000a050472a5 */ /* 0x000fd8000f8e003f */
[----:B------:R-:W-:-:S04]  /*2c30*/  UIMAD UR9, UR5, UR9, UR10 ;  /* 0x00000009050972a4 */ /* 0x000fc8000f8e020a */
[----:B------:R-:W-:-:S11]  /*2c40*/  UISETP.GT.U32.AND UP1, UPT, UR12, UR9, UPT ;  /* 0x000000090c00728c */ /* 0x000fd6000bf24070 */
[----:B------:R-:W-:Y:S02]  /*2c50*/  @!UP1 UIADD3 UR9, UR9, -UR12, URZ ;  /* 0x8000000c09099290 */ /* 0x000fe4000fffe03f */
[----:B------:R-:W-:Y:S02]  /*2c60*/  @!UP1 UIADD3 UR5, UR5, 0x1, URZ ;  /* 0x0000000105059890 */ /* 0x000fe4000fffe03f */
[----:B------:R-:W-:Y:S02]  /*2c70*/  UISETP.GE.U32.AND UP0, UPT, UR9, UR12, UPT ;  /* 0x0000000c0900728c */ /* 0x000fe4000bf06070 */
[----:B------:R-:W-:-:S09]  /*2c80*/  UISETP.GE.AND UP1, UPT, UR8, URZ, UPT ;  /* 0x0000003f0800728c */ /* 0x000fd2000bf26270 */
[----:B------:R-:W-:Y:S02]  /*2c90*/  @UP0 UIADD3 UR5, UR5, 0x1, URZ ;  /* 0x0000000105050890 */ /* 0x000fe4000fffe03f */
[----:B------:R-:W-:-:S05]  /*2ca0*/  UISETP.NE.AND UP0, UPT, UR11, URZ, UPT ;  /* 0x0000003f0b00728c */ /* 0x000fca000bf05270 */
[----:B------:R-:W-:Y:S02]  /*2cb0*/  UMOV UR4, UR5 ;  /* 0x0000000500047c82 */ /* 0x000fe40008000000 */
[----:B------:R-:W-:-:S04]  /*2cc0*/  @!UP1 UIADD3 UR4, -UR4, URZ, URZ ;  /* 0x0000003f04049290 */ /* 0x000fc8000fffe13f */
[----:B------:R-:W-:-:S12]  /*2cd0*/  @!UP0 ULOP3.LUT UR4, URZ, UR11, URZ, 0x33, !UPT ;  /* 0x0000000b3f048292 */ /* 0x000fd8000f8e333f */
.L_x_22:
[----:B------:R-:W-:Y:S02]  /*2ce0*/  UIMAD UR40, UR7, UR4, URZ ;  /* 0x00000004072872a4 */ /* 0x000fe4000f8e023f */
[----:B------:R-:W-:Y:S01]  /*2cf0*/  IMAD.U32 R3, RZ, RZ, UR4 ;  /* 0x00000004ff037e24 */ /* 0x000fe2000f8e00ff */
[----:B------:R-:W-:Y:S02]  /*2d00*/  MOV R0, UR6 ;  /* 0x0000000600007c02 */ /* 0x000fe40008000f00 */
[----:B------:R-:W-:Y:S02]  /*2d10*/  CS2R R4, SRZ ;  /* 0x0000000000047805 */ /* 0x000fe4000001ff00 */
[----:B------:R-:W-:Y:S02]  /*2d20*/  PLOP3.LUT P0, PT, PT, PT, PT, 0x80, 0x0 ;  /* 0x000000000000781c */ /* 0x000fe40003f0f070 */
[----:B------:R-:W-:Y:S02]  /*2d30*/  CS2R R150, SRZ ;  /* 0x0000000000967805 */ /* 0x000fe4000001ff00 */
[----:B------:R-:W-:-:S02]  /*2d40*/  VIADDMNMX R0, R3, UR40, R0, PT ;  /* 0x0000002803007c46 */ /* 0x000fc4000b800100 */
[----:B------:R-:W-:Y:S02]  /*2d50*/  CS2R R148, SRZ ;  /* 0x0000000000947805 */ /* 0x000fe4000001ff00 */
[----:B------:R-:W-:Y:S02]  /*2d60*/  CS2R R146, SRZ ;  /* 0x0000000000927805 */ /* 0x000fe4000001ff00 */
[----:B------:R-:W-:Y:S02]  /*2d70*/  CS2R R144, SRZ ;  /* 0x0000000000907805 */ /* 0x000fe4000001ff00 */
[----:B------:R-:W-:Y:S02]  /*2d80*/  R2UR UR44, R0 ;  /* 0x00000000002c72ca */ /* 0x000fe400000e0000 */
        /* <DEDUP_REMOVED lines=11> */
[----:B------:R-:W-:Y:S01]  /*2e40*/  CS2R R120, SRZ ;  /* 0x0000000000787805 */ /* 0x000fe2000001ff00 */
[----:B------:R-:W-:Y:S01]  /*2e50*/  UISETP.GT.AND UP0, UPT, UR44, UR40, UPT ;  /* 0x000000282c00728c */ /* 0x000fe2000bf04270 */
[----:B------:R-:W-:Y:S02]  /*2e60*/  CS2R R118, SRZ ;  /* 0x0000000000767805 */ /* 0x000fe4000001ff00 */
[----:B------:R-:W-:-:S02]  /*2e70*/  CS2R R116, SRZ ;  /* 0x0000000000747805 */ /* 0x000fc4000001ff00 */
[----:B------:R-:W-:Y:S02]  /*2e80*/  CS2R R114, SRZ ;  /* 0x0000000000727805 */ /* 0x000fe4000001ff00 */
[----:B------:R-:W-:Y:S02]  /*2e90*/  CS2R R112, SRZ ;  /* 0x0000000000707805 */ /* 0x000fe4000001ff00 */
[----:B------:R-:W-:Y:S02]  /*2ea0*/  CS2R R110, SRZ ;  /* 0x00000000006e7805 */ /* 0x000fe4000001ff00 */
[----:B------:R-:W-:Y:S02]  /*2eb0*/  PLOP3.LUT P1, PT, PT, PT, UP0, 0x80, 0x0 ;  /* 0x000000000000781c */ /* 0x000fe40003f2f008 */
        /* <DEDUP_REMOVED lines=42> */
[----:B------:R-:W-:Y:S01]  /*3160*/  CS2R R24, SRZ ;  /* 0x0000000000187805 */ /* 0x000fe2000001ff00 */
[----:B------:R-:W-:Y:S06]  /*3170*/  @!P1 BRA `(.L_x_11) ;  /* 0x0000004400189947 */ /* 0x000fec0003800000 */
[----:B------:R-:W-:Y:S01]  /*3180*/  SHF.R.S32.HI R17, RZ, 0x1f, R16 ;  /* 0x0000001fff117819 */ /* 0x000fe20000011410 */
[----:B------:R-:W-:Y:S02]  /*3190*/  UMOV UR41, 0x400 ;  /* 0x0000040000297882 */ /* 0x000fe40000000000 */
[----:B------:R-:W-:Y:S01]  /*31a0*/  ULEA UR41, UR42, UR41, 0x18 ;  /* 0x000000292a297291 */ /* 0x000fe2000f8ec03f */
[----:B------:R-:W-:-:S04]  /*31b0*/  LEA.HI R18, R17, R16, RZ, 0x7 ;  /* 0x0000001011127211 */ /* 0x000fc800078f38ff */
[----:B------:R-:W-:-:S05]  /*31c0*/  SHF.R.S32.HI R19, RZ, 0x7, R18 ;  /* 0x00000007ff137819 */ /* 0x000fca0000011412 */
[----:B------:R-:W0:Y:S02]  /*31d0*/  SHFL.IDX PT, R0, R19, RZ, 0x1f ;  /* 0x00001fff13007589 */ /* 0x000e2400000e0000 */
[----:B0-----:R-:W-:-:S13]  /*31e0*/  R2UR UR4, R0 ;  /* 0x00000000000472ca */ /* 0x001fda00000e0000 */
[----:B------:R-:W-:-:S04]  /*31f0*/  ULEA.HI UR5, UR4, UR4, URZ, 0x1 ;  /* 0x0000000404057291 */ /* 0x000fc8000f8f083f */
[----:B------:R-:W-:-:S04]  /*3200*/  ULOP3.LUT UR5, UR5, 0x1fffe, URZ, 0xc0, !UPT ;  /* 0x0001fffe05057892 */ /* 0x000fc8000f8ec03f */
[----:B------:R-:W-:Y:S02]  /*3210*/  UIADD3 UR5, UR4, -UR5, URZ ;  /* 0x8000000504057290 */ /* 0x000fe4000fffe03f */
[----:B------:R-:W-:Y:S02]  /*3220*/  UIADD3 UR4, UR41, 0x26800, URZ ;  /* 0x0002680029047890 */ /* 0x000fe4000fffe03f */
[----:B------:R-:W-:Y:S02]  /*3230*/  ULEA UR5, UR5, UR41, 0xf ;  /* 0x0000002905057291 */ /* 0x000fe4000f8e783f */
[----:B------:R-:W-:Y:S02]  /*3240*/  ULOP3.LUT UP0, URZ, UR4, 0x3ff, URZ, 0xc0, !UPT ;  /* 0x000003ff043f7892 */ /* 0x000fe4000f80c03f */
[----:B------:R-:W-:-:S04]  /*3250*/  UIADD3 UR5, UR5, 0x400, URZ ;  /* 0x0000040005057890 */ /* 0x000fc8000fffe03f */
[----:B------:R-:W-:Y:S01]  /*3260*/  PLOP3.LUT P0, PT, PT, PT, UP0, 0x80, 0x0 ;  /* 0x000000000000781c */ /* 0x000fe20003f0f008 */
[----:B------:R-:W-:-:S04]  /*3270*/  USHF.R.U32.HI UR5, URZ, 0x4, UR5 ;  /* 0x000000043f057899 */ /* 0x000fc80008011605 */
[----:B------:R-:W-:-:S08]  /*3280*/  ULOP3.LUT UR45, UR5, 0x3fff, URZ, 0xc0, !UPT ;  /* 0x00003fff052d7892 */ /* 0x000fd0000f8ec03f */
[----:B------:R-:W-:Y:S05]  /*3290*/  @!P0 BRA `(.L_x_23) ;  /* 0x0000000000408947 */ /* 0x000fea0003800000 */
[----:B------:R-:W-:Y:S01]  /*32a0*/  MOV R0, 0x0 ;  /* 0x0000000000007802 */ /* 0x000fe20000000f00 */
[----:B------:R-:W-:Y:S01]  /*32b0*/  ULDC.64 UR4, c[0x4][0x90] ;  /* 0x0100240000047ab9 */ /* 0x000fe20000000a00 */
[----:B------:R-:W-:Y:S01]  /*32c0*/  ULDC.64 UR6, c[0x4][0x20] ;  /* 0x0100080000067ab9 */ /* 0x000fe20000000a00 */
[----:B------:R-:W-:Y:S01]  /*32d0*/  IMAD.U32 R4, RZ, RZ, UR4 ;  /* 0x00000004ff047e24 */ /* 0x000fe2000f8e00ff */
[----:B------:R0:W1:Y:S01]  /*32e0*/  LDC.64 R2, c[0x4][R0] ;  /* 0x0100000000027b82 */ /* 0x0000620000000a00 */
[----:B------:R-:W-:Y:S01]  /*32f0*/  MOV R5, UR5 ;  /* 0x0000000500057c02 */ /* 0x000fe20008000f00 */
[----:B------:R-:W-:Y:S01]  /*3300*/  ULDC.64 UR4, c[0x4][0x98] ;  /* 0x0100260000047ab9 */ /* 0x000fe20000000a00 */
[----:B------:R-:W-:Y:S01]  /*3310*/  MOV R10, UR6 ;  /* 0x00000006000a7c02 */ /* 0x000fe20008000f00 */
[----:B------:R-:W-:Y:S01]  /*3320*/  IMAD.U32 R6, RZ, RZ, UR4 ;  /* 0x00000004ff067e24 */ /* 0x000fe2000f8e00ff */
[----:B------:R-:W-:Y:S01]  /*3330*/  MOV R12, 0x1 ;  /* 0x00000001000c7802 */ /* 0x000fe20000000f00 */
[----:B------:R-:W-:-:S02]  /*3340*/  IMAD.U32 R7, RZ, RZ, UR5 ;  /* 0x00000005ff077e24 */ /* 0x000fc4000f8e00ff */
[----:B------:R-:W-:Y:S02]  /*3350*/  IMAD.U32 R11, RZ, RZ, UR7 ;  /* 0x00000007ff0b7e24 */ /* 0x000fe4000f8e00ff */
[----:B------:R-:W-:Y:S02]  /*3360*/  IMAD.MOV.U32 R8, RZ, RZ, 0x70 ;  /* 0x00000070ff087424 */ /* 0x000fe400078e00ff */
[----:B0-----:R-:W-:-:S07]  /*3370*/  IMAD.MOV.U32 R13, RZ, RZ, RZ ;  /* 0x000000ffff0d7224 */ /* 0x001fce00078e00ff */
[----:B------:R-:W-:-:S07]  /*3380*/  LEPC R20, `(.L_x_23) ;  /* 0x000000001014794e */ /* 0x000fce0000000000 */
[----:B-1----:R-:W-:Y:S05]  /*3390*/  CALL.ABS.NOINC R2 ;  /* 0x0000000002007343 */ /* 0x002fea0003c00000 */
.L_x_23:
[----:B------:R-:W-:Y:S02]  /*33a0*/  SHF.L.U32 R11, RZ, 0x1f, RZ ;  /* 0x0000001fff0b7819 */ /* 0x000fe400000006ff */
[----:B------:R-:W-:Y:S02]  /*33b0*/  LOP3.LUT R3, R18, 0xffffff80, RZ, 0xc0, !PT ;  /* 0xffffff8012037812 */ /* 0x000fe400078ec0ff */
[----:B------:R-:W0:Y:S01]  /*33c0*/  SYNCS.PHASECHK.TRANS64.TRYWAIT P0, [UR41+0x28c00], R11 ;  /* 0x028c000bff0075a7 */ /* 0x000e220008000169 */
[----:B------:R-:W-:Y:S02]  /*33d0*/  LEA.HI R0, R19, R19, RZ, 0x1 ;  /* 0x0000001313007211 */ /* 0x000fe400078f08ff */
[----:B------:R-:W-:Y:S02]  /*33e0*/  IMAD.IADD R5, R16, 0x1, -R3 ;  /* 0x0000000110057824 */ /* 0x000fe400078e0a03 */
[----:B------:R-:W-:-:S03]  /*33f0*/  LOP3.LUT R2, R0, 0xfffffe, RZ, 0xc0, !PT ;  /* 0x00fffffe00027812 */ /* 0x000fc600078ec0ff */
[----:B------:R-:W-:-:S04]  /*3400*/  SHF.R.S32.HI R4, RZ, 0x1f, R5 ;  /* 0x0000001fff047819 */ /* 0x000fc80000011405 */
[----:B------:R-:W-:-:S04]  /*3410*/  LEA.HI R3, R4, R5, RZ, 0x2 ;  /* 0x0000000504037211 */ /* 0x000fc800078f10ff */
[--C-:B------:R-:W-:Y:S02]  /*3420*/  SHF.R.S32.HI R6, RZ, 0x2, R3.reuse ;  /* 0x00000002ff067819 */ /* 0x100fe40000011403 */
[----:B------:R-:W-:Y:S01]  /*3430*/  SHF.R.S32.HI R7, RZ, 0x1f, R3 ;  /* 0x0000001fff077819 */ /* 0x000fe20000011403 */
[----:B0-----:R-:W-:Y:S06]  /*3440*/  @!P0 BRA `(.L_x_24) ;  /* 0x000000a000508947 */ /* 0x001fec0003800000 */
.L_x_98:
[----:B------:R-:W-:Y:S01]  /*3450*/  ULOP3.LUT UR4, UR39, 0x1, URZ, 0xfc, !UPT ;  /* 0x0000000127047892 */ /* 0x000fe2000f8efc3f */
[----:B0-----:R-:W-:Y:S02]  /*3460*/  LOP3.LUT R0, R3, 0x7ffffffc, RZ, 0xc0, !PT ;  /* 0x7ffffffc03007812 */ /* 0x001fe400078ec0ff */
[----:B------:R-:W-:Y:S02]  /*3470*/  IADD3 R3, -R2, R19, RZ ;  /* 0x0000001302037210 */ /* 0x000fe40007ffe1ff */
[----:B------:R-:W-:Y:S01]  /*3480*/  LEA.HI R7, R7, R6, RZ, 0x3 ;  /* 0x0000000607077211 */ /* 0x000fe200078f18ff */
[----:B------:R-:W-:Y:S01]  /*3490*/  IMAD.U32 R2, RZ, RZ, UR4 ;  /* 0x00000004ff027e24 */ /* 0x000fe2000f8e00ff */
[----:B------:R-:W-:Y:S01]  /*34a0*/  LEA.HI R4, R4, R5, RZ, 0x5 ;  /* 0x0000000504047211 */ /* 0x000fe200078f28ff */
[----:B------:R-:W-:Y:S01]  /*34b0*/  IMAD.IADD R0, R5, 0x1, -R0 ;  /* 0x0000000105007824 */ /* 0x000fe200078e0a00 */
[----:B------:R-:W-:Y:S02]  /*34c0*/  LOP3.LUT R7, R7, 0xfffffff8, RZ, 0xc0, !PT ;  /* 0xfffffff807077812 */ /* 0x000fe400078ec0ff */
[----:B------:R-:W-:Y:S01]  /*34d0*/  ISETP.NE.AND P0, PT, R2, 0x3, PT ;  /* 0x000000030200780c */ /* 0x000fe20003f05270 */
[----:B------:R-:W-:Y:S01]  /*34e0*/  IMAD.SHL.U32 R0, R0, 0x2, RZ ;  /* 0x0000000200007824 */ /* 0x000fe200078e00ff */
[----:B------:R-:W-:-:S02]  /*34f0*/  IADD3 R7, R6, -R7, RZ ;  /* 0x8000000706077210 */ /* 0x000fc40007ffe0ff */
[----:B------:R-:W-:Y:S01]  /*3500*/  SHF.R.S32.HI R4, RZ, 0x5, R4 ;  /* 0x00000005ff047819 */ /* 0x000fe20000011404 */
[----:B------:R-:W-:-:S03]  /*3510*/  IMAD R3, R3, 0x100, R0 ;  /* 0x0000010003037824 */ /* 0x000fc600078e0200 */
[----:B------:R-:W-:-:S05]  /*3520*/  LEA R4, R4, R7, 0x4 ;  /* 0x0000000704047211 */ /* 0x000fca00078e20ff */
[----:B------:R-:W-:Y:S05]  /*3530*/  @!P0 BRA `(.L_x_25) ;  /* 0x0000000000048947 */ /* 0x000fea0003800000 */
[----:B------:R-:W-:Y:S01]  /*3540*/  BPT.TRAP 0x1 ;  /* 0x000000040000795c */ /* 0x000fe20000300000 */
.L_x_25:
[----:B------:R0:W1:Y:S01]  /*3550*/  SYNCS.PHASECHK.TRANS64.TRYWAIT P1, [UR41+0x28c30], R11 ;  /* 0x028c300bff0075a7 */ /* 0x0000620008020169 */
[----:B------:R-:W-:Y:S05]  /*3560*/  @!P0 BRA `(.L_x_26) ;  /* 0x0000000000048947 */ /* 0x000fea0003800000 */
[----:B------:R-:W-:Y:S01]  /*3570*/  BPT.TRAP 0x1 ;  /* 0x000000040000795c */ /* 0x000fe20000300000 */
.L_x_26:
[----:B-1----:R-:W-:Y:S05]  /*3580*/  @P1 BRA `(.L_x_27) ;  /* 0x0000000000081947 */ /* 0x002fea0003800000 */
[----:B------:R-:W1:Y:S02]  /*3590*/  SYNCS.PHASECHK.TRANS64.TRYWAIT P1, [UR41+0x28c30], R11 ;  /* 0x028c300bff0075a7 */ /* 0x000e640008020169 */
[----:B-1----:R-:W-:Y:S05]  /*35a0*/  @!P1 BRA `(.L_x_28) ;  /* 0x000000a000109947 */ /* 0x002fea0003800000 */
.L_x_27:
[----:B------:R-:W-:Y:S05]  /*35b0*/  WARPSYNC.ALL ;  /* 0x0000000000007948 */ /* 0x000fea0003800000 */
[----:B------:R-:W-:Y:S01]  /*35c0*/  UIADD3 UR4, UR41, 0x20400, URZ ;  /* 0x0002040029047890 */ /* 0x000fe2000fffe03f */
[----:B------:R-:W-:Y:S01]  /*35d0*/  WARPGROUP.ARRIVE ;  /* 0x00000000000079c5 */ /* 0x000fe20000000000 */
[----:B------:R-:W-:Y:S02]  /*35e0*/  UIADD3 UR5, UR41, 0x22400, URZ ;  /* 0x0002240029057890 */ /* 0x000fe4000fffe03f */
[----:B------:R-:W-:Y:S02]  /*35f0*/  USHF.R.U32.HI UR4, URZ, 0x4, UR4 ;  /* 0x000000043f047899 */ /* 0x000fe40008011604 */
[----:B------:R-:W-:-:S02]  /*3600*/  USHF.R.U32.HI UR5, URZ, 0x4, UR5 ;  /* 0x000000043f057899 */ /* 0x000fc40008011605 */
[----:B------:R-:W-:Y:S02]  /*3610*/  ULOP3.LUT UR4, UR4, 0x3fff, URZ, 0xc0, !UPT ;  /* 0x00003fff04047892 */ /* 0x000fe4000f8ec03f */
[----:B------:R-:W-:Y:S02]  /*3620*/  ULOP3.LUT UR5, UR5, 0x3fff, URZ, 0xc0, !UPT ;  /* 0x00003fff05057892 */ /* 0x000fe4000f8ec03f */
[----:B------:R-:W-:Y:S02]  /*3630*/  ULOP3.LUT UR8, UR4, 0x10000, URZ, 0xfc, !UPT ;  /* 0x0001000004087892 */ /* 0x000fe4000f8efc3f */
[----:B------:R-:W-:Y:S01]  /*3640*/  ULOP3.LUT UR6, UR5, 0x10000, URZ, 0xfc, !UPT ;  /* 0x0001000005067892 */ /* 0x000fe2000f8efc3f */
[----:B------:R-:W-:Y:S01]  /*3650*/  UMOV UR9, 0x40000040 ;  /* 0x4000004000097882 */ /* 0x000fe20000000000 */
[----:B------:R-:W-:Y:S01]  /*3660*/  UMOV UR7, 0x40000040 ;  /* 0x4000004000077882 */ /* 0x000fe20000000000 */
[----:B------:R-:W-:Y:S02]  /*3670*/  UMOV UR5, UR9 ;  /* 0x0000000900057c82 */ /* 0x000fe40008000000 */
[----:B------:R-:W-:Y:S01]  /*3680*/  UMOV UR4, UR8 ;  /* 0x0000000800047c82 */ /* 0x000fe20008000000 */
[----:B------:R-:W-:-:S02]  /*3690*/  UIADD3 UR12, UR8, 0x2, URZ ;  /* 0x00000002080c7890 */ /* 0x000fc4000fffe03f */
[----:B------:R-:W-:Y:S02]  /*36a0*/  UIADD3 UR14, UR6, 0x2, URZ ;  /* 0x00000002060e7890 */ /* 0x000fe4000fffe03f */
[----:B------:R-:W-:Y:S01]  /*36b0*/  HGMMA.64x64x16.F32 R24, gdesc[UR4], RZ, !UPT, gsb0 ;  /* 0x00e00000041879f0 */ /* 0x000fe2000c0008ff */
[----:B------:R-:W-:Y:S01]  /*36c0*/  UMOV UR13, 0x40000040 ;  /* 0x40000040000d7882 */ /* 0x000fe20000000000 */
[----:B------:R-:W-:Y:S01]  /*36d0*/  UMOV UR15, 0x40000040 ;  /* 0x40000040000f7882 */ /* 0x000fe20000000000 */
[----:B------:R-:W-:Y:S02]  /*36e0*/  UIADD3 UR16, UR8, 0x4, URZ ;  /* 0x0000000408107890 */ /* 0x000fe4000fffe03f */
[----:B------:R-:W-:Y:S01]  /*36f0*/  UIADD3 UR18, UR6, 0x4, URZ ;  /* 0x0000000406127890 */ /* 0x000fe2000fffe03f */
[----:B------:R-:W-:Y:S01]  /*3700*/  UMOV UR17, 0x40000040 ;  /* 0x4000004000117882 */ /* 0x000fe20000000000 */
[----:B------:R-:W-:Y:S01]  /*3710*/  UMOV UR19, 0x40000040 ;  /* 0x4000004000137882 */ /* 0x000fe20000000000 */
[----:B------:R-:W-:-:S02]  /*3720*/  UIADD3 UR20, UR8, 0x6, URZ ;  /* 0x0000000608147890 */ /* 0x000fc4000fffe03f */
[----:B------:R-:W-:Y:S01]  /*3730*/  UIADD3 UR22, UR6, 0x6, URZ ;  /* 0x0000000606167890 */ /* 0x000fe2000fffe03f */
[----:B------:R-:W-:Y:S01]  /*3740*/  UMOV UR21, 0x40000040 ;  /* 0x4000004000157882 */ /* 0x000fe20000000000 */
[----:B------:R-:W-:Y:S01]  /*3750*/  UMOV UR23, 0x40000040 ;  /* 0x4000004000177882 */ /* 0x000fe20000000000 */
[----:B------:R-:W-:Y:S02]  /*3760*/  WARPGROUP.DEPBAR.LE gsb0, 0x0 ;  /* 0x00008000000079c5 */ /* 0x000fe40000010000 */
[----:B------:R-:W-:-:S06]  /*3770*/  WARPGROUP.ARRIVE ;  /* 0x00000000000079c5 */ /* 0x000fcc0000000000 */
[----:B------:R-:W-:Y:S03]  /*3780*/  HGMMA.64x64x16.F32 R24, gdesc[UR12], R24, gsb0 ;  /* 0x00e000000c1879f0 */ /* 0x000fe60008000818 */
[----:B------:R-:W-:Y:S02]  /*3790*/  WARPGROUP.DEPBAR.LE gsb0, 0x0 ;  /* 0x00008000000079c5 */ /* 0x000fe40000010000 */
[----:B------:R-:W-:-:S06]  /*37a0*/  WARPGROUP.ARRIVE ;  /* 0x00000000000079c5 */ /* 0x000fcc0000000000 */
[----:B------:R-:W-:Y:S03]  /*37b0*/  HGMMA.64x64x16.F32 R24, gdesc[UR16], R24, gsb0 ;  /* 0x00e00000101879f0 */ /* 0x000fe60008000818 */
[----:B------:R-:W-:Y:S02]  /*37c0*/  WARPGROUP.DEPBAR.LE gsb0, 0x0 ;  /* 0x00008000000079c5 */ /* 0x000fe40000010000 */
[----:B------:R-:W-:-:S06]  /*37d0*/  WARPGROUP.ARRIVE ;  /* 0x00000000000079c5 */ /* 0x000fcc0000000000 */
[----:B------:R-:W-:Y:S03]  /*37e0*/  HGMMA.64x64x16.F32 R24, gdesc[UR20], R24, gsb0 ;  /* 0x00e00000141879f0 */ /* 0x000fe60008000818 */
[----:B------:R-:W-:Y:S02]  /*37f0*/  WARPGROUP.DEPBAR.LE gsb0, 0x0 ;  /* 0x00008000000079c5 */ /* 0x000fe40000010000 */
[----:B------:R-:W-:Y:S05]  /*3800*/  @!P0 BRA `(.L_x_29) ;  /* 0x0000000000048947 */ /* 0x000fea0003800000 */
[----:B------:R-:W-:Y:S01]  /*3810*/  BPT.TRAP 0x1 ;  /* 0x000000040000795c */ /* 0x000fe20000300000 */
.L_x_29:
[----:B------:R-:W-:Y:S01]  /*3820*/  ULDC UR4, c[0x0][0x9d8] ;  /* 0x0002760000047ab9 */ /* 0x000fe20000000800 */
[----:B------:R-:W-:Y:S01]  /*3830*/  UIMAD UR43, UR44, -0x40, UR43 ;  /* 0xffffffc02c2b78a4 */ /* 0x000fe2000f8e022b */
[----:B------:R-:W-:Y:S01]  /*3840*/  FMUL.FTZ R24, R24, UR4 ;  /* 0x0000000418187c20 */ /* 0x000fe20008410000 */
[----:B------:R-:W-:Y:S01]  /*3850*/  FMUL.FTZ R25, R25, UR4 ;  /* 0x0000000419197c20 */ /* 0x000fe20008410000 */
[----:B------:R-:W-:Y:S01]  /*3860*/  FMUL.FTZ R28, R28, UR4 ;  /* 0x000000041c1c7c20 */ /* 0x000fe20008410000 */
[----:B------:R-:W-:Y:S01]  /*3870*/  FMUL.FTZ R29, R29, UR4 ;  /* 0x000000041d1d7c20 */ /* 0x000fe20008410000 */
[----:B------:R-:W-:Y:S01]  /*3880*/  FMUL.FTZ R32, R32, UR4 ;  /* 0x0000000420207c20 */ /* 0x000fe20008410000 */
[----:B------:R-:W-:Y:S01]  /*3890*/  IMAD.U32 R5, RZ, RZ, UR43 ;  /* 0x0000002bff057e24 */ /* 0x000fe2000f8e00ff */
[----:B------:R-:W2:Y:S01]  /*38a0*/  MUFU.TANH R24, R24 ;  /* 0x0000001800187308 */ /* 0x000ea20000002400 */
[----:B------:R-:W-:Y:S01]  /*38b0*/  FMUL.FTZ R26, R26, UR4 ;  /* 0x000000041a1a7c20 */ /* 0x000fe20008410000 */
[----:B------:R-:W-:Y:S01]  /*38c0*/  FMUL.FTZ R33, R33, UR4 ;  /* 0x0000000421217c20 */ /* 0x000fe20008410000 */
[----:B------:R-:W-:Y:S01]  /*38d0*/  FMUL.FTZ R27, R27, UR4 ;  /* 0x000000041b1b7c20 */ /* 0x000fe20008410000 */
[----:B------:R-:W-:Y:S01]  /*38e0*/  IADD3 R0, -R0, 0x40, R5 ;  /* 0x0000004000007810 */ /* 0x000fe20007ffe105 */
[----:B------:R-:W-:Y:S01]  /*38f0*/  FMUL.FTZ R36, R36, UR4 ;  /* 0x0000000424247c20 */ /* 0x000fe20008410000 */
[----:B------:R-:W-:Y:S01]  /*3900*/  FMUL.FTZ R30, R30, UR4 ;  /* 0x000000041e1e7c20 */ /* 0x000fe20008410000 */
[----:B------:R-:W-:Y:S01]  /*3910*/  FMUL.FTZ R37, R37, UR4 ;  /* 0x0000000425257c20 */ /* 0x000fe20008410000 */
[----:B------:R-:W3:Y:S01]  /*3920*/  MUFU.TANH R25, R25 ;  /* 0x0000001900197308 */ /* 0x000ee20000002400 */
[C---:B------:R-:W-:Y:S01]  /*3930*/  ISETP.GT.AND P5, PT, R0.reuse, RZ, PT ;  /* 0x000000ff0000720c */ /* 0x040fe20003fa4270 */
[----:B------:R-:W-:Y:S01]  /*3940*/  FMUL.FTZ R31, R31, UR4 ;  /* 0x000000041f1f7c20 */ /* 0x000fe20008410000 */
[----:B------:R-:W-:Y:S01]  /*3950*/  ISETP.GT.AND P4, PT, R0, 0x1, PT ;  /* 0x000000010000780c */ /* 0x000fe20003f84270 */
[----:B------:R-:W-:Y:S01]  /*3960*/  FMUL.FTZ R40, R40, UR4 ;  /* 0x0000000428287c20 */ /* 0x000fe20008410000 */
[----:B------:R-:W-:Y:S01]  /*3970*/  ISETP.GT.AND P3, PT, R0, 0x8, PT ;  /* 0x000000080000780c */ /* 0x000fe20003f64270 */
[----:B------:R-:W-:Y:S01]  /*3980*/  FMUL.FTZ R34, R34, UR4 ;  /* 0x0000000422227c20 */ /* 0x000fe20008410000 */
[----:B------:R-:W-:Y:S01]  /*3990*/  ISETP.GT.AND P2, PT, R0, 0x9, PT ;  /* 0x000000090000780c */ /* 0x000fe20003f44270 */
[----:B------:R-:W4:Y:S01]  /*39a0*/  MUFU.TANH R28, R28 ;  /* 0x0000001c001c7308 */ /* 0x000f220000002400 */
[----:B--2---:R-:W-:Y:S01]  /*39b0*/  FSEL R24, R24, -INF , P5 ;  /* 0xff80000018187808 */ /* 0x004fe20002800000 */
[----:B------:R-:W-:Y:S01]  /*39c0*/  FMUL.FTZ R41, R41, UR4 ;  /* 0x0000000429297c20 */ /* 0x000fe20008410000 */
[C---:B------:R-:W-:Y:S01]  /*39d0*/  ISETP.GT.AND P1, PT, R0.reuse, 0x10, PT ;  /* 0x000000100000780c */ /* 0x040fe20003f24270 */
[----:B------:R-:W-:Y:S01]  /*39e0*/  FMUL.FTZ R35, R35, UR4 ;  /* 0x0000000423237c20 */ /* 0x000fe20008410000 */
[----:B------:R-:W-:Y:S01]  /*39f0*/  ISETP.GT.AND P6, PT, R0, 0x11, PT ;  /* 0x000000110000780c */ /* 0x000fe20003fc4270 */
[----:B------:R-:W-:Y:S01]  /*3a00*/  FMUL.FTZ R44, R44, UR4 ;  /* 0x000000042c2c7c20 */ /* 0x000fe20008410000 */
[----:B------:R-:W-:Y:S01]  /*3a10*/  FMUL.FTZ R38, R38, UR4 ;  /* 0x0000000426267c20 */ /* 0x000fe20008410000 */
[----:B------:R-:W2:Y:S01]  /*3a20*/  MUFU.TANH R29, R29 ;  /* 0x0000001d001d7308 */ /* 0x000ea20000002400 */
[----:B---3--:R-:W-:Y:S01]  /*3a30*/  FSEL R25, R25, -INF , P4 ;  /* 0xff80000019197808 */ /* 0x008fe20002000000 */
[----:B------:R-:W-:Y:S01]  /*3a40*/  FMUL.FTZ R45, R45, UR4 ;  /* 0x000000042d2d7c20 */ /* 0x000fe20008410000 */
[----:B------:R-:W-:Y:S01]  /*3a50*/  FMUL.FTZ R39, R39, UR4 ;  /* 0x0000000427277c20 */ /* 0x000fe20008410000 */
[----:B------:R-:W-:Y:S01]  /*3a60*/  FMUL.FTZ R48, R48, UR4 ;  /* 0x0000000430307c20 */ /* 0x000fe20008410000 */
[----:B------:R-:W-:Y:S01]  /*3a70*/  FMNMX.FTZ R5, R24, R25, !PT ;  /* 0x0000001918057209 */ /* 0x000fe20007810000 */
[----:B------:R-:W-:Y:S01]  /*3a80*/  FMUL.FTZ R42, R42, UR4 ;  /* 0x000000042a2a7c20 */ /* 0x000fe20008410000 */
[----:B------:R-:W-:Y:S01]  /*3a90*/  FMUL.FTZ R49, R49, UR4 ;  /* 0x0000000431317c20 */ /* 0x000fe20008410000 */
[----:B------:R-:W3:Y:S01]  /*3aa0*/  MUFU.TANH R32, R32 ;  /* 0x0000002000207308 */ /* 0x000ee20000002400 */
[----:B----4-:R-:W-:Y:S01]  /*3ab0*/  FSEL R28, R28, -INF , P3 ;  /* 0xff8000001c1c7808 */ /* 0x010fe20001800000 */
[----:B------:R-:W-:Y:S01]  /*3ac0*/  FMUL.FTZ R43, R43, UR4 ;  /* 0x000000042b2b7c20 */ /* 0x000fe20008410000 */
[----:B------:R-:W-:Y:S01]  /*3ad0*/  FMUL.FTZ R52, R52, UR4 ;  /* 0x0000000434347c20 */ /* 0x000fe20008410000 */
[----:B------:R-:W-:Y:S01]  /*3ae0*/  FMUL.FTZ R53, R53, UR4 ;  /* 0x0000000435357c20 */ /* 0x000fe20008410000 */
[----:B-1----:R-:W-:Y:S01]  /*3af0*/  FMNMX.FTZ R2, R28, R5, !PT ;  /* 0x000000051c027209 */ /* 0x002fe20007810000 */
[----:B------:R-:W-:Y:S01]  /*3b00*/  FMUL.FTZ R46, R46, UR4 ;  /* 0x000000042e2e7c20 */ /* 0x000fe20008410000 */
[----:B------:R-:W-:Y:S01]  /*3b10*/  FMUL.FTZ R47, R47, UR4 ;  /* 0x000000042f2f7c20 */ /* 0x000fe20008410000 */
[----:B------:R-:W1:Y:S01]  /*3b20*/  MUFU.TANH R26, R26 ;  /* 0x0000001a001a7308 */ /* 0x000e620000002400 */
[----:B--2---:R-:W-:Y:S01]  /*3b30*/  FSEL R29, R29, -INF , P2 ;  /* 0xff8000001d1d7808 */ /* 0x004fe20001000000 */
[----:B------:R-:W-:Y:S01]  /*3b40*/  FMUL.FTZ R50, R50, UR4 ;  /* 0x0000000432327c20 */ /* 0x000fe20008410000 */
[----:B------:R-:W-:Y:S01]  /*3b50*/  FMUL.FTZ R51, R51, UR4 ;  /* 0x0000000433337c20 */ /* 0x000fe20008410000 */
[----:B------:R-:W-:Y:S01]  /*3b60*/  FMUL.FTZ R54, R54, UR4 ;  /* 0x0000000436367c20 */ /* 0x000fe20008410000 */
[----:B------:R-:W-:Y:S01]  /*3b70*/  FMNMX.FTZ R5, R29, R2, !PT ;  /* 0x000000021d057209 */ /* 0x000fe20007810000 */
[----:B------:R-:W-:Y:S01]  /*3b80*/  FMUL.FTZ R55, R55, UR4 ;  /* 0x0000000437377c20 */ /* 0x000fe20008410000 */
[----:B------:R-:W-:Y:S01]  /*3b90*/  ULDC UR7, c[0x0][0x988] ;  /* 0x0002620000077ab9 */ /* 0x000fe20000000800 */
[----:B------:R-:W2:Y:S01]  /*3ba0*/  MUFU.TANH R33, R33 ;  /* 0x0000002100217308 */ /* 0x000ea20000002400 */
[----:B---3--:R-:W-:Y:S01]  /*3bb0*/  FSEL R32, R32, -INF , P1 ;  /* 0xff80000020207808 */ /* 0x008fe20000800000 */
[----:B------:R-:W-:Y:S01]  /*3bc0*/  UIADD3 UR4, UR41, 0x28c40, URZ ;  /* 0x00028c4029047890 */ /* 0x000fe2000fffe03f */
[----:B------:R-:W-:-:S02]  /*3bd0*/  IMAD.MOV.U32 R19, RZ, RZ, 0x40 ;  /* 0x00000040ff137424 */ /* 0x000fc400078e00ff */
[----:B------:R-:W-:Y:S01]  /*3be0*/  FMNMX.FTZ R2, R32, R5, !PT ;  /* 0x0000000520027209 */ /* 0x000fe20007810000 */
[----:B------:R-:W-:Y:S02]  /*3bf0*/  UPRMT UR4, UR42, 0x654, UR4 ;  /* 0x000006542a047896 */ /* 0x000fe40008000004 */
[----:B------:R-:W3:Y:S01]  /*3c00*/  MUFU.TANH R27, R27 ;  /* 0x0000001b001b7308 */ /* 0x000ee20000002400 */
[----:B-1----:R-:W-:Y:S02]  /*3c10*/  FSEL R26, R26, -INF , P5 ;  /* 0xff8000001a1a7808 */ /* 0x002fe40002800000 */
[----:B------:R-:W-:-:S04]  /*3c20*/  ISETP.GT.AND P5, PT, R0, 0x18, PT ;  /* 0x000000180000780c */ /* 0x000fc80003fa4270 */
[----:B------:R-:W-:Y:S01]  /*3c30*/  SYNCS.ARRIVE.TRANS64.RED.A1T0 RZ, [UR4], RZ ;  /* 0x000000ffffff79a7 */ /* 0x000fe20008100404 */
[----:B------:R-:W1:Y:S01]  /*3c40*/  MUFU.TANH R36, R36 ;  /* 0x0000002400247308 */ /* 0x000e620000002400 */
[----:B--2---:R-:W-:-:S04]  /*3c50*/  FSEL R33, R33, -INF , P6 ;  /* 0xff80000021217808 */ /* 0x004fc80003000000 */
[----:B------:R-:W-:-:S03]  /*3c60*/  FMNMX.FTZ R5, R33, R2, !PT ;  /* 0x0000000221057209 */ /* 0x000fc60007810000 */
[----:B------:R-:W2:Y:S01]  /*3c70*/  MUFU.TANH R30, R30 ;  /* 0x0000001e001e7308 */ /* 0x000ea20000002400 */
[----:B---3--:R-:W-:Y:S02]  /*3c80*/  FSEL R27, R27, -INF , P4 ;  /* 0xff8000001b1b7808 */ /* 0x008fe40002000000 */
[----:B------:R-:W-:-:S05]  /*3c90*/  ISETP.GT.AND P4, PT, R0, 0x19, PT ;  /* 0x000000190000780c */ /* 0x000fca0003f84270 */
[----:B------:R-:W3:Y:S01]  /*3ca0*/  MUFU.TANH R37, R37 ;  /* 0x0000002500257308 */ /* 0x000ee20000002400 */
[----:B-1----:R-:W-:-:S04]  /*3cb0*/  FSEL R36, R36, -INF , P5 ;  /* 0xff80000024247808 */ /* 0x002fc80002800000 */
[----:B------:R-:W-:-:S03]  /*3cc0*/  FMNMX.FTZ R2, R36, R5, !PT ;  /* 0x0000000524027209 */ /* 0x000fc60007810000 */
[----:B------:R-:W1:Y:S01]  /*3cd0*/  MUFU.TANH R31, R31 ;  /* 0x0000001f001f7308 */ /* 0x000e620000002400 */
[----:B--2---:R-:W-:Y:S02]  /*3ce0*/  FSEL R30, R30, -INF , P3 ;  /* 0xff8000001e1e7808 */ /* 0x004fe40001800000 */
[----:B------:R-:W-:-:S05]  /*3cf0*/  ISETP.GT.AND P3, PT, R0, 0x20, PT ;  /* 0x000000200000780c */ /* 0x000fca0003f64270 */
[----:B------:R-:W2:Y:S01]  /*3d00*/  MUFU.TANH R40, R40 ;  /* 0x0000002800287308 */ /* 0x000ea20000002400 */
[----:B---3--:R-:W-:-:S04]  /*3d10*/  FSEL R37, R37, -INF , P4 ;  /* 0xff80000025257808 */ /* 0x008fc80002000000 */
[----:B------:R-:W-:-:S03]  /*3d20*/  FMNMX.FTZ R5, R37, R2, !PT ;  /* 0x0000000225057209 */ /* 0x000fc60007810000 */
[----:B------:R-:W3:Y:S01]  /*3d30*/  MUFU.TANH R34, R34 ;  /* 0x0000002200227308 */ /* 0x000ee20000002400 */
[----:B-1----:R-:W-:Y:S02]  /*3d40*/  FSEL R31, R31, -INF , P2 ;  /* 0xff8000001f1f7808 */ /* 0x002fe40001000000 */
[----:B------:R-:W-:-:S05]  /*3d50*/  ISETP.GT.AND P2, PT, R0, 0x21, PT ;  /* 0x000000210000780c */ /* 0x000fca0003f44270 */
        /* <DEDUP_REMOVED lines=40> */
[----:B---3--:R-:W-:-:S04]  /*3fe0*/  FSEL R53, R53, -INF , P2 ;  /* 0xff80000035357808 */ /* 0x008fc80001000000 */
[----:B------:R-:W-:-:S03]  /*3ff0*/  FMNMX.FTZ R2, R53, R0, !PT ;  /* 0x0000000035027209 */ /* 0x000fc60007810000 */
[----:B------:R-:W3:Y:S01]  /*4000*/  MUFU.TANH R50, R50 ;  /* 0x0000003200327308 */ /* 0x000ee20000002400 */
[----:B-1----:R-:W-:Y:S01]  /*4010*/  FSEL R46, R46, -INF , P1 ;  /* 0xff8000002e2e7808 */ /* 0x002fe20000800000 */
[----:B------:R-:W1:Y:S06]  /*4020*/  SHFL.BFLY PT, R5, R2, 0x2, 0x1f ;  /* 0x0c401f0002057f89 */ /* 0x000e6c00000e0000 */
[----:B------:R-:W4:Y:S01]  /*4030*/  MUFU.TANH R51, R51 ;  /* 0x0000003300337308 */ /* 0x000f220000002400 */
[----:B--2---:R-:W-:-:S07]  /*4040*/  FSEL R47, R47, -INF , P6 ;  /* 0xff8000002f2f7808 */ /* 0x004fce0003000000 */
[----:B------:R-:W2:Y:S01]  /*4050*/  MUFU.TANH R54, R54 ;  /* 0x0000003600367308 */ /* 0x000ea20000002400 */
[----:B---3--:R-:W-:-:S07]  /*4060*/  FSEL R50, R50, -INF , P5 ;  /* 0xff80000032327808 */ /* 0x008fce0002800000 */
[----:B------:R-:W3:Y:S01]  /*4070*/  MUFU.TANH R55, R55 ;  /* 0x0000003700377308 */ /* 0x000ee20000002400 */
[----:B----4-:R-:W-:Y:S02]  /*4080*/  FSEL R51, R51, -INF , P4 ;  /* 0xff80000033337808 */ /* 0x010fe40002000000 */
[----:B-1----:R-:W-:Y:S02]  /*4090*/  FMNMX.FTZ R6, R2, R5, !PT ;  /* 0x0000000502067209 */ /* 0x002fe40007810000 */
[----:B------:R-:W-:-:S03]  /*40a0*/  FMNMX.FTZ R5, R26, R27, !PT ;  /* 0x0000001b1a057209 */ /* 0x000fc60007810000 */
[----:B------:R-:W1:Y:S01]  /*40b0*/  SHFL.BFLY PT, R7, R6, 0x1, 0x1f ;  /* 0x0c201f0006077f89 */ /* 0x000e6200000e0000 */
[----:B------:R-:W-:Y:S02]  /*40c0*/  FMNMX.FTZ R0, R30, R5, !PT ;  /* 0x000000051e007209 */ /* 0x000fe40007810000 */
[----:B--2---:R-:W-:Y:S02]  /*40d0*/  FSEL R54, R54, -INF , P3 ;  /* 0xff80000036367808 */ /* 0x004fe40001800000 */
[----:B------:R-:W-:-:S04]  /*40e0*/  FMNMX.FTZ R5, R31, R0, !PT ;  /* 0x000000001f057209 */ /* 0x000fc80007810000 */
[----:B------:R-:W-:Y:S02]  /*40f0*/  FMNMX.FTZ R0, R34, R5, !PT ;  /* 0x0000000522007209 */ /* 0x000fe40007810000 */
[----:B---3--:R-:W-:Y:S02]  /*4100*/  FSEL R55, R55, -INF , P2 ;  /* 0xff80000037377808 */ /* 0x008fe40001000000 */
[----:B------:R-:W-:-:S04]  /*4110*/  FMNMX.FTZ R5, R35, R0, !PT ;  /* 0x0000000023057209 */ /* 0x000fc80007810000 */
[----:B------:R-:W-:-:S04]  /*4120*/  FMNMX.FTZ R2, R38, R5, !PT ;  /* 0x0000000526027209 */ /* 0x000fc80007810000 */
[----:B------:R-:W-:Y:S02]  /*4130*/  FMNMX.FTZ R5, R39, R2, !PT ;  /* 0x0000000227057209 */ /* 0x000fe40007810000 */
[----:B-1----:R-:W-:Y:S02]  /*4140*/  FMNMX.FTZ R0, R6, R7, !PT ;  /* 0x0000000706007209 */ /* 0x002fe40007810000 */
[----:B------:R-:W-:Y:S01]  /*4150*/  FMNMX.FTZ R2, R42, R5, !PT ;  /* 0x000000052a027209 */ /* 0x000fe20007810000 */
[----:B------:R-:W-:Y:S01]  /*4160*/  BAR.SYNC.DEFER_BLOCKING 0xf, 0x100 ;  /* 0x03c4000000007b1d */ /* 0x000fe20000010000 */
[C---:B------:R-:W-:Y:S01]  /*4170*/  FSETP.NEU.FTZ.AND P1, PT, R0.reuse, -INF , PT ;  /* 0xff8000000000780b */ /* 0x040fe20003f3d000 */
[----:B------:R-:W-:Y:S01]  /*4180*/  FMUL.FTZ R6, R0, UR7 ;  /* 0x0000000700067c20 */ /* 0x000fe20008410000 */
[----:B------:R-:W-:-:S04]  /*4190*/  FMNMX.FTZ R5, R43, R2, !PT ;  /* 0x000000022b057209 */ /* 0x000fc80007810000 */
[----:B------:R-:W-:Y:S02]  /*41a0*/  FMNMX.FTZ R2, R46, R5, !PT ;  /* 0x000000052e027209 */ /* 0x000fe40007810000 */
[----:B------:R-:W-:Y:S02]  /*41b0*/  FSEL R6, R6, RZ, P1 ;  /* 0x000000ff06067208 */ /* 0x000fe40000800000 */
[----:B------:R-:W-:-:S03]  /*41c0*/  FMNMX.FTZ R5, R47, R2, !PT ;  /* 0x000000022f057209 */ /* 0x000fc60007810000 */
[--C-:B------:R-:W-:Y:S01]  /*41d0*/  FFMA.FTZ R24, R24, UR7, -R6.reuse ;  /* 0x0000000718187c23 */ /* 0x100fe20008010806 */
[----:B------:R-:W-:Y:S01]  /*41e0*/  FMNMX.FTZ R2, R50, R5, !PT ;  /* 0x0000000532027209 */ /* 0x000fe20007810000 */
[--C-:B------:R-:W-:Y:S01]  /*41f0*/  FFMA.FTZ R25, R25, UR7, -R6.reuse ;  /* 0x0000000719197c23 */ /* 0x100fe20008010806 */
[--C-:B------:R-:W-:Y:S01]  /*4200*/  FFMA.FTZ R28, R28, UR7, -R6.reuse ;  /* 0x000000071c1c7c23 */ /* 0x100fe20008010806 */
        /* <DEDUP_REMOVED lines=13> */
[--C-:B------:R-:W-:Y:S01]  /*42e0*/  FFMA.FTZ R49, R49, UR7, -R6.reuse ;  /* 0x0000000731317c23 */ /* 0x100fe20008010806 */
[----:B------:R-:W1:Y:S01]  /*42f0*/  SHFL.BFLY PT, R5, R2, 0x2, 0x1f ;  /* 0x0c401f0002057f89 */ /* 0x000e6200000e0000 */
[--C-:B------:R-:W-:Y:S01]  /*4300*/  FFMA.FTZ R52, R52, UR7, -R6.reuse ;  /* 0x0000000734347c23 */ /* 0x100fe20008010806 */
[----:B------:R-:W-:Y:S01]  /*4310*/  FFMA.FTZ R6, R53, UR7, -R6 ;  /* 0x0000000735067c23 */ /* 0x000fe20008010806 */
[----:B------:R-:W-:Y:S08]  /*4320*/  MUFU.EX2 R24, R24 ;  /* 0x0000001800187308 */ /* 0x000ff00000000800 */
[----:B------:R-:W-:Y:S08]  /*4330*/  MUFU.EX2 R9, R6 ;  /* 0x0000000600097308 */ /* 0x000ff00000000800 */
[----:B------:R-:W2:Y:S01]  /*4340*/  MUFU.EX2 R25, R25 ;  /* 0x0000001900197308 */ /* 0x000ea20000000800 */
[----:B-1----:R-:W-:-:S07]  /*4350*/  FMNMX.FTZ R5, R2, R5, !PT ;  /* 0x0000000502057209 */ /* 0x002fce0007810000 */
[----:B------:R-:W-:Y:S01]  /*4360*/  MUFU.EX2 R28, R28 ;  /* 0x0000001c001c7308 */ /* 0x000fe20000000800 */
[----:B------:R-:W1:Y:S07]  /*4370*/  SHFL.BFLY PT, R2, R5, 0x1, 0x1f ;  /* 0x0c201f0005027f89 */ /* 0x000e6e00000e0000 */
[----:B------:R-:W3:Y:S01]  /*4380*/  MUFU.EX2 R29, R29 ;  /* 0x0000001d001d7308 */ /* 0x000ee20000000800 */
[----:B--2---:R-:W-:-:S07]  /*4390*/  F2FP.F16.F32.PACK_AB R152, R25, R24 ;  /* 0x000000181998723e */ /* 0x004fce00000000ff */
[----:B------:R-:W-:Y:S08]  /*43a0*/  MUFU.EX2 R32, R32 ;  /* 0x0000002000207308 */ /* 0x000ff00000000800 */
[----:B------:R-:W-:Y:S01]  /*43b0*/  MUFU.EX2 R33, R33 ;  /* 0x0000002100217308 */ /* 0x000fe20000000800 */
[----:B---3--:R-:W-:Y:S02]  /*43c0*/  F2FP.F16.F32.PACK_AB R154, R29, R28 ;  /* 0x0000001c1d9a723e */ /* 0x008fe400000000ff */
[----:B-1----:R-:W-:-:S04]  /*43d0*/  FMNMX.FTZ R2, R5, R2, !PT ;  /* 0x0000000205027209 */ /* 0x002fc80007810000 */
[C---:B------:R-:W-:Y:S01]  /*43e0*/  FSETP.NEU.FTZ.AND P1, PT, R2.reuse, -INF , PT ;  /* 0xff8000000200780b */ /* 0x040fe20003f3d000 */
[----:B------:R-:W-:Y:S01]  /*43f0*/  FMUL.FTZ R5, R2, UR7 ;  /* 0x0000000702057c20 */ /* 0x000fe20008410000 */
[----:B------:R-:W-:Y:S04]  /*4400*/  MUFU.EX2 R36, R36 ;  /* 0x0000002400247308 */ /* 0x000fe80000000800 */
[----:B------:R-:W-:Y:S02]  /*4410*/  FSEL R10, R5, RZ, P1 ;  /* 0x000000ff050a7208 */ /* 0x000fe40000800000 */
[-C--:B------:R-:W-:Y:S02]  /*4420*/  LEA.HI R5, R17, R16.reuse, RZ, 0x4 ;  /* 0x0000001011057211 */ /* 0x080fe400078f20ff */
[----:B------:R-:W-:Y:S01]  /*4430*/  MUFU.EX2 R37, R37 ;  /* 0x0000002500257308 */ /* 0x000fe20000000800 */
[--C-:B------:R-:W-:Y:S01]  /*4440*/  FFMA.FTZ R26, R26, UR7, -R10.reuse ;  /* 0x000000071a1a7c23 */ /* 0x100fe2000801080a */
[----:B------:R-:W-:Y:S01]  /*4450*/  LOP3.LUT R7, R5, 0xfffffff0, RZ, 0xc0, !PT ;  /* 0xfffffff005077812 */ /* 0x000fe200078ec0ff */
[--C-:B------:R-:W-:Y:S01]  /*4460*/  FFMA.FTZ R27, R27, UR7, -R10.reuse ;  /* 0x000000071b1b7c23 */ /* 0x100fe2000801080a */
[--C-:B------:R-:W-:Y:S01]  /*4470*/  FFMA.FTZ R30, R30, UR7, -R10.reuse ;  /* 0x000000071e1e7c23 */ /* 0x100fe2000801080a */
[--C-:B------:R-:W-:Y:S01]  /*4480*/  FFMA.FTZ R31, R31, UR7, -R10.reuse ;  /* 0x000000071f1f7c23 */ /* 0x100fe2000801080a */
[--C-:B------:R-:W-:Y:S01]  /*4490*/  FFMA.FTZ R34, R34, UR7, -R10.reuse ;  /* 0x0000000722227c23 */ /* 0x100fe2000801080a */
[----:B------:R-:W-:Y:S01]  /*44a0*/  IMAD.IADD R7, R16, 0x1, -R7 ;  /* 0x0000000110077824 */ /* 0x000fe200078e0a07 */
[----:B------:R-:W-:Y:S01]  /*44b0*/  MUFU.EX2 R26, R26 ;  /* 0x0000001a001a7308 */ /* 0x000fe20000000800 */
[----:B------:R-:W-:Y:S01]  /*44c0*/  LEA.HI R16, R17, R16, RZ, 0x5 ;  /* 0x0000001011107211 */ /* 0x000fe200078f28ff */
[--C-:B------:R-:W-:Y:S01]  /*44d0*/  FFMA.FTZ R35, R35, UR7, -R10.reuse ;  /* 0x0000000723237c23 */ /* 0x100fe2000801080a */
[--C-:B------:R-:W-:Y:S01]  /*44e0*/  FFMA.FTZ R38, R38, UR7, -R10.reuse ;  /* 0x0000000726267c23 */ /* 0x100fe2000801080a */
[----:B------:R-:W-:Y:S01]  /*44f0*/  SHF.R.S32.HI R6, RZ, 0x1f, R7 ;  /* 0x0000001fff067819 */ /* 0x000fe20000011407 */
[--C-:B------:R-:W-:Y:S01]  /*4500*/  FFMA.FTZ R39, R39, UR7, -R10.reuse ;  /* 0x0000000727277c23 */ /* 0x100fe2000801080a */
[----:B------:R-:W-:Y:S01]  /*4510*/  SHF.L.U32 R16, R16, 0x5, RZ ;  /* 0x0000000510107819 */ /* 0x000fe200000006ff */
[--C-:B------:R-:W-:Y:S01]  /*4520*/  FFMA.FTZ R42, R42, UR7, -R10.reuse ;  /* 0x000000072a2a7c23 */ /* 0x100fe2000801080a */
[----:B------:R-:W-:Y:S01]  /*4530*/  LEA.HI R6, R6, R7, RZ, 0x3 ;  /* 0x0000000706067211 */ /* 0x000fe200078f18ff */
[----:B------:R-:W1:Y:S01]  /*4540*/  MUFU.EX2 R27, R27 ;  /* 0x0000001b001b7308 */ /* 0x000e620000000800 */
[----:B------:R-:W-:Y:S01]  /*4550*/  LOP3.LUT R16, R16, 0x7ffffc00, RZ, 0xc0, !PT ;  /* 0x7ffffc0010107812 */ /* 0x000fe200078ec0ff */
[--C-:B------:R-:W-:Y:S01]  /*4560*/  FFMA.FTZ R43, R43, UR7, -R10.reuse ;  /* 0x000000072b2b7c23 */ /* 0x100fe2000801080a */
[----:B------:R-:W-:Y:S01]  /*4570*/  LOP3.LUT R8, R6, 0xfffffff8, RZ, 0xc0, !PT ;  /* 0xfffffff806087812 */ /* 0x000fe200078ec0ff */
[--C-:B------:R-:W-:Y:S01]  /*4580*/  FFMA.FTZ R46, R46, UR7, -R10.reuse ;  /* 0x000000072e2e7c23 */ /* 0x100fe2000801080a */
[--C-:B------:R-:W-:Y:S01]  /*4590*/  FFMA.FTZ R47, R47, UR7, -R10.reuse ;  /* 0x000000072f2f7c23 */ /* 0x100fe2000801080a */
[--C-:B------:R-:W-:Y:S01]  /*45a0*/  FFMA.FTZ R50, R50, UR7, -R10.reuse ;  /* 0x0000000732327c23 */ /* 0x100fe2000801080a */
[----:B------:R-:W-:Y:S01]  /*45b0*/  IADD3 R8, R7, -R8, RZ ;  /* 0x8000000807087210 */ /* 0x000fe20007ffe0ff */
[----:B------:R-:W-:Y:S01]  /*45c0*/  MUFU.EX2 R30, R30 ;  /* 0x0000001e001e7308 */ /* 0x000fe20000000800 */
[----:B------:R-:W-:Y:S01]  /*45d0*/  SHF.R.S32.HI R7, RZ, 0x4, R5 ;  /* 0x00000004ff077819 */ /* 0x000fe20000011405 */
[----:B------:R-:W-:Y:S01]  /*45e0*/  FFMA.FTZ R51, R51, UR7, -R10 ;  /* 0x0000000733337c23 */ /* 0x000fe2000801080a */
[C---:B------:R-:W-:Y:S01]  /*45f0*/  LOP3.LUT P1, RZ, R8.reuse, 0x4, RZ, 0xc0, !PT ;  /* 0x0000000408ff7812 */ /* 0x040fe2000782c0ff */
[C---:B------:R-:W-:Y:S01]  /*4600*/  IMAD.SHL.U32 R5, R8.reuse, 0x40, RZ ;  /* 0x0000004008057824 */ /* 0x040fe200078e00ff */
[----:B------:R-:W-:Y:S01]  /*4610*/  LOP3.LUT P2, RZ, R8, 0x2, RZ, 0xc0, !PT ;  /* 0x0000000208ff7812 */ /* 0x000fe2000784c0ff */
[----:B------:R-:W-:-:S02]  /*4620*/  IMAD.SHL.U32 R12, R7, 0x8, RZ ;  /* 0x00000008070c7824 */ /* 0x000fc400078e00ff */
[--C-:B------:R-:W-:Y:S01]  /*4630*/  FFMA.FTZ R54, R54, UR7, -R10.reuse ;  /* 0x0000000736367c23 */ /* 0x100fe2000801080a */
[----:B------:R-:W-:Y:S01]  /*4640*/  IMAD.SHL.U32 R7, R6, 0x40, RZ ;  /* 0x0000004006077824 */ /* 0x000fe200078e00ff */
[----:B------:R-:W-:Y:S01]  /*4650*/  LOP3.LUT R5, R5, 0x1c0, RZ, 0xc0, !PT ;  /* 0x000001c005057812 */ /* 0x000fe200078ec0ff */
[----:B------:R-:W2:Y:S01]  /*4660*/  MUFU.EX2 R31, R31 ;  /* 0x0000001f001f7308 */ /* 0x000ea20000000800 */
[----:B------:R-:W-:Y:S01]  /*4670*/  FFMA.FTZ R10, R55, UR7, -R10 ;  /* 0x00000007370a7c23 */ /* 0x000fe2000801080a */
[----:B------:R-:W-:Y:S02]  /*4680*/  SEL R19, R19, 0xffffffc0, !P1 ;  /* 0xffffffc013137807 */ /* 0x000fe40004800000 */
[----:B------:R-:W-:Y:S02]  /*4690*/  LOP3.LUT R12, R5, 0x8, R12, 0xf8, !PT ;  /* 0x00000008050c7812 */ /* 0x000fe400078ef80c */
[----:B------:R-:W-:Y:S02]  /*46a0*/  SHF.R.U32.HI R5, RZ, 0x3, R5 ;  /* 0x00000003ff057819 */ /* 0x000fe40000011605 */
[----:B------:R-:W-:Y:S01]  /*46b0*/  MUFU.EX2 R34, R34 ;  /* 0x0000002200227308 */ /* 0x000fe20000000800 */
[----:B------:R-:W-:-:S02]  /*46c0*/  LOP3.LUT R7, R7, 0x7ffffe00, RZ, 0xc0, !PT ;  /* 0x7ffffe0007077812 */ /* 0x000fc400078ec0ff */
[----:B------:R-:W-:Y:S01]  /*46d0*/  LOP3.LUT R12, R12, R5, RZ, 0x3c, !PT ;  /* 0x000000050c0c7212 */ /* 0x000fe200078e3cff */
[----:B------:R-:W-:Y:S01]  /*46e0*/  FADD.FTZ R5, R24, R25 ;  /* 0x0000001918057221 */ /* 0x000fe20000010000 */
[----:B-1----:R-:W-:Y:S02]  /*46f0*/  F2FP.F16.F32.PACK_AB R153, R27, R26 ;  /* 0x0000001a1b99723e */ /* 0x002fe400000000ff */
[----:B------:R-:W-:Y:S01]  /*4700*/  IADD3 R12, R12, R7, R16 ;  /* 0x000000070c0c7210 */ /* 0x000fe20007ffe010 */
[----:B------:R-:W-:Y:S01]  /*4710*/  FADD.FTZ R6, R28, R5 ;  /* 0x000000051c067221 */ /* 0x000fe20000010000 */
[----:B------:R-:W1:Y:S01]  /*4720*/  MUFU.EX2 R35, R35 ;  /* 0x0000002300237308 */ /* 0x000e620000000800 */
[----:B--2---:R-:W-:Y:S02]  /*4730*/  F2FP.F16.F32.PACK_AB R155, R31, R30 ;  /* 0x0000001e1f9b723e */ /* 0x004fe400000000ff */
[----:B------:R-:W-:Y:S01]  /*4740*/  FADD.FTZ R5, R29, R6 ;  /* 0x000000061d057221 */ /* 0x000fe20000010000 */
[----:B------:R-:W-:-:S02]  /*4750*/  F2FP.F16.F32.PACK_AB R156, R33, R32 ;  /* 0x00000020219c723e */ /* 0x000fc400000000ff */
[----:B------:R-:W-:Y:S01]  /*4760*/  F2FP.F16.F32.PACK_AB R158, R37, R36 ;  /* 0x00000024259e723e */ /* 0x000fe200000000ff */
[----:B------:R-:W-:Y:S01]  /*4770*/  FADD.FTZ R6, R32, R5 ;  /* 0x0000000520067221 */ /* 0x000fe20000010000 */
[----:B------:R-:W-:Y:S01]  /*4780*/  FADD.FTZ R5, R26, R27 ;  /* 0x0000001b1a057221 */ /* 0x000fe20000010000 */
[----:B------:R-:W2:Y:S02]  /*4790*/  MUFU.EX2 R38, R38 ;  /* 0x0000002600267308 */ /* 0x000ea40000000800 */
[----:B------:R-:W-:Y:S01]  /*47a0*/  FADD.FTZ R7, R33, R6 ;  /* 0x0000000621077221 */ /* 0x000fe20000010000 */
[----:B------:R-:W-:-:S03]  /*47b0*/  FADD.FTZ R6, R30, R5 ;  /* 0x000000051e067221 */ /* 0x000fc60000010000 */
[----:B------:R-:W-:Y:S01]  /*47c0*/  FADD.FTZ R8, R36, R7 ;  /* 0x0000000724087221 */ /* 0x000fe20000010000 */
[----:B------:R-:W-:Y:S01]  /*47d0*/  FADD.FTZ R5, R31, R6 ;  /* 0x000000061f057221 */ /* 0x000fe20000010000 */
[----:B------:R-:W3:Y:S01]  /*47e0*/  MUFU.EX2 R40, R40 ;  /* 0x0000002800287308 */ /* 0x000ee20000000800 */
[----:B-1----:R-:W-:Y:S01]  /*47f0*/  F2FP.F16.F32.PACK_AB R157, R35, R34 ;  /* 0x00000022239d723e */ /* 0x002fe200000000ff */
[----:B------:R-:W-:Y:S01]  /*4800*/  FADD.FTZ R7, R37, R8 ;  /* 0x0000000825077221 */ /* 0x000fe20000010000 */
[----:B------:R-:W-:-:S04]  /*4810*/  FADD.FTZ R6, R34, R5 ;  /* 0x0000000522067221 */ /* 0x000fc80000010000 */
[----:B------:R-:W-:Y:S01]  /*4820*/  FADD.FTZ R5, R35, R6 ;  /* 0x0000000623057221 */ /* 0x000fe20000010000 */
[----:B------:R-:W1:Y:S03]  /*4830*/  MUFU.EX2 R39, R39 ;  /* 0x0000002700277308 */ /* 0x000e660000000800 */
[----:B--2---:R-:W-:Y:S01]  /*4840*/  FADD.FTZ R6, R38, R5 ;  /* 0x0000000526067221 */ /* 0x004fe20000010000 */
[----:B------:R-:W-:-:S04]  /*4850*/  LEA R5, R12, UR41, 0x1 ;  /* 0x000000290c057c11 */ /* 0x000fc8000f8e08ff */
[----:B------:R-:W2:Y:S01]  /*4860*/  MUFU.EX2 R41, R41 ;  /* 0x0000002900297308 */ /* 0x000ea20000000800 */
[----:B---3--:R-:W-:Y:S01]  /*4870*/  FADD.FTZ R8, R40, R7 ;  /* 0x0000000728087221 */ /* 0x008fe20000010000 */
[----:B------:R-:W-:Y:S01]  /*4880*/  IADD3 R12, R5, 0x26800, RZ ;  /* 0x00026800050c7810 */ /* 0x000fe20007ffe0ff */
[----:B------:R3:W-:Y:S05]  /*4890*/  STSM.16.M88.4 [R5+0x26800], R152 ;  /* 0x0268009805007844 */ /* 0x0007ea0000000200 */
[----:B------:R-:W4:Y:S01]  /*48a0*/  MUFU.EX2 R42, R42 ;  /* 0x0000002a002a7308 */ /* 0x000f220000000800 */
[----:B-1----:R-:W-:Y:S01]  /*48b0*/  FADD.FTZ R7, R39, R6 ;  /* 0x0000000627077221 */ /* 0x002fe20000010000 */
[----:B------:R-:W-:Y:S01]  /*48c0*/  VIADD R6, R5, 0x26820 ;  /* 0x0002682005067836 */ /* 0x000fe20000000000 */
[----:B------:R-:W-:Y:S01]  /*48d0*/  F2FP.F16.F32.PACK_AB R159, R39, R38 ;  /* 0x00000026279f723e */ /* 0x000fe200000000ff */
[----:B------:R-:W-:-:S04]  /*48e0*/  @P2 VIADD R6, R12, 0xffffffe0 ;  /* 0xffffffe00c062836 */ /* 0x000fc80000000000 */
[----:B------:R-:W1:Y:S01]  /*48f0*/  MUFU.EX2 R43, R43 ;  /* 0x0000002b002b7308 */ /* 0x000e620000000800 */
[C---:B--2---:R-:W-:Y:S01]  /*4900*/  FADD.FTZ R15, R41.reuse, R8 ;  /* 0x00000008290f7221 */ /* 0x044fe20000010000 */
[----:B------:R-:W-:Y:S01]  /*4910*/  F2FP.F16.F32.PACK_AB R160, R41, R40 ;  /* 0x0000002829a0723e */ /* 0x000fe200000000ff */
[----:B------:R3:W-:Y:S05]  /*4920*/  STSM.16.M88.4 [R6], R156 ;  /* 0x0000009c06007844 */ /* 0x0007ea0000000200 */
[----:B------:R-:W2:Y:S01]  /*4930*/  MUFU.EX2 R44, R44 ;  /* 0x0000002c002c7308 */ /* 0x000ea20000000800 */
[----:B----4-:R-:W-:Y:S01]  /*4940*/  FADD.FTZ R8, R42, R7 ;  /* 0x000000072a087221 */ /* 0x010fe20000010000 */
[----:B------:R-:W-:-:S06]  /*4950*/  IADD3 R7, R12, R19, RZ ;  /* 0x000000130c077210 */ /* 0x000fcc0007ffe0ff */
[----:B------:R-:W-:Y:S01]  /*4960*/  MUFU.EX2 R46, R46 ;  /* 0x0000002e002e7308 */ /* 0x000fe20000000800 */
[C---:B-1----:R-:W-:Y:S01]  /*4970*/  FADD.FTZ R17, R43.reuse, R8 ;  /* 0x000000082b117221 */ /* 0x042fe20000010000 */
[----:B------:R-:W-:Y:S01]  /*4980*/  F2FP.F16.F32.PACK_AB R161, R43, R42 ;  /* 0x0000002a2ba1723e */ /* 0x000fe200000000ff */
[----:B------:R-:W-:-:S05]  /*4990*/  IMAD.IADD R8, R19, 0x1, R6 ;  /* 0x0000000113087824 */ /* 0x000fca00078e0206 */
[----:B------:R-:W1:Y:S01]  /*49a0*/  MUFU.EX2 R45, R45 ;  /* 0x0000002d002d7308 */ /* 0x000e620000000800 */
[----:B--2---:R-:W-:-:S07]  /*49b0*/  FADD.FTZ R12, R44, R15 ;  /* 0x0000000f2c0c7221 */ /* 0x004fce0000010000 */
[----:B------:R-:W2:Y:S08]  /*49c0*/  MUFU.EX2 R47, R47 ;  /* 0x0000002f002f7308 */ /* 0x000eb00000000800 */
[----:B------:R-:W-:Y:S01]  /*49d0*/  MUFU.EX2 R48, R48 ;  /* 0x0000003000307308 */ /* 0x000fe20000000800 */
[C---:B-1----:R-:W-:Y:S01]  /*49e0*/  F2FP.F16.F32.PACK_AB R162, R45.reuse, R44 ;  /* 0x0000002c2da2723e */ /* 0x042fe200000000ff */
[----:B------:R-:W-:-:S06]  /*49f0*/  FADD.FTZ R45, R45, R12 ;  /* 0x0000000c2d2d7221 */ /* 0x000fcc0000010000 */
[----:B------:R-:W1:Y:S01]  /*4a00*/  MUFU.EX2 R49, R49 ;  /* 0x0000003100317308 */ /* 0x000e620000000800 */
[----:B--2---:R-:W-:-:S05]  /*4a10*/  F2FP.F16.F32.PACK_AB R163, R47, R46 ;  /* 0x0000002e2fa3723e */ /* 0x004fca00000000ff */
[----:B------:R3:W-:Y:S02]  /*4a20*/  STSM.16.M88.4 [R7], R160 ;  /* 0x000000a007007844 */ /* 0x0007e40000000200 */
[----:B------:R-:W-:Y:S08]  /*4a30*/  MUFU.EX2 R50, R50 ;  /* 0x0000003200327308 */ /* 0x000ff00000000800 */
[----:B------:R-:W2:Y:S01]  /*4a40*/  MUFU.EX2 R51, R51 ;  /* 0x0000003300337308 */ /* 0x000ea20000000800 */
[----:B-1----:R-:W-:Y:S01]  /*4a50*/  F2FP.F16.F32.PACK_AB R164, R49, R48 ;  /* 0x0000003031a4723e */ /* 0x002fe200000000ff */
[----:B------:R-:W-:-:S04]  /*4a60*/  FADD.FTZ R48, R48, R45 ;  /* 0x0000002d30307221 */ /* 0x000fc80000010000 */
[----:B------:R-:W-:Y:S02]  /*4a70*/  FADD.FTZ R49, R49, R48 ;  /* 0x0000003031317221 */ /* 0x000fe40000010000 */
[----:B------:R-:W1:Y:S08]  /*4a80*/  MUFU.EX2 R52, R52 ;  /* 0x0000003400347308 */ /* 0x000e700000000800 */
[----:B------:R-:W-:Y:S01]  /*4a90*/  MUFU.EX2 R54, R54 ;  /* 0x0000003600367308 */ /* 0x000fe20000000800 */
[----:B--2---:R-:W-:-:S07]  /*4aa0*/  F2FP.F16.F32.PACK_AB R165, R51, R50 ;  /* 0x0000003233a5723e */ /* 0x004fce00000000ff */
[----:B------:R2:W4:Y:S01]  /*4ab0*/  MUFU.EX2 R13, R10 ;  /* 0x0000000a000d7308 */ /* 0x0005220000000800 */
[----:B-1----:R-:W-:Y:S01]  /*4ac0*/  F2FP.F16.F32.PACK_AB R166, R9, R52 ;  /* 0x0000003409a6723e */ /* 0x002fe200000000ff */
[----:B--2---:R-:W-:-:S04]  /*4ad0*/  FADD.FTZ R10, R46, R17 ;  /* 0x000000112e0a7221 */ /* 0x004fc80000010000 */
[----:B------:R-:W-:Y:S01]  /*4ae0*/  FADD.FTZ R47, R47, R10 ;  /* 0x0000000a2f2f7221 */ /* 0x000fe20000010000 */
[----:B------:R-:W-:-:S03]  /*4af0*/  FADD.FTZ R10, R52, R49 ;  /* 0x00000031340a7221 */ /* 0x000fc60000010000 */
[----:B------:R-:W-:Y:S01]  /*4b00*/  FADD.FTZ R50, R50, R47 ;  /* 0x0000002f32327221 */ /* 0x000fe20000010000 */
[----:B----4-:R-:W-:Y:S01]  /*4b10*/  F2FP.F16.F32.PACK_AB R167, R13, R54 ;  /* 0x000000360da7723e */ /* 0x010fe200000000ff */
[----:B------:R-:W-:Y:S02]  /*4b20*/  FADD.FTZ R10, R9, R10 ;  /* 0x0000000a090a7221 */ /* 0x000fe40000010000 */
[----:B------:R-:W-:Y:S02]  /*4b30*/  FADD.FTZ R51, R51, R50 ;  /* 0x0000003233337221 */ /* 0x000fe40000010000 */
[----:B------:R3:W-:Y:S02]  /*4b40*/  STSM.16.M88.4 [R8], R164 ;  /* 0x000000a408007844 */ /* 0x0007e40000000200 */
[----:B------:R-:W-:-:S04]  /*4b50*/  FADD.FTZ R54, R54, R51 ;  /* 0x0000003336367221 */ /* 0x000fc80000010000 */
[----:B------:R-:W-:Y:S01]  /*4b60*/  FADD.FTZ R9, R13, R54 ;  /* 0x000000360d097221 */ /* 0x000fe20000010000 */
[----:B------:R-:W-:Y:S06]  /*4b70*/  @!P0 BRA `(.L_x_30) ;  /* 0x0000000000048947 */ /* 0x000fec0003800000 */
[----:B------:R-:W-:Y:S01]  /*4b80*/  BPT.TRAP 0x1 ;  /* 0x000000040000795c */ /* 0x000fe20000300000 */
.L_x_30:
[----:B------:R1:W2:Y:S01]  /*4b90*/  SYNCS.PHASECHK.TRANS64.TRYWAIT P1, [UR41+0x28c50], R11 ;  /* 0x028c500bff0075a7 */ /* 0x0002a20008020169 */
[----:B------:R-:W-:Y:S05]  /*4ba0*/  @!P0 BRA `(.L_x_31) ;  /* 0x0000000000048947 */ /* 0x000fea0003800000 */
[----:B------:R-:W-:Y:S01]  /*4bb0*/  BPT.TRAP 0x1 ;  /* 0x000000040000795c */ /* 0x000fe20000300000 */
.L_x_31:
[----:B------:R-:W-:Y:S01]  /*4bc0*/  ULOP3.LUT UR24, UR45, 0x2000000, URZ, 0xfc, !UPT ;  /* 0x020000002d187892 */ /* 0x000fe2000f8efc3f */
[----:B--2---:R-:W-:Y:S11]  /*4bd0*/  @P1 BRA `(.L_x_32) ;  /* 0x0000000000081947 */ /* 0x004ff60003800000 */
[----:B------:R-:W2:Y:S02]  /*4be0*/  SYNCS.PHASECHK.TRANS64.TRYWAIT P1, [UR41+0x28c50], R11 ;  /* 0x028c500bff0075a7 */ /* 0x000ea40008020169 */
[----:B--2---:R-:W-:Y:S05]  /*4bf0*/  @!P1 BRA `(.L_x_33) ;  /* 0x0000008800949947 */ /* 0x004fea0003800000 */
.L_x_32:
[----:B------:R-:W-:Y:S01]  /*4c00*/  WARPGROUP.ARRIVE ;  /* 0x00000000000079c5 */ /* 0x000fe20000000000 */
[----:B------:R-:W-:Y:S01]  /*4c10*/  UMOV UR10, UR24 ;  /* 0x00000018000a7c82 */ /* 0x000fe20008000000 */
[----:B------:R-:W-:Y:S01]  /*4c20*/  UMOV UR11, 0x40000040 ;  /* 0x40000040000b7882 */ /* 0x000fe20000000000 */
[----:B------:R-:W-:-:S03]  /*4c30*/  UIADD3 UR4, UR24, 0x80, URZ ;  /* 0x0000008018047890 */ /* 0x000fc6000fffe03f */
[----:B------:R-:W-:Y:S01]  /*4c40*/  HGMMA.64x256x16.F32 R24, R152, gdesc[UR8].tnspB, RZ, !UPT, gsb0 ;  /* 0x43e0000898187df0 */ /* 0x000fe2000c0008ff */
[----:B------:R-:W-:-:S03]  /*4c50*/  UMOV UR11, 0x40000040 ;  /* 0x40000040000b7882 */ /* 0x000fc60000000000 */
[----:B------:R-:W-:Y:S01]  /*4c60*/  UMOV UR10, UR4 ;  /* 0x00000004000a7c82 */ /* 0x000fe20008000000 */
[----:B------:R-:W-:Y:S01]  /*4c70*/  UIADD3 UR4, UR24, 0x100, URZ ;  /* 0x0000010018047890 */ /* 0x000fe2000fffe03f */
[----:B------:R-:W-:Y:S02]  /*4c80*/  WARPGROUP.DEPBAR.LE gsb0, 0x0 ;  /* 0x00008000000079c5 */ /* 0x000fe40000010000 */
[----:B------:R-:W-:-:S15]  /*4c90*/  WARPGROUP.ARRIVE ;  /* 0x00000000000079c5 */ /* 0x000fde0000000000 */
[----:B------:R-:W-:-:S05]  /*4ca0*/  NOP ;  /* 0x0000000000007918 */ /* 0x000fca0000000000 */
[----:B------:R-:W-:Y:S01]  /*4cb0*/  HGMMA.64x256x16.F32 R24, R156, gdesc[UR8].tnspB, R24, gsb0 ;  /* 0x43e000089c187df0 */ /* 0x000fe20008000818 */
[----:B------:R-:W-:Y:S01]  /*4cc0*/  UMOV UR10, UR4 ;  /* 0x00000004000a7c82 */ /* 0x000fe20008000000 */
[----:B------:R-:W-:Y:S01]  /*4cd0*/  UMOV UR11, 0x40000040 ;  /* 0x40000040000b7882 */ /* 0x000fe20000000000 */
[----:B------:R-:W-:Y:S01]  /*4ce0*/  UIADD3 UR4, UR24, 0x180, URZ ;  /* 0x0000018018047890 */ /* 0x000fe2000fffe03f */
[----:B------:R-:W-:Y:S02]  /*4cf0*/  WARPGROUP.DEPBAR.LE gsb0, 0x0 ;  /* 0x00008000000079c5 */ /* 0x000fe40000010000 */
[----:B------:R-:W-:-:S15]  /*4d00*/  WARPGROUP.ARRIVE ;  /* 0x00000000000079c5 */ /* 0x000fde0000000000 */
[----:B------:R-:W-:-:S07]  /*4d10*/  NOP ;  /* 0x0000000000007918 */ /* 0x000fce0000000000 */
[----:B------:R-:W-:Y:S01]  /*4d20*/  HGMMA.64x256x16.F32 R24, R160, gdesc[UR8].tnspB, R24, gsb0 ;  /* 0x43e00008a0187df0 */ /* 0x000fe20008000818 */
[----:B------:R-:W-:Y:S01]  /*4d30*/  UMOV UR10, UR4 ;  /* 0x00000004000a7c82 */ /* 0x000fe20008000000 */
[----:B------:R-:W-:Y:S01]  /*4d40*/  UMOV UR11, 0x40000040 ;  /* 0x40000040000b7882 */ /* 0x000fe20000000000 */
[----:B------:R-:W-:Y:S01]  /*4d50*/  UMOV UR4, URZ ;  /* 0x0000003f00047c82 */ /* 0x000fe20008000000 */
[----:B------:R-:W-:Y:S02]  /*4d60*/  WARPGROUP.DEPBAR.LE gsb0, 0x0 ;  /* 0x00008000000079c5 */ /* 0x000fe40000010000 */
[----:B------:R-:W-:-:S15]  /*4d70*/  WARPGROUP.ARRIVE ;  /* 0x00000000000079c5 */ /* 0x000fde0000000000 */
[----:B------:R-:W-:-:S07]  /*4d80*/  NOP ;  /* 0x0000000000007918 */ /* 0x000fce0000000000 */
[----:B------:R-:W-:Y:S03]  /*4d90*/  HGMMA.64x256x16.F32 R24, R164, gdesc[UR8].tnspB, R24, gsb0 ;  /* 0x43e00008a4187df0 */ /* 0x000fe60008000818 */
[----:B------:R-:W-:Y:S02]  /*4da0*/  WARPGROUP.DEPBAR.LE gsb0, 0x0 ;  /* 0x00008000000079c5 */ /* 0x000fe40000010000 */
[----:B------:R-:W-:Y:S01]  /*4db0*/  @!PT LDS RZ, [RZ] ;  /* 0x00000000fffff984 */ /* 0x000fe20000000800 */
[----:B------:R-:W-:Y:S01]  /*4dc0*/  @!PT LDS RZ, [RZ] ;  /* 0x00000000fffff984 */ /* 0x000fe20000000800 */
[----:B------:R-:W-:Y:S01]  /*4dd0*/  @!PT LDS RZ, [RZ] ;  /* 0x00000000fffff984 */ /* 0x000fe20000000800 */
[----:B------:R-:W-:Y:S01]  /*4de0*/  @!PT LDS RZ, [RZ] ;  /* 0x00000000fffff984 */ /* 0x000fe20000000800 */
[----:B------:R4:W-:Y:S06]  /*4df0*/  MEMBAR.ALL.CTA ;  /* 0x0000000000007992 */ /* 0x0009ec0000008000 */
[----:B----4-:R-:W4:Y:S02]  /*4e00*/  FENCE.VIEW.ASYNC.S ;  /* 0x00000000000073c6 */ /* 0x010f240000000000 */
[----:B----4-:R-:W-:Y:S01]  /*4e10*/  NOP ;  /* 0x0000000000007918 */ /* 0x010fe20000000000 */
[----:B------:R-:W-:Y:S06]  /*4e20*/  BAR.ARV 0xe, 0x100 ;  /* 0x0384000000007b1d */ /* 0x000fec0000002000 */
[----:B------:R-:W-:Y:S05]  /*4e30*/  @!P0 BRA `(.L_x_34) ;  /* 0x0000000000048947 */ /* 0x000fea0003800000 */
[----:B------:R-:W-:Y:S01]  /*4e40*/  BPT.TRAP 0x1 ;  /* 0x000000040000795c */ /* 0x000fe20000300000 */
.L_x_34:
[----:B------:R-:W-:Y:S02]  /*4e50*/  UIADD3 UR44, UR44, -0x2, URZ ;  /* 0xfffffffe2c2c7890 */ /* 0x000fe4000fffe03f */
[----:B------:R-:W-:Y:S02]  /*4e60*/  UIADD3 UR5, UR41, 0x28c60, URZ ;  /* 0x00028c6029057890 */ /* 0x000fe4000fffe03f */
[----:B------:R-:W-:Y:S02]  /*4e70*/  UISETP.GE.AND UP0, UPT, UR44, UR40, UPT ;  /* 0x000000282c00728c */ /* 0x000fe4000bf06270 */
[----:B------:R-:W-:-:S04]  /*4e80*/  UPRMT UR5, UR42, 0x654, UR5 ;  /* 0x000006542a057896 */ /* 0x000fc80008000005 */
[----:B------:R-:W-:-:S05]  /*4e90*/  PLOP3.LUT P1, PT, PT, PT, UP0, 0x80, 0x0 ;  /* 0x000000000000781c */ /* 0x000fca0003f2f008 */
[----:B------:R-:W-:Y:S08]  /*4ea0*/  SYNCS.ARRIVE.TRANS64.RED.A1T0 RZ, [UR5], RZ ;  /* 0x000000ffffff79a7 */ /* 0x000ff00008100405 */
[----:B------:R-:W-:Y:S05]  /*4eb0*/  @!P1 BRA `(.L_x_35) ;  /* 0x0000001c003c9947 */ /* 0x000fea0003800000 */
[----:B------:R-:W-:Y:S01]  /*4ec0*/  UMOV UR4, URZ ;  /* 0x0000003f00047c82 */ /* 0x000fe20008000000 */
[----:B------:R-:W-:Y:S01]  /*4ed0*/  UMOV UR5, URZ ;  /* 0x0000003f00057c82 */ /* 0x000fe20008000000 */
[----:B------:R-:W-:Y:S01]  /*4ee0*/  ULDC UR28, c[0x0][0x9d8] ;  /* 0x00027600001c7ab9 */ /* 0x000fe20000000800 */
[----:B------:R-:W-:-:S05]  /*4ef0*/  ULDC UR27, c[0x0][0x988] ;  /* 0x00026200001b7ab9 */ /* 0x000fca0000000800 */
.L_x_46:
[----:B------:R-:W-:Y:S01]  /*4f00*/  UIADD3 UR7, UR5, 0x1, URZ ;  /* 0x0000000105077890 */ /* 0x000fe2000fffe03f */
[----:B012---:R-:W-:Y:S01]  /*4f10*/  IMAD.U32 R11, RZ, RZ, UR44 ;  /* 0x0000002cff0b7e24 */ /* 0x007fe2000f8e00ff */
[----:B------:R-:W-:Y:S02]  /*4f20*/  UIADD3 UR44, UR44, -0x1, URZ ;  /* 0xffffffff2c2c7890 */ /* 0x000fe4000fffe03f */
[----:B------:R-:W-:Y:S02]  /*4f30*/  UISETP.NE.AND UP0, UPT, UR7, 0x2, UPT ;  /* 0x000000020700788c */ /* 0x000fe4000bf05270 */
[----:B------:R-:W-:Y:S02]  /*4f40*/  ISETP.GT.AND P1, PT, R11, UR40, PT ;  /* 0x000000280b007c0c */ /* 0x000fe4000bf24270 */
[----:B------:R-:W-:Y:S02]  /*4f50*/  USEL UR10, URZ, 0x1, UP0 ;  /* 0x000000013f0a7887 */ /* 0x000fe40008000000 */
[----:B------:R-:W-:-:S02]  /*4f60*/  USEL UR25, UR7, URZ, UP0 ;  /* 0x0000003f07197287 */ /* 0x000fc40008000000 */
[----:B------:R-:W-:Y:S01]  /*4f70*/  ULOP3.LUT UR4, UR4, UR10, URZ, 0x3c, !UPT ;  /* 0x0000000a04047292 */ /* 0x000fe2000f8e3c3f */
[----:B------:R-:W-:Y:S11]  /*4f80*/  @!P0 BRA `(.L_x_36) ;  /* 0x0000000000048947 */ /* 0x000ff60003800000 */
[----:B------:R-:W-:Y:S01]  /*4f90*/  BPT.TRAP 0x1 ;  /* 0x000000040000795c */ /* 0x000fe20000300000 */
.L_x_36:
[----:B------:R-:W-:Y:S01]  /*4fa0*/  ULEA UR26, UR25, UR41, 0x3 ;  /* 0x00000029191a7291 */ /* 0x000fe2000f8e183f */
[----:B------:R-:W-:-:S04]  /*4fb0*/  MOV R11, UR4 ;  /* 0x00000004000b7c02 */ /* 0x000fc80008000f00 */
[----:B------:R-:W-:-:S04]  /*4fc0*/  SHF.L.U32 R11, R11, 0x1f, RZ ;  /* 0x0000001f0b0b7819 */ /* 0x000fc800000006ff */
[----:B------:R0:W1:Y:S01]  /*4fd0*/  SYNCS.PHASECHK.TRANS64.TRYWAIT P2, [UR26+0x28c30], R11 ;  /* 0x028c300bff0075a7 */ /* 0x000062000804015a */
[----:B------:R-:W-:Y:S05]  /*4fe0*/  @!P0 BRA `(.L_x_37) ;  /* 0x0000000000048947 */ /* 0x000fea0003800000 */
[----:B------:R-:W-:Y:S01]  /*4ff0*/  BPT.TRAP 0x1 ;  /* 0x000000040000795c */ /* 0x000fe20000300000 */
.L_x_37:
[----:B-1----:R-:W-:Y:S05]  /*5000*/  @P2 BRA `(.L_x_38) ;  /* 0x0000000000082947 */ /* 0x002fea0003800000 */
[----:B------:R-:W1:Y:S02]  /*5010*/  SYNCS.PHASECHK.TRANS64.TRYWAIT P2, [UR26+0x28c30], R11 ;  /* 0x028c300bff0075a7 */ /* 0x000e64000804015a */
[----:B-1----:R-:W-:Y:S05]  /*5020*/  @!P2 BRA `(.L_x_39) ;  /* 0x0000008400a0a947 */ /* 0x002fea0003800000 */
.L_x_38:
[----:B------:R-:W-:Y:S01]  /*5030*/  ULEA UR10, UR25, UR6, 0x9 ;  /* 0x00000006190a7291 */ /* 0x000fe2000f8e483f */
[----:B---3--:R-:W-:Y:S01]  /*5040*/  WARPGROUP.ARRIVE ;  /* 0x00000000000079c5 */ /* 0x008fe20000000000 */
[----:B------:R-:W-:Y:S01]  /*5050*/  UMOV UR11, 0x40000040 ;  /* 0x40000040000b7882 */ /* 0x000fe20000000000 */
[----:B------:R-:W-:Y:S01]  /*5060*/  UMOV UR15, 0x40000040 ;  /* 0x40000040000f7882 */ /* 0x000fe20000000000 */
[----:B------:R-:W-:Y:S02]  /*5070*/  UIADD3 UR14, UR10, 0x2, URZ ;  /* 0x000000020a0e7890 */ /* 0x000fe4000fffe03f */
[----:B------:R-:W-:Y:S01]  /*5080*/  UIADD3 UR18, UR10, 0x4, URZ ;  /* 0x000000040a127890 */ /* 0x000fe2000fffe03f */
[----:B------:R-:W-:Y:S02]  /*5090*/  UMOV UR19, 0x40000040 ;  /* 0x4000004000137882 */ /* 0x000fe40000000000 */
[----:B------:R-:W-:Y:S01]  /*50a0*/  HGMMA.64x64x16.F32 R152, gdesc[UR8], RZ, !UPT, gsb0 ;  /* 0x00e00000089879f0 */ /* 0x000fe2000c0008ff */
[----:B------:R-:W-:Y:S01]  /*50b0*/  UIADD3 UR22, UR10, 0x6, URZ ;  /* 0x000000060a167890 */ /* 0x000fe2000fffe03f */
[----:B------:R-:W-:Y:S01]  /*50c0*/  UMOV UR23, 0x40000040 ;  /* 0x4000004000177882 */ /* 0x000fe20000000000 */
[----:B------:R-:W-:-:S02]  /*50d0*/  WARPGROUP.DEPBAR.LE gsb0, 0x0 ;  /* 0x00008000000079c5 */ /* 0x000fc40000010000 */
        /* <DEDUP_REMOVED lines=11> */
.L_x_40:
[----:B------:R-:W-:Y:S01]  /*5190*/  FMUL.FTZ R17, R152, UR28 ;  /* 0x0000001c98117c20 */ /* 0x000fe20008410000 */
[----:B------:R-:W-:Y:S01]  /*51a0*/  FMUL.FTZ R16, R153, UR28 ;  /* 0x0000001c99107c20 */ /* 0x000fe20008410000 */
[----:B------:R-:W-:Y:S01]  /*51b0*/  FMUL.FTZ R18, R156, UR28 ;  /* 0x0000001c9c127c20 */ /* 0x000fe20008410000 */
[----:B------:R-:W-:Y:S01]  /*51c0*/  FMUL.FTZ R19, R157, UR28 ;  /* 0x0000001c9d137c20 */ /* 0x000fe20008410000 */
[----:B------:R-:W-:Y:S01]  /*51d0*/  FMUL.FTZ R20, R160, UR28 ;  /* 0x0000001ca0147c20 */ /* 0x000fe20008410000 */
[----:B------:R-:W-:Y:S01]  /*51e0*/  FMUL.FTZ R21, R161, UR28 ;  /* 0x0000001ca1157c20 */ /* 0x000fe20008410000 */
[----:B------:R-:W2:Y:S01]  /*51f0*/  MUFU.TANH R17, R17 ;  /* 0x0000001100117308 */ /* 0x000ea20000002400 */
[----:B------:R-:W-:Y:S01]  /*5200*/  FMUL.FTZ R22, R164, UR28 ;  /* 0x0000001ca4167c20 */ /* 0x000fe20008410000 */
[----:B------:R-:W-:Y:S01]  /*5210*/  FMUL.FTZ R23, R165, UR28 ;  /* 0x0000001ca5177c20 */ /* 0x000fe20008410000 */
[----:B------:R-:W-:Y:S01]  /*5220*/  FMUL.FTZ R14, R158, UR28 ;  /* 0x0000001c9e0e7c20 */ /* 0x000fe20008410000 */
[----:B------:R-:W-:Y:S01]  /*5230*/  FMUL.FTZ R152, R168, UR28 ;  /* 0x0000001ca8987c20 */ /* 0x000fe20008410000 */
[----:B------:R-:W-:Y:S01]  /*5240*/  FMUL.FTZ R153, R169, UR28 ;  /* 0x0000001ca9997c20 */ /* 0x000fe20008410000 */
[----:B------:R-:W-:Y:S01]  /*5250*/  FMUL.FTZ R13, R154, UR28 ;  /* 0x0000001c9a0d7c20 */ /* 0x000fe20008410000 */
[----:B------:R-:W-:Y:S01]  /*5260*/  FMUL.FTZ R154, R172, UR28 ;  /* 0x0000001cac9a7c20 */ /* 0x000fe20008410000 */
[----:B------:R-:W3:Y:S01]  /*5270*/  MUFU.TANH R16, R16 ;  /* 0x0000001000107308 */ /* 0x000ee20000002400 */
[----:B------:R-:W-:Y:S01]  /*5280*/  FMUL.FTZ R15, R159, UR28 ;  /* 0x0000001c9f0f7c20 */ /* 0x000fe20008410000 */
[----:B-1----:R-:W-:Y:S01]  /*5290*/  FMUL.FTZ R12, R155, UR28 ;  /* 0x0000001c9b0c7c20 */ /* 0x002fe20008410000 */
[----:B------:R-:W-:Y:S01]  /*52a0*/  FMUL.FTZ R155, R173, UR28 ;  /* 0x0000001cad9b7c20 */ /* 0x000fe20008410000 */
[----:B------:R-:W-:Y:S01]  /*52b0*/  FMUL.FTZ R156, R176, UR28 ;  /* 0x0000001cb09c7c20 */ /* 0x000fe20008410000 */
[----:B------:R-:W-:Y:S01]  /*52c0*/  FMUL.FTZ R165, R171, UR28 ;  /* 0x0000001caba57c20 */ /* 0x000fe20008410000 */
[----:B------:R-:W-:Y:S01]  /*52d0*/  UMOV UR7, UR27 ;  /* 0x0000001b00077c82 */ /* 0x000fe20008000000 */
[----:B------:R-:W-:Y:S01]  /*52e0*/  FMUL.FTZ R172, R182, UR28 ;  /* 0x0000001cb6ac7c20 */ /* 0x000fe20008410000 */
[----:B------:R-:W1:Y:S01]  /*52f0*/  MUFU.TANH R18, R18 ;  /* 0x0000001200127308 */ /* 0x000e620000002400 */
[----:B--2---:R-:W-:Y:S01]  /*5300*/  FMNMX.FTZ R157, R17, R0, !PT ;  /* 0x00000000119d7209 */ /* 0x004fe20007810000 */
[----:B------:R-:W-:Y:S01]  /*5310*/  FMUL.FTZ R173, R183, UR28 ;  /* 0x0000001cb7ad7c20 */ /* 0x000fe20008410000 */
[----:B------:R-:W-:Y:S01]  /*5320*/  ISETP.NE.AND P2, PT, R3, RZ, PT ;  /* 0x000000ff0300720c */ /* 0x000fe20003f45270 */
[----:B------:R-:W-:-:S04]  /*5330*/  UIADD3 UR10, UR26, 0x28c40, URZ ;  /* 0x00028c401a0a7890 */ /* 0x000fc8000fffe03f */
[----:B------:R-:W2:Y:S01]  /*5340*/  MUFU.TANH R19, R19 ;  /* 0x0000001300137308 */ /* 0x000ea20000002400 */
[----:B---3--:R-:W-:Y:S01]  /*5350*/  FMNMX.FTZ R157, R16, R157, !PT ;  /* 0x0000009d109d7209 */ /* 0x008fe20007810000 */
[----:B------:R-:W-:-:S06]  /*5360*/  UPRMT UR10, UR42, 0x654, UR10 ;  /* 0x000006542a0a7896 */ /* 0x000fcc000800000a */
[----:B------:R-:W3:Y:S01]  /*5370*/  MUFU.TANH R20, R20 ;  /* 0x0000001400147308 */ /* 0x000ee20000002400 */
[----:B-1----:R-:W-:Y:S02]  /*5380*/  FMNMX.FTZ R158, R18, R157, !PT ;  /* 0x0000009d129e7209 */ /* 0x002fe40007810000 */
[----:B------:R-:W-:Y:S05]  /*5390*/  SYNCS.ARRIVE.TRANS64.RED.A1T0 RZ, [UR10], RZ ;  /* 0x000000ffffff79a7 */ /* 0x000fea000810040a */
[----:B------:R-:W1:Y:S01]  /*53a0*/  MUFU.TANH R21, R21 ;  /* 0x0000001500157308 */ /* 0x000e620000002400 */
[----:B--2---:R-:W-:-:S07]  /*53b0*/  FMNMX.FTZ R157, R19, R158, !PT ;  /* 0x0000009e139d7209 */ /* 0x004fce0007810000 */
[----:B------:R-:W2:Y:S01]  /*53c0*/  MUFU.TANH R22, R22 ;  /* 0x0000001600167308 */ /* 0x000ea20000002400 */
[----:B---3--:R-:W-:Y:S01]  /*53d0*/  FMNMX.FTZ R158, R20, R157, !PT ;  /* 0x0000009d149e7209 */ /* 0x008fe20007810000 */
[----:B------:R-:W-:-:S06]  /*53e0*/  FMUL.FTZ R157, R177, UR28 ;  /* 0x0000001cb19d7c20 */ /* 0x000fcc0008410000 */
[----:B------:R-:W3:Y:S01]  /*53f0*/  MUFU.TANH R23, R23 ;  /* 0x0000001700177308 */ /* 0x000ee20000002400 */
[----:B-1----:R-:W-:Y:S01]  /*5400*/  FMNMX.FTZ R159, R21, R158, !PT ;  /* 0x0000009e159f7209 */ /* 0x002fe20007810000 */
[----:B------:R-:W-:-:S06]  /*5410*/  FMUL.FTZ R158, R180, UR28 ;  /* 0x0000001cb49e7c20 */ /* 0x000fcc0008410000 */
[----:B------:R-:W1:Y:S01]  /*5420*/  MUFU.TANH R152, R152 ;  /* 0x0000009800987308 */ /* 0x000e620000002400 */
[----:B--2---:R-:W-:-:S07]  /*5430*/  FMNMX.FTZ R160, R22, R159, !PT ;  /* 0x0000009f16a07209 */ /* 0x004fce0007810000 */
[----:B------:R-:W2:Y:S01]  /*5440*/  MUFU.TANH R153, R153 ;  /* 0x0000009900997308 */ /* 0x000ea20000002400 */
[----:B---3--:R-:W-:-:S07]  /*5450*/  FMNMX.FTZ R159, R23, R160, !PT ;  /* 0x000000a0179f7209 */ /* 0x008fce0007810000 */
[----:B------:R-:W3:Y:S01]  /*5460*/  MUFU.TANH R154, R154 ;  /* 0x0000009a009a7308 */ /* 0x000ee20000002400 */
[----:B-1----:R-:W-:Y:S01]  /*5470*/  FMNMX.FTZ R160, R152, R159, !PT ;  /* 0x0000009f98a07209 */ /* 0x002fe20007810000 */
[----:B------:R-:W-:-:S06]  /*5480*/  FMUL.FTZ R159, R181, UR28 ;  /* 0x0000001cb59f7c20 */ /* 0x000fcc0008410000 */
[----:B------:R-:W1:Y:S01]  /*5490*/  MUFU.TANH R155, R155 ;  /* 0x0000009b009b7308 */ /* 0x000e620000002400 */
[----:B--2---:R-:W-:Y:S01]  /*54a0*/  FMNMX.FTZ R161, R153, R160, !PT ;  /* 0x000000a099a17209 */ /* 0x004fe20007810000 */
[----:B------:R-:W-:-:S06]  /*54b0*/  FMUL.FTZ R160, R162, UR28 ;  /* 0x0000001ca2a07c20 */ /* 0x000fcc0008410000 */
[----:B------:R-:W2:Y:S01]  /*54c0*/  MUFU.TANH R156, R156 ;  /* 0x0000009c009c7308 */ /* 0x000ea20000002400 */
[----:B---3--:R-:W-:-:S07]  /*54d0*/  FMNMX.FTZ R164, R154, R161, !PT ;  /* 0x000000a19aa47209 */ /* 0x008fce0007810000 */
[----:B------:R-:W3:Y:S01]  /*54e0*/  MUFU.TANH R157, R157 ;  /* 0x0000009d009d7308 */ /* 0x000ee20000002400 */
[----:B-1----:R-:W-:-:S07]  /*54f0*/  FMNMX.FTZ R161, R155, R164, !PT ;  /* 0x000000a49ba17209 */ /* 0x002fce0007810000 */
[----:B------:R-:W1:Y:S01]  /*5500*/  MUFU.TANH R158, R158 ;  /* 0x0000009e009e7308 */ /* 0x000e620000002400 */
[----:B--2---:R-:W-:Y:S01]  /*5510*/  FMNMX.FTZ R162, R156, R161, !PT ;  /* 0x000000a19ca27209 */ /* 0x004fe20007810000 */
[----:B------:R-:W-:-:S06]  /*5520*/  FMUL.FTZ R161, R163, UR28 ;  /* 0x0000001ca3a17c20 */ /* 0x000fcc0008410000 */
[----:B------:R-:W2:Y:S01]  /*5530*/  MUFU.TANH R159, R159 ;  /* 0x0000009f009f7308 */ /* 0x000ea20000002400 */
[----:B---3--:R-:W-:Y:S01]  /*5540*/  FMNMX.FTZ R163, R157, R162, !PT ;  /* 0x000000a29da37209 */ /* 0x008fe20007810000 */
[----:B------:R-:W-:Y:S01]  /*5550*/  FMUL.FTZ R162, R166, UR28 ;  /* 0x0000001ca6a27c20 */ /* 0x000fe20008410000 */
[----:B------:R-:W-:-:S05]  /*5560*/  FMUL.FTZ R166, R174, UR28 ;  /* 0x0000001caea67c20 */ /* 0x000fca0008410000 */
[----:B------:R-:W3:Y:S01]  /*5570*/  MUFU.TANH R13, R13 ;  /* 0x0000000d000d7308 */ /* 0x000ee20000002400 */
[----:B-1----:R-:W-:Y:S01]  /*5580*/  FMNMX.FTZ R164, R158, R163, !PT ;  /* 0x000000a39ea47209 */ /* 0x002fe20007810000 */
[----:B------:R-:W-:Y:S01]  /*5590*/  FMUL.FTZ R163, R167, UR28 ;  /* 0x0000001ca7a37c20 */ /* 0x000fe20008410000 */
[----:B------:R-:W-:-:S05]  /*55a0*/  FMUL.FTZ R167, R175, UR28 ;  /* 0x0000001cafa77c20 */ /* 0x000fca0008410000 */
[----:B------:R-:W1:Y:S01]  /*55b0*/  MUFU.TANH R12, R12 ;  /* 0x0000000c000c7308 */ /* 0x000e620000002400 */
[----:B--2---:R-:W-:Y:S01]  /*55c0*/  FMNMX.FTZ R168, R159, R164, !PT ;  /* 0x000000a49fa87209 */ /* 0x004fe20007810000 */
[----:B------:R-:W-:Y:S01]  /*55d0*/  FMUL.FTZ R164, R170, UR28 ;  /* 0x0000001caaa47c20 */ /* 0x000fe20008410000 */
[----:B------:R-:W-:-:S03]  /*55e0*/  FMUL.FTZ R170, R179, UR28 ;  /* 0x0000001cb3aa7c20 */ /* 0x000fc60008410000 */
[----:B------:R-:W2:Y:S02]  /*55f0*/  SHFL.BFLY PT, R169, R168, 0x2, 0x1f ;  /* 0x0c401f00a8a97f89 */ /* 0x000ea400000e0000 */
[----:B------:R-:W4:Y:S08]  /*5600*/  MUFU.TANH R14, R14 ;  /* 0x0000000e000e7308 */ /* 0x000f300000002400 */
[----:B------:R-:W5:Y:S08]  /*5610*/  MUFU.TANH R15, R15 ;  /* 0x0000000f000f7308 */ /* 0x000f700000002400 */
[----:B------:R-:W0:Y:S01]  /*5620*/  MUFU.TANH R160, R160 ;  /* 0x000000a000a07308 */ /* 0x000e220000002400 */
[----:B--2---:R-:W-:Y:S01]  /*5630*/  FMNMX.FTZ R171, R168, R169, !PT ;  /* 0x000000a9a8ab7209 */ /* 0x004fe20007810000 */
[----:B------:R-:W-:Y:S01]  /*5640*/  FMUL.FTZ R168, R178, UR28 ;  /* 0x0000001cb2a87c20 */ /* 0x000fe20008410000 */
[----:B---3--:R-:W-:-:S05]  /*5650*/  FMNMX.FTZ R169, R13, R2, !PT ;  /* 0x000000020da97209 */ /* 0x008fca0007810000 */
[----:B------:R-:W2:Y:S01]  /*5660*/  MUFU.TANH R161, R161 ;  /* 0x000000a100a17308 */ /* 0x000ea20000002400 */
[----:B------:R-:W3:Y:S01]  /*5670*/  SHFL.BFLY PT, R176, R171, 0x1, 0x1f ;  /* 0x0c201f00abb07f89 */ /* 0x000ee200000e0000 */
[----:B-1----:R-:W-:-:S04]  /*5680*/  FMNMX.FTZ R169, R12, R169, !PT ;  /* 0x000000a90ca97209 */ /* 0x002fc80007810000 */
[----:B----4-:R-:W-:Y:S02]  /*5690*/  FMNMX.FTZ R174, R14, R169, !PT ;  /* 0x000000a90eae7209 */ /* 0x010fe40007810000 */
[----:B------:R-:W1:Y:S02]  /*56a0*/  MUFU.TANH R162, R162 ;  /* 0x000000a200a27308 */ /* 0x000e640000002400 */
[----:B-----5:R-:W-:-:S04]  /*56b0*/  FMNMX.FTZ R169, R15, R174, !PT ;  /* 0x000000ae0fa97209 */ /* 0x020fc80007810000 */
[----:B0-----:R-:W-:Y:S02]  /*56c0*/  FMNMX.FTZ R174, R160, R169, !PT ;  /* 0x000000a9a0ae7209 */ /* 0x001fe40007810000 */
[----:B------:R-:W0:Y:S08]  /*56d0*/  MUFU.TANH R163, R163 ;  /* 0x000000a300a37308 */ /* 0x000e300000002400 */
[----:B------:R-:W4:Y:S01]  /*56e0*/  MUFU.TANH R164, R164 ;  /* 0x000000a400a47308 */ /* 0x000f220000002400 */
[----:B---3--:R-:W-:-:S02]  /*56f0*/  FMNMX.FTZ R169, R171, R176, !PT ;  /* 0x000000b0aba97209 */ /* 0x008fc40007810000 */
[----:B--2---:R-:W-:-:S03]  /*5700*/  FMNMX.FTZ R171, R161, R174, !PT ;  /* 0x000000aea1ab7209 */ /* 0x004fc60007810000 */
[C---:B------:R-:W-:Y:S02]  /*5710*/  FADD.FTZ R174, -R169.reuse, R0 ;  /* 0x00000000a9ae7221 */ /* 0x040fe40000010100 */
[----:B------:R-:W2:Y:S01]  /*5720*/  MUFU.TANH R165, R165 ;  /* 0x000000a500a57308 */ /* 0x000ea20000002400 */
[----:B-1----:R-:W-:Y:S01]  /*5730*/  FMNMX.FTZ R0, R162, R171, !PT ;  /* 0x000000aba2007209 */ /* 0x002fe20007810000 */
[----:B------:R-:W-:Y:S01]  /*5740*/  FMUL.FTZ R180, R169, UR7 ;  /* 0x00000007a9b47c20 */ /* 0x000fe20008410000 */
[----:B------:R-:W-:Y:S02]  /*5750*/  FMUL.FTZ R171, R174, UR7 ;  /* 0x00000007aeab7c20 */ /* 0x000fe40008410000 */
[----:B0-----:R-:W-:Y:S01]  /*5760*/  FMNMX.FTZ R175, R163, R0, !PT ;  /* 0x00000000a3af7209 */ /* 0x001fe20007810000 */
[--C-:B------:R-:W-:Y:S01]  /*5770*/  FFMA.FTZ R176, R17, UR7, -R180.reuse ;  /* 0x0000000711b07c23 */ /* 0x100fe200080108b4 */
[--C-:B------:R-:W-:Y:S01]  /*5780*/  FFMA.FTZ R19, R19, UR7, -R180.reuse ;  /* 0x0000000713137c23 */ /* 0x100fe200080108b4 */
[----:B------:R-:W0:Y:S01]  /*5790*/  MUFU.TANH R166, R166 ;  /* 0x000000a600a67308 */ /* 0x000e220000002400 */
[----:B----4-:R-:W-:Y:S01]  /*57a0*/  FMNMX.FTZ R0, R164, R175, !PT ;  /* 0x000000afa4007209 */ /* 0x010fe20007810000 */
[--C-:B------:R-:W-:Y:S01]  /*57b0*/  FFMA.FTZ R21, R21, UR7, -R180.reuse ;  /* 0x0000000715157c23 */ /* 0x100fe200080108b4 */
[----:B------:R-:W-:Y:S01]  /*57c0*/  FFMA.FTZ R179, R155, UR7, -R180 ;  /* 0x000000079bb37c23 */ /* 0x000fe200080108b4 */
[----:B------:R-:W-:-:S02]  /*57d0*/  IMAD.U32 R155, RZ, RZ, UR5 ;  /* 0x00000005ff9b7e24 */ /* 0x000fc4000f8e00ff */
[--C-:B------:R-:W-:Y:S01]  /*57e0*/  FFMA.FTZ R181, R157, UR7, -R180.reuse ;  /* 0x000000079db57c23 */ /* 0x100fe200080108b4 */
[--C-:B------:R-:W-:Y:S01]  /*57f0*/  FFMA.FTZ R178, R158, UR7, -R180.reuse ;  /* 0x000000079eb27c23 */ /* 0x100fe200080108b4 */
[--C-:B------:R-:W-:Y:S01]  /*5800*/  FFMA.FTZ R23, R23, UR7, -R180.reuse ;  /* 0x0000000717177c23 */ /* 0x100fe200080108b4 */
[----:B------:R-:W1:Y:S01]  /*5810*/  MUFU.TANH R167, R167 ;  /* 0x000000a700a77308 */ /* 0x000e620000002400 */
[----:B--2---:R-:W-:Y:S01]  /*5820*/  FMNMX.FTZ R17, R165, R0, !PT ;  /* 0x00000000a5117209 */ /* 0x004fe20007810000 */
[----:B------:R-:W-:-:S06]  /*5830*/  FFMA.FTZ R183, R159, UR7, -R180 ;  /* 0x000000079fb77c23 */ /* 0x000fcc00080108b4 */
[----:B------:R-:W2:Y:S01]  /*5840*/  MUFU.TANH R168, R168 ;  /* 0x000000a800a87308 */ /* 0x000ea20000002400 */
[----:B0-----:R-:W-:Y:S01]  /*5850*/  FMNMX.FTZ R174, R166, R17, !PT ;  /* 0x00000011a6ae7209 */ /* 0x001fe20007810000 */
[--C-:B------:R-:W-:Y:S01]  /*5860*/  FFMA.FTZ R17, R16, UR7, -R180.reuse ;  /* 0x0000000710117c23 */ /* 0x100fe200080108b4 */
[----:B------:R-:W-:-:S05]  /*5870*/  FFMA.FTZ R16, R18, UR7, -R180 ;  /* 0x0000000712107c23 */ /* 0x000fca00080108b4 */
[----:B------:R-:W0:Y:S01]  /*5880*/  MUFU.TANH R170, R170 ;  /* 0x000000aa00aa7308 */ /* 0x000e220000002400 */
[----:B-1----:R-:W-:-:S07]  /*5890*/  FMNMX.FTZ R175, R167, R174, !PT ;  /* 0x000000aea7af7209 */ /* 0x002fce0007810000 */
[----:B------:R-:W1:Y:S01]  /*58a0*/  MUFU.TANH R172, R172 ;  /* 0x000000ac00ac7308 */ /* 0x000e620000002400 */
[----:B--2---:R-:W-:-:S07]  /*58b0*/  FMNMX.FTZ R175, R168, R175, !PT ;  /* 0x000000afa8af7209 */ /* 0x004fce0007810000 */
[----:B------:R-:W2:Y:S01]  /*58c0*/  MUFU.TANH R173, R173 ;  /* 0x000000ad00ad7308 */ /* 0x000ea20000002400 */
[----:B0-----:R-:W-:-:S07]  /*58d0*/  FMNMX.FTZ R175, R170, R175, !PT ;  /* 0x000000afaaaf7209 */ /* 0x001fce0007810000 */
[----:B------:R-:W0:Y:S01]  /*58e0*/  MUFU.EX2 R171, R171 ;  /* 0x000000ab00ab7308 */ /* 0x000e220000000800 */
[----:B-1----:R-:W-:-:S07]  /*58f0*/  FMNMX.FTZ R18, R172, R175, !PT ;  /* 0x000000afac127209 */ /* 0x002fce0007810000 */
[----:B------:R1:W3:Y:S01]  /*5900*/  MUFU.EX2 R0, R176 ;  /* 0x000000b000007308 */ /* 0x0002e20000000800 */
[----:B--2---:R-:W-:Y:S01]  /*5910*/  FMNMX.FTZ R174, R173, R18, !PT ;  /* 0x00000012adae7209 */ /* 0x004fe20007810000 */
[--C-:B------:R-:W-:Y:S01]  /*5920*/  FFMA.FTZ R18, R20, UR7, -R180.reuse ;  /* 0x0000000714127c23 */ /* 0x100fe200080108b4 */
[--C-:B------:R-:W-:Y:S01]  /*5930*/  FFMA.FTZ R20, R22, UR7, -R180.reuse ;  /* 0x0000000716147c23 */ /* 0x100fe200080108b4 */
[--C-:B------:R-:W-:Y:S02]  /*5940*/  FFMA.FTZ R22, R152, UR7, -R180.reuse ;  /* 0x0000000798167c23 */ /* 0x100fe400080108b4 */
[----:B------:R-:W2:Y:S02]  /*5950*/  SHFL.BFLY PT, R175, R174, 0x2, 0x1f ;  /* 0x0c401f00aeaf7f89 */ /* 0x000ea400000e0000 */
[----:B------:R-:W-:Y:S01]  /*5960*/  MUFU.EX2 R17, R17 ;  /* 0x0000001100117308 */ /* 0x000fe20000000800 */
[----:B-1----:R-:W-:Y:S01]  /*5970*/  FFMA.FTZ R176, R156, UR7, -R180 ;  /* 0x000000079cb07c23 */ /* 0x002fe200080108b4 */
[-C--:B0-----:R-:W-:Y:S01]  /*5980*/  FMUL.FTZ R24, R24, R171.reuse ;  /* 0x000000ab18187220 */ /* 0x081fe20000410000 */
[-C--:B------:R-:W-:Y:S01]  /*5990*/  FMUL.FTZ R25, R25, R171.reuse ;  /* 0x000000ab19197220 */ /* 0x080fe20000410000 */
[-C--:B------:R-:W-:Y:S01]  /*59a0*/  FMUL.FTZ R28, R28, R171.reuse ;  /* 0x000000ab1c1c7220 */ /* 0x080fe20000410000 */
[-C--:B------:R-:W-:Y:S01]  /*59b0*/  FMUL.FTZ R29, R29, R171.reuse ;  /* 0x000000ab1d1d7220 */ /* 0x080fe20000410000 */
[-C--:B------:R-:W-:Y:S01]  /*59c0*/  FMUL.FTZ R32, R32, R171.reuse ;  /* 0x000000ab20207220 */ /* 0x080fe20000410000 */
[-C--:B------:R-:W-:Y:S01]  /*59d0*/  FMUL.FTZ R33, R33, R171.reuse ;  /* 0x000000ab21217220 */ /* 0x080fe20000410000 */
[----:B------:R-:W-:Y:S01]  /*59e0*/  MUFU.EX2 R16, R16 ;  /* 0x0000001000107308 */ /* 0x000fe20000000800 */
[----:B---3--:R-:W-:Y:S01]  /*59f0*/  FFMA.FTZ R10, R171, R10, R0 ;  /* 0x0000000aab0a7223 */ /* 0x008fe20000010000 */
[-C--:B------:R-:W-:Y:S01]  /*5a00*/  FMUL.FTZ R36, R36, R171.reuse ;  /* 0x000000ab24247220 */ /* 0x080fe20000410000 */
[-C--:B------:R-:W-:Y:S01]  /*5a10*/  FMUL.FTZ R37, R37, R171.reuse ;  /* 0x000000ab25257220 */ /* 0x080fe20000410000 */
[-C--:B------:R-:W-:Y:S01]  /*5a20*/  FMUL.FTZ R40, R40, R171.reuse ;  /* 0x000000ab28287220 */ /* 0x080fe20000410000 */
[-C--:B------:R-:W-:Y:S01]  /*5a30*/  FMUL.FTZ R41, R41, R171.reuse ;  /* 0x000000ab29297220 */ /* 0x080fe20000410000 */
[-C--:B------:R-:W-:Y:S01]  /*5a40*/  FMUL.FTZ R44, R44, R171.reuse ;  /* 0x000000ab2c2c7220 */ /* 0x080fe20000410000 */
[-C--:B------:R-:W-:Y:S01]  /*5a50*/  FMUL.FTZ R45, R45, R171.reuse ;  /* 0x000000ab2d2d7220 */ /* 0x080fe20000410000 */
[----:B------:R-:W-:Y:S01]  /*5a60*/  MUFU.EX2 R19, R19 ;  /* 0x0000001300137308 */ /* 0x000fe20000000800 */
[-C--:B------:R-:W-:Y:S01]  /*5a70*/  FMUL.FTZ R48, R48, R171.reuse ;  /* 0x000000ab30307220 */ /* 0x080fe20000410000 */
[-C--:B------:R-:W-:Y:S01]  /*5a80*/  FMUL.FTZ R49, R49, R171.reuse ;  /* 0x000000ab31317220 */ /* 0x080fe20000410000 */
[-C--:B------:R-:W-:Y:S01]  /*5a90*/  FMUL.FTZ R52, R52, R171.reuse ;  /* 0x000000ab34347220 */ /* 0x080fe20000410000 */
[-C--:B------:R-:W-:Y:S01]  /*5aa0*/  FMUL.FTZ R53, R53, R171.reuse ;  /* 0x000000ab35357220 */ /* 0x080fe20000410000 */
[----:B------:R-:W-:Y:S01]  /*5ab0*/  FMUL.FTZ R56, R56, R171 ;  /* 0x000000ab38387220 */ /* 0x000fe20000410000 */
[----:B--2---:R-:W-:Y:S01]  /*5ac0*/  FMNMX.FTZ R152, R174, R175, !PT ;  /* 0x000000afae987209 */ /* 0x004fe20007810000 */
[--C-:B------:R-:W-:Y:S01]  /*5ad0*/  FFMA.FTZ R175, R153, UR7, -R180.reuse ;  /* 0x0000000799af7c23 */ /* 0x100fe200080108b4 */
[----:B------:R-:W-:Y:S01]  /*5ae0*/  MUFU.EX2 R18, R18 ;  /* 0x0000001200127308 */ /* 0x000fe20000000800 */
[----:B------:R-:W-:Y:S01]  /*5af0*/  FFMA.FTZ R174, R154, UR7, -R180 ;  /* 0x000000079aae7c23 */ /* 0x000fe200080108b4 */
[-C--:B------:R-:W-:Y:S01]  /*5b00*/  FMUL.FTZ R57, R57, R171.reuse ;  /* 0x000000ab39397220 */ /* 0x080fe20000410000 */
[----:B------:R-:W0:Y:S01]  /*5b10*/  SHFL.BFLY PT, R177, R152, 0x1, 0x1f ;  /* 0x0c201f0098b17f89 */ /* 0x000e2200000e0000 */
        /* <DEDUP_REMOVED lines=22> */
[----:B------:R-:W-:Y:S01]  /*5c80*/  FMUL.FTZ R97, R97, R171 ;  /* 0x000000ab61617220 */ /* 0x000fe20000410000 */
[----:B0-----:R-:W-:Y:S01]  /*5c90*/  FMNMX.FTZ R177, R152, R177, !PT ;  /* 0x000000b198b17209 */ /* 0x001fe20007810000 */
[-C--:B------:R-:W-:Y:S01]  /*5ca0*/  FMUL.FTZ R100, R100, R171.reuse ;  /* 0x000000ab64647220 */ /* 0x080fe20000410000 */
[-C--:B------:R-:W-:Y:S01]  /*5cb0*/  FMUL.FTZ R101, R101, R171.reuse ;  /* 0x000000ab65657220 */ /* 0x080fe20000410000 */
[-C--:B------:R-:W-:Y:S01]  /*5cc0*/  FMUL.FTZ R104, R104, R171.reuse ;  /* 0x000000ab68687220 */ /* 0x080fe20000410000 */
[-C--:B------:R-:W-:Y:S01]  /*5cd0*/  FMUL.FTZ R105, R105, R171.reuse ;  /* 0x000000ab69697220 */ /* 0x080fe20000410000 */
[C---:B------:R-:W-:Y:S01]  /*5ce0*/  FADD.FTZ R2, -R177.reuse, R2 ;  /* 0x00000002b1027221 */ /* 0x040fe20000010100 */
[----:B------:R-:W-:Y:S01]  /*5cf0*/  FMUL.FTZ R153, R177, UR7 ;  /* 0x00000007b1997c20 */ /* 0x000fe20008410000 */
[----:B------:R-:W-:Y:S01]  /*5d00*/  MUFU.EX2 R22, R22 ;  /* 0x0000001600167308 */ /* 0x000fe20000000800 */
[-C--:B------:R-:W-:Y:S01]  /*5d10*/  FMUL.FTZ R108, R108, R171.reuse ;  /* 0x000000ab6c6c7220 */ /* 0x080fe20000410000 */
[----:B------:R-:W-:Y:S01]  /*5d20*/  FMUL.FTZ R2, R2, UR7 ;  /* 0x0000000702027c20 */ /* 0x000fe20008410000 */
[--C-:B------:R-:W-:Y:S01]  /*5d30*/  FFMA.FTZ R13, R13, UR7, -R153.reuse ;  /* 0x000000070d0d7c23 */ /* 0x100fe20008010899 */
[--C-:B------:R-:W-:Y:S01]  /*5d40*/  FFMA.FTZ R12, R12, UR7, -R153.reuse ;  /* 0x000000070c0c7c23 */ /* 0x100fe20008010899 */
[--C-:B------:R-:W-:Y:S01]  /*5d50*/  FFMA.FTZ R14, R14, UR7, -R153.reuse ;  /* 0x000000070e0e7c23 */ /* 0x100fe20008010899 */
[--C-:B------:R-:W-:Y:S01]  /*5d60*/  FFMA.FTZ R15, R15, UR7, -R153.reuse ;  /* 0x000000070f0f7c23 */ /* 0x100fe20008010899 */
[--C-:B------:R-:W-:Y:S01]  /*5d70*/  FFMA.FTZ R160, R160, UR7, -R153.reuse ;  /* 0x00000007a0a07c23 */ /* 0x100fe20008010899 */
[----:B------:R-:W-:Y:S01]  /*5d80*/  MUFU.EX2 R2, R2 ;  /* 0x0000000200027308 */ /* 0x000fe20000000800 */
[--C-:B------:R-:W-:Y:S01]  /*5d90*/  FFMA.FTZ R161, R161, UR7, -R153.reuse ;  /* 0x00000007a1a17c23 */ /* 0x100fe20008010899 */
[--C-:B------:R-:W-:Y:S01]  /*5da0*/  FFMA.FTZ R162, R162, UR7, -R153.reuse ;  /* 0x00000007a2a27c23 */ /* 0x100fe20008010899 */
[--C-:B------:R-:W-:Y:S01]  /*5db0*/  FFMA.FTZ R163, R163, UR7, -R153.reuse ;  /* 0x00000007a3a37c23 */ /* 0x100fe20008010899 */
[--C-:B------:R-:W-:Y:S01]  /*5dc0*/  FFMA.FTZ R164, R164, UR7, -R153.reuse ;  /* 0x00000007a4a47c23 */ /* 0x100fe20008010899 */
[--C-:B------:R-:W-:Y:S01]  /*5dd0*/  FFMA.FTZ R165, R165, UR7, -R153.reuse ;  /* 0x00000007a5a57c23 */ /* 0x100fe20008010899 */
[--C-:B------:R-:W-:Y:S01]  /*5de0*/  FFMA.FTZ R166, R166, UR7, -R153.reuse ;  /* 0x00000007a6a67c23 */ /* 0x100fe20008010899 */
[--C-:B------:R-:W-:Y:S01]  /*5df0*/  FFMA.FTZ R167, R167, UR7, -R153.reuse ;  /* 0x00000007a7a77c23 */ /* 0x100fe20008010899 */
[----:B------:R-:W0:Y:S01]  /*5e00*/  MUFU.EX2 R13, R13 ;  /* 0x0000000d000d7308 */ /* 0x000e220000000800 */
[--C-:B------:R-:W-:Y:S01]  /*5e10*/  FFMA.FTZ R168, R168, UR7, -R153.reuse ;  /* 0x00000007a8a87c23 */ /* 0x100fe20008010899 */
[--C-:B------:R-:W-:Y:S01]  /*5e20*/  FFMA.FTZ R170, R170, UR7, -R153.reuse ;  /* 0x00000007aaaa7c23 */ /* 0x100fe20008010899 */
[--C-:B------:R-:W-:Y:S01]  /*5e30*/  FFMA.FTZ R172, R172, UR7, -R153.reuse ;  /* 0x00000007acac7c23 */ /* 0x100fe20008010899 */
[----:B------:R-:W-:Y:S01]  /*5e40*/  FFMA.FTZ R173, R173, UR7, -R153 ;  /* 0x00000007adad7c23 */ /* 0x000fe20008010899 */
[-C--:B------:R-:W-:Y:S01]  /*5e50*/  FMUL.FTZ R109, R109, R171.reuse ;  /* 0x000000ab6d6d7220 */ /* 0x080fe20000410000 */
[-C--:B------:R-:W-:Y:S01]  /*5e60*/  FMUL.FTZ R112, R112, R171.reuse ;  /* 0x000000ab70707220 */ /* 0x080fe20000410000 */
[-C--:B------:R-:W-:Y:S01]  /*5e70*/  FMUL.FTZ R113, R113, R171.reuse ;  /* 0x000000ab71717220 */ /* 0x080fe20000410000 */
[----:B------:R1:W2:Y:S01]  /*5e80*/  MUFU.EX2 R156, R12 ;  /* 0x0000000c009c7308 */ /* 0x0002a20000000800 */
[-C--:B------:R-:W-:Y:S01]  /*5e90*/  FMUL.FTZ R116, R116, R171.reuse ;  /* 0x000000ab74747220 */ /* 0x080fe20000410000 */
[-C--:B------:R-:W-:Y:S01]  /*5ea0*/  FMUL.FTZ R117, R117, R171.reuse ;  /* 0x000000ab75757220 */ /* 0x080fe20000410000 */
[-C--:B------:R-:W-:Y:S01]  /*5eb0*/  FMUL.FTZ R120, R120, R171.reuse ;  /* 0x000000ab78787220 */ /* 0x080fe20000410000 */
[-C--:B------:R-:W-:Y:S01]  /*5ec0*/  FMUL.FTZ R121, R121, R171.reuse ;  /* 0x000000ab79797220 */ /* 0x080fe20000410000 */
[-C--:B------:R-:W-:Y:S01]  /*5ed0*/  FMUL.FTZ R124, R124, R171.reuse ;  /* 0x000000ab7c7c7220 */ /* 0x080fe20000410000 */
[-C--:B------:R-:W-:Y:S01]  /*5ee0*/  FMUL.FTZ R125, R125, R171.reuse ;  /* 0x000000ab7d7d7220 */ /* 0x080fe20000410000 */
[----:B------:R-:W-:Y:S01]  /*5ef0*/  FMUL.FTZ R128, R128, R171 ;  /* 0x000000ab80807220 */ /* 0x000fe20000410000 */
[----:B------:R-:W3:Y:S01]  /*5f00*/  MUFU.EX2 R14, R14 ;  /* 0x0000000e000e7308 */ /* 0x000ee20000000800 */
[----:B0-----:R-:W-:Y:S01]  /*5f10*/  FFMA.FTZ R9, R2, R9, R13 ;  /* 0x0000000902097223 */ /* 0x001fe2000001000d */
[----:B-1----:R-:W-:-:S02]  /*5f20*/  @!P2 IMAD R12, R155, 0x40, R4 ;  /* 0x000000409b0ca824 */ /* 0x002fc400078e0204 */
[----:B------:R-:W-:Y:S01]  /*5f30*/  FADD.FTZ R155, R17, R10 ;  /* 0x0000000a119b7221 */ /* 0x000fe20000010000 */
[-C--:B------:R-:W-:Y:S01]  /*5f40*/  FMUL.FTZ R129, R129, R171.reuse ;  /* 0x000000ab81817220 */ /* 0x080fe20000410000 */
[-C--:B------:R-:W-:Y:S01]  /*5f50*/  FMUL.FTZ R132, R132, R171.reuse ;  /* 0x000000ab84847220 */ /* 0x080fe20000410000 */
[-C--:B------:R-:W-:Y:S01]  /*5f60*/  FMUL.FTZ R133, R133, R171.reuse ;  /* 0x000000ab85857220 */ /* 0x080fe20000410000 */
[----:B------:R-:W-:Y:S01]  /*5f70*/  FADD.FTZ R10, R16, R155 ;  /* 0x0000009b100a7221 */ /* 0x000fe20000010000 */
[----:B------:R-:W0:Y:S01]  /*5f80*/  MUFU.EX2 R15, R15 ;  /* 0x0000000f000f7308 */ /* 0x000e220000000800 */
[----:B--2---:R-:W-:Y:S01]  /*5f90*/  FADD.FTZ R9, R156, R9 ;  /* 0x000000099c097221 */ /* 0x004fe20000010000 */
[----:B------:R-:W-:Y:S01]  /*5fa0*/  @!P2 LEA R12, R12, UR41, 0x2 ;  /* 0x000000290c0cac11 */ /* 0x000fe2000f8e10ff */
[-C--:B------:R-:W-:Y:S01]  /*5fb0*/  FMUL.FTZ R136, R136, R171.reuse ;  /* 0x000000ab88887220 */ /* 0x080fe20000410000 */
[-C--:B------:R-:W-:Y:S01]  /*5fc0*/  FMUL.FTZ R137, R137, R171.reuse ;  /* 0x000000ab89897220 */ /* 0x080fe20000410000 */
[-C--:B------:R-:W-:Y:S01]  /*5fd0*/  FMUL.FTZ R140, R140, R171.reuse ;  /* 0x000000ab8c8c7220 */ /* 0x080fe20000410000 */
[-C--:B------:R-:W-:Y:S01]  /*5fe0*/  FMUL.FTZ R141, R141, R171.reuse ;  /* 0x000000ab8d8d7220 */ /* 0x080fe20000410000 */
[----:B------:R-:W-:Y:S01]  /*5ff0*/  @!P2 STS [R12+0x28800], R171 ;  /* 0x028800ab0c00a388 */ /* 0x000fe20000000800 */
[----:B------:R-:W1:Y:S01]  /*6000*/  MUFU.EX2 R157, R160 ;  /* 0x000000a0009d7308 */ /* 0x000e620000000800 */
[----:B---3--:R-:W-:Y:S01]  /*6010*/  FADD.FTZ R152, R14, R9 ;  /* 0x000000090e987221 */ /* 0x008fe20000010000 */
[----:B------:R-:W-:Y:S01]  /*6020*/  FADD.FTZ R9, R19, R10 ;  /* 0x0000000a13097221 */ /* 0x000fe20000010000 */
[----:B------:R2:W-:Y:S01]  /*6030*/  @!P2 STS [R12+0x28820], R2 ;  /* 0x028820020c00a388 */ /* 0x0005e20000000800 */
[-C--:B------:R-:W-:Y:S01]  /*6040*/  FMUL.FTZ R144, R144, R171.reuse ;  /* 0x000000ab90907220 */ /* 0x080fe20000410000 */
[-C--:B------:R-:W-:Y:S01]  /*6050*/  FMUL.FTZ R145, R145, R171.reuse ;  /* 0x000000ab91917220 */ /* 0x080fe20000410000 */
[----:B------:R-:W-:Y:S01]  /*6060*/  FADD.FTZ R154, R18, R9 ;  /* 0x00000009129a7221 */ /* 0x000fe20000010000 */
[-C--:B------:R-:W-:Y:S01]  /*6070*/  FMUL.FTZ R148, R148, R171.reuse ;  /* 0x000000ab94947220 */ /* 0x080fe20000410000 */
[----:B------:R-:W3:Y:S01]  /*6080*/  MUFU.EX2 R158, R161 ;  /* 0x000000a1009e7308 */ /* 0x000ee20000000800 */
[----:B0-----:R-:W-:Y:S01]  /*6090*/  FADD.FTZ R152, R15, R152 ;  /* 0x000000980f987221 */ /* 0x001fe20000010000 */
[----:B------:R-:W-:Y:S01]  /*60a0*/  FADD.FTZ R153, R21, R154 ;  /* 0x0000009a15997221 */ /* 0x000fe20000010000 */
[----:B------:R-:W-:Y:S01]  /*60b0*/  F2FP.F16.F32.PACK_AB R155, R15, R14 ;  /* 0x0000000e0f9b723e */ /* 0x000fe200000000ff */
[----:B------:R-:W-:Y:S01]  /*60c0*/  FMUL.FTZ R149, R149, R171 ;  /* 0x000000ab95957220 */ /* 0x000fe20000410000 */
[----:B------:R-:W-:Y:S01]  /*60d0*/  FMUL.FTZ R26, R26, R2 ;  /* 0x000000021a1a7220 */ /* 0x000fe20000410000 */
[----:B------:R-:W-:Y:S01]  /*60e0*/  FADD.FTZ R154, R20, R153 ;  /* 0x00000099149a7221 */ /* 0x000fe20000010000 */
[----:B------:R-:W-:Y:S01]  /*60f0*/  F2FP.F16.F32.PACK_AB R153, R156, R13 ;  /* 0x0000000d9c99723e */ /* 0x000fe200000000ff */
[----:B------:R-:W0:Y:S01]  /*6100*/  MUFU.EX2 R159, R162 ;  /* 0x000000a2009f7308 */ /* 0x000e220000000800 */
[----:B-1----:R-:W-:Y:S01]  /*6110*/  FADD.FTZ R9, R157, R152 ;  /* 0x000000989d097221 */ /* 0x002fe20000010000 */
[----:B------:R-:W-:Y:S01]  /*6120*/  F2FP.F16.F32.PACK_AB R156, R21, R18 ;  /* 0x00000012159c723e */ /* 0x000fe200000000ff */
[-C--:B------:R-:W-:Y:S01]  /*6130*/  FMUL.FTZ R27, R27, R2.reuse ;  /* 0x000000021b1b7220 */ /* 0x080fe20000410000 */
[-C--:B------:R-:W-:Y:S01]  /*6140*/  FMUL.FTZ R30, R30, R2.reuse ;  /* 0x000000021e1e7220 */ /* 0x080fe20000410000 */
[-C--:B------:R-:W-:Y:S01]  /*6150*/  FMUL.FTZ R31, R31, R2.reuse ;  /* 0x000000021f1f7220 */ /* 0x080fe20000410000 */
[-C--:B------:R-:W-:Y:S01]  /*6160*/  FMUL.FTZ R34, R34, R2.reuse ;  /* 0x0000000222227220 */ /* 0x080fe20000410000 */
[-C--:B------:R-:W-:Y:S01]  /*6170*/  FMUL.FTZ R35, R35, R2.reuse ;  /* 0x0000000223237220 */ /* 0x080fe20000410000 */
[----:B------:R-:W1:Y:S01]  /*6180*/  MUFU.EX2 R180, R163 ;  /* 0x000000a300b47308 */ /* 0x000e620000000800 */
[C---:B---3--:R-:W-:Y:S01]  /*6190*/  FADD.FTZ R152, R158.reuse, R9 ;  /* 0x000000099e987221 */ /* 0x048fe20000010000 */
[----:B------:R-:W-:Y:S01]  /*61a0*/  F2FP.F16.F32.PACK_AB R157, R158, R157 ;  /* 0x0000009d9e9d723e */ /* 0x000fe200000000ff */
[----:B------:R-:W-:Y:S01]  /*61b0*/  FMUL.FTZ R38, R38, R2 ;  /* 0x0000000226267220 */ /* 0x000fe20000410000 */
[----:B------:R-:W-:Y:S01]  /*61c0*/  F2FP.F16.F32.PACK_AB R158, R23, R20 ;  /* 0x00000014179e723e */ /* 0x000fe200000000ff */
[-C--:B------:R-:W-:Y:S01]  /*61d0*/  FMUL.FTZ R39, R39, R2.reuse ;  /* 0x0000000227277220 */ /* 0x080fe20000410000 */
[-C--:B------:R-:W-:Y:S01]  /*61e0*/  FMUL.FTZ R42, R42, R2.reuse ;  /* 0x000000022a2a7220 */ /* 0x080fe20000410000 */
[----:B------:R-:W-:Y:S01]  /*61f0*/  FMUL.FTZ R43, R43, R2 ;  /* 0x000000022b2b7220 */ /* 0x000fe20000410000 */
[----:B------:R-:W3:Y:S01]  /*6200*/  MUFU.EX2 R164, R164 ;  /* 0x000000a400a47308 */ /* 0x000ee20000000800 */
[----:B0-----:R-:W-:Y:S01]  /*6210*/  FADD.FTZ R9, R159, R152 ;  /* 0x000000989f097221 */ /* 0x001fe20000010000 */
[----:B------:R-:W-:Y:S01]  /*6220*/  F2FP.F16.F32.PACK_AB R152, R17, R0 ;  /* 0x000000001198723e */ /* 0x000fe200000000ff */
[----:B------:R-:W-:Y:S01]  /*6230*/  FADD.FTZ R17, R23, R154 ;  /* 0x0000009a17117221 */ /* 0x000fe20000010000 */
[----:B------:R-:W-:Y:S01]  /*6240*/  F2FP.F16.F32.PACK_AB R154, R19, R16 ;  /* 0x00000010139a723e */ /* 0x000fe200000000ff */
[----:B------:R-:W-:Y:S01]  /*6250*/  BAR.SYNC.DEFER_BLOCKING 0xf, 0x100 ;  /* 0x03c4000000007b1d */ /* 0x000fe20000010000 */
[-C--:B------:R-:W-:Y:S01]  /*6260*/  FMUL.FTZ R46, R46, R2.reuse ;  /* 0x000000022e2e7220 */ /* 0x080fe20000410000 */
[----:B------:R-:W-:Y:S01]  /*6270*/  FADD.FTZ R0, R22, R17 ;  /* 0x0000001116007221 */ /* 0x000fe20000010000 */
[-C--:B------:R-:W-:Y:S01]  /*6280*/  FMUL.FTZ R47, R47, R2.reuse ;  /* 0x000000022f2f7220 */ /* 0x080fe20000410000 */
[C---:B-1----:R-:W-:Y:S01]  /*6290*/  FADD.FTZ R9, R180.reuse, R9 ;  /* 0x00000009b4097221 */ /* 0x042fe20000010000 */
[----:B------:R-:W-:Y:S01]  /*62a0*/  F2FP.F16.F32.PACK_AB R159, R180, R159 ;  /* 0x0000009fb49f723e */ /* 0x000fe200000000ff */
[----:B------:R-:W0:Y:S01]  /*62b0*/  MUFU.EX2 R175, R175 ;  /* 0x000000af00af7308 */ /* 0x000e220000000800 */
[-C--:B------:R-:W-:Y:S01]  /*62c0*/  FMUL.FTZ R50, R50, R2.reuse ;  /* 0x0000000232327220 */ /* 0x080fe20000410000 */
[-C--:B------:R-:W-:Y:S01]  /*62d0*/  FMUL.FTZ R51, R51, R2.reuse ;  /* 0x0000000233337220 */ /* 0x080fe20000410000 */
[-C--:B------:R-:W-:Y:S01]  /*62e0*/  FMUL.FTZ R54, R54, R2.reuse ;  /* 0x0000000236367220 */ /* 0x080fe20000410000 */
[-C--:B------:R-:W-:Y:S01]  /*62f0*/  FMUL.FTZ R55, R55, R2.reuse ;  /* 0x0000000237377220 */ /* 0x080fe20000410000 */
[-C--:B------:R-:W-:Y:S01]  /*6300*/  FMUL.FTZ R58, R58, R2.reuse ;  /* 0x000000023a3a7220 */ /* 0x080fe20000410000 */
[----:B---3--:R-:W-:Y:S01]  /*6310*/  FADD.FTZ R16, R164, R9 ;  /* 0x00000009a4107221 */ /* 0x008fe20000010000 */
[-C--:B------:R-:W-:Y:S01]  /*6320*/  FMUL.FTZ R59, R59, R2.reuse ;  /* 0x000000023b3b7220 */ /* 0x080fe20000410000 */
[----:B------:R-:W1:Y:S01]  /*6330*/  MUFU.EX2 R174, R174 ;  /* 0x000000ae00ae7308 */ /* 0x000e620000000800 */
        /* <DEDUP_REMOVED lines=8> */
[C---:B0-----:R-:W-:Y:S01]  /*63c0*/  FADD.FTZ R9, R175.reuse, R0 ;  /* 0x00000000af097221 */ /* 0x041fe20000010000 */
[----:B------:R-:W-:Y:S01]  /*63d0*/  F2FP.F16.F32.PACK_AB R160, R175, R22 ;  /* 0x00000016afa0723e */ /* 0x000fe200000000ff */
[----:B------:R0:W-:Y:S01]  /*63e0*/  STSM.16.M88.4 [R5+0x26800], R152 ;  /* 0x0268009805007844 */ /* 0x0001e20000000200 */
[-C--:B------:R-:W-:Y:S01]  /*63f0*/  FMUL.FTZ R75, R75, R2.reuse ;  /* 0x000000024b4b7220 */ /* 0x080fe20000410000 */
[-C--:B------:R-:W-:Y:S01]  /*6400*/  FMUL.FTZ R78, R78, R2.reuse ;  /* 0x000000024e4e7220 */ /* 0x080fe20000410000 */
[-C--:B------:R-:W-:Y:S01]  /*6410*/  FMUL.FTZ R79, R79, R2.reuse ;  /* 0x000000024f4f7220 */ /* 0x080fe20000410000 */
[----:B------:R0:W-:Y:S01]  /*6420*/  STSM.16.M88.4 [R6], R156 ;  /* 0x0000009c06007844 */ /* 0x0001e20000000200 */
[----:B------:R-:W4:Y:S01]  /*6430*/  MUFU.EX2 R179, R179 ;  /* 0x000000b300b37308 */ /* 0x000f220000000800 */
[----:B-1----:R-:W-:Y:S01]  /*6440*/  FADD.FTZ R0, R174, R9 ;  /* 0x00000009ae007221 */ /* 0x002fe20000010000 */
[-C--:B------:R-:W-:Y:S01]  /*6450*/  FMUL.FTZ R82, R82, R2.reuse ;  /* 0x0000000252527220 */ /* 0x080fe20000410000 */
[-C--:B------:R-:W-:Y:S01]  /*6460*/  FMUL.FTZ R83, R83, R2.reuse ;  /* 0x0000000253537220 */ /* 0x080fe20000410000 */
[-C--:B------:R-:W-:Y:S01]  /*6470*/  FMUL.FTZ R86, R86, R2.reuse ;  /* 0x0000000256567220 */ /* 0x080fe20000410000 */
[-C--:B------:R-:W-:Y:S01]  /*6480*/  FMUL.FTZ R87, R87, R2.reuse ;  /* 0x0000000257577220 */ /* 0x080fe20000410000 */
[-C--:B------:R-:W-:Y:S01]  /*6490*/  FMUL.FTZ R90, R90, R2.reuse ;  /* 0x000000025a5a7220 */ /* 0x080fe20000410000 */
[----:B------:R-:W-:Y:S01]  /*64a0*/  FMUL.FTZ R91, R91, R2 ;  /* 0x000000025b5b7220 */ /* 0x000fe20000410000 */
[----:B------:R-:W1:Y:S01]  /*64b0*/  MUFU.EX2 R163, R166 ;  /* 0x000000a600a37308 */ /* 0x000e620000000800 */
[C---:B---3--:R-:W-:Y:S01]  /*64c0*/  FADD.FTZ R16, R161.reuse, R16 ;  /* 0x00000010a1107221 */ /* 0x048fe20000010000 */
[----:B------:R-:W-:Y:S01]  /*64d0*/  F2FP.F16.F32.PACK_AB R161, R161, R164 ;  /* 0x000000a4a1a1723e */ /* 0x000fe200000000ff */
[-C--:B------:R-:W-:Y:S01]  /*64e0*/  FMUL.FTZ R94, R94, R2.reuse ;  /* 0x000000025e5e7220 */ /* 0x080fe20000410000 */
[-C--:B------:R-:W-:Y:S01]  /*64f0*/  FMUL.FTZ R95, R95, R2.reuse ;  /* 0x000000025f5f7220 */ /* 0x080fe20000410000 */
[-C--:B------:R-:W-:Y:S01]  /*6500*/  FMUL.FTZ R98, R98, R2.reuse ;  /* 0x0000000262627220 */ /* 0x080fe20000410000 */
[-C--:B------:R-:W-:Y:S01]  /*6510*/  FMUL.FTZ R99, R99, R2.reuse ;  /* 0x0000000263637220 */ /* 0x080fe20000410000 */
[----:B------:R-:W-:Y:S01]  /*6520*/  FMUL.FTZ R102, R102, R2 ;  /* 0x0000000266667220 */ /* 0x000fe20000410000 */
[----:B------:R-:W2:Y:S01]  /*6530*/  MUFU.EX2 R10, R167 ;  /* 0x000000a7000a7308 */ /* 0x000ea20000000800 */
[C---:B----4-:R-:W-:Y:S01]  /*6540*/  FADD.FTZ R13, R179.reuse, R0 ;  /* 0x00000000b30d7221 */ /* 0x050fe20000010000 */
[----:B------:R-:W-:Y:S01]  /*6550*/  F2FP.F16.F32.PACK_AB R162, R179, R174 ;  /* 0x000000aeb3a2723e */ /* 0x000fe200000000ff */
[-C--:B------:R-:W-:Y:S01]  /*6560*/  FMUL.FTZ R103, R103, R2.reuse ;  /* 0x0000000267677220 */ /* 0x080fe20000410000 */
[-C--:B------:R-:W-:Y:S01]  /*6570*/  FMUL.FTZ R106, R106, R2.reuse ;  /* 0x000000026a6a7220 */ /* 0x080fe20000410000 */
[-C--:B------:R-:W-:Y:S01]  /*6580*/  FMUL.FTZ R107, R107, R2.reuse ;  /* 0x000000026b6b7220 */ /* 0x080fe20000410000 */
[-C--:B------:R-:W-:Y:S01]  /*6590*/  FMUL.FTZ R110, R110, R2.reuse ;  /* 0x000000026e6e7220 */ /* 0x080fe20000410000 */
[-C--:B------:R-:W-:Y:S01]  /*65a0*/  FMUL.FTZ R111, R111, R2.reuse ;  /* 0x000000026f6f7220 */ /* 0x080fe20000410000 */
[----:B------:R-:W3:Y:S01]  /*65b0*/  MUFU.EX2 R165, R168 ;  /* 0x000000a800a57308 */ /* 0x000ee20000000800 */
[----:B-1----:R-:W-:Y:S01]  /*65c0*/  FADD.FTZ R9, R163, R16 ;  /* 0x00000010a3097221 */ /* 0x002fe20000010000 */
[-C--:B------:R-:W-:Y:S01]  /*65d0*/  FMUL.FTZ R114, R114, R2.reuse ;  /* 0x0000000272727220 */ /* 0x080fe20000410000 */
[-C--:B------:R-:W-:Y:S01]  /*65e0*/  FMUL.FTZ R115, R115, R2.reuse ;  /* 0x0000000273737220 */ /* 0x080fe20000410000 */
[-C--:B------:R-:W-:Y:S01]  /*65f0*/  FMUL.FTZ R118, R118, R2.reuse ;  /* 0x0000000276767220 */ /* 0x080fe20000410000 */
[-C--:B------:R-:W-:Y:S01]  /*6600*/  FMUL.FTZ R119, R119, R2.reuse ;  /* 0x0000000277777220 */ /* 0x080fe20000410000 */
[-C--:B------:R-:W-:Y:S01]  /*6610*/  FMUL.FTZ R122, R122, R2.reuse ;  /* 0x000000027a7a7220 */ /* 0x080fe20000410000 */
[-C--:B------:R-:W-:Y:S01]  /*6620*/  FMUL.FTZ R123, R123, R2.reuse ;  /* 0x000000027b7b7220 */ /* 0x080fe20000410000 */
[----:B------:R-:W1:Y:S01]  /*6630*/  MUFU.EX2 R170, R170 ;  /* 0x000000aa00aa7308 */ /* 0x000e620000000800 */
[C---:B--2---:R-:W-:Y:S01]  /*6640*/  FADD.FTZ R12, R10.reuse, R9 ;  /* 0x000000090a0c7221 */ /* 0x044fe20000010000 */
[----:B------:R-:W-:Y:S01]  /*6650*/  F2FP.F16.F32.PACK_AB R163, R10, R163 ;  /* 0x000000a30aa3723e */ /* 0x000fe200000000ff */
[-C--:B------:R-:W-:Y:S01]  /*6660*/  FMUL.FTZ R126, R126, R2.reuse ;  /* 0x000000027e7e7220 */ /* 0x080fe20000410000 */
[-C--:B------:R-:W-:Y:S01]  /*6670*/  FMUL.FTZ R127, R127, R2.reuse ;  /* 0x000000027f7f7220 */ /* 0x080fe20000410000 */
[-C--:B------:R-:W-:Y:S01]  /*6680*/  FMUL.FTZ R130, R130, R2.reuse ;  /* 0x0000000282827220 */ /* 0x080fe20000410000 */
[-C--:B------:R-:W-:Y:S01]  /*6690*/  FMUL.FTZ R131, R131, R2.reuse ;  /* 0x0000000283837220 */ /* 0x080fe20000410000 */
[----:B------:R0:W-:Y:S01]  /*66a0*/  STSM.16.M88.4 [R7], R160 ;  /* 0x000000a007007844 */ /* 0x0001e20000000200 */
[----:B------:R-:W2:Y:S01]  /*66b0*/  MUFU.EX2 R176, R176 ;  /* 0x000000b000b07308 */ /* 0x000ea20000000800 */
[----:B---3--:R-:W-:Y:S01]  /*66c0*/  FADD.FTZ R9, R165, R12 ;  /* 0x0000000ca5097221 */ /* 0x008fe20000010000 */
[-C--:B------:R-:W-:Y:S01]  /*66d0*/  FMUL.FTZ R134, R134, R2.reuse ;  /* 0x0000000286867220 */ /* 0x080fe20000410000 */
[-C--:B------:R-:W-:Y:S01]  /*66e0*/  FMUL.FTZ R135, R135, R2.reuse ;  /* 0x0000000287877220 */ /* 0x080fe20000410000 */
[-C--:B------:R-:W-:Y:S01]  /*66f0*/  FMUL.FTZ R138, R138, R2.reuse ;  /* 0x000000028a8a7220 */ /* 0x080fe20000410000 */
[-C--:B------:R-:W-:Y:S01]  /*6700*/  FMUL.FTZ R139, R139, R2.reuse ;  /* 0x000000028b8b7220 */ /* 0x080fe20000410000 */
[-C--:B------:R-:W-:Y:S01]  /*6710*/  FMUL.FTZ R142, R142, R2.reuse ;  /* 0x000000028e8e7220 */ /* 0x080fe20000410000 */
[-C--:B------:R-:W-:Y:S01]  /*6720*/  FMUL.FTZ R143, R143, R2.reuse ;  /* 0x000000028f8f7220 */ /* 0x080fe20000410000 */
[----:B------:R-:W3:Y:S01]  /*6730*/  MUFU.EX2 R167, R172 ;  /* 0x000000ac00a77308 */ /* 0x000ee20000000800 */
[C---:B-1----:R-:W-:Y:S01]  /*6740*/  FADD.FTZ R12, R170.reuse, R9 ;  /* 0x00000009aa0c7221 */ /* 0x042fe20000010000 */
[----:B------:R-:W-:Y:S01]  /*6750*/  F2FP.F16.F32.PACK_AB R165, R170, R165 ;  /* 0x000000a5aaa5723e */ /* 0x000fe200000000ff */
[-C--:B------:R-:W-:Y:S01]  /*6760*/  FMUL.FTZ R146, R146, R2.reuse ;  /* 0x0000000292927220 */ /* 0x080fe20000410000 */
[-C--:B------:R-:W-:Y:S01]  /*6770*/  FMUL.FTZ R147, R147, R2.reuse ;  /* 0x0000000293937220 */ /* 0x080fe20000410000 */
[-C--:B------:R-:W-:Y:S01]  /*6780*/  FMUL.FTZ R150, R150, R2.reuse ;  /* 0x0000000296967220 */ /* 0x080fe20000410000 */
[----:B------:R-:W-:-:S02]  /*6790*/  FMUL.FTZ R151, R151, R2 ;  /* 0x0000000297977220 */ /* 0x000fc40000410000 */
[----:B------:R-:W1:Y:S01]  /*67a0*/  MUFU.EX2 R181, R181 ;  /* 0x000000b500b57308 */ /* 0x000e620000000800 */
[----:B--2---:R-:W-:-:S07]  /*67b0*/  FADD.FTZ R14, R176, R13 ;  /* 0x0000000db00e7221 */ /* 0x004fce0000010000 */
[----:B------:R-:W2:Y:S01]  /*67c0*/  MUFU.EX2 R178, R178 ;  /* 0x000000b200b27308 */ /* 0x000ea20000000800 */
[----:B---3--:R-:W-:-:S07]  /*67d0*/  FADD.FTZ R9, R167, R12 ;  /* 0x0000000ca7097221 */ /* 0x008fce0000010000 */
[----:B------:R-:W3:Y:S01]  /*67e0*/  MUFU.EX2 R183, R183 ;  /* 0x000000b700b77308 */ /* 0x000ee20000000800 */
[C---:B-1----:R-:W-:Y:S01]  /*67f0*/  FADD.FTZ R13, R181.reuse, R14 ;  /* 0x0000000eb50d7221 */ /* 0x042fe20000010000 */
[----:B------:R-:W-:-:S06]  /*6800*/  F2FP.F16.F32.PACK_AB R164, R181, R176 ;  /* 0x000000b0b5a4723e */ /* 0x000fcc00000000ff */
[----:B------:R-:W1:Y:S01]  /*6810*/  MUFU.EX2 R0, R173 ;  /* 0x000000ad00007308 */ /* 0x000e620000000800 */
[----:B--2---:R-:W-:Y:S01]  /*6820*/  FADD.FTZ R10, R178, R13 ;  /* 0x0000000db20a7221 */ /* 0x004fe20000010000 */
[----:B---3--:R-:W-:-:S03]  /*6830*/  F2FP.F16.F32.PACK_AB R166, R183, R178 ;  /* 0x000000b2b7a6723e */ /* 0x008fc600000000ff */
[----:B------:R-:W-:Y:S01]  /*6840*/  FADD.FTZ R10, R183, R10 ;  /* 0x0000000ab70a7221 */ /* 0x000fe20000010000 */
[C---:B-1----:R-:W-:Y:S01]  /*6850*/  F2FP.F16.F32.PACK_AB R167, R0.reuse, R167 ;  /* 0x000000a700a7723e */ /* 0x042fe200000000ff */
[----:B------:R-:W-:-:S04]  /*6860*/  FADD.FTZ R9, R0, R9 ;  /* 0x0000000900097221 */ /* 0x000fc80000010000 */
[----:B------:R0:W-:Y:S01]  /*6870*/  STSM.16.M88.4 [R8], R164 ;  /* 0x000000a408007844 */ /* 0x0001e20000000200 */
[----:B------:R-:W-:Y:S05]  /*6880*/  @!P0 BRA `(.L_x_41) ;  /* 0x0000000000048947 */ /* 0x000fea0003800000 */
[----:B------:R-:W-:Y:S01]  /*6890*/  BPT.TRAP 0x1 ;  /* 0x000000040000795c */ /* 0x000fe20000300000 */
.L_x_41:
[----:B------:R1:W2:Y:S01]  /*68a0*/  SYNCS.PHASECHK.TRANS64.TRYWAIT P2, [UR26+0x28c50], R11 ;  /* 0x028c500bff0075a7 */ /* 0x0002a2000804015a */
[----:B------:R-:W-:Y:S05]  /*68b0*/  @!P0 BRA `(.L_x_42) ;  /* 0x0000000000048947 */ /* 0x000fea0003800000 */
[----:B------:R-:W-:Y:S01]  /*68c0*/  BPT.TRAP 0x1 ;  /* 0x000000040000795c */ /* 0x000fe20000300000 */
.L_x_42:
[----:B--2---:R-:W-:Y:S05]  /*68d0*/  @P2 BRA `(.L_x_43) ;  /* 0x0000000000082947 */ /* 0x004fea0003800000 */
[----:B------:R-:W2:Y:S02]  /*68e0*/  SYNCS.PHASECHK.TRANS64.TRYWAIT P2, [UR26+0x28c50], R11 ;  /* 0x028c500bff0075a7 */ /* 0x000ea4000804015a */
[----:B--2---:R-:W-:Y:S05]  /*68f0*/  @!P2 BRA `(.L_x_44) ;  /* 0x0000006c0084a947 */ /* 0x004fea0003800000 */
.L_x_43:
[----:B------:R-:W-:Y:S01]  /*6900*/  ULEA UR10, UR25, UR24, 0xc ;  /* 0x00000018190a7291 */ /* 0x000fe2000f8e603f */
[----:B------:R-:W-:Y:S01]  /*6910*/  WARPGROUP.ARRIVE ;  /* 0x00000000000079c5 */ /* 0x000fe20000000000 */
[----:B------:R-:W-:Y:S01]  /*6920*/  UMOV UR11, 0x40000040 ;  /* 0x40000040000b7882 */ /* 0x000fe20000000000 */
[----:B------:R-:W-:Y:S01]  /*6930*/  UMOV UR15, 0x40000040 ;  /* 0x40000040000f7882 */ /* 0x000fe20000000000 */
[----:B------:R-:W-:-:S05]  /*6940*/  UIADD3 UR14, UR10, 0x80, URZ ;  /* 0x000000800a0e7890 */ /* 0x000fca000fffe03f */
[----:B------:R-:W-:Y:S01]  /*6950*/  HGMMA.64x256x16.F32 R24, R152, gdesc[UR8].tnspB, R24, gsb0 ;  /* 0x43e0000898187df0 */ /* 0x000fe20008000818 */
[----:B------:R-:W-:Y:S02]  /*6960*/  UMOV UR11, 0x40000040 ;  /* 0x40000040000b7882 */ /* 0x000fe40000000000 */
[----:B------:R-:W-:Y:S02]  /*6970*/  WARPGROUP.DEPBAR.LE gsb0, 0x0 ;  /* 0x00008000000079c5 */ /* 0x000fe40000010000 */
[----:B------:R-:W-:-:S15]  /*6980*/  WARPGROUP.ARRIVE ;  /* 0x00000000000079c5 */ /* 0x000fde0000000000 */
[----:B------:R-:W-:-:S08]  /*6990*/  NOP ;  /* 0x0000000000007918 */ /* 0x000fd00000000000 */
[----:B------:R-:W-:Y:S01]  /*69a0*/  HGMMA.64x256x16.F32 R24, R156, gdesc[UR12].tnspB, R24, gsb0 ;  /* 0x43e0000c9c187df0 */ /* 0x000fe20008000818 */
[----:B------:R-:W-:Y:S01]  /*69b0*/  UIADD3 UR14, UR10, 0x100, URZ ;  /* 0x000001000a0e7890 */ /* 0x000fe2000fffe03f */
[----:B------:R-:W-:Y:S01]  /*69c0*/  UMOV UR15, 0x40000040 ;  /* 0x40000040000f7882 */ /* 0x000fe20000000000 */
[----:B------:R-:W-:Y:S01]  /*69d0*/  UIADD3 UR10, UR10, 0x180, URZ ;  /* 0x000001800a0a7890 */ /* 0x000fe2000fffe03f */
[----:B------:R-:W-:Y:S02]  /*69e0*/  WARPGROUP.DEPBAR.LE gsb0, 0x0 ;  /* 0x00008000000079c5 */ /* 0x000fe40000010000 */
[----:B------:R-:W-:-:S15]  /*69f0*/  WARPGROUP.ARRIVE ;  /* 0x00000000000079c5 */ /* 0x000fde0000000000 */
[----:B------:R-:W-:-:S07]  /*6a00*/  NOP ;  /* 0x0000000000007918 */ /* 0x000fce0000000000 */
[----:B------:R-:W-:Y:S03]  /*6a10*/  HGMMA.64x256x16.F32 R24, R160, gdesc[UR12].tnspB, R24, gsb0 ;  /* 0x43e0000ca0187df0 */ /* 0x000fe60008000818 */
[----:B------:R-:W-:Y:S02]  /*6a20*/  WARPGROUP.DEPBAR.LE gsb0, 0x0 ;  /* 0x00008000000079c5 */ /* 0x000fe40000010000 */
[----:B------:R-:W-:-:S15]  /*6a30*/  WARPGROUP.ARRIVE ;  /* 0x00000000000079c5 */ /* 0x000fde0000000000 */
[----:B------:R-:W-:-:S08]  /*6a40*/  NOP ;  /* 0x0000000000007918 */ /* 0x000fd00000000000 */
[----:B------:R-:W-:Y:S03]  /*6a50*/  HGMMA.64x256x16.F32 R24, R164, gdesc[UR8].tnspB, R24, gsb0 ;  /* 0x43e00008a4187df0 */ /* 0x000fe60008000818 */
[----:B------:R-:W-:Y:S02]  /*6a60*/  WARPGROUP.DEPBAR.LE gsb0, 0x0 ;  /* 0x00008000000079c5 */ /* 0x000fe40000010000 */
[----:B------:R-:W-:Y:S01]  /*6a70*/  @!PT LDS RZ, [RZ] ;  /* 0x00000000fffff984 */ /* 0x000fe20000000800 */
[----:B------:R-:W-:Y:S01]  /*6a80*/  @!PT LDS RZ, [RZ] ;  /* 0x00000000fffff984 */ /* 0x000fe20000000800 */
[----:B------:R-:W-:Y:S01]  /*6a90*/  @!PT LDS RZ, [RZ] ;  /* 0x00000000fffff984 */ /* 0x000fe20000000800 */
[----:B------:R-:W-:Y:S01]  /*6aa0*/  @!PT LDS RZ, [RZ] ;  /* 0x00000000fffff984 */ /* 0x000fe20000000800 */
[----:B------:R3:W-:Y:S06]  /*6ab0*/  MEMBAR.ALL.CTA ;  /* 0x0000000000007992 */ /* 0x0007ec0000008000 */
[----:B---3--:R-:W3:Y:S02]  /*6ac0*/  FENCE.VIEW.ASYNC.S ;  /* 0x00000000000073c6 */ /* 0x008ee40000000000 */
[----:B---3--:R-:W-:Y:S01]  /*6ad0*/  NOP ;  /* 0x0000000000007918 */ /* 0x008fe20000000000 */
[----:B------:R-:W-:Y:S06]  /*6ae0*/  BAR.ARV 0xe, 0x100 ;  /* 0x0384000000007b1d */ /* 0x000fec0000002000 */
[----:B------:R-:W-:Y:S05]  /*6af0*/  @!P0 BRA `(.L_x_45) ;  /* 0x0000000000048947 */ /* 0x000fea0003800000 */
[----:B------:R-:W-:Y:S01]  /*6b00*/  BPT.TRAP 0x1 ;  /* 0x000000040000795c */ /* 0x000fe20000300000 */
.L_x_45:
[----:B------:R-:W-:Y:S01]  /*6b10*/  UIADD3 UR5, UR26, 0x28c60, URZ ;  /* 0x00028c601a057890 */ /* 0x000fe2000fffe03f */
[----:B------:R-:W-:Y:S01]  /*6b20*/  MOV R2, R177 ;  /* 0x000000b100027202 */ /* 0x000fe20000000f00 */
[----:B--2---:R-:W-:Y:S02]  /*6b30*/  IMAD.MOV.U32 R0, RZ, RZ, R169 ;  /* 0x000000ffff007224 */ /* 0x004fe400078e00a9 */
[----:B------:R-:W-:-:S09]  /*6b40*/  UPRMT UR5, UR42, 0x654, UR5 ;  /* 0x000006542a057896 */ /* 0x000fd20008000005 */
[----:B------:R-:W-:Y:S01]  /*6b50*/  SYNCS.ARRIVE.TRANS64.RED.A1T0 RZ, [UR5], RZ ;  /* 0x000000ffffff79a7 */ /* 0x000fe20008100405 */
[----:B------:R-:W-:Y:S01]  /*6b60*/  UMOV UR5, UR25 ;  /* 0x0000001900057c82 */ /* 0x000fe20008000000 */
[----:B------:R-:W-:Y:S05]  /*6b70*/  @P1 BRA `(.L_x_46) ;  /* 0xffffffe000e01947 */ /* 0x000fea000383ffff */
[----:B------:R-:W-:Y:S01]  /*6b80*/  IMAD.MOV.U32 R2, RZ, RZ, R177 ;  /* 0x000000ffff027224 */ /* 0x000fe200078e00b1 */
[----:B------:R-:W-:Y:S01]  /*6b90*/  MOV R0, R169 ;  /* 0x000000a900007202 */ /* 0x000fe20000000f00 */
[----:B------:R-:W-:-:S12]  /*6ba0*/  USHF.L.U32 UR4, UR25, 0x6, URZ ;  /* 0x0000000619047899 */ /* 0x000fd8000800063f */
.L_x_35:
[----:B0--3--:R-:W0:Y:S01]  /*6bb0*/  SHFL.BFLY PT, R5, R10, 0x2, 0x1f ;  /* 0x0c401f000a057f89 */ /* 0x009e2200000e0000 */
[----:B------:R-:W-:Y:S08]  /*6bc0*/  BAR.ARV 0x8, 0x100 ;  /* 0x0204000000007b1d */ /* 0x000ff00000002000 */
[----:B------:R-:W-:Y:S01]  /*6bd0*/  BAR.SYNC.DEFER_BLOCKING 0xf, 0x100 ;  /* 0x03c4000000007b1d */ /* 0x000fe20000010000 */
[----:B------:R-:W-:Y:S01]  /*6be0*/  ISETP.NE.AND P0, PT, R3, RZ, PT ;  /* 0x000000ff0300720c */ /* 0x000fe20003f05270 */
[----:B------:R-:W-:Y:S01]  /*6bf0*/  IMAD.MOV.U32 R3, RZ, RZ, RZ ;  /* 0x000000ffff037224 */ /* 0x000fe200078e00ff */
[----:B------:R-:W-:-:S03]  /*6c00*/  IADD3 R4, R4, UR4, RZ ;  /* 0x0000000404047c10 */ /* 0x000fc6000fffe0ff */
[----:B------:R-:W3:Y:S01]  /*6c10*/  SHFL.BFLY PT, R8, R9, 0x2, 0x1f ;  /* 0x0c401f0009087f89 */ /* 0x000ee200000e0000 */
[----:B0-----:R-:W-:-:S07]  /*6c20*/  FADD.FTZ R5, R5, R10 ;  /* 0x0000000a05057221 */ /* 0x001fce0000010000 */
[----:B------:R-:W-:Y:S01]  /*6c30*/  @!P0 LEA R4, R4, UR41, 0x2 ;  /* 0x0000002904048c11 */ /* 0x000fe2000f8e10ff */
[----:B------:R-:W1:Y:S01]  /*6c40*/  SHFL.BFLY PT, R6, R5, 0x1, 0x1f ;  /* 0x0c201f0005067f89 */ /* 0x000e6200000e0000 */
[----:B---3--:R-:W-:-:S05]  /*6c50*/  FADD.FTZ R8, R8, R9 ;  /* 0x0000000908087221 */ /* 0x008fca0000010000 */
[----:B------:R-:W0:Y:S01]  /*6c60*/  SHFL.BFLY PT, R7, R8, 0x1, 0x1f ;  /* 0x0c201f0008077f89 */ /* 0x000e2200000e0000 */
[----:B-12---:R-:W-:Y:S01]  /*6c70*/  FADD.FTZ R11, R5, R6 ;  /* 0x00000006050b7221 */ /* 0x006fe20000010000 */
[----:B------:R-:W-:Y:S01]  /*6c80*/  IMAD.MOV.U32 R6, RZ, RZ, RZ ;  /* 0x000000ffff067224 */ /* 0x000fe200078e00ff */
[----:B------:R-:W-:-:S03]  /*6c90*/  MOV R5, 0xff800000 ;  /* 0xff80000000057802 */ /* 0x000fc60000000f00 */
[----:B------:R-:W-:-:S13]  /*6ca0*/  FSETP.NE.FTZ.AND P1, PT, R11, RZ, PT ;  /* 0x000000ff0b00720b */ /* 0x000fda0003f35000 */
[----:B------:R-:W1:Y:S01]  /*6cb0*/  @P1 MUFU.RCP R6, R11 ;  /* 0x0000000b00061308 */ /* 0x000e620000001000 */
[----:B0-----:R-:W-:-:S05]  /*6cc0*/  FADD.FTZ R7, R8, R7 ;  /* 0x0000000708077221 */ /* 0x001fca0000010000 */
[----:B------:R-:W-:Y:S02]  /*6cd0*/  FSETP.NE.FTZ.AND P2, PT, R7, RZ, PT ;  /* 0x000000ff0700720b */ /* 0x000fe40003f55000 */
[----:B------:R-:W-:Y:S01]  /*6ce0*/  @P1 MUFU.LG2 R8, R11 ;  /* 0x0000000b00081308 */ /* 0x000fe20000000c00 */
[----:B-1----:R0:W-:Y:S01]  /*6cf0*/  @!P0 STS [R4+0x28800], R6 ;  /* 0x0288000604008388 */ /* 0x0021e20000000800 */
[-C--:B------:R-:W-:Y:S01]  /*6d00*/  FMUL.FTZ R24, R24, R6.reuse ;  /* 0x0000000618187220 */ /* 0x080fe20000410000 */
[----:B------:R-:W-:-:S08]  /*6d10*/  FMUL.FTZ R25, R25, R6 ;  /* 0x0000000619197220 */ /* 0x000fd00000410000 */
[----:B------:R-:W1:Y:S01]  /*6d20*/  @P2 MUFU.RCP R3, R7 ;  /* 0x0000000700032308 */ /* 0x000e620000001000 */
[-C--:B------:R-:W-:Y:S01]  /*6d30*/  FMUL.FTZ R28, R28, R6.reuse ;  /* 0x000000061c1c7220 */ /* 0x080fe20000410000 */
[-C--:B------:R-:W-:Y:S01]  /*6d40*/  FMUL.FTZ R29, R29, R6.reuse ;  /* 0x000000061d1d7220 */ /* 0x080fe20000410000 */
[-C--:B------:R-:W-:Y:S01]  /*6d50*/  FMUL.FTZ R32, R32, R6.reuse ;  /* 0x0000000620207220 */ /* 0x080fe20000410000 */
[-C--:B------:R-:W-:Y:S01]  /*6d60*/  FMUL.FTZ R33, R33, R6.reuse ;  /* 0x0000000621217220 */ /* 0x080fe20000410000 */
[-C--:B------:R-:W-:Y:S01]  /*6d70*/  FMUL.FTZ R36, R36, R6.reuse ;  /* 0x0000000624247220 */ /* 0x080fe20000410000 */
[-C--:B------:R-:W-:Y:S01]  /*6d80*/  FMUL.FTZ R37, R37, R6.reuse ;  /* 0x0000000625257220 */ /* 0x080fe20000410000 */
[-C--:B------:R-:W-:Y:S01]  /*6d90*/  FMUL.FTZ R40, R40, R6.reuse ;  /* 0x0000000628287220 */ /* 0x080fe20000410000 */
[----:B------:R2:W3:Y:S01]  /*6da0*/  @P2 MUFU.LG2 R9, R7 ;  /* 0x0000000700092308 */ /* 0x0004e20000000c00 */
        /* <DEDUP_REMOVED lines=8> */
[----:B-1----:R1:W-:Y:S01]  /*6e30*/  @!P0 STS [R4+0x28820], R3 ;  /* 0x0288200304008388 */ /* 0x0023e20000000800 */
        /* <DEDUP_REMOVED lines=47> */
[----:B--2---:R-:W-:-:S02]  /*7130*/  IMAD.U32 R7, RZ, RZ, UR7 ;  /* 0x00000007ff077e24 */ /* 0x004fc4000f8e00ff */
[----:B------:R-:W-:Y:S01]  /*7140*/  @P1 FMUL.FTZ R8, R8, 0.69314718246459960938 ;  /* 0x3f31721808081820 */ /* 0x000fe20000410000 */
[----:B0-----:R-:W-:Y:S02]  /*7150*/  IMAD.U32 R6, RZ, RZ, UR7 ;  /* 0x00000007ff067e24 */ /* 0x001fe4000f8e00ff */
[----:B---3--:R-:W-:Y:S01]  /*7160*/  @P2 FMUL.FTZ R9, R9, 0.69314718246459960938 ;  /* 0x3f31721809092820 */ /* 0x008fe20000410000 */
[----:B------:R-:W-:Y:S01]  /*7170*/  @P1 FMUL.FTZ R7, R7, 0.69314718246459960938 ;  /* 0x3f31721807071820 */ /* 0x000fe20000410000 */
[----:B-1----:R-:W-:Y:S02]  /*7180*/  IMAD.MOV.U32 R4, RZ, RZ, -0x800000 ;  /* 0xff800000ff047424 */ /* 0x002fe400078e00ff */
[----:B------:R-:W-:Y:S01]  /*7190*/  @P2 FMUL.FTZ R6, R6, 0.69314718246459960938 ;  /* 0x3f31721806062820 */ /* 0x000fe20000410000 */
[----:B------:R-:W-:Y:S01]  /*71a0*/  PLOP3.LUT P0, PT, PT, PT, PT, 0x8, 0x0 ;  /* 0x000000000000781c */ /* 0x000fe20003f0e170 */
        /* <DEDUP_REMOVED lines=64> */
[----:B------:R-:W-:Y:S01]  /*75b0*/  @P1 FFMA.FTZ R5, R7, R0, R8 ;  /* 0x0000000007051223 */ /* 0x000fe20000010008 */
[----:B------:R-:W-:Y:S01]  /*75c0*/  @P2 FFMA.FTZ R4, R6, R2, R9 ;  /* 0x0000000206042223 */ /* 0x000fe20000010009 */
[----:B------:R-:W-:Y:S06]  /*75d0*/  BAR.ARV 0xe, 0x100 ;  /* 0x0384000000007b1d */ /* 0x000fec0000002000 */
.L_x_11:
[----:B------:R-:W-:Y:S05]  /*75e0*/  @P0 BRA `(.L_x_47) ;  /* 0x0000002000f80947 */ /* 0x000fea0003800000 */
[----:B------:R-:W0:Y:S01]  /*75f0*/  S2R R0, SR_TID.X ;  /* 0x0000000000007919 */ /* 0x000e220000002100 */
[----:B------:R-:W1:Y:S01]  /*7600*/  S2UR UR5, SR_CgaCtaId ;  /* 0x00000000000579c3 */ /* 0x000e620000008800 */
[----:B------:R-:W-:Y:S01]  /*7610*/  UMOV UR4, 0x400 ;  /* 0x0000040000047882 */ /* 0x000fe20000000000 */
[----:B------:R-:W-:-:S06]  /*7620*/  IADD3 R2, RZ, -UR38, RZ ;  /* 0x80000026ff027c10 */ /* 0x000fcc000fffe0ff */
[----:B------:R-:W-:Y:S08]  /*7630*/  BAR.SYNC.DEFER_BLOCKING 0x1, 0x100 ;  /* 0x0044000000007b1d */ /* 0x000ff00000010000 */
[----:B------:R-:W2:Y:S08]  /*7640*/  S2UR UR6, SR_CTAID.Y ;  /* 0x00000000000679c3 */ /* 0x000eb00000002600 */
[----:B------:R-:W2:Y:S01]  /*7650*/  LDC R3, c[0x0][0xc50] ;  /* 0x00031400ff037b82 */ /* 0x000ea20000000800 */
[----:B-1----:R-:W-:-:S07]  /*7660*/  ULEA UR4, UR5, UR4, 0x18 ;  /* 0x0000000405047291 */ /* 0x002fce000f8ec03f */
[----:B------:R-:W1:Y:S01]  /*7670*/  LDC R6, c[0x0][0xbe8] ;  /* 0x0002fa00ff067b82 */ /* 0x000e620000000800 */
[----:B------:R-:W-:Y:S01]  /*7680*/  UIADD3 UR4, UR4, 0x28c20, URZ ;  /* 0x00028c2004047890 */ /* 0x000fe2000fffe03f */
[----:B0-----:R-:W-:-:S03]  /*7690*/  VIADD R22, R0, 0xffffff80 ;  /* 0xffffff8000167836 */ /* 0x001fc60000000000 */
[----:B------:R-:W-:Y:S02]  /*76a0*/  UPRMT UR4, URZ, 0x654, UR4 ;  /* 0x000006543f047896 */ /* 0x000fe40008000004 */
[----:B------:R-:W-:-:S04]  /*76b0*/  SHF.R.S32.HI R19, RZ, 0x1f, R22 ;  /* 0x0000001fff137819 */ /* 0x000fc80000011416 */
[----:B------:R-:W-:Y:S01]  /*76c0*/  LEA.HI R9, R19, R22, RZ, 0x7 ;  /* 0x0000001613097211 */ /* 0x000fe200078f38ff */
[----:B--2---:R-:W-:Y:S01]  /*76d0*/  IMAD R2, R3, R2, UR6 ;  /* 0x0000000603027e24 */ /* 0x004fe2000f8e0202 */
[----:B------:R-:W-:Y:S01]  /*76e0*/  USHF.R.S32.HI UR6, URZ, 0x1f, UR38 ;  /* 0x0000001f3f067899 */ /* 0x000fe20008011426 */
[----:B------:R-:W-:Y:S01]  /*76f0*/  SYNCS.ARRIVE.TRANS64.RED.A1T0 RZ, [UR4], RZ ;  /* 0x000000ffffff79a7 */ /* 0x000fe20008100404 */
[----:B------:R-:W-:Y:S02]  /*7700*/  SHF.R.S32.HI R0, RZ, 0x7, R9 ;  /* 0x00000007ff007819 */ /* 0x000fe40000011409 */
[----:B------:R-:W-:Y:S02]  /*7710*/  LOP3.LUT R7, R9, 0xffffff80, RZ, 0xc0, !PT ;  /* 0xffffff8009077812 */ /* 0x000fe400078ec0ff */
[----:B------:R-:W-:Y:S01]  /*7720*/  SHF.R.S32.HI R3, RZ, 0x1f, R2 ;  /* 0x0000001fff037819 */ /* 0x000fe20000011402 */
[----:B------:R-:W0:Y:S01]  /*7730*/  SHFL.IDX PT, R10, R0, RZ, 0x1f ;  /* 0x00001fff000a7589 */ /* 0x000e2200000e0000 */
[----:B-1----:R-:W-:Y:S01]  /*7740*/  ISETP.NE.AND P1, PT, R6, 0x1, PT ;  /* 0x000000010600780c */ /* 0x002fe20003f25270 */
[----:B------:R-:W-:-:S05]  /*7750*/  IMAD.IADD R8, R22, 0x1, -R7 ;  /* 0x0000000116087824 */ /* 0x000fca00078e0a07 */
[----:B------:R-:W-:-:S04]  /*7760*/  SHF.R.S32.HI R155, RZ, 0x1f, R8 ;  /* 0x0000001fff9b7819 */ /* 0x000fc80000011408 */
[----:B------:R-:W-:-:S04]  /*7770*/  LEA.HI R7, R155, R8, RZ, 0x2 ;  /* 0x000000089b077211 */ /* 0x000fc800078f10ff */
[----:B------:R-:W-:Y:S02]  /*7780*/  SHF.R.S32.HI R154, RZ, 0x2, R7 ;  /* 0x00000002ff9a7819 */ /* 0x000fe40000011407 */
[----:B0-----:R-:W-:-:S13]  /*7790*/  ISETP.NE.AND P0, PT, R10, RZ, PT ;  /* 0x000000ff0a00720c */ /* 0x001fda0003f05270 */
[----:B------:R-:W-:Y:S05]  /*77a0*/  @P0 BRA `(.L_x_48) ;  /* 0x0000000400440947 */ /* 0x000fea0003800000 */
[----:B------:R-:W0:Y:S01]  /*77b0*/  LDC R18, c[0x0][0xbe8] ;  /* 0x0002fa00ff127b82 */ /* 0x000e220000000800 */
[----:B------:R-:W-:Y:S01]  /*77c0*/  LOP3.LUT R9, R9, 0xffffff80, RZ, 0xc0, !PT ;  /* 0xffffff8009097812 */ /* 0x000fe200078ec0ff */
[----:B------:R-:W1:Y:S01]  /*77d0*/  S2R R14, SR_CTAID.X ;  /* 0x00000000000e7919 */ /* 0x000e620000002500 */
[----:B------:R-:W-:Y:S02]  /*77e0*/  ULDC.64 UR4, c[0x0][0xbd0] ;  /* 0x0002f40000047ab9 */ /* 0x000fe40000000a00 */
[----:B------:R-:W-:Y:S01]  /*77f0*/  UIMAD.WIDE.U32 UR8, UR38, UR4, URZ ;  /* 0x00000004260872a5 */ /* 0x000fe2000f8e003f */
[----:B------:R-:W-:Y:S01]  /*7800*/  IMAD.IADD R23, R22, 0x1, -R9 ;  /* 0x0000000116177824 */ /* 0x000fe200078e0a09 */
[----:B------:R-:W-:Y:S01]  /*7810*/  LEA.HI R9, R19, R22, RZ, 0x2 ;  /* 0x0000001613097211 */ /* 0x000fe200078f10ff */
[----:B------:R-:W2:Y:S01]  /*7820*/  S2UR UR7, SR_CTAID.Z ;  /* 0x00000000000779c3 */ /* 0x000ea20000002700 */
[----:B------:R-:W-:Y:S02]  /*7830*/  UIMAD UR4, UR6, UR4, URZ ;  /* 0x00000004060472a4 */ /* 0x000fe4000f8e023f */
[----:B------:R-:W-:-:S02]  /*7840*/  SHF.R.S32.HI R12, RZ, 0x1f, R23 ;  /* 0x0000001fff0c7819 */ /* 0x000fc40000011417 */
[----:B------:R-:W-:Y:S01]  /*7850*/  LOP3.LUT R9, R9, 0xfffffffc, RZ, 0xc0, !PT ;  /* 0xfffffffc09097812 */ /* 0x000fe200078ec0ff */
[----:B------:R-:W-:Y:S01]  /*7860*/  UIMAD UR4, UR38, UR5, UR4 ;  /* 0x00000005260472a4 */ /* 0x000fe2000f8e0204 */
[----:B------:R-:W-:Y:S01]  /*7870*/  LEA.HI R152, R12, R23, RZ, 0x2 ;  /* 0x000000170c987211 */ /* 0x000fe200078f10ff */
[----:B------:R-:W3:Y:S01]  /*7880*/  LDC.64 R20, c[0x0][0xbd8] ;  /* 0x0002f600ff147b82 */ /* 0x000ee20000000a00 */
[----:B------:R-:W-:Y:S01]  /*7890*/  IADD3 R9, R22, -R9, RZ ;  /* 0x8000000916097210 */ /* 0x000fe20007ffe0ff */
[----:B------:R-:W-:Y:S01]  /*78a0*/  UIADD3 UR4, UR9, UR4, URZ ;  /* 0x0000000409047290 */ /* 0x000fe2000fffe03f */
[--C-:B------:R-:W-:Y:S02]  /*78b0*/  SHF.R.S32.HI R10, RZ, 0x2, R152.reuse ;  /* 0x00000002ff0a7819 */ /* 0x100fe40000011498 */
[----:B------:R-:W-:Y:S02]  /*78c0*/  SHF.R.S32.HI R11, RZ, 0x1f, R152 ;  /* 0x0000001fff0b7819 */ /* 0x000fe40000011498 */
[----:B------:R-:W-:-:S02]  /*78d0*/  LEA.HI R12, R12, R23, RZ, 0x5 ;  /* 0x000000170c0c7211 */ /* 0x000fc400078f28ff */
[----:B0-----:R-:W-:Y:S02]  /*78e0*/  ISETP.NE.AND P0, PT, R18, 0x1, PT ;  /* 0x000000011200780c */ /* 0x001fe40003f05270 */
[----:B------:R-:W-:Y:S02]  /*78f0*/  LEA.HI R11, R11, R10, RZ, 0x3 ;  /* 0x0000000a0b0b7211 */ /* 0x000fe400078f18ff */
[----:B------:R-:W-:Y:S02]  /*7900*/  SHF.R.S32.HI R12, RZ, 0x5, R12 ;  /* 0x00000005ff0c7819 */ /* 0x000fe4000001140c */
[----:B------:R-:W-:Y:S01]  /*7910*/  LOP3.LUT R11, R11, 0xfffffff8, RZ, 0xc0, !PT ;  /* 0xfffffff80b0b7812 */ /* 0x000fe200078ec0ff */
[----:B--2---:R-:W-:Y:S01]  /*7920*/  USHF.R.S32.HI UR5, URZ, 0x1f, UR7 ;  /* 0x0000001f3f057899 */ /* 0x004fe20008011407 */
[----:B------:R-:W-:-:S03]  /*7930*/  LOP3.LUT R152, R152, 0x7ffffffc, RZ, 0xc0, !PT ;  /* 0x7ffffffc98987812 */ /* 0x000fc600078ec0ff */
[----:B------:R-:W-:Y:S01]  /*7940*/  IMAD.IADD R11, R10, 0x1, -R11 ;  /* 0x000000010a0b7824 */ /* 0x000fe200078e0a0b */
[----:B------:R-:W-:Y:S01]  /*7950*/  LEA.HI R10, R9, R9, RZ, 0x1 ;  /* 0x00000009090a7211 */ /* 0x000fe200078f08ff */
[----:B------:R-:W0:Y:S01]  /*7960*/  @P0 LDC R16, c[0x0][0xbec] ;  /* 0x0002fb00ff100b82 */ /* 0x000e220000000800 */
[----:B------:R-:W-:Y:S02]  /*7970*/  IMAD.IADD R152, R23, 0x1, -R152 ;  /* 0x0000000117987824 */ /* 0x000fe400078e0a98 */
[----:B------:R-:W-:Y:S02]  /*7980*/  LOP3.LUT R10, R10, 0x1ffffffe, RZ, 0xc0, !PT ;  /* 0x1ffffffe0a0a7812 */ /* 0x000fe400078ec0ff */
[----:B------:R-:W-:Y:S01]  /*7990*/  LEA R153, R12, R11, 0x4 ;  /* 0x0000000b0c997211 */ /* 0x000fe200078e20ff */
[----:B---3--:R-:W-:Y:S02]  /*79a0*/  IMAD R12, R20, UR5, RZ ;  /* 0x00000005140c7c24 */ /* 0x008fe4000f8e02ff */
[----:B------:R-:W2:Y:S01]  /*79b0*/  @P0 LDC R17, c[0x0][0xbf0] ;  /* 0x0002fc00ff110b82 */ /* 0x000ea20000000800 */
[----:B------:R-:W-:-:S02]  /*79c0*/  IMAD.IADD R9, R9, 0x1, -R10 ;  /* 0x0000000109097824 */ /* 0x000fc400078e0a0a */
[----:B------:R-:W-:Y:S02]  /*79d0*/  IMAD R15, R21, UR7, R12 ;  /* 0x00000007150f7c24 */ /* 0x000fe4000f8e020c */
[----:B------:R-:W-:Y:S01]  /*79e0*/  IMAD.U32 R11, RZ, RZ, UR9 ;  /* 0x00000009ff0b7e24 */ /* 0x000fe2000f8e00ff */
[----:B------:R-:W-:Y:S01]  /*79f0*/  LEA R9, R9, R153, 0x3 ;  /* 0x0000009909097211 */ /* 0x000fe200078e18ff */
[----:B------:R-:W-:Y:S02]  /*7a00*/  IMAD.U32 R10, RZ, RZ, UR8 ;  /* 0x00000008ff0a7e24 */ /* 0x000fe4000f8e00ff */
[----:B------:R-:W-:Y:S01]  /*7a10*/  IMAD.U32 R11, RZ, RZ, UR4 ;  /* 0x00000004ff0b7e24 */ /* 0x000fe2000f8e00ff */
[----:B------:R-:W-:Y:S01]  /*7a20*/  ULDC.64 UR4, c[0x0][0xbe0] ;  /* 0x0002f80000047ab9 */ /* 0x000fe20000000a00 */
[----:B-1----:R-:W-:Y:S02]  /*7a30*/  IMAD R9, R14, 0x40, R9 ;  /* 0x000000400e097824 */ /* 0x002fe400078e0209 */
[----:B------:R-:W-:-:S03]  /*7a40*/  IMAD.WIDE.U32 R10, R20, UR7, R10 ;  /* 0x00000007140a7c25 */ /* 0x000fc6000f8e000a */
[----:B------:R-:W-:Y:S01]  /*7a50*/  MOV R13, R9 ;  /* 0x00000009000d7202 */ /* 0x000fe20000000f00 */
[----:B0-----:R-:W-:-:S04]  /*7a60*/  @P0 IMAD.HI.U32 R12, R9, R16, RZ ;  /* 0x00000010090c0227 */ /* 0x001fc800078e00ff */
[----:B------:R-:W-:Y:S02]  /*7a70*/  IMAD.IADD R11, R11, 0x1, R15 ;  /* 0x000000010b0b7824 */ /* 0x000fe400078e020f */
[----:B------:R-:W-:Y:S01]  /*7a80*/  IMAD R15, R3, UR4, RZ ;  /* 0x00000004030f7c24 */ /* 0x000fe2000f8e02ff */
[----:B--2---:R-:W-:Y:S01]  /*7a90*/  @P0 SHF.R.U32.HI R13, RZ, R17, R12 ;  /* 0x00000011ff0d0219 */ /* 0x004fe2000001160c */
[----:B------:R-:W-:-:S04]  /*7aa0*/  IMAD.WIDE.U32 R10, R2, UR4, R10 ;  /* 0x00000004020a7c25 */ /* 0x000fc8000f8e000a */
[----:B------:R-:W-:Y:S01]  /*7ab0*/  IMAD.MOV R12, RZ, RZ, -R13 ;  /* 0x000000ffff0c7224 */ /* 0x000fe200078e0a0d */
[----:B------:R-:W-:Y:S01]  /*7ac0*/  IADD3 R10, P0, R13, R10, RZ ;  /* 0x0000000a0d0a7210 */ /* 0x000fe20007f1e0ff */
[----:B------:R-:W-:Y:S01]  /*7ad0*/  IMAD R16, R2, UR5, R15 ;  /* 0x0000000502107c24 */ /* 0x000fe2000f8e020f */
[----:B------:R-:W-:Y:S01]  /*7ae0*/  SHF.R.S32.HI R15, RZ, 0x1f, R13 ;  /* 0x0000001fff0f7819 */ /* 0x000fe2000001140d */
[----:B------:R-:W-:Y:S01]  /*7af0*/  IMAD R9, R18, R12, R9 ;  /* 0x0000000c12097224 */ /* 0x000fe200078e0209 */
[----:B------:R-:W-:Y:S01]  /*7b00*/  ULDC.64 UR4, c[0x0][0xbc8] ;  /* 0x0002f20000047ab9 */ /* 0x000fe20000000a00 */
[----:B------:R-:W-:Y:S01]  /*7b10*/  IMAD.SHL.U32 R152, R152, 0x2, RZ ;  /* 0x0000000298987824 */ /* 0x000fe200078e00ff */
[----:B------:R-:W-:Y:S02]  /*7b20*/  IADD3.X R11, R15, R11, R16, P0, !PT ;  /* 0x0000000b0f0b7210 */ /* 0x000fe400007fe410 */
[----:B------:R-:W-:Y:S01]  /*7b30*/  SHF.R.S32.HI R12, RZ, 0x1f, R9 ;  /* 0x0000001fff0c7819 */ /* 0x000fe20000011409 */
[----:B------:R-:W-:-:S04]  /*7b40*/  IMAD.WIDE.U32 R10, R9, UR4, R10 ;  /* 0x00000004090a7c25 */ /* 0x000fc8000f8e000a */
[----:B------:R-:W-:-:S04]  /*7b50*/  IMAD R12, R12, UR4, RZ ;  /* 0x000000040c0c7c24 */ /* 0x000fc8000f8e02ff */
[----:B------:R-:W-:Y:S01]  /*7b60*/  IMAD R9, R9, UR5, R12 ;  /* 0x0000000509097c24 */ /* 0x000fe2000f8e020c */
[----:B------:R-:W-:Y:S01]  /*7b70*/  LEA.HI R12, R0, R0, RZ, 0x1 ;  /* 0x00000000000c7211 */ /* 0x000fe200078f08ff */
[----:B------:R-:W-:Y:S02]  /*7b80*/  ULDC.64 UR4, c[0x0][0xba8] ;  /* 0x0002ea0000047ab9 */ /* 0x000fe40000000a00 */
[----:B------:R-:W-:Y:S01]  /*7b90*/  LEA R16, P0, R10, UR4, 0x2 ;  /* 0x000000040a107c11 */ /* 0x000fe2000f8010ff */
[----:B------:R-:W-:Y:S01]  /*7ba0*/  ULDC UR4, c[0x0][0xa88] ;  /* 0x0002a20000047ab9 */ /* 0x000fe20000000800 */
[----:B------:R-:W-:Y:S02]  /*7bb0*/  IADD3 R9, R11, R9, RZ ;  /* 0x000000090b097210 */ /* 0x000fe40007ffe0ff */
[----:B------:R-:W-:Y:S02]  /*7bc0*/  LOP3.LUT R11, R12, 0xfffffe, RZ, 0xc0, !PT ;  /* 0x00fffffe0c0b7812 */ /* 0x000fe400078ec0ff */
[----:B------:R-:W-:Y:S01]  /*7bd0*/  LEA.HI.X R17, R10, UR5, R9, 0x2, P0 ;  /* 0x000000050a117c11 */ /* 0x000fe200080f1409 */
[----:B------:R-:W-:Y:S01]  /*7be0*/  SHFL.IDX PT, R12, R16, 0x1, 0x1c1f ;  /* 0x003c1f00100c7f89 */ /* 0x000fe200000e0000 */
[----:B------:R-:W-:Y:S01]  /*7bf0*/  LEA R9, R14, R153, 0x6 ;  /* 0x000000990e097211 */ /* 0x000fe200078e30ff */
[----:B------:R-:W-:-:S02]  /*7c00*/  IMAD.IADD R15, R0, 0x1, -R11 ;  /* 0x00000001000f7824 */ /* 0x000fc400078e0a0b */
[----:B------:R-:W-:Y:S01]  /*7c10*/  SHFL.IDX PT, R10, R16, RZ, 0x1c1f ;  /* 0x001c1fff100a7589 */ /* 0x000fe200000e0000 */
[----:B------:R-:W-:Y:S02]  /*7c20*/  IMAD R14, R18, UR4, RZ ;  /* 0x00000004120e7c24 */ /* 0x000fe4000f8e02ff */
[----:B------:R-:W-:Y:S01]  /*7c30*/  IMAD.U32 R15, R15, -0x100, RZ ;  /* 0xffffff000f0f7824 */ /* 0x000fe200078e00ff */
[----:B------:R-:W0:Y:S04]  /*7c40*/  SHFL.IDX PT, R11, R17, RZ, 0x1c1f ;  /* 0x001c1fff110b7589 */ /* 0x000e2800000e0000 */
[----:B------:R-:W1:Y:S01]  /*7c50*/  SHFL.IDX PT, R13, R17, 0x1, 0x1c1f ;  /* 0x003c1f00110d7f89 */ /* 0x000e6200000e0000 */
[----:B------:R-:W-:Y:S02]  /*7c60*/  ISETP.NE.AND P0, PT, R152, R15, PT ;  /* 0x0000000f9800720c */ /* 0x000fe40003f05270 */
[----:B------:R-:W-:-:S02]  /*7c70*/  IADD3 R15, R9, 0x8, RZ ;  /* 0x00000008090f7810 */ /* 0x000fc40007ffe0ff */
[-C--:B------:R-:W-:Y:S02]  /*7c80*/  ISETP.GE.OR P2, PT, R9, R14.reuse, P0 ;  /* 0x0000000e0900720c */ /* 0x080fe40000746670 */
[----:B------:R-:W-:-:S11]  /*7c90*/  ISETP.GE.OR P0, PT, R15, R14, P0 ;  /* 0x0000000e0f00720c */ /* 0x000fd60000706670 */
[----:B0-----:R0:W-:Y:S04]  /*7ca0*/  @!P2 ST.E desc[UR36][R10.64], R5 ;  /* 0x000000050a00a985 */ /* 0x0011e8000c101924 */
[----:B-1----:R0:W-:Y:S02]  /*7cb0*/  @!P0 ST.E desc[UR36][R12.64], R4 ;  /* 0x000000040c008985 */ /* 0x0021e4000c101924 */
.L_x_48:
[----:B------:R-:W1:Y:S01]  /*7cc0*/  S2R R14, SR_CTAID.X ;  /* 0x00000000000e7919 */ /* 0x000e620000002500 */
[----:B------:R-:W-:Y:S01]  /*7cd0*/  LEA.HI R19, R19, R22, RZ, 0x2 ;  /* 0x0000001613137211 */ /* 0x000fe200078f10ff */
[----:B------:R-:W2:Y:S01]  /*7ce0*/  S2UR UR7, SR_CTAID.Z ;  /* 0x00000000000779c3 */ /* 0x000ea20000002700 */
[----:B0-----:R-:W-:Y:S01]  /*7cf0*/  SHF.R.S32.HI R5, RZ, 0x1f, R7 ;  /* 0x0000001fff057819 */ /* 0x001fe20000011407 */
[----:B------:R-:W-:Y:S01]  /*7d00*/  ULDC.64 UR8, c[0x0][0xb38] ;  /* 0x0002ce0000087ab9 */ /* 0x000fe20000000a00 */
[----:B------:R-:W-:Y:S01]  /*7d10*/  LOP3.LUT R19, R19, 0xfffffffc, RZ, 0xc0, !PT ;  /* 0xfffffffc13137812 */ /* 0x000fe200078ec0ff */
[----:B------:R-:W-:Y:S01]  /*7d20*/  UIMAD UR6, UR6, UR8, URZ ;  /* 0x00000008060672a4 */ /* 0x000fe2000f8e023f */
[----:B------:R-:W-:Y:S01]  /*7d30*/  LEA.HI R5, R5, R154, RZ, 0x3 ;  /* 0x0000009a05057211 */ /* 0x000fe200078f18ff */
[----:B------:R-:W-:Y:S01]  /*7d40*/  UIMAD.WIDE.U32 UR4, UR38, UR8, URZ ;  /* 0x00000008260472a5 */ /* 0x000fe2000f8e003f */
[----:B------:R-:W-:Y:S01]  /*7d50*/  LEA.HI R155, R155, R8, RZ, 0x5 ;  /* 0x000000089b9b7211 */ /* 0x000fe200078f28ff */
[----:B------:R-:W-:Y:S01]  /*7d60*/  IMAD.IADD R19, R22, 0x1, -R19 ;  /* 0x0000000116137824 */ /* 0x000fe200078e0a13 */
[----:B------:R-:W0:Y:S01]  /*7d70*/  LDC.64 R12, c[0x0][0xb40] ;  /* 0x0002d000ff0c7b82 */ /* 0x000e220000000a00 */
[----:B------:R-:W-:Y:S01]  /*7d80*/  LOP3.LUT R5, R5, 0xfffffff8, RZ, 0xc0, !PT ;  /* 0xfffffff805057812 */ /* 0x000fe200078ec0ff */
[----:B------:R-:W-:Y:S01]  /*7d90*/  UIMAD UR6, UR38, UR9, UR6 ;  /* 0x00000009260672a4 */ /* 0x000fe2000f8e0206 */
[----:B------:R-:W-:Y:S01]  /*7da0*/  SHF.R.S32.HI R155, RZ, 0x5, R155 ;  /* 0x00000005ff9b7819 */ /* 0x000fe2000001149b */
[----:B------:R-:W-:Y:S01]  /*7db0*/  BSSY B0, `(.L_x_49) ;  /* 0x00000fa000007945 */ /* 0x000fe20003800000 */
[----:B------:R-:W-:Y:S01]  /*7dc0*/  LEA.HI R4, R19, R19, RZ, 0x1 ;  /* 0x0000001313047211 */ /* 0x000fe200078f08ff */
[----:B------:R-:W-:Y:S01]  /*7dd0*/  IMAD.IADD R154, R154, 0x1, -R5 ;  /* 0x000000019a9a7824 */ /* 0x000fe200078e0a05 */
[----:B------:R-:W-:Y:S01]  /*7de0*/  UIADD3 UR6, UR5, UR6, URZ ;  /* 0x0000000605067290 */ /* 0x000fe2000fffe03f */
[----:B------:R-:W3:Y:S01]  /*7df0*/  @P1 LDC R16, c[0x0][0xbec] ;  /* 0x0002fb00ff101b82 */ /* 0x000ee20000000800 */
[----:B------:R-:W-:Y:S01]  /*7e00*/  LOP3.LUT R4, R4, 0x1ffffffe, RZ, 0xc0, !PT ;  /* 0x1ffffffe04047812 */ /* 0x000fe200078ec0ff */
[----:B------:R-:W-:-:S02]  /*7e10*/  IMAD R155, R155, 0x10, R154 ;  /* 0x000000109b9b7824 */ /* 0x000fc400078e029a */
[----:B------:R-:W-:Y:S01]  /*7e20*/  IMAD.U32 R5, RZ, RZ, UR5 ;  /* 0x00000005ff057e24 */ /* 0x000fe2000f8e00ff */
[----:B------:R-:W-:Y:S01]  /*7e30*/  IADD3 R4, R19, -R4, RZ ;  /* 0x8000000413047210 */ /* 0x000fe20007ffe0ff */
[----:B------:R-:W-:Y:S01]  /*7e40*/  IMAD.U32 R5, RZ, RZ, UR6 ;  /* 0x00000006ff057e24 */ /* 0x000fe2000f8e00ff */
[----:B--2---:R-:W-:Y:S01]  /*7e50*/  USHF.R.S32.HI UR8, URZ, 0x1f, UR7 ;  /* 0x0000001f3f087899 */ /* 0x004fe20008011407 */
[----:B------:R-:W2:Y:S02]  /*7e60*/  @P1 LDC R17, c[0x0][0xbf0] ;  /* 0x0002fc00ff111b82 */ /* 0x000ea40000000800 */
[----:B------:R-:W-:Y:S01]  /*7e70*/  IMAD R9, R4, 0x8, R155 ;  /* 0x0000000804097824 */ /* 0x000fe200078e029b */
[----:B------:R-:W-:Y:S01]  /*7e80*/  MOV R4, UR4 ;  /* 0x0000000400047c02 */ /* 0x000fe20008000f00 */
[----:B------:R-:W-:Y:S02]  /*7e90*/  ULDC.64 UR4, c[0x0][0xb48] ;  /* 0x0002d20000047ab9 */ /* 0x000fe40000000a00 */
[----:B------:R-:W-:Y:S01]  /*7ea0*/  IMAD R3, R3, UR4, RZ ;  /* 0x0000000403037c24 */ /* 0x000fe2000f8e02ff */
[----:B-1----:R-:W-:Y:S01]  /*7eb0*/  LEA R15, R14, R9, 0x6 ;  /* 0x000000090e0f7211 */ /* 0x002fe200078e30ff */
[----:B0-----:R-:W-:-:S02]  /*7ec0*/  IMAD R10, R12, UR8, RZ ;  /* 0x000000080c0a7c24 */ /* 0x001fc4000f8e02ff */
[----:B------:R-:W-:-:S04]  /*7ed0*/  IMAD.WIDE.U32 R4, R12, UR7, R4 ;  /* 0x000000070c047c25 */ /* 0x000fc8000f8e0004 */
[----:B------:R-:W-:Y:S02]  /*7ee0*/  IMAD R11, R13, UR7, R10 ;  /* 0x000000070d0b7c24 */ /* 0x000fe4000f8e020a */
[----:B---3--:R-:W-:-:S04]  /*7ef0*/  @P1 IMAD.HI.U32 R16, R15, R16, RZ ;  /* 0x000000100f101227 */ /* 0x008fc800078e00ff */
[----:B------:R-:W-:Y:S02]  /*7f00*/  IMAD.MOV.U32 R9, RZ, RZ, R15 ;  /* 0x000000ffff097224 */ /* 0x000fe400078e000f */
[----:B------:R-:W-:Y:S01]  /*7f10*/  IMAD.IADD R5, R5, 0x1, R11 ;  /* 0x0000000105057824 */ /* 0x000fe200078e020b */
[----:B--2---:R-:W-:Y:S01]  /*7f20*/  @P1 SHF.R.U32.HI R9, RZ, R17, R16 ;  /* 0x00000011ff091219 */ /* 0x004fe20000011610 */
[C---:B------:R-:W-:Y:S02]  /*7f30*/  IMAD R11, R2.reuse, UR5, R3 ;  /* 0x00000005020b7c24 */ /* 0x040fe4000f8e0203 */
[----:B------:R-:W-:Y:S01]  /*7f40*/  IMAD.WIDE.U32 R2, R2, UR4, R4 ;  /* 0x0000000402027c25 */ /* 0x000fe2000f8e0004 */
[----:B------:R-:W-:Y:S01]  /*7f50*/  IADD3 R13, -R9, RZ, RZ ;  /* 0x000000ff090d7210 */ /* 0x000fe20007ffe1ff */
[----:B------:R-:W-:Y:S01]  /*7f60*/  ULDC.64 UR4, c[0x0][0xb30] ;  /* 0x0002cc0000047ab9 */ /* 0x000fe20000000a00 */
[----:B------:R-:W-:Y:S01]  /*7f70*/  SHF.R.S32.HI R10, RZ, 0x1f, R9 ;  /* 0x0000001fff0a7819 */ /* 0x000fe20000011409 */
[----:B------:R-:W-:-:S02]  /*7f80*/  IMAD.IADD R3, R3, 0x1, R11 ;  /* 0x0000000103037824 */ /* 0x000fc400078e020b */
[----:B------:R-:W-:Y:S02]  /*7f90*/  IMAD R5, R6, R13, R15 ;  /* 0x0000000d06057224 */ /* 0x000fe400078e020f */
[----:B------:R-:W-:Y:S02]  /*7fa0*/  IMAD R10, R10, UR4, RZ ;  /* 0x000000040a0a7c24 */ /* 0x000fe4000f8e02ff */
[----:B------:R-:W-:Y:S01]  /*7fb0*/  IMAD.WIDE.U32 R2, R9, UR4, R2 ;  /* 0x0000000409027c25 */ /* 0x000fe2000f8e0002 */
[----:B------:R-:W-:-:S03]  /*7fc0*/  SHF.R.S32.HI R4, RZ, 0x1f, R5 ;  /* 0x0000001fff047819 */ /* 0x000fc60000011405 */
[----:B------:R-:W-:Y:S01]  /*7fd0*/  IMAD R11, R9, UR5, R10 ;  /* 0x00000005090b7c24 */ /* 0x000fe2000f8e020a */
[----:B------:R-:W-:Y:S02]  /*7fe0*/  ULDC.64 UR4, c[0x0][0xb28] ;  /* 0x0002ca0000047ab9 */ /* 0x000fe40000000a00 */
[----:B------:R-:W-:Y:S02]  /*7ff0*/  IMAD R4, R4, UR4, RZ ;  /* 0x0000000404047c24 */ /* 0x000fe4000f8e02ff */
[----:B------:R-:W-:Y:S02]  /*8000*/  IMAD.IADD R3, R3, 0x1, R11 ;  /* 0x0000000103037824 */ /* 0x000fe400078e020b */
[C---:B------:R-:W-:Y:S02]  /*8010*/  IMAD R9, R5.reuse, UR5, R4 ;  /* 0x0000000505097c24 */ /* 0x040fe4000f8e0204 */
[----:B------:R-:W-:Y:S01]  /*8020*/  IMAD.WIDE.U32 R2, R5, UR4, R2 ;  /* 0x0000000405027c25 */ /* 0x000fe2000f8e0002 */
[----:B------:R-:W-:-:S04]  /*8030*/  ULDC.64 UR4, c[0x0][0xb00] ;  /* 0x0002c00000047ab9 */ /* 0x000fc80000000a00 */
[----:B------:R-:W-:Y:S02]  /*8040*/  IADD3 R5, R3, R9, RZ ;  /* 0x0000000903057210 */ /* 0x000fe40007ffe0ff */
[----:B------:R-:W-:Y:S02]  /*8050*/  LEA.HI R9, R0, R0, RZ, 0x1 ;  /* 0x0000000000097211 */ /* 0x000fe400078f08ff */
[----:B------:R-:W-:Y:S01]  /*8060*/  LEA R4, P0, R2, UR4, 0x2 ;  /* 0x0000000402047c11 */ /* 0x000fe2000f8010ff */
[----:B------:R-:W-:Y:S01]  /*8070*/  ULDC UR4, c[0x0][0xa88] ;  /* 0x0002a20000047ab9 */ /* 0x000fe20000000800 */
[----:B------:R-:W-:Y:S01]  /*8080*/  LOP3.LUT R11, R9, 0xfffffe, RZ, 0xc0, !PT ;  /* 0x00fffffe090b7812 */ /* 0x000fe200078ec0ff */
[----:B------:R-:W-:Y:S01]  /*8090*/  IMAD R6, R6, UR4, RZ ;  /* 0x0000000406067c24 */ /* 0x000fe2000f8e02ff */
[----:B------:R-:W-:Y:S01]  /*80a0*/  LOP3.LUT R9, R7, 0x7ffffffc, RZ, 0xc0, !PT ;  /* 0x7ffffffc07097812 */ /* 0x000fe200078ec0ff */
[----:B------:R-:W-:Y:S01]  /*80b0*/  IMAD R7, R14, 0x40, R155 ;  /* 0x000000400e077824 */ /* 0x000fe200078e029b */
[----:B------:R-:W-:Y:S01]  /*80c0*/  LEA.HI.X R5, R2, UR5, R5, 0x2, P0 ;  /* 0x0000000502057c11 */ /* 0x000fe200080f1405 */
[----:B------:R-:W-:Y:S01]  /*80d0*/  IMAD.IADD R11, R0, 0x1, -R11 ;  /* 0x00000001000b7824 */ /* 0x000fe200078e0a0b */
[----:B------:R-:W-:Y:S01]  /*80e0*/  IADD3 R0, -R9, R8, RZ ;  /* 0x0000000809007210 */ /* 0x000fe20007ffe1ff */
[----:B------:R0:W1:Y:S01]  /*80f0*/  SHFL.IDX PT, R2, R4, RZ, 0x1c1f ;  /* 0x001c1fff04027589 */ /* 0x00006200000e0000 */
[----:B------:R-:W-:-:S03]  /*8100*/  ISETP.GE.AND P0, PT, R7, R6, PT ;  /* 0x000000060700720c */ /* 0x000fc60003f06270 */
[----:B------:R-:W-:Y:S01]  /*8110*/  IMAD R0, R11, 0x80, R0 ;  /* 0x000000800b007824 */ /* 0x000fe200078e0200 */
[----:B------:R0:W2:Y:S03]  /*8120*/  SHFL.IDX PT, R3, R5, RZ, 0x1c1f ;  /* 0x001c1fff05037589 */ /* 0x0000a600000e0000 */
[----:B------:R-:W-:-:S06]  /*8130*/  IMAD.SHL.U32 R0, R0, 0x2, RZ ;  /* 0x0000000200007824 */ /* 0x000fcc00078e00ff */
[----:B0-----:R-:W-:Y:S05]  /*8140*/  @P0 BRA `(.L_x_50) ;  /* 0x0000000c00000947 */ /* 0x001fea0003800000 */
[C---:B------:R-:W-:Y:S01]  /*8150*/  IADD3 R9, R0.reuse, 0x8, RZ ;  /* 0x0000000800097810 */ /* 0x040fe20007ffe0ff */
[C---:B------:R-:W-:Y:S01]  /*8160*/  VIADD R11, R0.reuse, 0x10 ;  /* 0x00000010000b7836 */ /* 0x040fe20000000000 */
[----:B------:R-:W-:Y:S01]  /*8170*/  ULDC UR4, c[0x0][0xac8] ;  /* 0x0002b20000047ab9 */ /* 0x000fe20000000800 */
[C---:B------:R-:W-:Y:S01]  /*8180*/  VIADD R13, R0.reuse, 0x18 ;  /* 0x00000018000d7836 */ /* 0x040fe20000000000 */
[C---:B------:R-:W-:Y:S01]  /*8190*/  ISETP.GE.AND P2, PT, R0.reuse, UR4, PT ;  /* 0x0000000400007c0c */ /* 0x040fe2000bf46270 */
[C---:B------:R-:W-:Y:S01]  /*81a0*/  VIADD R17, R0.reuse, 0x28 ;  /* 0x0000002800117836 */ /* 0x040fe20000000000 */
[----:B------:R-:W-:Y:S01]  /*81b0*/  ISETP.GE.AND P3, PT, R9, UR4, PT ;  /* 0x0000000409007c0c */ /* 0x000fe2000bf66270 */
[C---:B------:R-:W-:Y:S01]  /*81c0*/  VIADD R18, R0.reuse, 0x30 ;  /* 0x0000003000127836 */ /* 0x040fe20000000000 */
[----:B------:R-:W-:Y:S01]  /*81d0*/  ISETP.GE.AND P4, PT, R11, UR4, PT ;  /* 0x000000040b007c0c */ /* 0x000fe2000bf86270 */
[C---:B------:R-:W-:Y:S01]  /*81e0*/  VIADD R20, R0.reuse, 0x40 ;  /* 0x0000004000147836 */ /* 0x040fe20000000000 */
[----:B------:R-:W-:Y:S01]  /*81f0*/  ISETP.GE.AND P5, PT, R13, UR4, PT ;  /* 0x000000040d007c0c */ /* 0x000fe2000bfa6270 */
[C---:B------:R-:W-:Y:S01]  /*8200*/  VIADD R21, R0.reuse, 0x48 ;  /* 0x0000004800157836 */ /* 0x040fe20000000000 */
[C---:B------:R-:W-:Y:S01]  /*8210*/  IADD3 R16, R0.reuse, 0x20, RZ ;  /* 0x0000002000107810 */ /* 0x040fe20007ffe0ff */
[----:B------:R-:W-:Y:S01]  /*8220*/  VIADD R23, R0, 0x58 ;  /* 0x0000005800177836 */ /* 0x000fe20000000000 */
[----:B------:R-:W-:-:S02]  /*8230*/  ISETP.GE.AND P1, PT, R17, UR4, PT ;  /* 0x0000000411007c0c */ /* 0x000fc4000bf26270 */
[----:B------:R-:W-:Y:S02]  /*8240*/  ISETP.GE.AND P0, PT, R16, UR4, PT ;  /* 0x0000000410007c0c */ /* 0x000fe4000bf06270 */
[----:B------:R-:W-:Y:S02]  /*8250*/  @!P2 LEA.HI R8, R0, R0, RZ, 0x1 ;  /* 0x000000000008a211 */ /* 0x000fe400078f08ff */
[----:B------:R-:W-:Y:S02]  /*8260*/  @!P3 LEA.HI R10, R9, R9, RZ, 0x1 ;  /* 0x00000009090ab211 */ /* 0x000fe400078f08ff */
[----:B------:R-:W-:Y:S02]  /*8270*/  @!P4 LEA.HI R12, R11, R11, RZ, 0x1 ;  /* 0x0000000b0b0cc211 */ /* 0x000fe400078f08ff */
[----:B------:R-:W-:Y:S02]  /*8280*/  @!P5 LEA.HI R14, R13, R13, RZ, 0x1 ;  /* 0x0000000d0d0ed211 */ /* 0x000fe400078f08ff */
[----:B------:R-:W-:-:S02]  /*8290*/  @!P2 LOP3.LUT R9, R8, 0xfffffffe, RZ, 0xc0, !PT ;  /* 0xfffffffe0809a812 */ /* 0x000fc400078ec0ff */
[----:B------:R-:W-:Y:S02]  /*82a0*/  @!P3 LOP3.LUT R11, R10, 0xfffffffe, RZ, 0xc0, !PT ;  /* 0xfffffffe0a0bb812 */ /* 0x000fe400078ec0ff */
[----:B------:R-:W-:Y:S01]  /*82b0*/  @!P4 LOP3.LUT R13, R12, 0xfffffffe, RZ, 0xc0, !PT ;  /* 0xfffffffe0c0dc812 */ /* 0x000fe200078ec0ff */
[--C-:B-12---:R-:W-:Y:S01]  /*82c0*/  @!P2 IMAD.WIDE R8, R9, 0x4, R2.reuse ;  /* 0x000000040908a825 */ /* 0x106fe200078e0202 */
[----:B------:R-:W-:Y:S02]  /*82d0*/  @!P5 LOP3.LUT R15, R14, 0xfffffffe, RZ, 0xc0, !PT ;  /* 0xfffffffe0e0fd812 */ /* 0x000fe400078ec0ff */
[C---:B------:R-:W-:Y:S01]  /*82e0*/  IADD3 R19, R0.reuse, 0x38, RZ ;  /* 0x0000003800137810 */ /* 0x040fe20007ffe0ff */
[--C-:B------:R-:W-:Y:S01]  /*82f0*/  @!P3 IMAD.WIDE R10, R11, 0x4, R2.reuse ;  /* 0x000000040b0ab825 */ /* 0x100fe200078e0202 */
[----:B------:R0:W-:Y:S01]  /*8300*/  @!P2 ST.E.64 desc[UR36][R8.64], R24 ;  /* 0x000000180800a985 */ /* 0x0001e2000c101b24 */
[----:B------:R-:W-:Y:S02]  /*8310*/  IADD3 R22, R0, 0x50, RZ ;  /* 0x0000005000167810 */ /* 0x000fe40007ffe0ff */
[----:B------:R-:W-:Y:S01]  /*8320*/  @!P4 IMAD.WIDE R12, R13, 0x4, R2 ;  /* 0x000000040d0cc825 */ /* 0x000fe200078e0202 */
[----:B------:R1:W-:Y:S01]  /*8330*/  @!P3 ST.E.64 desc[UR36][R10.64], R28 ;  /* 0x0000001c0a00b985 */ /* 0x0003e2000c101b24 */
[----:B------:R-:W-:-:S02]  /*8340*/  ISETP.GE.AND P2, PT, R18, UR4, PT ;  /* 0x0000000412007c0c */ /* 0x000fc4000bf46270 */
[----:B------:R-:W-:Y:S01]  /*8350*/  @!P5 IMAD.WIDE R14, R15, 0x4, R2 ;  /* 0x000000040f0ed825 */ /* 0x000fe200078e0202 */
[----:B------:R2:W-:Y:S01]  /*8360*/  @!P4 ST.E.64 desc[UR36][R12.64], R32 ;  /* 0x000000200c00c985 */ /* 0x0005e2000c101b24 */
[----:B------:R-:W-:Y:S02]  /*8370*/  ISETP.GE.AND P3, PT, R19, UR4, PT ;  /* 0x0000000413007c0c */ /* 0x000fe4000bf66270 */
[----:B------:R-:W-:Y:S01]  /*8380*/  ISETP.GE.AND P4, PT, R20, UR4, PT ;  /* 0x0000000414007c0c */ /* 0x000fe2000bf86270 */
[----:B------:R3:W-:Y:S01]  /*8390*/  @!P5 ST.E.64 desc[UR36][R14.64], R36 ;  /* 0x000000240e00d985 */ /* 0x0007e2000c101b24 */
[----:B------:R-:W-:Y:S01]  /*83a0*/  ISETP.GE.AND P5, PT, R21, UR4, PT ;  /* 0x0000000415007c0c */ /* 0x000fe2000bfa6270 */
[----:B0-----:R-:W-:Y:S01]  /*83b0*/  VIADD R24, R0, 0x60 ;  /* 0x0000006000187836 */ /* 0x001fe20000000000 */
[----:B------:R-:W-:Y:S02]  /*83c0*/  ISETP.GE.AND P6, PT, R22, UR4, PT ;  /* 0x0000000416007c0c */ /* 0x000fe4000bfc6270 */
[----:B------:R-:W-:-:S02]  /*83d0*/  @!P0 LEA.HI R16, R16, R16, RZ, 0x1 ;  /* 0x0000001010108211 */ /* 0x000fc400078f08ff */
[----:B------:R-:W-:Y:S02]  /*83e0*/  @!P1 LEA.HI R17, R17, R17, RZ, 0x1 ;  /* 0x0000001111119211 */ /* 0x000fe400078f08ff */
[----:B------:R-:W-:Y:S02]  /*83f0*/  @!P0 LOP3.LUT R9, R16, 0xfffffffe, RZ, 0xc0, !PT ;  /* 0xfffffffe10098812 */ /* 0x000fe400078ec0ff */
[----:B-1----:R-:W-:Y:S02]  /*8400*/  @!P1 LOP3.LUT R11, R17, 0xfffffffe, RZ, 0xc0, !PT ;  /* 0xfffffffe110b9812 */ /* 0x002fe400078ec0ff */
[----:B------:R-:W-:Y:S01]  /*8410*/  @!P2 LEA.HI R18, R18, R18, RZ, 0x1 ;  /* 0x000000121212a211 */ /* 0x000fe200078f08ff */
[--C-:B------:R-:W-:Y:S01]  /*8420*/  @!P0 IMAD.WIDE R8, R9, 0x4, R2.reuse ;  /* 0x0000000409088825 */ /* 0x100fe200078e0202 */
[----:B------:R-:W-:Y:S02]  /*8430*/  @!P3 LEA.HI R19, R19, R19, RZ, 0x1 ;  /* 0x000000131313b211 */ /* 0x000fe400078f08ff */
[----:B------:R-:W-:Y:S01]  /*8440*/  @!P4 LEA.HI R20, R20, R20, RZ, 0x1 ;  /* 0x000000141414c211 */ /* 0x000fe200078f08ff */
[----:B------:R-:W-:Y:S01]  /*8450*/  @!P1 IMAD.WIDE R10, R11, 0x4, R2 ;  /* 0x000000040b0a9825 */ /* 0x000fe200078e0202 */
[----:B------:R-:W-:Y:S01]  /*8460*/  @!P5 LEA.HI R21, R21, R21, RZ, 0x1 ;  /* 0x000000151515d211 */ /* 0x000fe200078f08ff */
[----:B------:R0:W-:Y:S01]  /*8470*/  @!P0 ST.E.64 desc[UR36][R8.64], R40 ;  /* 0x0000002808008985 */ /* 0x0001e2000c101b24 */
[----:B------:R-:W-:-:S02]  /*8480*/  @!P6 LEA.HI R22, R22, R22, RZ, 0x1 ;  /* 0x000000161616e211 */ /* 0x000fc400078f08ff */
[----:B--2---:R-:W-:Y:S01]  /*8490*/  @!P2 LOP3.LUT R13, R18, 0xfffffffe, RZ, 0xc0, !PT ;  /* 0xfffffffe120da812 */ /* 0x004fe200078ec0ff */
[----:B------:R1:W-:Y:S01]  /*84a0*/  @!P1 ST.E.64 desc[UR36][R10.64], R44 ;  /* 0x0000002c0a009985 */ /* 0x0003e2000c101b24 */
[----:B------:R-:W-:Y:S02]  /*84b0*/  @!P3 LOP3.LUT R19, R19, 0xfffffffe, RZ, 0xc0, !PT ;  /* 0xfffffffe1313b812 */ /* 0x000fe400078ec0ff */
[----:B---3--:R-:W-:Y:S01]  /*84c0*/  @!P4 LOP3.LUT R15, R20, 0xfffffffe, RZ, 0xc0, !PT ;  /* 0xfffffffe140fc812 */ /* 0x008fe200078ec0ff */
[----:B------:R-:W-:Y:S01]  /*84d0*/  VIADD R20, R0, 0x78 ;  /* 0x0000007800147836 */ /* 0x000fe20000000000 */
[----:B------:R-:W-:Y:S02]  /*84e0*/  @!P5 LOP3.LUT R21, R21, 0xfffffffe, RZ, 0xc0, !PT ;  /* 0xfffffffe1515d812 */ /* 0x000fe400078ec0ff */
[----:B------:R-:W-:Y:S01]  /*84f0*/  @!P6 LOP3.LUT R17, R22, 0xfffffffe, RZ, 0xc0, !PT ;  /* 0xfffffffe1611e812 */ /* 0x000fe200078ec0ff */
[----:B------:R-:W-:Y:S01]  /*8500*/  VIADD R22, R0, 0x88 ;  /* 0x0000008800167836 */ /* 0x000fe20000000000 */
[----:B------:R-:W-:Y:S01]  /*8510*/  ISETP.GE.AND P1, PT, R23, UR4, PT ;  /* 0x0000000417007c0c */ /* 0x000fe2000bf26270 */
[----:B0-----:R-:W-:Y:S01]  /*8520*/  @!P2 IMAD.WIDE R8, R13, 0x4, R2 ;  /* 0x000000040d08a825 */ /* 0x001fe200078e0202 */
[----:B------:R-:W-:-:S02]  /*8530*/  ISETP.GE.AND P0, PT, R24, UR4, PT ;  /* 0x0000000418007c0c */ /* 0x000fc4000bf06270 */
[----:B------:R-:W-:Y:S01]  /*8540*/  IADD3 R18, R0, 0x68, RZ ;  /* 0x0000006800127810 */ /* 0x000fe20007ffe0ff */
[--C-:B-1----:R-:W-:Y:S01]  /*8550*/  @!P3 IMAD.WIDE R10, R19, 0x4, R2.reuse ;  /* 0x00000004130ab825 */ /* 0x102fe200078e0202 */
[----:B------:R0:W-:Y:S02]  /*8560*/  @!P2 ST.E.64 desc[UR36][R8.64], R48 ;  /* 0x000000300800a985 */ /* 0x0001e4000c101b24 */
[----:B------:R-:W-:Y:S01]  /*8570*/  ISETP.GE.AND P2, PT, R18, UR4, PT ;  /* 0x0000000412007c0c */ /* 0x000fe2000bf46270 */
[--C-:B------:R-:W-:Y:S01]  /*8580*/  @!P4 IMAD.WIDE R12, R15, 0x4, R2.reuse ;  /* 0x000000040f0cc825 */ /* 0x100fe200078e0202 */
[----:B------:R1:W-:Y:S01]  /*8590*/  @!P3 ST.E.64 desc[UR36][R10.64], R52 ;  /* 0x000000340a00b985 */ /* 0x0003e2000c101b24 */
[----:B------:R-:W-:Y:S02]  /*85a0*/  ISETP.GE.AND P3, PT, R22, UR4, PT ;  /* 0x0000000416007c0c */ /* 0x000fe4000bf66270 */
[----:B------:R-:W-:Y:S01]  /*85b0*/  @!P5 IMAD.WIDE R14, R21, 0x4, R2 ;  /* 0x00000004150ed825 */ /* 0x000fe200078e0202 */
[----:B------:R2:W-:Y:S01]  /*85c0*/  @!P4 ST.E.64 desc[UR36][R12.64], R56 ;  /* 0x000000380c00c985 */ /* 0x0005e2000c101b24 */
[----:B------:R-:W-:-:S02]  /*85d0*/  IADD3 R21, R0, 0x80, RZ ;  /* 0x0000008000157810 */ /* 0x000fc40007ffe0ff */
[----:B------:R-:W-:Y:S01]  /*85e0*/  @!P6 IMAD.WIDE R16, R17, 0x4, R2 ;  /* 0x000000041110e825 */ /* 0x000fe200078e0202 */
[----:B------:R3:W-:Y:S01]  /*85f0*/  @!P5 ST.E.64 desc[UR36][R14.64], R60 ;  /* 0x0000003c0e00d985 */ /* 0x0007e2000c101b24 */
[----:B------:R-:W-:Y:S02]  /*8600*/  ISETP.GE.AND P5, PT, R20, UR4, PT ;  /* 0x0000000414007c0c */ /* 0x000fe4000bfa6270 */
[----:B------:R-:W-:Y:S01]  /*8610*/  VIADD R19, R0, 0x70 ;  /* 0x0000007000137836 */ /* 0x000fe20000000000 */
[----:B------:R4:W-:Y:S01]  /*8620*/  @!P6 ST.E.64 desc[UR36][R16.64], R64 ;  /* 0x000000401000e985 */ /* 0x0009e2000c101b24 */
[----:B------:R-:W-:Y:S02]  /*8630*/  ISETP.GE.AND P4, PT, R21, UR4, PT ;  /* 0x0000000415007c0c */ /* 0x000fe4000bf86270 */
[----:B------:R-:W-:Y:S02]  /*8640*/  @!P1 LEA.HI R23, R23, R23, RZ, 0x1 ;  /* 0x0000001717179211 */ /* 0x000fe400078f08ff */
[----:B------:R-:W-:-:S02]  /*8650*/  ISETP.GE.AND P6, PT, R19, UR4, PT ;  /* 0x0000000413007c0c */ /* 0x000fc4000bfc6270 */
[----:B------:R-:W-:Y:S02]  /*8660*/  @!P0 LEA.HI R24, R24, R24, RZ, 0x1 ;  /* 0x0000001818188211 */ /* 0x000fe400078f08ff */
[----:B0-----:R-:W-:Y:S01]  /*8670*/  @!P1 LOP3.LUT R9, R23, 0xfffffffe, RZ, 0xc0, !PT ;  /* 0xfffffffe17099812 */ /* 0x001fe200078ec0ff */
[----:B------:R-:W-:Y:S01]  /*8680*/  VIADD R23, R0, 0x90 ;  /* 0x0000009000177836 */ /* 0x000fe20000000000 */
        /* <DEDUP_REMOVED lines=11> */
[----:B------:R-:W-:Y:S01]  /*8740*/  @!P6 LOP3.LUT R19, R19, 0xfffffffe, RZ, 0xc0, !PT ;  /* 0xfffffffe1313e812 */ /* 0x000fe200078ec0ff */
[----:B------:R-:W-:Y:S01]  /*8750*/  VIADD R18, R0, 0xa0 ;  /* 0x000000a000127836 */ /* 0x000fe20000000000 */
[----:B---3--:R-:W-:Y:S02]  /*8760*/  @!P5 LOP3.LUT R15, R20, 0xfffffffe, RZ, 0xc0, !PT ;  /* 0xfffffffe140fd812 */ /* 0x008fe400078ec0ff */
[----:B------:R-:W-:Y:S02]  /*8770*/  @!P4 LOP3.LUT R21, R21, 0xfffffffe, RZ, 0xc0, !PT ;  /* 0xfffffffe1515c812 */ /* 0x000fe400078ec0ff */
[----:B----4-:R-:W-:Y:S01]  /*8780*/  @!P3 LOP3.LUT R17, R22, 0xfffffffe, RZ, 0xc0, !PT ;  /* 0xfffffffe1611b812 */ /* 0x010fe200078ec0ff */
[C---:B------:R-:W-:Y:S01]  /*8790*/  VIADD R22, R0.reuse, 0xc0 ;  /* 0x000000c000167836 */ /* 0x040fe20000000000 */
[----:B------:R-:W-:Y:S01]  /*87a0*/  IADD3 R24, R0, 0x98, RZ ;  /* 0x0000009800187810 */ /* 0x000fe20007ffe0ff */
[----:B0-----:R-:W-:Y:S01]  /*87b0*/  @!P2 IMAD.WIDE R8, R13, 0x4, R2 ;  /* 0x000000040d08a825 */ /* 0x001fe200078e0202 */
[----:B------:R-:W-:-:S02]  /*87c0*/  ISETP.GE.AND P0, PT, R23, UR4, PT ;  /* 0x0000000417007c0c */ /* 0x000fc4000bf06270 */
[----:B------:R-:W-:Y:S01]  /*87d0*/  ISETP.GE.AND P1, PT, R24, UR4, PT ;  /* 0x0000000418007c0c */ /* 0x000fe2000bf26270 */
[--C-:B-1----:R-:W-:Y:S01]  /*87e0*/  @!P6 IMAD.WIDE R10, R19, 0x4, R2.reuse ;  /* 0x00000004130ae825 */ /* 0x102fe200078e0202 */
[----:B------:R0:W-:Y:S01]  /*87f0*/  @!P2 ST.E.64 desc[UR36][R8.64], R76 ;  /* 0x0000004c0800a985 */ /* 0x0001e2000c101b24 */
[----:B------:R-:W-:Y:S02]  /*8800*/  IADD3 R20, R0, 0xb0, RZ ;  /* 0x000000b000147810 */ /* 0x000fe40007ffe0ff */
[--C-:B------:R-:W-:Y:S01]  /*8810*/  @!P5 IMAD.WIDE R12, R15, 0x4, R2.reuse ;  /* 0x000000040f0cd825 */ /* 0x100fe200078e0202 */
[----:B------:R1:W-:Y:S01]  /*8820*/  @!P6 ST.E.64 desc[UR36][R10.64], R80 ;  /* 0x000000500a00e985 */ /* 0x0003e2000c101b24 */
[----:B------:R-:W-:Y:S02]  /*8830*/  ISETP.GE.AND P2, PT, R18, UR4, PT ;  /* 0x0000000412007c0c */ /* 0x000fe4000bf46270 */
[----:B------:R-:W-:Y:S01]  /*8840*/  @!P4 IMAD.WIDE R14, R21, 0x4, R2 ;  /* 0x00000004150ec825 */ /* 0x000fe200078e0202 */
[----:B------:R2:W-:Y:S01]  /*8850*/  @!P5 ST.E.64 desc[UR36][R12.64], R84 ;  /* 0x000000540c00d985 */ /* 0x0005e2000c101b24 */
[----:B------:R-:W-:-:S02]  /*8860*/  ISETP.GE.AND P6, PT, R22, UR4, PT ;  /* 0x0000000416007c0c */ /* 0x000fc4000bfc6270 */
[----:B------:R-:W-:Y:S01]  /*8870*/  @!P3 IMAD.WIDE R16, R17, 0x4, R2 ;  /* 0x000000041110b825 */ /* 0x000fe200078e0202 */
[----:B------:R3:W-:Y:S01]  /*8880*/  @!P4 ST.E.64 desc[UR36][R14.64], R88 ;  /* 0x000000580e00c985 */ /* 0x0007e2000c101b24 */
[----:B------:R-:W-:Y:S02]  /*8890*/  ISETP.GE.AND P4, PT, R20, UR4, PT ;  /* 0x0000000414007c0c */ /* 0x000fe4000bf86270 */
[C---:B------:R-:W-:Y:S01]  /*88a0*/  VIADD R19, R0.reuse, 0xa8 ;  /* 0x000000a800137836 */ /* 0x040fe20000000000 */
[----:B------:R4:W-:Y:S01]  /*88b0*/  @!P3 ST.E.64 desc[UR36][R16.64], R92 ;  /* 0x0000005c1000b985 */ /* 0x0009e2000c101b24 */
[----:B------:R-:W-:Y:S01]  /*88c0*/  VIADD R21, R0, 0xb8 ;  /* 0x000000b800157836 */ /* 0x000fe20000000000 */
[----:B------:R-:W-:Y:S02]  /*88d0*/  @!P0 LEA.HI R23, R23, R23, RZ, 0x1 ;  /* 0x0000001717178211 */ /* 0x000fe400078f08ff */
[----:B------:R-:W-:Y:S02]  /*88e0*/  ISETP.GE.AND P3, PT, R19, UR4, PT ;  /* 0x0000000413007c0c */ /* 0x000fe4000bf66270 */
[----:B------:R-:W-:-:S02]  /*88f0*/  ISETP.GE.AND P5, PT, R21, UR4, PT ;  /* 0x0000000415007c0c */ /* 0x000fc4000bfa6270 */
[----:B------:R-:W-:Y:S02]  /*8900*/  @!P1 LEA.HI R24, R24, R24, RZ, 0x1 ;  /* 0x0000001818189211 */ /* 0x000fe400078f08ff */
[----:B0-----:R-:W-:Y:S02]  /*8910*/  @!P0 LOP3.LUT R9, R23, 0xfffffffe, RZ, 0xc0, !PT ;  /* 0xfffffffe17098812 */ /* 0x001fe400078ec0ff */
[----:B------:R-:W-:Y:S02]  /*8920*/  @!P2 LEA.HI R18, R18, R18, RZ, 0x1 ;  /* 0x000000121212a211 */ /* 0x000fe400078f08ff */
[----:B-1----:R-:W-:Y:S01]  /*8930*/  @!P1 LOP3.LUT R11, R24, 0xfffffffe, RZ, 0xc0, !PT ;  /* 0xfffffffe180b9812 */ /* 0x002fe200078ec0ff */
[--C-:B------:R-:W-:Y:S01]  /*8940*/  @!P0 IMAD.WIDE R8, R9, 0x4, R2.reuse ;  /* 0x0000000409088825 */ /* 0x100fe200078e0202 */
[----:B------:R-:W-:Y:S02]  /*8950*/  @!P4 LEA.HI R20, R20, R20, RZ, 0x1 ;  /* 0x000000141414c211 */ /* 0x000fe400078f08ff */
[----:B------:R-:W-:Y:S01]  /*8960*/  @!P3 LEA.HI R19, R19, R19, RZ, 0x1 ;  /* 0x000000131313b211 */ /* 0x000fe200078f08ff */
[----:B------:R-:W-:Y:S01]  /*8970*/  @!P1 IMAD.WIDE R10, R11, 0x4, R2 ;  /* 0x000000040b0a9825 */ /* 0x000fe200078e0202 */
[----:B--2---:R-:W-:Y:S01]  /*8980*/  @!P2 LOP3.LUT R13, R18, 0xfffffffe, RZ, 0xc0, !PT ;  /* 0xfffffffe120da812 */ /* 0x004fe200078ec0ff */
[----:B------:R0:W-:Y:S01]  /*8990*/  @!P0 ST.E.64 desc[UR36][R8.64], R96 ;  /* 0x0000006008008985 */ /* 0x0001e2000c101b24 */
[----:B------:R-:W-:-:S02]  /*89a0*/  @!P5 LEA.HI R21, R21, R21, RZ, 0x1 ;  /* 0x000000151515d211 */ /* 0x000fc400078f08ff */
[----:B------:R-:W-:Y:S01]  /*89b0*/  @!P3 LOP3.LUT R19, R19, 0xfffffffe, RZ, 0xc0, !PT ;  /* 0xfffffffe1313b812 */ /* 0x000fe200078ec0ff */
[--C-:B------:R-:W-:Y:S01]  /*89c0*/  @!P2 IMAD.WIDE R12, R13, 0x4, R2.reuse ;  /* 0x000000040d0ca825 */ /* 0x100fe200078e0202 */
[----:B------:R-:W-:Y:S01]  /*89d0*/  @!P6 LEA.HI R22, R22, R22, RZ, 0x1 ;  /* 0x000000161616e211 */ /* 0x000fe200078f08ff */
[----:B------:R1:W-:Y:S01]  /*89e0*/  @!P1 ST.E.64 desc[UR36][R10.64], R100 ;  /* 0x000000640a009985 */ /* 0x0003e2000c101b24 */
[----:B---3--:R-:W-:Y:S01]  /*89f0*/  @!P4 LOP3.LUT R15, R20, 0xfffffffe, RZ, 0xc0, !PT ;  /* 0xfffffffe140fc812 */ /* 0x008fe200078ec0ff */
[----:B------:R-:W-:Y:S01]  /*8a00*/  VIADD R20, R0, 0xd8 ;  /* 0x000000d800147836 */ /* 0x000fe20000000000 */
[----:B------:R-:W-:Y:S01]  /*8a10*/  @!P5 LOP3.LUT R21, R21, 0xfffffffe, RZ, 0xc0, !PT ;  /* 0xfffffffe1515d812 */ /* 0x000fe200078ec0ff */
[----:B------:R2:W-:Y:S01]  /*8a20*/  @!P2 ST.E.64 desc[UR36][R12.64], R104 ;  /* 0x000000680c00a985 */ /* 0x0005e2000c101b24 */
[----:B----4-:R-:W-:Y:S02]  /*8a30*/  @!P6 LOP3.LUT R17, R22, 0xfffffffe, RZ, 0xc0, !PT ;  /* 0xfffffffe1611e812 */ /* 0x010fe400078ec0ff */
[----:B------:R-:W-:Y:S01]  /*8a40*/  IADD3 R18, R0, 0xc8, RZ ;  /* 0x000000c800127810 */ /* 0x000fe20007ffe0ff */
[----:B0-----:R-:W-:Y:S01]  /*8a50*/  @!P3 IMAD.WIDE R8, R19, 0x4, R2 ;  /* 0x000000041308b825 */ /* 0x001fe200078e0202 */
[----:B------:R-:W-:-:S02]  /*8a60*/  ISETP.GE.AND P2, PT, R20, UR4, PT ;  /* 0x0000000414007c0c */ /* 0x000fc4000bf46270 */
[----:B------:R-:W-:Y:S01]  /*8a70*/  ISETP.GE.AND P0, PT, R18, UR4, PT ;  /* 0x0000000412007c0c */ /* 0x000fe2000bf06270 */
[----:B------:R-:W-:Y:S01]  /*8a80*/  VIADD R19, R0, 0xd0 ;  /* 0x000000d000137836 */ /* 0x000fe20000000000 */
[----:B------:R0:W-:Y:S01]  /*8a90*/  @!P3 ST.E.64 desc[UR36][R8.64], R108 ;  /* 0x0000006c0800b985 */ /* 0x0001e2000c101b24 */
[----:B-1----:R-:W-:-:S03]  /*8aa0*/  @!P4 IMAD.WIDE R10, R15, 0x4, R2 ;  /* 0x000000040f0ac825 */ /* 0x002fc600078e0202 */
[----:B------:R-:W-:Y:S01]  /*8ab0*/  ISETP.GE.AND P1, PT, R19, UR4, PT ;  /* 0x0000000413007c0c */ /* 0x000fe2000bf26270 */
[--C-:B------:R-:W-:Y:S01]  /*8ac0*/  @!P5 IMAD.WIDE R14, R21, 0x4, R2.reuse ;  /* 0x00000004150ed825 */ /* 0x100fe200078e0202 */
[----:B------:R-:W-:Y:S01]  /*8ad0*/  IADD3 R21, R0, 0xe0, RZ ;  /* 0x000000e000157810 */ /* 0x000fe20007ffe0ff */
[----:B------:R1:W-:Y:S02]  /*8ae0*/  @!P4 ST.E.64 desc[UR36][R10.64], R112 ;  /* 0x000000700a00c985 */ /* 0x0003e4000c101b24 */
[----:B------:R-:W-:Y:S01]  /*8af0*/  @!P6 IMAD.WIDE R16, R17, 0x4, R2 ;  /* 0x000000041110e825 */ /* 0x000fe200078e0202 */
[----:B------:R-:W-:Y:S01]  /*8b00*/  ISETP.GE.AND P3, PT, R21, UR4, PT ;  /* 0x0000000415007c0c */ /* 0x000fe2000bf66270 */
[----:B------:R3:W-:Y:S01]  /*8b10*/  @!P5 ST.E.64 desc[UR36][R14.64], R116 ;  /* 0x000000740e00d985 */ /* 0x0007e2000c101b24 */
[----:B------:R-:W-:Y:S01]  /*8b20*/  @!P0 LEA.HI R18, R18, R18, RZ, 0x1 ;  /* 0x0000001212128211 */ /* 0x000fe200078f08ff */
[C---:B--2---:R-:W-:Y:S01]  /*8b30*/  VIADD R12, R0.reuse, 0xe8 ;  /* 0x000000e8000c7836 */ /* 0x044fe20000000000 */
[C---:B0-----:R-:W-:Y:S01]  /*8b40*/  IADD3 R9, R0.reuse, 0xf8, RZ ;  /* 0x000000f800097810 */ /* 0x041fe20007ffe0ff */
[----:B------:R-:W-:Y:S01]  /*8b50*/  VIADD R13, R0, 0xf0 ;  /* 0x000000f0000d7836 */ /* 0x000fe20000000000 */
[----:B------:R0:W-:Y:S01]  /*8b60*/  @!P6 ST.E.64 desc[UR36][R16.64], R120 ;  /* 0x000000781000e985 */ /* 0x0001e2000c101b24 */
[----:B------:R-:W-:-:S02]  /*8b70*/  @!P1 LEA.HI R19, R19, R19, RZ, 0x1 ;  /* 0x0000001313139211 */ /* 0x000fc400078f08ff */
[----:B------:R-:W-:Y:S02]  /*8b80*/  ISETP.GE.AND P6, PT, R9, UR4, PT ;  /* 0x0000000409007c0c */ /* 0x000fe4000bfc6270 */
[----:B------:R-:W-:Y:S02]  /*8b90*/  ISETP.GE.AND P4, PT, R12, UR4, PT ;  /* 0x000000040c007c0c */ /* 0x000fe4000bf86270 */
[----:B------:R-:W-:Y:S02]  /*8ba0*/  ISETP.GE.AND P5, PT, R13, UR4, PT ;  /* 0x000000040d007c0c */ /* 0x000fe4000bfa6270 */
[----:B------:R-:W-:Y:S02]  /*8bb0*/  @!P2 LEA.HI R20, R20, R20, RZ, 0x1 ;  /* 0x000000141414a211 */ /* 0x000fe400078f08ff */
[----:B------:R-:W-:Y:S02]  /*8bc0*/  @!P3 LEA.HI R21, R21, R21, RZ, 0x1 ;  /* 0x000000151515b211 */ /* 0x000fe400078f08ff */
[----:B-1----:R-:W-:-:S02]  /*8bd0*/  @!P1 LOP3.LUT R11, R19, 0xfffffffe, RZ, 0xc0, !PT ;  /* 0xfffffffe130b9812 */ /* 0x002fc400078ec0ff */
[----:B---3--:R-:W-:Y:S02]  /*8be0*/  @!P3 LOP3.LUT R15, R21, 0xfffffffe, RZ, 0xc0, !PT ;  /* 0xfffffffe150fb812 */ /* 0x008fe400078ec0ff */
[----:B------:R-:W-:Y:S02]  /*8bf0*/  @!P6 LEA.HI R10, R9, R9, RZ, 0x1 ;  /* 0x00000009090ae211 */ /* 0x000fe400078f08ff */
[----:B------:R-:W-:Y:S01]  /*8c00*/  @!P4 LEA.HI R12, R12, R12, RZ, 0x1 ;  /* 0x0000000c0c0cc211 */ /* 0x000fe200078f08ff */
[----:B------:R-:W-:Y:S01]  /*8c10*/  @!P3 IMAD.WIDE R14, R15, 0x4, R2 ;  /* 0x000000040f0eb825 */ /* 0x000fe200078e0202 */
[----:B------:R-:W-:Y:S02]  /*8c20*/  @!P5 LEA.HI R8, R13, R13, RZ, 0x1 ;  /* 0x0000000d0d08d211 */ /* 0x000fe400078f08ff */
[----:B------:R-:W-:Y:S02]  /*8c30*/  @!P0 LOP3.LUT R9, R18, 0xfffffffe, RZ, 0xc0, !PT ;  /* 0xfffffffe12098812 */ /* 0x000fe400078ec0ff */
[----:B------:R-:W-:-:S02]  /*8c40*/  @!P2 LOP3.LUT R13, R20, 0xfffffffe, RZ, 0xc0, !PT ;  /* 0xfffffffe140da812 */ /* 0x000fc400078ec0ff */
[----:B0-----:R-:W-:Y:S02]  /*8c50*/  @!P4 LOP3.LUT R17, R12, 0xfffffffe, RZ, 0xc0, !PT ;  /* 0xfffffffe0c11c812 */ /* 0x001fe400078ec0ff */
[----:B------:R-:W-:Y:S01]  /*8c60*/  @!P5 LOP3.LUT R19, R8, 0xfffffffe, RZ, 0xc0, !PT ;  /* 0xfffffffe0813d812 */ /* 0x000fe200078ec0ff */
[----:B------:R-:W-:Y:S01]  /*8c70*/  @!P0 IMAD.WIDE R8, R9, 0x4, R2 ;  /* 0x0000000409088825 */ /* 0x000fe200078e0202 */
[----:B------:R-:W-:-:S03]  /*8c80*/  @!P6 LOP3.LUT R21, R10, 0xfffffffe, RZ, 0xc0, !PT ;  /* 0xfffffffe0a15e812 */ /* 0x000fc600078ec0ff */
[--C-:B------:R-:W-:Y:S01]  /*8c90*/  @!P1 IMAD.WIDE R10, R11, 0x4, R2.reuse ;  /* 0x000000040b0a9825 */ /* 0x100fe200078e0202 */
[----:B------:R0:W-:Y:S03]  /*8ca0*/  @!P0 ST.E.64 desc[UR36][R8.64], R124 ;  /* 0x0000007c08008985 */ /* 0x0001e6000c101b24 */
[--C-:B------:R-:W-:Y:S01]  /*8cb0*/  @!P2 IMAD.WIDE R12, R13, 0x4, R2.reuse ;  /* 0x000000040d0ca825 */ /* 0x100fe200078e0202 */
[----:B------:R0:W-:Y:S03]  /*8cc0*/  @!P1 ST.E.64 desc[UR36][R10.64], R128 ;  /* 0x000000800a009985 */ /* 0x0001e6000c101b24 */
[--C-:B------:R-:W-:Y:S01]  /*8cd0*/  @!P4 IMAD.WIDE R16, R17, 0x4, R2.reuse ;  /* 0x000000041110c825 */ /* 0x100fe200078e0202 */
[----:B------:R0:W-:Y:S03]  /*8ce0*/  @!P2 ST.E.64 desc[UR36][R12.64], R132 ;  /* 0x000000840c00a985 */ /* 0x0001e6000c101b24 */
[--C-:B------:R-:W-:Y:S01]  /*8cf0*/  @!P5 IMAD.WIDE R18, R19, 0x4, R2.reuse ;  /* 0x000000041312d825 */ /* 0x100fe200078e0202 */
[----:B------:R0:W-:Y:S03]  /*8d00*/  @!P3 ST.E.64 desc[UR36][R14.64], R136 ;  /* 0x000000880e00b985 */ /* 0x0001e6000c101b24 */
[----:B------:R-:W-:Y:S01]  /*8d10*/  @!P6 IMAD.WIDE R2, R21, 0x4, R2 ;  /* 0x000000041502e825 */ /* 0x000fe200078e0202 */
[----:B------:R0:W-:Y:S04]  /*8d20*/  @!P4 ST.E.64 desc[UR36][R16.64], R140 ;  /* 0x0000008c1000c985 */ /* 0x0001e8000c101b24 */
[----:B------:R0:W-:Y:S04]  /*8d30*/  @!P5 ST.E.64 desc[UR36][R18.64], R144 ;  /* 0x000000901200d985 */ /* 0x0001e8000c101b24 */
[----:B------:R0:W-:Y:S02]  /*8d40*/  @!P6 ST.E.64 desc[UR36][R2.64], R148 ;  /* 0x000000940200e985 */ /* 0x0001e4000c101b24 */
.L_x_50:
[----:B------:R-:W-:Y:S05]  /*8d50*/  BSYNC B0 ;  /* 0x0000000000007941 */ /* 0x000fea0003800000 */
.L_x_49:
[----:B------:R-:W-:Y:S01]  /*8d60*/  VIADD R7, R7, 0x8 ;  /* 0x0000000807077836 */ /* 0x000fe20000000000 */
[----:B0-2---:R2:W3:Y:S04]  /*8d70*/  SHFL.IDX PT, R3, R5, 0x1, 0x1c1f ;  /* 0x003c1f0005037f89 */ /* 0x0054e800000e0000 */
[----:B------:R-:W-:Y:S01]  /*8d80*/  ISETP.GE.AND P0, PT, R7, R6, PT ;  /* 0x000000060700720c */ /* 0x000fe20003f06270 */
[----:B-1----:R2:W1:-:S12]  /*8d90*/  SHFL.IDX PT, R2, R4, 0x1, 0x1c1f ;  /* 0x003c1f0004027f89 */ /* 0x00245800000e0000 */
[----:B--2---:R-:W-:Y:S05]  /*8da0*/  @P0 BRA `(.L_x_8) ;  /* 0x0000004400c00947 */ /* 0x004fea0003800000 */
[C---:B------:R-:W-:Y:S01]  /*8db0*/  VIADD R5, R0.reuse, 0x8 ;  /* 0x0000000800057836 */ /* 0x040fe20000000000 */
[----:B------:R-:W-:Y:S01]  /*8dc0*/  ULDC UR4, c[0x0][0xac8] ;  /* 0x0002b20000047ab9 */ /* 0x000fe20000000800 */
[C---:B------:R-:W-:Y:S01]  /*8dd0*/  IADD3 R7, R0.reuse, 0x10, RZ ;  /* 0x0000001000077810 */ /* 0x040fe20007ffe0ff */
[C---:B------:R-:W-:Y:S01]  /*8de0*/  VIADD R10, R0.reuse, 0x18 ;  /* 0x00000018000a7836 */ /* 0x040fe20000000000 */
[C---:B------:R-:W-:Y:S01]  /*8df0*/  ISETP.GE.AND P0, PT, R0.reuse, UR4, PT ;  /* 0x0000000400007c0c */ /* 0x040fe2000bf06270 */
[C---:B------:R-:W-:Y:S01]  /*8e00*/  VIADD R11, R0.reuse, 0x20 ;  /* 0x00000020000b7836 */ /* 0x040fe20000000000 */
[----:B------:R-:W-:Y:S01]  /*8e10*/  ISETP.GE.AND P1, PT, R5, UR4, PT ;  /* 0x0000000405007c0c */ /* 0x000fe2000bf26270 */
[C---:B------:R-:W-:Y:S01]  /*8e20*/  VIADD R13, R0.reuse, 0x30 ;  /* 0x00000030000d7836 */ /* 0x040fe20000000000 */
[----:B------:R-:W-:Y:S01]  /*8e30*/  ISETP.GE.AND P2, PT, R7, UR4, PT ;  /* 0x0000000407007c0c */ /* 0x000fe2000bf46270 */
[----:B------:R-:W-:Y:S01]  /*8e40*/  VIADD R14, R0, 0x38 ;  /* 0x00000038000e7836 */ /* 0x000fe20000000000 */
[----:B------:R-:W-:Y:S01]  /*8e50*/  ISETP.GE.AND P5, PT, R10, UR4, PT ;  /* 0x000000040a007c0c */ /* 0x000fe2000bfa6270 */
[C---:B------:R-:W-:Y:S01]  /*8e60*/  VIADD R16, R0.reuse, 0x48 ;  /* 0x0000004800107836 */ /* 0x040fe20000000000 */
[----:B------:R-:W-:Y:S01]  /*8e70*/  ISETP.GE.AND P6, PT, R11, UR4, PT ;  /* 0x000000040b007c0c */ /* 0x000fe2000bfc6270 */
[C---:B------:R-:W-:Y:S01]  /*8e80*/  VIADD R18, R0.reuse, 0x50 ;  /* 0x0000005000127836 */ /* 0x040fe20000000000 */
[C---:B------:R-:W-:Y:S01]  /*8e90*/  IADD3 R12, R0.reuse, 0x28, RZ ;  /* 0x00000028000c7810 */ /* 0x040fe20007ffe0ff */
[C---:B------:R-:W-:Y:S01]  /*8ea0*/  VIADD R20, R0.reuse, 0x80 ;  /* 0x0000008000147836 */ /* 0x040fe20000000000 */
[----:B------:R-:W-:-:S02]  /*8eb0*/  IADD3 R15, R0, 0x40, RZ ;  /* 0x00000040000f7810 */ /* 0x000fc40007ffe0ff */
[----:B------:R-:W-:Y:S02]  /*8ec0*/  @!P0 LEA.HI R4, R0, R0, RZ, 0x1 ;  /* 0x0000000000048211 */ /* 0x000fe400078f08ff */
[----:B------:R-:W-:Y:S02]  /*8ed0*/  @!P1 LEA.HI R6, R5, R5, RZ, 0x1 ;  /* 0x0000000505069211 */ /* 0x000fe400078f08ff */
[----:B------:R-:W-:Y:S02]  /*8ee0*/  @!P2 LEA.HI R8, R7, R7, RZ, 0x1 ;  /* 0x000000070708a211 */ /* 0x000fe400078f08ff */
[----:B------:R-:W-:Y:S02]  /*8ef0*/  @!P0 LOP3.LUT R5, R4, 0xfffffffe, RZ, 0xc0, !PT ;  /* 0xfffffffe04058812 */ /* 0x000fe400078ec0ff */
[----:B------:R-:W-:Y:S02]  /*8f00*/  @!P1 LOP3.LUT R7, R6, 0xfffffffe, RZ, 0xc0, !PT ;  /* 0xfffffffe06079812 */ /* 0x000fe400078ec0ff */
[----:B------:R-:W-:Y:S01]  /*8f10*/  @!P2 LOP3.LUT R9, R8, 0xfffffffe, RZ, 0xc0, !PT ;  /* 0xfffffffe0809a812 */ /* 0x000fe200078ec0ff */
[----:B-1-3--:R-:W-:Y:S01]  /*8f20*/  @!P0 IMAD.WIDE R4, R5, 0x4, R2 ;  /* 0x0000000405048825 */ /* 0x00afe200078e0202 */
[----:B------:R-:W-:-:S02]  /*8f30*/  ISETP.GE.AND P3, PT, R15, UR4, PT ;  /* 0x000000040f007c0c */ /* 0x000fc4000bf66270 */
[----:B------:R-:W-:Y:S01]  /*8f40*/  ISETP.GE.AND P4, PT, R16, UR4, PT ;  /* 0x0000000410007c0c */ /* 0x000fe2000bf86270 */
[--C-:B------:R-:W-:Y:S01]  /*8f50*/  @!P1 IMAD.WIDE R6, R7, 0x4, R2.reuse ;  /* 0x0000000407069825 */ /* 0x100fe200078e0202 */
[----:B------:R0:W-:Y:S01]  /*8f60*/  @!P0 ST.E.64 desc[UR36][R4.64], R26 ;  /* 0x0000001a04008985 */ /* 0x0001e2000c101b24 */
[----:B------:R-:W-:Y:S02]  /*8f70*/  ISETP.GE.AND P0, PT, R12, UR4, PT ;  /* 0x000000040c007c0c */ /* 0x000fe4000bf06270 */
[----:B------:R-:W-:Y:S01]  /*8f80*/  @!P2 IMAD.WIDE R8, R9, 0x4, R2 ;  /* 0x000000040908a825 */ /* 0x000fe200078e0202 */
[----:B------:R1:W-:Y:S01]  /*8f90*/  @!P1 ST.E.64 desc[UR36][R6.64], R30 ;  /* 0x0000001e06009985 */ /* 0x0003e2000c101b24 */
[----:B------:R-:W-:Y:S02]  /*8fa0*/  ISETP.GE.AND P1, PT, R13, UR4, PT ;  /* 0x000000040d007c0c */ /* 0x000fe4000bf26270 */
[----:B------:R-:W-:Y:S01]  /*8fb0*/  @!P5 LEA.HI R10, R10, R10, RZ, 0x1 ;  /* 0x0000000a0a0ad211 */ /* 0x000fe200078f08ff */
[----:B------:R2:W-:Y:S01]  /*8fc0*/  @!P2 ST.E.64 desc[UR36][R8.64], R34 ;  /* 0x000000220800a985 */ /* 0x0005e2000c101b24 */
[----:B------:R-:W-:-:S02]  /*8fd0*/  ISETP.GE.AND P2, PT, R14, UR4, PT ;  /* 0x000000040e007c0c */ /* 0x000fc4000bf46270 */
[----:B------:R-:W-:Y:S02]  /*8fe0*/  @!P6 LEA.HI R11, R11, R11, RZ, 0x1 ;  /* 0x0000000b0b0be211 */ /* 0x000fe400078f08ff */
[----:B------:R-:W-:Y:S02]  /*8ff0*/  @!P3 LEA.HI R15, R15, R15, RZ, 0x1 ;  /* 0x0000000f0f0fb211 */ /* 0x000fe400078f08ff */
[----:B0-----:R-:W-:Y:S02]  /*9000*/  @!P5 LOP3.LUT R5, R10, 0xfffffffe, RZ, 0xc0, !PT ;  /* 0xfffffffe0a05d812 */ /* 0x001fe400078ec0ff */
[----:B------:R-:W-:Y:S02]  /*9010*/  @!P0 LEA.HI R12, R12, R12, RZ, 0x1 ;  /* 0x0000000c0c0c8211 */ /* 0x000fe400078f08ff */
[----:B-1----:R-:W-:Y:S01]  /*9020*/  @!P6 LOP3.LUT R7, R11, 0xfffffffe, RZ, 0xc0, !PT ;  /* 0xfffffffe0b07e812 */ /* 0x002fe200078ec0ff */
[----:B------:R-:W-:Y:S01]  /*9030*/  @!P5 IMAD.WIDE R4, R5, 0x4, R2 ;  /* 0x000000040504d825 */ /* 0x000fe200078e0202 */
[----:B------:R-:W-:-:S02]  /*9040*/  @!P1 LEA.HI R13, R13, R13, RZ, 0x1 ;  /* 0x0000000d0d0d9211 */ /* 0x000fc400078f08ff */
[----:B------:R-:W-:Y:S01]  /*9050*/  @!P2 LEA.HI R14, R14, R14, RZ, 0x1 ;  /* 0x0000000e0e0ea211 */ /* 0x000fe200078f08ff */
[----:B------:R-:W-:Y:S01]  /*9060*/  @!P6 IMAD.WIDE R6, R7, 0x4, R2 ;  /* 0x000000040706e825 */ /* 0x000fe200078e0202 */
[----:B------:R-:W-:Y:S01]  /*9070*/  @!P4 LEA.HI R16, R16, R16, RZ, 0x1 ;  /* 0x000000101010c211 */ /* 0x000fe200078f08ff */
[----:B------:R0:W-:Y:S01]  /*9080*/  @!P5 ST.E.64 desc[UR36][R4.64], R38 ;  /* 0x000000260400d985 */ /* 0x0001e2000c101b24 */
[----:B--2---:R-:W-:Y:S02]  /*9090*/  @!P0 LOP3.LUT R9, R12, 0xfffffffe, RZ, 0xc0, !PT ;  /* 0xfffffffe0c098812 */ /* 0x004fe400078ec0ff */
[----:B------:R-:W-:Y:S01]  /*90a0*/  @!P1 LOP3.LUT R13, R13, 0xfffffffe, RZ, 0xc0, !PT ;  /* 0xfffffffe0d0d9812 */ /* 0x000fe200078ec0ff */
[----:B------:R1:W-:Y:S01]  /*90b0*/  @!P6 ST.E.64 desc[UR36][R6.64], R42 ;  /* 0x0000002a0600e985 */ /* 0x0003e2000c101b24 */
[----:B------:R-:W-:Y:S01]  /*90c0*/  @!P2 LOP3.LUT R11, R14, 0xfffffffe, RZ, 0xc0, !PT ;  /* 0xfffffffe0e0ba812 */ /* 0x000fe200078ec0ff */
[----:B------:R-:W-:Y:S01]  /*90d0*/  VIADD R14, R0, 0x60 ;  /* 0x00000060000e7836 */ /* 0x000fe20000000000 */
[----:B------:R-:W-:-:S02]  /*90e0*/  @!P3 LOP3.LUT R15, R15, 0xfffffffe, RZ, 0xc0, !PT ;  /* 0xfffffffe0f0fb812 */ /* 0x000fc400078ec0ff */
[----:B------:R-:W-:Y:S02]  /*90f0*/  @!P4 LOP3.LUT R17, R16, 0xfffffffe, RZ, 0xc0, !PT ;  /* 0xfffffffe1011c812 */ /* 0x000fe400078ec0ff */
[----:B------:R-:W-:Y:S02]  /*9100*/  IADD3 R19, R0, 0x58, RZ ;  /* 0x0000005800137810 */ /* 0x000fe40007ffe0ff */
[----:B------:R-:W-:Y:S01]  /*9110*/  ISETP.GE.AND P5, PT, R18, UR4, PT ;  /* 0x0000000412007c0c */ /* 0x000fe2000bfa6270 */
[--C-:B0-----:R-:W-:Y:S01]  /*9120*/  @!P0 IMAD.WIDE R4, R9, 0x4, R2.reuse ;  /* 0x0000000409048825 */ /* 0x101fe200078e0202 */
[----:B------:R-:W-:Y:S02]  /*9130*/  ISETP.GE.AND P6, PT, R19, UR4, PT ;  /* 0x0000000413007c0c */ /* 0x000fe4000bfc6270 */
[----:B------:R-:W-:Y:S01]  /*9140*/  IADD3 R16, R0, 0x70, RZ ;  /* 0x0000007000107810 */ /* 0x000fe20007ffe0ff */
[----:B-1----:R-:W-:Y:S01]  /*9150*/  @!P1 IMAD.WIDE R6, R13, 0x4, R2 ;  /* 0x000000040d069825 */ /* 0x002fe200078e0202 */
[----:B------:R0:W-:Y:S01]  /*9160*/  @!P0 ST.E.64 desc[UR36][R4.64], R46 ;  /* 0x0000002e04008985 */ /* 0x0001e2000c101b24 */
[----:B------:R-:W-:-:S02]  /*9170*/  ISETP.GE.AND P0, PT, R20, UR4, PT ;  /* 0x0000000414007c0c */ /* 0x000fc4000bf06270 */
[--C-:B------:R-:W-:Y:S01]  /*9180*/  @!P2 IMAD.WIDE R8, R11, 0x4, R2.reuse ;  /* 0x000000040b08a825 */ /* 0x100fe200078e0202 */
[----:B------:R1:W-:Y:S03]  /*9190*/  @!P1 ST.E.64 desc[UR36][R6.64], R50 ;  /* 0x0000003206009985 */ /* 0x0003e6000c101b24 */
[--C-:B------:R-:W-:Y:S01]  /*91a0*/  @!P3 IMAD.WIDE R10, R15, 0x4, R2.reuse ;  /* 0x000000040f0ab825 */ /* 0x100fe200078e0202 */
[----:B------:R2:W-:Y:S01]  /*91b0*/  @!P2 ST.E.64 desc[UR36][R8.64], R54 ;  /* 0x000000360800a985 */ /* 0x0005e2000c101b24 */
[----:B------:R-:W-:Y:S02]  /*91c0*/  ISETP.GE.AND P2, PT, R16, UR4, PT ;  /* 0x0000000410007c0c */ /* 0x000fe4000bf46270 */
[----:B------:R-:W-:Y:S01]  /*91d0*/  @!P4 IMAD.WIDE R12, R17, 0x4, R2 ;  /* 0x00000004110cc825 */ /* 0x000fe200078e0202 */
[----:B------:R3:W-:Y:S01]  /*91e0*/  @!P3 ST.E.64 desc[UR36][R10.64], R58 ;  /* 0x0000003a0a00b985 */ /* 0x0007e2000c101b24 */
[----:B------:R-:W-:-:S02]  /*91f0*/  @!P5 LEA.HI R18, R18, R18, RZ, 0x1 ;  /* 0x000000121212d211 */ /* 0x000fc400078f08ff */
[C---:B------:R-:W-:Y:S01]  /*9200*/  VIADD R15, R0.reuse, 0x68 ;  /* 0x00000068000f7836 */ /* 0x040fe20000000000 */
[----:B------:R4:W-:Y:S01]  /*9210*/  @!P4 ST.E.64 desc[UR36][R12.64], R62 ;  /* 0x0000003e0c00c985 */ /* 0x0009e2000c101b24 */
[----:B------:R-:W-:Y:S01]  /*9220*/  VIADD R17, R0, 0x78 ;  /* 0x0000007800117836 */ /* 0x000fe20000000000 */
[----:B------:R-:W-:Y:S02]  /*9230*/  ISETP.GE.AND P4, PT, R14, UR4, PT ;  /* 0x000000040e007c0c */ /* 0x000fe4000bf86270 */
[----:B------:R-:W-:Y:S02]  /*9240*/  ISETP.GE.AND P3, PT, R15, UR4, PT ;  /* 0x000000040f007c0c */ /* 0x000fe4000bf66270 */
[----:B------:R-:W-:Y:S02]  /*9250*/  ISETP.GE.AND P1, PT, R17, UR4, PT ;  /* 0x0000000411007c0c */ /* 0x000fe4000bf26270 */
[----:B------:R-:W-:Y:S02]  /*9260*/  @!P6 LEA.HI R19, R19, R19, RZ, 0x1 ;  /* 0x000000131313e211 */ /* 0x000fe400078f08ff */
[----:B0-----:R-:W-:-:S02]  /*9270*/  @!P5 LOP3.LUT R5, R18, 0xfffffffe, RZ, 0xc0, !PT ;  /* 0xfffffffe1205d812 */ /* 0x001fc400078ec0ff */
[----:B-1----:R-:W-:Y:S01]  /*9280*/  @!P6 LOP3.LUT R7, R19, 0xfffffffe, RZ, 0xc0, !PT ;  /* 0xfffffffe1307e812 */ /* 0x002fe200078ec0ff */
[----:B------:R-:W-:Y:S01]  /*9290*/  VIADD R19, R0, 0x90 ;  /* 0x0000009000137836 */ /* 0x000fe20000000000 */
        /* <DEDUP_REMOVED lines=12> */
[----:B---3--:R-:W-:Y:S01]  /*9360*/  @!P2 LOP3.LUT R11, R16, 0xfffffffe, RZ, 0xc0, !PT ;  /* 0xfffffffe100ba812 */ /* 0x008fe200078ec0ff */
[----:B------:R-:W-:Y:S01]  /*9370*/  VIADD R16, R0, 0xa8 ;  /* 0x000000a800107836 */ /* 0x000fe20000000000 */
[----:B------:R-:W-:Y:S02]  /*9380*/  @!P1 LOP3.LUT R17, R17, 0xfffffffe, RZ, 0xc0, !PT ;  /* 0xfffffffe11119812 */ /* 0x000fe400078ec0ff */
[----:B----4-:R-:W-:Y:S02]  /*9390*/  @!P0 LOP3.LUT R13, R20, 0xfffffffe, RZ, 0xc0, !PT ;  /* 0xfffffffe140d8812 */ /* 0x010fe400078ec0ff */
[----:B------:R-:W-:Y:S01]  /*93a0*/  IADD3 R18, R0, 0x88, RZ ;  /* 0x0000008800127810 */ /* 0x000fe20007ffe0ff */
[----:B0-----:R-:W-:Y:S01]  /*93b0*/  @!P4 IMAD.WIDE R4, R9, 0x4, R2 ;  /* 0x000000040904c825 */ /* 0x001fe200078e0202 */
[----:B------:R-:W-:-:S02]  /*93c0*/  ISETP.GE.AND P5, PT, R19, UR4, PT ;  /* 0x0000000413007c0c */ /* 0x000fc4000bfa6270 */
[----:B------:R-:W-:Y:S01]  /*93d0*/  ISETP.GE.AND P6, PT, R18, UR4, PT ;  /* 0x0000000412007c0c */ /* 0x000fe2000bfc6270 */
[--C-:B-1----:R-:W-:Y:S01]  /*93e0*/  @!P3 IMAD.WIDE R6, R15, 0x4, R2.reuse ;  /* 0x000000040f06b825 */ /* 0x102fe200078e0202 */
[----:B------:R0:W-:Y:S01]  /*93f0*/  @!P4 ST.E.64 desc[UR36][R4.64], R74 ;  /* 0x0000004a0400c985 */ /* 0x0001e2000c101b24 */
[C---:B------:R-:W-:Y:S02]  /*9400*/  IADD3 R15, R0.reuse, 0xa0, RZ ;  /* 0x000000a0000f7810 */ /* 0x040fe40007ffe0ff */
        /* <DEDUP_REMOVED lines=9> */
[----:B------:R-:W-:Y:S01]  /*94a0*/  VIADD R17, R0, 0xb0 ;  /* 0x000000b000117836 */ /* 0x000fe20000000000 */
[----:B------:R4:W-:Y:S01]  /*94b0*/  @!P0 ST.E.64 desc[UR36][R12.64], R90 ;  /* 0x0000005a0c008985 */ /* 0x0009e2000c101b24 */
[----:B------:R-:W-:Y:S02]  /*94c0*/  ISETP.GE.AND P0, PT, R14, UR4, PT ;  /* 0x000000040e007c0c */ /* 0x000fe4000bf06270 */
[----:B------:R-:W-:Y:S02]  /*94d0*/  ISETP.GE.AND P1, PT, R20, UR4, PT ;  /* 0x0000000414007c0c */ /* 0x000fe4000bf26270 */
[----:B------:R-:W-:-:S02]  /*94e0*/  ISETP.GE.AND P2, PT, R17, UR4, PT ;  /* 0x0000000411007c0c */ /* 0x000fc4000bf46270 */
[----:B------:R-:W-:Y:S02]  /*94f0*/  @!P6 LEA.HI R18, R18, R18, RZ, 0x1 ;  /* 0x000000121212e211 */ /* 0x000fe400078f08ff */
[----:B------:R-:W-:Y:S02]  /*9500*/  @!P5 LEA.HI R19, R19, R19, RZ, 0x1 ;  /* 0x000000131313d211 */ /* 0x000fe400078f08ff */
[----:B0-----:R-:W-:Y:S01]  /*9510*/  @!P6 LOP3.LUT R5, R18, 0xfffffffe, RZ, 0xc0, !PT ;  /* 0xfffffffe1205e812 */ /* 0x001fe200078ec0ff */
[C---:B------:R-:W-:Y:S01]  /*9520*/  VIADD R18, R0.reuse, 0xc0 ;  /* 0x000000c000127836 */ /* 0x040fe20000000000 */
[----:B-1----:R-:W-:Y:S01]  /*9530*/  @!P5 LOP3.LUT R7, R19, 0xfffffffe, RZ, 0xc0, !PT ;  /* 0xfffffffe1307d812 */ /* 0x002fe200078ec0ff */
[----:B------:R-:W-:Y:S01]  /*9540*/  VIADD R19, R0, 0xc8 ;  /* 0x000000c800137836 */ /* 0x000fe20000000000 */
[----:B------:R-:W-:Y:S01]  /*9550*/  @!P0 LEA.HI R14, R14, R14, RZ, 0x1 ;  /* 0x0000000e0e0e8211 */ /* 0x000fe200078f08ff */
[----:B------:R-:W-:Y:S01]  /*9560*/  @!P6 IMAD.WIDE R4, R5, 0x4, R2 ;  /* 0x000000040504e825 */ /* 0x000fe200078e0202 */
[----:B------:R-:W-:-:S02]  /*9570*/  @!P4 LEA.HI R15, R15, R15, RZ, 0x1 ;  /* 0x0000000f0f0fc211 */ /* 0x000fc400078f08ff */
[----:B------:R-:W-:Y:S01]  /*9580*/  @!P3 LEA.HI R16, R16, R16, RZ, 0x1 ;  /* 0x000000101010b211 */ /* 0x000fe200078f08ff */
[----:B------:R-:W-:Y:S01]  /*9590*/  @!P5 IMAD.WIDE R6, R7, 0x4, R2 ;  /* 0x000000040706d825 */ /* 0x000fe200078e0202 */
[----:B------:R-:W-:Y:S01]  /*95a0*/  @!P2 LEA.HI R17, R17, R17, RZ, 0x1 ;  /* 0x000000111111a211 */ /* 0x000fe200078f08ff */
[----:B------:R0:W-:Y:S01]  /*95b0*/  @!P6 ST.E.64 desc[UR36][R4.64], R94 ;  /* 0x0000005e0400e985 */ /* 0x0001e2000c101b24 */
[----:B------:R-:W-:Y:S02]  /*95c0*/  @!P1 LEA.HI R20, R20, R20, RZ, 0x1 ;  /* 0x0000001414149211 */ /* 0x000fe400078f08ff */
[----:B--2---:R-:W-:Y:S01]  /*95d0*/  @!P0 LOP3.LUT R9, R14, 0xfffffffe, RZ, 0xc0, !PT ;  /* 0xfffffffe0e098812 */ /* 0x004fe200078ec0ff */
[----:B------:R1:W-:Y:S01]  /*95e0*/  @!P5 ST.E.64 desc[UR36][R6.64], R98 ;  /* 0x000000620600d985 */ /* 0x0003e2000c101b24 */
[----:B------:R-:W-:Y:S02]  /*95f0*/  @!P4 LOP3.LUT R15, R15, 0xfffffffe, RZ, 0xc0, !PT ;  /* 0xfffffffe0f0fc812 */ /* 0x000fe400078ec0ff */
[----:B---3--:R-:W-:Y:S01]  /*9600*/  @!P3 LOP3.LUT R11, R16, 0xfffffffe, RZ, 0xc0, !PT ;  /* 0xfffffffe100bb812 */ /* 0x008fe200078ec0ff */
[----:B------:R-:W-:Y:S01]  /*9610*/  VIADD R16, R0, 0xe0 ;  /* 0x000000e000107836 */ /* 0x000fe20000000000 */
[----:B------:R-:W-:-:S02]  /*9620*/  @!P2 LOP3.LUT R17, R17, 0xfffffffe, RZ, 0xc0, !PT ;  /* 0xfffffffe1111a812 */ /* 0x000fc400078ec0ff */
[----:B----4-:R-:W-:Y:S01]  /*9630*/  @!P1 LOP3.LUT R13, R20, 0xfffffffe, RZ, 0xc0, !PT ;  /* 0xfffffffe140d9812 */ /* 0x010fe200078ec0ff */
[----:B------:R-:W-:Y:S01]  /*9640*/  VIADD R20, R0, 0xf0 ;  /* 0x000000f000147836 */ /* 0x000fe20000000000 */
[----:B------:R-:W-:Y:S01]  /*9650*/  ISETP.GE.AND P5, PT, R18, UR4, PT ;  /* 0x0000000412007c0c */ /* 0x000fe2000bfa6270 */
[--C-:B0-----:R-:W-:Y:S01]  /*9660*/  @!P0 IMAD.WIDE R4, R9, 0x4, R2.reuse ;  /* 0x0000000409048825 */ /* 0x101fe200078e0202 */
[----:B------:R-:W-:Y:S02]  /*9670*/  ISETP.GE.AND P6, PT, R19, UR4, PT ;  /* 0x0000000413007c0c */ /* 0x000fe4000bfc6270 */
[----:B------:R-:W-:Y:S01]  /*9680*/  IADD3 R14, R0, 0xd0, RZ ;  /* 0x000000d0000e7810 */ /* 0x000fe20007ffe0ff */
[--C-:B-1----:R-:W-:Y:S01]  /*9690*/  @!P4 IMAD.WIDE R6, R15, 0x4, R2.reuse ;  /* 0x000000040f06c825 */ /* 0x102fe200078e0202 */
[----:B------:R0:W-:Y:S02]  /*96a0*/  @!P0 ST.E.64 desc[UR36][R4.64], R102 ;  /* 0x0000006604008985 */ /* 0x0001e4000c101b24 */
[----:B------:R-:W-:Y:S01]  /*96b0*/  ISETP.GE.AND P0, PT, R14, UR4, PT ;  /* 0x000000040e007c0c */ /* 0x000fe2000bf06270 */
[----:B------:R-:W-:Y:S01]  /*96c0*/  @!P3 IMAD.WIDE R8, R11, 0x4, R2 ;  /* 0x000000040b08b825 */ /* 0x000fe200078e0202 */
[----:B------:R1:W-:Y:S01]  /*96d0*/  @!P4 ST.E.64 desc[UR36][R6.64], R106 ;  /* 0x0000006a0600c985 */ /* 0x0003e2000c101b24 */
[----:B------:R-:W-:-:S02]  /*96e0*/  ISETP.GE.AND P4, PT, R20, UR4, PT ;  /* 0x0000000414007c0c */ /* 0x000fc4000bf86270 */
[--C-:B------:R-:W-:Y:S01]  /*96f0*/  @!P2 IMAD.WIDE R10, R17, 0x4, R2.reuse ;  /* 0x00000004110aa825 */ /* 0x100fe200078e0202 */
[----:B------:R2:W-:Y:S01]  /*9700*/  @!P3 ST.E.64 desc[UR36][R8.64], R110 ;  /* 0x0000006e0800b985 */ /* 0x0005e2000c101b24 */
[----:B------:R-:W-:Y:S02]  /*9710*/  IADD3 R17, R0, 0xe8, RZ ;  /* 0x000000e800117810 */ /* 0x000fe40007ffe0ff */
[----:B------:R-:W-:Y:S01]  /*9720*/  @!P1 IMAD.WIDE R12, R13, 0x4, R2 ;  /* 0x000000040d0c9825 */ /* 0x000fe200078e0202 */
[----:B------:R3:W-:Y:S01]  /*9730*/  @!P2 ST.E.64 desc[UR36][R10.64], R114 ;  /* 0x000000720a00a985 */ /* 0x0007e2000c101b24 */
[----:B------:R-:W-:Y:S02]  /*9740*/  ISETP.GE.AND P2, PT, R16, UR4, PT ;  /* 0x0000000410007c0c */ /* 0x000fe4000bf46270 */
[C---:B------:R-:W-:Y:S01]  /*9750*/  VIADD R15, R0.reuse, 0xd8 ;  /* 0x000000d8000f7836 */ /* 0x040fe20000000000 */
[----:B------:R4:W-:Y:S01]  /*9760*/  @!P1 ST.E.64 desc[UR36][R12.64], R118 ;  /* 0x000000760c009985 */ /* 0x0009e2000c101b24 */
[----:B------:R-:W-:Y:S01]  /*9770*/  ISETP.GE.AND P3, PT, R17, UR4, PT ;  /* 0x0000000411007c0c */ /* 0x000fe2000bf66270 */
[----:B------:R-:W-:Y:S01]  /*9780*/  VIADD R0, R0, 0xf8 ;  /* 0x000000f800007836 */ /* 0x000fe20000000000 */
[----:B------:R-:W-:-:S02]  /*9790*/  @!P5 LEA.HI R18, R18, R18, RZ, 0x1 ;  /* 0x000000121212d211 */ /* 0x000fc400078f08ff */
[----:B------:R-:W-:Y:S02]  /*97a0*/  ISETP.GE.AND P1, PT, R15, UR4, PT ;  /* 0x000000040f007c0c */ /* 0x000fe4000bf26270 */
[----:B------:R-:W-:Y:S02]  /*97b0*/  @!P6 LEA.HI R19, R19, R19, RZ, 0x1 ;  /* 0x000000131313e211 */ /* 0x000fe400078f08ff */
[----:B0-----:R-:W-:Y:S02]  /*97c0*/  @!P5 LOP3.LUT R5, R18, 0xfffffffe, RZ, 0xc0, !PT ;  /* 0xfffffffe1205d812 */ /* 0x001fe400078ec0ff */
[----:B-1----:R-:W-:Y:S02]  /*97d0*/  @!P6 LOP3.LUT R7, R19, 0xfffffffe, RZ, 0xc0, !PT ;  /* 0xfffffffe1307e812 */ /* 0x002fe400078ec0ff */
        /* <DEDUP_REMOVED lines=11> */
[----:B---3--:R-:W-:-:S02]  /*9890*/  @!P2 LOP3.LUT R11, R16, 0xfffffffe, RZ, 0xc0, !PT ;  /* 0xfffffffe100ba812 */ /* 0x008fc400078ec0ff */
[----:B------:R-:W-:Y:S02]  /*98a0*/  @!P3 LOP3.LUT R17, R17, 0xfffffffe, RZ, 0xc0, !PT ;  /* 0xfffffffe1111b812 */ /* 0x000fe400078ec0ff */
[----:B----4-:R-:W-:Y:S01]  /*98b0*/  @!P4 LOP3.LUT R13, R20, 0xfffffffe, RZ, 0xc0, !PT ;  /* 0xfffffffe140dc812 */ /* 0x010fe200078ec0ff */
[----:B0-----:R-:W-:-:S04]  /*98c0*/  @!P0 IMAD.WIDE R4, R9, 0x4, R2 ;  /* 0x0000000409048825 */ /* 0x001fc800078e0202 */
[--C-:B-1----:R-:W-:Y:S01]  /*98d0*/  @!P1 IMAD.WIDE R6, R15, 0x4, R2.reuse ;  /* 0x000000040f069825 */ /* 0x102fe200078e0202 */
[----:B------:R2:W-:Y:S01]  /*98e0*/  @!P0 ST.E.64 desc[UR36][R4.64], R130 ;  /* 0x0000008204008985 */ /* 0x0005e2000c101b24 */
[----:B------:R-:W-:Y:S02]  /*98f0*/  ISETP.GE.AND P0, PT, R0, UR4, PT ;  /* 0x0000000400007c0c */ /* 0x000fe4000bf06270 */
[--C-:B------:R-:W-:Y:S01]  /*9900*/  @!P2 IMAD.WIDE R8, R11, 0x4, R2.reuse ;  /* 0x000000040b08a825 */ /* 0x100fe200078e0202 */
[----:B------:R2:W-:Y:S03]  /*9910*/  @!P1 ST.E.64 desc[UR36][R6.64], R134 ;  /* 0x0000008606009985 */ /* 0x0005e6000c101b24 */
[--C-:B------:R-:W-:Y:S01]  /*9920*/  @!P3 IMAD.WIDE R10, R17, 0x4, R2.reuse ;  /* 0x00000004110ab825 */ /* 0x100fe200078e0202 */
[----:B------:R2:W-:Y:S03]  /*9930*/  @!P2 ST.E.64 desc[UR36][R8.64], R138 ;  /* 0x0000008a0800a985 */ /* 0x0005e6000c101b24 */
[----:B------:R-:W-:Y:S01]  /*9940*/  @!P4 IMAD.WIDE R12, R13, 0x4, R2 ;  /* 0x000000040d0cc825 */ /* 0x000fe200078e0202 */
[----:B------:R2:W-:Y:S04]  /*9950*/  @!P3 ST.E.64 desc[UR36][R10.64], R142 ;  /* 0x0000008e0a00b985 */ /* 0x0005e8000c101b24 */
[----:B------:R2:W-:Y:S01]  /*9960*/  @!P4 ST.E.64 desc[UR36][R12.64], R146 ;  /* 0x000000920c00c985 */ /* 0x0005e2000c101b24 */
[----:B------:R-:W-:Y:S05]  /*9970*/  @P0 BRA `(.L_x_8) ;  /* 0x0000003800cc0947 */ /* 0x000fea0003800000 */
[----:B------:R-:W-:-:S04]  /*9980*/  LEA.HI R0, R0, R0, RZ, 0x1 ;  /* 0x0000000000007211 */ /* 0x000fc800078f08ff */
[----:B--2---:R-:W-:-:S05]  /*9990*/  LOP3.LUT R5, R0, 0xfffffffe, RZ, 0xc0, !PT ;  /* 0xfffffffe00057812 */ /* 0x004fca00078ec0ff */
[----:B------:R-:W-:-:S05]  /*99a0*/  IMAD.WIDE R2, R5, 0x4, R2 ;  /* 0x0000000405027825 */ /* 0x000fca00078e0202 */
[----:B------:R4:W-:Y:S01]  /*99b0*/  ST.E.64 desc[UR36][R2.64], R150 ;  /* 0x0000009602007985 */ /* 0x0009e2000c101b24 */
[----:B------:R-:W-:Y:S05]  /*99c0*/  BRA `(.L_x_8) ;  /* 0x0000003800b87947 */ /* 0x000fea0003800000 */
.L_x_47:
[----:B------:R-:W0:Y:S02]  /*99d0*/  S2R R0, SR_TID.X ;  /* 0x0000000000007919 */ /* 0x000e240000002100 */
[----:B0-----:R-:W-:-:S04]  /*99e0*/  IADD3 R2, R0, -0x80, RZ ;  /* 0xffffff8000027810 */ /* 0x001fc80007ffe0ff */
[----:B------:R-:W-:-:S13]  /*99f0*/  ISETP.GT.AND P0, PT, R2, 0x3f, PT ;  /* 0x0000003f0200780c */ /* 0x000fda0003f04270 */
[----:B------:R-:W-:Y:S05]  /*9a00*/  @P0 BRA `(.L_x_8) ;  /* 0x0000003800a80947 */ /* 0x000fea0003800000 */
[----:B------:R-:W0:Y:S01]  /*9a10*/  S2R R3, SR_CTAID.X ;  /* 0x0000000000037919 */ /* 0x000e220000002500 */
[----:B------:R-:W1:Y:S01]  /*9a20*/  LDC R6, c[0x0][0xbe8] ;  /* 0x0002fa00ff067b82 */ /* 0x000e620000000800 */
[----:B------:R-:W-:Y:S01]  /*9a30*/  ULDC UR4, c[0x0][0xa88] ;  /* 0x0002a20000047ab9 */ /* 0x000fe20000000800 */
[----:B0-----:R-:W-:Y:S02]  /*9a40*/  IMAD R0, R3, 0x40, R0 ;  /* 0x0000004003007824 */ /* 0x001fe400078e0200 */
[----:B-1----:R-:W-:Y:S02]  /*9a50*/  IMAD R3, R6, UR4, RZ ;  /* 0x0000000406037c24 */ /* 0x002fe4000f8e02ff */
[----:B------:R-:W-:-:S05]  /*9a60*/  VIADD R0, R0, 0xffffff80 ;  /* 0xffffff8000007836 */ /* 0x000fca0000000000 */
[----:B------:R-:W-:-:S13]  /*9a70*/  ISETP.GE.AND P0, PT, R0, R3, PT ;  /* 0x000000030000720c */ /* 0x000fda0003f06270 */
[----:B------:R-:W-:Y:S05]  /*9a80*/  @P0 BRA `(.L_x_8) ;  /* 0x0000003800880947 */ /* 0x000fea0003800000 */
[----:B------:R-:W-:Y:S01]  /*9a90*/  ISETP.NE.AND P0, PT, R6, 0x1, PT ;  /* 0x000000010600780c */ /* 0x000fe20003f05270 */
[----:B------:R-:W0:Y:S01]  /*9aa0*/  S2UR UR7, SR_CTAID.Z ;  /* 0x00000000000779c3 */ /* 0x000e220000002700 */
[----:B------:R-:W-:Y:S01]  /*9ab0*/  USHF.R.S32.HI UR6, URZ, 0x1f, UR38 ;  /* 0x0000001f3f067899 */ /* 0x000fe20008011426 */
[----:B------:R-:W-:Y:S01]  /*9ac0*/  MOV R5, R0 ;  /* 0x0000000000057202 */ /* 0x000fe20000000f00 */
[----:B------:R-:W-:Y:S02]  /*9ad0*/  ULDC.64 UR8, c[0x0][0xbd0] ;  /* 0x0002f40000087ab9 */ /* 0x000fe40000000a00 */
[----:B------:R-:W-:Y:S02]  /*9ae0*/  UIMAD UR6, UR6, UR8, URZ ;  /* 0x00000008060672a4 */ /* 0x000fe4000f8e023f */
[----:B------:R-:W-:Y:S01]  /*9af0*/  UIMAD.WIDE.U32 UR4, UR38, UR8, URZ ;  /* 0x00000008260472a5 */ /* 0x000fe2000f8e003f */
[----:B------:R-:W1:Y:S01]  /*9b00*/  LDC.64 R10, c[0x0][0xbd8] ;  /* 0x0002f600ff0a7b82 */ /* 0x000e620000000a00 */
[----:B------:R-:W-:-:S04]  /*9b10*/  UIMAD UR6, UR38, UR9, UR6 ;  /* 0x00000009260672a4 */ /* 0x000fc8000f8e0206 */
[----:B------:R-:W-:Y:S02]  /*9b20*/  UIADD3 UR6, UR5, UR6, URZ ;  /* 0x0000000605067290 */ /* 0x000fe4000fffe03f */
[----:B------:R-:W-:Y:S01]  /*9b30*/  IMAD.U32 R3, RZ, RZ, UR5 ;  /* 0x00000005ff037e24 */ /* 0x000fe2000f8e00ff */
[----:B------:R-:W2:Y:S01]  /*9b40*/  @P0 LDC R7, c[0x0][0xbec] ;  /* 0x0002fb00ff070b82 */ /* 0x000ea20000000800 */
[----:B------:R-:W-:Y:S01]  /*9b50*/  IMAD.U32 R2, RZ, RZ, UR4 ;  /* 0x00000004ff027e24 */ /* 0x000fe2000f8e00ff */
[----:B------:R-:W-:Y:S01]  /*9b60*/  ULDC.64 UR4, c[0x0][0xbe0] ;  /* 0x0002f80000047ab9 */ /* 0x000fe20000000a00 */
[----:B------:R-:W-:-:S05]  /*9b70*/  MOV R3, UR6 ;  /* 0x0000000600037c02 */ /* 0x000fca0008000f00 */
[----:B------:R-:W3:Y:S01]  /*9b80*/  @P0 LDC R9, c[0x0][0xbf0] ;  /* 0x0002fc00ff090b82 */ /* 0x000ee20000000800 */
[----:B0-----:R-:W-:-:S07]  /*9b90*/  USHF.R.S32.HI UR8, URZ, 0x1f, UR7 ;  /* 0x0000001f3f087899 */ /* 0x001fce0008011407 */
[----:B------:R-:W0:Y:S01]  /*9ba0*/  S2UR UR10, SR_CTAID.Y ;  /* 0x00000000000a79c3 */ /* 0x000e220000002600 */
[C---:B-1----:R-:W-:Y:S02]  /*9bb0*/  IMAD R12, R10.reuse, UR8, RZ ;  /* 0x000000080a0c7c24 */ /* 0x042fe4000f8e02ff */
[----:B------:R-:W-:-:S04]  /*9bc0*/  IMAD.WIDE.U32 R2, R10, UR7, R2 ;  /* 0x000000070a027c25 */ /* 0x000fc8000f8e0002 */
[----:B------:R-:W-:Y:S01]  /*9bd0*/  IMAD R11, R11, UR7, R12 ;  /* 0x000000070b0b7c24 */ /* 0x000fe2000f8e020c */
[----:B------:R-:W0:Y:S01]  /*9be0*/  LDC R8, c[0x0][0xc50] ;  /* 0x00031400ff087b82 */ /* 0x000e220000000800 */
[----:B--2---:R-:W-:-:S03]  /*9bf0*/  @P0 IMAD.HI.U32 R4, R0, R7, RZ ;  /* 0x0000000700040227 */ /* 0x004fc600078e00ff */
[----:B------:R-:W-:Y:S01]  /*9c00*/  IADD3 R3, R11, R3, RZ ;  /* 0x000000030b037210 */ /* 0x000fe20007ffe0ff */
[----:B------:R-:W-:Y:S01]  /*9c10*/  IMAD R7, RZ, RZ, -UR38 ;  /* 0x80000026ff077e24 */ /* 0x000fe2000f8e02ff */
[----:B---3--:R-:W-:-:S03]  /*9c20*/  @P0 SHF.R.U32.HI R5, RZ, R9, R4 ;  /* 0x00000009ff050219 */ /* 0x008fc60000011604 */
[----:B0-----:R-:W-:Y:S02]  /*9c30*/  IMAD R9, R8, R7, UR10 ;  /* 0x0000000a08097e24 */ /* 0x001fe4000f8e0207 */
[----:B------:R-:W-:Y:S02]  /*9c40*/  IMAD.MOV R7, RZ, RZ, -R5 ;  /* 0x000000ffff077224 */ /* 0x000fe400078e0a05 */
[----:B------:R-:W-:Y:S01]  /*9c50*/  IMAD.WIDE.U32 R2, R9, UR4, R2 ;  /* 0x0000000409027c25 */ /* 0x000fe2000f8e0002 */
[----:B------:R-:W-:-:S03]  /*9c60*/  SHF.R.S32.HI R4, RZ, 0x1f, R9 ;  /* 0x0000001fff047819 */ /* 0x000fc60000011409 */
[----:B------:R-:W-:Y:S01]  /*9c70*/  IMAD R7, R6, R7, R0 ;  /* 0x0000000706077224 */ /* 0x000fe200078e0200 */
[----:B------:R-:W-:Y:S01]  /*9c80*/  IADD3 R2, P0, R5, R2, RZ ;  /* 0x0000000205027210 */ /* 0x000fe20007f1e0ff */
[----:B------:R-:W-:-:S03]  /*9c90*/  IMAD R4, R4, UR4, RZ ;  /* 0x0000000404047c24 */ /* 0x000fc6000f8e02ff */
[----:B------:R-:W-:Y:S01]  /*9ca0*/  SHF.R.S32.HI R0, RZ, 0x1f, R7 ;  /* 0x0000001fff007819 */ /* 0x000fe20000011407 */
[----:B------:R-:W-:Y:S01]  /*9cb0*/  IMAD R4, R9, UR5, R4 ;  /* 0x0000000509047c24 */ /* 0x000fe2000f8e0204 */
[----:B------:R-:W-:Y:S01]  /*9cc0*/  SHF.R.S32.HI R9, RZ, 0x1f, R5 ;  /* 0x0000001fff097819 */ /* 0x000fe20000011405 */
[----:B------:R-:W-:Y:S02]  /*9cd0*/  ULDC.64 UR4, c[0x0][0xbc8] ;  /* 0x0002f20000047ab9 */ /* 0x000fe40000000a00 */
[----:B------:R-:W-:Y:S01]  /*9ce0*/  IMAD R0, R0, UR4, RZ ;  /* 0x0000000400007c24 */ /* 0x000fe2000f8e02ff */
[----:B------:R-:W-:-:S03]  /*9cf0*/  IADD3.X R3, R9, R3, R4, P0, !PT ;  /* 0x0000000309037210 */ /* 0x000fc600007fe404 */
[C---:B------:R-:W-:Y:S02]  /*9d00*/  IMAD R5, R7.reuse, UR5, R0 ;  /* 0x0000000507057c24 */ /* 0x040fe4000f8e0200 */
[----:B------:R-:W-:Y:S01]  /*9d10*/  IMAD.WIDE.U32 R2, R7, UR4, R2 ;  /* 0x0000000407027c25 */ /* 0x000fe2000f8e0002 */
[----:B------:R-:W-:-:S03]  /*9d20*/  ULDC.64 UR4, c[0x0][0xba8] ;  /* 0x0002ea0000047ab9 */ /* 0x000fc60000000a00 */
[----:B------:R-:W-:Y:S01]  /*9d30*/  IMAD.IADD R3, R3, 0x1, R5 ;  /* 0x0000000103037824 */ /* 0x000fe200078e0205 */
[----:B------:R-:W-:-:S04]  /*9d40*/  LEA R4, P0, R2, UR4, 0x2 ;  /* 0x0000000402047c11 */ /* 0x000fc8000f8010ff */
[----:B------:R-:W-:Y:S01]  /*9d50*/  LEA.HI.X R5, R2, UR5, R3, 0x2, P0 ;  /* 0x0000000502057c11 */ /* 0x000fe200080f1403 */
[----:B------:R-:W-:-:S05]  /*9d60*/  IMAD.MOV.U32 R3, RZ, RZ, -0x800000 ;  /* 0xff800000ff037424 */ /* 0x000fca00078e00ff */
[----:B------:R0:W-:Y:S01]  /*9d70*/  STG.E desc[UR36][R4.64], R3 ;  /* 0x0000000304007986 */ /* 0x0001e2000c101924 */
[----:B------:R-:W-:Y:S05]  /*9d80*/  BRA `(.L_x_8) ;  /* 0x0000003400c87947 */ /* 0x000fea0003800000 */
.L_x_6:
[----:B------:R-:W-:-:S08]  /*9d90*/  NOP ;  /* 0x0000000000007918 */ /* 0x000fd00000000000 */
[----:B------:R-:W0:-:S00]  /*9da0*/  USETMAXREG.DEALLOC.CTAPOOL 0x28 ;  /* 0x00000028000079c8 */ /* 0x000e0000080e0500 */
[----:B0-----:R-:W-:Y:S01]  /*9db0*/  LOP3.LUT R23, R0, 0x3, RZ, 0xc0, !PT ;  /* 0x0000000300177812 */ /* 0x001fe200078ec0ff */
[----:B------:R-:W0:Y:S05]  /*9dc0*/  S2R R17, SR_CTAID.Z ;  /* 0x0000000000117919 */ /* 0x000e2a0000002700 */
[----:B------:R-:W1:Y:S01]  /*9dd0*/  S2UR UR6, SR_CTAID.Y ;  /* 0x00000000000679c3 */ /* 0x000e620000002600 */
[----:B------:R-:W2:Y:S02]  /*9de0*/  SHFL.IDX PT, R0, R23, RZ, 0x1f ;  /* 0x00001fff17007589 */ /* 0x000ea400000e0000 */
[----:B--2---:R-:W-:-:S13]  /*9df0*/  ISETP.NE.AND P0, PT, R0, RZ, PT ;  /* 0x000000ff0000720c */ /* 0x004fda0003f05270 */
[----:B01----:R-:W-:Y:S05]  /*9e00*/  @!P0 BRA `(.L_x_51) ;  /* 0x0000000000288947 */ /* 0x003fea0003800000 */
[----:B------:R-:W-:Y:S01]  /*9e10*/  ULDC UR7, c[0x0][0xc50] ;  /* 0x0003140000077ab9 */ /* 0x000fe20000000800 */
[----:B------:R-:W-:Y:S01]  /*9e20*/  UMOV UR40, UR6 ;  /* 0x0000000600287c82 */ /* 0x000fe20008000000 */
[----:B------:R-:W-:-:S06]  /*9e30*/  UISETP.NE.AND UP0, UPT, UR7, 0x1, UPT ;  /* 0x000000010700788c */ /* 0x000fcc000bf05270 */
[----:B------:R-:W-:-:S13]  /*9e40*/  PLOP3.LUT P0, PT, PT, PT, UP0, 0x80, 0x0 ;  /* 0x000000000000781c */ /* 0x000fda0003f0f008 */
[----:B------:R-:W-:Y:S05]  /*9e50*/  @!P0 BRA `(.L_x_52) ;  /* 0x0000000000308947 */ /* 0x000fea0003800000 */
[----:B------:R-:W-:Y:S01]  /*9e60*/  ULDC UR4, c[0x0][0xc54] ;  /* 0x0003150000047ab9 */ /* 0x000fe20000000800 */
[----:B------:R-:W-:Y:S01]  /*9e70*/  ULDC UR40, c[0x0][0xc58] ;  /* 0x0003160000287ab9 */ /* 0x000fe20000000800 */
[----:B------:R-:W-:-:S04]  /*9e80*/  UIMAD.WIDE.U32 UR4, UR6, UR4, URZ ;  /* 0x00000004060472a5 */ /* 0x000fc8000f8e003f */
[----:B------:R-:W-:Y:S01]  /*9e90*/  USHF.R.U32.HI UR40, URZ, UR40, UR5 ;  /* 0x000000283f287299 */ /* 0x000fe20008011605 */
[----:B------:R-:W-:Y:S11]  /*9ea0*/  BRA `(.L_x_52) ;  /* 0x00000000001c7947 */ /* 0x000ff60003800000 */
.L_x_51:
[----:B------:R-:W-:Y:S01]  /*9eb0*/  ULDC UR7, c[0x0][0xc50] ;  /* 0x0003140000077ab9 */ /* 0x000fe20000000800 */
[----:B------:R-:W-:Y:S01]  /*9ec0*/  UMOV UR40, UR6 ;  /* 0x0000000600287c82 */ /* 0x000fe20008000000 */
[----:B------:R-:W-:-:S11]  /*9ed0*/  UISETP.NE.AND UP0, UPT, UR7, 0x1, UPT ;  /* 0x000000010700788c */ /* 0x000fd6000bf05270 */
[----:B------:R-:W-:Y:S01]  /*9ee0*/  @UP0 ULDC UR4, c[0x0][0xc54] ;  /* 0x0003150000040ab9 */ /* 0x000fe20000000800 */
[----:B------:R-:W-:Y:S01]  /*9ef0*/  @UP0 ULDC UR8, c[0x0][0xc58] ;  /* 0x0003160000080ab9 */ /* 0x000fe20000000800 */
[----:B------:R-:W-:-:S04]  /*9f00*/  UIMAD.WIDE.U32 UR4, UR6, UR4, URZ ;  /* 0x00000004060472a5 */ /* 0x000fc8000f8e003f */
[----:B------:R-:W-:-:S12]  /*9f10*/  @UP0 USHF.R.U32.HI UR40, URZ, UR8, UR5 ;  /* 0x000000083f280299 */ /* 0x000fd80008011605 */
.L_x_52:
[----:B------:R-:W-:Y:S01]  /*9f20*/  ISETP.GE.AND P0, PT, R17, RZ, PT ;  /* 0x000000ff1100720c */ /* 0x000fe20003f06270 */
[----:B------:R-:W-:Y:S01]  /*9f30*/  UIADD3 UR4, -UR40, URZ, URZ ;  /* 0x0000003f28047290 */ /* 0x000fe2000fffe13f */
[----:B------:R-:W-:Y:S01]  /*9f40*/  MOV R21, 0x1 ;  /* 0x0000000100157802 */ /* 0x000fe20000000f00 */
[----:B------:R-:W-:Y:S02]  /*9f50*/  IMAD.MOV.U32 R0, RZ, RZ, RZ ;  /* 0x000000ffff007224 */ /* 0x000fe400078e00ff */
[----:B------:R-:W-:Y:S01]  /*9f60*/  UIMAD UR4, UR7, UR4, UR6 ;  /* 0x00000004070472a4 */ /* 0x000fe2000f8e0206 */
[----:B------:R-:W-:-:S07]  /*9f70*/  IMAD.MOV.U32 R4, RZ, RZ, 0x1 ;  /* 0x00000001ff047424 */ /* 0x000fce00078e00ff */
[----:B------:R-:W-:Y:S05]  /*9f80*/  @!P0 BRA `(.L_x_53) ;  /* 0x0000003000808947 */ /* 0x000fea0003800000 */
[----:B------:R-:W0:Y:S01]  /*9f90*/  LDC.64 R2, c[0x0][0xa28] ;  /* 0x00028a00ff027b82 */ /* 0x000e220000000a00 */
[----:B------:R-:W-:Y:S01]  /*9fa0*/  ULDC.64 UR6, c[0x0][0x418] ;  /* 0x0001060000067ab9 */ /* 0x000fe20000000a00 */
[----:B------:R-:W-:Y:S01]  /*9fb0*/  ULDC UR5, c[0x0][0x424] ;  /* 0x0001090000057ab9 */ /* 0x000fe20000000800 */
[----:B------:R-:W-:Y:S01]  /*9fc0*/  ULDC UR41, c[0x0][0x2f0] ;  /* 0x0000bc0000297ab9 */ /* 0x000fe20000000800 */
[----:B------:R-:W-:Y:S02]  /*9fd0*/  MOV R28, RZ ;  /* 0x000000ff001c7202 */ /* 0x000fe40000000f00 */
[----:B0-----:R-:W-:-:S04]  /*9fe0*/  ISETP.NE.U32.AND P0, PT, R2, RZ, PT ;  /* 0x000000ff0200720c */ /* 0x001fc80003f05070 */
[----:B------:R-:W-:Y:S01]  /*9ff0*/  ISETP.NE.AND.EX P0, PT, R3, RZ, PT, P0 ;  /* 0x000000ff0300720c */ /* 0x000fe20003f05300 */
[----:B------:R-:W-:-:S12]  /*a000*/  UISETP.NE.U32.AND UP0, UPT, UR6, URZ, UPT ;  /* 0x0000003f0600728c */ /* 0x000fd8000bf05070 */
[----:B------:R-:W0:Y:S01]  /*a010*/  @P0 LDC.64 R2, c[0x0][0xa28] ;  /* 0x00028a00ff020b82 */ /* 0x000e220000000a00 */
[----:B------:R-:W-:-:S04]  /*a020*/  UISETP.NE.AND.EX UP0, UPT, UR7, URZ, UPT, UP0 ;  /* 0x0000003f0700728c */ /* 0x000fc8000bf05300 */
[----:B------:R-:W-:-:S04]  /*a030*/  USEL UR5, UR5, 0x1, UP0 ;  /* 0x0000000105057887 */ /* 0x000fc80008000000 */
[----:B------:R-:W-:Y:S01]  /*a040*/  UIMAD UR41, UR5, UR41, URZ ;  /* 0x00000029052972a4 */ /* 0x000fe2000f8e023f */
[----:B------:R-:W1:Y:S03]  /*a050*/  S2R R35, SR_CTAID.X ;  /* 0x0000000000237919 */ /* 0x000e660000002500 */
[----:B------:R-:W-:Y:S02]  /*a060*/  UISETP.GE.AND UP0, UPT, UR41, 0x1, UPT ;  /* 0x000000012900788c */ /* 0x000fe4000bf06270 */
[----:B------:R-:W-:Y:S01]  /*a070*/  UIADD3 UR5, UR41, 0x3f, URZ ;  /* 0x0000003f29057890 */ /* 0x000fe2000fffe03f */
[----:B0-----:R-:W-:-:S05]  /*a080*/  @P0 IMAD.WIDE R2, R17, 0x4, R2 ;  /* 0x0000000411020825 */ /* 0x001fca00078e0202 */
[----:B------:R0:W5:Y:S01]  /*a090*/  @P0 LDG.E R28, desc[UR36][R2.64] ;  /* 0x00000024021c0981 */ /* 0x000162000c1e1900 */
[----:B------:R-:W-:Y:S01]  /*a0a0*/  PLOP3.LUT P0, PT, PT, PT, UP0, 0x80, 0x0 ;  /* 0x000000000000781c */ /* 0x000fe20003f0f008 */
[----:B------:R-:W-:Y:S02]  /*a0b0*/  USHF.R.S32.HI UR6, URZ, 0x1f, UR5 ;  /* 0x0000001f3f067899 */ /* 0x000fe40008011405 */
[----:B------:R-:W-:Y:S02]  /*a0c0*/  ULOP3.LUT UR44, UR4, 0xffff, URZ, 0xc0, !UPT ;  /* 0x0000ffff042c7892 */ /* 0x000fe4000f8ec03f */
[----:B------:R-:W-:Y:S01]  /*a0d0*/  ULEA.HI UR6, UR6, UR5, URZ, 0x6 ;  /* 0x0000000506067291 */ /* 0x000fe2000f8f303f */
[----:B------:R-:W-:-:S03]  /*a0e0*/  UMOV UR38, URZ ;  /* 0x0000003f00267c82 */ /* 0x000fc60008000000 */
[----:B------:R-:W-:-:S04]  /*a0f0*/  USHF.R.S32.HI UR42, URZ, 0x6, UR6 ;  /* 0x000000063f2a7899 */ /* 0x000fc80008011406 */
[----:B01----:R-:W-:Y:S08]  /*a100*/  @!P0 BRA `(.L_x_54) ;  /* 0x0000000000848947 */ /* 0x003ff00003800000 */
[----:B------:R-:W-:-:S03]  /*a110*/  USHF.R.U32.HI UR6, URZ, 0x10, UR4 ;  /* 0x000000103f067899 */ /* 0x000fc60008011604 */
[----:B------:R-:W-:Y:S01]  /*a120*/  UMOV UR4, URZ ;  /* 0x0000003f00047c82 */ /* 0x000fe20008000000 */
[----:B------:R-:W-:-:S11]  /*a130*/  UISETP.NE.AND UP0, UPT, UR6, URZ, UPT ;  /* 0x0000003f0600728c */ /* 0x000fd6000bf05270 */
[----:B------:R-:W-:Y:S02]  /*a140*/  @!UP0 ULDC UR6, c[0x0][0x9f0] ;  /* 0x00027c0000068ab9 */ /* 0x000fe40000000800 */
[----:B------:R-:W-:Y:S01]  /*a150*/  IABS R0, UR6 ;  /* 0x0000000600007c13 */ /* 0x000fe20008000000 */
[----:B------:R-:W-:Y:S02]  /*a160*/  UIADD3 UR7, UR42, -0x1, UR6 ;  /* 0xffffffff2a077890 */ /* 0x000fe4000fffe006 */
[----:B------:R-:W-:Y:S02]  /*a170*/  IABS R4, UR6 ;  /* 0x0000000600047c13 */ /* 0x000fe40008000000 */
[----:B------:R-:W-:Y:S02]  /*a180*/  R2UR UR10, R0 ;  /* 0x00000000000a72ca */ /* 0x000fe400000e0000 */
[----:B------:R-:W-:Y:S01]  /*a190*/  IABS R3, UR7 ;  /* 0x0000000700037c13 */ /* 0x000fe20008000000 */
[----:B------:R-:W-:-:S03]  /*a1a0*/  ULOP3.LUT UR7, UR7, UR6, URZ, 0x3c, !UPT ;  /* 0x0000000607077292 */ /* 0x000fc6000f8e3c3f */
[----:B------:R-:W-:-:S07]  /*a1b0*/  R2UR UR9, R3 ;  /* 0x00000000030972ca */ /* 0x000fce00000e0000 */
        /* <DEDUP_REMOVED lines=18> */
[----:B------:R-:W-:Y:S02]  /*a2e0*/  UISETP.NE.AND UP1, UPT, UR6, URZ, UPT ;  /* 0x0000003f0600728c */ /* 0x000fe4000bf25270 */
[----:B------:R-:W-:-:S09]  /*a2f0*/  @!UP0 UIADD3 UR5, -UR5, URZ, URZ ;  /* 0x0000003f05058290 */ /* 0x000fd2000fffe13f */
[----:B------:R-:W-:-:S07]  /*a300*/  @!UP1 ULOP3.LUT UR5, URZ, UR6, URZ, 0x33, !UPT ;  /* 0x000000063f059292 */ /* 0x000fce000f8e333f */
[----:B------:R-:W-:-:S05]  /*a310*/  UMOV UR38, UR5 ;  /* 0x0000000500267c82 */ /* 0x000fca0008000000 */
.L_x_54:
[----:B------:R-:W-:Y:S02]  /*a320*/  UIMAD UR45, UR44, UR38, URZ ;  /* 0x000000262c2d72a4 */ /* 0x000fe4000f8e023f */
[----:B------:R-:W-:Y:S02]  /*a330*/  MOV R0, UR38 ;  /* 0x0000002600007c02 */ /* 0x000fe40008000f00 */
[----:B------:R-:W-:Y:S02]  /*a340*/  MOV R4, 0x1 ;  /* 0x0000000100047802 */ /* 0x000fe40000000f00 */
[----:B------:R-:W-:-:S05]  /*a350*/  IMAD.U32 R25, RZ, RZ, UR45 ;  /* 0x0000002dff197e24 */ /* 0x000fca000f8e00ff */
[----:B------:R-:W-:Y:S01]  /*a360*/  VIADDMNMX R25, R25, R0, UR42, PT ;  /* 0x0000002a19197e46 */ /* 0x000fe2000b800100 */
[----:B------:R-:W-:-:S03]  /*a370*/  IMAD.MOV.U32 R0, RZ, RZ, RZ ;  /* 0x000000ffff007224 */ /* 0x000fc600078e00ff */
[----:B------:R-:W-:-:S13]  /*a380*/  ISETP.GT.AND P0, PT, R25, UR45, PT ;  /* 0x0000002d19007c0c */ /* 0x000fda000bf04270 */
[----:B------:R-:W-:Y:S05]  /*a390*/  @!P0 BRA `(.L_x_53) ;  /* 0x0000002c007c8947 */ /* 0x000fea0003800000 */
[----:B------:R-:W0:Y:S01]  /*a3a0*/  S2UR UR4, SR_CgaCtaId ;  /* 0x00000000000479c3 */ /* 0x000e220000008800 */
[----:B------:R-:W-:Y:S02]  /*a3b0*/  UMOV UR43, 0x400 ;  /* 0x00000400002b7882 */ /* 0x000fe40000000000 */
[----:B0-----:R-:W-:-:S04]  /*a3c0*/  ULEA UR43, UR4, UR43, 0x18 ;  /* 0x0000002b042b7291 */ /* 0x001fc8000f8ec03f */
[----:B------:R-:W-:-:S04]  /*a3d0*/  UIADD3 UR4, UR43, 0x22400, URZ ;  /* 0x000224002b047890 */ /* 0x000fc8000fffe03f */
[----:B------:R-:W-:-:S06]  /*a3e0*/  ULOP3.LUT UP0, URZ, UR4, 0x3ff, URZ, 0xc0, !UPT ;  /* 0x000003ff043f7892 */ /* 0x000fcc000f80c03f */
[----:B------:R-:W-:-:S13]  /*a3f0*/  PLOP3.LUT P0, PT, PT, PT, UP0, 0x80, 0x0 ;  /* 0x000000000000781c */ /* 0x000fda0003f0f008 */
[----:B------:R-:W-:Y:S05]  /*a400*/  @!P0 BRA `(.L_x_55) ;  /* 0x0000000000408947 */ /* 0x000fea0003800000 */
[----:B------:R-:W-:Y:S01]  /*a410*/  MOV R2, 0x0 ;  /* 0x0000000000027802 */ /* 0x000fe20000000f00 */
[----:B------:R-:W-:Y:S01]  /*a420*/  ULDC.64 UR4, c[0x4][0x90] ;  /* 0x0100240000047ab9 */ /* 0x000fe20000000a00 */
[----:B------:R-:W-:Y:S01]  /*a430*/  ULDC.64 UR6, c[0x4][0x98] ;  /* 0x0100260000067ab9 */ /* 0x000fe20000000a00 */
[----:B------:R-:W-:Y:S01]  /*a440*/  IMAD.U32 R4, RZ, RZ, UR4 ;  /* 0x00000004ff047e24 */ /* 0x000fe2000f8e00ff */
[----:B------:R-:W-:Y:S01]  /*a450*/  MOV R6, UR6 ;  /* 0x0000000600067c02 */ /* 0x000fe20008000f00 */
[----:B------:R-:W-:Y:S01]  /*a460*/  IMAD.U32 R5, RZ, RZ, UR5 ;  /* 0x00000005ff057e24 */ /* 0x000fe2000f8e00ff */
[----:B------:R-:W0:Y:S01]  /*a470*/  LDC.64 R2, c[0x4][R2] ;  /* 0x0100000002027b82 */ /* 0x000e220000000a00 */
[----:B------:R-:W-:Y:S01]  /*a480*/  ULDC.64 UR4, c[0x4][0x8] ;  /* 0x0100020000047ab9 */ /* 0x000fe20000000a00 */
[----:B------:R-:W-:Y:S01]  /*a490*/  IMAD.U32 R7, RZ, RZ, UR7 ;  /* 0x00000007ff077e24 */ /* 0x000fe2000f8e00ff */
[----:B------:R-:W-:Y:S01]  /*a4a0*/  MOV R11, UR5 ;  /* 0x00000005000b7c02 */ /* 0x000fe20008000f00 */
[----:B------:R-:W-:Y:S01]  /*a4b0*/  IMAD.U32 R10, RZ, RZ, UR4 ;  /* 0x00000004ff0a7e24 */ /* 0x000fe2000f8e00ff */
[----:B------:R-:W-:Y:S01]  /*a4c0*/  MOV R13, RZ ;  /* 0x000000ff000d7202 */ /* 0x000fe20000000f00 */
[----:B------:R-:W-:-:S02]  /*a4d0*/  IMAD.MOV.U32 R8, RZ, RZ, 0x70 ;  /* 0x00000070ff087424 */ /* 0x000fc400078e00ff */
[----:B------:R-:W-:-:S07]  /*a4e0*/  IMAD.MOV.U32 R12, RZ, RZ, 0x1 ;  /* 0x00000001ff0c7424 */ /* 0x000fce00078e00ff */
[----:B------:R-:W-:-:S07]  /*a4f0*/  LEPC R20, `(.L_x_55) ;  /* 0x000000001014794e */ /* 0x000fce0000000000 */
[----:B0----5:R-:W-:Y:S05]  /*a500*/  CALL.ABS.NOINC R2 ;  /* 0x0000000002007343 */ /* 0x021fea0003c00000 */
.L_x_55:
        /* <DEDUP_REMOVED lines=8> */
[----:B------:R0:W1:Y:S01]  /*a590*/  LDC.64 R2, c[0x4][R16] ;  /* 0x0100000010027b82 */ /* 0x0000620000000a00 */
[----:B------:R-:W-:Y:S01]  /*a5a0*/  IMAD.U32 R5, RZ, RZ, UR5 ;  /* 0x00000005ff057e24 */ /* 0x000fe2000f8e00ff */
[----:B------:R-:W-:Y:S01]  /*a5b0*/  ULDC.64 UR4, c[0x4][0x10] ;  /* 0x0100040000047ab9 */ /* 0x000fe20000000a00 */
[----:B------:R-:W-:Y:S01]  /*a5c0*/  MOV R6, UR6 ;  /* 0x0000000600067c02 */ /* 0x000fe20008000f00 */
[----:B------:R-:W-:Y:S01]  /*a5d0*/  IMAD.U32 R7, RZ, RZ, UR7 ;  /* 0x00000007ff077e24 */ /* 0x000fe2000f8e00ff */
[----:B------:R-:W-:Y:S01]  /*a5e0*/  MOV R11, UR5 ;  /* 0x00000005000b7c02 */ /* 0x000fe20008000f00 */
[----:B------:R-:W-:Y:S01]  /*a5f0*/  IMAD.U32 R10, RZ, RZ, UR4 ;  /* 0x00000004ff0a7e24 */ /* 0x000fe2000f8e00ff */
[----:B------:R-:W-:Y:S01]  /*a600*/  MOV R13, RZ ;  /* 0x000000ff000d7202 */ /* 0x000fe20000000f00 */
[----:B------:R-:W-:-:S02]  /*a610*/  IMAD.MOV.U32 R8, RZ, RZ, 0x70 ;  /* 0x00000070ff087424 */ /* 0x000fc400078e00ff */
[----:B0-----:R-:W-:-:S07]  /*a620*/  IMAD.MOV.U32 R12, RZ, RZ, 0x1 ;  /* 0x00000001ff0c7424 */ /* 0x001fce00078e00ff */
[----:B------:R-:W-:-:S07]  /*a630*/  LEPC R20, `(.L_x_57) ;  /* 0x000000001014794e */ /* 0x000fce0000000000 */
[----:B-1---5:R-:W-:Y:S05]  /*a640*/  CALL.ABS.NOINC R2 ;  /* 0x0000000002007343 */ /* 0x022fea0003c00000 */
.L_x_57:
[----:B------:R0:W1:Y:S01]  /*a650*/  LDC.64 R2, c[0x4][R16] ;  /* 0x0100000010027b82 */ /* 0x0000620000000a00 */
[----:B------:R-:W-:Y:S01]  /*a660*/  ULDC.64 UR4, c[0x4][0x90] ;  /* 0x0100240000047ab9 */ /* 0x000fe20000000a00 */
[----:B------:R-:W-:Y:S01]  /*a670*/  ULDC.64 UR6, c[0x4][0x98] ;  /* 0x0100260000067ab9 */ /* 0x000fe20000000a00 */
[----:B------:R-:W-:Y:S01]  /*a680*/  IMAD.U32 R4, RZ, RZ, UR4 ;  /* 0x00000004ff047e24 */ /* 0x000fe2000f8e00ff */
[----:B------:R-:W-:Y:S01]  /*a690*/  MOV R6, UR6 ;  /* 0x0000000600067c02 */ /* 0x000fe20008000f00 */
[----:B------:R-:W-:Y:S01]  /*a6a0*/  IMAD.U32 R5, RZ, RZ, UR5 ;  /* 0x00000005ff057e24 */ /* 0x000fe2000f8e00ff */
[----:B------:R-:W-:Y:S01]  /*a6b0*/  ULDC.64 UR4, c[0x4][0x18] ;  /* 0x0100060000047ab9 */ /* 0x000fe20000000a00 */
[----:B------:R-:W-:Y:S01]  /*a6c0*/  IMAD.U32 R7, RZ, RZ, UR7 ;  /* 0x00000007ff077e24 */ /* 0x000fe2000f8e00ff */
[----:B------:R-:W-:Y:S01]  /*a6d0*/  MOV R11, UR5 ;  /* 0x00000005000b7c02 */ /* 0x000fe20008000f00 */
[----:B------:R-:W-:Y:S01]  /*a6e0*/  IMAD.U32 R10, RZ, RZ, UR4 ;  /* 0x00000004ff0a7e24 */ /* 0x000fe2000f8e00ff */
[----:B------:R-:W-:Y:S01]  /*a6f0*/  MOV R13, RZ ;  /* 0x000000ff000d7202 */ /* 0x000fe20000000f00 */
[----:B------:R-:W-:-:S02]  /*a700*/  IMAD.MOV.U32 R8, RZ, RZ, 0x70 ;  /* 0x00000070ff087424 */ /* 0x000fc400078e00ff */
[----:B0-----:R-:W-:-:S07]  /*a710*/  IMAD.MOV.U32 R12, RZ, RZ, 0x1 ;  /* 0x00000001ff0c7424 */ /* 0x001fce00078e00ff */
[----:B------:R-:W-:-:S07]  /*a720*/  LEPC R20, `(.L_x_56) ;  /* 0x000000001014794e */ /* 0x000fce0000000000 */
[----:B-1----:R-:W-:Y:S05]  /*a730*/  CALL.ABS.NOINC R2 ;  /* 0x0000000002007343 */ /* 0x002fea0003c00000 */
.L_x_56:
[----:B------:R-:W0:Y:S01]  /*a740*/  LDC.64 R2, c[0x0][0x9f8] ;  /* 0x00027e00ff027b82 */ /* 0x000e220000000a00 */
[----:B------:R-:W-:-:S07]  /*a750*/  IMAD.MOV.U32 R24, RZ, RZ, R17 ;  /* 0x000000ffff187224 */ /* 0x000fce00078e0011 */
[----:B------:R-:W1:Y:S01]  /*a760*/  LDC R11, c[0x0][0x430] ;  /* 0x00010c00ff0b7b82 */ /* 0x000e620000000800 */
[C---:B------:R-:W-:Y:S01]  /*a770*/  IMAD.SHL.U32 R37, R30.reuse, 0x10, RZ ;  /* 0x000000101e257824 */ /* 0x040fe200078e00ff */
[----:B------:R-:W-:Y:S01]  /*a780*/  LOP3.LUT R6, R30, 0x7f, RZ, 0xc0, !PT ;  /* 0x0000007f1e067812 */ /* 0x000fe200078ec0ff */
[----:B------:R-:W-:Y:S01]  /*a790*/  ULDC UR4, c[0x0][0x320] ;  /* 0x0000c80000047ab9 */ /* 0x000fe20000000800 */
[----:B0-----:R-:W-:-:S04]  /*a7a0*/  ISETP.NE.U32.AND P0, PT, R2, RZ, PT ;  /* 0x000000ff0200720c */ /* 0x001fc80003f05070 */
[----:B------:R-:W-:-:S13]  /*a7b0*/  ISETP.NE.AND.EX P0, PT, R3, RZ, PT, P0 ;  /* 0x000000ff0300720c */ /* 0x000fda0003f05300 */
[----:B------:R-:W0:Y:S02]  /*a7c0*/  @P0 LDC.64 R2, c[0x0][0x9f8] ;  /* 0x00027e00ff020b82 */ /* 0x000e240000000a00 */
[----:B0-----:R-:W-:-:S05]  /*a7d0*/  @P0 IMAD.WIDE R2, R17, 0x4, R2 ;  /* 0x0000000411020825 */ /* 0x001fca00078e0202 */
[----:B------:R0:W2:Y:S01]  /*a7e0*/  @P0 LDG.E R24, desc[UR36][R2.64] ;  /* 0x0000002402180981 */ /* 0x0000a2000c1e1900 */
[----:B------:R-:W-:Y:S02]  /*a7f0*/  LOP3.LUT R37, R37, 0x70, RZ, 0xc0, !PT ;  /* 0x0000007025257812 */ /* 0x000fe400078ec0ff */
[----:B------:R-:W-:Y:S02]  /*a800*/  SHF.R.U32.HI R36, RZ, 0x3, R6 ;  /* 0x00000003ff247819 */ /* 0x000fe40000011606 */
[----:B------:R-:W-:Y:S02]  /*a810*/  LEA R18, R25, 0xffffffc0, 0x6 ;  /* 0xffffffc019127811 */ /* 0x000fe400078e30ff */
[----:B------:R-:W-:Y:S02]  /*a820*/  LOP3.LUT R31, R37, R36, RZ, 0xfc, !PT ;  /* 0x00000024251f7212 */ /* 0x000fe400078efcff */
[----:B-1----:R-:W-:Y:S02]  /*a830*/  ISETP.NE.AND P1, PT, R11, 0x1, PT ;  /* 0x000000010b00780c */ /* 0x002fe40003f25270 */
[----:B------:R-:W-:-:S02]  /*a840*/  IADD3 R5, R31, R18, RZ ;  /* 0x000000121f057210 */ /* 0x000fc40007ffe0ff */
[----:B------:R-:W-:Y:S02]  /*a850*/  LOP3.LUT R16, R16, 0xfffffbff, RZ, 0xc0, !PT ;  /* 0xfffffbff10107812 */ /* 0x000fe400078ec0ff */
[C---:B------:R-:W-:Y:S01]  /*a860*/  ISETP.GE.AND P0, PT, R5.reuse, UR41, PT ;  /* 0x0000002905007c0c */ /* 0x040fe2000bf06270 */
[----:B-----5:R-:W-:-:S03]  /*a870*/  IMAD.IADD R10, R5, 0x1, R28 ;  /* 0x00000001050a7824 */ /* 0x020fc600078e021c */
[----:B------:R-:W-:Y:S01]  /*a880*/  ISETP.GT.U32.OR P0, PT, R31, 0x3f, P0 ;  /* 0x0000003f1f00780c */ /* 0x000fe20000704470 */
[----:B------:R-:W-:Y:S02]  /*a890*/  IMAD.MOV.U32 R7, RZ, RZ, R10 ;  /* 0x000000ffff077224 */ /* 0x000fe400078e000a */
[----:B------:R-:W1:Y:S01]  /*a8a0*/  @P1 LDC R0, c[0x0][0x434] ;  /* 0x00010d00ff001b82 */ /* 0x000e620000000800 */
[----:B------:R-:W-:-:S07]  /*a8b0*/  @P1 LOP3.LUT R16, R16, 0x400, RZ, 0xfc, !PT ;  /* 0x0000040010101812 */ /* 0x000fce00078efcff */
[----:B0-----:R-:W0:Y:S08]  /*a8c0*/  @P1 LDC R3, c[0x0][0x438] ;  /* 0x00010e00ff031b82 */ /* 0x001e300000000800 */
[----:B------:R-:W3:Y:S08]  /*a8d0*/  @!P0 LDC.64 R8, c[0x0][0x428] ;  /* 0x00010a00ff088b82 */ /* 0x000ef00000000a00 */
[----:B------:R-:W4:Y:S01]  /*a8e0*/  @!P0 LDC.64 R4, c[0x0][0x418] ;  /* 0x00010600ff048b82 */ /* 0x000f220000000a00 */
[----:B-1----:R-:W-:-:S05]  /*a8f0*/  @P1 IMAD.HI.U32 R0, R10, R0, RZ ;  /* 0x000000000a001227 */ /* 0x002fca00078e00ff */
[----:B0-----:R-:W-:-:S04]  /*a900*/  @P1 SHF.R.U32.HI R7, RZ, R3, R0 ;  /* 0x00000003ff071219 */ /* 0x001fc80000011600 */
[----:B------:R-:W-:Y:S02]  /*a910*/  @!P0 SHF.R.S32.HI R3, RZ, 0x1f, R7 ;  /* 0x0000001fff038819 */ /* 0x000fe40000011407 */
[----:B------:R-:W-:Y:S02]  /*a920*/  @!P0 MOV R2, R7 ;  /* 0x0000000700028202 */ /* 0x000fe40000000f00 */
[----:B--2---:R-:W-:-:S03]  /*a930*/  SHF.R.S32.HI R32, RZ, 0x1f, R24 ;  /* 0x0000001fff207819 */ /* 0x004fc60000011418 */
[----:B---3--:R-:W-:-:S04]  /*a940*/  @!P0 IMAD.WIDE.U32 R2, R24, R8, R2 ;  /* 0x0000000818028225 */ /* 0x008fc800078e0002 */
[----:B------:R-:W-:Y:S01]  /*a950*/  @!P0 IMAD R0, R32, R8, RZ ;  /* 0x0000000820008224 */ /* 0x000fe200078e02ff */
[----:B----4-:R-:W-:-:S03]  /*a960*/  @!P0 LEA R4, P1, R2, R4, 0x2 ;  /* 0x0000000402048211 */ /* 0x010fc600078210ff */
[----:B------:R-:W-:-:S04]  /*a970*/  @!P0 IMAD R9, R24, R9, R0 ;  /* 0x0000000918098224 */ /* 0x000fc800078e0200 */
[----:B------:R-:W-:-:S05]  /*a980*/  @!P0 IMAD.IADD R0, R3, 0x1, R9 ;  /* 0x0000000103008824 */ /* 0x000fca00078e0209 */
[----:B------:R-:W-:-:S06]  /*a990*/  @!P0 LEA.HI.X R5, R2, R5, R0, 0x2, P1 ;  /* 0x0000000502058211 */ /* 0x000fcc00008f1400 */
[----:B------:R0:W2:Y:S01]  /*a9a0*/  @!P0 LDG.E R5, desc[UR36][R4.64] ;  /* 0x0000002404058981 */ /* 0x0000a2000c1e1900 */
[----:B------:R-:W-:Y:S02]  /*a9b0*/  LOP3.LUT R16, R16, 0xffffffdf, RZ, 0xc0, !PT ;  /* 0xffffffdf10107812 */ /* 0x000fe400078ec0ff */
[----:B------:R-:W-:Y:S01]  /*a9c0*/  CS2R R26, SRZ ;  /* 0x00000000001a7805 */ /* 0x000fe2000001ff00 */
[----:B------:R-:W-:-:S04]  /*a9d0*/  IMAD.MOV R19, RZ, RZ, -R7 ;  /* 0x000000ffff137224 */ /* 0x000fc800078e0a07 */
[----:B------:R-:W-:Y:S01]  /*a9e0*/  IMAD R19, R11, R19, R10 ;  /* 0x000000130b137224 */ /* 0x000fe200078e020a */
[----:B0-----:R-:W-:-:S04]  /*a9f0*/  SHF.L.U32 R4, R30, 0x3, RZ ;  /* 0x000000031e047819 */ /* 0x001fc800000006ff */
[----:B------:R-:W-:-:S04]  /*aa00*/  LOP3.LUT R22, R4, 0x38, RZ, 0xc0, !PT ;  /* 0x0000003804167812 */ /* 0x000fc800078ec0ff */
[C---:B------:R-:W-:Y:S02]  /*aa10*/  LOP3.LUT R0, R22.reuse, 0x40, RZ, 0xfc, !PT ;  /* 0x0000004016007812 */ /* 0x040fe400078efcff */
[----:B------:R-:W-:Y:S02]  /*aa20*/  LOP3.LUT R2, R22, 0x80, RZ, 0xfc, !PT ;  /* 0x0000008016027812 */ /* 0x000fe400078efcff */
[----:B------:R-:W-:Y:S02]  /*aa30*/  ISETP.GE.AND P1, PT, R0, UR4, PT ;  /* 0x0000000400007c0c */ /* 0x000fe4000bf26270 */
[----:B------:R-:W-:Y:S02]  /*aa40*/  ISETP.GE.AND P5, PT, R2, UR4, PT ;  /* 0x0000000402007c0c */ /* 0x000fe4000bfa6270 */
[C---:B------:R-:W-:Y:S02]  /*aa50*/  LOP3.LUT R0, R22.reuse, 0xc0, RZ, 0xfc, !PT ;  /* 0x000000c016007812 */ /* 0x040fe400078efcff */
[----:B------:R-:W-:-:S02]  /*aa60*/  LOP3.LUT R2, R22, 0x180, RZ, 0xfc, !PT ;  /* 0x0000018016027812 */ /* 0x000fc400078efcff */
[----:B------:R-:W-:Y:S02]  /*aa70*/  ISETP.GE.AND P4, PT, R0, UR4, PT ;  /* 0x0000000400007c0c */ /* 0x000fe4000bf86270 */
[C---:B------:R-:W-:Y:S02]  /*aa80*/  LOP3.LUT R0, R22.reuse, 0x100, RZ, 0xfc, !PT ;  /* 0x0000010016007812 */ /* 0x040fe400078efcff */
[----:B------:R-:W-:Y:S02]  /*aa90*/  ISETP.GE.AND P6, PT, R22, UR4, PT ;  /* 0x0000000416007c0c */ /* 0x000fe4000bfc6270 */
[----:B------:R-:W-:Y:S02]  /*aaa0*/  @P1 LOP3.LUT R16, R16, 0x20, RZ, 0xfc, !PT ;  /* 0x0000002010101812 */ /* 0x000fe400078efcff */
[----:B------:R-:W-:Y:S02]  /*aab0*/  ISETP.GE.AND P3, PT, R0, UR4, PT ;  /* 0x0000000400007c0c */ /* 0x000fe4000bf66270 */
[----:B------:R-:W-:-:S02]  /*aac0*/  LOP3.LUT R16, R16, 0xffffffef, RZ, 0xc0, !PT ;  /* 0xffffffef10107812 */ /* 0x000fc400078ec0ff */
[----:B------:R-:W-:Y:S02]  /*aad0*/  LOP3.LUT R0, R22, 0x140, RZ, 0xfc, !PT ;  /* 0x0000014016007812 */ /* 0x000fe400078efcff */
[----:B------:R-:W-:Y:S02]  /*aae0*/  @P5 LOP3.LUT R16, R16, 0x10, RZ, 0xfc, !PT ;  /* 0x0000001010105812 */ /* 0x000fe400078efcff */
[----:B------:R-:W-:Y:S02]  /*aaf0*/  ISETP.GE.AND P2, PT, R0, UR4, PT ;  /* 0x0000000400007c0c */ /* 0x000fe4000bf46270 */
[----:B------:R-:W-:Y:S02]  /*ab00*/  LOP3.LUT R16, R16, 0xfffffff7, RZ, 0xc0, !PT ;  /* 0xfffffff710107812 */ /* 0x000fe400078ec0ff */
[----:B------:R-:W-:Y:S02]  /*ab10*/  SEL R0, RZ, 0xffffffff, P1 ;  /* 0xffffffffff007807 */ /* 0x000fe40000800000 */
[----:B------:R-:W-:-:S03]  /*ab20*/  @P4 LOP3.LUT R16, R16, 0x8, RZ, 0xfc, !PT ;  /* 0x0000000810104812 */ /* 0x000fc600078efcff */
[----:B------:R-:W-:Y:S01]  /*ab30*/  IMAD.SHL.U32 R3, R0, 0x2, RZ ;  /* 0x0000000200037824 */ /* 0x000fe200078e00ff */
[----:B------:R-:W-:Y:S02]  /*ab40*/  LOP3.LUT R16, R16, 0xfffffffb, RZ, 0xc0, !PT ;  /* 0xfffffffb10107812 */ /* 0x000fe400078ec0ff */
[----:B------:R-:W-:Y:S02]  /*ab50*/  SEL R0, RZ, 0x1, P6 ;  /* 0x00000001ff007807 */ /* 0x000fe40003000000 */
[----:B------:R-:W-:Y:S02]  /*ab60*/  @P3 LOP3.LUT R16, R16, 0x4, RZ, 0xfc, !PT ;  /* 0x0000000410103812 */ /* 0x000fe400078efcff */
[----:B------:R-:W-:Y:S02]  /*ab70*/  LOP3.LUT R0, R3, 0x2, R0, 0xe2, !PT ;  /* 0x0000000203007812 */ /* 0x000fe400078ee200 */
[----:B------:R-:W-:Y:S02]  /*ab80*/  LOP3.LUT R16, R16, 0xfffffffd, RZ, 0xc0, !PT ;  /* 0xfffffffd10107812 */ /* 0x000fe400078ec0ff */
[----:B------:R-:W-:-:S02]  /*ab90*/  SEL R3, RZ, 0x4, P5 ;  /* 0x00000004ff037807 */ /* 0x000fc40002800000 */
[----:B------:R-:W-:-:S04]  /*aba0*/  LOP3.LUT R16, R16, 0xffffffbf, RZ, 0xc0, !PT ;  /* 0xffffffbf10107812 */ /* 0x000fc800078ec0ff */
[----:B------:R-:W-:-:S04]  /*abb0*/  @P6 LOP3.LUT R16, R16, 0x40, RZ, 0xfc, !PT ;  /* 0x0000004010106812 */ /* 0x000fc800078efcff */
[----:B------:R-:W-:Y:S02]  /*abc0*/  @P2 LOP3.LUT R16, R16, 0x2, RZ, 0xfc, !PT ;  /* 0x0000000210102812 */ /* 0x000fe400078efcff */
[--C-:B--2---:R-:W-:Y:S01]  /*abd0*/  @!P0 SHF.R.S32.HI R27, RZ, 0x1f, R5.reuse ;  /* 0x0000001fff1b8819 */ /* 0x104fe20000011405 */
[----:B------:R-:W-:Y:S01]  /*abe0*/  @!P0 IMAD.MOV.U32 R26, RZ, RZ, R5 ;  /* 0x000000ffff1a8224 */ /* 0x000fe200078e0005 */
[----:B------:R-:W-:Y:S02]  /*abf0*/  ISETP.GE.AND P0, PT, R2, UR4, PT ;  /* 0x0000000402007c0c */ /* 0x000fe4000bf06270 */
[----:B------:R-:W-:Y:S02]  /*ac00*/  LOP3.LUT R2, R22, 0x1c0, RZ, 0xfc, !PT ;  /* 0x000001c016027812 */ /* 0x000fe400078efcff */
[----:B------:R-:W-:Y:S02]  /*ac10*/  SEL R34, RZ, 0x40, P0 ;  /* 0x00000040ff227807 */ /* 0x000fe40000000000 */
[----:B------:R-:W-:Y:S01]  /*ac20*/  ISETP.GE.AND P0, PT, R2, UR4, PT ;  /* 0x0000000402007c0c */ /* 0x000fe2000bf06270 */
[----:B------:R-:W-:Y:S01]  /*ac30*/  UMOV UR4, 0xffffffff ;  /* 0xffffffff00047882 */ /* 0x000fe20000000000 */
[----:B------:R-:W-:-:S02]  /*ac40*/  SEL R2, RZ, 0x8, P4 ;  /* 0x00000008ff027807 */ /* 0x000fc40002000000 */
[----:B------:R-:W-:Y:S02]  /*ac50*/  SEL R17, RZ, 0x80, P0 ;  /* 0x00000080ff117807 */ /* 0x000fe40000000000 */
[----:B------:R-:W-:Y:S02]  /*ac60*/  LOP3.LUT R0, R2, R0, R3, 0xfe, !PT ;  /* 0x0000000002007212 */ /* 0x000fe400078efe03 */
[----:B------:R-:W-:Y:S02]  /*ac70*/  SEL R3, RZ, 0x10, P3 ;  /* 0x00000010ff037807 */ /* 0x000fe40001800000 */
[----:B------:R-:W-:-:S04]  /*ac80*/  SEL R2, RZ, 0x20, P2 ;  /* 0x00000020ff027807 */ /* 0x000fc80001000000 */
[----:B------:R-:W-:Y:S01]  /*ac90*/  LOP3.LUT R3, R2, R0, R3, 0xfe, !PT ;  /* 0x0000000002037212 */ /* 0x000fe200078efe03 */
[----:B------:R-:W-:Y:S06]  /*aca0*/  BRA.DIV UR4, `(.L_x_58) ;  /* 0x0000002a04b07947 */ /* 0x000fec000b800000 */
.L_x_100:
[----:B------:R-:W-:Y:S01]  /*acb0*/  ULOP3.LUT UR4, UR39, 0x2, URZ, 0xfc, !UPT ;  /* 0x0000000227047892 */ /* 0x000fe2000f8efc3f */
[----:B------:R-:W-:Y:S02]  /*acc0*/  ISETP.GT.U32.AND P1, PT, R31, 0x3f, PT ;  /* 0x0000003f1f00780c */ /* 0x000fe40003f24070 */
[----:B------:R-:W-:Y:S02]  /*acd0*/  LOP3.LUT R16, R16, 0xffffff7f, RZ, 0xc0, !PT ;  /* 0xffffff7f10107812 */ /* 0x000fe400078ec0ff */
[----:B------:R-:W-:Y:S01]  /*ace0*/  LOP3.LUT R34, R3, R34, RZ, 0xfc, !PT ;  /* 0x0000002203227212 */ /* 0x000fe200078efcff */
[----:B------:R-:W-:Y:S01]  /*acf0*/  IMAD.U32 R33, RZ, RZ, UR4 ;  /* 0x00000004ff217e24 */ /* 0x000fe2000f8e00ff */
[----:B------:R-:W-:Y:S02]  /*ad00*/  MOV R23, UR40 ;  /* 0x0000002800177c02 */ /* 0x000fe40008000f00 */
[----:B------:R-:W-:Y:S02]  /*ad10*/  LOP3.LUT R17, R34, R17, RZ, 0xfc, !PT ;  /* 0x0000001122117212 */ /* 0x000fe400078efcff */
[----:B------:R-:W-:-:S02]  /*ad20*/  ISETP.NE.AND P0, PT, R33, 0x3, PT ;  /* 0x000000032100780c */ /* 0x000fc40003f05270 */
[----:B------:R-:W-:-:S11]  /*ad30*/  SHF.R.S32.HI R23, RZ, 0x1f, R23 ;  /* 0x0000001fff177819 */ /* 0x000fd60000011417 */
[----:B------:R-:W-:-:S04]  /*ad40*/  @P0 LOP3.LUT R16, R16, 0x80, RZ, 0xfc, !PT ;  /* 0x0000008010100812 */ /* 0x000fc800078efcff */
[----:B------:R-:W-:-:S04]  /*ad50*/  LOP3.LUT R16, R16, 0xfffff7ff, RZ, 0xc0, !PT ;  /* 0xfffff7ff10107812 */ /* 0x000fc800078ec0ff */
[----:B------:R-:W-:Y:S01]  /*ad60*/  @P1 LOP3.LUT R16, R16, 0x800, RZ, 0xfc, !PT ;  /* 0x0000080010101812 */ /* 0x000fe200078efcff */
[----:B------:R-:W-:Y:S06]  /*ad70*/  @!P0 BRA `(.L_x_59) ;  /* 0x0000000000048947 */ /* 0x000fec0003800000 */
[----:B------:R-:W-:Y:S01]  /*ad80*/  BPT.TRAP 0x1 ;  /* 0x000000040000795c */ /* 0x000fe20000300000 */
.L_x_59:
[----:B------:R-:W-:-:S05]  /*ad90*/  IMAD.MOV.U32 R0, RZ, RZ, 0x1 ;  /* 0x00000001ff007424 */ /* 0x000fca00078e00ff */
[----:B------:R-:W-:-:S04]  /*ada0*/  SHF.L.U32 R0, R0, 0x1f, RZ ;  /* 0x0000001f00007819 */ /* 0x000fc800000006ff */
[----:B------:R-:W0:Y:S02]  /*adb0*/  SYNCS.PHASECHK.TRANS64.TRYWAIT P0, [UR43+0x28c40], R0 ;  /* 0x028c4000ff0075a7 */ /* 0x000e24000800016b */
[----:B0-----:R-:W-:Y:S05]  /*adc0*/  @!P0 BRA `(.L_x_60) ;  /* 0x0000002800888947 */ /* 0x001fea0003800000 */
.L_x_101:
[----:B------:R-:W-:Y:S01]  /*add0*/  SHF.R.S32.HI R29, RZ, 0x1f, R19 ;  /* 0x0000001fff1d7819 */ /* 0x000fe20000011413 */
[----:B------:R-:W-:Y:S01]  /*ade0*/  ULDC.64 UR4, c[0x0][0x300] ;  /* 0x0000c00000047ab9 */ /* 0x000fe20000000a00 */
[----:B------:R-:W-:Y:S01]  /*adf0*/  R2UR UR6, R23 ;  /* 0x00000000170672ca */ /* 0x000fe200000e0000 */
[----:B0-----:R-:W-:Y:S01]  /*ae00*/  IMAD.WIDE.U32 R2, R19, UR4, RZ ;  /* 0x0000000413027c25 */ /* 0x001fe2000f8e00ff */
[----:B------:R-:W-:Y:S02]  /*ae10*/  IADD3 R18, -R36, UR41, -R18 ;  /* 0x0000002924127c10 */ /* 0x000fe4000fffe912 */
[----:B------:R-:W-:Y:S01]  /*ae20*/  LOP3.LUT R16, R16, 0xfffffffe, RZ, 0xc0, !PT ;  /* 0xfffffffe10107812 */ /* 0x000fe200078ec0ff */
[----:B------:R-:W-:-:S04]  /*ae30*/  IMAD R0, R29, UR4, RZ ;  /* 0x000000041d007c24 */ /* 0x000fc8000f8e02ff */
[----:B------:R-:W-:Y:S01]  /*ae40*/  IMAD R5, R19, UR5, R0 ;  /* 0x0000000513057c24 */ /* 0x000fe2000f8e0200 */
[----:B------:R-:W-:-:S04]  /*ae50*/  ULDC.64 UR4, c[0x0][0x310] ;  /* 0x0000c40000047ab9 */ /* 0x000fc80000000a00 */
[----:B------:R-:W-:Y:S01]  /*ae60*/  IADD3 R3, R3, R5, RZ ;  /* 0x0000000503037210 */ /* 0x000fe20007ffe0ff */
[----:B------:R-:W-:-:S04]  /*ae70*/  IMAD R5, R27, UR4, RZ ;  /* 0x000000041b057c24 */ /* 0x000fc8000f8e02ff */
[C---:B------:R-:W-:Y:S02]  /*ae80*/  IMAD R5, R26.reuse, UR5, R5 ;  /* 0x000000051a057c24 */ /* 0x040fe4000f8e0205 */
[----:B------:R-:W-:Y:S01]  /*ae90*/  IMAD.WIDE.U32 R2, R26, UR4, R2 ;  /* 0x000000041a027c25 */ /* 0x000fe2000f8e0002 */
[----:B------:R-:W-:-:S03]  /*aea0*/  ULDC.64 UR4, c[0x0][0x308] ;  /* 0x0000c20000047ab9 */ /* 0x000fc60000000a00 */
[----:B------:R-:W-:Y:S02]  /*aeb0*/  IMAD.IADD R3, R3, 0x1, R5 ;  /* 0x0000000103037824 */ /* 0x000fe400078e0205 */
[----:B------:R-:W-:Y:S01]  /*aec0*/  IMAD.U32 R5, RZ, RZ, UR4 ;  /* 0x00000004ff057e24 */ /* 0x000fe2000f8e00ff */
[----:B------:R-:W-:-:S03]  /*aed0*/  UIMAD UR4, UR6, UR4, URZ ;  /* 0x00000004060472a4 */ /* 0x000fc6000f8e023f */
[----:B------:R-:W-:Y:S01]  /*aee0*/  IMAD.WIDE.U32 R2, R5, UR40, R2 ;  /* 0x0000002805027c25 */ /* 0x000fe2000f8e0002 */
[----:B------:R-:W-:Y:S01]  /*aef0*/  UIMAD UR4, UR40, UR5, UR4 ;  /* 0x00000005280472a4 */ /* 0x000fe2000f8e0204 */
[----:B------:R-:W-:Y:S02]  /*af00*/  ULDC.64 UR6, c[0x0][0x2e8] ;  /* 0x0000ba0000067ab9 */ /* 0x000fe40000000a00 */
[----:B------:R-:W-:Y:S01]  /*af10*/  UMOV UR5, 0xffffffff ;  /* 0xffffffff00057882 */ /* 0x000fe20000000000 */
[----:B------:R-:W-:Y:S02]  /*af20*/  LEA R0, P0, R2, UR6, 0x1 ;  /* 0x0000000602007c11 */ /* 0x000fe4000f8008ff */
[----:B------:R-:W-:Y:S01]  /*af30*/  IADD3 R5, R3, UR4, RZ ;  /* 0x0000000403057c10 */ /* 0x000fe2000fffe0ff */
[----:B------:R-:W-:Y:S01]  /*af40*/  ULDC UR4, c[0x0][0x2f4] ;  /* 0x0000bd0000047ab9 */ /* 0x000fe20000000800 */
[----:B------:R-:W-:Y:S02]  /*af50*/  LOP3.LUT R3, R4, 0x1c0, RZ, 0xc0, !PT ;  /* 0x000001c004037812 */ /* 0x000fe400078ec0ff */
[----:B------:R-:W-:-:S02]  /*af60*/  ISETP.GE.AND P2, PT, R22, UR4, PT ;  /* 0x0000000416007c0c */ /* 0x000fc4000bf46270 */
[----:B------:R-:W-:Y:S02]  /*af70*/  LOP3.LUT R3, R3, 0x38, R4, 0xf8, !PT ;  /* 0x0000003803037812 */ /* 0x000fe400078ef804 */
[----:B------:R-:W-:Y:S02]  /*af80*/  LEA.HI.X R5, R2, UR7, R5, 0x1, P0 ;  /* 0x0000000702057c11 */ /* 0x000fe400080f0c05 */
[----:B------:R-:W-:Y:S01]  /*af90*/  LOP3.LUT R3, R3, 0x38, R30, 0x78, !PT ;  /* 0x0000003803037812 */ /* 0x000fe200078e781e */
[----:B------:R-:W-:Y:S01]  /*afa0*/  IMAD.SHL.U32 R30, R6, 0x8, RZ ;  /* 0x00000008061e7824 */ /* 0x000fe200078e00ff */
[----:B------:R-:W-:-:S04]  /*afb0*/  ISETP.GE.AND P0, PT, R18, 0x1, PT ;  /* 0x000000011200780c */ /* 0x000fc80003f06270 */
[----:B------:R-:W-:Y:S02]  /*afc0*/  LOP3.LUT R30, R3, 0x200, R30, 0xf8, !PT ;  /* 0x00000200031e7812 */ /* 0x000fe400078ef81e */
[----:B------:R-:W-:Y:S01]  /*afd0*/  @P2 LOP3.LUT R16, R16, 0x1, RZ, 0xfc, !PT ;  /* 0x0000000110102812 */ /* 0x000fe200078efcff */
[----:B------:R-:W-:Y:S06]  /*afe0*/  BRA.DIV UR5, `(.L_x_61) ;  /* 0x0000002a05187947 */ /* 0x000fec000b800000 */
[----:B------:R-:W0:Y:S01]  /*aff0*/  SHFL.IDX PT, R14, R0, RZ, 0x181f ;  /* 0x00181fff000e7589 */ /* 0x000e2200000e0000 */
[----:B------:R-:W-:-:S03]  /*b000*/  @P0 LEA R7, R30, UR43, 0x1 ;  /* 0x0000002b1e070c11 */ /* 0x000fc6000f8e08ff */
[----:B------:R-:W1:Y:S04]  /*b010*/  SHFL.IDX PT, R2, R5, RZ, 0x181f ;  /* 0x00181fff05027589 */ /* 0x000e6800000e0000 */
[----:B------:R-:W-:Y:S01]  /*b020*/  SHFL.IDX PT, R4, R5, 0x1, 0x181f ;  /* 0x00381f0005047f89 */ /* 0x000fe200000e0000 */
[----:B0-----:R-:W-:-:S05]  /*b030*/  @P0 LEA R14, P1, R22, R14, 0x1 ;  /* 0x0000000e160e0211 */ /* 0x001fca00078208ff */
[----:B-1----:R-:W-:Y:S01]  /*b040*/  @P0 IMAD.X R3, RZ, RZ, R2, P1 ;  /* 0x000000ffff030224 */ /* 0x002fe200008e0602 */
[----:B------:R-:W-:Y:S02]  /*b050*/  @P0 MOV R2, R14 ;  /* 0x0000000e00020202 */ /* 0x000fe40000000f00 */
[----:B------:R-:W0:Y:S04]  /*b060*/  SHFL.IDX PT, R14, R0, 0x1, 0x181f ;  /* 0x00381f00000e7f89 */ /* 0x000e2800000e0000 */
[----:B------:R0:W-:Y:S01]  /*b070*/  @P0 LDGSTS.E.BYPASS.LTC128B.128 [R7+0x22400], desc[UR36][R2.64], !P2 ;  /* 0x2240000002070fae */ /* 0x0001e2000d101d64 */
[----:B------:R-:W-:-:S13]  /*b080*/  ISETP.GE.AND P0, PT, R18, 0x11, PT ;  /* 0x000000111200780c */ /* 0x000fda0003f06270 */
[----:B------:R-:W-:Y:S02]  /*b090*/  @P0 LEA R9, R30, UR43, 0x1 ;  /* 0x0000002b1e090c11 */ /* 0x000fe4000f8e08ff */
[----:B0-----:R-:W-:Y:S02]  /*b0a0*/  @P0 LEA R2, P1, R22, R14, 0x1 ;  /* 0x0000000e16020211 */ /* 0x001fe400078208ff */
[----:B------:R-:W0:Y:S03]  /*b0b0*/  SHFL.IDX PT, R14, R0, 0x2, 0x181f ;  /* 0x00581f00000e7f89 */ /* 0x000e2600000e0000 */
[----:B------:R-:W-:Y:S02]  /*b0c0*/  @P0 IMAD.X R3, RZ, RZ, R4, P1 ;  /* 0x000000ffff030224 */ /* 0x000fe400008e0604 */
[----:B------:R-:W1:Y:S04]  /*b0d0*/  SHFL.IDX PT, R4, R5, 0x2, 0x181f ;  /* 0x00581f0005047f89 */ /* 0x000e6800000e0000 */
[----:B------:R0:W-:Y:S01]  /*b0e0*/  @P0 LDGSTS.E.BYPASS.LTC128B.128 [R9+0x22c00], desc[UR36][R2.64], !P2 ;  /* 0x22c0000002090fae */ /* 0x0001e2000d101d64 */
[----:B------:R-:W-:-:S13]  /*b0f0*/  ISETP.GE.AND P0, PT, R18, 0x21, PT ;  /* 0x000000211200780c */ /* 0x000fda0003f06270 */
[----:B------:R-:W-:Y:S02]  /*b100*/  @P0 LEA R7, R30, UR43, 0x1 ;  /* 0x0000002b1e070c11 */ /* 0x000fe4000f8e08ff */
[----:B0-----:R-:W-:Y:S02]  /*b110*/  @P0 LEA R2, P1, R22, R14, 0x1 ;  /* 0x0000000e16020211 */ /* 0x001fe400078208ff */
[----:B------:R0:W2:Y:S03]  /*b120*/  SHFL.IDX PT, R14, R0, 0x3, 0x181f ;  /* 0x00781f00000e7f89 */ /* 0x0000a600000e0000 */
[----:B-1----:R-:W-:Y:S02]  /*b130*/  @P0 IMAD.X R3, RZ, RZ, R4, P1 ;  /* 0x000000ffff030224 */ /* 0x002fe400008e0604 */
[----:B------:R0:W1:Y:S04]  /*b140*/  SHFL.IDX PT, R4, R5, 0x3, 0x181f ;  /* 0x00781f0005047f89 */ /* 0x00006800000e0000 */
[----:B------:R0:W-:Y:S02]  /*b150*/  @P0 LDGSTS.E.BYPASS.LTC128B.128 [R7+0x23400], desc[UR36][R2.64], !P2 ;  /* 0x2340000002070fae */ /* 0x0001e4000d101d64 */
.L_x_111:
[----:B------:R-:W-:-:S13]  /*b160*/  ISETP.GE.AND P0, PT, R18, 0x31, PT ;  /* 0x000000311200780c */ /* 0x000fda0003f06270 */
[----:B0-2---:R-:W-:Y:S02]  /*b170*/  @P0 LEA R2, P1, R22, R14, 0x1 ;  /* 0x0000000e16020211 */ /* 0x005fe400078208ff */
[----:B------:R-:W-:Y:S02]  /*b180*/  @P0 LEA R5, R30, UR43, 0x1 ;  /* 0x0000002b1e050c11 */ /* 0x000fe4000f8e08ff */
[----:B-1----:R-:W-:-:S05]  /*b190*/  @P0 IADD3.X R3, RZ, R4, RZ, P1, !PT ;  /* 0x00000004ff030210 */ /* 0x002fca0000ffe4ff */
[----:B------:R-:W-:Y:S01]  /*b1a0*/  @!PT LDS RZ, [RZ] ;  /* 0x00000000fffff984 */ /* 0x000fe20000000800 */
[----:B------:R-:W-:Y:S01]  /*b1b0*/  @!PT LDS RZ, [RZ] ;  /* 0x00000000fffff984 */ /* 0x000fe20000000800 */
[----:B------:R-:W-:Y:S01]  /*b1c0*/  @!PT LDS RZ, [RZ] ;  /* 0x00000000fffff984 */ /* 0x000fe20000000800 */
[----:B------:R0:W-:Y:S01]  /*b1d0*/  @P0 LDGSTS.E.BYPASS.LTC128B.128 [R5+0x23c00], desc[UR36][R2.64], !P2 ;  /* 0x23c0000002050fae */ /* 0x0001e2000d101d64 */
[----:B------:R-:W-:Y:S01]  /*b1e0*/  NOP ;  /* 0x0000000000007918 */ /* 0x000fe20000000000 */
[----:B------:R-:W-:Y:S02]  /*b1f0*/  SYNCS.ARRIVE.TRANS64.RED.A0T1 RZ, [UR43+0x28c30], RZ ;  /* 0x028c30ffffff79a7 */ /* 0x000fe4000820042b */
[----:B------:R-:W-:Y:S01]  /*b200*/  ARRIVES.LDGSTSBAR.64.TRANSCNT [UR43+0x28c30] ;  /* 0x028c3000ff0079b0 */ /* 0x000fe20008000aab */
[----:B------:R-:W-:Y:S01]  /*b210*/  NOP ;  /* 0x0000000000007918 */ /* 0x000fe20000000000 */
[----:B------:R-:W-:-:S13]  /*b220*/  ISETP.NE.AND P2, PT, R33, 0x3, PT ;  /* 0x000000032100780c */ /* 0x000fda0003f45270 */
[----:B0-----:R-:W-:Y:S05]  /*b230*/  @!P2 BRA `(.L_x_62) ;  /* 0x000000000004a947 */ /* 0x001fea0003800000 */
[----:B------:R-:W-:Y:S01]  /*b240*/  BPT.TRAP 0x1 ;  /* 0x000000040000795c */ /* 0x000fe20000300000 */
.L_x_62:
[----:B------:R-:W-:Y:S01]  /*b250*/  SYNCS.ARRIVE.TRANS64.A1T0 RZ, [UR43+0x28c30], RZ ;  /* 0x028c30ffffff79a7 */ /* 0x000fe2000810002b */
[----:B------:R-:W-:Y:S05]  /*b260*/  WARPSYNC.ALL ;  /* 0x0000000000007948 */ /* 0x000fea0003800000 */
[----:B------:R-:W-:-:S04]  /*b270*/  UIADD3 UR4, UR43, 0x20400, URZ ;  /* 0x000204002b047890 */ /* 0x000fc8000fffe03f */
[----:B------:R-:W-:Y:S01]  /*b280*/  ULOP3.LUT UP0, URZ, UR4, 0x3ff, URZ, 0xc0, !UPT ;  /* 0x000003ff043f7892 */ /* 0x000fe2000f80c03f */
[----:B------:R-:W-:Y:S05]  /*b290*/  BAR.SYNC.DEFER_BLOCKING 0x8, 0x100 ;  /* 0x0204000000007b1d */ /* 0x000fea0000010000 */
[----:B------:R-:W-:-:S13]  /*b2a0*/  PLOP3.LUT P0, PT, PT, PT, UP0, 0x80, 0x0 ;  /* 0x000000000000781c */ /* 0x000fda0003f0f008 */
[----:B------:R-:W-:Y:S05]  /*b2b0*/  @!P0 BRA `(.L_x_63) ;  /* 0x0000000000408947 */ /* 0x000fea0003800000 */
[----:B------:R-:W-:Y:S01]  /*b2c0*/  MOV R2, 0x0 ;  /* 0x0000000000027802 */ /* 0x000fe20000000f00 */
[----:B------:R-:W-:Y:S01]  /*b2d0*/  ULDC.64 UR4, c[0x4][0x90] ;  /* 0x0100240000047ab9 */ /* 0x000fe20000000a00 */
[----:B------:R-:W-:Y:S01]  /*b2e0*/  ULDC.64 UR6, c[0x4][0x98] ;  /* 0x0100260000067ab9 */ /* 0x000fe20000000a00 */
[----:B------:R-:W-:Y:S01]  /*b2f0*/  ULDC.64 UR8, c[0x4][0x20] ;  /* 0x0100080000087ab9 */ /* 0x000fe20000000a00 */
[----:B------:R-:W-:Y:S01]  /*b300*/  IMAD.U32 R4, RZ, RZ, UR4 ;  /* 0x00000004ff047e24 */ /* 0x000fe2000f8e00ff */
[----:B------:R-:W-:Y:S01]  /*b310*/  MOV R6, UR6 ;  /* 0x0000000600067c02 */ /* 0x000fe20008000f00 */
[----:B------:R-:W0:Y:S01]  /*b320*/  LDC.64 R2, c[0x4][R2] ;  /* 0x0100000002027b82 */ /* 0x000e220000000a00 */
[----:B------:R-:W-:Y:S01]  /*b330*/  IMAD.U32 R5, RZ, RZ, UR5 ;  /* 0x00000005ff057e24 */ /* 0x000fe2000f8e00ff */
[----:B------:R-:W-:Y:S01]  /*b340*/  MOV R11, UR9 ;  /* 0x00000009000b7c02 */ /* 0x000fe20008000f00 */
[----:B------:R-:W-:Y:S01]  /*b350*/  IMAD.U32 R7, RZ, RZ, UR7 ;  /* 0x00000007ff077e24 */ /* 0x000fe2000f8e00ff */
[----:B------:R-:W-:Y:S01]  /*b360*/  MOV R13, RZ ;  /* 0x000000ff000d7202 */ /* 0x000fe20000000f00 */
[----:B------:R-:W-:-:S02]  /*b370*/  IMAD.U32 R10, RZ, RZ, UR8 ;  /* 0x00000008ff0a7e24 */ /* 0x000fc4000f8e00ff */
[----:B------:R-:W-:Y:S02]  /*b380*/  IMAD.MOV.U32 R8, RZ, RZ, 0x70 ;  /* 0x00000070ff087424 */ /* 0x000fe400078e00ff */
[----:B------:R-:W-:-:S07]  /*b390*/  IMAD.MOV.U32 R12, RZ, RZ, 0x1 ;  /* 0x00000001ff0c7424 */ /* 0x000fce00078e00ff */
[----:B------:R-:W-:-:S07]  /*b3a0*/  LEPC R20, `(.L_x_63) ;  /* 0x000000001014794e */ /* 0x000fce0000000000 */
[----:B0-----:R-:W-:Y:S05]  /*b3b0*/  CALL.ABS.NOINC R2 ;  /* 0x0000000002007343 */ /* 0x001fea0003c00000 */
.L_x_63:
[----:B------:R-:W0:Y:S01]  /*b3c0*/  LDC R0, c[0x0][0x448] ;  /* 0x00011200ff007b82 */ /* 0x000e220000000800 */
[----:B------:R-:W1:Y:S01]  /*b3d0*/  S2R R20, SR_CTAID.Z ;  /* 0x0000000000147919 */ /* 0x000e620000002700 */
[----:B------:R-:W-:Y:S01]  /*b3e0*/  R2UR UR6, R23 ;  /* 0x00000000170672ca */ /* 0x000fe200000e0000 */
[----:B------:R-:W-:Y:S01]  /*b3f0*/  ULDC.64 UR8, c[0x0][0x2d8] ;  /* 0x0000b60000087ab9 */ /* 0x000fe20000000a00 */
[----:B------:R-:W-:Y:S01]  /*b400*/  IMAD R9, R35, 0x40, R31 ;  /* 0x0000004023097824 */ /* 0x000fe200078e021f */
[----:B------:R-:W-:-:S03]  /*b410*/  UIMAD.WIDE.U32 UR4, UR40, UR8, URZ ;  /* 0x00000008280472a5 */ /* 0x000fc6000f8e003f */
[----:B------:R-:W-:-:S03]  /*b420*/  IMAD.MOV.U32 R7, RZ, RZ, R9 ;  /* 0x000000ffff077224 */ /* 0x000fc600078e0009 */
[----:B------:R-:W-:Y:S02]  /*b430*/  IMAD.U32 R4, RZ, RZ, UR4 ;  /* 0x00000004ff047e24 */ /* 0x000fe4000f8e00ff */
[----:B------:R-:W-:Y:S02]  /*b440*/  IMAD.U32 R5, RZ, RZ, UR5 ;  /* 0x00000005ff057e24 */ /* 0x000fe4000f8e00ff */
[----:B------:R-:W-:-:S04]  /*b450*/  UIMAD UR6, UR6, UR8, URZ ;  /* 0x00000008060672a4 */ /* 0x000fc8000f8e023f */
[----:B------:R-:W-:-:S03]  /*b460*/  UIMAD UR6, UR40, UR9, UR6 ;  /* 0x00000009280672a4 */ /* 0x000fc6000f8e0206 */
[----:B------:R-:W-:Y:S01]  /*b470*/  ULDC.64 UR8, c[0x0][0x2e0] ;  /* 0x0000b80000087ab9 */ /* 0x000fe20000000a00 */
[----:B------:R-:W-:Y:S01]  /*b480*/  UIADD3 UR6, UR5, UR6, URZ ;  /* 0x0000000605067290 */ /* 0x000fe2000fffe03f */
[----:B0-----:R-:W-:Y:S02]  /*b490*/  ISETP.NE.AND P0, PT, R0, 0x1, PT ;  /* 0x000000010000780c */ /* 0x001fe40003f05270 */
[----:B------:R-:W-:Y:S01]  /*b4a0*/  ULDC.64 UR4, c[0x0][0x2d0] ;  /* 0x0000b40000047ab9 */ /* 0x000fe20000000a00 */
[----:B-1----:R-:W-:-:S10]  /*b4b0*/  SHF.R.S32.HI R6, RZ, 0x1f, R20 ;  /* 0x0000001fff067819 */ /* 0x002fd40000011414 */
[----:B------:R-:W0:Y:S01]  /*b4c0*/  @P0 LDC R2, c[0x0][0x44c] ;  /* 0x00011300ff020b82 */ /* 0x000e220000000800 */
[----:B------:R-:W-:-:S04]  /*b4d0*/  IMAD R6, R6, UR8, RZ ;  /* 0x0000000806067c24 */ /* 0x000fc8000f8e02ff */
[----:B------:R-:W-:-:S03]  /*b4e0*/  IMAD R5, R20, UR9, R6 ;  /* 0x0000000914057c24 */ /* 0x000fc6000f8e0206 */
[----:B------:R-:W1:Y:S01]  /*b4f0*/  @P0 LDC R3, c[0x0][0x450] ;  /* 0x00011400ff030b82 */ /* 0x000e620000000800 */
[----:B0-----:R-:W-:-:S05]  /*b500*/  @P0 IMAD.HI.U32 R2, R9, R2, RZ ;  /* 0x0000000209020227 */ /* 0x001fca00078e00ff */
[----:B-1----:R-:W-:Y:S02]  /*b510*/  @P0 SHF.R.U32.HI R7, RZ, R3, R2 ;  /* 0x00000003ff070219 */ /* 0x002fe40000011602 */
[----:B------:R-:W-:Y:S02]  /*b520*/  MOV R3, UR6 ;  /* 0x0000000600037c02 */ /* 0x000fe40008000f00 */
[----:B------:R-:W-:Y:S02]  /*b530*/  MOV R2, R4 ;  /* 0x0000000400027202 */ /* 0x000fe40000000f00 */
[----:B------:R-:W-:-:S03]  /*b540*/  SHF.R.S32.HI R4, RZ, 0x1f, R7 ;  /* 0x0000001fff047819 */ /* 0x000fc60000011407 */
[----:B------:R-:W-:-:S04]  /*b550*/  IMAD.WIDE.U32 R2, R20, UR8, R2 ;  /* 0x0000000814027c25 */ /* 0x000fc8000f8e0002 */
[----:B------:R-:W-:Y:S02]  /*b560*/  IMAD.IADD R3, R3, 0x1, R5 ;  /* 0x0000000103037824 */ /* 0x000fe400078e0205 */
[----:B------:R-:W-:Y:S02]  /*b570*/  IMAD.MOV R5, RZ, RZ, -R7 ;  /* 0x000000ffff057224 */ /* 0x000fe400078e0a07 */
[----:B------:R-:W-:Y:S02]  /*b580*/  IMAD R4, R4, UR4, RZ ;  /* 0x0000000404047c24 */ /* 0x000fe4000f8e02ff */
[----:B------:R-:W-:Y:S02]  /*b590*/  IMAD R5, R0, R5, R9 ;  /* 0x0000000500057224 */ /* 0x000fe400078e0209 */
[C---:B------:R-:W-:Y:S02]  /*b5a0*/  IMAD R9, R7.reuse, UR5, R4 ;  /* 0x0000000507097c24 */ /* 0x040fe4000f8e0204 */
[----:B------:R-:W-:Y:S01]  /*b5b0*/  IMAD.WIDE.U32 R2, R7, UR4, R2 ;  /* 0x0000000407027c25 */ /* 0x000fe2000f8e0002 */
[----:B------:R-:W-:Y:S01]  /*b5c0*/  SHF.R.S32.HI R4, RZ, 0x1f, R5 ;  /* 0x0000001fff047819 */ /* 0x000fe20000011405 */
[----:B------:R-:W-:-:S03]  /*b5d0*/  ULDC.64 UR4, c[0x0][0x2c8] ;  /* 0x0000b20000047ab9 */ /* 0x000fc60000000a00 */
[----:B------:R-:W-:Y:S01]  /*b5e0*/  IADD3 R3, R3, R9, RZ ;  /* 0x0000000903037210 */ /* 0x000fe20007ffe0ff */
[----:B------:R-:W-:-:S04]  /*b5f0*/  IMAD R4, R4, UR4, RZ ;  /* 0x0000000404047c24 */ /* 0x000fc8000f8e02ff */
[C---:B------:R-:W-:Y:S02]  /*b600*/  IMAD R7, R5.reuse, UR5, R4 ;  /* 0x0000000505077c24 */ /* 0x040fe4000f8e0204 */
[----:B------:R-:W-:Y:S01]  /*b610*/  IMAD.WIDE.U32 R2, R5, UR4, R2 ;  /* 0x0000000405027c25 */ /* 0x000fe2000f8e0002 */
[----:B------:R-:W-:-:S03]  /*b620*/  ULDC.64 UR4, c[0x0][0x280] ;  /* 0x0000a00000047ab9 */ /* 0x000fc60000000a00 */
[----:B------:R-:W-:Y:S01]  /*b630*/  IMAD.IADD R5, R3, 0x1, R7 ;  /* 0x0000000103057824 */ /* 0x000fe200078e0207 */
[----:B------:R-:W-:Y:S01]  /*b640*/  LEA R4, P0, R2, UR4, 0x1 ;  /* 0x0000000402047c11 */ /* 0x000fe2000f8008ff */
[----:B------:R-:W-:Y:S02]  /*b650*/  ULDC UR4, c[0x0][0x2b8] ;  /* 0x0000ae0000047ab9 */ /* 0x000fe40000000800 */
[----:B------:R-:W-:Y:S02]  /*b660*/  ISETP.GE.AND P1, PT, R22, UR4, PT ;  /* 0x0000000416007c0c */ /* 0x000fe4000bf26270 */
[----:B------:R-:W-:Y:S01]  /*b670*/  LEA.HI.X R5, R2, UR5, R5, 0x1, P0 ;  /* 0x0000000502057c11 */ /* 0x000fe200080f0c05 */
[----:B------:R-:W-:-:S03]  /*b680*/  UMOV UR5, 0xffffffff ;  /* 0xffffffff00057882 */ /* 0x000fc60000000000 */
[----:B------:R-:W-:Y:S07]  /*b690*/  BRA.DIV UR5, `(.L_x_64) ;  /* 0x00000026058c7947 */ /* 0x000fee000b800000 */
[----:B------:R-:W0:Y:S01]  /*b6a0*/  SHFL.IDX PT, R14, R4, RZ, 0x181f ;  /* 0x00181fff040e7589 */ /* 0x000e2200000e0000 */
[----:B------:R-:W-:Y:S01]  /*b6b0*/  ULDC UR4, c[0x0][0x288] ;  /* 0x0000a20000047ab9 */ /* 0x000fe20000000800 */
[----:B------:R-:W-:Y:S02]  /*b6c0*/  IMAD R35, R35, 0x40, R36 ;  /* 0x0000004023237824 */ /* 0x000fe400078e0224 */
[----:B------:R-:W1:Y:S01]  /*b6d0*/  SHFL.IDX PT, R2, R5, RZ, 0x181f ;  /* 0x00181fff05027589 */ /* 0x000e6200000e0000 */
[----:B------:R-:W-:Y:S02]  /*b6e0*/  IMAD R0, R0, UR4, RZ ;  /* 0x0000000400007c24 */ /* 0x000fe4000f8e02ff */
[C---:B------:R-:W-:Y:S01]  /*b6f0*/  VIADD R9, R35.reuse, 0x10 ;  /* 0x0000001023097836 */ /* 0x040fe20000000000 */
[----:B------:R-:W-:Y:S02]  /*b700*/  SHFL.IDX PT, R6, R5, 0x1, 0x181f ;  /* 0x00381f0005067f89 */ /* 0x000fe400000e0000 */
[----:B------:R-:W-:-:S13]  /*b710*/  ISETP.GE.AND P0, PT, R35, R0, PT ;  /* 0x000000002300720c */ /* 0x000fda0003f06270 */
[----:B------:R-:W-:Y:S02]  /*b720*/  @!P0 LEA R7, R30, UR43, 0x1 ;  /* 0x0000002b1e078c11 */ /* 0x000fe4000f8e08ff */
[----:B0-----:R-:W-:-:S04]  /*b730*/  @!P0 LEA R14, P2, R22, R14, 0x1 ;  /* 0x0000000e160e8211 */ /* 0x001fc800078408ff */
[----:B-1----:R-:W-:Y:S01]  /*b740*/  @!P0 IADD3.X R3, RZ, R2, RZ, P2, !PT ;  /* 0x00000002ff038210 */ /* 0x002fe200017fe4ff */
[----:B------:R-:W-:Y:S02]  /*b750*/  @!P0 IMAD.MOV.U32 R2, RZ, RZ, R14 ;  /* 0x000000ffff028224 */ /* 0x000fe400078e000e */
[----:B------:R-:W0:Y:S04]  /*b760*/  SHFL.IDX PT, R14, R4, 0x1, 0x181f ;  /* 0x00381f00040e7f89 */ /* 0x000e2800000e0000 */
[----:B------:R1:W-:Y:S01]  /*b770*/  @!P0 LDGSTS.E.BYPASS.LTC128B.128 [R7+0x20400], desc[UR36][R2.64], !P1 ;  /* 0x2040000002078fae */ /* 0x0003e2000c901d64 */
[----:B------:R-:W-:Y:S01]  /*b780*/  ISETP.GE.AND P0, PT, R9, R0, PT ;  /* 0x000000000900720c */ /* 0x000fe20003f06270 */
[----:B-1----:R-:W-:-:S12]  /*b790*/  VIADD R7, R35, 0x20 ;  /* 0x0000002023077836 */ /* 0x002fd80000000000 */
[----:B------:R-:W-:Y:S02]  /*b7a0*/  @!P0 LEA R9, R30, UR43, 0x1 ;  /* 0x0000002b1e098c11 */ /* 0x000fe4000f8e08ff */
[----:B0-----:R-:W-:Y:S02]  /*b7b0*/  @!P0 LEA R2, P2, R22, R14, 0x1 ;  /* 0x0000000e16028211 */ /* 0x001fe400078408ff */
[----:B------:R-:W0:Y:S02]  /*b7c0*/  SHFL.IDX PT, R14, R4, 0x2, 0x181f ;  /* 0x00581f00040e7f89 */ /* 0x000e2400000e0000 */
[----:B------:R-:W-:Y:S02]  /*b7d0*/  @!P0 IADD3.X R3, RZ, R6, RZ, P2, !PT ;  /* 0x00000006ff038210 */ /* 0x000fe400017fe4ff */
[----:B------:R-:W1:Y:S04]  /*b7e0*/  SHFL.IDX PT, R6, R5, 0x2, 0x181f ;  /* 0x00581f0005067f89 */ /* 0x000e6800000e0000 */
[----:B------:R0:W-:Y:S01]  /*b7f0*/  @!P0 LDGSTS.E.BYPASS.LTC128B.128 [R9+0x20c00], desc[UR36][R2.64], !P1 ;  /* 0x20c0000002098fae */ /* 0x0001e2000c901d64 */
[----:B------:R-:W-:-:S13]  /*b800*/  ISETP.GE.AND P0, PT, R7, R0, PT ;  /* 0x000000000700720c */ /* 0x000fda0003f06270 */
[----:B------:R-:W-:Y:S02]  /*b810*/  @!P0 LEA R7, R30, UR43, 0x1 ;  /* 0x0000002b1e078c11 */ /* 0x000fe4000f8e08ff */
[----:B0-----:R-:W-:Y:S02]  /*b820*/  @!P0 LEA R2, P2, R22, R14, 0x1 ;  /* 0x0000000e16028211 */ /* 0x001fe400078408ff */
[----:B------:R0:W2:Y:S03]  /*b830*/  SHFL.IDX PT, R14, R4, 0x3, 0x181f ;  /* 0x00781f00040e7f89 */ /* 0x0000a600000e0000 */
[----:B-1----:R-:W-:Y:S02]  /*b840*/  @!P0 IMAD.X R3, RZ, RZ, R6, P2 ;  /* 0x000000ffff038224 */ /* 0x002fe400010e0606 */
[----:B------:R0:W1:Y:S04]  /*b850*/  SHFL.IDX PT, R6, R5, 0x3, 0x181f ;  /* 0x00781f0005067f89 */ /* 0x00006800000e0000 */
[----:B------:R0:W-:Y:S02]  /*b860*/  @!P0 LDGSTS.E.BYPASS.LTC128B.128 [R7+0x21400], desc[UR36][R2.64], !P1 ;  /* 0x2140000002078fae */ /* 0x0001e4000c901d64 */
.L_x_120:
[----:B------:R-:W-:-:S04]  /*b870*/  IADD3 R35, R35, 0x30, RZ ;  /* 0x0000003023237810 */ /* 0x000fc80007ffe0ff */
[----:B------:R-:W-:Y:S01]  /*b880*/  ISETP.GE.AND P0, PT, R35, R0, PT ;  /* 0x000000002300720c */ /* 0x000fe20003f06270 */
[----:B------:R-:W-:-:S05]  /*b890*/  IMAD.MOV.U32 R0, RZ, RZ, 0x1 ;  /* 0x00000001ff007424 */ /* 0x000fca00078e00ff */
[----:B------:R-:W-:-:S07]  /*b8a0*/  SHF.L.U32 R0, R0, 0x1f, RZ ;  /* 0x0000001f00007819 */ /* 0x000fce00000006ff */
[----:B0-2---:R-:W-:Y:S02]  /*b8b0*/  @!P0 LEA R2, P2, R22, R14, 0x1 ;  /* 0x0000000e16028211 */ /* 0x005fe400078408ff */
[----:B------:R-:W-:-:S03]  /*b8c0*/  @!P0 LEA R5, R30, UR43, 0x1 ;  /* 0x0000002b1e058c11 */ /* 0x000fc6000f8e08ff */
[----:B-1----:R-:W-:-:S05]  /*b8d0*/  @!P0 IMAD.X R3, RZ, RZ, R6, P2 ;  /* 0x000000ffff038224 */ /* 0x002fca00010e0606 */
[----:B------:R-:W-:Y:S01]  /*b8e0*/  @!PT LDS RZ, [RZ] ;  /* 0x00000000fffff984 */ /* 0x000fe20000000800 */
[----:B------:R-:W-:Y:S01]  /*b8f0*/  @!PT LDS RZ, [RZ] ;  /* 0x00000000fffff984 */ /* 0x000fe20000000800 */
[----:B------:R-:W-:Y:S01]  /*b900*/  @!PT LDS RZ, [RZ] ;  /* 0x00000000fffff984 */ /* 0x000fe20000000800 */
[----:B------:R0:W-:Y:S01]  /*b910*/  @!P0 LDGSTS.E.BYPASS.LTC128B.128 [R5+0x21c00], desc[UR36][R2.64], !P1 ;  /* 0x21c0000002058fae */ /* 0x0001e2000c901d64 */
[----:B------:R-:W-:Y:S01]  /*b920*/  NOP ;  /* 0x0000000000007918 */ /* 0x000fe20000000000 */
[----:B------:R-:W-:Y:S02]  /*b930*/  SYNCS.ARRIVE.TRANS64.RED.A0T1 RZ, [UR43+0x28c00], RZ ;  /* 0x028c00ffffff79a7 */ /* 0x000fe4000820042b */
[----:B------:R-:W-:Y:S01]  /*b940*/  ARRIVES.LDGSTSBAR.64.TRANSCNT [UR43+0x28c00] ;  /* 0x028c0000ff0079b0 */ /* 0x000fe20008000aab */
[----:B------:R-:W-:Y:S01]  /*b950*/  NOP ;  /* 0x0000000000007918 */ /* 0x000fe20000000000 */
[----:B------:R-:W-:Y:S01]  /*b960*/  SYNCS.ARRIVE.TRANS64.A1T0 RZ, [UR43+0x28c00], RZ ;  /* 0x028c00ffffff79a7 */ /* 0x000fe2000810002b */
[----:B------:R-:W1:Y:S02]  /*b970*/  SYNCS.PHASECHK.TRANS64.TRYWAIT P0, [UR43+0x28c20], R0 ;  /* 0x028c2000ff0075a7 */ /* 0x000e64000800016b */
[----:B01----:R-:W-:Y:S05]  /*b980*/  @!P0 BRA `(.L_x_65) ;  /* 0x0000002400f48947 */ /* 0x003fea0003800000 */
.L_x_121:
[----:B------:R-:W-:-:S13]  /*b990*/  ISETP.NE.AND P0, PT, R33, 0x3, PT ;  /* 0x000000032100780c */ /* 0x000fda0003f05270 */
[----:B------:R-:W-:Y:S05]  /*b9a0*/  @!P0 BRA `(.L_x_66) ;  /* 0x0000000000048947 */ /* 0x000fea0003800000 */
[----:B------:R-:W-:Y:S01]  /*b9b0*/  BPT.TRAP 0x1 ;  /* 0x000000040000795c */ /* 0x000fe20000300000 */
.L_x_66:
[----:B------:R-:W1:Y:S02]  /*b9c0*/  SYNCS.PHASECHK.TRANS64.TRYWAIT P0, [UR43+0x28c60], R0 ;  /* 0x028c6000ff0075a7 */ /* 0x000e64000800016b */
[----:B-1----:R-:W-:Y:S05]  /*b9d0*/  @!P0 BRA `(.L_x_67) ;  /* 0x0000002400f88947 */ /* 0x002fea0003800000 */
.L_x_122:
[----:B------:R-:W-:Y:S01]  /*b9e0*/  ULDC.64 UR4, c[0x0][0x328] ;  /* 0x0000ca0000047ab9 */ /* 0x000fe20000000a00 */
[----:B------:R-:W-:Y:S01]  /*b9f0*/  ULDC.64 UR6, c[0x0][0x338] ;  /* 0x0000ce0000067ab9 */ /* 0x000fe20000000a00 */
[----:B0-----:R-:W-:Y:S02]  /*ba00*/  IMAD R0, R29, UR4, RZ ;  /* 0x000000041d007c24 */ /* 0x001fe4000f8e02ff */
[----:B------:R-:W-:Y:S01]  /*ba10*/  IMAD.WIDE.U32 R2, R19, UR4, RZ ;  /* 0x0000000413027c25 */ /* 0x000fe2000f8e00ff */
[----:B------:R-:W-:-:S03]  /*ba20*/  R2UR UR4, R23 ;  /* 0x00000000170472ca */ /* 0x000fc600000e0000 */
[----:B------:R-:W-:Y:S02]  /*ba30*/  IMAD R19, R19, UR5, R0 ;  /* 0x0000000513137c24 */ /* 0x000fe4000f8e0200 */
[----:B------:R-:W-:-:S03]  /*ba40*/  IMAD R5, R27, UR6, RZ ;  /* 0x000000061b057c24 */ /* 0x000fc6000f8e02ff */
[----:B------:R-:W-:Y:S01]  /*ba50*/  IADD3 R3, R3, R19, RZ ;  /* 0x0000001303037210 */ /* 0x000fe20007ffe0ff */
[C---:B------:R-:W-:Y:S02]  /*ba60*/  IMAD R5, R26.reuse, UR7, R5 ;  /* 0x000000071a057c24 */ /* 0x040fe4000f8e0205 */
[----:B------:R-:W-:Y:S01]  /*ba70*/  IMAD.WIDE.U32 R2, R26, UR6, R2 ;  /* 0x000000061a027c25 */ /* 0x000fe2000f8e0002 */
[----:B------:R-:W-:Y:S02]  /*ba80*/  ULDC.64 UR6, c[0x0][0x330] ;  /* 0x0000cc0000067ab9 */ /* 0x000fe40000000a00 */
[----:B------:R-:W-:Y:S01]  /*ba90*/  UIMAD UR4, UR4, UR6, URZ ;  /* 0x00000006040472a4 */ /* 0x000fe2000f8e023f */
[----:B------:R-:W-:Y:S02]  /*baa0*/  IMAD.IADD R3, R3, 0x1, R5 ;  /* 0x0000000103037824 */ /* 0x000fe400078e0205 */
[----:B------:R-:W-:Y:S01]  /*bab0*/  IMAD.U32 R5, RZ, RZ, UR6 ;  /* 0x00000006ff057e24 */ /* 0x000fe2000f8e00ff */
[----:B------:R-:W-:-:S03]  /*bac0*/  UIMAD UR4, UR40, UR7, UR4 ;  /* 0x00000007280472a4 */ /* 0x000fc6000f8e0204 */
[----:B------:R-:W-:Y:S01]  /*bad0*/  IMAD.WIDE.U32 R2, R5, UR40, R2 ;  /* 0x0000002805027c25 */ /* 0x000fe2000f8e0002 */
[----:B------:R-:W-:-:S04]  /*bae0*/  ULDC.64 UR6, c[0x0][0x318] ;  /* 0x0000c60000067ab9 */ /* 0x000fc80000000a00 */
[----:B------:R-:W-:Y:S01]  /*baf0*/  IADD3 R3, R3, UR4, RZ ;  /* 0x0000000403037c10 */ /* 0x000fe2000fffe0ff */
[----:B------:R-:W-:Y:S01]  /*bb00*/  UMOV UR4, 0xffffffff ;  /* 0xffffffff00047882 */ /* 0x000fe20000000000 */
[----:B------:R-:W-:-:S04]  /*bb10*/  LEA R0, P0, R2, UR6, 0x1 ;  /* 0x0000000602007c11 */ /* 0x000fc8000f8008ff */
[----:B------:R-:W-:Y:S01]  /*bb20*/  LEA.HI.X R6, R2, UR7, R3, 0x1, P0 ;  /* 0x0000000702067c11 */ /* 0x000fe200080f0c03 */
[----:B------:R-:W-:Y:S08]  /*bb30*/  BRA.DIV UR4, `(.L_x_68) ;  /* 0x0000002604b87947 */ /* 0x000ff0000b800000 */
[----:B------:R-:W0:Y:S01]  /*bb40*/  SHFL.IDX PT, R14, R0, RZ, 0x181f ;  /* 0x00181fff000e7589 */ /* 0x000e2200000e0000 */
[----:B------:R-:W-:Y:S01]  /*bb50*/  IMAD.SHL.U32 R8, R22, 0x2, RZ ;  /* 0x0000000216087824 */ /* 0x000fe200078e00ff */
[C---:B------:R-:W-:Y:S02]  /*bb60*/  LOP3.LUT R4, R17.reuse, 0x1, RZ, 0xc0, !PT ;  /* 0x0000000111047812 */ /* 0x040fe400078ec0ff */
[----:B------:R-:W1:Y:S01]  /*bb70*/  SHFL.IDX PT, R3, R6, RZ, 0x181f ;  /* 0x00181fff06037589 */ /* 0x000e6200000e0000 */
[----:B------:R-:W-:Y:S02]  /*bb80*/  LEA R7, R30, UR43, 0x1 ;  /* 0x0000002b1e077c11 */ /* 0x000fe4000f8e08ff */
[----:B------:R-:W-:Y:S01]  /*bb90*/  ISETP.NE.U32.AND P1, PT, R4, 0x1, PT ;  /* 0x000000010400780c */ /* 0x000fe20003f25070 */
[----:B------:R-:W-:Y:S01]  /*bba0*/  SHFL.IDX PT, R5, R6, 0x1, 0x181f ;  /* 0x00381f0006057f89 */ /* 0x000fe200000e0000 */
[C---:B------:R-:W-:Y:S02]  /*bbb0*/  LOP3.LUT P5, RZ, R17.reuse, 0x2, RZ, 0xc0, !PT ;  /* 0x0000000211ff7812 */ /* 0x040fe400078ac0ff */
[C---:B------:R-:W-:Y:S01]  /*bbc0*/  LOP3.LUT P4, RZ, R17.reuse, 0x4, RZ, 0xc0, !PT ;  /* 0x0000000411ff7812 */ /* 0x040fe2000788c0ff */
[----:B------:R-:W-:Y:S01]  /*bbd0*/  SHFL.IDX PT, R9, R6, 0x2, 0x181f ;  /* 0x00581f0006097f89 */ /* 0x000fe200000e0000 */
[----:B------:R-:W-:-:S02]  /*bbe0*/  LOP3.LUT P3, RZ, R17, 0x8, RZ, 0xc0, !PT ;  /* 0x0000000811ff7812 */ /* 0x000fc4000786c0ff */
[C---:B------:R-:W-:Y:S01]  /*bbf0*/  LOP3.LUT P2, RZ, R17.reuse, 0x10, RZ, 0xc0, !PT ;  /* 0x0000001011ff7812 */ /* 0x040fe2000784c0ff */
[----:B------:R-:W-:Y:S01]  /*bc00*/  SHFL.IDX PT, R6, R6, 0x3, 0x181f ;  /* 0x00781f0006067f89 */ /* 0x000fe200000e0000 */
[----:B------:R-:W-:Y:S02]  /*bc10*/  LOP3.LUT R16, R16, 0xfffffeff, RZ, 0xc0, !PT ;  /* 0xfffffeff10107812 */ /* 0x000fe400078ec0ff */
[----:B------:R-:W-:Y:S02]  /*bc20*/  PRMT R4, R17, 0x8880, RZ ;  /* 0x0000888011047816 */ /* 0x000fe400000000ff */
[----:B------:R-:W-:Y:S02]  /*bc30*/  @P1 LOP3.LUT R16, R16, 0x100, RZ, 0xfc, !PT ;  /* 0x0000010010101812 */ /* 0x000fe400078efcff */
[----:B0-----:R-:W-:Y:S02]  /*bc40*/  IADD3 R2, P0, R14, R8, RZ ;  /* 0x000000080e027210 */ /* 0x001fe40007f1e0ff */
[----:B------:R-:W0:Y:S01]  /*bc50*/  SHFL.IDX PT, R14, R0, 0x1, 0x181f ;  /* 0x00381f00000e7f89 */ /* 0x000e2200000e0000 */
[----:B------:R-:W-:-:S02]  /*bc60*/  LOP3.LUT R16, R16, 0xfffffdff, RZ, 0xc0, !PT ;  /* 0xfffffdff10107812 */ /* 0x000fc400078ec0ff */
[----:B-1----:R-:W-:Y:S01]  /*bc70*/  IMAD.X R3, RZ, RZ, R3, P0 ;  /* 0x000000ffff037224 */ /* 0x002fe200000e0603 */
[----:B------:R-:W-:Y:S02]  /*bc80*/  ISETP.LT.OR P0, PT, R18, 0x1, P1 ;  /* 0x000000011200780c */ /* 0x000fe40000f01670 */
[----:B------:R-:W-:-:S11]  /*bc90*/  LOP3.LUT P1, RZ, R17, 0x20, RZ, 0xc0, !PT ;  /* 0x0000002011ff7812 */ /* 0x000fd6000782c0ff */
[----:B------:R-:W-:Y:S01]  /*bca0*/  LDGSTS.E.BYPASS.LTC128B.128 [R7+0x400], desc[UR36][R2.64], !P0 ;  /* 0x0040000002077fae */ /* 0x000fe2000c101d64 */
[----:B------:R-:W-:-:S13]  /*bcb0*/  ISETP.LT.OR P0, PT, R18, 0x1, !P5 ;  /* 0x000000011200780c */ /* 0x000fda0006f01670 */
        /* <DEDUP_REMOVED lines=9> */
[----:B------:R-:W-:-:S04]  /*bd50*/  LOP3.LUT P0, RZ, R17, 0x40, RZ, 0xc0, !PT ;  /* 0x0000004011ff7812 */ /* 0x000fc8000780c0ff */
[----:B------:R-:W-:-:S13]  /*bd60*/  ISETP.LT.OR P6, PT, R18, 0x1, !P0 ;  /* 0x000000011200780c */ /* 0x000fda00047c1670 */
[----:B------:R-:W-:Y:S01]  /*bd70*/  LDGSTS.E.BYPASS.LTC128B.128 [R7+0xc400], desc[UR36][R2.64+0x300], !P6 ;  /* 0x0c40030002077fae */ /* 0x000fe2000f101d64 */
[----:B------:R-:W-:-:S13]  /*bd80*/  ISETP.GT.AND P6, PT, R4, -0x1, PT ;  /* 0xffffffff0400780c */ /* 0x000fda0003fc4270 */
[----:B------:R-:W-:Y:S02]  /*bd90*/  @P6 LOP3.LUT R16, R16, 0x200, RZ, 0xfc, !PT ;  /* 0x0000020010106812 */ /* 0x000fe400078efcff */
[----:B------:R-:W-:-:S13]  /*bda0*/  ISETP.LT.OR P6, PT, R18, 0x1, P6 ;  /* 0x000000011200780c */ /* 0x000fda00037c1670 */
[----:B------:R1:W-:Y:S01]  /*bdb0*/  LDGSTS.E.BYPASS.LTC128B.128 [R7+0xe400], desc[UR36][R2.64+0x380], !P6 ;  /* 0x0e40038002077fae */ /* 0x0003e2000f101d64 */
[----:B0-----:R-:W-:-:S03]  /*bdc0*/  IADD3 R4, P6, R14, R8, RZ ;  /* 0x000000080e047210 */ /* 0x001fc60007fde0ff */
[----:B------:R-:W1:Y:S01]  /*bdd0*/  SHFL.IDX PT, R14, R0, 0x2, 0x181f ;  /* 0x00581f00000e7f89 */ /* 0x000e6200000e0000 */
[----:B------:R-:W-:Y:S02]  /*bde0*/  IADD3.X R5, RZ, R5, RZ, P6, !PT ;  /* 0x00000005ff057210 */ /* 0x000fe400037fe4ff */
[----:B-1----:R-:W-:Y:S02]  /*bdf0*/  IADD3 R2, P6, R14, R8, RZ ;  /* 0x000000080e027210 */ /* 0x002fe40007fde0ff */
[----:B------:R0:W1:Y:S03]  /*be00*/  SHFL.IDX PT, R14, R0, 0x3, 0x181f ;  /* 0x00781f00000e7f89 */ /* 0x00006600000e0000 */
[----:B------:R-:W-:Y:S01]  /*be10*/  IMAD.X R3, RZ, RZ, R9, P6 ;  /* 0x000000ffff037224 */ /* 0x000fe200030e0609 */
[----:B------:R-:W-:-:S04]  /*be20*/  LOP3.LUT P6, RZ, R16, 0x100, RZ, 0xc0, !PT ;  /* 0x0000010010ff7812 */ /* 0x000fc800078cc0ff */
[----:B------:R-:W-:-:S13]  /*be30*/  ISETP.LT.OR P6, PT, R18, 0x11, P6 ;  /* 0x000000111200780c */ /* 0x000fda00037c1670 */
        /* <DEDUP_REMOVED lines=14> */
[----:B------:R-:W-:-:S13]  /*bf20*/  ISETP.LT.OR P6, PT, R18, 0x11, P6 ;  /* 0x000000111200780c */ /* 0x000fda00037c1670 */
[----:B------:R2:W-:Y:S01]  /*bf30*/  LDGSTS.E.BYPASS.LTC128B.128 [R7+0xec00], desc[UR36][R4.64+0x380], !P6 ;  /* 0x0ec0038004077fae */ /* 0x0005e2000f101d64 */
[----:B------:R-:W-:-:S04]  /*bf40*/  LOP3.LUT P6, RZ, R16, 0x100, RZ, 0xc0, !PT ;  /* 0x0000010010ff7812 */ /* 0x000fc800078cc0ff */
[----:B------:R-:W-:Y:S01]  /*bf50*/  ISETP.LT.OR P6, PT, R18, 0x21, P6 ;  /* 0x000000211200780c */ /* 0x000fe200037c1670 */
[----:B--2---:R-:W-:-:S12]  /*bf60*/  IMAD.MOV.U32 R4, RZ, RZ, RZ ;  /* 0x000000ffff047224 */ /* 0x004fd800078e00ff */
[----:B------:R0:W-:Y:S01]  /*bf70*/  LDGSTS.E.BYPASS.LTC128B.128 [R7+0x1400], desc[UR36][R2.64], !P6 ;  /* 0x0140000002077fae */ /* 0x0001e2000f101d64 */
[----:B------:R-:W-:-:S13]  /*bf80*/  ISETP.LT.OR P6, PT, R18, 0x21, !P5 ;  /* 0x000000211200780c */ /* 0x000fda0006fc1670 */
        /* <DEDUP_REMOVED lines=11> */
[----:B------:R-:W-:-:S04]  /*c040*/  LOP3.LUT P6, RZ, R16, 0x200, RZ, 0xc0, !PT ;  /* 0x0000020010ff7812 */ /* 0x000fc800078cc0ff */
[----:B------:R-:W-:-:S13]  /*c050*/  ISETP.LT.OR P6, PT, R18, 0x21, P6 ;  /* 0x000000211200780c */ /* 0x000fda00037c1670 */
[----:B-1----:R0:W-:Y:S02]  /*c060*/  LDGSTS.E.BYPASS.LTC128B.128 [R7+0xf400], desc[UR36][R2.64+0x380], !P6 ;  /* 0x0f40038002077fae */ /* 0x0021e4000f101d64 */
.L_x_132:
[----:B0-----:R-:W-:Y:S02]  /*c070*/  IADD3 R2, P6, R14, R8, RZ ;  /* 0x000000080e027210 */ /* 0x001fe40007fde0ff */
[----:B------:R-:W-:Y:S02]  /*c080*/  ISETP.LT.OR P5, PT, R18, 0x31, !P5 ;  /* 0x000000311200780c */ /* 0x000fe40006fa1670 */
[----:B------:R-:W-:Y:S02]  /*c090*/  IADD3.X R3, RZ, R6, RZ, P6, !PT ;  /* 0x00000006ff037210 */ /* 0x000fe400037fe4ff */
[----:B------:R-:W-:Y:S02]  /*c0a0*/  LOP3.LUT P6, RZ, R16, 0x100, RZ, 0xc0, !PT ;  /* 0x0000010010ff7812 */ /* 0x000fe400078cc0ff */
[C---:B------:R-:W-:Y:S02]  /*c0b0*/  ISETP.LT.OR P4, PT, R18.reuse, 0x31, !P4 ;  /* 0x000000311200780c */ /* 0x040fe40006781670 */
[----:B------:R-:W-:-:S02]  /*c0c0*/  ISETP.LT.OR P6, PT, R18, 0x31, P6 ;  /* 0x000000311200780c */ /* 0x000fc400037c1670 */
[C---:B------:R-:W-:Y:S02]  /*c0d0*/  ISETP.LT.OR P3, PT, R18.reuse, 0x31, !P3 ;  /* 0x000000311200780c */ /* 0x040fe40005f61670 */
[C---:B------:R-:W-:Y:S02]  /*c0e0*/  ISETP.LT.OR P2, PT, R18.reuse, 0x31, !P2 ;  /* 0x000000311200780c */ /* 0x040fe40005741670 */
[C---:B------:R-:W-:Y:S02]  /*c0f0*/  ISETP.LT.OR P1, PT, R18.reuse, 0x31, !P1 ;  /* 0x000000311200780c */ /* 0x040fe40004f21670 */
[----:B------:R-:W-:-:S05]  /*c100*/  ISETP.LT.OR P0, PT, R18, 0x31, !P0 ;  /* 0x000000311200780c */ /* 0x000fca0004701670 */
[----:B------:R-:W-:Y:S01]  /*c110*/  @!PT LDS RZ, [RZ] ;  /* 0x00000000fffff984 */ /* 0x000fe20000000800 */
[----:B------:R-:W-:Y:S01]  /*c120*/  @!PT LDS RZ, [RZ] ;  /* 0x00000000fffff984 */ /* 0x000fe20000000800 */
[----:B------:R-:W-:Y:S01]  /*c130*/  @!PT LDS RZ, [RZ] ;  /* 0x00000000fffff984 */ /* 0x000fe20000000800 */
[----:B------:R0:W-:Y:S01]  /*c140*/  LDGSTS.E.BYPASS.LTC128B.128 [R7+0x1c00], desc[UR36][R2.64], !P6 ;  /* 0x01c0000002077fae */ /* 0x0001e2000f101d64 */
[----:B------:R-:W-:-:S03]  /*c150*/  LOP3.LUT P6, RZ, R16, 0x200, RZ, 0xc0, !PT ;  /* 0x0000020010ff7812 */ /* 0x000fc600078cc0ff */
[----:B------:R0:W-:Y:S04]  /*c160*/  LDGSTS.E.BYPASS.LTC128B.128 [R7+0x3c00], desc[UR36][R2.64+0x80], !P5 ;  /* 0x03c0008002077fae */ /* 0x0001e8000e901d64 */
[----:B------:R0:W-:Y:S04]  /*c170*/  LDGSTS.E.BYPASS.LTC128B.128 [R7+0x5c00], desc[UR36][R2.64+0x100], !P4 ;  /* 0x05c0010002077fae */ /* 0x0001e8000e101d64 */
[----:B------:R0:W-:Y:S04]  /*c180*/  LDGSTS.E.BYPASS.LTC128B.128 [R7+0x7c00], desc[UR36][R2.64+0x180], !P3 ;  /* 0x07c0018002077fae */ /* 0x0001e8000d901d64 */
[----:B------:R0:W-:Y:S04]  /*c190*/  LDGSTS.E.BYPASS.LTC128B.128 [R7+0x9c00], desc[UR36][R2.64+0x200], !P2 ;  /* 0x09c0020002077fae */ /* 0x0001e8000d101d64 */
[----:B------:R0:W-:Y:S04]  /*c1a0*/  LDGSTS.E.BYPASS.LTC128B.128 [R7+0xbc00], desc[UR36][R2.64+0x280], !P1 ;  /* 0x0bc0028002077fae */ /* 0x0001e8000c901d64 */
[----:B------:R0:W-:Y:S01]  /*c1b0*/  LDGSTS.E.BYPASS.LTC128B.128 [R7+0xdc00], desc[UR36][R2.64+0x300], !P0 ;  /* 0x0dc0030002077fae */ /* 0x0001e2000c101d64 */
[----:B------:R-:W-:-:S13]  /*c1c0*/  ISETP.LT.OR P0, PT, R18, 0x31, P6 ;  /* 0x000000311200780c */ /* 0x000fda0003701670 */
[----:B------:R0:W-:Y:S01]  /*c1d0*/  LDGSTS.E.BYPASS.LTC128B.128 [R7+0xfc00], desc[UR36][R2.64+0x380], !P0 ;  /* 0x0fc0038002077fae */ /* 0x0001e2000c101d64 */
[----:B------:R-:W-:Y:S01]  /*c1e0*/  NOP ;  /* 0x0000000000007918 */ /* 0x000fe20000000000 */
[----:B------:R-:W-:Y:S02]  /*c1f0*/  SYNCS.ARRIVE.TRANS64.RED.A0T1 RZ, [UR43+0x28c50], RZ ;  /* 0x028c50ffffff79a7 */ /* 0x000fe4000820042b */
[----:B------:R-:W-:Y:S01]  /*c200*/  ARRIVES.LDGSTSBAR.64.TRANSCNT [UR43+0x28c50] ;  /* 0x028c5000ff0079b0 */ /* 0x000fe20008000aab */
[----:B------:R-:W-:Y:S01]  /*c210*/  NOP ;  /* 0x0000000000007918 */ /* 0x000fe20000000000 */
[----:B------:R-:W-:-:S13]  /*c220*/  ISETP.NE.AND P6, PT, R33, 0x3, PT ;  /* 0x000000032100780c */ /* 0x000fda0003fc5270 */
[----:B0-----:R-:W-:Y:S05]  /*c230*/  @!P6 BRA `(.L_x_69) ;  /* 0x000000000004e947 */ /* 0x001fea0003800000 */
[----:B------:R-:W-:Y:S01]  /*c240*/  BPT.TRAP 0x1 ;  /* 0x000000040000795c */ /* 0x000fe20000300000 */
.L_x_69:
[----:B------:R-:W-:Y:S01]  /*c250*/  VIADD R25, R25, 0xfffffffe ;  /* 0xfffffffe19197836 */ /* 0x000fe20000000000 */
[----:B------:R-:W-:Y:S01]  /*c260*/  SYNCS.ARRIVE.TRANS64.A1T0 RZ, [UR43+0x28c50], RZ ;  /* 0x028c50ffffff79a7 */ /* 0x000fe2000810002b */
[----:B------:R-:W-:Y:S01]  /*c270*/  BSSY B0, `(.L_x_53) ;  /* 0x00000f1000007945 */ /* 0x000fe20003800000 */
[----:B------:R-:W-:Y:S01]  /*c280*/  IMAD.MOV.U32 R21, RZ, RZ, 0x1 ;  /* 0x00000001ff157424 */ /* 0x000fe200078e00ff */
[----:B------:R-:W-:Y:S02]  /*c290*/  MOV R0, 0x1 ;  /* 0x0000000100007802 */ /* 0x000fe40000000f00 */
[----:B------:R-:W-:-:S13]  /*c2a0*/  ISETP.GE.AND P0, PT, R25, UR45, PT ;  /* 0x0000002d19007c0c */ /* 0x000fda000bf06270 */
[----:B------:R-:W-:Y:S05]  /*c2b0*/  @!P0 BRA `(.L_x_70) ;  /* 0x0000000c00b08947 */ /* 0x000fea0003800000 */
[----:B------:R-:W-:Y:S01]  /*c2c0*/  UIADD3 UR4, UR44, 0x1, URZ ;  /* 0x000000012c047890 */ /* 0x000fe2000fffe03f */
[----:B------:R-:W-:Y:S02]  /*c2d0*/  LOP3.LUT R3, RZ, UR42, RZ, 0x33, !PT ;  /* 0x0000002aff037c12 */ /* 0x000fe4000f8e33ff */
[----:B------:R-:W-:Y:S01]  /*c2e0*/  IADD3 R36, R37, R28, R36 ;  /* 0x0000001c25247210 */ /* 0x000fe20007ffe024 */
[----:B------:R-:W-:Y:S01]  /*c2f0*/  UIMAD UR4, UR4, UR38, URZ ;  /* 0x00000026040472a4 */ /* 0x000fe2000f8e023f */
[----:B------:R-:W-:Y:S02]  /*c300*/  LOP3.LUT R28, R34, 0x40, RZ, 0xc0, !PT ;  /* 0x00000040221c7812 */ /* 0x000fe400078ec0ff */
[----:B------:R-:W-:Y:S01]  /*c310*/  LOP3.LUT R25, R17, 0x80, RZ, 0xc0, !PT ;  /* 0x0000008011197812 */ /* 0x000fe200078ec0ff */
[----:B------:R-:W-:Y:S01]  /*c320*/  VIADD R36, R36, 0xffffff40 ;  /* 0xffffff4024247836 */ /* 0x000fe20000000000 */
[----:B------:R-:W-:Y:S02]  /*c330*/  MOV R21, 0x1 ;  /* 0x0000000100157802 */ /* 0x000fe40000000f00 */
[----:B------:R-:W-:-:S02]  /*c340*/  LOP3.LUT R0, RZ, UR4, RZ, 0x33, !PT ;  /* 0x00000004ff007c12 */ /* 0x000fc4000f8e33ff */
[----:B------:R-:W-:Y:S02]  /*c350*/  SHF.R.U32.HI R28, RZ, 0x2, R28 ;  /* 0x00000002ff1c7819 */ /* 0x000fe4000001161c */
[----:B------:R-:W-:Y:S01]  /*c360*/  VIMNMX R3, R0, R3, !PT ;  /* 0x0000000300037248 */ /* 0x000fe20007fe0100 */
[----:B------:R-:W-:Y:S01]  /*c370*/  IMAD.MOV.U32 R0, RZ, RZ, 0x1 ;  /* 0x00000001ff007424 */ /* 0x000fe200078e00ff */
[----:B------:R-:W-:Y:S02]  /*c380*/  SHF.R.U32.HI R25, RZ, 0x3, R25 ;  /* 0x00000003ff197819 */ /* 0x000fe40000011619 */
[C---:B------:R-:W-:Y:S01]  /*c390*/  IADD3 R22, -R3.reuse, -0x2, RZ ;  /* 0xfffffffe03167810 */ /* 0x040fe20007ffe1ff */
[----:B------:R-:W-:-:S07]  /*c3a0*/  IMAD R9, R3, -0x40, R36 ;  /* 0xffffffc003097824 */ /* 0x000fce00078e0224 */
.L_x_85:
[----:B------:R-:W0:Y:S01]  /*c3b0*/  LDC R2, c[0x0][0x430] ;  /* 0x00010c00ff027b82 */ /* 0x000e220000000800 */
[----:B------:R-:W-:Y:S01]  /*c3c0*/  ISETP.GT.U32.AND P0, PT, R31, 0x3f, PT ;  /* 0x0000003f1f00780c */ /* 0x000fe20003f04070 */
[----:B------:R-:W-:Y:S01]  /*c3d0*/  BSSY B1, `(.L_x_71) ;  /* 0x0000014000017945 */ /* 0x000fe20003800000 */
[----:B------:R-:W-:Y:S02]  /*c3e0*/  IMAD.MOV.U32 R7, RZ, RZ, R9 ;  /* 0x000000ffff077224 */ /* 0x000fe400078e0009 */
[----:B------:R-:W-:Y:S01]  /*c3f0*/  IMAD.MOV.U32 R6, RZ, RZ, RZ ;  /* 0x000000ffff067224 */ /* 0x000fe200078e00ff */
[----:B0-----:R-:W-:-:S13]  /*c400*/  ISETP.NE.AND P1, PT, R2, 0x1, PT ;  /* 0x000000010200780c */ /* 0x001fda0003f25270 */
[----:B------:R-:W0:Y:S08]  /*c410*/  @P1 LDC R2, c[0x0][0x434] ;  /* 0x00010d00ff021b82 */ /* 0x000e300000000800 */
[----:B------:R-:W1:Y:S01]  /*c420*/  @P1 LDC R3, c[0x0][0x438] ;  /* 0x00010e00ff031b82 */ /* 0x000e620000000800 */
[----:B0-----:R-:W-:-:S05]  /*c430*/  @P1 IMAD.HI.U32 R2, R9, R2, RZ ;  /* 0x0000000209021227 */ /* 0x001fca00078e00ff */
[----:B-1----:R-:W-:Y:S01]  /*c440*/  @P1 SHF.R.U32.HI R7, RZ, R3, R2 ;  /* 0x00000003ff071219 */ /* 0x002fe20000011602 */
[----:B--2---:R-:W-:Y:S06]  /*c450*/  @P0 BRA `(.L_x_72) ;  /* 0x00000000002c0947 */ /* 0x004fec0003800000 */
[----:B------:R-:W-:Y:S01]  /*c460*/  ULDC.64 UR4, c[0x0][0x428] ;  /* 0x00010a0000047ab9 */ /* 0x000fe20000000a00 */
[----:B------:R-:W-:Y:S01]  /*c470*/  SHF.R.S32.HI R3, RZ, 0x1f, R7 ;  /* 0x0000001fff037819 */ /* 0x000fe20000011407 */
[----:B------:R-:W-:Y:S01]  /*c480*/  IMAD R5, R32, UR4, RZ ;  /* 0x0000000420057c24 */ /* 0x000fe2000f8e02ff */
[----:B------:R-:W-:-:S03]  /*c490*/  MOV R2, R7 ;  /* 0x0000000700027202 */ /* 0x000fc60000000f00 */
[C---:B------:R-:W-:Y:S02]  /*c4a0*/  IMAD R5, R24.reuse, UR5, R5 ;  /* 0x0000000518057c24 */ /* 0x040fe4000f8e0205 */
[----:B------:R-:W-:Y:S01]  /*c4b0*/  IMAD.WIDE.U32 R2, R24, UR4, R2 ;  /* 0x0000000418027c25 */ /* 0x000fe2000f8e0002 */
[----:B------:R-:W-:-:S03]  /*c4c0*/  ULDC.64 UR4, c[0x0][0x418] ;  /* 0x0001060000047ab9 */ /* 0x000fc60000000a00 */
[----:B------:R-:W-:Y:S01]  /*c4d0*/  IMAD.IADD R3, R5, 0x1, R3 ;  /* 0x0000000105037824 */ /* 0x000fe200078e0203 */
[----:B------:R-:W-:-:S04]  /*c4e0*/  LEA R4, P0, R2, UR4, 0x2 ;  /* 0x0000000402047c11 */ /* 0x000fc8000f8010ff */
[----:B------:R-:W-:-:S05]  /*c4f0*/  LEA.HI.X R5, R2, UR5, R3, 0x2, P0 ;  /* 0x0000000502057c11 */ /* 0x000fca00080f1403 */
[----:B------:R0:W5:Y:S04]  /*c500*/  LDG.E R6, desc[UR36][R4.64] ;  /* 0x0000002404067981 */ /* 0x000168000c1e1900 */
.L_x_72:
[----:B------:R-:W-:Y:S05]  /*c510*/  BSYNC B1 ;  /* 0x0000000000017941 */ /* 0x000fea0003800000 */
.L_x_71:
[----:B------:R-:W-:-:S13]  /*c520*/  ISETP.NE.AND P0, PT, R33, 0x3, PT ;  /* 0x000000032100780c */ /* 0x000fda0003f05270 */
[----:B------:R-:W-:Y:S05]  /*c530*/  @!P0 BRA `(.L_x_73) ;  /* 0x0000000000048947 */ /* 0x000fea0003800000 */
[----:B------:R-:W-:Y:S01]  /*c540*/  BPT.TRAP 0x1 ;  /* 0x000000040000795c */ /* 0x000fe20000300000 */
.L_x_73:
[----:B------:R-:W-:Y:S01]  /*c550*/  LEA R10, R0, UR43, 0x3 ;  /* 0x0000002b000a7c11 */ /* 0x000fe2000f8e18ff */
[----:B------:R-:W-:Y:S01]  /*c560*/  BSSY B1, `(.L_x_74) ;  /* 0x0000004000017945 */ /* 0x000fe20003800000 */
[----:B------:R-:W-:-:S04]  /*c570*/  SHF.L.U32 R20, R21, 0x1f, RZ ;  /* 0x0000001f15147819 */ /* 0x000fc800000006ff */
[----:B------:R-:W1:Y:S02]  /*c580*/  SYNCS.PHASECHK.TRANS64.TRYWAIT P0, [R10+URZ+0x28c40], R20 ;  /* 0x028c40140a0075a7 */ /* 0x000e64000800017f */
[----:B-1----:R-:W-:Y:S05]  /*c590*/  @!P0 BRA `(.L_x_75) ;  /* 0x0000002400308947 */ /* 0x002fea0003800000 */
.L_x_133:
[----:B------:R-:W-:Y:S05]  /*c5a0*/  BSYNC B1 ;  /* 0x0000000000017941 */ /* 0x000fea0003800000 */
.L_x_74:
[----:B------:R-:W-:Y:S01]  /*c5b0*/  ULDC UR4, c[0x0][0x430] ;  /* 0x00010c0000047ab9 */ /* 0x000fe20000000800 */
[----:B-----5:R-:W-:Y:S01]  /*c5c0*/  SHF.R.S32.HI R18, RZ, 0x1f, R6 ;  /* 0x0000001fff127819 */ /* 0x020fe20000011406 */
[----:B------:R-:W-:Y:S01]  /*c5d0*/  UIADD3 UR4, -UR4, URZ, URZ ;  /* 0x0000003f04047290 */ /* 0x000fe2000fffe13f */
[----:B------:R-:W-:Y:S02]  /*c5e0*/  R2UR UR6, R23 ;  /* 0x00000000170672ca */ /* 0x000fe400000e0000 */
[----:B------:R-:W-:Y:S02]  /*c5f0*/  LOP3.LUT P1, RZ, R16, 0x1, RZ, 0xc0, !PT ;  /* 0x0000000110ff7812 */ /* 0x000fe4000782c0ff */
[----:B------:R-:W-:Y:S01]  /*c600*/  LEA R17, R0, R30, 0xc ;  /* 0x0000001e00117211 */ /* 0x000fe200078e60ff */
[----:B------:R-:W-:Y:S01]  /*c610*/  IMAD R7, R7, UR4, R9 ;  /* 0x0000000407077c24 */ /* 0x000fe2000f8e0209 */
[----:B------:R-:W-:-:S04]  /*c620*/  ULDC.64 UR4, c[0x0][0x300] ;  /* 0x0000c00000047ab9 */ /* 0x000fc80000000a00 */
[----:B------:R-:W-:-:S05]  /*c630*/  SHF.R.S32.HI R19, RZ, 0x1f, R7 ;  /* 0x0000001fff137819 */ /* 0x000fca0000011407 */
[----:B------:R-:W-:-:S04]  /*c640*/  IMAD R2, R19, UR4, RZ ;  /* 0x0000000413027c24 */ /* 0x000fc8000f8e02ff */
[C---:B0-----:R-:W-:Y:S02]  /*c650*/  IMAD R5, R7.reuse, UR5, R2 ;  /* 0x0000000507057c24 */ /* 0x041fe4000f8e0202 */
[----:B------:R-:W-:Y:S01]  /*c660*/  IMAD.WIDE.U32 R2, R7, UR4, RZ ;  /* 0x0000000407027c25 */ /* 0x000fe2000f8e00ff */
[----:B------:R-:W-:-:S03]  /*c670*/  ULDC.64 UR4, c[0x0][0x310] ;  /* 0x0000c40000047ab9 */ /* 0x000fc60000000a00 */
[----:B------:R-:W-:Y:S02]  /*c680*/  IMAD.IADD R3, R3, 0x1, R5 ;  /* 0x0000000103037824 */ /* 0x000fe400078e0205 */
[----:B------:R-:W-:Y:S02]  /*c690*/  IMAD R5, R18, UR4, RZ ;  /* 0x0000000412057c24 */ /* 0x000fe4000f8e02ff */
[----:B------:R-:W-:-:S04]  /*c6a0*/  IMAD.WIDE.U32 R2, R6, UR4, R2 ;  /* 0x0000000406027c25 */ /* 0x000fc8000f8e0002 */
[----:B------:R-:W-:Y:S01]  /*c6b0*/  IMAD R5, R6, UR5, R5 ;  /* 0x0000000506057c24 */ /* 0x000fe2000f8e0205 */
[----:B------:R-:W-:-:S04]  /*c6c0*/  ULDC.64 UR4, c[0x0][0x308] ;  /* 0x0000c20000047ab9 */ /* 0x000fc80000000a00 */
[----:B------:R-:W-:Y:S01]  /*c6d0*/  IADD3 R3, R3, R5, RZ ;  /* 0x0000000503037210 */ /* 0x000fe20007ffe0ff */
[----:B------:R-:W-:Y:S01]  /*c6e0*/  IMAD.U32 R5, RZ, RZ, UR4 ;  /* 0x00000004ff057e24 */ /* 0x000fe2000f8e00ff */
[----:B------:R-:W-:-:S03]  /*c6f0*/  UIMAD UR4, UR6, UR4, URZ ;  /* 0x00000004060472a4 */ /* 0x000fc6000f8e023f */
[----:B------:R-:W-:Y:S01]  /*c700*/  IMAD.WIDE.U32 R2, R5, UR40, R2 ;  /* 0x0000002805027c25 */ /* 0x000fe2000f8e0002 */
[----:B------:R-:W-:Y:S01]  /*c710*/  UIMAD UR4, UR40, UR5, UR4 ;  /* 0x00000005280472a4 */ /* 0x000fe2000f8e0204 */
[----:B------:R-:W-:Y:S02]  /*c720*/  ULDC.64 UR6, c[0x0][0x2e8] ;  /* 0x0000ba0000067ab9 */ /* 0x000fe40000000a00 */
[----:B------:R-:W-:-:S03]  /*c730*/  LEA R26, P0, R2, UR6, 0x1 ;  /* 0x00000006021a7c11 */ /* 0x000fc6000f8008ff */
[----:B------:R-:W-:Y:S01]  /*c740*/  VIADD R29, R3, UR4 ;  /* 0x00000004031d7c36 */ /* 0x000fe20008000000 */
[----:B------:R-:W-:-:S04]  /*c750*/  UMOV UR4, 0xffffffff ;  /* 0xffffffff00047882 */ /* 0x000fc80000000000 */
[----:B------:R-:W-:Y:S01]  /*c760*/  LEA.HI.X R29, R2, UR7, R29, 0x1, P0 ;  /* 0x00000007021d7c11 */ /* 0x000fe200080f0c1d */
[----:B------:R-:W-:Y:S06]  /*c770*/  BRA.DIV UR4, `(.L_x_76) ;  /* 0x0000002204cc7947 */ /* 0x000fec000b800000 */
[----:B------:R-:W0:Y:S01]  /*c780*/  SHFL.IDX PT, R14, R26, RZ, 0x181f ;  /* 0x00181fff1a0e7589 */ /* 0x000e2200000e0000 */
[----:B------:R-:W-:-:S03]  /*c790*/  LEA R27, R17, UR43, 0x1 ;  /* 0x0000002b111b7c11 */ /* 0x000fc6000f8e08ff */
[----:B------:R-:W2:Y:S04]  /*c7a0*/  SHFL.IDX PT, R3, R29, RZ, 0x181f ;  /* 0x00181fff1d037589 */ /* 0x000ea800000e0000 */
[----:B------:R-:W-:Y:S01]  /*c7b0*/  SHFL.IDX PT, R34, R29, 0x3, 0x181f ;  /* 0x00781f001d227f89 */ /* 0x000fe200000e0000 */
[----:B0-----:R-:W-:-:S03]  /*c7c0*/  IADD3 R12, P0, R14, R8, RZ ;  /* 0x000000080e0c7210 */ /* 0x001fc60007f1e0ff */
[----:B------:R-:W0:Y:S02]  /*c7d0*/  SHFL.IDX PT, R14, R26, 0x1, 0x181f ;  /* 0x00381f001a0e7f89 */ /* 0x000e2400000e0000 */
[----:B--2---:R-:W-:Y:S02]  /*c7e0*/  IMAD.X R13, RZ, RZ, R3, P0 ;  /* 0x000000ffff0d7224 */ /* 0x004fe400000e0603 */
[----:B------:R-:W2:Y:S04]  /*c7f0*/  SHFL.IDX PT, R3, R29, 0x1, 0x181f ;  /* 0x00381f001d037f89 */ /* 0x000ea800000e0000 */
[----:B------:R3:W-:Y:S01]  /*c800*/  LDGSTS.E.BYPASS.LTC128B.128 [R27+0x22400], desc[UR36][R12.64], !P1 ;  /* 0x224000000c1b7fae */ /* 0x0007e2000c901d64 */
[----:B0-----:R-:W-:-:S03]  /*c810*/  IADD3 R4, P0, R14, R8, RZ ;  /* 0x000000080e047210 */ /* 0x001fc60007f1e0ff */
[----:B------:R-:W0:Y:S02]  /*c820*/  SHFL.IDX PT, R14, R26, 0x2, 0x181f ;  /* 0x00581f001a0e7f89 */ /* 0x000e2400000e0000 */
[----:B--2---:R-:W-:Y:S02]  /*c830*/  IMAD.X R5, RZ, RZ, R3, P0 ;  /* 0x000000ffff057224 */ /* 0x004fe400000e0603 */
[----:B------:R-:W2:Y:S04]  /*c840*/  SHFL.IDX PT, R3, R29, 0x2, 0x181f ;  /* 0x00581f001d037f89 */ /* 0x000ea800000e0000 */
[----:B------:R3:W-:Y:S01]  /*c850*/  LDGSTS.E.BYPASS.LTC128B.128 [R27+0x22c00], desc[UR36][R4.64], !P1 ;  /* 0x22c00000041b7fae */ /* 0x0007e2000c901d64 */
[----:B0-----:R-:W-:-:S03]  /*c860*/  IADD3 R2, P0, R14, R8, RZ ;  /* 0x000000080e027210 */ /* 0x001fc60007f1e0ff */
[----:B------:R3:W0:Y:S01]  /*c870*/  SHFL.IDX PT, R14, R26, 0x3, 0x181f ;  /* 0x00781f001a0e7f89 */ /* 0x00062200000e0000 */
[----:B--2---:R-:W-:-:S05]  /*c880*/  IADD3.X R3, RZ, R3, RZ, P0, !PT ;  /* 0x00000003ff037210 */ /* 0x004fca00007fe4ff */
[----:B------:R3:W-:Y:S04]  /*c890*/  LDGSTS.E.BYPASS.LTC128B.128 [R27+0x23400], desc[UR36][R2.64], !P1 ;  /* 0x23400000021b7fae */ /* 0x0007e8000c901d64 */
.L_x_143:
[----:B0--3--:R-:W-:-:S05]  /*c8a0*/  IADD3 R2, P0, R14, R8, RZ ;  /* 0x000000080e027210 */ /* 0x009fca0007f1e0ff */
[----:B------:R-:W-:Y:S01]  /*c8b0*/  IMAD.X R3, RZ, RZ, R34, P0 ;  /* 0x000000ffff037224 */ /* 0x000fe200000e0622 */
[----:B------:R-:W-:-:S04]  /*c8c0*/  PLOP3.LUT P0, PT, PT, PT, PT, 0x80, 0x0 ;  /* 0x000000000000781c */ /* 0x000fc80003f0f070 */
[----:B------:R-:W-:Y:S01]  /*c8d0*/  @!PT LDS RZ, [RZ] ;  /* 0x00000000fffff984 */ /* 0x000fe20000000800 */
[----:B------:R-:W-:Y:S01]  /*c8e0*/  @!PT LDS RZ, [RZ] ;  /* 0x00000000fffff984 */ /* 0x000fe20000000800 */
[----:B------:R-:W-:Y:S01]  /*c8f0*/  @!PT LDS RZ, [RZ] ;  /* 0x00000000fffff984 */ /* 0x000fe20000000800 */
[----:B------:R0:W-:Y:S01]  /*c900*/  LDGSTS.E.BYPASS.LTC128B.128 [R27+0x23c00], desc[UR36][R2.64], !P1 ;  /* 0x23c00000021b7fae */ /* 0x0001e2000c901d64 */
[----:B------:R-:W-:-:S08]  /*c910*/  NOP ;  /* 0x0000000000007918 */ /* 0x000fd00000000000 */
.L_x_77:
[----:B------:R-:W-:Y:S02]  /*c920*/  PLOP3.LUT P1, PT, P1, P0, PT, 0xa2, 0x0 ;  /* 0x000000000000781c */ /* 0x000fe40000f21472 */
[----:B------:R-:W-:-:S08]  /*c930*/  @P0 R2UR P1, UR4, R10 ;  /* 0x000000000a0402ca */ /* 0x000fd00000020000 */
[----:B------:R-:W-:-:S05]  /*c940*/  @P0 PLOP3.LUT P0, PT, P1, PT, PT, 0x80, 0x0 ;  /* 0x000000000000081c */ /* 0x000fca0000f0f070 */
[----:B------:R-:W-:Y:S01]  /*c950*/  @!P1 SYNCS.ARRIVE.TRANS64.RED.A0T1 RZ, [UR4+0x28c30], RZ ;  /* 0x028c30ffffff99a7 */ /* 0x000fe20008200404 */
[----:B------:R-:W-:Y:S07]  /*c960*/  @!P1 ARRIVES.LDGSTSBAR.64.TRANSCNT [UR4+0x28c30] ;  /* 0x028c3000ff0099b0 */ /* 0x000fee0008000a84 */
[----:B------:R-:W-:Y:S05]  /*c970*/  @P0 BRA.U.ANY `(.L_x_77) ;  /* 0xfffffffd00e80947 */ /* 0x000fea000393ffff */
[----:B------:R-:W-:Y:S01]  /*c980*/  NOP ;  /* 0x0000000000007918 */ /* 0x000fe20000000000 */
[----:B------:R-:W-:-:S13]  /*c990*/  ISETP.NE.AND P2, PT, R33, 0x3, PT ;  /* 0x000000032100780c */ /* 0x000fda0003f45270 */
[----:B------:R-:W-:Y:S05]  /*c9a0*/  @!P2 BRA `(.L_x_78) ;  /* 0x000000000004a947 */ /* 0x000fea0003800000 */
[----:B------:R-:W-:Y:S01]  /*c9b0*/  BPT.TRAP 0x1 ;  /* 0x000000040000795c */ /* 0x000fe20000300000 */
.L_x_78:
[----:B------:R2:W-:Y:S01]  /*c9c0*/  SYNCS.ARRIVE.TRANS64.A1T0 RZ, [R10+URZ+0x28c30], RZ ;  /* 0x028c30ff0aff79a7 */ /* 0x0005e2000810003f */
[----:B------:R-:W-:Y:S05]  /*c9d0*/  @!P2 BRA `(.L_x_79) ;  /* 0x000000000004a947 */ /* 0x000fea0003800000 */
[----:B------:R-:W-:Y:S01]  /*c9e0*/  BPT.TRAP 0x1 ;  /* 0x000000040000795c */ /* 0x000fe20000300000 */
.L_x_79:
[----:B------:R-:W3:Y:S01]  /*c9f0*/  SYNCS.PHASECHK.TRANS64.TRYWAIT P0, [R10+URZ+0x28c60], R20 ;  /* 0x028c60140a0075a7 */ /* 0x000ee2000800017f */
[----:B------:R-:W-:Y:S04]  /*ca00*/  BSSY B1, `(.L_x_80) ;  /* 0x0000002000017945 */ /* 0x000fe80003800000 */
[----:B---3--:R-:W-:Y:S05]  /*ca10*/  @!P0 BRA `(.L_x_81) ;  /* 0x0000002400308947 */ /* 0x008fea0003800000 */
.L_x_144:
[----:B------:R-:W-:Y:S05]  /*ca20*/  BSYNC B1 ;  /* 0x0000000000017941 */ /* 0x000fea0003800000 */
.L_x_80:
[----:B------:R-:W-:Y:S01]  /*ca30*/  ULDC.64 UR4, c[0x0][0x328] ;  /* 0x0000ca0000047ab9 */ /* 0x000fe20000000a00 */
[----:B------:R-:W-:Y:S01]  /*ca40*/  ULDC.64 UR6, c[0x0][0x338] ;  /* 0x0000ce0000067ab9 */ /* 0x000fe20000000a00 */
[----:B0-----:R-:W-:Y:S01]  /*ca50*/  IMAD R2, R19, UR4, RZ ;  /* 0x0000000413027c24 */ /* 0x001fe2000f8e02ff */
[----:B------:R-:W-:Y:S01]  /*ca60*/  LOP3.LUT P5, RZ, R16, 0x8, RZ, 0xc0, !PT ;  /* 0x0000000810ff7812 */ /* 0x000fe200078ac0ff */
[----:B------:R-:W-:Y:S01]  /*ca70*/  IMAD R17, R0, 0x7000, R17 ;  /* 0x0000700000117824 */ /* 0x000fe200078e0211 */
[C---:B------:R-:W-:Y:S01]  /*ca80*/  LOP3.LUT P4, RZ, R16.reuse, 0x4, RZ, 0xc0, !PT ;  /* 0x0000000410ff7812 */ /* 0x040fe2000788c0ff */
[C---:B------:R-:W-:Y:S01]  /*ca90*/  IMAD R5, R7.reuse, UR5, R2 ;  /* 0x0000000507057c24 */ /* 0x040fe2000f8e0202 */
[----:B------:R-:W-:Y:S01]  /*caa0*/  LOP3.LUT P3, RZ, R16, 0x2, RZ, 0xc0, !PT ;  /* 0x0000000210ff7812 */ /* 0x000fe2000786c0ff */
[----:B------:R-:W-:Y:S01]  /*cab0*/  IMAD.WIDE.U32 R2, R7, UR4, RZ ;  /* 0x0000000407027c25 */ /* 0x000fe2000f8e00ff */
[----:B------:R-:W-:-:S03]  /*cac0*/  R2UR UR4, R23 ;  /* 0x00000000170472ca */ /* 0x000fc600000e0000 */
[----:B------:R-:W-:Y:S02]  /*cad0*/  IMAD R7, R18, UR6, RZ ;  /* 0x0000000612077c24 */ /* 0x000fe4000f8e02ff */
[----:B------:R-:W-:Y:S02]  /*cae0*/  IMAD.IADD R3, R3, 0x1, R5 ;  /* 0x0000000103037824 */ /* 0x000fe400078e0205 */
[C---:B------:R-:W-:Y:S02]  /*caf0*/  IMAD R7, R6.reuse, UR7, R7 ;  /* 0x0000000706077c24 */ /* 0x040fe4000f8e0207 */
[----:B------:R-:W-:Y:S01]  /*cb00*/  IMAD.WIDE.U32 R2, R6, UR6, R2 ;  /* 0x0000000606027c25 */ /* 0x000fe2000f8e0002 */
[----:B------:R-:W-:-:S03]  /*cb10*/  ULDC.64 UR6, c[0x0][0x330] ;  /* 0x0000cc0000067ab9 */ /* 0x000fc60000000a00 */
[----:B------:R-:W-:Y:S01]  /*cb20*/  UIMAD UR4, UR4, UR6, URZ ;  /* 0x00000006040472a4 */ /* 0x000fe2000f8e023f */
[----:B------:R-:W-:Y:S01]  /*cb30*/  IADD3 R3, R3, R7, RZ ;  /* 0x0000000703037210 */ /* 0x000fe20007ffe0ff */
[----:B------:R-:W-:Y:S02]  /*cb40*/  IMAD.U32 R5, RZ, RZ, UR6 ;  /* 0x00000006ff057e24 */ /* 0x000fe4000f8e00ff */
[----:B------:R-:W-:Y:S02]  /*cb50*/  UIMAD UR4, UR40, UR7, UR4 ;  /* 0x00000007280472a4 */ /* 0x000fe4000f8e0204 */
[----:B------:R-:W-:Y:S01]  /*cb60*/  IMAD.WIDE.U32 R2, R5, UR40, R2 ;  /* 0x0000002805027c25 */ /* 0x000fe2000f8e0002 */
[----:B------:R-:W-:-:S03]  /*cb70*/  ULDC.64 UR6, c[0x0][0x318] ;  /* 0x0000c60000067ab9 */ /* 0x000fc60000000a00 */
[----:B------:R-:W-:Y:S01]  /*cb80*/  VIADD R19, R3, UR4 ;  /* 0x0000000403137c36 */ /* 0x000fe20008000000 */
[----:B------:R-:W-:Y:S01]  /*cb90*/  LEA R18, P0, R2, UR6, 0x1 ;  /* 0x0000000602127c11 */ /* 0x000fe2000f8008ff */
[----:B------:R-:W-:-:S03]  /*cba0*/  UMOV UR4, 0xffffffff ;  /* 0xffffffff00047882 */ /* 0x000fc60000000000 */
[----:B------:R-:W-:Y:S01]  /*cbb0*/  LEA.HI.X R19, R2, UR7, R19, 0x1, P0 ;  /* 0x0000000702137c11 */ /* 0x000fe200080f0c13 */
[----:B------:R-:W-:Y:S08]  /*cbc0*/  BRA.DIV UR4, `(.L_x_82) ;  /* 0x0000002204d87947 */ /* 0x000ff0000b800000 */
[----:B------:R-:W0:Y:S01]  /*cbd0*/  SHFL.IDX PT, R14, R18, RZ, 0x181f ;  /* 0x00181fff120e7589 */ /* 0x000e2200000e0000 */
[C---:B------:R-:W-:Y:S02]  /*cbe0*/  LOP3.LUT P1, RZ, R16.reuse, 0x40, RZ, 0xc0, !PT ;  /* 0x0000004010ff7812 */ /* 0x040fe4000782c0ff */
[C---:B------:R-:W-:Y:S01]  /*cbf0*/  LOP3.LUT P6, RZ, R16.reuse, 0x20, RZ, 0xc0, !PT ;  /* 0x0000002010ff7812 */ /* 0x040fe200078cc0ff */
[----:B------:R-:W4:Y:S01]  /*cc00*/  SHFL.IDX PT, R3, R19, RZ, 0x181f ;  /* 0x00181fff13037589 */ /* 0x000f2200000e0000 */
[----:B------:R-:W-:Y:S02]  /*cc10*/  LEA R17, R17, UR43, 0x1 ;  /* 0x0000002b11117c11 */ /* 0x000fe4000f8e08ff */
[----:B------:R-:W-:Y:S01]  /*cc20*/  LOP3.LUT P2, RZ, R16, 0x10, RZ, 0xc0, !PT ;  /* 0x0000001010ff7812 */ /* 0x000fe2000784c0ff */
[----:B------:R-:W-:Y:S01]  /*cc30*/  SHFL.IDX PT, R5, R19, 0x1, 0x181f ;  /* 0x00381f0013057f89 */ /* 0x000fe200000e0000 */
[----:B------:R-:W-:-:S03]  /*cc40*/  P2R R11, PR, RZ, 0x40 ;  /* 0x00000040ff0b7803 */ /* 0x000fc60000000000 */
[----:B-1-3--:R-:W-:Y:S04]  /*cc50*/  SHFL.IDX PT, R20, R19, 0x2, 0x181f ;  /* 0x00581f0013147f89 */ /* 0x00afe800000e0000 */
[----:B------:R-:W-:Y:S01]  /*cc60*/  SHFL.IDX PT, R19, R19, 0x3, 0x181f ;  /* 0x00781f0013137f89 */ /* 0x000fe200000e0000 */
[----:B0-----:R-:W-:-:S03]  /*cc70*/  IADD3 R6, P0, R14, R8, RZ ;  /* 0x000000080e067210 */ /* 0x001fc60007f1e0ff */
[----:B------:R-:W0:Y:S01]  /*cc80*/  SHFL.IDX PT, R14, R18, 0x1, 0x181f ;  /* 0x00381f00120e7f89 */ /* 0x000e2200000e0000 */
[----:B----4-:R-:W-:-:S05]  /*cc90*/  IADD3.X R7, RZ, R3, RZ, P0, !PT ;  /* 0x00000003ff077210 */ /* 0x010fca00007fe4ff */
[----:B------:R-:W-:Y:S01]  /*cca0*/  LDGSTS.E.BYPASS.LTC128B.128 [R17+0x400], desc[UR36][R6.64], !P1 ;  /* 0x0040000006117fae */ /* 0x000fe2000c901d64 */
[----:B------:R-:W-:-:S03]  /*ccb0*/  ISETP.NE.U32.AND P1, PT, R25, RZ, PT ;  /* 0x000000ff1900720c */ /* 0x000fc60003f25070 */
[----:B------:R-:W-:Y:S01]  /*ccc0*/  LDGSTS.E.BYPASS.LTC128B.128 [R17+0x2400], desc[UR36][R6.64+0x80], !P6 ;  /* 0x0240008006117fae */ /* 0x000fe2000f101d64 */
[----:B------:R-:W-:-:S03]  /*ccd0*/  LOP3.LUT P6, RZ, R16, 0x40, RZ, 0xc0, !PT ;  /* 0x0000004010ff7812 */ /* 0x000fc600078cc0ff */
[----:B------:R-:W-:Y:S04]  /*cce0*/  LDGSTS.E.BYPASS.LTC128B.128 [R17+0x4400], desc[UR36][R6.64+0x100], !P2 ;  /* 0x0440010006117fae */ /* 0x000fe8000d101d64 */
[----:B------:R-:W-:Y:S04]  /*ccf0*/  LDGSTS.E.BYPASS.LTC128B.128 [R17+0x6400], desc[UR36][R6.64+0x180], !P5 ;  /* 0x0640018006117fae */ /* 0x000fe8000e901d64 */
[----:B------:R-:W-:Y:S01]  /*cd00*/  LDGSTS.E.BYPASS.LTC128B.128 [R17+0x8400], desc[UR36][R6.64+0x200], !P4 ;  /* 0x0840020006117fae */ /* 0x000fe2000e101d64 */
[----:B0-----:R-:W-:-:S03]  /*cd10*/  IADD3 R4, P0, R14, R8, RZ ;  /* 0x000000080e047210 */ /* 0x001fc60007f1e0ff */
[----:B------:R-:W0:Y:S02]  /*cd20*/  SHFL.IDX PT, R14, R18, 0x2, 0x181f ;  /* 0x00581f00120e7f89 */ /* 0x000e2400000e0000 */
[----:B------:R-:W-:Y:S02]  /*cd30*/  IMAD.X R5, RZ, RZ, R5, P0 ;  /* 0x000000ffff057224 */ /* 0x000fe400000e0605 */
[----:B------:R-:W-:Y:S01]  /*cd40*/  LDGSTS.E.BYPASS.LTC128B.128 [R17+0xa400], desc[UR36][R6.64+0x280], !P3 ;  /* 0x0a40028006117fae */ /* 0x000fe2000d901d64 */
[----:B0-----:R-:W-:-:S03]  /*cd50*/  IADD3 R2, P0, R14, R8, RZ ;  /* 0x000000080e027210 */ /* 0x001fc60007f1e0ff */
[----:B------:R0:W1:Y:S02]  /*cd60*/  SHFL.IDX PT, R14, R18, 0x3, 0x181f ;  /* 0x00781f00120e7f89 */ /* 0x00006400000e0000 */
[----:B------:R-:W-:Y:S01]  /*cd70*/  IMAD.X R3, RZ, RZ, R20, P0 ;  /* 0x000000ffff037224 */ /* 0x000fe200000e0614 */
[----:B------:R-:W-:-:S13]  /*cd80*/  ISETP.NE.U32.AND P0, PT, R28, RZ, PT ;  /* 0x000000ff1c00720c */ /* 0x000fda0003f05070 */
[----:B------:R-:W-:Y:S04]  /*cd90*/  LDGSTS.E.BYPASS.LTC128B.128 [R17+0xc400], desc[UR36][R6.64+0x300], P0 ;  /* 0x0c40030006117fae */ /* 0x000fe80008101d64 */
[----:B------:R3:W-:Y:S04]  /*cda0*/  LDGSTS.E.BYPASS.LTC128B.128 [R17+0xe400], desc[UR36][R6.64+0x380], P1 ;  /* 0x0e40038006117fae */ /* 0x0007e80008901d64 */
[----:B------:R-:W-:Y:S01]  /*cdb0*/  LDGSTS.E.BYPASS.LTC128B.128 [R17+0xc00], desc[UR36][R4.64], !P6 ;  /* 0x00c0000004117fae */ /* 0x000fe2000f101d64 */
[----:B------:R-:W-:-:S04]  /*cdc0*/  ISETP.NE.AND P6, PT, R11, RZ, PT ;  /* 0x000000ff0b00720c */ /* 0x000fc80003fc5270 */
[----:B---3--:R-:W-:-:S09]  /*cdd0*/  P2R R6, PR, RZ, 0x40 ;  /* 0x00000040ff067803 */ /* 0x008fd20000000000 */
[----:B------:R-:W-:Y:S01]  /*cde0*/  LDGSTS.E.BYPASS.LTC128B.128 [R17+0x2c00], desc[UR36][R4.64+0x80], !P6 ;  /* 0x02c0008004117fae */ /* 0x000fe2000f101d64 */
[----:B------:R-:W-:-:S03]  /*cdf0*/  LOP3.LUT P6, RZ, R16, 0x40, RZ, 0xc0, !PT ;  /* 0x0000004010ff7812 */ /* 0x000fc600078cc0ff */
[----:B------:R-:W-:Y:S04]  /*ce00*/  LDGSTS.E.BYPASS.LTC128B.128 [R17+0x4c00], desc[UR36][R4.64+0x100], !P2 ;  /* 0x04c0010004117fae */ /* 0x000fe8000d101d64 */
[----:B------:R-:W-:Y:S04]  /*ce10*/  LDGSTS.E.BYPASS.LTC128B.128 [R17+0x6c00], desc[UR36][R4.64+0x180], !P5 ;  /* 0x06c0018004117fae */ /* 0x000fe8000e901d64 */
[----:B------:R-:W-:Y:S04]  /*ce20*/  LDGSTS.E.BYPASS.LTC128B.128 [R17+0x8c00], desc[UR36][R4.64+0x200], !P4 ;  /* 0x08c0020004117fae */ /* 0x000fe8000e101d64 */
[----:B------:R-:W-:Y:S04]  /*ce30*/  LDGSTS.E.BYPASS.LTC128B.128 [R17+0xac00], desc[UR36][R4.64+0x280], !P3 ;  /* 0x0ac0028004117fae */ /* 0x000fe8000d901d64 */
[----:B------:R-:W-:Y:S04]  /*ce40*/  LDGSTS.E.BYPASS.LTC128B.128 [R17+0xcc00], desc[UR36][R4.64+0x300], P0 ;  /* 0x0cc0030004117fae */ /* 0x000fe80008101d64 */
[----:B------:R3:W-:Y:S04]  /*ce50*/  LDGSTS.E.BYPASS.LTC128B.128 [R17+0xec00], desc[UR36][R4.64+0x380], P1 ;  /* 0x0ec0038004117fae */ /* 0x0007e80008901d64 */
[----:B------:R0:W-:Y:S01]  /*ce60*/  LDGSTS.E.BYPASS.LTC128B.128 [R17+0x1400], desc[UR36][R2.64], !P6 ;  /* 0x0140000002117fae */ /* 0x0001e2000f101d64 */
[----:B------:R-:W-:-:S02]  /*ce70*/  ISETP.NE.AND P6, PT, R6, RZ, PT ;  /* 0x000000ff0600720c */ /* 0x000fc40003fc5270 */
[----:B---3--:R-:W-:-:S11]  /*ce80*/  MOV R4, RZ ;  /* 0x000000ff00047202 */ /* 0x008fd60000000f00 */
[----:B------:R0:W-:Y:S04]  /*ce90*/  LDGSTS.E.BYPASS.LTC128B.128 [R17+0x3400], desc[UR36][R2.64+0x80], !P6 ;  /* 0x0340008002117fae */ /* 0x0001e8000f101d64 */
[----:B------:R0:W-:Y:S04]  /*cea0*/  LDGSTS.E.BYPASS.LTC128B.128 [R17+0x5400], desc[UR36][R2.64+0x100], !P2 ;  /* 0x0540010002117fae */ /* 0x0001e8000d101d64 */
[----:B------:R0:W-:Y:S04]  /*ceb0*/  LDGSTS.E.BYPASS.LTC128B.128 [R17+0x7400], desc[UR36][R2.64+0x180], !P5 ;  /* 0x0740018002117fae */ /* 0x0001e8000e901d64 */
[----:B------:R0:W-:Y:S04]  /*cec0*/  LDGSTS.E.BYPASS.LTC128B.128 [R17+0x9400], desc[UR36][R2.64+0x200], !P4 ;  /* 0x0940020002117fae */ /* 0x0001e8000e101d64 */
[----:B------:R0:W-:Y:S04]  /*ced0*/  LDGSTS.E.BYPASS.LTC128B.128 [R17+0xb400], desc[UR36][R2.64+0x280], !P3 ;  /* 0x0b40028002117fae */ /* 0x0001e8000d901d64 */
[----:B------:R0:W-:Y:S04]  /*cee0*/  LDGSTS.E.BYPASS.LTC128B.128 [R17+0xd400], desc[UR36][R2.64+0x300], P0 ;  /* 0x0d40030002117fae */ /* 0x0001e80008101d64 */
[----:B-1----:R0:W-:Y:S02]  /*cef0*/  LDGSTS.E.BYPASS.LTC128B.128 [R17+0xf400], desc[UR36][R2.64+0x380], P1 ;  /* 0x0f40038002117fae */ /* 0x0021e40008901d64 */
.L_x_154:
[----:B------:R-:W-:Y:S02]  /*cf00*/  P2R R5, PR, RZ, 0x2 ;  /* 0x00000002ff057803 */ /* 0x000fe40000000000 */
[----:B------:R-:W-:Y:S02]  /*cf10*/  LOP3.LUT P1, RZ, R16, 0x40, RZ, 0xc0, !PT ;  /* 0x0000004010ff7812 */ /* 0x000fe4000782c0ff */
[----:B0-----:R-:W-:Y:S02]  /*cf20*/  IADD3 R2, P2, R14, R8, RZ ;  /* 0x000000080e027210 */ /* 0x001fe40007f5e0ff */
[----:B------:R-:W-:-:S03]  /*cf30*/  LOP3.LUT P6, RZ, R16, 0x10, RZ, 0xc0, !PT ;  /* 0x0000001010ff7812 */ /* 0x000fc600078cc0ff */
[----:B------:R-:W-:Y:S01]  /*cf40*/  IMAD.X R3, RZ, RZ, R19, P2 ;  /* 0x000000ffff037224 */ /* 0x000fe200010e0613 */
[----:B------:R-:W-:-:S05]  /*cf50*/  LOP3.LUT P2, RZ, R16, 0x20, RZ, 0xc0, !PT ;  /* 0x0000002010ff7812 */ /* 0x000fca000784c0ff */
[----:B------:R-:W-:Y:S01]  /*cf60*/  @!PT LDS RZ, [RZ] ;  /* 0x00000000fffff984 */ /* 0x000fe20000000800 */
[----:B------:R-:W-:Y:S01]  /*cf70*/  @!PT LDS RZ, [RZ] ;  /* 0x00000000fffff984 */ /* 0x000fe20000000800 */
[----:B------:R-:W-:Y:S01]  /*cf80*/  @!PT LDS RZ, [RZ] ;  /* 0x00000000fffff984 */ /* 0x000fe20000000800 */
[----:B------:R0:W-:Y:S01]  /*cf90*/  LDGSTS.E.BYPASS.LTC128B.128 [R17+0x1c00], desc[UR36][R2.64], !P1 ;  /* 0x01c0000002117fae */ /* 0x0001e2000c901d64 */
[----:B------:R-:W-:-:S07]  /*cfa0*/  ISETP.NE.AND P1, PT, R5, RZ, PT ;  /* 0x000000ff0500720c */ /* 0x000fce0003f25270 */
[----:B------:R0:W-:Y:S04]  /*cfb0*/  LDGSTS.E.BYPASS.LTC128B.128 [R17+0x3c00], desc[UR36][R2.64+0x80], !P2 ;  /* 0x03c0008002117fae */ /* 0x0001e8000d101d64 */
[----:B------:R0:W-:Y:S04]  /*cfc0*/  LDGSTS.E.BYPASS.LTC128B.128 [R17+0x5c00], desc[UR36][R2.64+0x100], !P6 ;  /* 0x05c0010002117fae */ /* 0x0001e8000f101d64 */
[----:B------:R0:W-:Y:S04]  /*cfd0*/  LDGSTS.E.BYPASS.LTC128B.128 [R17+0x7c00], desc[UR36][R2.64+0x180], !P5 ;  /* 0x07c0018002117fae */ /* 0x0001e8000e901d64 */
[----:B------:R0:W-:Y:S04]  /*cfe0*/  LDGSTS.E.BYPASS.LTC128B.128 [R17+0x9c00], desc[UR36][R2.64+0x200], !P4 ;  /* 0x09c0020002117fae */ /* 0x0001e8000e101d64 */
[----:B------:R0:W-:Y:S04]  /*cff0*/  LDGSTS.E.BYPASS.LTC128B.128 [R17+0xbc00], desc[UR36][R2.64+0x280], !P3 ;  /* 0x0bc0028002117fae */ /* 0x0001e8000d901d64 */
[----:B------:R0:W-:Y:S01]  /*d000*/  LDGSTS.E.BYPASS.LTC128B.128 [R17+0xdc00], desc[UR36][R2.64+0x300], P0 ;  /* 0x0dc0030002117fae */ /* 0x0001e20008101d64 */
[----:B------:R-:W-:-:S03]  /*d010*/  PLOP3.LUT P0, PT, PT, PT, PT, 0x80, 0x0 ;  /* 0x000000000000781c */ /* 0x000fc60003f0f070 */
[----:B------:R0:W-:Y:S01]  /*d020*/  LDGSTS.E.BYPASS.LTC128B.128 [R17+0xfc00], desc[UR36][R2.64+0x380], P1 ;  /* 0x0fc0038002117fae */ /* 0x0001e20008901d64 */
[----:B------:R-:W-:-:S09]  /*d030*/  NOP ;  /* 0x0000000000007918 */ /* 0x000fd20000000000 */
.L_x_83:
        /* <DEDUP_REMOVED lines=10> */
.L_x_84:
[----:B------:R-:W-:Y:S01]  /*d0e0*/  VIADD R0, R0, 0x1 ;  /* 0x0000000100007836 */ /* 0x000fe20000000000 */
[----:B------:R-:W-:Y:S01]  /*d0f0*/  IADD3 R22, R22, -0x1, RZ ;  /* 0xffffffff16167810 */ /* 0x000fe20007ffe0ff */
[----:B------:R1:W-:Y:S01]  /*d100*/  SYNCS.ARRIVE.TRANS64.A1T0 RZ, [R10+URZ+0x28c50], RZ ;  /* 0x028c50ff0aff79a7 */ /* 0x0003e2000810003f */
[----:B------:R-:W-:Y:S02]  /*d110*/  VIADD R9, R9, 0xffffffc0 ;  /* 0xffffffc009097836 */ /* 0x000fe40000000000 */
[----:B------:R-:W-:-:S04]  /*d120*/  ISETP.NE.AND P0, PT, R0, 0x2, PT ;  /* 0x000000020000780c */ /* 0x000fc80003f05270 */
[----:B------:R-:W-:Y:S02]  /*d130*/  SEL R0, R0, RZ, P0 ;  /* 0x000000ff00007207 */ /* 0x000fe40000000000 */
[----:B0-----:R-:W-:Y:S02]  /*d140*/  SEL R2, RZ, 0x1, P0 ;  /* 0x00000001ff027807 */ /* 0x001fe40000000000 */
[----:B------:R-:W-:Y:S02]  /*d150*/  ISETP.GT.AND P0, PT, R22, UR45, PT ;  /* 0x0000002d16007c0c */ /* 0x000fe4000bf04270 */
[----:B------:R-:W-:-:S11]  /*d160*/  LOP3.LUT R21, R21, R2, RZ, 0x3c, !PT ;  /* 0x0000000215157212 */ /* 0x000fd600078e3cff */
[----:B-1----:R-:W-:Y:S05]  /*d170*/  @P0 BRA `(.L_x_85) ;  /* 0xfffffff0008c0947 */ /* 0x002fea000383ffff */
.L_x_70:
[----:B------:R-:W-:Y:S05]  /*d180*/  BSYNC B0 ;  /* 0x0000000000007941 */ /* 0x000fea0003800000 */
.L_x_53:
[----:B------:R-:W0:Y:S01]  /*d190*/  S2R R3, SR_CgaCtaId ;  /* 0x0000000000037919 */ /* 0x000e220000008800 */
[----:B------:R-:W-:Y:S01]  /*d1a0*/  MOV R2, 0x400 ;  /* 0x0000040000027802 */ /* 0x000fe20000000f00 */
[----:B------:R-:W-:Y:S01]  /*d1b0*/  BSSY B0, `(.L_x_86) ;  /* 0x0000005000007945 */ /* 0x000fe20003800000 */
[----:B------:R-:W-:Y:S02]  /*d1c0*/  SHF.L.U32 R4, R4, 0x1f, RZ ;  /* 0x0000001f04047819 */ /* 0x000fe400000006ff */
[----:B0-----:R-:W-:-:S04]  /*d1d0*/  LEA R5, R3, R2, 0x18 ;  /* 0x0000000203057211 */ /* 0x001fc800078ec0ff */
[----:B------:R-:W0:Y:S02]  /*d1e0*/  SYNCS.PHASECHK.TRANS64.TRYWAIT P0, [R5+URZ+0x28c20], R4 ;  /* 0x028c2004050075a7 */ /* 0x000e24000800017f */
[----:B0-----:R-:W-:Y:S05]  /*d1f0*/  @!P0 BRA `(.L_x_87) ;  /* 0x0000002400108947 */ /* 0x001fea0003800000 */
.L_x_155:
[----:B------:R-:W-:Y:S05]  /*d200*/  BSYNC B0 ;  /* 0x0000000000007941 */ /* 0x000fea0003800000 */
.L_x_86:
[----:B------:R-:W-:-:S03]  /*d210*/  UMOV UR4, 0xffffffff ;  /* 0xffffffff00047882 */ /* 0x000fc60000000000 */
[----:B------:R-:W-:Y:S05]  /*d220*/  BRA.DIV UR4, `(.L_x_88) ;  /* 0x0000002604187947 */ /* 0x000fea000b800000 */
[----:B------:R-:W1:Y:S02]  /*d230*/  S2R R2, SR_TID.X ;  /* 0x0000000000027919 */ /* 0x000e640000002100 */
[----:B-1----:R-:W-:-:S04]  /*d240*/  SHF.R.U32.HI R2, RZ, 0x5, R2 ;  /* 0x00000005ff027819 */ /* 0x002fc80000011602 */
[----:B------:R-:W-:-:S05]  /*d250*/  LOP3.LUT R2, R2, 0x3, RZ, 0xc0, !PT ;  /* 0x0000000302027812 */ /* 0x000fca00078ec0ff */
[----:B------:R1:W3:Y:S02]  /*d260*/  SHFL.IDX PT, R14, R2, RZ, 0x1f ;  /* 0x00001fff020e7589 */ /* 0x0002e400000e0000 */
.L_x_158:
[----:B---3--:R-:W-:-:S13]  /*d270*/  ISETP.NE.AND P0, PT, R14, RZ, PT ;  /* 0x000000ff0e00720c */ /* 0x008fda0003f05270 */
[----:B------:R-:W-:Y:S05]  /*d280*/  @P0 BRA `(.L_x_8) ;  /* 0x0000000000880947 */ /* 0x000fea0003800000 */
[----:B------:R-:W-:-:S03]  /*d290*/  UMOV UR4, 0xffffffff ;  /* 0xffffffff00047882 */ /* 0x000fc60000000000 */
[----:B------:R-:W-:Y:S05]  /*d2a0*/  BRA.DIV UR4, `(.L_x_89) ;  /* 0x00000026042c7947 */ /* 0x000fea000b800000 */
[----:B------:R-:W-:-:S13]  /*d2b0*/  ELECT P6, URZ, PT ;  /* 0x00000000003f782f */ /* 0x000fda00038c0000 */
.L_x_161:
[----:B------:R-:W-:Y:S05]  /*d2c0*/  @!P6 BRA `(.L_x_8) ;  /* 0x000000000078e947 */ /* 0x000fea0003800000 */
[----:B------:R-:W-:-:S06]  /*d2d0*/  ULOP3.LUT UR4, UR39, 0x2, URZ, 0xfc, !UPT ;  /* 0x0000000227047892 */ /* 0x000fcc000f8efc3f */
[----:B-1----:R-:W-:-:S05]  /*d2e0*/  IMAD.U32 R2, RZ, RZ, UR4 ;  /* 0x00000004ff027e24 */ /* 0x002fca000f8e00ff */
[----:B------:R-:W-:-:S13]  /*d2f0*/  ISETP.NE.AND P0, PT, R2, 0x3, PT ;  /* 0x000000030200780c */ /* 0x000fda0003f05270 */
[----:B------:R-:W-:Y:S05]  /*d300*/  @!P0 BRA `(.L_x_90) ;  /* 0x0000000000048947 */ /* 0x000fea0003800000 */
[----:B------:R-:W-:Y:S01]  /*d310*/  BPT.TRAP 0x1 ;  /* 0x000000040000795c */ /* 0x000fe20000300000 */
.L_x_90:
[C---:B0-----:R-:W-:Y:S01]  /*d320*/  LEA R4, R0.reuse, R5, 0x3 ;  /* 0x0000000500047211 */ /* 0x041fe200078e18ff */
[----:B------:R-:W-:Y:S01]  /*d330*/  VIADD R0, R0, 0x1 ;  /* 0x0000000100007836 */ /* 0x000fe20000000000 */
[----:B------:R-:W-:-:S04]  /*d340*/  SHF.L.U32 R3, R21, 0x1f, RZ ;  /* 0x0000001f15037819 */ /* 0x000fc800000006ff */
[----:B------:R-:W0:Y:S01]  /*d350*/  SYNCS.PHASECHK.TRANS64.TRYWAIT P1, [R4+URZ+0x28c40], R3 ;  /* 0x028c4003040075a7 */ /* 0x000e22000802017f */
[----:B------:R-:W-:-:S04]  /*d360*/  ISETP.NE.AND P2, PT, R0, 0x2, PT ;  /* 0x000000020000780c */ /* 0x000fc80003f45270 */
[----:B------:R-:W-:Y:S01]  /*d370*/  SEL R2, RZ, 0x1, P2 ;  /* 0x00000001ff027807 */ /* 0x000fe20001000000 */
[----:B0-----:R-:W-:Y:S08]  /*d380*/  @!P1 BRA `(.L_x_91) ;  /* 0x0000002400149947 */ /* 0x001ff00003800000 */
.L_x_162:
[----:B------:R-:W-:Y:S02]  /*d390*/  SEL R0, R0, RZ, P2 ;  /* 0x000000ff00007207 */ /* 0x000fe40001000000 */
[----:B------:R-:W-:Y:S01]  /*d3a0*/  LOP3.LUT R2, R21, R2, RZ, 0x3c, !PT ;  /* 0x0000000215027212 */ /* 0x000fe200078e3cff */
[----:B------:R-:W-:Y:S06]  /*d3b0*/  @!P0 BRA `(.L_x_92) ;  /* 0x0000000000048947 */ /* 0x000fec0003800000 */
[----:B------:R-:W-:Y:S01]  /*d3c0*/  BPT.TRAP 0x1 ;  /* 0x000000040000795c */ /* 0x000fe20000300000 */
.L_x_92:
[----:B------:R-:W-:Y:S01]  /*d3d0*/  IMAD R5, R0, 0x8, R5 ;  /* 0x0000000800057824 */ /* 0x000fe200078e0205 */
[----:B------:R-:W-:-:S04]  /*d3e0*/  SHF.L.U32 R0, R2, 0x1f, RZ ;  /* 0x0000001f02007819 */ /* 0x000fc800000006ff */
[----:B------:R-:W1:Y:S02]  /*d3f0*/  SYNCS.PHASECHK.TRANS64.TRYWAIT P1, [R5+URZ+0x28c40], R0 ;  /* 0x028c4000050075a7 */ /* 0x000e64000802017f */
[----:B-1----:R-:W-:Y:S05]  /*d400*/  @!P1 BRA `(.L_x_93) ;  /* 0x0000002400089947 */ /* 0x002fea0003800000 */
.L_x_163:
[----:B------:R-:W-:Y:S05]  /*d410*/  @!P0 BRA `(.L_x_94) ;  /* 0x0000000000048947 */ /* 0x000fea0003800000 */
[----:B------:R-:W-:Y:S01]  /*d420*/  BPT.TRAP 0x1 ;  /* 0x000000040000795c */ /* 0x000fe20000300000 */
.L_x_94:
[----:B------:R-:W3:Y:S02]  /*d430*/  SYNCS.PHASECHK.TRANS64.TRYWAIT P1, [R4+URZ+0x28c60], R3 ;  /* 0x028c6003040075a7 */ /* 0x000ee4000802017f */
[----:B---3--:R-:W-:Y:S05]  /*d440*/  @!P1 BRA `(.L_x_95) ;  /* 0x00000024000c9947 */ /* 0x008fea0003800000 */
.L_x_164:
[----:B------:R-:W-:Y:S05]  /*d450*/  @!P0 BRA `(.L_x_96) ;  /* 0x0000000000048947 */ /* 0x000fea0003800000 */
[----:B------:R-:W-:Y:S01]  /*d460*/  BPT.TRAP 0x1 ;  /* 0x000000040000795c */ /* 0x000fe20000300000 */
.L_x_96:
[----:B----4-:R4:W0:Y:S02]  /*d470*/  SYNCS.PHASECHK.TRANS64.TRYWAIT P0, [R5+URZ+0x28c60], R0 ;  /* 0x028c6000050075a7 */ /* 0x010824000800017f */
[----:B0-----:R-:W-:Y:S05]  /*d480*/  @!P0 NANOSLEEP.SYNCS 0x989680 ;  /* 0x009896800000895d */ /* 0x001fea0003900000 */
[----:B------:R-:W0:Y:S02]  /*d490*/  @!P0 SYNCS.PHASECHK.TRANS64 P0, [R5+URZ+0x28c60], R0 ;  /* 0x028c6000050085a7 */ /* 0x000e24000800007f */
[----:B0-----:R-:W-:Y:S05]  /*d4a0*/  @!P0 BRA `(.L_x_96) ;  /* 0xfffffffc00f08947 */ /* 0x001fea000383ffff */
.L_x_8:
[----:B------:R-:W-:Y:S05]  /*d4b0*/  BSYNC B6 ;  /* 0x0000000000067941 */ /* 0x000fea0003800000 */
.L_x_5:
[----:B------:R-:W-:Y:S05]  /*d4c0*/  EXIT ;  /* 0x000000000000794d */ /* 0x000fea0003800000 */
.L_x_13:
[----:B0-----:R-:W-:-:S04]  /*d4d0*/  MOV R5, UR5 ;  /* 0x0000000500057c02 */ /* 0x001fc80008000f00 */
[----:B------:R0:W1:Y:S03]  /*d4e0*/  SYNCS.PHASECHK.TRANS64.TRYWAIT P1, [R5+URZ+0x28c50], R2 ;  /* 0x028c5002050075a7 */ /* 0x000066000802017f */
[----:B-1----:R-:W-:Y:S05]  /*d4f0*/  @!P1 NANOSLEEP.SYNCS 0x989680 ;  /* 0x009896800000995d */ /* 0x002fea0003900000 */
[----:B------:R-:W1:Y:S02]  /*d500*/  @!P1 SYNCS.PHASECHK.TRANS64 P1, [R5+URZ+0x28c50], R2 ;  /* 0x028c5002050095a7 */ /* 0x000e64000802007f */
[----:B-1----:R-:W-:Y:S05]  /*d510*/  @!P1 BRA `(.L_x_13) ;  /* 0xfffffffc00ec9947 */ /* 0x002fea000383ffff */
[----:B------:R-:W-:Y:S05]  /*d520*/  BRA `(.L_x_97) ;  /* 0xffffff3c009c7947 */ /* 0x000fea000383ffff */
.L_x_19:
[----:B-1----:R-:W-:-:S04]  /*d530*/  IMAD.U32 R5, RZ, RZ, UR7 ;  /* 0x00000007ff057e24 */ /* 0x002fc8000f8e00ff */
[----:B------:R1:W2:Y:S03]  /*d540*/  SYNCS.PHASECHK.TRANS64.TRYWAIT P1, [R5+URZ+0x28c50], R2 ;  /* 0x028c5002050075a7 */ /* 0x0002a6000802017f */
[----:B--2---:R-:W-:Y:S05]  /*d550*/  @!P1 NANOSLEEP.SYNCS 0x989680 ;  /* 0x009896800000995d */ /* 0x004fea0003900000 */
[----:B------:R-:W2:Y:S02]  /*d560*/  @!P1 SYNCS.PHASECHK.TRANS64 P1, [R5+URZ+0x28c50], R2 ;  /* 0x028c5002050095a7 */ /* 0x000ea4000802007f */
[----:B--2---:R-:W-:Y:S05]  /*d570*/  @!P1 BRA `(.L_x_19) ;  /* 0xfffffffc00ec9947 */ /* 0x004fea000383ffff */
[----:B------:R-:W-:Y:S05]  /*d580*/  BRA `(.L_x_18) ;  /* 0xffffff4800a07947 */ /* 0x000fea000383ffff */
.L_x_24:
[----:B0-----:R-:W-:-:S04]  /*d590*/  IMAD.U32 R0, RZ, RZ, UR41 ;  /* 0x00000029ff007e24 */ /* 0x001fc8000f8e00ff */
[----:B------:R0:W1:Y:S03]  /*d5a0*/  SYNCS.PHASECHK.TRANS64.TRYWAIT P0, [R0+URZ+0x28c00], R11 ;  /* 0x028c000b000075a7 */ /* 0x000066000800017f */
[----:B-1----:R-:W-:Y:S05]  /*d5b0*/  @!P0 NANOSLEEP.SYNCS 0x989680 ;  /* 0x009896800000895d */ /* 0x002fea0003900000 */
[----:B------:R-:W1:Y:S02]  /*d5c0*/  @!P0 SYNCS.PHASECHK.TRANS64 P0, [R0+URZ+0x28c00], R11 ;  /* 0x028c000b000085a7 */ /* 0x000e64000800007f */
[----:B-1----:R-:W-:Y:S05]  /*d5d0*/  @!P0 BRA `(.L_x_24) ;  /* 0xfffffffc00ec8947 */ /* 0x002fea000383ffff */
[----:B------:R-:W-:Y:S05]  /*d5e0*/  BRA `(.L_x_98) ;  /* 0xffffff5c00987947 */ /* 0x000fea000383ffff */
.L_x_28:
[----:B-1----:R-:W-:-:S04]  /*d5f0*/  MOV R2, UR41 ;  /* 0x0000002900027c02 */ /* 0x002fc80008000f00 */
[----:B------:R1:W2:Y:S03]  /*d600*/  SYNCS.PHASECHK.TRANS64.TRYWAIT P1, [R2+URZ+0x28c30], R11 ;  /* 0x028c300b020075a7 */ /* 0x0002a6000802017f */
[----:B--2---:R-:W-:Y:S05]  /*d610*/  @!P1 NANOSLEEP.SYNCS 0x989680 ;  /* 0x009896800000995d */ /* 0x004fea0003900000 */
[----:B------:R-:W2:Y:S02]  /*d620*/  @!P1 SYNCS.PHASECHK.TRANS64 P1, [R2+URZ+0x28c30], R11 ;  /* 0x028c300b020095a7 */ /* 0x000ea4000802007f */
[----:B--2---:R-:W-:Y:S05]  /*d630*/  @!P1 BRA `(.L_x_28) ;  /* 0xfffffffc00ec9947 */ /* 0x004fea000383ffff */
[----:B------:R-:W-:Y:S05]  /*d640*/  BRA `(.L_x_27) ;  /* 0xffffff5c00d87947 */ /* 0x000fea000383ffff */
.L_x_33:
[----:B--2---:R-:W-:-:S04]  /*d650*/  IMAD.U32 R12, RZ, RZ, UR41 ;  /* 0x00000029ff0c7e24 */ /* 0x004fc8000f8e00ff */
[----:B------:R2:W4:Y:S03]  /*d660*/  SYNCS.PHASECHK.TRANS64.TRYWAIT P1, [R12+URZ+0x28c50], R11 ;  /* 0x028c500b0c0075a7 */ /* 0x000526000802017f */
[----:B----4-:R-:W-:Y:S05]  /*d670*/  @!P1 NANOSLEEP.SYNCS 0x989680 ;  /* 0x009896800000995d */ /* 0x010fea0003900000 */
[----:B------:R-:W4:Y:S02]  /*d680*/  @!P1 SYNCS.PHASECHK.TRANS64 P1, [R12+URZ+0x28c50], R11 ;  /* 0x028c500b0c0095a7 */ /* 0x000f24000802007f */
[----:B----4-:R-:W-:Y:S05]  /*d690*/  @!P1 BRA `(.L_x_33) ;  /* 0xfffffffc00ec9947 */ /* 0x010fea000383ffff */
[----:B------:R-:W-:Y:S05]  /*d6a0*/  BRA `(.L_x_32) ;  /* 0xffffff7400547947 */ /* 0x000fea000383ffff */
.L_x_39:
[----:B-1----:R-:W-:-:S04]  /*d6b0*/  IMAD.U32 R12, RZ, RZ, UR26 ;  /* 0x0000001aff0c7e24 */ /* 0x002fc8000f8e00ff */
[----:B------:R1:W2:Y:S03]  /*d6c0*/  SYNCS.PHASECHK.TRANS64.TRYWAIT P2, [R12+URZ+0x28c30], R11 ;  /* 0x028c300b0c0075a7 */ /* 0x0002a6000804017f */
[----:B--2---:R-:W-:Y:S05]  /*d6d0*/  @!P2 NANOSLEEP.SYNCS 0x989680 ;  /* 0x009896800000a95d */ /* 0x004fea0003900000 */
[----:B------:R-:W2:Y:S02]  /*d6e0*/  @!P2 SYNCS.PHASECHK.TRANS64 P2, [R12+URZ+0x28c30], R11 ;  /* 0x028c300b0c00a5a7 */ /* 0x000ea4000804007f */
[----:B--2---:R-:W-:Y:S05]  /*d6f0*/  @!P2 BRA `(.L_x_39) ;  /* 0xfffffffc00eca947 */ /* 0x004fea000383ffff */
[----:B------:R-:W-:Y:S05]  /*d700*/  BRA `(.L_x_38) ;  /* 0xffffff7800487947 */ /* 0x000fea000383ffff */
.L_x_44:
[----:B--2---:R-:W-:-:S04]  /*d710*/  MOV R0, UR26 ;  /* 0x0000001a00007c02 */ /* 0x004fc80008000f00 */
[----:B------:R2:W3:Y:S03]  /*d720*/  SYNCS.PHASECHK.TRANS64.TRYWAIT P2, [R0+URZ+0x28c50], R11 ;  /* 0x028c500b000075a7 */ /* 0x0004e6000804017f */
[----:B---3--:R-:W-:Y:S05]  /*d730*/  @!P2 NANOSLEEP.SYNCS 0x989680 ;  /* 0x009896800000a95d */ /* 0x008fea0003900000 */
[----:B------:R-:W3:Y:S02]  /*d740*/  @!P2 SYNCS.PHASECHK.TRANS64 P2, [R0+URZ+0x28c50], R11 ;  /* 0x028c500b0000a5a7 */ /* 0x000ee4000804007f */
[----:B---3--:R-:W-:Y:S05]  /*d750*/  @!P2 BRA `(.L_x_44) ;  /* 0xfffffffc00eca947 */ /* 0x008fea000383ffff */
[----:B------:R-:W-:Y:S05]  /*d760*/  BRA `(.L_x_43) ;  /* 0xffffff9000647947 */ /* 0x000fea000383ffff */
.L_x_58:
[----:B------:R-:W-:Y:S01]  /*d770*/  IMAD.MOV.U32 R13, RZ, RZ, R23 ;  /* 0x000000ffff0d7224 */ /* 0x000fe200078e0017 */
[----:B------:R-:W-:Y:S01]  /*d780*/  MOV R11, 0x1f ;  /* 0x0000001f000b7802 */ /* 0x000fe20000000f00 */
[----:B------:R-:W-:Y:S02]  /*d790*/  IMAD.MOV.U32 R12, RZ, RZ, RZ ;  /* 0x000000ffff0c7224 */ /* 0x000fe400078e00ff */
[----:B------:R-:W-:-:S07]  /*d7a0*/  IMAD.MOV.U32 R15, RZ, RZ, -0x1 ;  /* 0xffffffffff0f7424 */ /* 0x000fce00078e00ff */
[----:B------:R-:W-:Y:S05]  /*d7b0*/  WARPSYNC.COLLECTIVE R15, `(.L_x_99) ;  /* 0x000000000f087348 */ /* 0x000fea0003c00000 */
[----:B------:R0:W1:Y:S02]  /*d7c0*/  SHFL.IDX P6, R14, R13, R12, R11 ;  /* 0x0000000c0d0e7389 */ /* 0x00006400000c000b */
[----:B01----:R-:W-:Y:S01]  /*d7d0*/  ENDCOLLECTIVE ;  /* 0x000000000000791b */ /* 0x003fe20003800000 */
.L_x_99:
[----:B------:R-:W-:Y:S05]  /*d7e0*/  BRA `(.L_x_100) ;  /* 0xffffffd400307947 */ /* 0x000fea000383ffff */
.L_x_60:
[----:B0-----:R-:W-:-:S04]  /*d7f0*/  IMAD.U32 R3, RZ, RZ, UR43 ;  /* 0x0000002bff037e24 */ /* 0x001fc8000f8e00ff */
[----:B------:R0:W1:Y:S03]  /*d800*/  SYNCS.PHASECHK.TRANS64.TRYWAIT P0, [R3+URZ+0x28c40], R0 ;  /* 0x028c4000030075a7 */ /* 0x000066000800017f */
[----:B-1----:R-:W-:Y:S05]  /*d810*/  @!P0 NANOSLEEP.SYNCS 0x989680 ;  /* 0x009896800000895d */ /* 0x002fea0003900000 */
[----:B------:R-:W1:Y:S02]  /*d820*/  @!P0 SYNCS.PHASECHK.TRANS64 P0, [R3+URZ+0x28c40], R0 ;  /* 0x028c4000030085a7 */ /* 0x000e64000800007f */
[----:B-1----:R-:W-:Y:S05]  /*d830*/  @!P0 BRA `(.L_x_60) ;  /* 0xfffffffc00ec8947 */ /* 0x002fea000383ffff */
[----:B------:R-:W-:Y:S05]  /*d840*/  BRA `(.L_x_101) ;  /* 0xffffffd400607947 */ /* 0x000fea000383ffff */
.L_x_61:
[----:B------:R-:W-:Y:S01]  /*d850*/  BSSY B0, `(.L_x_102) ;  /* 0x0000008000007945 */ /* 0x000fe20003800000 */
[----:B------:R-:W-:Y:S01]  /*d860*/  MOV R13, R5 ;  /* 0x00000005000d7202 */ /* 0x000fe20000000f00 */
[----:B------:R-:W-:Y:S01]  /*d870*/  IMAD.MOV.U32 R12, RZ, RZ, RZ ;  /* 0x000000ffff0c7224 */ /* 0x000fe200078e00ff */
[----:B------:R-:W-:Y:S01]  /*d880*/  MOV R15, 0xffffffff ;  /* 0xffffffff000f7802 */ /* 0x000fe20000000f00 */
[----:B------:R-:W-:-:S07]  /*d890*/  IMAD.MOV.U32 R11, RZ, RZ, 0x181f ;  /* 0x0000181fff0b7424 */ /* 0x000fce00078e00ff */
[----:B------:R-:W-:Y:S05]  /*d8a0*/  WARPSYNC.COLLECTIVE R15, `(.L_x_103) ;  /* 0x000000000f087348 */ /* 0x000fea0003c00000 */
[----:B------:R0:W1:Y:S02]  /*d8b0*/  SHFL.IDX P6, R14, R13, R12, R11 ;  /* 0x0000000c0d0e7389 */ /* 0x00006400000c000b */
[----:B01----:R-:W-:Y:S01]  /*d8c0*/  ENDCOLLECTIVE ;  /* 0x000000000000791b */ /* 0x003fe20003800000 */
.L_x_103:
[----:B------:R-:W-:Y:S05]  /*d8d0*/  BSYNC B0 ;  /* 0x0000000000007941 */ /* 0x000fea0003800000 */
.L_x_102:
[----:B------:R-:W-:Y:S01]  /*d8e0*/  IMAD.MOV.U32 R13, RZ, RZ, R0 ;  /* 0x000000ffff0d7224 */ /* 0x000fe200078e0000 */
[----:B------:R-:W-:Y:S01]  /*d8f0*/  MOV R12, RZ ;  /* 0x000000ff000c7202 */ /* 0x000fe20000000f00 */
[----:B------:R-:W-:Y:S01]  /*d900*/  IMAD.MOV.U32 R11, RZ, RZ, 0x181f ;  /* 0x0000181fff0b7424 */ /* 0x000fe200078e00ff */
[----:B------:R-:W-:Y:S01]  /*d910*/  @P0 LEA R7, R30, UR43, 0x1 ;  /* 0x0000002b1e070c11 */ /* 0x000fe2000f8e08ff */
[----:B------:R-:W-:Y:S02]  /*d920*/  IMAD.MOV.U32 R15, RZ, RZ, -0x1 ;  /* 0xffffffffff0f7424 */ /* 0x000fe400078e00ff */
[----:B------:R-:W-:-:S07]  /*d930*/  IMAD.MOV.U32 R2, RZ, RZ, R14 ;  /* 0x000000ffff027224 */ /* 0x000fce00078e000e */
[----:B------:R-:W-:Y:S05]  /*d940*/  WARPSYNC.COLLECTIVE R15, `(.L_x_104) ;  /* 0x000000000f087348 */ /* 0x000fea0003c00000 */
[----:B------:R0:W1:Y:S02]  /*d950*/  SHFL.IDX P6, R14, R13, R12, R11 ;  /* 0x0000000c0d0e7389 */ /* 0x00006400000c000b */
[----:B01----:R-:W-:Y:S01]  /*d960*/  ENDCOLLECTIVE ;  /* 0x000000000000791b */ /* 0x003fe20003800000 */
.L_x_104:
[----:B------:R-:W-:Y:S01]  /*d970*/  IMAD.MOV.U32 R13, RZ, RZ, R5 ;  /* 0x000000ffff0d7224 */ /* 0x000fe200078e0005 */
[----:B------:R-:W-:Y:S02]  /*d980*/  MOV R12, 0x1 ;  /* 0x00000001000c7802 */ /* 0x000fe40000000f00 */
[----:B------:R-:W-:-:S04]  /*d990*/  @P0 LEA R14, P1, R22, R14, 0x1 ;  /* 0x0000000e160e0211 */ /* 0x000fc800078208ff */
[----:B------:R-:W-:Y:S01]  /*d9a0*/  @P0 IADD3.X R3, RZ, R2, RZ, P1, !PT ;  /* 0x00000002ff030210 */ /* 0x000fe20000ffe4ff */
[----:B------:R-:W-:-:S08]  /*d9b0*/  @P0 IMAD.MOV.U32 R2, RZ, RZ, R14 ;  /* 0x000000ffff020224 */ /* 0x000fd000078e000e */
[----:B------:R-:W-:Y:S05]  /*d9c0*/  WARPSYNC.COLLECTIVE R15, `(.L_x_105) ;  /* 0x000000000f087348 */ /* 0x000fea0003c00000 */
[----:B------:R0:W1:Y:S02]  /*d9d0*/  SHFL.IDX P6, R14, R13, R12, R11 ;  /* 0x0000000c0d0e7389 */ /* 0x00006400000c000b */
[----:B01----:R-:W-:Y:S01]  /*d9e0*/  ENDCOLLECTIVE ;  /* 0x000000000000791b */ /* 0x003fe20003800000 */
.L_x_105:
[----:B------:R-:W-:Y:S01]  /*d9f0*/  @!PT LDS RZ, [RZ] ;  /* 0x00000000fffff984 */ /* 0x000fe20000000800 */
[----:B------:R-:W-:Y:S01]  /*da00*/  @!PT LDS RZ, [RZ] ;  /* 0x00000000fffff984 */ /* 0x000fe20000000800 */
[----:B------:R-:W-:Y:S01]  /*da10*/  @!PT LDS RZ, [RZ] ;  /* 0x00000000fffff984 */ /* 0x000fe20000000800 */
[----:B------:R0:W-:Y:S01]  /*da20*/  @P0 LDGSTS.E.BYPASS.LTC128B.128 [R7+0x22400], desc[UR36][R2.64], !P2 ;  /* 0x2240000002070fae */ /* 0x0001e2000d101d64 */
[----:B------:R-:W-:Y:S01]  /*da30*/  ISETP.GE.AND P0, PT, R18, 0x11, PT ;  /* 0x000000111200780c */ /* 0x000fe20003f06270 */
[----:B------:R-:W-:-:S12]  /*da40*/  IMAD.MOV.U32 R13, RZ, RZ, R0 ;  /* 0x000000ffff0d7224 */ /* 0x000fd800078e0000 */
[----:B------:R-:W-:Y:S01]  /*da50*/  @P0 LEA R9, R30, UR43, 0x1 ;  /* 0x0000002b1e090c11 */ /* 0x000fe2000f8e08ff */
[----:B0-----:R-:W-:-:S07]  /*da60*/  IMAD.MOV.U32 R4, RZ, RZ, R14 ;  /* 0x000000ffff047224 */ /* 0x001fce00078e000e */
[----:B------:R-:W-:Y:S05]  /*da70*/  WARPSYNC.COLLECTIVE R15, `(.L_x_106) ;  /* 0x000000000f087348 */ /* 0x000fea0003c00000 */
[----:B------:R0:W1:Y:S02]  /*da80*/  SHFL.IDX P6, R14, R13, R12, R11 ;  /* 0x0000000c0d0e7389 */ /* 0x00006400000c000b */
[----:B01----:R-:W-:Y:S01]  /*da90*/  ENDCOLLECTIVE ;  /* 0x000000000000791b */ /* 0x003fe20003800000 */
.L_x_106:
[----:B------:R-:W-:Y:S02]  /*daa0*/  IMAD.MOV.U32 R13, RZ, RZ, R5 ;  /* 0x000000ffff0d7224 */ /* 0x000fe400078e0005 */
[----:B------:R-:W-:Y:S01]  /*dab0*/  IMAD.MOV.U32 R12, RZ, RZ, 0x2 ;  /* 0x00000002ff0c7424 */ /* 0x000fe200078e00ff */
[----:B------:R-:W-:-:S13]  /*dac0*/  @P0 LEA R2, P1, R22, R14, 0x1 ;  /* 0x0000000e16020211 */ /* 0x000fda00078208ff */
[----:B------:R-:W-:Y:S05]  /*dad0*/  WARPSYNC.COLLECTIVE R15, `(.L_x_107) ;  /* 0x000000000f087348 */ /* 0x000fea0003c00000 */
[----:B------:R0:W1:Y:S02]  /*dae0*/  SHFL.IDX P6, R14, R13, R12, R11 ;  /* 0x0000000c0d0e7389 */ /* 0x00006400000c000b */
[----:B01----:R-:W-:Y:S01]  /*daf0*/  ENDCOLLECTIVE ;  /* 0x000000000000791b */ /* 0x003fe20003800000 */
.L_x_107:
[----:B------:R-:W-:-:S05]  /*db00*/  @P0 IADD3.X R3, RZ, R4, RZ, P1, !PT ;  /* 0x00000004ff030210 */ /* 0x000fca0000ffe4ff */
[----:B------:R-:W-:Y:S01]  /*db10*/  @!PT LDS RZ, [RZ] ;  /* 0x00000000fffff984 */ /* 0x000fe20000000800 */
[----:B------:R-:W-:Y:S01]  /*db20*/  @!PT LDS RZ, [RZ] ;  /* 0x00000000fffff984 */ /* 0x000fe20000000800 */
[----:B------:R-:W-:Y:S01]  /*db30*/  @!PT LDS RZ, [RZ] ;  /* 0x00000000fffff984 */ /* 0x000fe20000000800 */
[----:B------:R0:W-:Y:S01]  /*db40*/  @P0 LDGSTS.E.BYPASS.LTC128B.128 [R9+0x22c00], desc[UR36][R2.64], !P2 ;  /* 0x22c0000002090fae */ /* 0x0001e2000d101d64 */
[----:B------:R-:W-:Y:S01]  /*db50*/  ISETP.GE.AND P0, PT, R18, 0x21, PT ;  /* 0x000000211200780c */ /* 0x000fe20003f06270 */
[----:B------:R-:W-:-:S12]  /*db60*/  IMAD.MOV.U32 R13, RZ, RZ, R0 ;  /* 0x000000ffff0d7224 */ /* 0x000fd800078e0000 */
[----:B------:R-:W-:Y:S02]  /*db70*/  @P0 LEA R7, R30, UR43, 0x1 ;  /* 0x0000002b1e070c11 */ /* 0x000fe4000f8e08ff */
[----:B0-----:R-:W-:-:S07]  /*db80*/  MOV R4, R14 ;  /* 0x0000000e00047202 */ /* 0x001fce0000000f00 */
[----:B------:R-:W-:Y:S05]  /*db90*/  WARPSYNC.COLLECTIVE R15, `(.L_x_108) ;  /* 0x000000000f087348 */ /* 0x000fea0003c00000 */
[----:B------:R0:W1:Y:S02]  /*dba0*/  SHFL.IDX P6, R14, R13, R12, R11 ;  /* 0x0000000c0d0e7389 */ /* 0x00006400000c000b */
[----:B01----:R-:W-:Y:S01]  /*dbb0*/  ENDCOLLECTIVE ;  /* 0x000000000000791b */ /* 0x003fe20003800000 */
.L_x_108:
[----:B------:R-:W-:Y:S01]  /*dbc0*/  MOV R13, R5 ;  /* 0x00000005000d7202 */ /* 0x000fe20000000f00 */
[----:B------:R-:W-:Y:S01]  /*dbd0*/  IMAD.MOV.U32 R12, RZ, RZ, 0x3 ;  /* 0x00000003ff0c7424 */ /* 0x000fe200078e00ff */
[----:B------:R-:W-:-:S13]  /*dbe0*/  @P0 LEA R2, P1, R22, R14, 0x1 ;  /* 0x0000000e16020211 */ /* 0x000fda00078208ff */
[----:B------:R-:W-:Y:S05]  /*dbf0*/  WARPSYNC.COLLECTIVE R15, `(.L_x_109) ;  /* 0x000000000f087348 */ /* 0x000fea0003c00000 */
[----:B------:R0:W1:Y:S02]  /*dc00*/  SHFL.IDX P6, R14, R13, R12, R11 ;  /* 0x0000000c0d0e7389 */ /* 0x00006400000c000b */
[----:B01----:R-:W-:Y:S01]  /*dc10*/  ENDCOLLECTIVE ;  /* 0x000000000000791b */ /* 0x003fe20003800000 */
.L_x_109:
[----:B------:R-:W-:-:S05]  /*dc20*/  @P0 IMAD.X R3, RZ, RZ, R4, P1 ;  /* 0x000000ffff030224 */ /* 0x000fca00008e0604 */
[----:B------:R-:W-:Y:S01]  /*dc30*/  @!PT LDS RZ, [RZ] ;  /* 0x00000000fffff984 */ /* 0x000fe20000000800 */
[----:B------:R-:W-:Y:S01]  /*dc40*/  @!PT LDS RZ, [RZ] ;  /* 0x00000000fffff984 */ /* 0x000fe20000000800 */
[----:B------:R-:W-:Y:S01]  /*dc50*/  @!PT LDS RZ, [RZ] ;  /* 0x00000000fffff984 */ /* 0x000fe20000000800 */
[----:B------:R0:W-:Y:S01]  /*dc60*/  @P0 LDGSTS.E.BYPASS.LTC128B.128 [R7+0x23400], desc[UR36][R2.64], !P2 ;  /* 0x2340000002070fae */ /* 0x0001e2000d101d64 */
[----:B------:R-:W-:Y:S01]  /*dc70*/  MOV R13, R0 ;  /* 0x00000000000d7202 */ /* 0x000fe20000000f00 */
[----:B------:R-:W-:-:S07]  /*dc80*/  IMAD.MOV.U32 R4, RZ, RZ, R14 ;  /* 0x000000ffff047224 */ /* 0x000fce00078e000e */
[----:B0-----:R-:W-:Y:S05]  /*dc90*/  WARPSYNC.COLLECTIVE R15, `(.L_x_110) ;  /* 0x000000000f087348 */ /* 0x001fea0003c00000 */
[----:B------:R1:W2:Y:S02]  /*dca0*/  SHFL.IDX P6, R14, R13, R12, R11 ;  /* 0x0000000c0d0e7389 */ /* 0x0002a400000c000b */
[----:B012---:R-:W-:Y:S01]  /*dcb0*/  ENDCOLLECTIVE ;  /* 0x000000000000791b */ /* 0x007fe20003800000 */
.L_x_110:
[----:B------:R-:W-:Y:S05]  /*dcc0*/  BRA `(.L_x_111) ;  /* 0xffffffd400247947 */ /* 0x000fea000383ffff */
.L_x_64:
[----:B------:R-:W-:Y:S01]  /*dcd0*/  IMAD.MOV.U32 R13, RZ, RZ, R5 ;  /* 0x000000ffff0d7224 */ /* 0x000fe200078e0005 */
[----:B------:R-:W-:Y:S01]  /*dce0*/  MOV R11, 0x181f ;  /* 0x0000181f000b7802 */ /* 0x000fe20000000f00 */
[----:B------:R-:W-:Y:S02]  /*dcf0*/  IMAD.MOV.U32 R12, RZ, RZ, RZ ;  /* 0x000000ffff0c7224 */ /* 0x000fe400078e00ff */
[----:B------:R-:W-:Y:S02]  /*dd00*/  IMAD.MOV.U32 R15, RZ, RZ, -0x1 ;  /* 0xffffffffff0f7424 */ /* 0x000fe400078e00ff */
[----:B------:R-:W-:-:S07]  /*dd10*/  IMAD R35, R35, 0x40, R36 ;  /* 0x0000004023237824 */ /* 0x000fce00078e0224 */
[----:B------:R-:W-:Y:S05]  /*dd20*/  WARPSYNC.COLLECTIVE R15, `(.L_x_112) ;  /* 0x000000000f087348 */ /* 0x000fea0003c00000 */
[----:B------:R0:W1:Y:S02]  /*dd30*/  SHFL.IDX P6, R14, R13, R12, R11 ;  /* 0x0000000c0d0e7389 */ /* 0x00006400000c000b */
[----:B01----:R-:W-:Y:S01]  /*dd40*/  ENDCOLLECTIVE ;  /* 0x000000000000791b */ /* 0x003fe20003800000 */
.L_x_112:
[----:B------:R-:W-:Y:S01]  /*dd50*/  VIADD R9, R35, 0x10 ;  /* 0x0000001023097836 */ /* 0x000fe20000000000 */
[----:B------:R-:W-:Y:S01]  /*dd60*/  MOV R13, R4 ;  /* 0x00000004000d7202 */ /* 0x000fe20000000f00 */
[----:B------:R-:W-:-:S07]  /*dd70*/  IMAD.MOV.U32 R2, RZ, RZ, R14 ;  /* 0x000000ffff027224 */ /* 0x000fce00078e000e */
[----:B------:R-:W-:Y:S05]  /*dd80*/  WARPSYNC.COLLECTIVE R15, `(.L_x_113) ;  /* 0x000000000f087348 */ /* 0x000fea0003c00000 */
[----:B------:R0:W1:Y:S02]  /*dd90*/  SHFL.IDX P6, R14, R13, R12, R11 ;  /* 0x0000000c0d0e7389 */ /* 0x00006400000c000b */
[----:B01----:R-:W-:Y:S01]  /*dda0*/  ENDCOLLECTIVE ;  /* 0x000000000000791b */ /* 0x003fe20003800000 */
.L_x_113:
[----:B------:R-:W-:Y:S02]  /*ddb0*/  ULDC UR4, c[0x0][0x288] ;  /* 0x0000a20000047ab9 */ /* 0x000fe40000000800 */
[----:B------:R-:W-:-:S05]  /*ddc0*/  IMAD R0, R0, UR4, RZ ;  /* 0x0000000400007c24 */ /* 0x000fca000f8e02ff */
[----:B------:R-:W-:Y:S01]  /*ddd0*/  ISETP.GE.AND P0, PT, R35, R0, PT ;  /* 0x000000002300720c */ /* 0x000fe20003f06270 */
[----:B------:R-:W-:Y:S01]  /*dde0*/  IMAD.MOV.U32 R13, RZ, RZ, R5 ;  /* 0x000000ffff0d7224 */ /* 0x000fe200078e0005 */
[----:B------:R-:W-:-:S11]  /*ddf0*/  MOV R12, 0x1 ;  /* 0x00000001000c7802 */ /* 0x000fd60000000f00 */
[----:B------:R-:W-:Y:S02]  /*de00*/  @!P0 LEA R7, R30, UR43, 0x1 ;  /* 0x0000002b1e078c11 */ /* 0x000fe4000f8e08ff */
[----:B------:R-:W-:-:S05]  /*de10*/  @!P0 LEA R14, P2, R22, R14, 0x1 ;  /* 0x0000000e160e8211 */ /* 0x000fca00078408ff */
[----:B------:R-:W-:Y:S01]  /*de20*/  @!P0 IMAD.X R3, RZ, RZ, R2, P2 ;  /* 0x000000ffff038224 */ /* 0x000fe200010e0602 */
[----:B------:R-:W-:-:S07]  /*de30*/  @!P0 MOV R2, R14 ;  /* 0x0000000e00028202 */ /* 0x000fce0000000f00 */
[----:B------:R-:W-:Y:S05]  /*de40*/  WARPSYNC.COLLECTIVE R15, `(.L_x_114) ;  /* 0x000000000f087348 */ /* 0x000fea0003c00000 */
[----:B------:R0:W1:Y:S02]  /*de50*/  SHFL.IDX P6, R14, R13, R12, R11 ;  /* 0x0000000c0d0e7389 */ /* 0x00006400000c000b */
[----:B01----:R-:W-:Y:S01]  /*de60*/  ENDCOLLECTIVE ;  /* 0x000000000000791b */ /* 0x003fe20003800000 */
.L_x_114:
[----:B------:R-:W-:Y:S01]  /*de70*/  @!PT LDS RZ, [RZ] ;  /* 0x00000000fffff984 */ /* 0x000fe20000000800 */
[----:B------:R-:W-:Y:S01]  /*de80*/  @!PT LDS RZ, [RZ] ;  /* 0x00000000fffff984 */ /* 0x000fe20000000800 */
[----:B------:R-:W-:Y:S01]  /*de90*/  @!PT LDS RZ, [RZ] ;  /* 0x00000000fffff984 */ /* 0x000fe20000000800 */
[----:B------:R0:W-:Y:S01]  /*dea0*/  @!P0 LDGSTS.E.BYPASS.LTC128B.128 [R7+0x20400], desc[UR36][R2.64], !P1 ;  /* 0x2040000002078fae */ /* 0x0001e2000c901d64 */
[----:B------:R-:W-:Y:S01]  /*deb0*/  ISETP.GE.AND P0, PT, R9, R0, PT ;  /* 0x000000000900720c */ /* 0x000fe20003f06270 */
[----:B------:R-:W-:Y:S02]  /*dec0*/  IMAD.MOV.U32 R13, RZ, RZ, R4 ;  /* 0x000000ffff0d7224 */ /* 0x000fe400078e0004 */
[----:B0-----:R-:W-:-:S10]  /*ded0*/  VIADD R7, R35, 0x20 ;  /* 0x0000002023077836 */ /* 0x001fd40000000000 */
[----:B------:R-:W-:Y:S01]  /*dee0*/  @!P0 LEA R9, R30, UR43, 0x1 ;  /* 0x0000002b1e098c11 */ /* 0x000fe2000f8e08ff */
[----:B------:R-:W-:-:S07]  /*def0*/  IMAD.MOV.U32 R6, RZ, RZ, R14 ;  /* 0x000000ffff067224 */ /* 0x000fce00078e000e */
[----:B------:R-:W-:Y:S05]  /*df00*/  WARPSYNC.COLLECTIVE R15, `(.L_x_115) ;  /* 0x000000000f087348 */ /* 0x000fea0003c00000 */
[----:B------:R0:W1:Y:S02]  /*df10*/  SHFL.IDX P6, R14, R13, R12, R11 ;  /* 0x0000000c0d0e7389 */ /* 0x00006400000c000b */
[----:B01----:R-:W-:Y:S01]  /*df20*/  ENDCOLLECTIVE ;  /* 0x000000000000791b */ /* 0x003fe20003800000 */
.L_x_115:
[----:B------:R-:W-:Y:S01]  /*df30*/  IMAD.MOV.U32 R13, RZ, RZ, R5 ;  /* 0x000000ffff0d7224 */ /* 0x000fe200078e0005 */
[----:B------:R-:W-:Y:S02]  /*df40*/  MOV R12, 0x2 ;  /* 0x00000002000c7802 */ /* 0x000fe40000000f00 */
[----:B------:R-:W-:-:S13]  /*df50*/  @!P0 LEA R2, P2, R22, R14, 0x1 ;  /* 0x0000000e16028211 */ /* 0x000fda00078408ff */
[----:B------:R-:W-:Y:S05]  /*df60*/  WARPSYNC.COLLECTIVE R15, `(.L_x_116) ;  /* 0x000000000f087348 */ /* 0x000fea0003c00000 */
[----:B------:R0:W1:Y:S02]  /*df70*/  SHFL.IDX P6, R14, R13, R12, R11 ;  /* 0x0000000c0d0e7389 */ /* 0x00006400000c000b */
[----:B01----:R-:W-:Y:S01]  /*df80*/  ENDCOLLECTIVE ;  /* 0x000000000000791b */ /* 0x003fe20003800000 */
.L_x_116:
[----:B------:R-:W-:-:S05]  /*df90*/  @!P0 IADD3.X R3, RZ, R6, RZ, P2, !PT ;  /* 0x00000006ff038210 */ /* 0x000fca00017fe4ff */
[----:B------:R-:W-:Y:S01]  /*dfa0*/  @!PT LDS RZ, [RZ] ;  /* 0x00000000fffff984 */ /* 0x000fe20000000800 */
[----:B------:R-:W-:Y:S01]  /*dfb0*/  @!PT LDS RZ, [RZ] ;  /* 0x00000000fffff984 */ /* 0x000fe20000000800 */
[----:B------:R-:W-:Y:S01]  /*dfc0*/  @!PT LDS RZ, [RZ] ;  /* 0x00000000fffff984 */ /* 0x000fe20000000800 */
[----:B------:R0:W-:Y:S01]  /*dfd0*/  @!P0 LDGSTS.E.BYPASS.LTC128B.128 [R9+0x20c00], desc[UR36][R2.64], !P1 ;  /* 0x20c0000002098fae */ /* 0x0001e2000c901d64 */
[----:B------:R-:W-:Y:S01]  /*dfe0*/  ISETP.GE.AND P0, PT, R7, R0, PT ;  /* 0x000000000700720c */ /* 0x000fe20003f06270 */
[----:B------:R-:W-:-:S12]  /*dff0*/  IMAD.MOV.U32 R13, RZ, RZ, R4 ;  /* 0x000000ffff0d7224 */ /* 0x000fd800078e0004 */
[----:B------:R-:W-:Y:S01]  /*e000*/  @!P0 LEA R7, R30, UR43, 0x1 ;  /* 0x0000002b1e078c11 */ /* 0x000fe2000f8e08ff */
[----:B0-----:R-:W-:-:S07]  /*e010*/  IMAD.MOV.U32 R6, RZ, RZ, R14 ;  /* 0x000000ffff067224 */ /* 0x001fce00078e000e */
[----:B------:R-:W-:Y:S05]  /*e020*/  WARPSYNC.COLLECTIVE R15, `(.L_x_117) ;  /* 0x000000000f087348 */ /* 0x000fea0003c00000 */
[----:B------:R0:W1:Y:S02]  /*e030*/  SHFL.IDX P6, R14, R13, R12, R11 ;  /* 0x0000000c0d0e7389 */ /* 0x00006400000c000b */
[----:B01----:R-:W-:Y:S01]  /*e040*/  ENDCOLLECTIVE ;  /* 0x000000000000791b */ /* 0x003fe20003800000 */
.L_x_117:
[----:B------:R-:W-:Y:S02]  /*e050*/  IMAD.MOV.U32 R13, RZ, RZ, R5 ;  /* 0x000000ffff0d7224 */ /* 0x000fe400078e0005 */
[----:B------:R-:W-:Y:S01]  /*e060*/  IMAD.MOV.U32 R12, RZ, RZ, 0x3 ;  /* 0x00000003ff0c7424 */ /* 0x000fe200078e00ff */
[----:B------:R-:W-:-:S13]  /*e070*/  @!P0 LEA R2, P2, R22, R14, 0x1 ;  /* 0x0000000e16028211 */ /* 0x000fda00078408ff */
[----:B------:R-:W-:Y:S05]  /*e080*/  WARPSYNC.COLLECTIVE R15, `(.L_x_118) ;  /* 0x000000000f087348 */ /* 0x000fea0003c00000 */
[----:B------:R0:W1:Y:S02]  /*e090*/  SHFL.IDX P6, R14, R13, R12, R11 ;  /* 0x0000000c0d0e7389 */ /* 0x00006400000c000b */
[----:B01----:R-:W-:Y:S01]  /*e0a0*/  ENDCOLLECTIVE ;  /* 0x000000000000791b */ /* 0x003fe20003800000 */
.L_x_118:
[----:B------:R-:W-:-:S05]  /*e0b0*/  @!P0 IADD3.X R3, RZ, R6, RZ, P2, !PT ;  /* 0x00000006ff038210 */ /* 0x000fca00017fe4ff */
[----:B------:R-:W-:Y:S01]  /*e0c0*/  @!PT LDS RZ, [RZ] ;  /* 0x00000000fffff984 */ /* 0x000fe20000000800 */
[----:B------:R-:W-:Y:S01]  /*e0d0*/  @!PT LDS RZ, [RZ] ;  /* 0x00000000fffff984 */ /* 0x000fe20000000800 */
[----:B------:R-:W-:Y:S01]  /*e0e0*/  @!PT LDS RZ, [RZ] ;  /* 0x00000000fffff984 */ /* 0x000fe20000000800 */
[----:B------:R0:W-:Y:S01]  /*e0f0*/  @!P0 LDGSTS.E.BYPASS.LTC128B.128 [R7+0x21400], desc[UR36][R2.64], !P1 ;  /* 0x2140000002078fae */ /* 0x0001e2000c901d64 */
[----:B------:R-:W-:Y:S01]  /*e100*/  IMAD.MOV.U32 R13, RZ, RZ, R4 ;  /* 0x000000ffff0d7224 */ /* 0x000fe200078e0004 */
[----:B------:R-:W-:-:S07]  /*e110*/  MOV R6, R14 ;  /* 0x0000000e00067202 */ /* 0x000fce0000000f00 */
[----:B0-----:R-:W-:Y:S05]  /*e120*/  WARPSYNC.COLLECTIVE R15, `(.L_x_119) ;  /* 0x000000000f087348 */ /* 0x001fea0003c00000 */
[----:B------:R1:W2:Y:S02]  /*e130*/  SHFL.IDX P6, R14, R13, R12, R11 ;  /* 0x0000000c0d0e7389 */ /* 0x0002a400000c000b */
[----:B012---:R-:W-:Y:S01]  /*e140*/  ENDCOLLECTIVE ;  /* 0x000000000000791b */ /* 0x007fe20003800000 */
.L_x_119:
[----:B------:R-:W-:Y:S05]  /*e150*/  BRA `(.L_x_120) ;  /* 0xffffffd400c47947 */ /* 0x000fea000383ffff */
.L_x_65:
[----:B0-----:R-:W-:-:S04]  /*e160*/  IMAD.U32 R3, RZ, RZ, UR43 ;  /* 0x0000002bff037e24 */ /* 0x001fc8000f8e00ff */
[----:B------:R0:W1:Y:S03]  /*e170*/  SYNCS.PHASECHK.TRANS64.TRYWAIT P0, [R3+URZ+0x28c20], R0 ;  /* 0x028c2000030075a7 */ /* 0x000066000800017f */
[----:B-1----:R-:W-:Y:S05]  /*e180*/  @!P0 NANOSLEEP.SYNCS 0x989680 ;  /* 0x009896800000895d */ /* 0x002fea0003900000 */
[----:B------:R-:W1:Y:S02]  /*e190*/  @!P0 SYNCS.PHASECHK.TRANS64 P0, [R3+URZ+0x28c20], R0 ;  /* 0x028c2000030085a7 */ /* 0x000e64000800007f */
[----:B-1----:R-:W-:Y:S05]  /*e1a0*/  @!P0 BRA `(.L_x_65) ;  /* 0xfffffffc00ec8947 */ /* 0x002fea000383ffff */
[----:B------:R-:W-:Y:S05]  /*e1b0*/  BRA `(.L_x_121) ;  /* 0xffffffd400f47947 */ /* 0x000fea000383ffff */
.L_x_67:
[----:B0-----:R-:W-:-:S04]  /*e1c0*/  MOV R3, UR43 ;  /* 0x0000002b00037c02 */ /* 0x001fc80008000f00 */
[----:B------:R0:W1:Y:S03]  /*e1d0*/  SYNCS.PHASECHK.TRANS64.TRYWAIT P0, [R3+URZ+0x28c60], R0 ;  /* 0x028c6000030075a7 */ /* 0x000066000800017f */
[----:B-1----:R-:W-:Y:S05]  /*e1e0*/  @!P0 NANOSLEEP.SYNCS 0x989680 ;  /* 0x009896800000895d */ /* 0x002fea0003900000 */
[----:B------:R-:W1:Y:S02]  /*e1f0*/  @!P0 SYNCS.PHASECHK.TRANS64 P0, [R3+URZ+0x28c60], R0 ;  /* 0x028c6000030085a7 */ /* 0x000e64000800007f */
[----:B-1----:R-:W-:Y:S05]  /*e200*/  @!P0 BRA `(.L_x_67) ;  /* 0xfffffffc00ec8947 */ /* 0x002fea000383ffff */
[----:B------:R-:W-:Y:S05]  /*e210*/  BRA `(.L_x_122) ;  /* 0xffffffd400f07947 */ /* 0x000fea000383ffff */
.L_x_68:
[----:B------:R-:W-:Y:S01]  /*e220*/  BSSY B0, `(.L_x_123) ;  /* 0x0000008000007945 */ /* 0x000fe20003800000 */
[----:B------:R-:W-:Y:S01]  /*e230*/  IMAD.MOV.U32 R13, RZ, RZ, R6 ;  /* 0x000000ffff0d7224 */ /* 0x000fe200078e0006 */
[----:B------:R-:W-:Y:S01]  /*e240*/  MOV R11, 0x181f ;  /* 0x0000181f000b7802 */ /* 0x000fe20000000f00 */
[----:B------:R-:W-:Y:S02]  /*e250*/  IMAD.MOV.U32 R12, RZ, RZ, RZ ;  /* 0x000000ffff0c7224 */ /* 0x000fe400078e00ff */
[----:B------:R-:W-:-:S07]  /*e260*/  IMAD.MOV.U32 R15, RZ, RZ, -0x1 ;  /* 0xffffffffff0f7424 */ /* 0x000fce00078e00ff */
[----:B------:R-:W-:Y:S05]  /*e270*/  WARPSYNC.COLLECTIVE R15, `(.L_x_124) ;  /* 0x000000000f087348 */ /* 0x000fea0003c00000 */
[----:B------:R0:W1:Y:S02]  /*e280*/  SHFL.IDX P6, R14, R13, R12, R11 ;  /* 0x0000000c0d0e7389 */ /* 0x00006400000c000b */
[----:B01----:R-:W-:Y:S01]  /*e290*/  ENDCOLLECTIVE ;  /* 0x000000000000791b */ /* 0x003fe20003800000 */
.L_x_124:
[----:B------:R-:W-:Y:S05]  /*e2a0*/  BSYNC B0 ;  /* 0x0000000000007941 */ /* 0x000fea0003800000 */
.L_x_123:
[----:B------:R-:W-:Y:S01]  /*e2b0*/  MOV R13, R0 ;  /* 0x00000000000d7202 */ /* 0x000fe20000000f00 */
[----:B------:R-:W-:Y:S01]  /*e2c0*/  IMAD.MOV.U32 R12, RZ, RZ, RZ ;  /* 0x000000ffff0c7224 */ /* 0x000fe200078e00ff */
[----:B------:R-:W-:Y:S01]  /*e2d0*/  MOV R15, 0xffffffff ;  /* 0xffffffff000f7802 */ /* 0x000fe20000000f00 */
[----:B------:R-:W-:Y:S01]  /*e2e0*/  IMAD.MOV.U32 R11, RZ, RZ, 0x181f ;  /* 0x0000181fff0b7424 */ /* 0x000fe200078e00ff */
[----:B------:R-:W-:Y:S01]  /*e2f0*/  LOP3.LUT R4, R17, 0x1, RZ, 0xc0, !PT ;  /* 0x0000000111047812 */ /* 0x000fe200078ec0ff */
[----:B------:R-:W-:Y:S01]  /*e300*/  IMAD.MOV.U32 R3, RZ, RZ, R14 ;  /* 0x000000ffff037224 */ /* 0x000fe200078e000e */
[----:B------:R-:W-:Y:S01]  /*e310*/  LEA R7, R30, UR43, 0x1 ;  /* 0x0000002b1e077c11 */ /* 0x000fe2000f8e08ff */
[----:B------:R-:W-:-:S07]  /*e320*/  IMAD.SHL.U32 R8, R22, 0x2, RZ ;  /* 0x0000000216087824 */ /* 0x000fce00078e00ff */
[----:B------:R-:W-:Y:S05]  /*e330*/  WARPSYNC.COLLECTIVE R15, `(.L_x_125) ;  /* 0x000000000f087348 */ /* 0x000fea0003c00000 */
[----:B------:R0:W1:Y:S02]  /*e340*/  SHFL.IDX P6, R14, R13, R12, R11 ;  /* 0x0000000c0d0e7389 */ /* 0x00006400000c000b */
[----:B01----:R-:W-:Y:S01]  /*e350*/  ENDCOLLECTIVE ;  /* 0x000000000000791b */ /* 0x003fe20003800000 */
.L_x_125:
[----:B------:R-:W-:Y:S02]  /*e360*/  ISETP.NE.U32.AND P1, PT, R4, 0x1, PT ;  /* 0x000000010400780c */ /* 0x000fe40003f25070 */
[C---:B------:R-:W-:Y:S02]  /*e370*/  LOP3.LUT P5, RZ, R17.reuse, 0x2, RZ, 0xc0, !PT ;  /* 0x0000000211ff7812 */ /* 0x040fe400078ac0ff */
[C---:B------:R-:W-:Y:S02]  /*e380*/  LOP3.LUT P4, RZ, R17.reuse, 0x4, RZ, 0xc0, !PT ;  /* 0x0000000411ff7812 */ /* 0x040fe4000788c0ff */
[C---:B------:R-:W-:Y:S02]  /*e390*/  LOP3.LUT P3, RZ, R17.reuse, 0x8, RZ, 0xc0, !PT ;  /* 0x0000000811ff7812 */ /* 0x040fe4000786c0ff */
[----:B------:R-:W-:Y:S02]  /*e3a0*/  LOP3.LUT P2, RZ, R17, 0x10, RZ, 0xc0, !PT ;  /* 0x0000001011ff7812 */ /* 0x000fe4000784c0ff */
[----:B------:R-:W-:-:S02]  /*e3b0*/  LOP3.LUT R16, R16, 0xfffffeff, RZ, 0xc0, !PT ;  /* 0xfffffeff10107812 */ /* 0x000fc400078ec0ff */
[----:B------:R-:W-:Y:S01]  /*e3c0*/  PRMT R4, R17, 0x8880, RZ ;  /* 0x0000888011047816 */ /* 0x000fe200000000ff */
[----:B------:R-:W-:Y:S01]  /*e3d0*/  IMAD.MOV.U32 R12, RZ, RZ, 0x1 ;  /* 0x00000001ff0c7424 */ /* 0x000fe200078e00ff */
[----:B------:R-:W-:Y:S02]  /*e3e0*/  @P1 LOP3.LUT R16, R16, 0x100, RZ, 0xfc, !PT ;  /* 0x0000010010101812 */ /* 0x000fe400078efcff */
[----:B------:R-:W-:Y:S02]  /*e3f0*/  MOV R13, R6 ;  /* 0x00000006000d7202 */ /* 0x000fe40000000f00 */
[----:B------:R-:W-:Y:S02]  /*e400*/  LOP3.LUT R16, R16, 0xfffffdff, RZ, 0xc0, !PT ;  /* 0xfffffdff10107812 */ /* 0x000fe400078ec0ff */
[----:B------:R-:W-:-:S05]  /*e410*/  IADD3 R2, P0, R14, R8, RZ ;  /* 0x000000080e027210 */ /* 0x000fca0007f1e0ff */
[----:B------:R-:W-:Y:S01]  /*e420*/  IMAD.X R3, RZ, RZ, R3, P0 ;  /* 0x000000ffff037224 */ /* 0x000fe200000e0603 */
[----:B------:R-:W-:Y:S02]  /*e430*/  ISETP.LT.OR P0, PT, R18, 0x1, P1 ;  /* 0x000000011200780c */ /* 0x000fe40000f01670 */
[----:B------:R-:W-:-:S11]  /*e440*/  LOP3.LUT P1, RZ, R17, 0x20, RZ, 0xc0, !PT ;  /* 0x0000002011ff7812 */ /* 0x000fd6000782c0ff */
[----:B------:R-:W-:Y:S01]  /*e450*/  @!PT LDS RZ, [RZ] ;  /* 0x00000000fffff984 */ /* 0x000fe20000000800 */
[----:B------:R-:W-:Y:S01]  /*e460*/  @!PT LDS RZ, [RZ] ;  /* 0x00000000fffff984 */ /* 0x000fe20000000800 */
[----:B------:R-:W-:Y:S01]  /*e470*/  @!PT LDS RZ, [RZ] ;  /* 0x00000000fffff984 */ /* 0x000fe20000000800 */
        /* <DEDUP_REMOVED lines=12> */
[----:B------:R-:W-:-:S13]  /*e540*/  ISETP.LT.OR P6, PT, R18, 0x1, !P0 ;  /* 0x000000011200780c */ /* 0x000fda00047c1670 */
[----:B------:R0:W-:Y:S01]  /*e550*/  LDGSTS.E.BYPASS.LTC128B.128 [R7+0xc400], desc[UR36][R2.64+0x300], !P6 ;  /* 0x0c40030002077fae */ /* 0x0001e2000f101d64 */
[----:B------:R-:W-:Y:S01]  /*e560*/  ISETP.GT.AND P6, PT, R4, -0x1, PT ;  /* 0xffffffff0400780c */ /* 0x000fe20003fc4270 */
[----:B------:R-:W-:-:S12]  /*e570*/  IMAD.MOV.U32 R4, RZ, RZ, RZ ;  /* 0x000000ffff047224 */ /* 0x000fd800078e00ff */
[----:B------:R-:W-:Y:S02]  /*e580*/  @P6 LOP3.LUT R16, R16, 0x200, RZ, 0xfc, !PT ;  /* 0x0000020010106812 */ /* 0x000fe400078efcff */
[----:B------:R-:W-:-:S13]  /*e590*/  ISETP.LT.OR P6, PT, R18, 0x1, P6 ;  /* 0x000000011200780c */ /* 0x000fda00037c1670 */
[----:B------:R0:W-:Y:S02]  /*e5a0*/  LDGSTS.E.BYPASS.LTC128B.128 [R7+0xe400], desc[UR36][R2.64+0x380], !P6 ;  /* 0x0e40038002077fae */ /* 0x0001e4000f101d64 */
[----:B0-----:R-:W-:Y:S05]  /*e5b0*/  WARPSYNC.COLLECTIVE R15, `(.L_x_126) ;  /* 0x000000000f087348 */ /* 0x001fea0003c00000 */
[----:B------:R1:W2:Y:S02]  /*e5c0*/  SHFL.IDX P6, R14, R13, R12, R11 ;  /* 0x0000000c0d0e7389 */ /* 0x0002a400000c000b */
[----:B012---:R-:W-:Y:S01]  /*e5d0*/  ENDCOLLECTIVE ;  /* 0x000000000000791b */ /* 0x007fe20003800000 */
.L_x_126:
[----:B------:R-:W-:Y:S01]  /*e5e0*/  MOV R13, R0 ;  /* 0x00000000000d7202 */ /* 0x000fe20000000f00 */
[----:B------:R-:W-:-:S07]  /*e5f0*/  IMAD.MOV.U32 R5, RZ, RZ, R14 ;  /* 0x000000ffff057224 */ /* 0x000fce00078e000e */
[----:B------:R-:W-:Y:S05]  /*e600*/  WARPSYNC.COLLECTIVE R15, `(.L_x_127) ;  /* 0x000000000f087348 */ /* 0x000fea0003c00000 */
[----:B------:R0:W1:Y:S02]  /*e610*/  SHFL.IDX P6, R14, R13, R12, R11 ;  /* 0x0000000c0d0e7389 */ /* 0x00006400000c000b */
[----:B01----:R-:W-:Y:S01]  /*e620*/  ENDCOLLECTIVE ;  /* 0x000000000000791b */ /* 0x003fe20003800000 */
.L_x_127:
[----:B------:R-:W-:Y:S01]  /*e630*/  IMAD.MOV.U32 R13, RZ, RZ, R6 ;  /* 0x000000ffff0d7224 */ /* 0x000fe200078e0006 */
[----:B------:R-:W-:Y:S02]  /*e640*/  MOV R12, 0x2 ;  /* 0x00000002000c7802 */ /* 0x000fe40000000f00 */
[----:B------:R-:W-:-:S05]  /*e650*/  IADD3 R2, P6, R14, R8, RZ ;  /* 0x000000080e027210 */ /* 0x000fca0007fde0ff */
[----:B------:R-:W-:Y:S01]  /*e660*/  IMAD.X R3, RZ, RZ, R5, P6 ;  /* 0x000000ffff037224 */ /* 0x000fe200030e0605 */
[----:B------:R-:W-:-:S04]  /*e670*/  LOP3.LUT P6, RZ, R16, 0x100, RZ, 0xc0, !PT ;  /* 0x0000010010ff7812 */ /* 0x000fc800078cc0ff */
[----:B------:R-:W-:-:S13]  /*e680*/  ISETP.LT.OR P6, PT, R18, 0x11, P6 ;  /* 0x000000111200780c */ /* 0x000fda00037c1670 */
        /* <DEDUP_REMOVED lines=18> */
[----:B------:R0:W-:Y:S02]  /*e7b0*/  LDGSTS.E.BYPASS.LTC128B.128 [R7+0xec00], desc[UR36][R2.64+0x380], !P6 ;  /* 0x0ec0038002077fae */ /* 0x0001e4000f101d64 */
[----:B0-----:R-:W-:Y:S05]  /*e7c0*/  WARPSYNC.COLLECTIVE R15, `(.L_x_128) ;  /* 0x000000000f087348 */ /* 0x001fea0003c00000 */
[----:B------:R1:W2:Y:S02]  /*e7d0*/  SHFL.IDX P6, R14, R13, R12, R11 ;  /* 0x0000000c0d0e7389 */ /* 0x0002a400000c000b */
[----:B012---:R-:W-:Y:S01]  /*e7e0*/  ENDCOLLECTIVE ;  /* 0x000000000000791b */ /* 0x007fe20003800000 */
.L_x_128:
[----:B------:R-:W-:Y:S02]  /*e7f0*/  IMAD.MOV.U32 R13, RZ, RZ, R0 ;  /* 0x000000ffff0d7224 */ /* 0x000fe400078e0000 */
[----:B------:R-:W-:-:S07]  /*e800*/  IMAD.MOV.U32 R9, RZ, RZ, R14 ;  /* 0x000000ffff097224 */ /* 0x000fce00078e000e */
[----:B------:R-:W-:Y:S05]  /*e810*/  WARPSYNC.COLLECTIVE R15, `(.L_x_129) ;  /* 0x000000000f087348 */ /* 0x000fea0003c00000 */
[----:B------:R0:W1:Y:S02]  /*e820*/  SHFL.IDX P6, R14, R13, R12, R11 ;  /* 0x0000000c0d0e7389 */ /* 0x00006400000c000b */
[----:B01----:R-:W-:Y:S01]  /*e830*/  ENDCOLLECTIVE ;  /* 0x000000000000791b */ /* 0x003fe20003800000 */
.L_x_129:
[----:B------:R-:W-:Y:S02]  /*e840*/  IMAD.MOV.U32 R13, RZ, RZ, R6 ;  /* 0x000000ffff0d7224 */ /* 0x000fe400078e0006 */
[----:B------:R-:W-:Y:S01]  /*e850*/  IMAD.MOV.U32 R12, RZ, RZ, 0x3 ;  /* 0x00000003ff0c7424 */ /* 0x000fe200078e00ff */
[----:B------:R-:W-:-:S04]  /*e860*/  IADD3 R2, P6, R14, R8, RZ ;  /* 0x000000080e027210 */ /* 0x000fc80007fde0ff */
[----:B------:R-:W-:Y:S02]  /*e870*/  IADD3.X R3, RZ, R9, RZ, P6, !PT ;  /* 0x00000009ff037210 */ /* 0x000fe400037fe4ff */
        /* <DEDUP_REMOVED lines=24> */
.L_x_130:
[----:B------:R-:W-:Y:S01]  /*ea00*/  IMAD.MOV.U32 R13, RZ, RZ, R0 ;  /* 0x000000ffff0d7224 */ /* 0x000fe200078e0000 */
[----:B------:R-:W-:-:S07]  /*ea10*/  MOV R6, R14 ;  /* 0x0000000e00067202 */ /* 0x000fce0000000f00 */
[----:B------:R-:W-:Y:S05]  /*ea20*/  WARPSYNC.COLLECTIVE R15, `(.L_x_131) ;  /* 0x000000000f087348 */ /* 0x000fea0003c00000 */
[----:B------:R0:W1:Y:S02]  /*ea30*/  SHFL.IDX P6, R14, R13, R12, R11 ;  /* 0x0000000c0d0e7389 */ /* 0x00006400000c000b */
[----:B01----:R-:W-:Y:S01]  /*ea40*/  ENDCOLLECTIVE ;  /* 0x000000000000791b */ /* 0x003fe20003800000 */
.L_x_131:
[----:B------:R-:W-:Y:S05]  /*ea50*/  BRA `(.L_x_132) ;  /* 0xffffffd400847947 */ /* 0x000fea000383ffff */
.L_x_75:
[----:B-1----:R1:W2:Y:S02]  /*ea60*/  SYNCS.PHASECHK.TRANS64.TRYWAIT P0, [R10+URZ+0x28c40], R20 ;  /* 0x028c40140a0075a7 */ /* 0x0022a4000800017f */
[----:B--2---:R-:W-:Y:S05]  /*ea70*/  @!P0 NANOSLEEP.SYNCS 0x989680 ;  /* 0x009896800000895d */ /* 0x004fea0003900000 */
[----:B------:R-:W2:Y:S02]  /*ea80*/  @!P0 SYNCS.PHASECHK.TRANS64 P0, [R10+URZ+0x28c40], R20 ;  /* 0x028c40140a0085a7 */ /* 0x000ea4000800007f */
[----:B--2---:R-:W-:Y:S05]  /*ea90*/  @!P0 BRA `(.L_x_75) ;  /* 0xfffffffc00f08947 */ /* 0x004fea000383ffff */
[----:B------:R-:W-:Y:S05]  /*eaa0*/  BRA `(.L_x_133) ;  /* 0xffffffd800bc7947 */ /* 0x000fea000383ffff */
.L_x_76:
[----:B------:R-:W-:Y:S01]  /*eab0*/  BSSY B1, `(.L_x_134) ;  /* 0x0000008000017945 */ /* 0x000fe20003800000 */
[----:B------:R-:W-:Y:S01]  /*eac0*/  MOV R13, R29 ;  /* 0x0000001d000d7202 */ /* 0x000fe20000000f00 */
[----:B------:R-:W-:Y:S01]  /*ead0*/  IMAD.MOV.U32 R12, RZ, RZ, RZ ;  /* 0x000000ffff0c7224 */ /* 0x000fe200078e00ff */
[----:B------:R-:W-:Y:S01]  /*eae0*/  MOV R15, 0xffffffff ;  /* 0xffffffff000f7802 */ /* 0x000fe20000000f00 */
[----:B------:R-:W-:-:S07]  /*eaf0*/  IMAD.MOV.U32 R11, RZ, RZ, 0x181f ;  /* 0x0000181fff0b7424 */ /* 0x000fce00078e00ff */
[----:B-1----:R-:W-:Y:S05]  /*eb00*/  WARPSYNC.COLLECTIVE R15, `(.L_x_135) ;  /* 0x000000000f087348 */ /* 0x002fea0003c00000 */
[----:B------:R0:W2:Y:S02]  /*eb10*/  SHFL.IDX P6, R14, R13, R12, R11 ;  /* 0x0000000c0d0e7389 */ /* 0x0000a400000c000b */
[----:B012---:R-:W-:Y:S01]  /*eb20*/  ENDCOLLECTIVE ;  /* 0x000000000000791b */ /* 0x007fe20003800000 */
.L_x_135:
[----:B------:R-:W-:Y:S05]  /*eb30*/  BSYNC B1 ;  /* 0x0000000000017941 */ /* 0x000fea0003800000 */
.L_x_134:
[----:B------:R-:W-:Y:S01]  /*eb40*/  IMAD.MOV.U32 R13, RZ, RZ, R26 ;  /* 0x000000ffff0d7224 */ /* 0x000fe200078e001a */
[----:B------:R-:W-:Y:S01]  /*eb50*/  MOV R12, RZ ;  /* 0x000000ff000c7202 */ /* 0x000fe20000000f00 */
[----:B------:R-:W-:Y:S01]  /*eb60*/  IMAD.MOV.U32 R11, RZ, RZ, 0x181f ;  /* 0x0000181fff0b7424 */ /* 0x000fe200078e00ff */
[----:B------:R-:W-:Y:S01]  /*eb70*/  LEA R27, R17, UR43, 0x1 ;  /* 0x0000002b111b7c11 */ /* 0x000fe2000f8e08ff */
[----:B------:R-:W-:Y:S02]  /*eb80*/  IMAD.MOV.U32 R15, RZ, RZ, -0x1 ;  /* 0xffffffffff0f7424 */ /* 0x000fe400078e00ff */
[----:B------:R-:W-:-:S07]  /*eb90*/  IMAD.MOV.U32 R3, RZ, RZ, R14 ;  /* 0x000000ffff037224 */ /* 0x000fce00078e000e */
[----:B------:R-:W-:Y:S05]  /*eba0*/  WARPSYNC.COLLECTIVE R15, `(.L_x_136) ;  /* 0x000000000f087348 */ /* 0x000fea0003c00000 */
[----:B------:R0:W1:Y:S02]  /*ebb0*/  SHFL.IDX P6, R14, R13, R12, R11 ;  /* 0x0000000c0d0e7389 */ /* 0x00006400000c000b */
[----:B01----:R-:W-:Y:S01]  /*ebc0*/  ENDCOLLECTIVE ;  /* 0x000000000000791b */ /* 0x003fe20003800000 */
.L_x_136:
[----:B------:R-:W-:Y:S02]  /*ebd0*/  IMAD.MOV.U32 R13, RZ, RZ, R29 ;  /* 0x000000ffff0d7224 */ /* 0x000fe400078e001d */
[----:B------:R-:W-:Y:S01]  /*ebe0*/  IMAD.MOV.U32 R12, RZ, RZ, 0x1 ;  /* 0x00000001ff0c7424 */ /* 0x000fe200078e00ff */
[----:B------:R-:W-:-:S13]  /*ebf0*/  IADD3 R2, P0, R14, R8, RZ ;  /* 0x000000080e027210 */ /* 0x000fda0007f1e0ff */
[----:B------:R-:W-:Y:S05]  /*ec00*/  WARPSYNC.COLLECTIVE R15, `(.L_x_137) ;  /* 0x000000000f087348 */ /* 0x000fea0003c00000 */
[----:B------:R0:W1:Y:S02]  /*ec10*/  SHFL.IDX P6, R14, R13, R12, R11 ;  /* 0x0000000c0d0e7389 */ /* 0x00006400000c000b */
[----:B01----:R-:W-:Y:S01]  /*ec20*/  ENDCOLLECTIVE ;  /* 0x000000000000791b */ /* 0x003fe20003800000 */
.L_x_137:
[----:B------:R-:W-:-:S05]  /*ec30*/  IADD3.X R3, RZ, R3, RZ, P0, !PT ;  /* 0x00000003ff037210 */ /* 0x000fca00007fe4ff */
[----:B------:R-:W-:Y:S01]  /*ec40*/  @!PT LDS RZ, [RZ] ;  /* 0x00000000fffff984 */ /* 0x000fe20000000800 */
[----:B------:R-:W-:Y:S01]  /*ec50*/  @!PT LDS RZ, [RZ] ;  /* 0x00000000fffff984 */ /* 0x000fe20000000800 */
[----:B------:R-:W-:Y:S01]  /*ec60*/  @!PT LDS RZ, [RZ] ;  /* 0x00000000fffff984 */ /* 0x000fe20000000800 */
[----:B------:R0:W-:Y:S01]  /*ec70*/  LDGSTS.E.BYPASS.LTC128B.128 [R27+0x22400], desc[UR36][R2.64], !P1 ;  /* 0x22400000021b7fae */ /* 0x0001e2000c901d64 */
[----:B------:R-:W-:Y:S01]  /*ec80*/  IMAD.MOV.U32 R13, RZ, RZ, R26 ;  /* 0x000000ffff0d7224 */ /* 0x000fe200078e001a */
[----:B0-----:R-:W-:-:S07]  /*ec90*/  MOV R3, R14 ;  /* 0x0000000e00037202 */ /* 0x001fce0000000f00 */
[----:B------:R-:W-:Y:S05]  /*eca0*/  WARPSYNC.COLLECTIVE R15, `(.L_x_138) ;  /* 0x000000000f087348 */ /* 0x000fea0003c00000 */
[----:B------:R0:W1:Y:S02]  /*ecb0*/  SHFL.IDX P6, R14, R13, R12, R11 ;  /* 0x0000000c0d0e7389 */ /* 0x00006400000c000b */
[----:B01----:R-:W-:Y:S01]  /*ecc0*/  ENDCOLLECTIVE ;  /* 0x000000000000791b */ /* 0x003fe20003800000 */
.L_x_138:
[----:B------:R-:W-:Y:S01]  /*ecd0*/  MOV R13, R29 ;  /* 0x0000001d000d7202 */ /* 0x000fe20000000f00 */
[----:B------:R-:W-:Y:S01]  /*ece0*/  IMAD.MOV.U32 R12, RZ, RZ, 0x2 ;  /* 0x00000002ff0c7424 */ /* 0x000fe200078e00ff */
[----:B------:R-:W-:-:S13]  /*ecf0*/  IADD3 R2, P0, R14, R8, RZ ;  /* 0x000000080e027210 */ /* 0x000fda0007f1e0ff */
[----:B------:R-:W-:Y:S05]  /*ed00*/  WARPSYNC.COLLECTIVE R15, `(.L_x_139) ;  /* 0x000000000f087348 */ /* 0x000fea0003c00000 */
[----:B------:R0:W1:Y:S02]  /*ed10*/  SHFL.IDX P6, R14, R13, R12, R11 ;  /* 0x0000000c0d0e7389 */ /* 0x00006400000c000b */
[----:B01----:R-:W-:Y:S01]  /*ed20*/  ENDCOLLECTIVE ;  /* 0x000000000000791b */ /* 0x003fe20003800000 */
.L_x_139:
[----:B------:R-:W-:-:S05]  /*ed30*/  IMAD.X R3, RZ, RZ, R3, P0 ;  /* 0x000000ffff037224 */ /* 0x000fca00000e0603 */
[----:B------:R-:W-:Y:S01]  /*ed40*/  @!PT LDS RZ, [RZ] ;  /* 0x00000000fffff984 */ /* 0x000fe20000000800 */
[----:B------:R-:W-:Y:S01]  /*ed50*/  @!PT LDS RZ, [RZ] ;  /* 0x00000000fffff984 */ /* 0x000fe20000000800 */
[----:B------:R-:W-:Y:S01]  /*ed60*/  @!PT LDS RZ, [RZ] ;  /* 0x00000000fffff984 */ /* 0x000fe20000000800 */
[----:B------:R0:W-:Y:S01]  /*ed70*/  LDGSTS.E.BYPASS.LTC128B.128 [R27+0x22c00], desc[UR36][R2.64], !P1 ;  /* 0x22c00000021b7fae */ /* 0x0001e2000c901d64 */
[----:B------:R-:W-:Y:S01]  /*ed80*/  MOV R13, R26 ;  /* 0x0000001a000d7202 */ /* 0x000fe20000000f00 */
[----:B0-----:R-:W-:-:S07]  /*ed90*/  IMAD.MOV.U32 R3, RZ, RZ, R14 ;  /* 0x000000ffff037224 */ /* 0x001fce00078e000e */
[----:B------:R-:W-:Y:S05]  /*eda0*/  WARPSYNC.COLLECTIVE R15, `(.L_x_140) ;  /* 0x000000000f087348 */ /* 0x000fea0003c00000 */
[----:B------:R0:W1:Y:S02]  /*edb0*/  SHFL.IDX P6, R14, R13, R12, R11 ;  /* 0x0000000c0d0e7389 */ /* 0x00006400000c000b */
[----:B01----:R-:W-:Y:S01]  /*edc0*/  ENDCOLLECTIVE ;  /* 0x000000000000791b */ /* 0x003fe20003800000 */
.L_x_140:
[----:B------:R-:W-:Y:S01]  /*edd0*/  IMAD.MOV.U32 R13, RZ, RZ, R29 ;  /* 0x000000ffff0d7224 */ /* 0x000fe200078e001d */
[----:B------:R-:W-:Y:S02]  /*ede0*/  MOV R12, 0x3 ;  /* 0x00000003000c7802 */ /* 0x000fe40000000f00 */
[----:B------:R-:W-:-:S13]  /*edf0*/  IADD3 R2, P0, R14, R8, RZ ;  /* 0x000000080e027210 */ /* 0x000fda0007f1e0ff */
[----:B------:R-:W-:Y:S05]  /*ee00*/  WARPSYNC.COLLECTIVE R15, `(.L_x_141) ;  /* 0x000000000f087348 */ /* 0x000fea0003c00000 */
[----:B------:R0:W1:Y:S02]  /*ee10*/  SHFL.IDX P6, R14, R13, R12, R11 ;  /* 0x0000000c0d0e7389 */ /* 0x00006400000c000b */
[----:B01----:R-:W-:Y:S01]  /*ee20*/  ENDCOLLECTIVE ;  /* 0x000000000000791b */ /* 0x003fe20003800000 */
.L_x_141:
[----:B------:R-:W-:-:S05]  /*ee30*/  IMAD.X R3, RZ, RZ, R3, P0 ;  /* 0x000000ffff037224 */ /* 0x000fca00000e0603 */
[----:B------:R-:W-:Y:S01]  /*ee40*/  @!PT LDS RZ, [RZ] ;  /* 0x00000000fffff984 */ /* 0x000fe20000000800 */
[----:B------:R-:W-:Y:S01]  /*ee50*/  @!PT LDS RZ, [RZ] ;  /* 0x00000000fffff984 */ /* 0x000fe20000000800 */
[----:B------:R-:W-:Y:S01]  /*ee60*/  @!PT LDS RZ, [RZ] ;  /* 0x00000000fffff984 */ /* 0x000fe20000000800 */
[----:B------:R0:W-:Y:S01]  /*ee70*/  LDGSTS.E.BYPASS.LTC128B.128 [R27+0x23400], desc[UR36][R2.64], !P1 ;  /* 0x23400000021b7fae */ /* 0x0001e2000c901d64 */
[----:B------:R-:W-:Y:S02]  /*ee80*/  IMAD.MOV.U32 R13, RZ, RZ, R26 ;  /* 0x000000ffff0d7224 */ /* 0x000fe400078e001a */
[----:B------:R-:W-:-:S07]  /*ee90*/  IMAD.MOV.U32 R34, RZ, RZ, R14 ;  /* 0x000000ffff227224 */ /* 0x000fce00078e000e */
[----:B0-----:R-:W-:Y:S05]  /*eea0*/  WARPSYNC.COLLECTIVE R15, `(.L_x_142) ;  /* 0x000000000f087348 */ /* 0x001fea0003c00000 */
[----:B------:R1:W2:Y:S02]  /*eeb0*/  SHFL.IDX P6, R14, R13, R12, R11 ;  /* 0x0000000c0d0e7389 */ /* 0x0002a400000c000b */
[----:B012---:R-:W-:Y:S01]  /*eec0*/  ENDCOLLECTIVE ;  /* 0x000000000000791b */ /* 0x007fe20003800000 */
.L_x_142:
[----:B------:R-:W-:Y:S05]  /*eed0*/  BRA `(.L_x_143) ;  /* 0xffffffd800707947 */ /* 0x000fea000383ffff */
.L_x_81:
[----:B---3--:R3:W4:Y:S02]  /*eee0*/  SYNCS.PHASECHK.TRANS64.TRYWAIT P0, [R10+URZ+0x28c60], R20 ;  /* 0x028c60140a0075a7 */ /* 0x008724000800017f */
[----:B----4-:R-:W-:Y:S05]  /*eef0*/  @!P0 NANOSLEEP.SYNCS 0x989680 ;  /* 0x009896800000895d */ /* 0x010fea0003900000 */
[----:B------:R-:W4:Y:S02]  /*ef00*/  @!P0 SYNCS.PHASECHK.TRANS64 P0, [R10+URZ+0x28c60], R20 ;  /* 0x028c60140a0085a7 */ /* 0x000f24000800007f */
[----:B----4-:R-:W-:Y:S05]  /*ef10*/  @!P0 BRA `(.L_x_81) ;  /* 0xfffffffc00f08947 */ /* 0x010fea000383ffff */
[----:B------:R-:W-:Y:S05]  /*ef20*/  BRA `(.L_x_144) ;  /* 0xffffffd800bc7947 */ /* 0x000fea000383ffff */
.L_x_82:
[----:B------:R-:W-:Y:S01]  /*ef30*/  BSSY B1, `(.L_x_145) ;  /* 0x0000008000017945 */ /* 0x000fe20003800000 */
[----:B------:R-:W-:Y:S01]  /*ef40*/  MOV R13, R19 ;  /* 0x00000013000d7202 */ /* 0x000fe20000000f00 */
[----:B------:R-:W-:Y:S01]  /*ef50*/  IMAD.MOV.U32 R12, RZ, RZ, RZ ;  /* 0x000000ffff0c7224 */ /* 0x000fe200078e00ff */
[----:B------:R-:W-:Y:S01]  /*ef60*/  MOV R15, 0xffffffff ;  /* 0xffffffff000f7802 */ /* 0x000fe20000000f00 */
[----:B------:R-:W-:-:S07]  /*ef70*/  IMAD.MOV.U32 R11, RZ, RZ, 0x181f ;  /* 0x0000181fff0b7424 */ /* 0x000fce00078e00ff */
[----:B-123--:R-:W-:Y:S05]  /*ef80*/  WARPSYNC.COLLECTIVE R15, `(.L_x_146) ;  /* 0x000000000f087348 */ /* 0x00efea0003c00000 */
[----:B------:R0:W4:Y:S02]  /*ef90*/  SHFL.IDX P6, R14, R13, R12, R11 ;  /* 0x0000000c0d0e7389 */ /* 0x00012400000c000b */
[----:B01234-:R-:W-:Y:S01]  /*efa0*/  ENDCOLLECTIVE ;  /* 0x000000000000791b */ /* 0x01ffe20003800000 */
.L_x_146:
[----:B------:R-:W-:Y:S05]  /*efb0*/  BSYNC B1 ;  /* 0x0000000000017941 */ /* 0x000fea0003800000 */
.L_x_145:
[----:B------:R-:W-:Y:S01]  /*efc0*/  MOV R13, R18 ;  /* 0x00000012000d7202 */ /* 0x000fe20000000f00 */
[----:B------:R-:W-:Y:S01]  /*efd0*/  IMAD.MOV.U32 R12, RZ, RZ, RZ ;  /* 0x000000ffff0c7224 */ /* 0x000fe200078e00ff */
[----:B------:R-:W-:Y:S01]  /*efe0*/  MOV R11, 0x181f ;  /* 0x0000181f000b7802 */ /* 0x000fe20000000f00 */
[----:B------:R-:W-:Y:S01]  /*eff0*/  IMAD.MOV.U32 R15, RZ, RZ, -0x1 ;  /* 0xffffffffff0f7424 */ /* 0x000fe200078e00ff */
[----:B------:R-:W-:Y:S01]  /*f000*/  LEA R17, R17, UR43, 0x1 ;  /* 0x0000002b11117c11 */ /* 0x000fe2000f8e08ff */
[----:B------:R-:W-:Y:S01]  /*f010*/  IMAD.MOV.U32 R3, RZ, RZ, R14 ;  /* 0x000000ffff037224 */ /* 0x000fe200078e000e */
[----:B------:R-:W-:-:S13]  /*f020*/  LOP3.LUT P2, RZ, R16, 0x20, RZ, 0xc0, !PT ;  /* 0x0000002010ff7812 */ /* 0x000fda000784c0ff */
[----:B------:R-:W-:Y:S05]  /*f030*/  WARPSYNC.COLLECTIVE R15, `(.L_x_147) ;  /* 0x000000000f087348 */ /* 0x000fea0003c00000 */
[----:B------:R0:W1:Y:S02]  /*f040*/  SHFL.IDX P6, R14, R13, R12, R11 ;  /* 0x0000000c0d0e7389 */ /* 0x00006400000c000b */
[----:B01----:R-:W-:Y:S01]  /*f050*/  ENDCOLLECTIVE ;  /* 0x000000000000791b */ /* 0x003fe20003800000 */
.L_x_147:
[C---:B------:R-:W-:Y:S02]  /*f060*/  LOP3.LUT P1, RZ, R16.reuse, 0x10, RZ, 0xc0, !PT ;  /* 0x0000001010ff7812 */ /* 0x040fe4000782c0ff */
[----:B------:R-:W-:Y:S01]  /*f070*/  P2R R4, PR, RZ, 0x20 ;  /* 0x00000020ff047803 */ /* 0x000fe20000000000 */
[----:B------:R-:W-:Y:S01]  /*f080*/  IMAD.MOV.U32 R13, RZ, RZ, R19 ;  /* 0x000000ffff0d7224 */ /* 0x000fe200078e0013 */
[----:B------:R-:W-:Y:S02]  /*f090*/  MOV R12, 0x1 ;  /* 0x00000001000c7802 */ /* 0x000fe40000000f00 */
[----:B------:R-:W-:Y:S02]  /*f0a0*/  LOP3.LUT P6, RZ, R16, 0x40, RZ, 0xc0, !PT ;  /* 0x0000004010ff7812 */ /* 0x000fe400078cc0ff */
[----:B------:R-:W-:-:S04]  /*f0b0*/  IADD3 R2, P0, R14, R8, RZ ;  /* 0x000000080e027210 */ /* 0x000fc80007f1e0ff */
[----:B------:R-:W-:Y:S02]  /*f0c0*/  IADD3.X R3, RZ, R3, RZ, P0, !PT ;  /* 0x00000003ff037210 */ /* 0x000fe400007fe4ff */
[----:B------:R-:W-:-:S05]  /*f0d0*/  ISETP.NE.U32.AND P0, PT, R28, RZ, PT ;  /* 0x000000ff1c00720c */ /* 0x000fca0003f05070 */
[----:B------:R-:W-:Y:S01]  /*f0e0*/  @!PT LDS RZ, [RZ] ;  /* 0x00000000fffff984 */ /* 0x000fe20000000800 */
[----:B------:R-:W-:Y:S01]  /*f0f0*/  @!PT LDS RZ, [RZ] ;  /* 0x00000000fffff984 */ /* 0x000fe20000000800 */
[----:B------:R-:W-:Y:S01]  /*f100*/  @!PT LDS RZ, [RZ] ;  /* 0x00000000fffff984 */ /* 0x000fe20000000800 */
[----:B------:R0:W-:Y:S08]  /*f110*/  LDGSTS.E.BYPASS.LTC128B.128 [R17+0x400], desc[UR36][R2.64], !P6 ;  /* 0x0040000002117fae */ /* 0x0001f0000f101d64 */
[----:B0-----:R-:W-:Y:S05]  /*f120*/  WARPSYNC.COLLECTIVE R15, `(.L_x_148) ;  /* 0x000000000f087348 */ /* 0x001fea0003c00000 */
[----:B------:R1:W2:Y:S02]  /*f130*/  SHFL.IDX P6, R14, R13, R12, R11 ;  /* 0x0000000c0d0e7389 */ /* 0x0002a400000c000b */
[----:B012---:R-:W-:Y:S01]  /*f140*/  ENDCOLLECTIVE ;  /* 0x000000000000791b */ /* 0x007fe20003800000 */
.L_x_148:
[----:B------:R-:W-:Y:S01]  /*f150*/  @!PT LDS RZ, [RZ] ;  /* 0x00000000fffff984 */ /* 0x000fe20000000800 */
[----:B------:R-:W-:Y:S01]  /*f160*/  @!PT LDS RZ, [RZ] ;  /* 0x00000000fffff984 */ /* 0x000fe20000000800 */
[----:B------:R-:W-:Y:S01]  /*f170*/  @!PT LDS RZ, [RZ] ;  /* 0x00000000fffff984 */ /* 0x000fe20000000800 */
[----:B------:R0:W-:Y:S04]  /*f180*/  LDGSTS.E.BYPASS.LTC128B.128 [R17+0x2400], desc[UR36][R2.64+0x80], !P2 ;  /* 0x0240008002117fae */ /* 0x0001e8000d101d64 */
[----:B------:R0:W-:Y:S01]  /*f190*/  LDGSTS.E.BYPASS.LTC128B.128 [R17+0x4400], desc[UR36][R2.64+0x100], !P1 ;  /* 0x0440010002117fae */ /* 0x0001e2000c901d64 */
[----:B------:R-:W-:-:S03]  /*f1a0*/  ISETP.NE.U32.AND P1, PT, R25, RZ, PT ;  /* 0x000000ff1900720c */ /* 0x000fc60003f25070 */
[----:B------:R0:W-:Y:S01]  /*f1b0*/  LDGSTS.E.BYPASS.LTC128B.128 [R17+0x6400], desc[UR36][R2.64+0x180], !P5 ;  /* 0x0640018002117fae */ /* 0x0001e2000e901d64 */
[----:B------:R-:W-:Y:S02]  /*f1c0*/  LOP3.LUT P5, RZ, R16, 0x40, RZ, 0xc0, !PT ;  /* 0x0000004010ff7812 */ /* 0x000fe400078ac0ff */
[----:B------:R-:W-:Y:S01]  /*f1d0*/  MOV R13, R18 ;  /* 0x00000012000d7202 */ /* 0x000fe20000000f00 */
[----:B------:R0:W-:Y:S04]  /*f1e0*/  LDGSTS.E.BYPASS.LTC128B.128 [R17+0x8400], desc[UR36][R2.64+0x200], !P4 ;  /* 0x0840020002117fae */ /* 0x0001e8000e101d64 */
[----:B------:R0:W-:Y:S01]  /*f1f0*/  LDGSTS.E.BYPASS.LTC128B.128 [R17+0xa400], desc[UR36][R2.64+0x280], !P3 ;  /* 0x0a40028002117fae */ /* 0x0001e2000d901d64 */
[----:B------:R-:W-:-:S03]  /*f200*/  IMAD.MOV.U32 R5, RZ, RZ, R14 ;  /* 0x000000ffff057224 */ /* 0x000fc600078e000e */
[----:B------:R0:W-:Y:S04]  /*f210*/  LDGSTS.E.BYPASS.LTC128B.128 [R17+0xc400], desc[UR36][R2.64+0x300], P0 ;  /* 0x0c40030002117fae */ /* 0x0001e80008101d64 */
[----:B0-----:R-:W-:Y:S05]  /*f220*/  WARPSYNC.COLLECTIVE R15, `(.L_x_149) ;  /* 0x000000000f087348 */ /* 0x001fea0003c00000 */
[----:B------:R1:W2:Y:S02]  /*f230*/  SHFL.IDX P6, R14, R13, R12, R11 ;  /* 0x0000000c0d0e7389 */ /* 0x0002a400000c000b */
[----:B012---:R-:W-:Y:S01]  /*f240*/  ENDCOLLECTIVE ;  /* 0x000000000000791b */ /* 0x007fe20003800000 */
.L_x_149:
[----:B------:R-:W-:Y:S01]  /*f250*/  @!PT LDS RZ, [RZ] ;  /* 0x00000000fffff984 */ /* 0x000fe20000000800 */
[----:B------:R-:W-:Y:S01]  /*f260*/  @!PT LDS RZ, [RZ] ;  /* 0x00000000fffff984 */ /* 0x000fe20000000800 */
[----:B------:R-:W-:Y:S01]  /*f270*/  @!PT LDS RZ, [RZ] ;  /* 0x00000000fffff984 */ /* 0x000fe20000000800 */
[----:B------:R0:W-:Y:S01]  /*f280*/  LDGSTS.E.BYPASS.LTC128B.128 [R17+0xe400], desc[UR36][R2.64+0x380], P1 ;  /* 0x0e40038002117fae */ /* 0x0001e20008901d64 */
[----:B------:R-:W-:Y:S01]  /*f290*/  MOV R13, R19 ;  /* 0x00000013000d7202 */ /* 0x000fe20000000f00 */
[----:B------:R-:W-:Y:S01]  /*f2a0*/  IMAD.MOV.U32 R12, RZ, RZ, 0x2 ;  /* 0x00000002ff0c7424 */ /* 0x000fe200078e00ff */
[----:B0-----:R-:W-:Y:S02]  /*f2b0*/  IADD3 R2, P2, R14, R8, RZ ;  /* 0x000000080e027210 */ /* 0x001fe40007f5e0ff */
[----:B------:R-:W-:-:S03]  /*f2c0*/  LOP3.LUT P6, RZ, R16, 0x10, RZ, 0xc0, !PT ;  /* 0x0000001010ff7812 */ /* 0x000fc600078cc0ff */
[----:B------:R-:W-:Y:S01]  /*f2d0*/  IMAD.X R3, RZ, RZ, R5, P2 ;  /* 0x000000ffff037224 */ /* 0x000fe200010e0605 */
[----:B------:R-:W-:-:S04]  /*f2e0*/  LOP3.LUT P2, RZ, R16, 0x20, RZ, 0xc0, !PT ;  /* 0x0000002010ff7812 */ /* 0x000fc8000784c0ff */
[----:B------:R0:W-:Y:S01]  /*f2f0*/  LDGSTS.E.BYPASS.LTC128B.128 [R17+0xc00], desc[UR36][R2.64], !P5 ;  /* 0x00c0000002117fae */ /* 0x0001e2000e901d64 */
[----:B------:R-:W-:-:S04]  /*f300*/  ISETP.NE.AND P5, PT, R4, RZ, PT ;  /* 0x000000ff0400720c */ /* 0x000fc80003fa5270 */
[----:B------:R-:W-:-:S04]  /*f310*/  P2R R4, PR, RZ, 0x20 ;  /* 0x00000020ff047803 */ /* 0x000fc80000000000 */
[----:B------:R0:W-:Y:S04]  /*f320*/  LDGSTS.E.BYPASS.LTC128B.128 [R17+0x2c00], desc[UR36][R2.64+0x80], !P2 ;  /* 0x02c0008002117fae */ /* 0x0001e8000d101d64 */
[----:B------:R0:W-:Y:S02]  /*f330*/  LDGSTS.E.BYPASS.LTC128B.128 [R17+0x4c00], desc[UR36][R2.64+0x100], !P6 ;  /* 0x04c0010002117fae */ /* 0x0001e4000f101d64 */
[----:B0-----:R-:W-:Y:S05]  /*f340*/  WARPSYNC.COLLECTIVE R15, `(.L_x_150) ;  /* 0x000000000f087348 */ /* 0x001fea0003c00000 */
[----:B------:R1:W2:Y:S02]  /*f350*/  SHFL.IDX P6, R14, R13, R12, R11 ;  /* 0x0000000c0d0e7389 */ /* 0x0002a400000c000b */
[----:B012---:R-:W-:Y:S01]  /*f360*/  ENDCOLLECTIVE ;  /* 0x000000000000791b */ /* 0x007fe20003800000 */
.L_x_150:
[----:B------:R-:W-:Y:S01]  /*f370*/  @!PT LDS RZ, [RZ] ;  /* 0x00000000fffff984 */ /* 0x000fe20000000800 */
[----:B------:R-:W-:Y:S01]  /*f380*/  @!PT LDS RZ, [RZ] ;  /* 0x00000000fffff984 */ /* 0x000fe20000000800 */
[----:B------:R-:W-:Y:S01]  /*f390*/  @!PT LDS RZ, [RZ] ;  /* 0x00000000fffff984 */ /* 0x000fe20000000800 */
[----:B------:R0:W-:Y:S01]  /*f3a0*/  LDGSTS.E.BYPASS.LTC128B.128 [R17+0x6c00], desc[UR36][R2.64+0x180], !P5 ;  /* 0x06c0018002117fae */ /* 0x0001e2000e901d64 */
[----:B------:R-:W-:-:S03]  /*f3b0*/  LOP3.LUT P5, RZ, R16, 0x40, RZ, 0xc0, !PT ;  /* 0x0000004010ff7812 */ /* 0x000fc600078ac0ff */
[----:B------:R0:W-:Y:S04]  /*f3c0*/  LDGSTS.E.BYPASS.LTC128B.128 [R17+0x8c00], desc[UR36][R2.64+0x200], !P4 ;  /* 0x08c0020002117fae */ /* 0x0001e8000e101d64 */
[----:B------:R0:W-:Y:S01]  /*f3d0*/  LDGSTS.E.BYPASS.LTC128B.128 [R17+0xac00], desc[UR36][R2.64+0x280], !P3 ;  /* 0x0ac0028002117fae */ /* 0x0001e2000d901d64 */
[----:B------:R-:W-:-:S03]  /*f3e0*/  IMAD.MOV.U32 R13, RZ, RZ, R18 ;  /* 0x000000ffff0d7224 */ /* 0x000fc600078e0012 */
[----:B------:R0:W-:Y:S04]  /*f3f0*/  LDGSTS.E.BYPASS.LTC128B.128 [R17+0xcc00], desc[UR36][R2.64+0x300], P0 ;  /* 0x0cc0030002117fae */ /* 0x0001e80008101d64 */
[----:B------:R0:W-:Y:S01]  /*f400*/  LDGSTS.E.BYPASS.LTC128B.128 [R17+0xec00], desc[UR36][R2.64+0x380], P1 ;  /* 0x0ec0038002117fae */ /* 0x0001e20008901d64 */
[----:B------:R-:W-:-:S07]  /*f410*/  MOV R20, R14 ;  /* 0x0000000e00147202 */ /* 0x000fce0000000f00 */
[----:B0-----:R-:W-:Y:S05]  /*f420*/  WARPSYNC.COLLECTIVE R15, `(.L_x_151) ;  /* 0x000000000f087348 */ /* 0x001fea0003c00000 */
[----:B------:R1:W2:Y:S02]  /*f430*/  SHFL.IDX P6, R14, R13, R12, R11 ;  /* 0x0000000c0d0e7389 */ /* 0x0002a400000c000b */
[----:B012---:R-:W-:Y:S01]  /*f440*/  ENDCOLLECTIVE ;  /* 0x000000000000791b */ /* 0x007fe20003800000 */
.L_x_151:
[----:B------:R-:W-:Y:S01]  /*f450*/  IMAD.MOV.U32 R13, RZ, RZ, R19 ;  /* 0x000000ffff0d7224 */ /* 0x000fe200078e0013 */
[----:B------:R-:W-:Y:S02]  /*f460*/  MOV R12, 0x3 ;  /* 0x00000003000c7802 */ /* 0x000fe40000000f00 */
[----:B------:R-:W-:Y:S02]  /*f470*/  IADD3 R2, P2, R14, R8, RZ ;  /* 0x000000080e027210 */ /* 0x000fe40007f5e0ff */
[C---:B------:R-:W-:Y:S02]  /*f480*/  LOP3.LUT P6, RZ, R16.reuse, 0x10, RZ, 0xc0, !PT ;  /* 0x0000001010ff7812 */ /* 0x040fe400078cc0ff */
[----:B------:R-:W-:Y:S02]  /*f490*/  IADD3.X R3, RZ, R20, RZ, P2, !PT ;  /* 0x00000014ff037210 */ /* 0x000fe400017fe4ff */
[----:B------:R-:W-:-:S03]  /*f4a0*/  LOP3.LUT P2, RZ, R16, 0x20, RZ, 0xc0, !PT ;  /* 0x0000002010ff7812 */ /* 0x000fc6000784c0ff */
[----:B------:R-:W-:Y:S01]  /*f4b0*/  @!PT LDS RZ, [RZ] ;  /* 0x00000000fffff984 */ /* 0x000fe20000000800 */
[----:B------:R-:W-:Y:S01]  /*f4c0*/  @!PT LDS RZ, [RZ] ;  /* 0x00000000fffff984 */ /* 0x000fe20000000800 */
[----:B------:R-:W-:Y:S01]  /*f4d0*/  @!PT LDS RZ, [RZ] ;  /* 0x00000000fffff984 */ /* 0x000fe20000000800 */
[----:B------:R0:W-:Y:S01]  /*f4e0*/  LDGSTS.E.BYPASS.LTC128B.128 [R17+0x1400], desc[UR36][R2.64], !P5 ;  /* 0x0140000002117fae */ /* 0x0001e2000e901d64 */
[----:B------:R-:W-:Y:S01]  /*f4f0*/  ISETP.NE.AND P5, PT, R4, RZ, PT ;  /* 0x000000ff0400720c */ /* 0x000fe20003fa5270 */
[----:B------:R-:W-:-:S08]  /*f500*/  IMAD.MOV.U32 R4, RZ, RZ, RZ ;  /* 0x000000ffff047224 */ /* 0x000fd000078e00ff */
[----:B------:R0:W-:Y:S04]  /*f510*/  LDGSTS.E.BYPASS.LTC128B.128 [R17+0x3400], desc[UR36][R2.64+0x80], !P2 ;  /* 0x0340008002117fae */ /* 0x0001e8000d101d64 */
[----:B------:R0:W-:Y:S02]  /*f520*/  LDGSTS.E.BYPASS.LTC128B.128 [R17+0x5400], desc[UR36][R2.64+0x100], !P6 ;  /* 0x0540010002117fae */ /* 0x0001e4000f101d64 */
[----:B0-----:R-:W-:Y:S05]  /*f530*/  WARPSYNC.COLLECTIVE R15, `(.L_x_152) ;  /* 0x000000000f087348 */ /* 0x001fea0003c00000 */
[----:B------:R1:W2:Y:S02]  /*f540*/  SHFL.IDX P6, R14, R13, R12, R11 ;  /* 0x0000000c0d0e7389 */ /* 0x0002a400000c000b */
[----:B012---:R-:W-:Y:S01]  /*f550*/  ENDCOLLECTIVE ;  /* 0x000000000000791b */ /* 0x007fe20003800000 */
.L_x_152:
[----:B------:R-:W-:Y:S01]  /*f560*/  @!PT LDS RZ, [RZ] ;  /* 0x00000000fffff984 */ /* 0x000fe20000000800 */
[----:B------:R-:W-:Y:S01]  /*f570*/  @!PT LDS RZ, [RZ] ;  /* 0x00000000fffff984 */ /* 0x000fe20000000800 */
[----:B------:R-:W-:Y:S01]  /*f580*/  @!PT LDS RZ, [RZ] ;  /* 0x00000000fffff984 */ /* 0x000fe20000000800 */
[----:B------:R0:W-:Y:S04]  /*f590*/  LDGSTS.E.BYPASS.LTC128B.128 [R17+0x7400], desc[UR36][R2.64+0x180], !P5 ;  /* 0x0740018002117fae */ /* 0x0001e8000e901d64 */
[----:B------:R0:W-:Y:S04]  /*f5a0*/  LDGSTS.E.BYPASS.LTC128B.128 [R17+0x9400], desc[UR36][R2.64+0x200], !P4 ;  /* 0x0940020002117fae */ /* 0x0001e8000e101d64 */
[----:B------:R0:W-:Y:S01]  /*f5b0*/  LDGSTS.E.BYPASS.LTC128B.128 [R17+0xb400], desc[UR36][R2.64+0x280], !P3 ;  /* 0x0b40028002117fae */ /* 0x0001e2000d901d64 */
[----:B------:R-:W-:-:S03]  /*f5c0*/  MOV R13, R18 ;  /* 0x00000012000d7202 */ /* 0x000fc60000000f00 */
[----:B------:R0:W-:Y:S04]  /*f5d0*/  LDGSTS.E.BYPASS.LTC128B.128 [R17+0xd400], desc[UR36][R2.64+0x300], P0 ;  /* 0x0d40030002117fae */ /* 0x0001e80008101d64 */
[----:B------:R0:W-:Y:S01]  /*f5e0*/  LDGSTS.E.BYPASS.LTC128B.128 [R17+0xf400], desc[UR36][R2.64+0x380], P1 ;  /* 0x0f40038002117fae */ /* 0x0001e20008901d64 */
[----:B------:R-:W-:-:S07]  /*f5f0*/  IMAD.MOV.U32 R19, RZ, RZ, R14 ;  /* 0x000000ffff137224 */ /* 0x000fce00078e000e */
[----:B0-----:R-:W-:Y:S05]  /*f600*/  WARPSYNC.COLLECTIVE R15, `(.L_x_153) ;  /* 0x000000000f087348 */ /* 0x001fea0003c00000 */
[----:B------:R1:W2:Y:S02]  /*f610*/  SHFL.IDX P6, R14, R13, R12, R11 ;  /* 0x0000000c0d0e7389 */ /* 0x0002a400000c000b */
[----:B012---:R-:W-:Y:S01]  /*f620*/  ENDCOLLECTIVE ;  /* 0x000000000000791b */ /* 0x007fe20003800000 */
.L_x_153:
[----:B------:R-:W-:Y:S05]  /*f630*/  BRA `(.L_x_154) ;  /* 0xffffffd800307947 */ /* 0x000fea000383ffff */
.L_x_87:
[----:B0-----:R0:W1:Y:S02]  /*f640*/  SYNCS.PHASECHK.TRANS64.TRYWAIT P0, [R5+URZ+0x28c20], R4 ;  /* 0x028c2004050075a7 */ /* 0x001064000800017f */
[----:B-1----:R-:W-:Y:S05]  /*f650*/  @!P0 NANOSLEEP.SYNCS 0x989680 ;  /* 0x009896800000895d */ /* 0x002fea0003900000 */
[----:B------:R-:W1:Y:S02]  /*f660*/  @!P0 SYNCS.PHASECHK.TRANS64 P0, [R5+URZ+0x28c20], R4 ;  /* 0x028c2004050085a7 */ /* 0x000e64000800007f */
[----:B-1----:R-:W-:Y:S05]  /*f670*/  @!P0 BRA `(.L_x_87) ;  /* 0xfffffffc00f08947 */ /* 0x002fea000383ffff */
[----:B------:R-:W-:Y:S05]  /*f680*/  BRA `(.L_x_155) ;  /* 0xffffffd800dc7947 */ /* 0x000fea000383ffff */
.L_x_88:
[----:B------:R-:W1:Y:S01]  /*f690*/  S2R R2, SR_TID.X ;  /* 0x0000000000027919 */ /* 0x000e620000002100 */
[----:B------:R-:W-:Y:S01]  /*f6a0*/  BSSY B0, `(.L_x_156) ;  /* 0x000000a000007945 */ /* 0x000fe20003800000 */
[----:B------:R-:W-:Y:S01]  /*f6b0*/  IMAD.MOV.U32 R12, RZ, RZ, RZ ;  /* 0x000000ffff0c7224 */ /* 0x000fe200078e00ff */
[----:B------:R-:W-:Y:S01]  /*f6c0*/  MOV R11, 0x1f ;  /* 0x0000001f000b7802 */ /* 0x000fe20000000f00 */
[----:B------:R-:W-:Y:S01]  /*f6d0*/  IMAD.MOV.U32 R15, RZ, RZ, -0x1 ;  /* 0xffffffffff0f7424 */ /* 0x000fe200078e00ff */
[----:B-1----:R-:W-:-:S04]  /*f6e0*/  SHF.R.U32.HI R2, RZ, 0x5, R2 ;  /* 0x00000005ff027819 */ /* 0x002fc80000011602 */
[----:B------:R-:W-:-:S04]  /*f6f0*/  LOP3.LUT R2, R2, 0x3, RZ, 0xc0, !PT ;  /* 0x0000000302027812 */ /* 0x000fc800078ec0ff */
[----:B------:R-:W-:-:S07]  /*f700*/  MOV R13, R2 ;  /* 0x00000002000d7202 */ /* 0x000fce0000000f00 */
[----:B0-2--5:R-:W-:Y:S05]  /*f710*/  WARPSYNC.COLLECTIVE R15, `(.L_x_157) ;  /* 0x000000000f087348 */ /* 0x025fea0003c00000 */
[----:B------:R1:W3:Y:S02]  /*f720*/  SHFL.IDX P6, R14, R13, R12, R11 ;  /* 0x0000000c0d0e7389 */ /* 0x0002e400000c000b */
[----:B0123-5:R-:W-:Y:S01]  /*f730*/  ENDCOLLECTIVE ;  /* 0x000000000000791b */ /* 0x02ffe20003800000 */
.L_x_157:
[----:B------:R-:W-:Y:S05]  /*f740*/  BSYNC B0 ;  /* 0x0000000000007941 */ /* 0x000fea0003800000 */
.L_x_156:
[----:B------:R-:W-:Y:S05]  /*f750*/  BRA `(.L_x_158) ;  /* 0xffffffd800c47947 */ /* 0x000fea000383ffff */
.L_x_89:
[----:B------:R-:W-:Y:S01]  /*f760*/  BSSY B0, `(.L_x_159) ;  /* 0x0000006000007945 */ /* 0x000fe20003800000 */
[----:B------:R-:W-:-:S07]  /*f770*/  MOV R15, 0xffffffff ;  /* 0xffffffff000f7802 */ /* 0x000fce0000000f00 */
[----:B012--5:R-:W-:Y:S05]  /*f780*/  WARPSYNC.COLLECTIVE R15, `(.L_x_160) ;  /* 0x000000000f0c7348 */ /* 0x027fea0003c00000 */
[----:B------:R-:W-:Y:S02]  /*f790*/  ELECT P6, UR62, PT ;  /* 0x00000000003e782f */ /* 0x000fe400038c0000 */
[----:B------:R-:W-:Y:S01]  /*f7a0*/  MOV R14, UR62 ;  /* 0x0000003e000e7c02 */ /* 0x000fe20008000f00 */
[----:B012--5:R-:W-:Y:S10]  /*f7b0*/  ENDCOLLECTIVE ;  /* 0x000000000000791b */ /* 0x027ff40003800000 */
.L_x_160:
[----:B------:R-:W-:Y:S05]  /*f7c0*/  BSYNC B0 ;  /* 0x0000000000007941 */ /* 0x000fea0003800000 */
.L_x_159:
[----:B------:R-:W-:Y:S05]  /*f7d0*/  BRA `(.L_x_161) ;  /* 0xffffffd800b87947 */ /* 0x000fea000383ffff */
.L_x_91:
[----:B0-----:R0:W1:Y:S02]  /*f7e0*/  SYNCS.PHASECHK.TRANS64.TRYWAIT P1, [R4+URZ+0x28c40], R3 ;  /* 0x028c4003040075a7 */ /* 0x001064000802017f */
[----:B-1----:R-:W-:Y:S05]  /*f7f0*/  @!P1 NANOSLEEP.SYNCS 0x989680 ;  /* 0x009896800000995d */ /* 0x002fea0003900000 */
[----:B------:R-:W1:Y:S02]  /*f800*/  @!P1 SYNCS.PHASECHK.TRANS64 P1, [R4+URZ+0x28c40], R3 ;  /* 0x028c4003040095a7 */ /* 0x000e64000802007f */
[----:B-1----:R-:W-:Y:S05]  /*f810*/  @!P1 BRA `(.L_x_91) ;  /* 0xfffffffc00f09947 */ /* 0x002fea000383ffff */
[----:B------:R-:W-:Y:S05]  /*f820*/  BRA `(.L_x_162) ;  /* 0xffffffd800d87947 */ /* 0x000fea000383ffff */
.L_x_93:
[----:B-1----:R1:W3:Y:S02]  /*f830*/  SYNCS.PHASECHK.TRANS64.TRYWAIT P1, [R5+URZ+0x28c40], R0 ;  /* 0x028c4000050075a7 */ /* 0x0022e4000802017f */
[----:B---3--:R-:W-:Y:S05]  /*f840*/  @!P1 NANOSLEEP.SYNCS 0x989680 ;  /* 0x009896800000995d */ /* 0x008fea0003900000 */
[----:B------:R-:W3:Y:S02]  /*f850*/  @!P1 SYNCS.PHASECHK.TRANS64 P1, [R5+URZ+0x28c40], R0 ;  /* 0x028c4000050095a7 */ /* 0x000ee4000802007f */
[----:B---3--:R-:W-:Y:S05]  /*f860*/  @!P1 BRA `(.L_x_93) ;  /* 0xfffffffc00f09947 */ /* 0x008fea000383ffff */
[----:B------:R-:W-:Y:S05]  /*f870*/  BRA `(.L_x_163) ;  /* 0xffffffd800e47947 */ /* 0x000fea000383ffff */
.L_x_95:
[----:B---3--:R3:W4:Y:S02]  /*f880*/  SYNCS.PHASECHK.TRANS64.TRYWAIT P1, [R4+URZ+0x28c60], R3 ;  /* 0x028c6003040075a7 */ /* 0x008724000802017f */
[----:B----4-:R-:W-:Y:S05]  /*f890*/  @!P1 NANOSLEEP.SYNCS 0x989680 ;  /* 0x009896800000995d */ /* 0x010fea0003900000 */
[----:B------:R-:W4:Y:S02]  /*f8a0*/  @!P1 SYNCS.PHASECHK.TRANS64 P1, [R4+URZ+0x28c60], R3 ;  /* 0x028c6003040095a7 */ /* 0x000f24000802007f */
[----:B----4-:R-:W-:Y:S05]  /*f8b0*/  @!P1 BRA `(.L_x_95) ;  /* 0xfffffffc00f09947 */ /* 0x010fea000383ffff */
[----:B------:R-:W-:Y:S05]  /*f8c0*/  BRA `(.L_x_164) ;  /* 0xffffffd800e07947 */ /* 0x000fea000383ffff */
.L_x_165:
[----:B------:R-:W-:-:S00]  /*f8d0*/  BRA `(.L_x_165) ;  /* 0xfffffffc00fc7947 */ /* 0x000fc0000383ffff */
[----:B------:R-:W-:-:S00]  /*f8e0*/  NOP ;  /* 0x0000000000007918 */ /* 0x000fc00000000000 */
        /* <DEDUP_REMOVED lines=9> */
.L_x_5826:


//--------------------- .text._ZN7cutlass13device_kernelIN5flash11enable_sm90INS1_16FlashAttnFwdSm90INS1_25CollectiveMainloopFwdSm90ILi2EN4cute5tupleIJNS5_1CILi1EEES8_S8_EEENS6_IJNS7_ILi64EEESA_SA_EEELi512ENS_6half_tEfNS_4arch4Sm90ELb0ELb0ELb1ELb0ELb1ELb0ELb1ELb0ELb0ELb1ELb1ELb0EEENS1_21CollectiveEpilogueFwdINS6_IJSA_NS7_ILi512EEESA_EEES9_SC_SE_Li256ELb0ELb1ELb1ELb0EEENS1_19SingleTileSchedulerILb0ELb1ELb1ELi64EEEEEEEEEvNT_6ParamsE --------------------------
	.section	.text._ZN7cutlass13device_kernelIN5flash11enable_sm90INS1_16FlashAttnFwdSm90INS1_25CollectiveMainloopFwdSm90ILi2EN4cute5tupleIJNS5_1CILi1EEES8_S8_EEENS6_IJNS7_ILi64EEESA_SA_EEELi512ENS_6half_tEfNS_4arch4Sm90ELb0ELb0ELb1ELb0ELb1ELb0ELb1ELb0ELb0ELb1ELb1ELb0EEENS1_21CollectiveEpilogueFwdINS6_IJSA_NS7_ILi512EEESA_EEES9_SC_SE_Li256ELb0ELb1ELb1ELb0EEENS1_19SingleTileSchedulerILb0ELb1ELb1ELi64EEEEEEEEEvNT_6ParamsE,"ax",@progbits
	.align	128
.text._ZN7cutlass13device_kernelIN5flash11enable_sm90INS1_16FlashAttnFwdSm90INS1_25CollectiveMainloopFwdSm90ILi2EN4cute5tupleIJNS5_1CILi1EEES8_S8_EEENS6_IJNS7_ILi64EEESA_SA_EEELi512ENS_6half_tEfNS_4arch4Sm90ELb0ELb0ELb1ELb0ELb1ELb0ELb1ELb0ELb0ELb1ELb1ELb0EEENS1_21CollectiveEpilogueFwdINS6_IJSA_NS7_ILi512EEESA_EEES9_SC_SE_Li256ELb0ELb1ELb1ELb0EEENS1_19SingleTileSchedulerILb0ELb1ELb1ELi64EEEEEEEEEvNT_6ParamsE:
        .type           _ZN7cutlass13device_kernelIN5flash11enable_sm90INS1_16FlashAttnFwdSm90INS1_25CollectiveMainloopFwdSm90ILi2EN4cute5tupleIJNS5_1CILi1EEES8_S8_EEENS6_IJNS7_ILi64EEESA_SA_EEELi512ENS_6half_tEfNS_4arch4Sm90ELb0ELb0ELb1ELb0ELb1ELb0ELb1ELb0ELb0ELb1ELb1ELb0EEENS1_21CollectiveEpilogueFwdINS6_IJSA_NS7_ILi512EEESA_EEES9_SC_SE_Li256ELb0ELb1ELb1ELb0EEENS1_19SingleTileSchedulerILb0ELb1ELb1ELi64EEEEEEEEEvNT_6ParamsE,@function
        .size           _ZN7cutlass13device_kernelIN5flash11enable_sm90INS1_16FlashAttnFwdSm90INS1_25CollectiveMainloopFwdSm90ILi2EN4cute5tupleIJNS5_1CILi1EEES8_S8_EEENS6_IJNS7_ILi64EEESA_SA_EEELi512ENS_6half_tEfNS_4arch4Sm90ELb0ELb0ELb1ELb0ELb1ELb0ELb1ELb0ELb0ELb1ELb1ELb0EEENS1_21CollectiveEpilogueFwdINS6_IJSA_NS7_ILi512EEESA_EEES9_SC_SE_Li256ELb0ELb1ELb1ELb0EEENS1_19SingleTileSchedulerILb0ELb1ELb1ELi64EEEEEEEEEvNT_6ParamsE,(.L_x_5827 - _ZN7cutlass13device_kernelIN5flash11enable_sm90INS1_16FlashAttnFwdSm90INS1_25CollectiveMainloopFwdSm90ILi2EN4cute5tupleIJNS5_1CILi1EEES8_S8_EEENS6_IJNS7_ILi64EEESA_SA_EEELi512ENS_6half_tEfNS_4arch4Sm90ELb0ELb0ELb1ELb0ELb1ELb0ELb1ELb0ELb0ELb1ELb1ELb0EEENS1_21CollectiveEpilogueFwdINS6_IJSA_NS7_ILi512EEESA_EEES9_SC_SE_Li256ELb0ELb1ELb1ELb0EEENS1_19SingleTileSchedulerILb0ELb1ELb1ELi64EEEEEEEEEvNT_6ParamsE)
        .other          _ZN7cutlass13device_kernelIN5flash11enable_sm90INS1_16FlashAttnFwdSm90INS1_25CollectiveMainloopFwdSm90ILi2EN4cute5tupleIJNS5_1CILi1EEES8_S8_EEENS6_IJNS7_ILi64EEESA_SA_EEELi512ENS_6half_tEfNS_4arch4Sm90ELb0ELb0ELb1ELb0ELb1ELb0ELb1ELb0ELb0ELb1ELb1ELb0EEENS1_21CollectiveEpilogueFwdINS6_IJSA_NS7_ILi512EEESA_EEES9_SC_SE_Li256ELb0ELb1ELb1ELb0EEENS1_19SingleTileSchedulerILb0ELb1ELb1ELi64EEEEEEEEEvNT_6ParamsE,@"STO_CUDA_ENTRY STV_DEFAULT"
_ZN7cutlass13device_kernelIN5flash11enable_sm90INS1_16FlashAttnFwdSm90INS1_25CollectiveMainloopFwdSm90ILi2EN4cute5tupleIJNS5_1CILi1EEES8_S8_EEENS6_IJNS7_ILi64EEESA_SA_EEELi512ENS_6half_tEfNS_4arch4Sm90ELb0ELb0ELb1ELb0ELb1ELb0ELb1ELb0ELb0ELb1ELb1ELb0EEENS1_21CollectiveEpilogueFwdINS6_IJSA_NS7_ILi512EEESA_EEES9_SC_SE_Li256ELb0ELb1ELb1ELb0EEENS1_19SingleTileSchedulerILb0ELb1ELb1ELi64EEEEEEEEEvNT_6ParamsE:
[----:B------:R-:W0:Y:S02]  /*0000*/  LDC R1, c[0x0][0x28] ;  /* 0x00000a00ff017b82 */ /* 0x000e240000000800 */
[----:B0-----:R-:W-:Y:S01]  /*0010*/  VIADD R1, R1, 0xfffffff8 ;  /* 0xfffffff801017836 */ /* 0x001fe20000000000 */
[----:B------:R-:W0:Y:S01]  /*0020*/  S2R R24, SR_TID.X ;  /* 0x0000000000187919 */ /* 0x000e220000002100 */
[----:B------:R-:W-:Y:S01]  /*0030*/  ELECT P0, URZ, PT ;  /* 0x00000000003f782f */ /* 0x000fe20003800000 */
[----:B------:R-:W-:Y:S01]  /*0040*/  UMOV UR4, 0x80 ;  /* 0x0000008000047882 */ /* 0x000fe20000000000 */
[----:B------:R-:W-:Y:S01]  /*0050*/  UMOV UR7, 0x100 ;  /* 0x0000010000077882 */ /* 0x000fe20000000000 */
[--C-:B0-----:R-:W-:Y:S02]  /*0060*/  SHF.R.U32.HI R0, RZ, 0x5, R24.reuse ;  /* 0x00000005ff007819 */ /* 0x101fe40000011618 */
[----:B------:R-:W-:-:S03]  /*0070*/  SHF.R.U32.HI R3, RZ, 0x7, R24 ;  /* 0x00000007ff037819 */ /* 0x000fc60000011618 */
[----:B------:R-:W0:Y:S04]  /*0080*/  SHFL.IDX PT, R2, R0, RZ, 0x1f ;  /* 0x00001fff00027589 */ /* 0x000e2800000e0000 */
[----:B------:R-:W1:Y:S01]  /*0090*/  SHFL.IDX PT, R3, R3, RZ, 0x1f ;  /* 0x00001fff03037589 */ /* 0x000e6200000e0000 */
[C---:B0-----:R-:W-:Y:S02]  /*00a0*/  ISETP.NE.OR P0, PT, R2.reuse, RZ, !P0 ;  /* 0x000000ff0200720c */ /* 0x041fe40004705670 */
[----:B------:R-:W-:-:S11]  /*00b0*/  ISETP.NE.AND P1, PT, R2, RZ, PT ;  /* 0x000000ff0200720c */ /* 0x000fd60003f25270 */
[----:B------:R-:W-:Y:S01]  /*00c0*/  VOTEU.ALL UP0, P0 ;  /* 0x00000000003f7886 */ /* 0x000fe20000000000 */
[----:B------:R-:W-:Y:S01]  /*00d0*/  VOTEU.ALL UP1, P0 ;  /* 0x00000000003f7886 */ /* 0x000fe20000020000 */
[----:B------:R-:W-:-:S03]  /*00e0*/  VOTEU.ALL UP2, P0 ;  /* 0x00000000003f7886 */ /* 0x000fc60000040000 */
[----:B------:R-:W0:Y:S01]  /*00f0*/  @!UP0 S2UR UR8, SR_CgaCtaId ;  /* 0x00000000000889c3 */ /* 0x000e220000008800 */
[----:B------:R-:W-:Y:S01]  /*0100*/  @!UP0 UMOV UR6, 0x400 ;  /* 0x0000040000068882 */ /* 0x000fe20000000000 */
[----:B------:R-:W-:-:S04]  /*0110*/  @!UP0 UIADD3 UR4, -UR4, 0x100000, URZ ;  /* 0x0010000004048890 */ /* 0x000fc8000fffe13f */
[----:B------:R-:W-:Y:S02]  /*0120*/  @!UP0 USHF.L.U32 UR5, UR4, 0xb, URZ ;  /* 0x0000000b04058899 */ /* 0x000fe4000800063f */
[----:B------:R-:W-:Y:S02]  /*0130*/  @!UP0 USHF.L.U32 UR4, UR4, 0x1, URZ ;  /* 0x0000000104048899 */ /* 0x000fe4000800063f */
[----:B0-----:R-:W-:Y:S02]  /*0140*/  @!UP0 ULEA UR8, UR8, UR6, 0x18 ;  /* 0x0000000608088291 */ /* 0x001fe4000f8ec03f */
[----:B------:R-:W-:-:S04]  /*0150*/  @!UP0 UIADD3 UR6, -UR7, 0x100000, URZ ;  /* 0x0010000007068890 */ /* 0x000fc8000fffe13f */
[----:B------:R-:W-:Y:S02]  /*0160*/  @!UP0 USHF.L.U32 UR7, UR6, 0xb, URZ ;  /* 0x0000000b06078899 */ /* 0x000fe4000800063f */
[----:B------:R-:W-:Y:S01]  /*0170*/  @!UP0 USHF.L.U32 UR6, UR6, 0x1, URZ ;  /* 0x0000000106068899 */ /* 0x000fe2000800063f */
[----:B------:R-:W-:-:S05]  /*0180*/  VOTEU.ALL UP0, P0 ;  /* 0x00000000003f7886 */ /* 0x000fca0000000000 */
[----:B------:R0:W2:Y:S01]  /*0190*/  @!UP0 SYNCS.EXCH.64 URZ, [UR8+0x38800], UR4 ;  /* 0x03880004083f85b2 */ /* 0x0000a20008000100 */
[----:B------:R0:W3:Y:S05]  /*01a0*/  @!UP1 SYNCS.EXCH.64 URZ, [UR8+0x38810], UR4 ;  /* 0x03881004083f95b2 */ /* 0x0000ea0008000100 */
[----:B------:R0:W4:Y:S02]  /*01b0*/  @!UP2 SYNCS.EXCH.64 URZ, [UR8+0x38820], UR6 ;  /* 0x03882006083fa5b2 */ /* 0x0001240008000100 */
[----:B01----:R-:W-:Y:S05]  /*01c0*/  @P1 BRA `(.L_x_166) ;  /* 0x0000000000381947 */ /* 0x003fea0003800000 */
        /* <DEDUP_REMOVED lines=10> */
[----:B------:R0:W0:Y:S01]  /*0270*/  SYNCS.EXCH.64 URZ, [UR6+0x38840], UR4 ;  /* 0x03884004063f75b2 */ /* 0x0000220008000100 */
[----:B------:R0:W0:Y:S01]  /*0280*/  SYNCS.EXCH.64 URZ, [UR6+0x38838], UR4 ;  /* 0x03883804063f75b2 */ /* 0x0000220008000100 */
[----:B------:R0:W0:Y:S01]  /*0290*/  SYNCS.EXCH.64 URZ, [UR6+0x38848], UR4 ;  /* 0x03884804063f75b2 */ /* 0x0000220008000100 */
[----:B------:R-:W-:Y:S01]  /*02a0*/  NOP ;  /* 0x0000000000007918 */ /* 0x000fe20000000000 */
.L_x_166:
        /* <DEDUP_REMOVED lines=22> */
.L_x_167:
        /* <DEDUP_REMOVED lines=18> */
.L_x_168:
        /* <DEDUP_REMOVED lines=22> */
.L_x_169:
        /* <DEDUP_REMOVED lines=23> */
.L_x_170:
[----:B------:R-:W-:Y:S01]  /*0800*/  UISETP.NE.AND UP0, UPT, UR9, URZ, UPT ;  /* 0x0000003f0900728c */ /* 0x000fe2000bf05270 */
[----:B------:R-:W-:Y:S01]  /*0810*/  NOP ;  /* 0x0000000000007918 */ /* 0x000fe20000000000 */
[----:B0-----:R-:W-:Y:S01]  /*0820*/  UMOV UR4, 0x1 ;  /* 0x0000000100047882 */ /* 0x001fe20000000000 */
[----:B------:R-:W-:Y:S01]  /*0830*/  ULDC.64 UR36, c[0x0][0x208] ;  /* 0x0000820000247ab9 */ /* 0x000fe20000000a00 */
[----:B------:R-:W-:Y:S01]  /*0840*/  USEL UR4, UR4, 0x2, !UP0 ;  /* 0x0000000204047887 */ /* 0x000fe2000c000000 */
[----:B------:R-:W-:Y:S01]  /*0850*/  BSSY B6, `(.L_x_171) ;  /* 0x000107a000067945 */ /* 0x000fe20003800000 */
[----:B-1234-:R-:W-:Y:S01]  /*0860*/  BAR.SYNC.DEFER_BLOCKING 0x0 ;  /* 0x0000000000007b1d */ /* 0x01efe20000010000 */
[----:B------:R-:W-:-:S03]  /*0870*/  PLOP3.LUT P0, PT, PT, PT, UP0, 0x80, 0x0 ;  /* 0x000000000000781c */ /* 0x000fc60003f0f008 */
[----:B------:R-:W-:-:S05]  /*0880*/  IMAD.U32 R2, RZ, RZ, UR4 ;  /* 0x00000004ff027e24 */ /* 0x000fca000f8e00ff */
[----:B------:R0:W-:Y:S05]  /*0890*/  STL [R1], R2 ;  /* 0x0000000201007387 */ /* 0x0001ea0000100800 */
[----:B------:R-:W-:Y:S05]  /*08a0*/  @!P0 BRA `(.L_x_172) ;  /* 0x000000c000648947 */ /* 0x000fea0003800000 */
.L_x_173:
[----:B------:R-:W-:-:S08]  /*08b0*/  NOP ;  /* 0x0000000000007918 */ /* 0x000fd00000000000 */
[----:B------:R-:W1:Y:S02]  /*08c0*/  USETMAXREG.TRY_ALLOC.CTAPOOL UP0, 0xe8 ;  /* 0x000000e8000079c8 */ /* 0x000e640008000600 */
[----:B-1----:R-:W-:-:S13]  /*08d0*/  PLOP3.LUT P0, PT, PT, PT, UP0, 0x80, 0x0 ;  /* 0x000000000000781c */ /* 0x002fda0003f0f008 */
[----:B------:R-:W-:Y:S05]  /*08e0*/  @!P0 BRA `(.L_x_173) ;  /* 0xfffffffc00f08947 */ /* 0x000fea000383ffff */
[----:B------:R-:W-:Y:S01]  /*08f0*/  LOP3.LUT R0, R24, 0xffffff80, RZ, 0xc0, !PT ;  /* 0xffffff8018007812 */ /* 0x000fe200078ec0ff */
[----:B------:R-:W1:Y:S01]  /*0900*/  S2UR UR6, SR_CTAID.Y ;  /* 0x00000000000679c3 */ /* 0x000e620000002600 */
[----:B------:R-:W-:Y:S02]  /*0910*/  ULDC UR7, c[0x0][0xd50] ;  /* 0x0003540000077ab9 */ /* 0x000fe40000000800 */
[----:B------:R-:W-:Y:S01]  /*0920*/  ISETP.NE.AND P0, PT, R0, 0x80, PT ;  /* 0x000000800000780c */ /* 0x000fe20003f05270 */
[----:B------:R-:W-:-:S04]  /*0930*/  UISETP.NE.AND UP0, UPT, UR7, 0x1, UPT ;  /* 0x000000010700788c */ /* 0x000fc8000bf05270 */
[----:B------:R-:W2:Y:S07]  /*0940*/  S2UR UR8, SR_CTAID.Z ;  /* 0x00000000000879c3 */ /* 0x000eae0000002700 */
[----:B------:R-:W-:Y:S01]  /*0950*/  @UP0 ULDC UR4, c[0x0][0xd54] ;  /* 0x0003550000040ab9 */ /* 0x000fe20000000800 */
[----:B------:R-:W-:Y:S06]  /*0960*/  @!P0 BAR.ARV 0x8, 0x100 ;  /* 0x0204000000008b1d */ /* 0x000fec0000002000 */
[----:B------:R-:W-:Y:S01]  /*0970*/  ISETP.GE.U32.AND P0, PT, R24, 0x100, PT ;  /* 0x000001001800780c */ /* 0x000fe20003f06070 */
[----:B------:R-:W-:Y:S01]  /*0980*/  @UP0 ULDC UR10, c[0x0][0xd58] ;  /* 0x00035600000a0ab9 */ /* 0x000fe20000000800 */
[----:B-1----:R-:W-:-:S02]  /*0990*/  UIMAD.WIDE.U32 UR4, UR6, UR4, URZ ;  /* 0x00000004060472a5 */ /* 0x002fc4000f8e003f */
[----:B------:R-:W-:Y:S02]  /*09a0*/  UMOV UR61, UR6 ;  /* 0x00000006003d7c82 */ /* 0x000fe40008000000 */
[----:B------:R-:W-:-:S04]  /*09b0*/  @UP0 USHF.R.U32.HI UR61, URZ, UR10, UR5 ;  /* 0x0000000a3f3d0299 */ /* 0x000fc80008011605 */
[----:B------:R-:W-:-:S03]  /*09c0*/  UIADD3 UR4, -UR61, URZ, URZ ;  /* 0x0000003f3d047290 */ /* 0x000fc6000fffe13f */
[----:B------:R-:W-:Y:S06]  /*09d0*/  @P0 BAR.ARV 0xf, 0x100 ;  /* 0x03c4000000000b1d */ /* 0x000fec0000002000 */
[----:B--2---:R-:W-:Y:S01]  /*09e0*/  ISETP.LE.AND P0, PT, RZ, UR8, PT ;  /* 0x00000008ff007c0c */ /* 0x004fe2000bf03270 */
[----:B------:R-:W-:-:S12]  /*09f0*/  UIMAD UR7, UR7, UR4, UR6 ;  /* 0x00000004070772a4 */ /* 0x000fd8000f8e0206 */
[----:B------:R-:W-:Y:S05]  /*0a00*/  @!P0 BRA `(.L_x_174) ;  /* 0x0000010400788947 */ /* 0x000fea0003800000 */
[----:B------:R-:W-:Y:S01]  /*0a10*/  ULDC.64 UR4, c[0x0][0x418] ;  /* 0x0001060000047ab9 */ /* 0x000fe20000000a00 */
[----:B------:R-:W-:Y:S01]  /*0a20*/  ULDC UR38, c[0x0][0x424] ;  /* 0x0001090000267ab9 */ /* 0x000fe20000000800 */
[----:B------:R-:W-:Y:S01]  /*0a30*/  UISETP.NE.U32.AND UP0, UPT, UR4, URZ, UPT ;  /* 0x0000003f0400728c */ /* 0x000fe2000bf05070 */
[----:B------:R-:W-:Y:S01]  /*0a40*/  VIADD R152, R24, 0xffffff80 ;  /* 0xffffff8018987836 */ /* 0x000fe20000000000 */
[----:B------:R-:W-:Y:S02]  /*0a50*/  UISETP.NE.AND UP1, UPT, UR9, 0x1, UPT ;  /* 0x000000010900788c */ /* 0x000fe4000bf25270 */
        /* <DEDUP_REMOVED lines=13> */
[----:B------:R-:W-:Y:S11]  /*0b30*/  @!P0 BRA `(.L_x_175) ;  /* 0x0000001c00b88947 */ /* 0x000ff60003800000 */
[----:B------:R-:W-:Y:S01]  /*0b40*/  UISETP.GE.AND UP0, UPT, UR38, 0x1, UPT ;  /* 0x000000012600788c */ /* 0x000fe2000bf06270 */
[----:B------:R-:W-:Y:S02]  /*0b50*/  PLOP3.LUT P0, PT, PT, PT, PT, 0x80, 0x0 ;  /* 0x000000000000781c */ /* 0x000fe40003f0f070 */
[----:B0-----:R-:W-:Y:S01]  /*0b60*/  CS2R R2, SRZ ;  /* 0x0000000000027805 */ /* 0x001fe2000001ff00 */
[----:B------:R-:W-:Y:S01]  /*0b70*/  IMAD.MOV.U32 R4, RZ, RZ, RZ ;  /* 0x000000ffff047224 */ /* 0x000fe200078e00ff */
[----:B------:R-:W-:Y:S02]  /*0b80*/  CS2R R150, SRZ ;  /* 0x0000000000967805 */ /* 0x000fe4000001ff00 */
[----:B------:R-:W-:Y:S02]  /*0b90*/  CS2R R148, SRZ ;  /* 0x0000000000947805 */ /* 0x000fe4000001ff00 */
[----:B------:R-:W-:Y:S02]  /*0ba0*/  PLOP3.LUT P1, PT, PT, PT, UP0, 0x80, 0x0 ;  /* 0x000000000000781c */ /* 0x000fe40003f2f008 */
        /* <DEDUP_REMOVED lines=56> */
[----:B------:R-:W-:Y:S06]  /*0f30*/  @!P1 BRA `(.L_x_176) ;  /* 0x0000000000749947 */ /* 0x000fec0003800000 */
[----:B------:R-:W-:Y:S01]  /*0f40*/  IMAD.U32 R5, RZ, RZ, UR11 ;  /* 0x0000000bff057e24 */ /* 0x000fe2000f8e00ff */
[----:B------:R-:W-:-:S04]  /*0f50*/  UIADD3 UR4, UR6, -0x1, UR11 ;  /* 0xffffffff06047890 */ /* 0x000fc8000fffe00b */
[-C--:B------:R-:W-:Y:S02]  /*0f60*/  IABS R3, R5.reuse ;  /* 0x0000000500037213 */ /* 0x080fe40000000000 */
[----:B------:R-:W-:Y:S01]  /*0f70*/  IABS R9, R5 ;  /* 0x0000000500097213 */ /* 0x000fe20000000000 */
[----:B------:R-:W-:Y:S01]  /*0f80*/  IMAD.U32 R8, RZ, RZ, UR4 ;  /* 0x00000004ff087e24 */ /* 0x000fe2000f8e00ff */
[----:B------:R-:W0:Y:S01]  /*0f90*/  I2F.RP R0, R3 ;  /* 0x0000000300007306 */ /* 0x000e220000209400 */
[----:B------:R-:W-:Y:S01]  /*0fa0*/  ULOP3.LUT UR4, UR4, UR11, URZ, 0x3c, !UPT ;  /* 0x0000000b04047292 */ /* 0x000fe2000f8e3c3f */
[----:B------:R-:W-:-:S05]  /*0fb0*/  IADD3 R9, RZ, -R9, RZ ;  /* 0x80000009ff097210 */ /* 0x000fca0007ffe0ff */
[----:B------:R-:W-:Y:S01]  /*0fc0*/  ISETP.LE.AND P3, PT, RZ, UR4, PT ;  /* 0x00000004ff007c0c */ /* 0x000fe2000bf63270 */
[----:B0-----:R-:W0:Y:S02]  /*0fd0*/  MUFU.RCP R0, R0 ;  /* 0x0000000000007308 */ /* 0x001e240000001000 */
[----:B0-----:R-:W-:Y:S01]  /*0fe0*/  VIADD R6, R0, 0xffffffe ;  /* 0x0ffffffe00067836 */ /* 0x001fe20000000000 */
[----:B------:R-:W-:-:S05]  /*0ff0*/  IABS R0, R8 ;  /* 0x0000000800007213 */ /* 0x000fca0000000000 */
[----:B------:R0:W1:Y:S02]  /*1000*/  F2I.FTZ.U32.TRUNC.NTZ R7, R6 ;  /* 0x0000000600077305 */ /* 0x000064000021f000 */
[----:B0-----:R-:W-:Y:S02]  /*1010*/  IMAD.MOV.U32 R6, RZ, RZ, RZ ;  /* 0x000000ffff067224 */ /* 0x001fe400078e00ff */
[----:B-1----:R-:W-:-:S04]  /*1020*/  IMAD.MOV R10, RZ, RZ, -R7 ;  /* 0x000000ffff0a7224 */ /* 0x002fc800078e0a07 */
[----:B------:R-:W-:-:S04]  /*1030*/  IMAD R5, R10, R3, RZ ;  /* 0x000000030a057224 */ /* 0x000fc800078e02ff */
[----:B------:R-:W-:-:S04]  /*1040*/  IMAD.HI.U32 R7, R7, R5, R6 ;  /* 0x0000000507077227 */ /* 0x000fc800078e0006 */
[----:B------:R-:W-:Y:S02]  /*1050*/  IMAD.MOV.U32 R5, RZ, RZ, R9 ;  /* 0x000000ffff057224 */ /* 0x000fe400078e0009 */
[----:B------:R-:W-:-:S04]  /*1060*/  IMAD.HI.U32 R7, R7, R0, RZ ;  /* 0x0000000007077227 */ /* 0x000fc800078e00ff */
[----:B------:R-:W-:-:S05]  /*1070*/  IMAD R0, R7, R5, R0 ;  /* 0x0000000507007224 */ /* 0x000fca00078e0200 */
[----:B------:R-:W-:-:S13]  /*1080*/  ISETP.GT.U32.AND P2, PT, R3, R0, PT ;  /* 0x000000000300720c */ /* 0x000fda0003f44070 */
[----:B------:R-:W-:Y:S02]  /*1090*/  @!P2 IMAD.IADD R0, R0, 0x1, -R3 ;  /* 0x000000010000a824 */ /* 0x000fe400078e0a03 */
[----:B------:R-:W-:Y:S01]  /*10a0*/  @!P2 VIADD R7, R7, 0x1 ;  /* 0x000000010707a836 */ /* 0x000fe20000000000 */
[----:B------:R-:W-:Y:S02]  /*10b0*/  ISETP.NE.AND P2, PT, RZ, UR11, PT ;  /* 0x0000000bff007c0c */ /* 0x000fe4000bf45270 */
[----:B------:R-:W-:-:S13]  /*10c0*/  ISETP.GE.U32.AND P1, PT, R0, R3, PT ;  /* 0x000000030000720c */ /* 0x000fda0003f26070 */
[----:B------:R-:W-:-:S04]  /*10d0*/  @P1 VIADD R7, R7, 0x1 ;  /* 0x0000000107071836 */ /* 0x000fc80000000000 */
[----:B------:R-:W-:-:S04]  /*10e0*/  IMAD.MOV.U32 R3, RZ, RZ, R7 ;  /* 0x000000ffff037224 */ /* 0x000fc800078e0007 */
[----:B------:R-:W-:Y:S01]  /*10f0*/  @!P3 IMAD.MOV R3, RZ, RZ, -R3 ;  /* 0x000000ffff03b224 */ /* 0x000fe200078e0a03 */
[----:B------:R-:W-:-:S07]  /*1100*/  @!P2 LOP3.LUT R3, RZ, UR11, RZ, 0x33, !PT ;  /* 0x0000000bff03ac12 */ /* 0x000fce000f8e33ff */
.L_x_176:
[----:B------:R-:W-:Y:S01]  /*1110*/  IMAD R0, R3, UR7, RZ ;  /* 0x0000000703007c24 */ /* 0x000fe2000f8e02ff */
[----:B------:R-:W-:Y:S01]  /*1120*/  CS2R R34, SRZ ;  /* 0x0000000000227805 */ /* 0x000fe2000001ff00 */
[----:B------:R-:W-:Y:S01]  /*1130*/  IMAD.MOV.U32 R36, RZ, RZ, RZ ;  /* 0x000000ffff247224 */ /* 0x000fe200078e00ff */
[----:B------:R-:W-:Y:S02]  /*1140*/  CS2R R32, SRZ ;  /* 0x0000000000207805 */ /* 0x000fe4000001ff00 */
[----:B------:R-:W-:Y:S02]  /*1150*/  CS2R R30, SRZ ;  /* 0x00000000001e7805 */ /* 0x000fe4000001ff00 */
[----:B------:R-:W-:Y:S02]  /*1160*/  VIADDMNMX R3, R0, R3, UR6, PT ;  /* 0x0000000600037e46 */ /* 0x000fe4000b800103 */
[----:B------:R-:W-:Y:S02]  /*1170*/  CS2R R28, SRZ ;  /* 0x00000000001c7805 */ /* 0x000fe4000001ff00 */
[----:B------:R-:W-:-:S02]  /*1180*/  CS2R R26, SRZ ;  /* 0x00000000001a7805 */ /* 0x000fc4000001ff00 */
[----:B------:R-:W-:Y:S02]  /*1190*/  CS2R R24, SRZ ;  /* 0x0000000000187805 */ /* 0x000fe4000001ff00 */
[----:B------:R-:W-:-:S13]  /*11a0*/  ISETP.GT.AND P1, PT, R3, R0, PT ;  /* 0x000000000300720c */ /* 0x000fda0003f24270 */
[----:B------:R-:W-:Y:S05]  /*11b0*/  @!P1 BRA `(.L_x_177) ;  /* 0x0000009000349947 */ /* 0x000fea0003800000 */
[----:B------:R-:W-:Y:S01]  /*11c0*/  SHF.R.S32.HI R5, RZ, 0x1f, R152 ;  /* 0x0000001fff057819 */ /* 0x000fe20000011498 */
[----:B------:R-:W0:Y:S08]  /*11d0*/  S2UR UR7, SR_CgaCtaId ;  /* 0x00000000000779c3 */ /* 0x000e300000008800 */
[----:B------:R-:W-:Y:S01]  /*11e0*/  BAR.SYNC.DEFER_BLOCKING 0xe, 0x100 ;  /* 0x0384000000007b1d */ /* 0x000fe20000010000 */
[----:B------:R-:W-:-:S04]  /*11f0*/  LEA.HI R5, R5, R152, RZ, 0x7 ;  /* 0x0000009805057211 */ /* 0x000fc800078f38ff */
[----:B------:R-:W-:Y:S01]  /*1200*/  SHF.R.S32.HI R2, RZ, 0x7, R5 ;  /* 0x00000007ff027819 */ /* 0x000fe20000011405 */
[----:B------:R-:W2:Y:S01]  /*1210*/  LDL R6, [R1] ;  /* 0x0000000001067983 */ /* 0x000ea20000100800 */
[----:B------:R-:W-:Y:S01]  /*1220*/  UMOV UR9, 0x40000040 ;  /* 0x4000004000097882 */ /* 0x000fe20000000000 */
[----:B------:R-:W-:Y:S01]  /*1230*/  UMOV UR11, 0x40000040 ;  /* 0x40000040000b7882 */ /* 0x000fe20000000000 */
[----:B------:R-:W-:Y:S02]  /*1240*/  UMOV UR13, 0x40000040 ;  /* 0x40000040000d7882 */ /* 0x000fe40000000000 */
[----:B------:R-:W1:Y:S01]  /*1250*/  SHFL.IDX PT, R2, R2, RZ, 0x1f ;  /* 0x00001fff02027589 */ /* 0x000e6200000e0000 */
[----:B------:R-:W-:Y:S01]  /*1260*/  UMOV UR15, 0x40000040 ;  /* 0x40000040000f7882 */ /* 0x000fe20000000000 */
[----:B------:R-:W-:Y:S01]  /*1270*/  UMOV UR17, 0x40000040 ;  /* 0x4000004000117882 */ /* 0x000fe20000000000 */
[----:B------:R-:W-:Y:S01]  /*1280*/  UMOV UR19, 0x40000040 ;  /* 0x4000004000137882 */ /* 0x000fe20000000000 */
[----:B------:R-:W-:Y:S01]  /*1290*/  UMOV UR21, 0x40000040 ;  /* 0x4000004000157882 */ /* 0x000fe20000000000 */
[----:B------:R-:W-:Y:S01]  /*12a0*/  UMOV UR23, 0x40000040 ;  /* 0x4000004000177882 */ /* 0x000fe20000000000 */
[----:B------:R-:W-:-:S05]  /*12b0*/  LOP3.LUT R5, R5, 0xffffff80, RZ, 0xc0, !PT ;  /* 0xffffff8005057812 */ /* 0x000fca00078ec0ff */
[----:B------:R-:W-:Y:S01]  /*12c0*/  IMAD.IADD R5, R152, 0x1, -R5 ;  /* 0x0000000198057824 */ /* 0x000fe200078e0a05 */
[----:B------:R-:W-:Y:S01]  /*12d0*/  WARPGROUP.ARRIVE ;  /* 0x00000000000079c5 */ /* 0x000fe20000000000 */
[----:B-1----:R-:W-:-:S03]  /*12e0*/  R2UR UR4, R2 ;  /* 0x00000000020472ca */ /* 0x002fc600000e0000 */
[----:B------:R-:W-:-:S04]  /*12f0*/  SHF.R.S32.HI R2, RZ, 0x1f, R5 ;  /* 0x0000001fff027819 */ /* 0x000fc80000011405 */
[CC--:B------:R-:W-:Y:S02]  /*1300*/  LEA.HI R4, R2.reuse, R5.reuse, RZ, 0x2 ;  /* 0x0000000502047211 */ /* 0x0c0fe400078f10ff */
[----:B------:R-:W-:Y:S02]  /*1310*/  LEA.HI R2, R2, R5, RZ, 0x5 ;  /* 0x0000000502027211 */ /* 0x000fe400078f28ff */
[----:B------:R-:W-:Y:S02]  /*1320*/  SHF.R.S32.HI R7, RZ, 0x1f, R4 ;  /* 0x0000001fff077819 */ /* 0x000fe40000011404 */
[----:B------:R-:W-:Y:S01]  /*1330*/  SHF.R.S32.HI R2, RZ, 0x5, R2 ;  /* 0x00000005ff027819 */ /* 0x000fe20000011402 */
[----:B------:R-:W-:-:S04]  /*1340*/  ULEA.HI UR5, UR4, UR4, URZ, 0x1 ;  /* 0x0000000404057291 */ /* 0x000fc8000f8f083f */
[----:B------:R-:W-:-:S03]  /*1350*/  ULOP3.LUT UR6, UR5, 0x1fffe, URZ, 0xc0, !UPT ;  /* 0x0001fffe05067892 */ /* 0x000fc6000f8ec03f */
[----:B------:R-:W-:Y:S01]  /*1360*/  UMOV UR5, 0x400 ;  /* 0x0000040000057882 */ /* 0x000fe20000000000 */
[----:B------:R-:W-:Y:S02]  /*1370*/  UIADD3 UR6, UR4, -UR6, URZ ;  /* 0x8000000604067290 */ /* 0x000fe4000fffe03f */
[----:B0-----:R-:W-:-:S04]  /*1380*/  ULEA UR5, UR7, UR5, 0x18 ;  /* 0x0000000507057291 */ /* 0x001fc8000f8ec03f */
[----:B------:R-:W-:Y:S02]  /*1390*/  ULEA UR6, UR6, UR5, 0xf ;  /* 0x0000000506067291 */ /* 0x000fe4000f8e783f */
[----:B------:R-:W-:Y:S02]  /*13a0*/  UIADD3 UR4, UR5, 0x36400, URZ ;  /* 0x0003640005047890 */ /* 0x000fe4000fffe03f */
[----:B------:R-:W-:Y:S02]  /*13b0*/  UIADD3 UR6, UR6, 0x400, URZ ;  /* 0x0000040006067890 */ /* 0x000fe4000fffe03f */
[----:B------:R-:W-:Y:S02]  /*13c0*/  USHF.R.U32.HI UR4, URZ, 0x4, UR4 ;  /* 0x000000043f047899 */ /* 0x000fe40008011604 */
[----:B------:R-:W-:Y:S02]  /*13d0*/  USHF.R.U32.HI UR6, URZ, 0x4, UR6 ;  /* 0x000000043f067899 */ /* 0x000fe40008011606 */
[----:B------:R-:W-:-:S02]  /*13e0*/  ULOP3.LUT UR4, UR4, 0x3fff, URZ, 0xc0, !UPT ;  /* 0x00003fff04047892 */ /* 0x000fc4000f8ec03f */
[----:B------:R-:W-:Y:S02]  /*13f0*/  ULOP3.LUT UR6, UR6, 0x3fff, URZ, 0xc0, !UPT ;  /* 0x00003fff06067892 */ /* 0x000fe4000f8ec03f */
[----:B------:R-:W-:Y:S02]  /*1400*/  ULOP3.LUT UR4, UR4, 0x10000, URZ, 0xfc, !UPT ;  /* 0x0001000004047892 */ /* 0x000fe4000f8efc3f */
[----:B------:R-:W-:Y:S02]  /*1410*/  ULOP3.LUT UR6, UR6, 0x2000000, URZ, 0xfc, !UPT ;  /* 0x0200000006067892 */ /* 0x000fe4000f8efc3f */
[----:B------:R-:W-:Y:S02]  /*1420*/  UIADD3 UR12, UR4, 0x2, URZ ;  /* 0x00000002040c7890 */ /* 0x000fe4000fffe03f */
[----:B------:R-:W-:Y:S01]  /*1430*/  UIADD3 UR14, UR6, 0x80, URZ ;  /* 0x00000080060e7890 */ /* 0x000fe2000fffe03f */
[----:B------:R-:W-:Y:S02]  /*1440*/  UMOV UR8, UR4 ;  /* 0x0000000400087c82 */ /* 0x000fe40008000000 */
[----:B------:R-:W-:Y:S01]  /*1450*/  UMOV UR10, UR6 ;  /* 0x00000006000a7c82 */ /* 0x000fe20008000000 */
[----:B------:R-:W-:Y:S01]  /*1460*/  UIADD3 UR16, UR4, 0x4, URZ ;  /* 0x0000000404107890 */ /* 0x000fe2000fffe03f */
[----:B------:R-:W-:Y:S01]  /*1470*/  HGMMA.64x256x16.F32 R24, gdesc[UR8].tnspB, RZ, !UPT, gsb0 ;  /* 0x43e00000081879f0 */ /* 0x000fe2000c0008ff */
[----:B------:R-:W-:-:S02]  /*1480*/  UIADD3 UR18, UR6, 0x100, URZ ;  /* 0x0000010006127890 */ /* 0x000fc4000fffe03f */
[----:B------:R-:W-:Y:S02]  /*1490*/  UIADD3 UR20, UR4, 0x6, URZ ;  /* 0x0000000604147890 */ /* 0x000fe4000fffe03f */
[----:B------:R-:W-:Y:S01]  /*14a0*/  UIADD3 UR22, UR6, 0x180, URZ ;  /* 0x0000018006167890 */ /* 0x000fe2000fffe03f */
[----:B--2---:R-:W-:Y:S02]  /*14b0*/  R2UR UR7, R6 ;  /* 0x00000000060772ca */ /* 0x004fe400000e0000 */
[----:B------:R-:W-:-:S04]  /*14c0*/  SHF.R.S32.HI R6, RZ, 0x2, R4 ;  /* 0x00000002ff067819 */ /* 0x000fc80000011404 */
[----:B------:R-:W-:-:S04]  /*14d0*/  LEA.HI R7, R7, R6, RZ, 0x3 ;  /* 0x0000000607077211 */ /* 0x000fc800078f18ff */
[----:B------:R-:W-:-:S03]  /*14e0*/  LOP3.LUT R7, R7, 0xfffffff8, RZ, 0xc0, !PT ;  /* 0xfffffff807077812 */ /* 0x000fc600078ec0ff */
[----:B------:R-:W-:Y:S01]  /*14f0*/  ULOP3.LUT UR4, UR7, 0x1, URZ, 0xfc, !UPT ;  /* 0x0000000107047892 */ /* 0x000fe2000f8efc3f */
[----:B------:R-:W-:-:S03]  /*1500*/  IADD3 R7, R6, -R7, RZ ;  /* 0x8000000706077210 */ /* 0x000fc60007ffe0ff */
[----:B------:R-:W-:Y:S02]  /*1510*/  UISETP.NE.AND UP0, UPT, UR4, 0x3, UPT ;  /* 0x000000030400788c */ /* 0x000fe4000bf05270 */
[----:B------:R-:W-:Y:S01]  /*1520*/  IMAD R2, R2, 0x10, R7 ;  /* 0x0000001002027824 */ /* 0x000fe200078e0207 */
[----:B------:R-:W-:-:S03]  /*1530*/  UMOV UR4, URZ ;  /* 0x0000003f00047c82 */ /* 0x000fc60008000000 */
[----:B------:R-:W-:Y:S01]  /*1540*/  PLOP3.LUT P1, PT, PT, PT, UP0, 0x80, 0x0 ;  /* 0x000000000000781c */ /* 0x000fe20003f2f008 */
[----:B------:R-:W-:Y:S02]  /*1550*/  WARPGROUP.DEPBAR.LE gsb0, 0x0 ;  /* 0x00008000000079c5 */ /* 0x000fe40000010000 */
[----:B------:R-:W-:-:S06]  /*1560*/  WARPGROUP.ARRIVE ;  /* 0x00000000000079c5 */ /* 0x000fcc0000000000 */
        /* <DEDUP_REMOVED lines=13> */
.L_x_178:
[----:B------:R-:W0:Y:S01]  /*1640*/  S2UR UR10, SR_CgaCtaId ;  /* 0x00000000000a79c3 */ /* 0x000e220000008800 */
[----:B------:R-:W-:Y:S01]  /*1650*/  VIADD R3, R3, 0xfffffffe ;  /* 0xfffffffe03037836 */ /* 0x000fe20000000000 */
[----:B------:R-:W-:-:S04]  /*1660*/  UIADD3 UR7, UR5, 0x38860, URZ ;  /* 0x0003886005077890 */ /* 0x000fc8000fffe03f */
[----:B------:R-:W-:Y:S01]  /*1670*/  ISETP.GE.AND P0, PT, R3, R0, PT ;  /* 0x000000000300720c */ /* 0x000fe20003f06270 */
[----:B0-----:R-:W-:-:S09]  /*1680*/  UPRMT UR7, UR10, 0x654, UR7 ;  /* 0x000006540a077896 */ /* 0x001fd20008000007 */
[----:B------:R-:W-:Y:S03]  /*1690*/  SYNCS.ARRIVE.TRANS64.RED.A1T0 RZ, [UR7], RZ ;  /* 0x000000ffffff79a7 */ /* 0x000fe60008100407 */
[----:B------:R-:W-:Y:S05]  /*16a0*/  @!P0 BRA `(.L_x_179) ;  /* 0x0000000800b48947 */ /* 0x000fea0003800000 */
[----:B------:R-:W-:-:S05]  /*16b0*/  UMOV UR4, URZ ;  /* 0x0000003f00047c82 */ /* 0x000fca0008000000 */
.L_x_181:
[----:B------:R-:W-:Y:S01]  /*16c0*/  BAR.SYNC.DEFER_BLOCKING 0xe, 0x100 ;  /* 0x0384000000007b1d */ /* 0x000fe20000010000 */
[----:B------:R-:W-:Y:S01]  /*16d0*/  IMAD.U32 R5, RZ, RZ, UR4 ;  /* 0x00000004ff057e24 */ /* 0x000fe2000f8e00ff */
[----:B------:R-:W-:Y:S01]  /*16e0*/  UIADD3 UR4, UR4, 0x1, URZ ;  /* 0x0000000104047890 */ /* 0x000fe2000fffe03f */
[C---:B------:R-:W-:Y:S01]  /*16f0*/  ISETP.GT.AND P0, PT, R3.reuse, R0, PT ;  /* 0x000000000300720c */ /* 0x040fe20003f04270 */
[----:B------:R-:W-:Y:S02]  /*1700*/  VIADD R3, R3, 0xffffffff ;  /* 0xffffffff03037836 */ /* 0x000fe40000000000 */
[----:B------:R-:W-:Y:S01]  /*1710*/  IMAD R4, R5, 0x40, R2 ;  /* 0x0000004005047824 */ /* 0x000fe200078e0202 */
[----:B------:R-:W-:Y:S01]  /*1720*/  UISETP.NE.AND UP0, UPT, UR4, 0x2, UPT ;  /* 0x000000020400788c */ /* 0x000fe2000bf05270 */
[----:B------:R-:W-:Y:S01]  /*1730*/  UMOV UR11, 0x40000040 ;  /* 0x40000040000b7882 */ /* 0x000fe20000000000 */
[----:B------:R-:W-:Y:S02]  /*1740*/  UMOV UR15, 0x40000040 ;  /* 0x40000040000f7882 */ /* 0x000fe40000000000 */
[----:B------:R-:W-:Y:S01]  /*1750*/  LEA R4, R4, UR5, 0x2 ;  /* 0x0000000504047c11 */ /* 0x000fe2000f8e10ff */
[----:B------:R-:W-:Y:S01]  /*1760*/  USEL UR4, UR4, URZ, UP0 ;  /* 0x0000003f04047287 */ /* 0x000fe20008000000 */
[----:B------:R-:W-:Y:S01]  /*1770*/  UMOV UR19, 0x40000040 ;  /* 0x4000004000137882 */ /* 0x000fe20000000000 */
[----:B------:R-:W-:-:S02]  /*1780*/  UMOV UR23, 0x40000040 ;  /* 0x4000004000177882 */ /* 0x000fc40000000000 */
[----:B------:R-:W-:-:S04]  /*1790*/  ULEA UR10, UR4, UR6, 0xc ;  /* 0x00000006040a7291 */ /* 0x000fc8000f8e603f */
[----:B------:R-:W-:Y:S02]  /*17a0*/  UIADD3 UR14, UR10, 0x80, URZ ;  /* 0x000000800a0e7890 */ /* 0x000fe4000fffe03f */
[----:B------:R-:W-:Y:S01]  /*17b0*/  UIADD3 UR18, UR10, 0x100, URZ ;  /* 0x000001000a127890 */ /* 0x000fe2000fffe03f */
[----:B------:R-:W0:Y:S01]  /*17c0*/  LDS R5, [R4+0x38400] ;  /* 0x0384000004057984 */ /* 0x000e220000000800 */
[----:B------:R-:W-:-:S03]  /*17d0*/  UIADD3 UR22, UR10, 0x180, URZ ;  /* 0x000001800a167890 */ /* 0x000fc6000fffe03f */
        /* <DEDUP_REMOVED lines=128> */
[----:B------:R-:W-:-:S06]  /*1fe0*/  FMUL.FTZ R151, R151, R6 ;  /* 0x0000000697977220 */ /* 0x000fcc0000410000 */
        /* <DEDUP_REMOVED lines=18> */
.L_x_180:
[----:B------:R-:W0:Y:S01]  /*2110*/  S2UR UR10, SR_CgaCtaId ;  /* 0x00000000000a79c3 */ /* 0x000e220000008800 */
[----:B------:R-:W-:-:S04]  /*2120*/  ULEA UR7, UR4, UR5, 0x3 ;  /* 0x0000000504077291 */ /* 0x000fc8000f8e183f */
[----:B------:R-:W-:-:S04]  /*2130*/  UIADD3 UR7, UR7, 0x38860, URZ ;  /* 0x0003886007077890 */ /* 0x000fc8000fffe03f */
[----:B0-----:R-:W-:-:S09]  /*2140*/  UPRMT UR7, UR10, 0x654, UR7 ;  /* 0x000006540a077896 */ /* 0x001fd20008000007 */
[----:B------:R-:W-:Y:S01]  /*2150*/  SYNCS.ARRIVE.TRANS64.RED.A1T0 RZ, [UR7], RZ ;  /* 0x000000ffffff79a7 */ /* 0x000fe20008100407 */
[----:B------:R-:W-:Y:S05]  /*2160*/  @P0 BRA `(.L_x_181) ;  /* 0xfffffff400540947 */ /* 0x000fea000383ffff */
[----:B------:R-:W-:-:S12]  /*2170*/  USHF.L.U32 UR4, UR4, 0x6, URZ ;  /* 0x0000000604047899 */ /* 0x000fd8000800063f */
.L_x_179:
[----:B------:R-:W-:Y:S01]  /*2180*/  BAR.SYNC.DEFER_BLOCKING 0xe, 0x100 ;  /* 0x0384000000007b1d */ /* 0x000fe20000010000 */
[----:B------:R-:W-:Y:S01]  /*2190*/  VIADD R2, R2, UR4 ;  /* 0x0000000402027c36 */ /* 0x000fe20008000000 */
[----:B------:R-:W-:Y:S01]  /*21a0*/  PLOP3.LUT P0, PT, PT, PT, PT, 0x8, 0x0 ;  /* 0x000000000000781c */ /* 0x000fe20003f0e170 */
[----:B------:R-:W-:-:S03]  /*21b0*/  IMAD.MOV.U32 R4, RZ, RZ, RZ ;  /* 0x000000ffff047224 */ /* 0x000fc600078e00ff */
[----:B------:R-:W-:-:S05]  /*21c0*/  LEA R2, R2, UR5, 0x2 ;  /* 0x0000000502027c11 */ /* 0x000fca000f8e10ff */
[----:B------:R-:W0:Y:S04]  /*21d0*/  LDS R3, [R2+0x38400] ;  /* 0x0384000002037984 */ /* 0x000e280000000800 */
[----:B------:R1:W2:Y:S02]  /*21e0*/  LDS R0, [R2+0x38420] ;  /* 0x0384200002007984 */ /* 0x0002a40000000800 */
[----:B-1----:R-:W-:Y:S02]  /*21f0*/  IMAD.MOV.U32 R2, RZ, RZ, RZ ;  /* 0x000000ffff027224 */ /* 0x002fe400078e00ff */
        /* <DEDUP_REMOVED lines=130> */
.L_x_175:
        /* <DEDUP_REMOVED lines=8> */
[----:B------:R-:W-:Y:S01]  /*2aa0*/  IMAD.U32 R4, RZ, RZ, UR8 ;  /* 0x00000008ff047e24 */ /* 0x000fe2000f8e00ff */
[----:B------:R-:W-:Y:S01]  /*2ab0*/  IABS R5, R3 ;  /* 0x0000000300057213 */ /* 0x000fe20000000000 */
[----:B------:R-:W-:Y:S01]  /*2ac0*/  ULOP3.LUT UR8, UR8, UR11, URZ, 0x3c, !UPT ;  /* 0x0000000b08087292 */ /* 0x000fe2000f8e3c3f */
[----:B------:R-:W-:Y:S02]  /*2ad0*/  R2UR UR12, R0 ;  /* 0x00000000000c72ca */ /* 0x000fe400000e0000 */
[----:B------:R-:W-:-:S05]  /*2ae0*/  IABS R4, R4 ;  /* 0x0000000400047213 */ /* 0x000fca0000000000 */
[----:B------:R-:W-:-:S05]  /*2af0*/  IMAD.MOV.U32 R3, RZ, RZ, R4 ;  /* 0x000000ffff037224 */ /* 0x000fca00078e0004 */
[----:B------:R-:W-:Y:S01]  /*2b00*/  R2UR UR10, R3 ;  /* 0x00000000030a72ca */ /* 0x000fe200000e0000 */
[----:B------:R-:W1:Y:S08]  /*2b10*/  I2F.RP R0, UR12 ;  /* 0x0000000c00007d06 */ /* 0x000e700008209400 */
[----:B-1----:R-:W0:Y:S02]  /*2b20*/  MUFU.RCP R0, R0 ;  /* 0x0000000000007308 */ /* 0x002e240000001000 */
[----:B0-----:R-:W-:Y:S01]  /*2b30*/  IADD3 R2, R0, 0xffffffe, RZ ;  /* 0x0ffffffe00027810 */ /* 0x001fe20007ffe0ff */
[----:B------:R-:W-:-:S05]  /*2b40*/  IMAD.MOV R0, RZ, RZ, -R5 ;  /* 0x000000ffff007224 */ /* 0x000fca00078e0a05 */
        /* <DEDUP_REMOVED lines=18> */
.L_x_182:
[----:B------:R-:W-:Y:S01]  /*2c70*/  UIMAD UR60, UR7, UR4, URZ ;  /* 0x00000004073c72a4 */ /* 0x000fe2000f8e023f */
[----:B------:R-:W-:Y:S01]  /*2c80*/  IMAD.U32 R0, RZ, RZ, UR6 ;  /* 0x00000006ff007e24 */ /* 0x000fe2000f8e00ff */
[----:B------:R-:W-:Y:S01]  /*2c90*/  PLOP3.LUT P0, PT, PT, PT, PT, 0x80, 0x0 ;  /* 0x000000000000781c */ /* 0x000fe20003f0f070 */
[----:B------:R-:W-:Y:S01]  /*2ca0*/  IMAD.U32 R3, RZ, RZ, UR4 ;  /* 0x00000004ff037e24 */ /* 0x000fe2000f8e00ff */
[----:B------:R-:W-:Y:S01]  /*2cb0*/  CS2R R150, SRZ ;  /* 0x0000000000967805 */ /* 0x000fe2000001ff00 */
[----:B0-----:R-:W-:Y:S01]  /*2cc0*/  IMAD.MOV.U32 R2, RZ, RZ, RZ ;  /* 0x000000ffff027224 */ /* 0x001fe200078e00ff */
[----:B------:R-:W-:Y:S01]  /*2cd0*/  CS2R R148, SRZ ;  /* 0x0000000000947805 */ /* 0x000fe2000001ff00 */
[----:B------:R-:W-:Y:S01]  /*2ce0*/  IMAD.MOV.U32 R4, RZ, RZ, RZ ;  /* 0x000000ffff047224 */ /* 0x000fe200078e00ff */
[----:B------:R-:W-:Y:S02]  /*2cf0*/  VIADDMNMX R0, R3, UR60, R0, PT ;  /* 0x0000003c03007c46 */ /* 0x000fe4000b800100 */
[----:B------:R-:W-:-:S02]  /*2d00*/  CS2R R146, SRZ ;  /* 0x0000000000927805 */ /* 0x000fc4000001ff00 */
[----:B------:R-:W-:Y:S02]  /*2d10*/  CS2R R144, SRZ ;  /* 0x0000000000907805 */ /* 0x000fe4000001ff00 */
[----:B------:R-:W-:Y:S02]  /*2d20*/  CS2R R142, SRZ ;  /* 0x00000000008e7805 */ /* 0x000fe4000001ff00 */
[----:B------:R-:W-:Y:S02]  /*2d30*/  R2UR UR39, R0 ;  /* 0x00000000002772ca */ /* 0x000fe400000e0000 */
        /* <DEDUP_REMOVED lines=11> */
[----:B------:R-:W-:Y:S01]  /*2df0*/  CS2R R118, SRZ ;  /* 0x0000000000767805 */ /* 0x000fe2000001ff00 */
[----:B------:R-:W-:Y:S01]  /*2e00*/  UISETP.GT.AND UP0, UPT, UR39, UR60, UPT ;  /* 0x0000003c2700728c */ /* 0x000fe2000bf04270 */
[----:B------:R-:W-:Y:S02]  /*2e10*/  CS2R R116, SRZ ;  /* 0x0000000000747805 */ /* 0x000fe4000001ff00 */
[----:B------:R-:W-:Y:S02]  /*2e20*/  CS2R R114, SRZ ;  /* 0x0000000000727805 */ /* 0x000fe4000001ff00 */
[----:B------:R-:W-:-:S02]  /*2e30*/  CS2R R112, SRZ ;  /* 0x0000000000707805 */ /* 0x000fc4000001ff00 */
[----:B------:R-:W-:Y:S02]  /*2e40*/  CS2R R110, SRZ ;  /* 0x00000000006e7805 */ /* 0x000fe4000001ff00 */
[----:B------:R-:W-:Y:S02]  /*2e50*/  CS2R R108, SRZ ;  /* 0x00000000006c7805 */ /* 0x000fe4000001ff00 */
[----:B------:R-:W-:Y:S02]  /*2e60*/  PLOP3.LUT P1, PT, PT, PT, UP0, 0x80, 0x0 ;  /* 0x000000000000781c */ /* 0x000fe40003f2f008 */
        /* <DEDUP_REMOVED lines=42> */
[----:B------:R-:W-:Y:S06]  /*3110*/  @!P1 BRA `(.L_x_177) ;  /* 0x00000070005c9947 */ /* 0x000fec0003800000 */
[----:B------:R-:W-:Y:S01]  /*3120*/  SHF.R.S32.HI R57, RZ, 0x1f, R152 ;  /* 0x0000001fff397819 */ /* 0x000fe20000011498 */
[----:B------:R-:W0:Y:S01]  /*3130*/  S2UR UR4, SR_CgaCtaId ;  /* 0x00000000000479c3 */ /* 0x000e220000008800 */
[----:B------:R-:W-:Y:S02]  /*3140*/  MOV R4, 0x400 ;  /* 0x0000040000047802 */ /* 0x000fe40000000f00 */
[----:B------:R-:W-:-:S04]  /*3150*/  LEA.HI R16, R57, R152, RZ, 0x7 ;  /* 0x0000009839107211 */ /* 0x000fc800078f38ff */
[----:B------:R-:W-:-:S05]  /*3160*/  SHF.R.S32.HI R18, RZ, 0x7, R16 ;  /* 0x00000007ff127819 */ /* 0x000fca0000011410 */
[----:B------:R-:W1:Y:S01]  /*3170*/  SHFL.IDX PT, R0, R18, RZ, 0x1f ;  /* 0x00001fff12007589 */ /* 0x000e6200000e0000 */
[----:B0-----:R-:W-:Y:S01]  /*3180*/  IMAD.U32 R5, RZ, RZ, UR4 ;  /* 0x00000004ff057e24 */ /* 0x001fe2000f8e00ff */
[----:B-1----:R-:W-:-:S04]  /*3190*/  LEA.HI R2, R0, R0, RZ, 0x1 ;  /* 0x0000000000027211 */ /* 0x002fc800078f08ff */
[----:B------:R-:W-:Y:S02]  /*31a0*/  LOP3.LUT R3, R2, 0x1fffe, RZ, 0xc0, !PT ;  /* 0x0001fffe02037812 */ /* 0x000fe400078ec0ff */
[----:B------:R-:W-:-:S03]  /*31b0*/  LEA R2, R5, R4, 0x18 ;  /* 0x0000000405027211 */ /* 0x000fc600078ec0ff */
[----:B------:R-:W-:Y:S02]  /*31c0*/  IMAD.IADD R3, R0, 0x1, -R3 ;  /* 0x0000000100037824 */ /* 0x000fe400078e0a03 */
[----:B------:R-:W-:-:S03]  /*31d0*/  VIADD R0, R2, 0x36400 ;  /* 0x0003640002007836 */ /* 0x000fc60000000000 */
[----:B------:R-:W-:Y:S02]  /*31e0*/  LEA R3, R3, R2, 0xf ;  /* 0x0000000203037211 */ /* 0x000fe400078e78ff */
[----:B------:R-:W-:-:S03]  /*31f0*/  LOP3.LUT P0, RZ, R0, 0x3ff, RZ, 0xc0, !PT ;  /* 0x000003ff00ff7812 */ /* 0x000fc6000780c0ff */
[----:B------:R-:W-:-:S05]  /*3200*/  VIADD R3, R3, 0x400 ;  /* 0x0000040003037836 */ /* 0x000fca0000000000 */
[----:B------:R-:W-:-:S04]  /*3210*/  SHF.R.U32.HI R3, RZ, 0x4, R3 ;  /* 0x00000004ff037819 */ /* 0x000fc80000011603 */
[----:B------:R-:W-:Y:S01]  /*3220*/  LOP3.LUT R193, R3, 0x3fff, RZ, 0xc0, !PT ;  /* 0x00003fff03c17812 */ /* 0x000fe200078ec0ff */
[----:B------:R-:W-:Y:S06]  /*3230*/  @!P0 BRA `(.L_x_183) ;  /* 0x0000000000408947 */ /* 0x000fec0003800000 */
[----:B------:R-:W-:Y:S01]  /*3240*/  MOV R0, 0x0 ;  /* 0x0000000000007802 */ /* 0x000fe20000000f00 */
[----:B------:R-:W-:Y:S01]  /*3250*/  ULDC.64 UR4, c[0x4][0x90] ;  /* 0x0100240000047ab9 */ /* 0x000fe20000000a00 */
[----:B------:R-:W-:Y:S01]  /*3260*/  ULDC.64 UR6, c[0x4][0x20] ;  /* 0x0100080000067ab9 */ /* 0x000fe20000000a00 */
[----:B------:R-:W-:Y:S01]  /*3270*/  IMAD.U32 R4, RZ, RZ, UR4 ;  /* 0x00000004ff047e24 */ /* 0x000fe2000f8e00ff */
[----:B------:R0:W1:Y:S01]  /*3280*/  LDC.64 R14, c[0x4][R0] ;  /* 0x01000000000e7b82 */ /* 0x0000620000000a00 */
[----:B------:R-:W-:Y:S01]  /*3290*/  IMAD.U32 R5, RZ, RZ, UR5 ;  /* 0x00000005ff057e24 */ /* 0x000fe2000f8e00ff */
[----:B------:R-:W-:Y:S01]  /*32a0*/  ULDC.64 UR4, c[0x4][0x98] ;  /* 0x0100260000047ab9 */ /* 0x000fe20000000a00 */
[----:B------:R-:W-:Y:S01]  /*32b0*/  IMAD.U32 R10, RZ, RZ, UR6 ;  /* 0x00000006ff0a7e24 */ /* 0x000fe2000f8e00ff */
[----:B------:R-:W-:Y:S01]  /*32c0*/  MOV R12, 0x1 ;  /* 0x00000001000c7802 */ /* 0x000fe20000000f00 */
[----:B------:R-:W-:Y:S02]  /*32d0*/  IMAD.U32 R6, RZ, RZ, UR4 ;  /* 0x00000004ff067e24 */ /* 0x000fe4000f8e00ff */
[----:B------:R-:W-:-:S02]  /*32e0*/  IMAD.U32 R7, RZ, RZ, UR5 ;  /* 0x00000005ff077e24 */ /* 0x000fc4000f8e00ff */
[----:B------:R-:W-:Y:S02]  /*32f0*/  IMAD.U32 R11, RZ, RZ, UR7 ;  /* 0x00000007ff0b7e24 */ /* 0x000fe4000f8e00ff */
[----:B------:R-:W-:Y:S02]  /*3300*/  IMAD.MOV.U32 R8, RZ, RZ, 0x70 ;  /* 0x00000070ff087424 */ /* 0x000fe400078e00ff */
[----:B0-----:R-:W-:-:S07]  /*3310*/  IMAD.MOV.U32 R13, RZ, RZ, RZ ;  /* 0x000000ffff0d7224 */ /* 0x001fce00078e00ff */
[----:B------:R-:W-:-:S07]  /*3320*/  LEPC R20, `(.L_x_183) ;  /* 0x000000001014794e */ /* 0x000fce0000000000 */
[----:B-1----:R-:W-:Y:S05]  /*3330*/  CALL.ABS.NOINC R14 ;  /* 0x000000000e007343 */ /* 0x002fea0003c00000 */
.L_x_183:
[----:B------:R-:W-:Y:S02]  /*3340*/  SHF.L.U32 R5, RZ, 0x1f, RZ ;  /* 0x0000001fff057819 */ /* 0x000fe400000006ff */
[----:B------:R-:W-:Y:S02]  /*3350*/  LOP3.LUT R3, R16, 0xffffff80, RZ, 0xc0, !PT ;  /* 0xffffff8010037812 */ /* 0x000fe400078ec0ff */
[----:B------:R-:W0:Y:S01]  /*3360*/  SYNCS.PHASECHK.TRANS64.TRYWAIT P0, [R2+URZ+0x38800], R5 ;  /* 0x03880005020075a7 */ /* 0x000e22000800017f */
        /* <DEDUP_REMOVED lines=8> */
.L_x_262:
[----:B------:R-:W2:Y:S01]  /*33f0*/  LDL R0, [R1] ;  /* 0x0000000001007983 */ /* 0x000ea20000100800 */
[----:B------:R-:W-:Y:S01]  /*3400*/  LEA.HI R9, R9, R8, RZ, 0x3 ;  /* 0x0000000809097211 */ /* 0x000fe200078f18ff */
[----:B------:R-:W-:Y:S01]  /*3410*/  IMAD.IADD R3, R18, 0x1, -R3 ;  /* 0x0000000112037824 */ /* 0x000fe200078e0a03 */
[----:B------:R-:W-:Y:S02]  /*3420*/  LEA.HI R4, R4, R7, RZ, 0x5 ;  /* 0x0000000704047211 */ /* 0x000fe400078f28ff */
[----:B------:R-:W-:Y:S02]  /*3430*/  LOP3.LUT R9, R9, 0xfffffff8, RZ, 0xc0, !PT ;  /* 0xfffffff809097812 */ /* 0x000fe400078ec0ff */
[----:B------:R-:W-:-:S03]  /*3440*/  SHF.R.S32.HI R4, RZ, 0x5, R4 ;  /* 0x00000005ff047819 */ /* 0x000fc60000011404 */
[----:B------:R-:W-:-:S04]  /*3450*/  IMAD.IADD R9, R8, 0x1, -R9 ;  /* 0x0000000108097824 */ /* 0x000fc800078e0a09 */
[----:B------:R-:W-:Y:S01]  /*3460*/  IMAD R185, R4, 0x10, R9 ;  /* 0x0000001004b97824 */ /* 0x000fe200078e0209 */
[----:B--2---:R-:W-:Y:S02]  /*3470*/  R2UR UR4, R0 ;  /* 0x00000000000472ca */ /* 0x004fe400000e0000 */
[----:B------:R-:W-:-:S05]  /*3480*/  LOP3.LUT R0, R6, 0x7ffffffc, RZ, 0xc0, !PT ;  /* 0x7ffffffc06007812 */ /* 0x000fca00078ec0ff */
[----:B------:R-:W-:-:S04]  /*3490*/  IMAD.IADD R0, R7, 0x1, -R0 ;  /* 0x0000000107007824 */ /* 0x000fc800078e0a00 */
[----:B------:R-:W-:Y:S02]  /*34a0*/  IMAD.SHL.U32 R58, R0, 0x2, RZ ;  /* 0x00000002003a7824 */ /* 0x000fe400078e00ff */
[----:B------:R-:W-:Y:S02]  /*34b0*/  ULOP3.LUT UR4, UR4, 0x1, URZ, 0xfc, !UPT ;  /* 0x0000000104047892 */ /* 0x000fe4000f8efc3f */
[----:B------:R-:W-:-:S04]  /*34c0*/  IMAD R186, R3, 0x100, R58 ;  /* 0x0000010003ba7824 */ /* 0x000fc800078e023a */
[----:B------:R-:W-:-:S05]  /*34d0*/  IMAD.U32 R6, RZ, RZ, UR4 ;  /* 0x00000004ff067e24 */ /* 0x000fca000f8e00ff */
[----:B------:R-:W-:-:S13]  /*34e0*/  ISETP.NE.AND P0, PT, R6, 0x3, PT ;  /* 0x000000030600780c */ /* 0x000fda0003f05270 */
[----:B------:R-:W-:Y:S05]  /*34f0*/  @!P0 BRA `(.L_x_185) ;  /* 0x0000000000048947 */ /* 0x000fea0003800000 */
[----:B------:R-:W-:Y:S01]  /*3500*/  BPT.TRAP 0x1 ;  /* 0x000000040000795c */ /* 0x000fe20000300000 */
.L_x_185:
[----:B------:R1:W2:Y:S01]  /*3510*/  SYNCS.PHASECHK.TRANS64.TRYWAIT P1, [R2+URZ+0x38830], R5 ;  /* 0x03883005020075a7 */ /* 0x0002a2000802017f */
[----:B------:R-:W-:Y:S05]  /*3520*/  @!P0 BRA `(.L_x_186) ;  /* 0x0000000000048947 */ /* 0x000fea0003800000 */
[----:B------:R-:W-:Y:S01]  /*3530*/  BPT.TRAP 0x1 ;  /* 0x000000040000795c */ /* 0x000fe20000300000 */
.L_x_186:
[----:B--2---:R-:W-:Y:S05]  /*3540*/  @P1 BRA `(.L_x_187) ;  /* 0x0000000000081947 */ /* 0x004fea0003800000 */
[----:B------:R-:W2:Y:S02]  /*3550*/  SYNCS.PHASECHK.TRANS64.TRYWAIT P1, [R2+URZ+0x38830], R5 ;  /* 0x03883005020075a7 */ /* 0x000ea4000802017f */
[----:B--2---:R-:W-:Y:S05]  /*3560*/  @!P1 BRA `(.L_x_188) ;  /* 0x000000d800bc9947 */ /* 0x004fea0003800000 */
.L_x_187:
[----:B------:R-:W-:Y:S05]  /*3570*/  WARPSYNC.ALL ;  /* 0x0000000000007948 */ /* 0x000fea0003800000 */
[C---:B------:R-:W-:Y:S01]  /*3580*/  IADD3 R0, R2.reuse, 0x20400, RZ ;  /* 0x0002040002007810 */ /* 0x040fe20007ffe0ff */
[----:B------:R-:W-:Y:S01]  /*3590*/  VIADD R3, R2, 0x22400 ;  /* 0x0002240002037836 */ /* 0x000fe20000000000 */
[----:B------:R-:W-:Y:S01]  /*35a0*/  WARPGROUP.ARRIVE ;  /* 0x00000000000079c5 */ /* 0x000fe20000000000 */
[----:B------:R-:W-:Y:S01]  /*35b0*/  UMOV UR9, 0x40000040 ;  /* 0x4000004000097882 */ /* 0x000fe20000000000 */
[----:B------:R-:W-:Y:S01]  /*35c0*/  SHF.R.U32.HI R0, RZ, 0x4, R0 ;  /* 0x00000004ff007819 */ /* 0x000fe20000011600 */
[----:B------:R-:W-:Y:S01]  /*35d0*/  UMOV UR5, UR9 ;  /* 0x0000000900057c82 */ /* 0x000fe20008000000 */
[----:B------:R-:W-:Y:S01]  /*35e0*/  SHF.R.U32.HI R3, RZ, 0x4, R3 ;  /* 0x00000004ff037819 */ /* 0x000fe20000011603 */
[----:B------:R-:W-:Y:S01]  /*35f0*/  UMOV UR7, 0x40000040 ;  /* 0x4000004000077882 */ /* 0x000fe20000000000 */
[----:B------:R-:W-:Y:S01]  /*3600*/  LOP3.LUT R0, R0, 0x3fff, RZ, 0xc0, !PT ;  /* 0x00003fff00007812 */ /* 0x000fe200078ec0ff */
[----:B------:R-:W-:Y:S01]  /*3610*/  IMAD.U32 R23, RZ, RZ, UR9 ;  /* 0x00000009ff177e24 */ /* 0x000fe2000f8e00ff */
[----:B------:R-:W-:Y:S01]  /*3620*/  LOP3.LUT R3, R3, 0x3fff, RZ, 0xc0, !PT ;  /* 0x00003fff03037812 */ /* 0x000fe200078ec0ff */
[----:B------:R-:W-:Y:S01]  /*3630*/  UMOV UR9, 0x40000040 ;  /* 0x4000004000097882 */ /* 0x000fe20000000000 */
[----:B------:R-:W-:Y:S01]  /*3640*/  LOP3.LUT R0, R0, 0x10000, RZ, 0xfc, !PT ;  /* 0x0001000000007812 */ /* 0x000fe200078efcff */
[----:B------:R-:W-:Y:S01]  /*3650*/  IMAD.U32 R9, RZ, RZ, UR9 ;  /* 0x00000009ff097e24 */ /* 0x000fe2000f8e00ff */
[----:B------:R-:W-:-:S02]  /*3660*/  LOP3.LUT R184, R3, 0x10000, RZ, 0xfc, !PT ;  /* 0x0001000003b87812 */ /* 0x000fc400078efcff */
[C---:B------:R-:W-:Y:S01]  /*3670*/  R2UR UR4, R0.reuse ;  /* 0x00000000000472ca */ /* 0x040fe200000e0000 */
[----:B------:R-:W-:Y:S01]  /*3680*/  VIADD R3, R0, 0x2 ;  /* 0x0000000200037836 */ /* 0x000fe20000000000 */
[C---:B------:R-:W-:Y:S01]  /*3690*/  R2UR UR6, R184.reuse ;  /* 0x00000000b80672ca */ /* 0x040fe200000e0000 */
[----:B------:R-:W-:-:S10]  /*36a0*/  VIADD R4, R184, 0x2 ;  /* 0x00000002b8047836 */ /* 0x000fd40000000000 */
[----:B------:R-:W-:Y:S02]  /*36b0*/  UMOV UR8, UR4 ;  /* 0x0000000400087c82 */ /* 0x000fe40008000000 */
[----:B------:R-:W-:Y:S01]  /*36c0*/  UMOV UR4, UR8 ;  /* 0x0000000800047c82 */ /* 0x000fe20008000000 */
[----:B------:R-:W-:Y:S01]  /*36d0*/  IMAD.U32 R22, RZ, RZ, UR8 ;  /* 0x00000008ff167e24 */ /* 0x000fe2000f8e00ff */
[----:B------:R-:W-:Y:S01]  /*36e0*/  HGMMA.64x64x16.F32 R24, gdesc[UR4], RZ, !UPT, gsb0 ;  /* 0x00e00000041879f0 */ /* 0x000fe2000c0008ff */
[----:B------:R-:W-:Y:S01]  /*36f0*/  R2UR UR4, R3 ;  /* 0x00000000030472ca */ /* 0x000fe200000e0000 */
[----:B------:R-:W-:Y:S01]  /*3700*/  UMOV UR5, UR9 ;  /* 0x0000000900057c82 */ /* 0x000fe20008000000 */
[----:B------:R-:W-:Y:S01]  /*3710*/  R2UR UR6, R4 ;  /* 0x00000000040672ca */ /* 0x000fe200000e0000 */
[----:B------:R-:W-:Y:S01]  /*3720*/  UMOV UR7, 0x40000040 ;  /* 0x4000004000077882 */ /* 0x000fe20000000000 */
[----:B------:R-:W-:Y:S01]  /*3730*/  VIADD R3, R0, 0x4 ;  /* 0x0000000400037836 */ /* 0x000fe20000000000 */
[----:B------:R-:W-:Y:S01]  /*3740*/  UMOV UR9, 0x40000040 ;  /* 0x4000004000097882 */ /* 0x000fe20000000000 */
[----:B------:R-:W-:-:S02]  /*3750*/  VIADD R4, R184, 0x4 ;  /* 0x00000004b8047836 */ /* 0x000fc40000000000 */
[----:B------:R-:W-:Y:S02]  /*3760*/  VIADD R0, R0, 0x6 ;  /* 0x0000000600007836 */ /* 0x000fe40000000000 */
[----:B------:R-:W-:-:S03]  /*3770*/  IMAD.U32 R11, RZ, RZ, UR9 ;  /* 0x00000009ff0b7e24 */ /* 0x000fc6000f8e00ff */
[----:B------:R-:W-:Y:S02]  /*3780*/  UMOV UR8, UR4 ;  /* 0x0000000400087c82 */ /* 0x000fe40008000000 */
[----:B------:R-:W-:Y:S01]  /*3790*/  UMOV UR4, UR8 ;  /* 0x0000000800047c82 */ /* 0x000fe20008000000 */
[----:B------:R-:W-:Y:S01]  /*37a0*/  IMAD.U32 R8, RZ, RZ, UR8 ;  /* 0x00000008ff087e24 */ /* 0x000fe2000f8e00ff */
[----:B------:R-:W-:Y:S02]  /*37b0*/  WARPGROUP.DEPBAR.LE gsb0, 0x0 ;  /* 0x00008000000079c5 */ /* 0x000fe40000010000 */
[----:B------:R-:W-:-:S06]  /*37c0*/  WARPGROUP.ARRIVE ;  /* 0x00000000000079c5 */ /* 0x000fcc0000000000 */
[----:B------:R-:W-:Y:S01]  /*37d0*/  HGMMA.64x64x16.F32 R24, gdesc[UR4], R24, gsb0 ;  /* 0x00e00000041879f0 */ /* 0x000fe20008000818 */
[----:B------:R-:W-:Y:S01]  /*37e0*/  R2UR UR4, R3 ;  /* 0x00000000030472ca */ /* 0x000fe200000e0000 */
[----:B------:R-:W-:Y:S01]  /*37f0*/  UMOV UR5, UR9 ;  /* 0x0000000900057c82 */ /* 0x000fe20008000000 */
[----:B------:R-:W-:Y:S01]  /*3800*/  R2UR UR6, R4 ;  /* 0x00000000040672ca */ /* 0x000fe200000e0000 */
[----:B------:R-:W-:Y:S01]  /*3810*/  UMOV UR7, 0x40000040 ;  /* 0x4000004000077882 */ /* 0x000fe20000000000 */
[----:B------:R-:W-:Y:S01]  /*3820*/  VIADD R3, R184, 0x6 ;  /* 0x00000006b8037836 */ /* 0x000fe20000000000 */
[----:B------:R-:W-:Y:S02]  /*3830*/  UMOV UR9, 0x40000040 ;  /* 0x4000004000097882 */ /* 0x000fe40000000000 */
[----:B------:R-:W-:-:S06]  /*3840*/  IMAD.U32 R13, RZ, RZ, UR9 ;  /* 0x00000009ff0d7e24 */ /* 0x000fcc000f8e00ff */
[----:B------:R-:W-:Y:S02]  /*3850*/  UMOV UR8, UR4 ;  /* 0x0000000400087c82 */ /* 0x000fe40008000000 */
[----:B------:R-:W-:Y:S01]  /*3860*/  UMOV UR4, UR8 ;  /* 0x0000000800047c82 */ /* 0x000fe20008000000 */
[----:B------:R-:W-:Y:S01]  /*3870*/  MOV R10, UR8 ;  /* 0x00000008000a7c02 */ /* 0x000fe20008000f00 */
[----:B------:R-:W-:Y:S02]  /*3880*/  WARPGROUP.DEPBAR.LE gsb0, 0x0 ;  /* 0x00008000000079c5 */ /* 0x000fe40000010000 */
[----:B------:R-:W-:-:S06]  /*3890*/  WARPGROUP.ARRIVE ;  /* 0x00000000000079c5 */ /* 0x000fcc0000000000 */
[----:B------:R-:W-:Y:S01]  /*38a0*/  HGMMA.64x64x16.F32 R24, gdesc[UR4], R24, gsb0 ;  /* 0x00e00000041879f0 */ /* 0x000fe20008000818 */
[----:B------:R-:W-:Y:S01]  /*38b0*/  R2UR UR4, R0 ;  /* 0x00000000000472ca */ /* 0x000fe200000e0000 */
[----:B------:R-:W-:Y:S01]  /*38c0*/  UMOV UR5, UR9 ;  /* 0x0000000900057c82 */ /* 0x000fe20008000000 */
[----:B------:R-:W-:Y:S01]  /*38d0*/  R2UR UR6, R3 ;  /* 0x00000000030672ca */ /* 0x000fe200000e0000 */
[----:B------:R-:W-:-:S10]  /*38e0*/  UMOV UR7, 0x40000040 ;  /* 0x4000004000077882 */ /* 0x000fd40000000000 */
[----:B------:R-:W-:Y:S02]  /*38f0*/  UMOV UR8, UR4 ;  /* 0x0000000400087c82 */ /* 0x000fe40008000000 */
[----:B------:R-:W-:Y:S01]  /*3900*/  UMOV UR4, UR8 ;  /* 0x0000000800047c82 */ /* 0x000fe20008000000 */
[----:B------:R-:W-:Y:S01]  /*3910*/  IMAD.U32 R12, RZ, RZ, UR8 ;  /* 0x00000008ff0c7e24 */ /* 0x000fe2000f8e00ff */
[----:B------:R-:W-:Y:S02]  /*3920*/  WARPGROUP.DEPBAR.LE gsb0, 0x0 ;  /* 0x00008000000079c5 */ /* 0x000fe40000010000 */
[----:B------:R-:W-:-:S06]  /*3930*/  WARPGROUP.ARRIVE ;  /* 0x00000000000079c5 */ /* 0x000fcc0000000000 */
[----:B------:R-:W-:Y:S03]  /*3940*/  HGMMA.64x64x16.F32 R24, gdesc[UR4], R24, gsb0 ;  /* 0x00e00000041879f0 */ /* 0x000fe60008000818 */
[----:B------:R-:W-:Y:S02]  /*3950*/  WARPGROUP.DEPBAR.LE gsb0, 0x0 ;  /* 0x00008000000079c5 */ /* 0x000fe40000010000 */
[----:B------:R-:W3:Y:S02]  /*3960*/  SYNCS.PHASECHK.TRANS64.TRYWAIT P1, [R2+URZ+0x38810], R5 ;  /* 0x03881005020075a7 */ /* 0x000ee4000802017f */
[----:B---3--:R-:W-:Y:S05]  /*3970*/  @!P1 BRA `(.L_x_189) ;  /* 0x000000d400cc9947 */ /* 0x008fea0003800000 */
.L_x_263:
[----:B------:R-:W-:Y:S05]  /*3980*/  @!P0 BRA `(.L_x_190) ;  /* 0x0000000000048947 */ /* 0x000fea0003800000 */
[----:B------:R-:W-:Y:S01]  /*3990*/  BPT.TRAP 0x1 ;  /* 0x000000040000795c */ /* 0x000fe20000300000 */
.L_x_190:
[----:B------:R4:W0:Y:S01]  /*39a0*/  SYNCS.PHASECHK.TRANS64.TRYWAIT P1, [R2+URZ+0x38850], R5 ;  /* 0x03885005020075a7 */ /* 0x000822000802017f */
[----:B------:R-:W-:Y:S05]  /*39b0*/  @!P0 BRA `(.L_x_191) ;  /* 0x0000000000048947 */ /* 0x000fea0003800000 */
[----:B------:R-:W-:Y:S01]  /*39c0*/  BPT.TRAP 0x1 ;  /* 0x000000040000795c */ /* 0x000fe20000300000 */
.L_x_191:
[C---:B------:R-:W-:Y:S02]  /*39d0*/  VIADD R0, R2.reuse, 0x26400 ;  /* 0x0002640002007836 */ /* 0x040fe40000000000 */
[----:B------:R-:W-:-:S03]  /*39e0*/  VIADD R3, R2, 0x400 ;  /* 0x0000040002037836 */ /* 0x000fc60000000000 */
[----:B------:R-:W-:Y:S02]  /*39f0*/  SHF.R.U32.HI R0, RZ, 0x4, R0 ;  /* 0x00000004ff007819 */ /* 0x000fe40000011600 */
[----:B------:R-:W-:Y:S02]  /*3a00*/  SHF.R.U32.HI R3, RZ, 0x4, R3 ;  /* 0x00000004ff037819 */ /* 0x000fe40000011603 */
[----:B------:R-:W-:Y:S02]  /*3a10*/  LOP3.LUT R0, R0, 0x3fff, RZ, 0xc0, !PT ;  /* 0x00003fff00007812 */ /* 0x000fe400078ec0ff */
[----:B------:R-:W-:Y:S02]  /*3a20*/  LOP3.LUT R3, R3, 0x3fff, RZ, 0xc0, !PT ;  /* 0x00003fff03037812 */ /* 0x000fe400078ec0ff */
[----:B------:R-:W-:Y:S02]  /*3a30*/  LOP3.LUT R0, R0, 0x10000, RZ, 0xfc, !PT ;  /* 0x0001000000007812 */ /* 0x000fe400078efcff */
[----:B------:R-:W-:Y:S01]  /*3a40*/  LOP3.LUT R3, R3, 0x10000, RZ, 0xfc, !PT ;  /* 0x0001000003037812 */ /* 0x000fe200078efcff */
[----:B0-----:R-:W-:Y:S06]  /*3a50*/  @P1 BRA `(.L_x_192) ;  /* 0x0000000000081947 */ /* 0x001fec0003800000 */
[----:B------:R-:W0:Y:S02]  /*3a60*/  SYNCS.PHASECHK.TRANS64.TRYWAIT P1, [R2+URZ+0x38850], R5 ;  /* 0x03885005020075a7 */ /* 0x000e24000802017f */
[----:B0-----:R-:W-:Y:S05]  /*3a70*/  @!P1 BRA `(.L_x_193) ;  /* 0x000000d400a09947 */ /* 0x001fea0003800000 */
.L_x_192:
[C---:B------:R-:W-:Y:S01]  /*3a80*/  R2UR UR4, R0.reuse ;  /* 0x00000000000472ca */ /* 0x040fe200000e0000 */
[----:B------:R-:W-:Y:S01]  /*3a90*/  WARPGROUP.ARRIVE ;  /* 0x00000000000079c5 */ /* 0x000fe20000000000 */
[C---:B------:R-:W-:Y:S01]  /*3aa0*/  R2UR UR6, R3.reuse ;  /* 0x00000000030672ca */ /* 0x040fe200000e0000 */
[----:B------:R-:W-:Y:S01]  /*3ab0*/  UMOV UR9, 0x40000040 ;  /* 0x4000004000097882 */ /* 0x000fe20000000000 */
[----:B------:R-:W-:Y:S01]  /*3ac0*/  UMOV UR7, 0x40000040 ;  /* 0x4000004000077882 */ /* 0x000fe20000000000 */
[----:B------:R-:W-:Y:S01]  /*3ad0*/  UMOV UR5, UR9 ;  /* 0x0000000900057c82 */ /* 0x000fe20008000000 */
[----:B------:R-:W-:Y:S01]  /*3ae0*/  IADD3 R4, R0, 0x2, RZ ;  /* 0x0000000200047810 */ /* 0x000fe20007ffe0ff */
[----:B-1234-:R-:W-:Y:S01]  /*3af0*/  VIADD R5, R3, 0x2 ;  /* 0x0000000203057836 */ /* 0x01efe20000000000 */
[----:B------:R-:W-:Y:S01]  /*3b00*/  UMOV UR11, 0x40000040 ;  /* 0x40000040000b7882 */ /* 0x000fe20000000000 */
[----:B------:R-:W-:Y:S01]  /*3b10*/  IMAD.U32 R15, RZ, RZ, UR9 ;  /* 0x00000009ff0f7e24 */ /* 0x000fe2000f8e00ff */
[----:B------:R-:W-:Y:S01]  /*3b20*/  UMOV UR9, 0x40000040 ;  /* 0x4000004000097882 */ /* 0x000fe20000000000 */
[----:B------:R-:W-:Y:S01]  /*3b30*/  UMOV UR13, 0x40000040 ;  /* 0x40000040000d7882 */ /* 0x000fe20000000000 */
[----:B------:R-:W-:Y:S01]  /*3b40*/  IMAD.U32 R17, RZ, RZ, UR9 ;  /* 0x00000009ff117e24 */ /* 0x000fe2000f8e00ff */
[----:B------:R-:W-:Y:S01]  /*3b50*/  UMOV UR8, UR4 ;  /* 0x0000000400087c82 */ /* 0x000fe20008000000 */
[----:B------:R-:W-:Y:S01]  /*3b60*/  UMOV UR15, 0x40000040 ;  /* 0x40000040000f7882 */ /* 0x000fe20000000000 */
[----:B------:R-:W-:Y:S01]  /*3b70*/  UMOV UR4, UR8 ;  /* 0x0000000800047c82 */ /* 0x000fe20008000000 */
[----:B------:R-:W-:Y:S01]  /*3b80*/  IMAD.U32 R14, RZ, RZ, UR8 ;  /* 0x00000008ff0e7e24 */ /* 0x000fe2000f8e00ff */
[----:B------:R-:W-:Y:S01]  /*3b90*/  HGMMA.64x64x16.F32 R24, gdesc[UR4], R24, gsb0 ;  /* 0x00e00000041879f0 */ /* 0x000fe20008000818 */
[----:B------:R-:W-:Y:S01]  /*3ba0*/  R2UR UR4, R4 ;  /* 0x00000000040472ca */ /* 0x000fe200000e0000 */
[----:B------:R-:W-:Y:S01]  /*3bb0*/  UMOV UR5, UR9 ;  /* 0x0000000900057c82 */ /* 0x000fe20008000000 */
[----:B------:R-:W-:Y:S01]  /*3bc0*/  R2UR UR6, R5 ;  /* 0x00000000050672ca */ /* 0x000fe200000e0000 */
[----:B------:R-:W-:Y:S01]  /*3bd0*/  UMOV UR7, 0x40000040 ;  /* 0x4000004000077882 */ /* 0x000fe20000000000 */
[----:B------:R-:W-:Y:S01]  /*3be0*/  VIADD R4, R0, 0x4 ;  /* 0x0000000400047836 */ /* 0x000fe20000000000 */
[----:B------:R-:W-:Y:S01]  /*3bf0*/  UMOV UR9, 0x40000040 ;  /* 0x4000004000097882 */ /* 0x000fe20000000000 */
[----:B------:R-:W-:Y:S01]  /*3c00*/  VIADD R5, R3, 0x4 ;  /* 0x0000000403057836 */ /* 0x000fe20000000000 */
[----:B------:R-:W-:Y:S01]  /*3c10*/  UMOV UR17, 0x40000040 ;  /* 0x4000004000117882 */ /* 0x000fe20000000000 */
[----:B------:R-:W-:Y:S01]  /*3c20*/  IMAD.U32 R19, RZ, RZ, UR9 ;  /* 0x00000009ff137e24 */ /* 0x000fe2000f8e00ff */
[----:B------:R-:W-:Y:S01]  /*3c30*/  UMOV UR19, 0x40000040 ;  /* 0x4000004000137882 */ /* 0x000fe20000000000 */
[----:B------:R-:W-:Y:S01]  /*3c40*/  UMOV UR21, 0x40000040 ;  /* 0x4000004000157882 */ /* 0x000fe20000000000 */
[----:B------:R-:W-:Y:S01]  /*3c50*/  UMOV UR23, 0x40000040 ;  /* 0x4000004000177882 */ /* 0x000fe20000000000 */
[----:B------:R-:W-:Y:S01]  /*3c60*/  UMOV UR25, 0x40000040 ;  /* 0x4000004000197882 */ /* 0x000fe20000000000 */
[----:B------:R-:W-:Y:S01]  /*3c70*/  UMOV UR8, UR4 ;  /* 0x0000000400087c82 */ /* 0x000fe20008000000 */
[----:B------:R-:W-:Y:S01]  /*3c80*/  UMOV UR27, 0x40000040 ;  /* 0x40000040001b7882 */ /* 0x000fe20000000000 */
[----:B------:R-:W-:Y:S01]  /*3c90*/  UMOV UR4, UR8 ;  /* 0x0000000800047c82 */ /* 0x000fe20008000000 */
[----:B------:R-:W-:Y:S01]  /*3ca0*/  IMAD.U32 R16, RZ, RZ, UR8 ;  /* 0x00000008ff107e24 */ /* 0x000fe2000f8e00ff */
[----:B------:R-:W-:Y:S01]  /*3cb0*/  UMOV UR29, 0x40000040 ;  /* 0x40000040001d7882 */ /* 0x000fe20000000000 */
        /* <DEDUP_REMOVED lines=9> */
[----:B------:R-:W0:Y:S01]  /*3d50*/  S2R R6, SR_TID.X ;  /* 0x0000000000067919 */ /* 0x000e220000002100 */
[----:B------:R-:W-:Y:S01]  /*3d60*/  UMOV UR53, 0x40000040 ;  /* 0x4000004000357882 */ /* 0x000fe20000000000 */
[----:B------:R-:W-:Y:S01]  /*3d70*/  UMOV UR55, 0x40000040 ;  /* 0x4000004000377882 */ /* 0x000fe20000000000 */
[----:B------:R-:W-:Y:S01]  /*3d80*/  UMOV UR57, 0x40000040 ;  /* 0x4000004000397882 */ /* 0x000fe20000000000 */
[----:B------:R-:W-:Y:S01]  /*3d90*/  UMOV UR59, 0x40000040 ;  /* 0x40000040003b7882 */ /* 0x000fe20000000000 */
[----:B------:R-:W-:-:S02]  /*3da0*/  MOV R62, 0x4 ;  /* 0x00000004003e7802 */ /* 0x000fc40000000f00 */
[----:B0-----:R-:W-:Y:S01]  /*3db0*/  SHF.R.U32.HI R6, RZ, 0x7, R6 ;  /* 0x00000007ff067819 */ /* 0x001fe20000011606 */
        /* <DEDUP_REMOVED lines=8> */
[----:B------:R-:W-:Y:S01]  /*3e40*/  UMOV UR9, 0x40000040 ;  /* 0x4000004000097882 */ /* 0x000fe20000000000 */
[----:B------:R-:W-:Y:S02]  /*3e50*/  VIADD R5, R3, 0x6 ;  /* 0x0000000603057836 */ /* 0x000fe40000000000 */
[----:B------:R-:W-:-:S05]  /*3e60*/  IMAD.U32 R21, RZ, RZ, UR9 ;  /* 0x00000009ff157e24 */ /* 0x000fca000f8e00ff */
        /* <DEDUP_REMOVED lines=12> */
[----:B------:R-:W-:-:S07]  /*3f30*/  VIADD R5, R3, 0x200 ;  /* 0x0000020003057836 */ /* 0x000fce0000000000 */
[----:B------:R-:W-:Y:S02]  /*3f40*/  UMOV UR8, UR4 ;  /* 0x0000000400087c82 */ /* 0x000fe40008000000 */
[----:B------:R-:W-:Y:S01]  /*3f50*/  UMOV UR4, UR8 ;  /* 0x0000000800047c82 */ /* 0x000fe20008000000 */
[----:B------:R-:W-:Y:S01]  /*3f60*/  MOV R20, UR8 ;  /* 0x0000000800147c02 */ /* 0x000fe20008000f00 */
[----:B------:R-:W-:Y:S02]  /*3f70*/  WARPGROUP.DEPBAR.LE gsb0, 0x0 ;  /* 0x00008000000079c5 */ /* 0x000fe40000010000 */
[----:B------:R-:W-:-:S06]  /*3f80*/  WARPGROUP.ARRIVE ;  /* 0x00000000000079c5 */ /* 0x000fcc0000000000 */
[----:B------:R-:W-:Y:S01]  /*3f90*/  HGMMA.64x64x16.F32 R24, gdesc[UR4], R24, gsb0 ;  /* 0x00e00000041879f0 */ /* 0x000fe20008000818 */
[----:B------:R-:W-:Y:S01]  /*3fa0*/  R2UR UR4, R4 ;  /* 0x00000000040472ca */ /* 0x000fe200000e0000 */
[----:B------:R-:W-:Y:S01]  /*3fb0*/  UMOV UR5, 0x40000040 ;  /* 0x4000004000057882 */ /* 0x000fe20000000000 */
[----:B------:R-:W-:Y:S01]  /*3fc0*/  R2UR UR6, R5 ;  /* 0x00000000050672ca */ /* 0x000fe200000e0000 */
[----:B------:R-:W-:Y:S01]  /*3fd0*/  UMOV UR7, 0x40000040 ;  /* 0x4000004000077882 */ /* 0x000fe20000000000 */
[----:B------:R-:W-:Y:S02]  /*3fe0*/  VIADD R4, R0, 0x202 ;  /* 0x0000020200047836 */ /* 0x000fe40000000000 */
[----:B------:R-:W-:-:S03]  /*3ff0*/  VIADD R5, R3, 0x202 ;  /* 0x0000020203057836 */ /* 0x000fc60000000000 */
[----:B------:R-:W-:Y:S01]  /*4000*/  R2UR UR8, R4 ;  /* 0x00000000040872ca */ /* 0x000fe200000e0000 */
[----:B------:R-:W-:Y:S01]  /*4010*/  VIADD R4, R0, 0x204 ;  /* 0x0000020400047836 */ /* 0x000fe20000000000 */
[----:B------:R-:W-:Y:S01]  /*4020*/  R2UR UR10, R5 ;  /* 0x00000000050a72ca */ /* 0x000fe200000e0000 */
[----:B------:R-:W-:-:S03]  /*4030*/  VIADD R5, R3, 0x204 ;  /* 0x0000020403057836 */ /* 0x000fc60000000000 */
[----:B------:R-:W-:Y:S01]  /*4040*/  R2UR UR12, R4 ;  /* 0x00000000040c72ca */ /* 0x000fe200000e0000 */
[----:B------:R-:W-:Y:S01]  /*4050*/  VIADD R4, R0, 0x206 ;  /* 0x0000020600047836 */ /* 0x000fe20000000000 */
[----:B------:R-:W-:Y:S01]  /*4060*/  R2UR UR14, R5 ;  /* 0x00000000050e72ca */ /* 0x000fe200000e0000 */
[----:B------:R-:W-:-:S03]  /*4070*/  VIADD R5, R3, 0x206 ;  /* 0x0000020603057836 */ /* 0x000fc60000000000 */
[----:B------:R-:W-:Y:S02]  /*4080*/  R2UR UR16, R4 ;  /* 0x00000000041072ca */ /* 0x000fe400000e0000 */
[----:B------:R-:W-:Y:S01]  /*4090*/  R2UR UR18, R5 ;  /* 0x00000000051272ca */ /* 0x000fe200000e0000 */
[----:B------:R-:W-:Y:S01]  /*40a0*/  VIADD R5, R3, 0x400 ;  /* 0x0000040003057836 */ /* 0x000fe20000000000 */
[----:B------:R-:W-:-:S04]  /*40b0*/  IADD3 R4, R0, 0x400, RZ ;  /* 0x0000040000047810 */ /* 0x000fc80007ffe0ff */
        /* <DEDUP_REMOVED lines=29> */
[----:B------:R-:W-:Y:S02]  /*4290*/  WARPGROUP.DEPBAR.LE gsb0, 0x0 ;  /* 0x00008000000079c5 */ /* 0x000fe40000010000 */
[----:B------:R-:W-:Y:S01]  /*42a0*/  WARPGROUP.ARRIVE ;  /* 0x00000000000079c5 */ /* 0x000fe20000000000 */
[----:B------:R-:W-:Y:S01]  /*42b0*/  R2UR UR54, R5 ;  /* 0x00000000053672ca */ /* 0x000fe200000e0000 */
[----:B------:R-:W0:Y:S01]  /*42c0*/  SHFL.IDX PT, R4, R6, RZ, 0x1f ;  /* 0x00001fff06047589 */ /* 0x000e2200000e0000 */
[----:B------:R-:W-:-:S03]  /*42d0*/  VIADD R5, R3, 0x800 ;  /* 0x0000080003057836 */ /* 0x000fc60000000000 */
[----:B------:R-:W-:Y:S01]  /*42e0*/  HGMMA.64x64x16.F32 R24, gdesc[UR4], R24, gsb0 ;  /* 0x00e00000041879f0 */ /* 0x000fe20008000818 */
[----:B0-----:R-:W-:Y:S01]  /*42f0*/  ISETP.GT.AND P1, PT, R4, 0x7f, PT ;  /* 0x0000007f0400780c */ /* 0x001fe20003f24270 */
[----:B------:R-:W-:-:S03]  /*4300*/  VIADD R4, R0, 0x800 ;  /* 0x0000080000047836 */ /* 0x000fc60000000000 */
[----:B------:R-:W-:Y:S02]  /*4310*/  SEL R56, RZ, 0x2, !P1 ;  /* 0x00000002ff387807 */ /* 0x000fe40004800000 */
[C---:B------:R-:W-:Y:S02]  /*4320*/  SEL R60, R62.reuse, 0x2, P1 ;  /* 0x000000023e3c7807 */ /* 0x040fe40000800000 */
[----:B------:R-:W-:Y:S01]  /*4330*/  SEL R62, R62, 0x6, !P1 ;  /* 0x000000063e3e7807 */ /* 0x000fe20004800000 */
[C---:B------:R-:W-:Y:S02]  /*4340*/  IMAD.IADD R6, R56.reuse, 0x1, R4 ;  /* 0x0000000138067824 */ /* 0x040fe400078e0204 */
[----:B------:R-:W-:-:S03]  /*4350*/  IMAD.IADD R7, R56, 0x1, R5 ;  /* 0x0000000138077824 */ /* 0x000fc600078e0205 */
[----:B------:R-:W-:Y:S01]  /*4360*/  R2UR UR56, R6 ;  /* 0x00000000063872ca */ /* 0x000fe200000e0000 */
[--C-:B------:R-:W-:Y:S01]  /*4370*/  IMAD.IADD R6, R4, 0x1, R60.reuse ;  /* 0x0000000104067824 */ /* 0x100fe200078e023c */
[----:B------:R-:W-:Y:S01]  /*4380*/  R2UR UR58, R7 ;  /* 0x00000000073a72ca */ /* 0x000fe200000e0000 */
[C---:B------:R-:W-:Y:S02]  /*4390*/  IMAD.IADD R7, R5.reuse, 0x1, R60 ;  /* 0x0000000105077824 */ /* 0x040fe400078e023c */
[----:B------:R-:W-:Y:S01]  /*43a0*/  IMAD.IADD R5, R5, 0x1, R62 ;  /* 0x0000000105057824 */ /* 0x000fe200078e023e */
        /* <DEDUP_REMOVED lines=35> */
[----:B------:R-:W-:Y:S01]  /*45e0*/  HGMMA.64x64x16.F32 R24, gdesc[UR56], R24, gsb0 ;  /* 0x00e00000381879f0 */ /* 0x000fe20008000818 */
[----:B------:R-:W-:Y:S01]  /*45f0*/  R2UR UR56, R6 ;  /* 0x00000000063872ca */ /* 0x000fe200000e0000 */
[----:B------:R-:W-:Y:S01]  /*4600*/  UMOV UR57, 0x40000040 ;  /* 0x4000004000397882 */ /* 0x000fe20000000000 */
[----:B------:R-:W-:Y:S01]  /*4610*/  R2UR UR58, R7 ;  /* 0x00000000073a72ca */ /* 0x000fe200000e0000 */
[----:B------:R-:W-:Y:S01]  /*4620*/  UMOV UR59, 0x40000040 ;  /* 0x40000040003b7882 */ /* 0x000fe20000000000 */
[----:B------:R-:W-:Y:S01]  /*4630*/  IMAD.IADD R6, R4, 0x1, R62 ;  /* 0x0000000104067824 */ /* 0x000fe200078e023e */
[----:B------:R-:W-:Y:S02]  /*4640*/  WARPGROUP.DEPBAR.LE gsb0, 0x0 ;  /* 0x00008000000079c5 */ /* 0x000fe40000010000 */
[----:B------:R-:W-:-:S08]  /*4650*/  WARPGROUP.ARRIVE ;  /* 0x00000000000079c5 */ /* 0x000fd00000000000 */
[----:B------:R-:W-:Y:S01]  /*4660*/  HGMMA.64x64x16.F32 R24, gdesc[UR56], R24, gsb0 ;  /* 0x00e00000381879f0 */ /* 0x000fe20008000818 */
[----:B------:R-:W-:Y:S01]  /*4670*/  R2UR UR58, R5 ;  /* 0x00000000053a72ca */ /* 0x000fe200000e0000 */
[----:B------:R-:W-:Y:S01]  /*4680*/  UMOV UR59, 0x40000040 ;  /* 0x40000040003b7882 */ /* 0x000fe20000000000 */
[----:B------:R-:W-:Y:S01]  /*4690*/  R2UR UR56, R6 ;  /* 0x00000000063872ca */ /* 0x000fe200000e0000 */
[----:B------:R-:W-:Y:S01]  /*46a0*/  UMOV UR57, 0x40000040 ;  /* 0x4000004000397882 */ /* 0x000fe20000000000 */
[----:B------:R-:W-:Y:S02]  /*46b0*/  IMAD.MOV.U32 R5, RZ, RZ, 0x28 ;  /* 0x00000028ff057424 */ /* 0x000fe400078e00ff */
[----:B------:R-:W-:-:S03]  /*46c0*/  IMAD.MOV.U32 R6, RZ, RZ, 0xa00 ;  /* 0x00000a00ff067424 */ /* 0x000fc600078e00ff */
[----:B------:R-:W-:Y:S02]  /*46d0*/  SEL R5, R5, 0x26, P1 ;  /* 0x0000002605057807 */ /* 0x000fe40000800000 */
[----:B------:R-:W-:Y:S02]  /*46e0*/  SEL R6, R6, 0x980, P1 ;  /* 0x0000098006067807 */ /* 0x000fe40000800000 */
[----:B------:R-:W-:Y:S02]  /*46f0*/  LOP3.LUT R5, R5, 0x6, RZ, 0xc0, !PT ;  /* 0x0000000605057812 */ /* 0x000fe400078ec0ff */
[----:B------:R-:W-:-:S04]  /*4700*/  LOP3.LUT R6, R6, 0xa00, RZ, 0xc0, !PT ;  /* 0x00000a0006067812 */ /* 0x000fc800078ec0ff */
[CC--:B------:R-:W-:Y:S02]  /*4710*/  IADD3 R7, R5.reuse, R6.reuse, R0 ;  /* 0x0000000605077210 */ /* 0x0c0fe40007ffe000 */
[----:B------:R-:W-:Y:S01]  /*4720*/  IADD3 R5, R5, R6, R3 ;  /* 0x0000000605057210 */ /* 0x000fe20007ffe003 */
        /* <DEDUP_REMOVED lines=8> */
[----:B------:R-:W-:Y:S02]  /*47b0*/  VIADD R5, R0, 0xa00 ;  /* 0x00000a0000057836 */ /* 0x000fe40000000000 */
[----:B------:R-:W-:-:S03]  /*47c0*/  IMAD.IADD R59, R56, 0x1, R7 ;  /* 0x00000001383b7824 */ /* 0x000fc600078e0207 */
[----:B------:R-:W-:Y:S01]  /*47d0*/  IADD3 R6, R56, R5, RZ ;  /* 0x0000000538067210 */ /* 0x000fe20007ffe0ff */
[----:B------:R-:W-:Y:S02]  /*47e0*/  WARPGROUP.DEPBAR.LE gsb0, 0x0 ;  /* 0x00008000000079c5 */ /* 0x000fe40000010000 */
[----:B------:R-:W-:-:S06]  /*47f0*/  WARPGROUP.ARRIVE ;  /* 0x00000000000079c5 */ /* 0x000fcc0000000000 */
[----:B------:R-:W-:Y:S01]  /*4800*/  HGMMA.64x64x16.F32 R24, gdesc[UR56], R24, gsb0 ;  /* 0x00e00000381879f0 */ /* 0x000fe20008000818 */
[----:B------:R-:W-:Y:S01]  /*4810*/  R2UR UR58, R59 ;  /* 0x000000003b3a72ca */ /* 0x000fe200000e0000 */
[----:B------:R-:W-:Y:S01]  /*4820*/  UMOV UR59, 0x40000040 ;  /* 0x40000040003b7882 */ /* 0x000fe20000000000 */
[----:B------:R-:W-:Y:S01]  /*4830*/  R2UR UR56, R6 ;  /* 0x00000000063872ca */ /* 0x000fe200000e0000 */
[----:B------:R-:W-:Y:S01]  /*4840*/  UMOV UR57, 0x40000040 ;  /* 0x4000004000397882 */ /* 0x000fe20000000000 */
[C---:B------:R-:W-:Y:S02]  /*4850*/  IMAD.IADD R59, R60.reuse, 0x1, R7 ;  /* 0x000000013c3b7824 */ /* 0x040fe400078e0207 */
[----:B------:R-:W-:Y:S02]  /*4860*/  IMAD.IADD R6, R60, 0x1, R5 ;  /* 0x000000013c067824 */ /* 0x000fe400078e0205 */
[----:B------:R-:W-:Y:S01]  /*4870*/  IMAD.IADD R7, R62, 0x1, R7 ;  /* 0x000000013e077824 */ /* 0x000fe200078e0207 */
[----:B------:R-:W-:-:S02]  /*4880*/  WARPGROUP.DEPBAR.LE gsb0, 0x0 ;  /* 0x00008000000079c5 */ /* 0x000fc40000010000 */
        /* <DEDUP_REMOVED lines=22> */
[----:B------:R-:W-:-:S04]  /*49f0*/  VIADD R7, R3, 0xc00 ;  /* 0x00000c0003077836 */ /* 0x000fc80000000000 */
[----:B------:R-:W-:Y:S01]  /*4a00*/  IMAD.IADD R61, R56, 0x1, R7 ;  /* 0x00000001383d7824 */ /* 0x000fe200078e0207 */
[----:B------:R-:W-:Y:S02]  /*4a10*/  WARPGROUP.DEPBAR.LE gsb0, 0x0 ;  /* 0x00008000000079c5 */ /* 0x000fe40000010000 */
[----:B------:R-:W-:-:S06]  /*4a20*/  WARPGROUP.ARRIVE ;  /* 0x00000000000079c5 */ /* 0x000fcc0000000000 */
[----:B------:R-:W-:Y:S01]  /*4a30*/  HGMMA.64x64x16.F32 R24, gdesc[UR56], R24, gsb0 ;  /* 0x00e00000381879f0 */ /* 0x000fe20008000818 */
[----:B------:R-:W-:Y:S01]  /*4a40*/  R2UR UR56, R59 ;  /* 0x000000003b3872ca */ /* 0x000fe200000e0000 */
[----:B------:R-:W-:Y:S01]  /*4a50*/  UMOV UR57, 0x40000040 ;  /* 0x4000004000397882 */ /* 0x000fe20000000000 */
[----:B------:R-:W-:Y:S01]  /*4a60*/  R2UR UR58, R6 ;  /* 0x00000000063a72ca */ /* 0x000fe200000e0000 */
[----:B------:R-:W-:Y:S01]  /*4a70*/  UMOV UR59, 0x40000040 ;  /* 0x40000040003b7882 */ /* 0x000fe20000000000 */
[----:B------:R-:W-:-:S05]  /*4a80*/  VIADD R6, R0, 0xc00 ;  /* 0x00000c0000067836 */ /* 0x000fca0000000000 */
        /* <DEDUP_REMOVED lines=8> */
[C-C-:B------:R-:W-:Y:S02]  /*4b10*/  IMAD.IADD R61, R60.reuse, 0x1, R7.reuse ;  /* 0x000000013c3d7824 */ /* 0x140fe400078e0207 */
        /* <DEDUP_REMOVED lines=44> */
[--C-:B------:R-:W-:Y:S02]  /*4de0*/  IMAD.IADD R60, R60, 0x1, R59.reuse ;  /* 0x000000013c3c7824 */ /* 0x100fe400078e023b */
        /* <DEDUP_REMOVED lines=8> */
[----:B------:R-:W-:Y:S02]  /*4e70*/  IMAD.IADD R56, R62, 0x1, R7 ;  /* 0x000000013e387824 */ /* 0x000fe400078e0207 */
[----:B------:R-:W-:-:S05]  /*4e80*/  IMAD.MOV.U32 R60, RZ, RZ, 0x1000 ;  /* 0x00001000ff3c7424 */ /* 0x000fca00078e00ff */
[----:B------:R-:W-:-:S04]  /*4e90*/  SEL R60, R60, 0xf80, P1 ;  /* 0x00000f803c3c7807 */ /* 0x000fc80000800000 */
[----:B------:R-:W-:Y:S01]  /*4ea0*/  LOP3.LUT R60, R60, 0x1e00, RZ, 0xc0, !PT ;  /* 0x00001e003c3c7812 */ /* 0x000fe200078ec0ff */
[----:B------:R-:W-:Y:S02]  /*4eb0*/  WARPGROUP.DEPBAR.LE gsb0, 0x0 ;  /* 0x00008000000079c5 */ /* 0x000fe40000010000 */
[----:B------:R-:W-:-:S06]  /*4ec0*/  WARPGROUP.ARRIVE ;  /* 0x00000000000079c5 */ /* 0x000fcc0000000000 */
[----:B------:R-:W-:Y:S01]  /*4ed0*/  HGMMA.64x64x16.F32 R24, gdesc[UR56], R24, gsb0 ;  /* 0x00e00000381879f0 */ /* 0x000fe20008000818 */
[----:B------:R-:W-:Y:S01]  /*4ee0*/  R2UR UR56, R56 ;  /* 0x00000000383872ca */ /* 0x000fe200000e0000 */
[----:B------:R-:W-:Y:S01]  /*4ef0*/  UMOV UR57, 0x40000040 ;  /* 0x4000004000397882 */ /* 0x000fe20000000000 */
[----:B------:R-:W-:Y:S01]  /*4f00*/  R2UR UR58, R59 ;  /* 0x000000003b3a72ca */ /* 0x000fe200000e0000 */
[----:B------:R-:W-:Y:S01]  /*4f10*/  UMOV UR59, 0x40000040 ;  /* 0x40000040003b7882 */ /* 0x000fe20000000000 */
[----:B------:R-:W-:-:S05]  /*4f20*/  IMAD.MOV.U32 R56, RZ, RZ, 0x40 ;  /* 0x00000040ff387424 */ /* 0x000fca00078e00ff */
[----:B------:R-:W-:-:S04]  /*4f30*/  SEL R59, R56, 0x3e, P1 ;  /* 0x0000003e383b7807 */ /* 0x000fc80000800000 */
        /* <DEDUP_REMOVED lines=10> */
[----:B------:R-:W-:Y:S02]  /*4fe0*/  WARPGROUP.DEPBAR.LE gsb0, 0x0 ;  /* 0x00008000000079c5 */ /* 0x000fe40000010000 */
[----:B------:R-:W-:-:S09]  /*4ff0*/  WARPGROUP.ARRIVE ;  /* 0x00000000000079c5 */ /* 0x000fd20000000000 */
[----:B------:R-:W-:Y:S03]  /*5000*/  HGMMA.64x64x16.F32 R24, gdesc[UR56], R24, gsb0 ;  /* 0x00e00000381879f0 */ /* 0x000fe60008000818 */
[----:B------:R-:W-:Y:S02]  /*5010*/  WARPGROUP.DEPBAR.LE gsb0, 0x0 ;  /* 0x00008000000079c5 */ /* 0x000fe40000010000 */
[----:B------:R-:W-:Y:S05]  /*5020*/  @!P0 BRA `(.L_x_194) ;  /* 0x0000000000048947 */ /* 0x000fea0003800000 */
[----:B------:R-:W-:Y:S01]  /*5030*/  BPT.TRAP 0x1 ;  /* 0x000000040000795c */ /* 0x000fe20000300000 */
.L_x_194:
        /* <DEDUP_REMOVED lines=8> */
[----:B------:R-:W0:Y:S01]  /*50c0*/  MUFU.TANH R24, R24 ;  /* 0x0000001800187308 */ /* 0x000e220000002400 */
[----:B------:R-:W-:Y:S01]  /*50d0*/  FMUL.FTZ R26, R26, UR6 ;  /* 0x000000061a1a7c20 */ /* 0x000fe20008410000 */
[----:B------:R-:W-:Y:S01]  /*50e0*/  FMUL.FTZ R33, R33, UR6 ;  /* 0x0000000621217c20 */ /* 0x000fe20008410000 */
[----:B------:R-:W-:Y:S01]  /*50f0*/  FMUL.FTZ R27, R27, UR6 ;  /* 0x000000061b1b7c20 */ /* 0x000fe20008410000 */
[----:B------:R-:W-:Y:S01]  /*5100*/  IADD3 R58, -R58, 0x40, R59 ;  /* 0x000000403a3a7810 */ /* 0x000fe20007ffe13b */
[----:B------:R-:W-:Y:S01]  /*5110*/  FMUL.FTZ R36, R36, UR6 ;  /* 0x0000000624247c20 */ /* 0x000fe20008410000 */
[----:B------:R-:W-:Y:S01]  /*5120*/  FMUL.FTZ R30, R30, UR6 ;  /* 0x000000061e1e7c20 */ /* 0x000fe20008410000 */
[----:B------:R-:W-:Y:S01]  /*5130*/  FMUL.FTZ R37, R37, UR6 ;  /* 0x0000000625257c20 */ /* 0x000fe20008410000 */
[----:B------:R-:W1:Y:S01]  /*5140*/  MUFU.TANH R25, R25 ;  /* 0x0000001900197308 */ /* 0x000e620000002400 */
[C---:B------:R-:W-:Y:S01]  /*5150*/  ISETP.GT.AND P5, PT, R58.reuse, RZ, PT ;  /* 0x000000ff3a00720c */ /* 0x040fe20003fa4270 */
[----:B------:R-:W-:Y:S01]  /*5160*/  FMUL.FTZ R31, R31, UR6 ;  /* 0x000000061f1f7c20 */ /* 0x000fe20008410000 */
[----:B------:R-:W-:Y:S01]  /*5170*/  ISETP.GT.AND P4, PT, R58, 0x1, PT ;  /* 0x000000013a00780c */ /* 0x000fe20003f84270 */
[----:B------:R-:W-:Y:S01]  /*5180*/  FMUL.FTZ R40, R40, UR6 ;  /* 0x0000000628287c20 */ /* 0x000fe20008410000 */
[----:B------:R-:W-:Y:S01]  /*5190*/  ISETP.GT.AND P3, PT, R58, 0x8, PT ;  /* 0x000000083a00780c */ /* 0x000fe20003f64270 */
[----:B------:R-:W-:Y:S01]  /*51a0*/  FMUL.FTZ R34, R34, UR6 ;  /* 0x0000000622227c20 */ /* 0x000fe20008410000 */
[----:B------:R-:W-:Y:S01]  /*51b0*/  ISETP.GT.AND P2, PT, R58, 0x9, PT ;  /* 0x000000093a00780c */ /* 0x000fe20003f44270 */
[----:B------:R-:W2:Y:S01]  /*51c0*/  MUFU.TANH R28, R28 ;  /* 0x0000001c001c7308 */ /* 0x000ea20000002400 */
[----:B0-----:R-:W-:Y:S01]  /*51d0*/  FSEL R24, R24, -INF , P5 ;  /* 0xff80000018187808 */ /* 0x001fe20002800000 */
[----:B------:R-:W-:Y:S01]  /*51e0*/  FMUL.FTZ R41, R41, UR6 ;  /* 0x0000000629297c20 */ /* 0x000fe20008410000 */
[C---:B------:R-:W-:Y:S01]  /*51f0*/  ISETP.GT.AND P1, PT, R58.reuse, 0x10, PT ;  /* 0x000000103a00780c */ /* 0x040fe20003f24270 */
[----:B------:R-:W-:Y:S01]  /*5200*/  FMUL.FTZ R35, R35, UR6 ;  /* 0x0000000623237c20 */ /* 0x000fe20008410000 */
[----:B------:R-:W-:Y:S01]  /*5210*/  ISETP.GT.AND P6, PT, R58, 0x11, PT ;  /* 0x000000113a00780c */ /* 0x000fe20003fc4270 */
[----:B------:R-:W-:Y:S01]  /*5220*/  FMUL.FTZ R44, R44, UR6 ;  /* 0x000000062c2c7c20 */ /* 0x000fe20008410000 */
[----:B------:R-:W-:Y:S01]  /*5230*/  FMUL.FTZ R38, R38, UR6 ;  /* 0x0000000626267c20 */ /* 0x000fe20008410000 */
[----:B------:R-:W0:Y:S01]  /*5240*/  MUFU.TANH R29, R29 ;  /* 0x0000001d001d7308 */ /* 0x000e220000002400 */
[----:B-1----:R-:W-:Y:S01]  /*5250*/  FSEL R25, R25, -INF , P4 ;  /* 0xff80000019197808 */ /* 0x002fe20002000000 */
[----:B------:R-:W-:Y:S01]  /*5260*/  FMUL.FTZ R45, R45, UR6 ;  /* 0x000000062d2d7c20 */ /* 0x000fe20008410000 */
[----:B------:R-:W-:Y:S01]  /*5270*/  FMUL.FTZ R39, R39, UR6 ;  /* 0x0000000627277c20 */ /* 0x000fe20008410000 */
[----:B------:R-:W-:Y:S01]  /*5280*/  FMUL.FTZ R48, R48, UR6 ;  /* 0x0000000630307c20 */ /* 0x000fe20008410000 */
[----:B------:R-:W-:Y:S01]  /*5290*/  FMNMX.FTZ R59, R24, R25, !PT ;  /* 0x00000019183b7209 */ /* 0x000fe20007810000 */
        /* <DEDUP_REMOVED lines=9> */
[----:B------:R-:W-:Y:S01]  /*5330*/  FMUL.FTZ R47, R47, UR6 ;  /* 0x000000062f2f7c20 */ /* 0x000fe20008410000 */
[----:B------:R-:W2:Y:S01]  /*5340*/  MUFU.TANH R26, R26 ;  /* 0x0000001a001a7308 */ /* 0x000ea20000002400 */
[----:B0-----:R-:W-:Y:S01]  /*5350*/  FSEL R29, R29, -INF , P2 ;  /* 0xff8000001d1d7808 */ /* 0x001fe20001000000 */
[----:B------:R-:W-:Y:S01]  /*5360*/  FMUL.FTZ R50, R50, UR6 ;  /* 0x0000000632327c20 */ /* 0x000fe20008410000 */
[----:B------:R-:W-:Y:S01]  /*5370*/  FMUL.FTZ R51, R51, UR6 ;  /* 0x0000000633337c20 */ /* 0x000fe20008410000 */
[----:B------:R-:W-:Y:S01]  /*5380*/  FMUL.FTZ R54, R54, UR6 ;  /* 0x0000000636367c20 */ /* 0x000fe20008410000 */
[----:B------:R-:W-:Y:S01]  /*5390*/  FMNMX.FTZ R59, R29, R60, !PT ;  /* 0x0000003c1d3b7209 */ /* 0x000fe20007810000 */
[----:B------:R-:W-:Y:S01]  /*53a0*/  FMUL.FTZ R55, R55, UR6 ;  /* 0x0000000637377c20 */ /* 0x000fe20008410000 */
[----:B------:R-:W-:Y:S01]  /*53b0*/  ULDC UR6, c[0x0][0xa80] ;  /* 0x0002a00000067ab9 */ /* 0x000fe20000000800 */
[----:B------:R-:W0:Y:S01]  /*53c0*/  MUFU.TANH R33, R33 ;  /* 0x0000002100217308 */ /* 0x000e220000002400 */
[----:B-1----:R-:W-:Y:S01]  /*53d0*/  FSEL R32, R32, -INF , P1 ;  /* 0xff80000020207808 */ /* 0x002fe20000800000 */
[----:B------:R-:W1:Y:S01]  /*53e0*/  S2UR UR11, SR_CgaCtaId ;  /* 0x00000000000b79c3 */ /* 0x000e620000008800 */
[----:B------:R-:W-:-:S02]  /*53f0*/  R2UR UR7, R2 ;  /* 0x00000000020772ca */ /* 0x000fc400000e0000 */
[----:B------:R-:W-:Y:S02]  /*5400*/  FMNMX.FTZ R60, R32, R59, !PT ;  /* 0x0000003b203c7209 */ /* 0x000fe40007810000 */
[----:B------:R-:W-:Y:S01]  /*5410*/  LOP3.LUT R193, R193, 0x2000000, RZ, 0xfc, !PT ;  /* 0x02000000c1c17812 */ /* 0x000fe200078efcff */
[----:B------:R-:W3:Y:S01]  /*5420*/  MUFU.TANH R27, R27 ;  /* 0x0000001b001b7308 */ /* 0x000ee20000002400 */
[----:B--2---:R-:W-:Y:S02]  /*5430*/  FSEL R26, R26, -INF , P5 ;  /* 0xff8000001a1a7808 */ /* 0x004fe40002800000 */
[----:B------:R-:W-:Y:S01]  /*5440*/  ISETP.GT.AND P5, PT, R58, 0x18, PT ;  /* 0x000000183a00780c */ /* 0x000fe20003fa4270 */
[C---:B------:R-:W-:Y:S01]  /*5450*/  VIADD R210, R193.reuse, 0x80 ;  /* 0x00000080c1d27836 */ /* 0x040fe20000000000 */
[----:B------:R-:W-:-:S03]  /*5460*/  R2UR UR10, R193 ;  /* 0x00000000c10a72ca */ /* 0x000fc600000e0000 */
[----:B------:R-:W2:Y:S01]  /*5470*/  MUFU.TANH R36, R36 ;  /* 0x0000002400247308 */ /* 0x000ea20000002400 */
[----:B0-----:R-:W-:Y:S01]  /*5480*/  FSEL R33, R33, -INF , P6 ;  /* 0xff80000021217808 */ /* 0x001fe20003000000 */
[----:B------:R-:W-:-:S03]  /*5490*/  UIADD3 UR7, UR7, 0x38840, URZ ;  /* 0x0003884007077890 */ /* 0x000fc6000fffe03f */
[----:B------:R-:W-:-:S03]  /*54a0*/  FMNMX.FTZ R59, R33, R60, !PT ;  /* 0x0000003c213b7209 */ /* 0x000fc60007810000 */
[----:B------:R-:W0:Y:S01]  /*54b0*/  MUFU.TANH R30, R30 ;  /* 0x0000001e001e7308 */ /* 0x000e220000002400 */
[----:B---3--:R-:W-:Y:S01]  /*54c0*/  FSEL R27, R27, -INF , P4 ;  /* 0xff8000001b1b7808 */ /* 0x008fe20002000000 */
[----:B-1----:R-:W-:Y:S01]  /*54d0*/  UPRMT UR7, UR11, 0x654, UR7 ;  /* 0x000006540b077896 */ /* 0x002fe20008000007 */
[----:B------:R-:W-:Y:S02]  /*54e0*/  ISETP.GT.AND P4, PT, R58, 0x19, PT ;  /* 0x000000193a00780c */ /* 0x000fe40003f84270 */
[----:B------:R-:W-:-:S03]  /*54f0*/  UMOV UR11, 0x40000040 ;  /* 0x40000040000b7882 */ /* 0x000fc60000000000 */
[----:B------:R-:W1:Y:S01]  /*5500*/  MUFU.TANH R37, R37 ;  /* 0x0000002500257308 */ /* 0x000e620000002400 */
[----:B--2---:R-:W-:Y:S02]  /*5510*/  FSEL R36, R36, -INF , P5 ;  /* 0xff80000024247808 */ /* 0x004fe40002800000 */
[----:B------:R-:W-:Y:S02]  /*5520*/  SYNCS.ARRIVE.TRANS64.RED.A1T0 RZ, [UR7], RZ ;  /* 0x000000ffffff79a7 */ /* 0x000fe40008100407 */
[----:B------:R-:W-:-:S03]  /*5530*/  FMNMX.FTZ R60, R36, R59, !PT ;  /* 0x0000003b243c7209 */ /* 0x000fc60007810000 */
[----:B------:R-:W2:Y:S01]  /*5540*/  MUFU.TANH R31, R31 ;  /* 0x0000001f001f7308 */ /* 0x000ea20000002400 */
[----:B0-----:R-:W-:Y:S02]  /*5550*/  FSEL R30, R30, -INF , P3 ;  /* 0xff8000001e1e7808 */ /* 0x001fe40001800000 */
[----:B------:R-:W-:-:S05]  /*5560*/  ISETP.GT.AND P3, PT, R58, 0x20, PT ;  /* 0x000000203a00780c */ /* 0x000fca0003f64270 */
[----:B------:R-:W0:Y:S01]  /*5570*/  MUFU.TANH R40, R40 ;  /* 0x0000002800287308 */ /* 0x000e220000002400 */
[----:B-1----:R-:W-:-:S04]  /*5580*/  FSEL R37, R37, -INF , P4 ;  /* 0xff80000025257808 */ /* 0x002fc80002000000 */
[----:B------:R-:W-:-:S03]  /*5590*/  FMNMX.FTZ R59, R37, R60, !PT ;  /* 0x0000003c253b7209 */ /* 0x000fc60007810000 */
[----:B------:R-:W1:Y:S01]  /*55a0*/  MUFU.TANH R34, R34 ;  /* 0x0000002200227308 */ /* 0x000e620000002400 */
[----:B--2---:R-:W-:Y:S02]  /*55b0*/  FSEL R31, R31, -INF , P2 ;  /* 0xff8000001f1f7808 */ /* 0x004fe40001000000 */
[----:B------:R-:W-:-:S05]  /*55c0*/  ISETP.GT.AND P2, PT, R58, 0x21, PT ;  /* 0x000000213a00780c */ /* 0x000fca0003f44270 */
[----:B------:R-:W2:Y:S01]  /*55d0*/  MUFU.TANH R41, R41 ;  /* 0x0000002900297308 */ /* 0x000ea20000002400 */
[----:B0-----:R-:W-:-:S04]  /*55e0*/  FSEL R40, R40, -INF , P3 ;  /* 0xff80000028287808 */ /* 0x001fc80001800000 */
[----:B------:R-:W-:-:S03]  /*55f0*/  FMNMX.FTZ R60, R40, R59, !PT ;  /* 0x0000003b283c7209 */ /* 0x000fc60007810000 */
[----:B------:R-:W0:Y:S01]  /*5600*/  MUFU.TANH R35, R35 ;  /* 0x0000002300237308 */ /* 0x000e220000002400 */
[----:B-1----:R-:W-:Y:S02]  /*5610*/  FSEL R34, R34, -INF , P1 ;  /* 0xff80000022227808 */ /* 0x002fe40000800000 */
[----:B------:R-:W-:-:S05]  /*5620*/  ISETP.GT.AND P1, PT, R58, 0x28, PT ;  /* 0x000000283a00780c */ /* 0x000fca0003f24270 */
[----:B------:R-:W1:Y:S01]  /*5630*/  MUFU.TANH R44, R44 ;  /* 0x0000002c002c7308 */ /* 0x000e620000002400 */
[----:B--2---:R-:W-:-:S04]  /*5640*/  FSEL R41, R41, -INF , P2 ;  /* 0xff80000029297808 */ /* 0x004fc80001000000 */
        /* <DEDUP_REMOVED lines=32> */
[----:B-1----:R-:W-:-:S04]  /*5850*/  FSEL R53, R53, -INF , P2 ;  /* 0xff80000035357808 */ /* 0x002fc80001000000 */
[----:B------:R-:W-:-:S03]  /*5860*/  FMNMX.FTZ R60, R53, R58, !PT ;  /* 0x0000003a353c7209 */ /* 0x000fc60007810000 */
[----:B------:R-:W1:Y:S01]  /*5870*/  MUFU.TANH R50, R50 ;  /* 0x0000003200327308 */ /* 0x000e620000002400 */
[----:B--2---:R-:W-:Y:S01]  /*5880*/  FSEL R46, R46, -INF , P1 ;  /* 0xff8000002e2e7808 */ /* 0x004fe20000800000 */
[----:B------:R-:W2:Y:S06]  /*5890*/  SHFL.BFLY PT, R59, R60, 0x2, 0x1f ;  /* 0x0c401f003c3b7f89 */ /* 0x000eac00000e0000 */
[----:B------:R-:W3:Y:S01]  /*58a0*/  MUFU.TANH R51, R51 ;  /* 0x0000003300337308 */ /* 0x000ee20000002400 */
[----:B0-----:R-:W-:-:S07]  /*58b0*/  FSEL R47, R47, -INF , P6 ;  /* 0xff8000002f2f7808 */ /* 0x001fce0003000000 */
[----:B------:R-:W0:Y:S01]  /*58c0*/  MUFU.TANH R54, R54 ;  /* 0x0000003600367308 */ /* 0x000e220000002400 */
[----:B-1----:R-:W-:-:S07]  /*58d0*/  FSEL R50, R50, -INF , P5 ;  /* 0xff80000032327808 */ /* 0x002fce0002800000 */
[----:B------:R-:W1:Y:S01]  /*58e0*/  MUFU.TANH R55, R55 ;  /* 0x0000003700377308 */ /* 0x000e620000002400 */
[----:B---3--:R-:W-:Y:S02]  /*58f0*/  FSEL R51, R51, -INF , P4 ;  /* 0xff80000033337808 */ /* 0x008fe40002000000 */
[----:B--2---:R-:W-:Y:S02]  /*5900*/  FMNMX.FTZ R187, R60, R59, !PT ;  /* 0x0000003b3cbb7209 */ /* 0x004fe40007810000 */
[----:B------:R-:W-:-:S03]  /*5910*/  FMNMX.FTZ R59, R26, R27, !PT ;  /* 0x0000001b1a3b7209 */ /* 0x000fc60007810000 */
[----:B------:R-:W2:Y:S01]  /*5920*/  SHFL.BFLY PT, R62, R187, 0x1, 0x1f ;  /* 0x0c201f00bb3e7f89 */ /* 0x000ea200000e0000 */
[----:B------:R-:W-:Y:S02]  /*5930*/  FMNMX.FTZ R58, R30, R59, !PT ;  /* 0x0000003b1e3a7209 */ /* 0x000fe40007810000 */
[----:B0-----:R-:W-:Y:S02]  /*5940*/  FSEL R54, R54, -INF , P3 ;  /* 0xff80000036367808 */ /* 0x001fe40001800000 */
[----:B------:R-:W-:-:S04]  /*5950*/  FMNMX.FTZ R59, R31, R58, !PT ;  /* 0x0000003a1f3b7209 */ /* 0x000fc80007810000 */
[----:B------:R-:W-:Y:S02]  /*5960*/  FMNMX.FTZ R58, R34, R59, !PT ;  /* 0x0000003b223a7209 */ /* 0x000fe40007810000 */
[----:B-1----:R-:W-:Y:S02]  /*5970*/  FSEL R55, R55, -INF , P2 ;  /* 0xff80000037377808 */ /* 0x002fe40001000000 */
[----:B------:R-:W-:-:S04]  /*5980*/  FMNMX.FTZ R59, R35, R58, !PT ;  /* 0x0000003a233b7209 */ /* 0x000fc80007810000 */
[----:B------:R-:W-:-:S04]  /*5990*/  FMNMX.FTZ R58, R38, R59, !PT ;  /* 0x0000003b263a7209 */ /* 0x000fc80007810000 */
[----:B------:R-:W-:Y:S02]  /*59a0*/  FMNMX.FTZ R59, R39, R58, !PT ;  /* 0x0000003a273b7209 */ /* 0x000fe40007810000 */
[----:B--2---:R-:W-:Y:S02]  /*59b0*/  FMNMX.FTZ R187, R187, R62, !PT ;  /* 0x0000003ebbbb7209 */ /* 0x004fe40007810000 */
        /* <DEDUP_REMOVED lines=26> */
[----:B------:R-:W0:Y:S01]  /*5b60*/  SHFL.BFLY PT, R25, R24, 0x2, 0x1f ;  /* 0x0c401f0018197f89 */ /* 0x000e2200000e0000 */
[--C-:B------:R-:W-:Y:S01]  /*5b70*/  FFMA.FTZ R182, R52, UR6, -R60.reuse ;  /* 0x0000000634b67c23 */ /* 0x100fe2000801083c */
[----:B------:R-:W-:Y:S01]  /*5b80*/  FFMA.FTZ R183, R53, UR6, -R60 ;  /* 0x0000000635b77c23 */ /* 0x000fe2000801083c */
[----:B------:R-:W-:Y:S08]  /*5b90*/  MUFU.EX2 R168, R168 ;  /* 0x000000a800a87308 */ /* 0x000ff00000000800 */
[----:B------:R-:W-:Y:S08]  /*5ba0*/  MUFU.EX2 R169, R169 ;  /* 0x000000a900a97308 */ /* 0x000ff00000000800 */
[----:B------:R-:W-:Y:S01]  /*5bb0*/  MUFU.EX2 R170, R170 ;  /* 0x000000aa00aa7308 */ /* 0x000fe20000000800 */
[----:B0-----:R-:W-:-:S07]  /*5bc0*/  FMNMX.FTZ R25, R24, R25, !PT ;  /* 0x0000001918197209 */ /* 0x001fce0007810000 */
[----:B------:R-:W0:Y:S01]  /*5bd0*/  MUFU.EX2 R171, R171 ;  /* 0x000000ab00ab7308 */ /* 0x000e220000000800 */
[----:B------:R-:W1:Y:S07]  /*5be0*/  SHFL.BFLY PT, R188, R25, 0x1, 0x1f ;  /* 0x0c201f0019bc7f89 */ /* 0x000e6e00000e0000 */
[----:B------:R-:W-:Y:S08]  /*5bf0*/  MUFU.EX2 R172, R172 ;  /* 0x000000ac00ac7308 */ /* 0x000ff00000000800 */
[----:B------:R-:W2:Y:S01]  /*5c00*/  MUFU.EX2 R173, R173 ;  /* 0x000000ad00ad7308 */ /* 0x000ea20000000800 */
[----:B0-----:R-:W-:-:S07]  /*5c10*/  F2FP.F16.F32.PACK_AB R154, R171, R170 ;  /* 0x000000aaab9a723e */ /* 0x001fce00000000ff */
[----:B------:R-:W-:Y:S01]  /*5c20*/  MUFU.EX2 R174, R174 ;  /* 0x000000ae00ae7308 */ /* 0x000fe20000000800 */
[----:B-1----:R-:W-:-:S04]  /*5c30*/  FMNMX.FTZ R188, R25, R188, !PT ;  /* 0x000000bc19bc7209 */ /* 0x002fc80007810000 */
[C---:B------:R-:W-:Y:S01]  /*5c40*/  FSETP.NEU.FTZ.AND P1, PT, R188.reuse, -INF , PT ;  /* 0xff800000bc00780b */ /* 0x040fe20003f3d000 */
[----:B------:R-:W-:Y:S02]  /*5c50*/  FMUL.FTZ R24, R188, UR6 ;  /* 0x00000006bc187c20 */ /* 0x000fe40008410000 */
[----:B------:R-:W0:Y:S01]  /*5c60*/  MUFU.EX2 R175, R175 ;  /* 0x000000af00af7308 */ /* 0x000e220000000800 */
[----:B--2---:R-:W-:Y:S02]  /*5c70*/  F2FP.F16.F32.PACK_AB R156, R173, R172 ;  /* 0x000000acad9c723e */ /* 0x004fe400000000ff */
[----:B------:R-:W-:Y:S02]  /*5c80*/  FSEL R29, R24, RZ, P1 ;  /* 0x000000ff181d7208 */ /* 0x000fe40000800000 */
[CC--:B------:R-:W-:Y:S02]  /*5c90*/  LEA.HI R24, R57.reuse, R152.reuse, RZ, 0x4 ;  /* 0x0000009839187211 */ /* 0x0c0fe400078f20ff */
[----:B------:R-:W-:Y:S01]  /*5ca0*/  LEA.HI R57, R57, R152, RZ, 0x5 ;  /* 0x0000009839397211 */ /* 0x000fe200078f28ff */
[--C-:B------:R-:W-:Y:S01]  /*5cb0*/  FFMA.FTZ R194, R26, UR6, -R29.reuse ;  /* 0x000000061ac27c23 */ /* 0x100fe2000801081d */
[----:B------:R-:W-:Y:S01]  /*5cc0*/  LOP3.LUT R25, R24, 0xfffffff0, RZ, 0xc0, !PT ;  /* 0xfffffff018197812 */ /* 0x000fe200078ec0ff */
[--C-:B------:R-:W-:Y:S01]  /*5cd0*/  FFMA.FTZ R195, R27, UR6, -R29.reuse ;  /* 0x000000061bc37c23 */ /* 0x100fe2000801081d */
[----:B------:R-:W-:Y:S01]  /*5ce0*/  SHF.R.U32.HI R24, RZ, 0x1, R24 ;  /* 0x00000001ff187819 */ /* 0x000fe20000011618 */
[--C-:B------:R-:W-:Y:S01]  /*5cf0*/  FFMA.FTZ R196, R30, UR6, -R29.reuse ;  /* 0x000000061ec47c23 */ /* 0x100fe2000801081d */
[----:B------:R-:W-:Y:S01]  /*5d00*/  FFMA.FTZ R197, R31, UR6, -R29 ;  /* 0x000000061fc57c23 */ /* 0x000fe2000801081d */
[----:B------:R-:W-:-:S02]  /*5d10*/  IMAD.IADD R25, R152, 0x1, -R25 ;  /* 0x0000000198197824 */ /* 0x000fc400078e0a19 */
[--C-:B------:R-:W-:Y:S01]  /*5d20*/  FFMA.FTZ R198, R34, UR6, -R29.reuse ;  /* 0x0000000622c67c23 */ /* 0x100fe2000801081d */
[----:B------:R-:W-:Y:S02]  /*5d30*/  IMAD.SHL.U32 R57, R57, 0x20, RZ ;  /* 0x0000002039397824 */ /* 0x000fe400078e00ff */
[--C-:B------:R-:W-:Y:S01]  /*5d40*/  FFMA.FTZ R199, R35, UR6, -R29.reuse ;  /* 0x0000000623c77c23 */ /* 0x100fe2000801081d */
[----:B------:R-:W-:Y:S01]  /*5d50*/  FFMA.FTZ R200, R38, UR6, -R29 ;  /* 0x0000000626c87c23 */ /* 0x000fe2000801081d */
[----:B------:R-:W-:Y:S01]  /*5d60*/  SHF.R.S32.HI R26, RZ, 0x1f, R25 ;  /* 0x0000001fff1a7819 */ /* 0x000fe20000011419 */
[--C-:B------:R-:W-:Y:S01]  /*5d70*/  FFMA.FTZ R201, R39, UR6, -R29.reuse ;  /* 0x0000000627c97c23 */ /* 0x100fe2000801081d */
[--C-:B------:R-:W-:Y:S01]  /*5d80*/  FFMA.FTZ R202, R42, UR6, -R29.reuse ;  /* 0x000000062aca7c23 */ /* 0x100fe2000801081d */
[--C-:B------:R-:W-:Y:S01]  /*5d90*/  FFMA.FTZ R203, R43, UR6, -R29.reuse ;  /* 0x000000062bcb7c23 */ /* 0x100fe2000801081d */
[----:B------:R-:W-:Y:S01]  /*5da0*/  LEA.HI R26, R26, R25, RZ, 0x3 ;  /* 0x000000191a1a7211 */ /* 0x000fe200078f18ff */
[--C-:B------:R-:W-:Y:S01]  /*5db0*/  FFMA.FTZ R204, R46, UR6, -R29.reuse ;  /* 0x000000062ecc7c23 */ /* 0x100fe2000801081d */
[--C-:B------:R-:W-:Y:S01]  /*5dc0*/  FFMA.FTZ R205, R47, UR6, -R29.reuse ;  /* 0x000000062fcd7c23 */ /* 0x100fe2000801081d */
[----:B------:R-:W-:Y:S01]  /*5dd0*/  FFMA.FTZ R206, R50, UR6, -R29 ;  /* 0x0000000632ce7c23 */ /* 0x000fe2000801081d */
[C---:B------:R-:W-:Y:S01]  /*5de0*/  LOP3.LUT R28, R26.reuse, 0xfffffff8, RZ, 0xc0, !PT ;  /* 0xfffffff81a1c7812 */ /* 0x040fe200078ec0ff */
[----:B------:R-:W-:-:S02]  /*5df0*/  IMAD.SHL.U32 R26, R26, 0x40, RZ ;  /* 0x000000401a1a7824 */ /* 0x000fc400078e00ff */
[--C-:B------:R-:W-:Y:S01]  /*5e00*/  FFMA.FTZ R207, R51, UR6, -R29.reuse ;  /* 0x0000000633cf7c23 */ /* 0x100fe2000801081d */
[--C-:B------:R-:W-:Y:S01]  /*5e10*/  FFMA.FTZ R208, R54, UR6, -R29.reuse ;  /* 0x0000000636d07c23 */ /* 0x100fe2000801081d */
[----:B------:R-:W-:Y:S01]  /*5e20*/  FFMA.FTZ R209, R55, UR6, -R29 ;  /* 0x0000000637d17c23 */ /* 0x000fe2000801081d */
[----:B------:R-:W-:Y:S01]  /*5e30*/  IMAD.IADD R28, R25, 0x1, -R28 ;  /* 0x00000001191c7824 */ /* 0x000fe200078e0a1c */
[----:B------:R-:W-:Y:S01]  /*5e40*/  LOP3.LUT R57, R57, 0x7ffffc00, RZ, 0xc0, !PT ;  /* 0x7ffffc0039397812 */ /* 0x000fe200078ec0ff */
[----:B------:R-:W-:Y:S01]  /*5e50*/  MUFU.EX2 R194, R194 ;  /* 0x000000c200c27308 */ /* 0x000fe20000000800 */
[----:B------:R-:W-:Y:S02]  /*5e60*/  LOP3.LUT R26, R26, 0x7ffffe00, RZ, 0xc0, !PT ;  /* 0x7ffffe001a1a7812 */ /* 0x000fe400078ec0ff */
[C---:B------:R-:W-:Y:S02]  /*5e70*/  SHF.L.U32 R25, R28.reuse, 0x6, RZ ;  /* 0x000000061c197819 */ /* 0x040fe400000006ff */
[----:B------:R-:W-:-:S02]  /*5e80*/  LOP3.LUT P2, RZ, R28, 0x2, RZ, 0xc0, !PT ;  /* 0x000000021cff7812 */ /* 0x000fc4000784c0ff */
[----:B------:R-:W-:Y:S01]  /*5e90*/  LOP3.LUT R25, R25, 0x1c0, RZ, 0xc0, !PT ;  /* 0x000001c019197812 */ /* 0x000fe200078ec0ff */
[----:B------:R-:W1:Y:S01]  /*5ea0*/  MUFU.EX2 R195, R195 ;  /* 0x000000c300c37308 */ /* 0x000e620000000800 */
[----:B------:R-:W-:Y:S02]  /*5eb0*/  LOP3.LUT P1, RZ, R28, 0x4, RZ, 0xc0, !PT ;  /* 0x000000041cff7812 */ /* 0x000fe4000782c0ff */
[----:B------:R-:W-:Y:S02]  /*5ec0*/  LOP3.LUT R24, R25, 0x8, R24, 0xf8, !PT ;  /* 0x0000000819187812 */ /* 0x000fe400078ef818 */
[----:B------:R-:W-:Y:S02]  /*5ed0*/  SHF.R.U32.HI R25, RZ, 0x3, R25 ;  /* 0x00000003ff197819 */ /* 0x000fe40000011619 */
[----:B------:R-:W-:Y:S01]  /*5ee0*/  SEL R56, R56, 0xffffffc0, !P1 ;  /* 0xffffffc038387807 */ /* 0x000fe20004800000 */
[----:B------:R-:W-:Y:S01]  /*5ef0*/  MUFU.EX2 R196, R196 ;  /* 0x000000c400c47308 */ /* 0x000fe20000000800 */
[----:B------:R-:W-:-:S02]  /*5f00*/  LOP3.LUT R24, R24, R25, RZ, 0x3c, !PT ;  /* 0x0000001918187212 */ /* 0x000fc400078e3cff */
[----:B------:R-:W-:Y:S01]  /*5f10*/  F2FP.F16.F32.PACK_AB R152, R169, R168 ;  /* 0x000000a8a998723e */ /* 0x000fe200000000ff */
[----:B------:R-:W-:Y:S01]  /*5f20*/  FADD.FTZ R169, R168, R169 ;  /* 0x000000a9a8a97221 */ /* 0x000fe20000010000 */
[----:B------:R-:W-:Y:S02]  /*5f30*/  IADD3 R57, R24, R26, R57 ;  /* 0x0000001a18397210 */ /* 0x000fe40007ffe039 */
[----:B0-----:R-:W-:Y:S01]  /*5f40*/  F2FP.F16.F32.PACK_AB R158, R175, R174 ;  /* 0x000000aeaf9e723e */ /* 0x001fe200000000ff */
[----:B------:R-:W0:Y:S01]  /*5f50*/  MUFU.EX2 R197, R197 ;  /* 0x000000c500c57308 */ /* 0x000e220000000800 */
[----:B-1----:R-:W-:Y:S01]  /*5f60*/  F2FP.F16.F32.PACK_AB R153, R195, R194 ;  /* 0x000000c2c399723e */ /* 0x002fe200000000ff */
[----:B------:R-:W-:Y:S02]  /*5f70*/  IMAD R192, R57, 0x2, R2 ;  /* 0x0000000239c07824 */ /* 0x000fe400078e0202 */
[----:B------:R-:W-:Y:S01]  /*5f80*/  FADD.FTZ R195, R194, R195 ;  /* 0x000000c3c2c37221 */ /* 0x000fe20000010000 */
[----:B------:R-:W-:Y:S01]  /*5f90*/  FADD.FTZ R170, R170, R169 ;  /* 0x000000a9aaaa7221 */ /* 0x000fe20000010000 */
[----:B------:R-:W-:-:S02]  /*5fa0*/  VIADD R190, R192, 0x36400 ;  /* 0x00036400c0be7836 */ /* 0x000fc40000000000 */
[----:B------:R-:W-:Y:S01]  /*5fb0*/  MUFU.EX2 R198, R198 ;  /* 0x000000c600c67308 */ /* 0x000fe20000000800 */
[----:B------:R-:W-:Y:S02]  /*5fc0*/  VIADD R191, R192, 0x36420 ;  /* 0x00036420c0bf7836 */ /* 0x000fe40000000000 */
[----:B------:R-:W-:Y:S01]  /*5fd0*/  FADD.FTZ R171, R171, R170 ;  /* 0x000000aaabab7221 */ /* 0x000fe20000010000 */
[C---:B------:R-:W-:Y:S02]  /*5fe0*/  @P2 VIADD R191, R190.reuse, 0xffffffe0 ;  /* 0xffffffe0bebf2836 */ /* 0x040fe40000000000 */
[----:B------:R-:W-:Y:S02]  /*5ff0*/  IMAD.IADD R190, R190, 0x1, R56 ;  /* 0x00000001bebe7824 */ /* 0x000fe400078e0238 */
[----:B------:R-:W-:Y:S01]  /*6000*/  FADD.FTZ R172, R172, R171 ;  /* 0x000000abacac7221 */ /* 0x000fe20000010000 */
[----:B------:R-:W-:Y:S01]  /*6010*/  IMAD.IADD R189, R56, 0x1, R191 ;  /* 0x0000000138bd7824 */ /* 0x000fe200078e02bf */
[----:B------:R-:W1:Y:S01]  /*6020*/  MUFU.EX2 R199, R199 ;  /* 0x000000c700c77308 */ /* 0x000e620000000800 */
[----:B0-----:R-:W-:Y:S01]  /*6030*/  F2FP.F16.F32.PACK_AB R155, R197, R196 ;  /* 0x000000c4c59b723e */ /* 0x001fe200000000ff */
[----:B------:R-:W-:Y:S01]  /*6040*/  FADD.FTZ R196, R196, R195 ;  /* 0x000000c3c4c47221 */ /* 0x000fe20000010000 */
[----:B------:R-:W-:-:S03]  /*6050*/  FADD.FTZ R173, R173, R172 ;  /* 0x000000acadad7221 */ /* 0x000fc60000010000 */
[----:B------:R0:W-:Y:S01]  /*6060*/  STSM.16.M88.4 [R192+0x36400], R152 ;  /* 0x03640098c0007844 */ /* 0x0001e20000000200 */
[----:B------:R-:W-:Y:S01]  /*6070*/  FADD.FTZ R197, R197, R196 ;  /* 0x000000c4c5c57221 */ /* 0x000fe20000010000 */
[----:B------:R-:W-:Y:S01]  /*6080*/  MUFU.EX2 R200, R200 ;  /* 0x000000c800c87308 */ /* 0x000fe20000000800 */
[----:B------:R-:W-:-:S04]  /*6090*/  FADD.FTZ R174, R174, R173 ;  /* 0x000000adaeae7221 */ /* 0x000fc80000010000 */
[----:B------:R-:W-:-:S03]  /*60a0*/  FADD.FTZ R175, R175, R174 ;  /* 0x000000aeafaf7221 */ /* 0x000fc60000010000 */
[----:B------:R-:W2:Y:S01]  /*60b0*/  MUFU.EX2 R201, R201 ;  /* 0x000000c900c97308 */ /* 0x000ea20000000800 */
[----:B-1----:R-:W-:Y:S01]  /*60c0*/  F2FP.F16.F32.PACK_AB R157, R199, R198 ;  /* 0x000000c6c79d723e */ /* 0x002fe200000000ff */
[----:B------:R-:W-:-:S04]  /*60d0*/  FADD.FTZ R198, R198, R197 ;  /* 0x000000c5c6c67221 */ /* 0x000fc80000010000 */
[----:B------:R-:W-:Y:S02]  /*60e0*/  FADD.FTZ R199, R199, R198 ;  /* 0x000000c6c7c77221 */ /* 0x000fe40000010000 */
[----:B------:R-:W-:Y:S08]  /*60f0*/  MUFU.EX2 R176, R176 ;  /* 0x000000b000b07308 */ /* 0x000ff00000000800 */
[----:B------:R-:W1:Y:S01]  /*6100*/  MUFU.EX2 R177, R177 ;  /* 0x000000b100b17308 */ /* 0x000e620000000800 */
[----:B--2---:R-:W-:Y:S01]  /*6110*/  F2FP.F16.F32.PACK_AB R159, R201, R200 ;  /* 0x000000c8c99f723e */ /* 0x004fe200000000ff */
[----:B------:R-:W-:-:S04]  /*6120*/  FADD.FTZ R200, R200, R199 ;  /* 0x000000c7c8c87221 */ /* 0x000fc80000010000 */
[----:B------:R2:W-:Y:S01]  /*6130*/  STSM.16.M88.4 [R191], R156 ;  /* 0x0000009cbf007844 */ /* 0x0005e20000000200 */
[----:B------:R-:W-:Y:S01]  /*6140*/  FADD.FTZ R201, R201, R200 ;  /* 0x000000c8c9c97221 */ /* 0x000fe20000010000 */
[----:B------:R-:W-:Y:S08]  /*6150*/  MUFU.EX2 R178, R178 ;  /* 0x000000b200b27308 */ /* 0x000ff00000000800 */
[----:B------:R-:W3:Y:S01]  /*6160*/  MUFU.EX2 R179, R179 ;  /* 0x000000b300b37308 */ /* 0x000ee20000000800 */
[----:B-1----:R-:W-:Y:S01]  /*6170*/  F2FP.F16.F32.PACK_AB R160, R177, R176 ;  /* 0x000000b0b1a0723e */ /* 0x002fe200000000ff */
[----:B------:R-:W-:-:S04]  /*6180*/  FADD.FTZ R176, R176, R175 ;  /* 0x000000afb0b07221 */ /* 0x000fc80000010000 */
[----:B------:R-:W-:Y:S02]  /*6190*/  FADD.FTZ R177, R177, R176 ;  /* 0x000000b0b1b17221 */ /* 0x000fe40000010000 */
[----:B------:R-:W-:Y:S08]  /*61a0*/  MUFU.EX2 R202, R202 ;  /* 0x000000ca00ca7308 */ /* 0x000ff00000000800 */
[----:B------:R-:W1:Y:S01]  /*61b0*/  MUFU.EX2 R203, R203 ;  /* 0x000000cb00cb7308 */ /* 0x000e620000000800 */
[----:B---3--:R-:W-:Y:S01]  /*61c0*/  F2FP.F16.F32.PACK_AB R162, R179, R178 ;  /* 0x000000b2b3a2723e */ /* 0x008fe200000000ff */
[----:B------:R-:W-:-:S04]  /*61d0*/  FADD.FTZ R178, R178, R177 ;  /* 0x000000b1b2b27221 */ /* 0x000fc80000010000 */
[----:B------:R-:W-:Y:S02]  /*61e0*/  FADD.FTZ R179, R179, R178 ;  /* 0x000000b2b3b37221 */ /* 0x000fe40000010000 */
        /* <DEDUP_REMOVED lines=25> */
[----:B------:R-:W-:Y:S01]  /*6380*/  FADD.FTZ R207, R207, R206 ;  /* 0x000000cecfcf7221 */ /* 0x000fe20000010000 */
[----:B---3--:R-:W-:-:S03]  /*6390*/  F2FP.F16.F32.PACK_AB R167, R209, R208 ;  /* 0x000000d0d1a7723e */ /* 0x008fc600000000ff */
[----:B------:R-:W-:Y:S02]  /*63a0*/  FADD.FTZ R208, R208, R207 ;  /* 0x000000cfd0d07221 */ /* 0x000fe40000010000 */
[----:B------:R2:W-:Y:S01]  /*63b0*/  STSM.16.M88.4 [R189], R164 ;  /* 0x000000a4bd007844 */ /* 0x0005e20000000200 */
[----:B------:R-:W-:Y:S01]  /*63c0*/  WARPGROUP.ARRIVE ;  /* 0x00000000000079c5 */ /* 0x000fe20000000000 */
[----:B------:R-:W-:-:S05]  /*63d0*/  FADD.FTZ R195, R209, R208 ;  /* 0x000000d0d1c37221 */ /* 0x000fca0000010000 */
[----:B------:R-:W-:Y:S01]  /*63e0*/  HGMMA.64x256x16.F32 R24, R152, gdesc[UR8].tnspB, RZ, !UPT, gsb0 ;  /* 0x43e0000898187df0 */ /* 0x000fe2000c0008ff */
[----:B------:R-:W-:Y:S01]  /*63f0*/  R2UR UR10, R210 ;  /* 0x00000000d20a72ca */ /* 0x000fe200000e0000 */
[----:B------:R-:W-:Y:S01]  /*6400*/  UMOV UR11, 0x40000040 ;  /* 0x40000040000b7882 */ /* 0x000fe20000000000 */
[C---:B------:R-:W-:Y:S01]  /*6410*/  IADD3 R210, R193.reuse, 0x100, RZ ;  /* 0x00000100c1d27810 */ /* 0x040fe20007ffe0ff */
[----:B------:R-:W-:Y:S02]  /*6420*/  WARPGROUP.DEPBAR.LE gsb0, 0x0 ;  /* 0x00008000000079c5 */ /* 0x000fe40000010000 */
[----:B------:R-:W-:Y:S01]  /*6430*/  WARPGROUP.ARRIVE ;  /* 0x00000000000079c5 */ /* 0x000fe20000000000 */
[----:B0-----:R-:W-:-:S15]  /*6440*/  VIADD R152, R193, 0x180 ;  /* 0x00000180c1987836 */ /* 0x001fde0000000000 */
[----:B------:R-:W-:-:S06]  /*6450*/  NOP ;  /* 0x0000000000007918 */ /* 0x000fcc0000000000 */
[----:B------:R-:W-:Y:S01]  /*6460*/  HGMMA.64x256x16.F32 R24, R156, gdesc[UR8].tnspB, R24, gsb0 ;  /* 0x43e000089c187df0 */ /* 0x000fe20008000818 */
[----:B------:R-:W-:Y:S01]  /*6470*/  R2UR UR10, R210 ;  /* 0x00000000d20a72ca */ /* 0x000fe200000e0000 */
[----:B------:R-:W-:Y:S01]  /*6480*/  UMOV UR11, 0x40000040 ;  /* 0x40000040000b7882 */ /* 0x000fe20000000000 */
[----:B------:R-:W-:Y:S02]  /*6490*/  WARPGROUP.DEPBAR.LE gsb0, 0x0 ;  /* 0x00008000000079c5 */ /* 0x000fe40000010000 */
[----:B------:R-:W-:-:S15]  /*64a0*/  WARPGROUP.ARRIVE ;  /* 0x00000000000079c5 */ /* 0x000fde0000000000 */
[----:B------:R-:W-:-:S08]  /*64b0*/  NOP ;  /* 0x0000000000007918 */ /* 0x000fd00000000000 */
[----:B------:R-:W-:Y:S01]  /*64c0*/  HGMMA.64x256x16.F32 R24, R160, gdesc[UR8].tnspB, R24, gsb0 ;  /* 0x43e00008a0187df0 */ /* 0x000fe20008000818 */
[----:B------:R-:W-:Y:S01]  /*64d0*/  R2UR UR10, R152 ;  /* 0x00000000980a72ca */ /* 0x000fe200000e0000 */
[----:B------:R-:W-:Y:S01]  /*64e0*/  UMOV UR11, 0x40000040 ;  /* 0x40000040000b7882 */ /* 0x000fe20000000000 */
[----:B------:R-:W-:Y:S02]  /*64f0*/  WARPGROUP.DEPBAR.LE gsb0, 0x0 ;  /* 0x00008000000079c5 */ /* 0x000fe40000010000 */
[----:B------:R-:W-:-:S15]  /*6500*/  WARPGROUP.ARRIVE ;  /* 0x00000000000079c5 */ /* 0x000fde0000000000 */
[----:B------:R-:W-:-:S08]  /*6510*/  NOP ;  /* 0x0000000000007918 */ /* 0x000fd00000000000 */
[----:B------:R-:W-:Y:S03]  /*6520*/  HGMMA.64x256x16.F32 R24, R164, gdesc[UR8].tnspB, R24, gsb0 ;  /* 0x43e00008a4187df0 */ /* 0x000fe60008000818 */
[----:B------:R-:W-:Y:S02]  /*6530*/  WARPGROUP.DEPBAR.LE gsb0, 0x0 ;  /* 0x00008000000079c5 */ /* 0x000fe40000010000 */
[----:B------:R-:W-:Y:S01]  /*6540*/  @!PT LDS RZ, [RZ] ;  /* 0x00000000fffff984 */ /* 0x000fe20000000800 */
[----:B------:R-:W-:Y:S01]  /*6550*/  @!PT LDS RZ, [RZ] ;  /* 0x00000000fffff984 */ /* 0x000fe20000000800 */
[----:B------:R0:W-:Y:S06]  /*6560*/  MEMBAR.ALL.CTA ;  /* 0x0000000000007992 */ /* 0x0001ec0000008000 */
[----:B0-----:R-:W0:Y:S02]  /*6570*/  FENCE.VIEW.ASYNC.S ;  /* 0x00000000000073c6 */ /* 0x001e240000000000 */
[----:B0-----:R-:W-:Y:S01]  /*6580*/  NOP ;  /* 0x0000000000007918 */ /* 0x001fe20000000000 */
[----:B------:R-:W-:Y:S06]  /*6590*/  BAR.ARV 0xe, 0x100 ;  /* 0x0384000000007b1d */ /* 0x000fec0000002000 */
[----:B--2---:R-:W-:Y:S05]  /*65a0*/  @!P0 BRA `(.L_x_195) ;  /* 0x0000000000048947 */ /* 0x004fea0003800000 */
[----:B------:R-:W-:Y:S01]  /*65b0*/  BPT.TRAP 0x1 ;  /* 0x000000040000795c */ /* 0x000fe20000300000 */
.L_x_195:
[----:B------:R-:W0:Y:S01]  /*65c0*/  S2UR UR10, SR_CgaCtaId ;  /* 0x00000000000a79c3 */ /* 0x000e220000008800 */
[----:B------:R-:W-:Y:S01]  /*65d0*/  R2UR UR7, R2 ;  /* 0x00000000020772ca */ /* 0x000fe200000e0000 */
[----:B------:R-:W-:Y:S01]  /*65e0*/  UIADD3 UR39, UR39, -0x2, URZ ;  /* 0xfffffffe27277890 */ /* 0x000fe2000fffe03f */
[----:B------:R-:W-:-:S03]  /*65f0*/  IMAD.MOV.U32 R152, RZ, RZ, RZ ;  /* 0x000000ffff987224 */ /* 0x000fc600078e00ff */
[----:B------:R-:W-:-:S06]  /*6600*/  UISETP.GE.AND UP0, UPT, UR39, UR60, UPT ;  /* 0x0000003c2700728c */ /* 0x000fcc000bf06270 */
[----:B------:R-:W-:Y:S02]  /*6610*/  PLOP3.LUT P1, PT, PT, PT, UP0, 0x80, 0x0 ;  /* 0x000000000000781c */ /* 0x000fe40003f2f008 */
[----:B------:R-:W-:-:S04]  /*6620*/  UIADD3 UR7, UR7, 0x38860, URZ ;  /* 0x0003886007077890 */ /* 0x000fc8000fffe03f */
[----:B0-----:R-:W-:-:S09]  /*6630*/  UPRMT UR7, UR10, 0x654, UR7 ;  /* 0x000006540a077896 */ /* 0x001fd20008000007 */
[----:B------:R-:W-:Y:S01]  /*6640*/  SYNCS.ARRIVE.TRANS64.RED.A1T0 RZ, [UR7], RZ ;  /* 0x000000ffffff79a7 */ /* 0x000fe20008100407 */
[----:B------:R-:W-:Y:S05]  /*6650*/  @!P1 BRA `(.L_x_196) ;  /* 0x0000003000809947 */ /* 0x000fea0003800000 */
[----:B------:R-:W-:Y:S01]  /*6660*/  IMAD.MOV.U32 R198, RZ, RZ, RZ ;  /* 0x000000ffffc67224 */ /* 0x000fe200078e00ff */
[----:B------:R-:W-:Y:S01]  /*6670*/  ULDC UR38, c[0x0][0xad0] ;  /* 0x0002b40000267ab9 */ /* 0x000fe20000000800 */
[----:B------:R-:W-:-:S07]  /*6680*/  IMAD.MOV.U32 R200, RZ, RZ, RZ ;  /* 0x000000ffffc87224 */ /* 0x000fce00078e00ff */
.L_x_207:
[----:B------:R-:W-:Y:S02]  /*6690*/  VIADD R197, R200, 0x1 ;  /* 0x00000001c8c57836 */ /* 0x000fe40000000000 */
[----:B------:R-:W-:Y:S01]  /*66a0*/  IMAD.U32 R152, RZ, RZ, UR39 ;  /* 0x00000027ff987e24 */ /* 0x000fe2000f8e00ff */
[----:B------:R-:W-:Y:S02]  /*66b0*/  UIADD3 UR39, UR39, -0x1, URZ ;  /* 0xffffffff27277890 */ /* 0x000fe4000fffe03f */
[C---:B------:R-:W-:Y:S02]  /*66c0*/  ISETP.NE.AND P2, PT, R197.reuse, 0x2, PT ;  /* 0x00000002c500780c */ /* 0x040fe40003f45270 */
[----:B------:R-:W-:Y:S02]  /*66d0*/  ISETP.GT.AND P1, PT, R152, UR60, PT ;  /* 0x0000003c98007c0c */ /* 0x000fe4000bf24270 */
[----:B------:R-:W-:Y:S02]  /*66e0*/  SEL R153, RZ, 0x1, P2 ;  /* 0x00000001ff997807 */ /* 0x000fe40001000000 */
[----:B------:R-:W-:-:S02]  /*66f0*/  SEL R197, R197, RZ, P2 ;  /* 0x000000ffc5c57207 */ /* 0x000fc40001000000 */
[----:B------:R-:W-:Y:S01]  /*6700*/  LOP3.LUT R198, R198, R153, RZ, 0x3c, !PT ;  /* 0x00000099c6c67212 */ /* 0x000fe200078e3cff */
[----:B------:R-:W-:Y:S06]  /*6710*/  @!P0 BRA `(.L_x_197) ;  /* 0x0000000000048947 */ /* 0x000fec0003800000 */
[----:B------:R-:W-:Y:S01]  /*6720*/  BPT.TRAP 0x1 ;  /* 0x000000040000795c */ /* 0x000fe20000300000 */
.L_x_197:
[----:B------:R-:W-:Y:S01]  /*6730*/  IMAD R196, R197, 0x8, R2 ;  /* 0x00000008c5c47824 */ /* 0x000fe200078e0202 */
[----:B------:R-:W-:-:S04]  /*6740*/  SHF.L.U32 R201, R198, 0x1f, RZ ;  /* 0x0000001fc6c97819 */ /* 0x000fc800000006ff */
[----:B------:R0:W1:Y:S01]  /*6750*/  SYNCS.PHASECHK.TRANS64.TRYWAIT P2, [R196+URZ+0x38830], R201 ;  /* 0x038830c9c40075a7 */ /* 0x000062000804017f */
[----:B------:R-:W-:Y:S05]  /*6760*/  @!P0 BRA `(.L_x_198) ;  /* 0x0000000000048947 */ /* 0x000fea0003800000 */
[----:B------:R-:W-:Y:S01]  /*6770*/  BPT.TRAP 0x1 ;  /* 0x000000040000795c */ /* 0x000fe20000300000 */
.L_x_198:
[----:B------:R-:W-:Y:S01]  /*6780*/  IMAD R199, R197, 0x200, R184 ;  /* 0x00000200c5c77824 */ /* 0x000fe200078e02b8 */
[----:B-1----:R-:W-:Y:S06]  /*6790*/  @P2 BRA `(.L_x_199) ;  /* 0x0000000000082947 */ /* 0x002fec0003800000 */
[----:B------:R-:W1:Y:S02]  /*67a0*/  SYNCS.PHASECHK.TRANS64.TRYWAIT P2, [R196+URZ+0x38830], R201 ;  /* 0x038830c9c40075a7 */ /* 0x000e64000804017f */
[----:B-1----:R-:W-:Y:S05]  /*67b0*/  @!P2 BRA `(.L_x_200) ;  /* 0x000000a80064a947 */ /* 0x002fea0003800000 */
.L_x_199:
[----:B------:R-:W-:Y:S01]  /*67c0*/  R2UR UR6, R199 ;  /* 0x00000000c70672ca */ /* 0x000fe200000e0000 */
[----:B------:R-:W-:Y:S01]  /*67d0*/  WARPGROUP.ARRIVE ;  /* 0x00000000000079c5 */ /* 0x000fe20000000000 */
[----:B------:R-:W-:Y:S01]  /*67e0*/  MOV R202, UR17 ;  /* 0x0000001100ca7c02 */ /* 0x000fe20008000f00 */
[----:B------:R-:W-:Y:S01]  /*67f0*/  UMOV UR19, 0x40000040 ;  /* 0x4000004000137882 */ /* 0x000fe20000000000 */
[----:B------:R-:W-:Y:S01]  /*6800*/  MOV R203, UR16 ;  /* 0x0000001000cb7c02 */ /* 0x000fe20008000f00 */
[----:B------:R-:W-:Y:S01]  /*6810*/  UMOV UR15, 0x40000040 ;  /* 0x40000040000f7882 */ /* 0x000fe20000000000 */
[----:B------:R-:W-:Y:S01]  /*6820*/  R2UR UR16, R22 ;  /* 0x00000000161072ca */ /* 0x000fe200000e0000 */
[----:B------:R-:W-:Y:S01]  /*6830*/  UMOV UR11, 0x40000040 ;  /* 0x40000040000b7882 */ /* 0x000fe20000000000 */
[----:B------:R-:W-:Y:S01]  /*6840*/  R2UR UR17, R23 ;  /* 0x00000000171172ca */ /* 0x000fe200000e0000 */
[----:B------:R-:W-:Y:S01]  /*6850*/  UMOV UR59, 0x40000040 ;  /* 0x40000040003b7882 */ /* 0x000fe20000000000 */
[----:B------:R-:W-:-:S02]  /*6860*/  MOV R204, UR13 ;  /* 0x0000000d00cc7c02 */ /* 0x000fc40008000f00 */
[----:B------:R-:W-:Y:S01]  /*6870*/  MOV R205, UR12 ;  /* 0x0000000c00cd7c02 */ /* 0x000fe20008000f00 */
[----:B------:R-:W-:Y:S01]  /*6880*/  UMOV UR18, UR6 ;  /* 0x0000000600127c82 */ /* 0x000fe20008000000 */
[----:B------:R-:W-:Y:S02]  /*6890*/  R2UR UR12, R8 ;  /* 0x00000000080c72ca */ /* 0x000fe400000e0000 */
[----:B------:R-:W-:Y:S02]  /*68a0*/  R2UR UR13, R9 ;  /* 0x00000000090d72ca */ /* 0x000fe400000e0000 */
[----:B------:R-:W-:Y:S02]  /*68b0*/  MOV R206, UR9 ;  /* 0x0000000900ce7c02 */ /* 0x000fe40008000f00 */
[----:B------:R-:W-:Y:S01]  /*68c0*/  MOV R207, UR8 ;  /* 0x0000000800cf7c02 */ /* 0x000fe20008000f00 */
[----:B------:R-:W-:Y:S01]  /*68d0*/  HGMMA.64x64x16.F32 R152, gdesc[UR16], RZ, !UPT, gsb0 ;  /* 0x00e00000109879f0 */ /* 0x000fe2000c0008ff */
[----:B------:R-:W-:Y:S01]  /*68e0*/  R2UR UR17, R202 ;  /* 0x00000000ca1172ca */ /* 0x000fe200000e0000 */
[----:B------:R-:W-:Y:S01]  /*68f0*/  VIADD R202, R199, 0x2 ;  /* 0x00000002c7ca7836 */ /* 0x000fe20000000000 */
[----:B------:R-:W-:-:S02]  /*6900*/  R2UR UR8, R10 ;  /* 0x000000000a0872ca */ /* 0x000fc400000e0000 */
[----:B------:R-:W-:Y:S02]  /*6910*/  R2UR UR9, R11 ;  /* 0x000000000b0972ca */ /* 0x000fe400000e0000 */
[----:B------:R-:W-:Y:S02]  /*6920*/  R2UR UR6, R202 ;  /* 0x00000000ca0672ca */ /* 0x000fe400000e0000 */
[C---:B------:R-:W-:Y:S01]  /*6930*/  IADD3 R202, R199.reuse, 0x4, RZ ;  /* 0x00000004c7ca7810 */ /* 0x040fe20007ffe0ff */
[----:B------:R-:W-:Y:S01]  /*6940*/  VIADD R199, R199, 0x6 ;  /* 0x00000006c7c77836 */ /* 0x000fe20000000000 */
[----:B------:R-:W-:Y:S02]  /*6950*/  R2UR UR56, R12 ;  /* 0x000000000c3872ca */ /* 0x000fe400000e0000 */
[----:B------:R-:W-:Y:S02]  /*6960*/  R2UR UR57, R13 ;  /* 0x000000000d3972ca */ /* 0x000fe400000e0000 */
[----:B------:R-:W-:-:S05]  /*6970*/  R2UR UR16, R203 ;  /* 0x00000000cb1072ca */ /* 0x000fca00000e0000 */
[----:B------:R-:W-:Y:S01]  /*6980*/  UMOV UR14, UR6 ;  /* 0x00000006000e7c82 */ /* 0x000fe20008000000 */
[----:B------:R-:W-:-:S13]  /*6990*/  R2UR UR6, R202 ;  /* 0x00000000ca0672ca */ /* 0x000fda00000e0000 */
[----:B------:R-:W-:Y:S01]  /*69a0*/  UMOV UR10, UR6 ;  /* 0x00000006000a7c82 */ /* 0x000fe20008000000 */
[----:B------:R-:W-:-:S13]  /*69b0*/  R2UR UR6, R199 ;  /* 0x00000000c70672ca */ /* 0x000fda00000e0000 */
[----:B------:R-:W-:Y:S01]  /*69c0*/  UMOV UR58, UR6 ;  /* 0x00000006003a7c82 */ /* 0x000fe20008000000 */
[----:B------:R-:W-:Y:S02]  /*69d0*/  WARPGROUP.DEPBAR.LE gsb0, 0x0 ;  /* 0x00008000000079c5 */ /* 0x000fe40000010000 */
[----:B------:R-:W-:-:S06]  /*69e0*/  WARPGROUP.ARRIVE ;  /* 0x00000000000079c5 */ /* 0x000fcc0000000000 */
[----:B------:R-:W-:Y:S01]  /*69f0*/  HGMMA.64x64x16.F32 R152, gdesc[UR12], R152, gsb0 ;  /* 0x00e000000c9879f0 */ /* 0x000fe20008000898 */
[----:B------:R-:W-:Y:S02]  /*6a00*/  R2UR UR13, R204 ;  /* 0x00000000cc0d72ca */ /* 0x000fe400000e0000 */
[----:B------:R-:W-:Y:S01]  /*6a10*/  R2UR UR12, R205 ;  /* 0x00000000cd0c72ca */ /* 0x000fe200000e0000 */
[----:B------:R-:W-:Y:S02]  /*6a20*/  WARPGROUP.DEPBAR.LE gsb0, 0x0 ;  /* 0x00008000000079c5 */ /* 0x000fe40000010000 */
[----:B------:R-:W-:-:S06]  /*6a30*/  WARPGROUP.ARRIVE ;  /* 0x00000000000079c5 */ /* 0x000fcc0000000000 */
[----:B------:R-:W-:Y:S01]  /*6a40*/  HGMMA.64x64x16.F32 R152, gdesc[UR8], R152, gsb0 ;  /* 0x00e00000089879f0 */ /* 0x000fe20008000898 */
[----:B------:R-:W-:Y:S02]  /*6a50*/  R2UR UR9, R206 ;  /* 0x00000000ce0972ca */ /* 0x000fe400000e0000 */
[----:B------:R-:W-:Y:S01]  /*6a60*/  R2UR UR8, R207 ;  /* 0x00000000cf0872ca */ /* 0x000fe200000e0000 */
[----:B------:R-:W-:Y:S02]  /*6a70*/  WARPGROUP.DEPBAR.LE gsb0, 0x0 ;  /* 0x00008000000079c5 */ /* 0x000fe40000010000 */
[----:B------:R-:W-:-:S06]  /*6a80*/  WARPGROUP.ARRIVE ;  /* 0x00000000000079c5 */ /* 0x000fcc0000000000 */
[----:B------:R-:W-:Y:S03]  /*6a90*/  HGMMA.64x64x16.F32 R152, gdesc[UR56], R152, gsb0 ;  /* 0x00e00000389879f0 */ /* 0x000fe60008000898 */
[----:B------:R-:W-:Y:S02]  /*6aa0*/  WARPGROUP.DEPBAR.LE gsb0, 0x0 ;  /* 0x00008000000079c5 */ /* 0x000fe40000010000 */
[----:B------:R-:W-:Y:S05]  /*6ab0*/  @!P0 BRA `(.L_x_201) ;  /* 0x0000000000048947 */ /* 0x000fea0003800000 */
[----:B------:R-:W-:Y:S01]  /*6ac0*/  BPT.TRAP 0x1 ;  /* 0x000000040000795c */ /* 0x000fe20000300000 */
.L_x_201:
[----:B------:R2:W3:Y:S01]  /*6ad0*/  SYNCS.PHASECHK.TRANS64.TRYWAIT P2, [R196+URZ+0x38850], R201 ;  /* 0x038850c9c40075a7 */ /* 0x0004e2000804017f */
[----:B------:R-:W-:Y:S05]  /*6ae0*/  @!P0 BRA `(.L_x_202) ;  /* 0x0000000000048947 */ /* 0x000fea0003800000 */
[----:B------:R-:W-:Y:S01]  /*6af0*/  BPT.TRAP 0x1 ;  /* 0x000000040000795c */ /* 0x000fe20000300000 */
.L_x_202:
[----:B------:R-:W-:Y:S01]  /*6b00*/  IMAD R199, R197, 0x1000, R3 ;  /* 0x00001000c5c77824 */ /* 0x000fe200078e0203 */
[----:B---3--:R-:W-:Y:S06]  /*6b10*/  @P2 BRA `(.L_x_203) ;  /* 0x0000000000082947 */ /* 0x008fec0003800000 */
[----:B------:R-:W3:Y:S02]  /*6b20*/  SYNCS.PHASECHK.TRANS64.TRYWAIT P2, [R196+URZ+0x38850], R201 ;  /* 0x038850c9c40075a7 */ /* 0x000ee4000804017f */
[----:B---3--:R-:W-:Y:S05]  /*6b30*/  @!P2 BRA `(.L_x_204) ;  /* 0x000000a40098a947 */ /* 0x008fea0003800000 */
.L_x_203:
[----:B------:R-:W-:Y:S01]  /*6b40*/  R2UR UR6, R199 ;  /* 0x00000000c70672ca */ /* 0x000fe200000e0000 */
[----:B------:R-:W-:Y:S01]  /*6b50*/  WARPGROUP.ARRIVE ;  /* 0x00000000000079c5 */ /* 0x000fe20000000000 */
[----:B0123--:R-:W-:Y:S01]  /*6b60*/  MOV R201, UR49 ;  /* 0x0000003100c97c02 */ /* 0x00ffe20008000f00 */
[----:B------:R-:W-:Y:S01]  /*6b70*/  UMOV UR51, 0x40000040 ;  /* 0x4000004000337882 */ /* 0x000fe20000000000 */
[----:B------:R-:W-:Y:S01]  /*6b80*/  MOV R202, UR48 ;  /* 0x0000003000ca7c02 */ /* 0x000fe20008000f00 */
[----:B------:R-:W-:Y:S01]  /*6b90*/  UMOV UR55, 0x40000040 ;  /* 0x4000004000377882 */ /* 0x000fe20000000000 */
[----:B------:R-:W-:Y:S01]  /*6ba0*/  R2UR UR48, R14 ;  /* 0x000000000e3072ca */ /* 0x000fe200000e0000 */
[----:B------:R-:W-:Y:S01]  /*6bb0*/  UMOV UR59, 0x40000040 ;  /* 0x40000040003b7882 */ /* 0x000fe20000000000 */
[----:B------:R-:W-:Y:S01]  /*6bc0*/  R2UR UR49, R15 ;  /* 0x000000000f3172ca */ /* 0x000fe200000e0000 */
[----:B------:R-:W-:Y:S01]  /*6bd0*/  UMOV UR7, 0x40000040 ;  /* 0x4000004000077882 */ /* 0x000fe20000000000 */
[----:B------:R-:W-:Y:S01]  /*6be0*/  MOV R203, UR53 ;  /* 0x0000003500cb7c02 */ /* 0x000fe20008000f00 */
[----:B------:R-:W-:Y:S01]  /*6bf0*/  UMOV UR11, 0x40000040 ;  /* 0x40000040000b7882 */ /* 0x000fe20000000000 */
[----:B------:R-:W-:Y:S01]  /*6c00*/  MOV R204, UR52 ;  /* 0x0000003400cc7c02 */ /* 0x000fe20008000f00 */
[----:B------:R-:W-:Y:S01]  /*6c10*/  UMOV UR50, UR6 ;  /* 0x0000000600327c82 */ /* 0x000fe20008000000 */
[----:B------:R-:W-:Y:S01]  /*6c20*/  R2UR UR52, R16 ;  /* 0x00000000103472ca */ /* 0x000fe200000e0000 */
[----:B------:R-:W-:Y:S01]  /*6c30*/  UMOV UR15, 0x40000040 ;  /* 0x40000040000f7882 */ /* 0x000fe20000000000 */
[----:B------:R-:W-:Y:S01]  /*6c40*/  R2UR UR53, R17 ;  /* 0x00000000113572ca */ /* 0x000fe200000e0000 */
[----:B------:R-:W-:Y:S01]  /*6c50*/  UMOV UR19, 0x40000040 ;  /* 0x4000004000137882 */ /* 0x000fe20000000000 */
[----:B------:R-:W-:Y:S01]  /*6c60*/  MOV R207, UR37 ;  /* 0x0000002500cf7c02 */ /* 0x000fe20008000f00 */
[----:B------:R-:W-:Y:S01]  /*6c70*/  UMOV UR23, 0x40000040 ;  /* 0x4000004000177882 */ /* 0x000fe20000000000 */
[----:B------:R-:W-:Y:S01]  /*6c80*/  MOV R208, UR36 ;  /* 0x0000002400d07c02 */ /* 0x000fe20008000f00 */
[----:B------:R-:W-:Y:S01]  /*6c90*/  HGMMA.64x64x16.F32 R152, gdesc[UR48], R152, gsb0 ;  /* 0x00e00000309879f0 */ /* 0x000fe20008000898 */
[----:B------:R-:W-:Y:S01]  /*6ca0*/  R2UR UR49, R201 ;  /* 0x00000000c93172ca */ /* 0x000fe200000e0000 */
[----:B------:R-:W-:Y:S01]  /*6cb0*/  VIADD R201, R199, 0x2 ;  /* 0x00000002c7c97836 */ /* 0x000fe20000000000 */
[----:B------:R-:W-:Y:S01]  /*6cc0*/  R2UR UR36, R18 ;  /* 0x00000000122472ca */ /* 0x000fe200000e0000 */
[----:B------:R-:W-:Y:S01]  /*6cd0*/  UMOV UR27, 0x40000040 ;  /* 0x40000040001b7882 */ /* 0x000fe20000000000 */
[----:B------:R-:W-:Y:S01]  /*6ce0*/  R2UR UR37, R19 ;  /* 0x00000000132572ca */ /* 0x000fe200000e0000 */
[----:B------:R-:W-:Y:S01]  /*6cf0*/  UMOV UR31, 0x40000040 ;  /* 0x40000040001f7882 */ /* 0x000fe20000000000 */
[----:B------:R-:W-:Y:S01]  /*6d00*/  R2UR UR6, R201 ;  /* 0x00000000c90672ca */ /* 0x000fe200000e0000 */
[----:B------:R-:W-:Y:S01]  /*6d10*/  VIADD R201, R199, 0x4 ;  /* 0x00000004c7c97836 */ /* 0x000fe20000000000 */
        /* <DEDUP_REMOVED lines=8> */
[----:B------:R-:W-:Y:S01]  /*6da0*/  R2UR UR48, R202 ;  /* 0x00000000ca3072ca */ /* 0x000fe200000e0000 */
[----:B------:R-:W-:Y:S01]  /*6db0*/  UMOV UR51, 0x40000040 ;  /* 0x4000004000337882 */ /* 0x000fe20000000000 */
[----:B------:R-:W0:Y:S01]  /*6dc0*/  S2R R209, SR_TID.X ;  /* 0x0000000000d17919 */ /* 0x000e220000002100 */
[----:B------:R-:W-:Y:S01]  /*6dd0*/  UMOV UR54, UR6 ;  /* 0x0000000600367c82 */ /* 0x000fe20008000000 */
[----:B------:R-:W-:Y:S01]  /*6de0*/  R2UR UR6, R201 ;  /* 0x00000000c90672ca */ /* 0x000fe200000e0000 */
[----:B------:R-:W-:-:S12]  /*6df0*/  VIADD R201, R199, 0x6 ;  /* 0x00000006c7c97836 */ /* 0x000fd80000000000 */
[----:B------:R-:W-:Y:S01]  /*6e00*/  UMOV UR38, UR6 ;  /* 0x0000000600267c82 */ /* 0x000fe20008000000 */
[----:B------:R-:W-:Y:S01]  /*6e10*/  R2UR UR6, R201 ;  /* 0x00000000c90672ca */ /* 0x000fe200000e0000 */
[----:B------:R-:W-:-:S12]  /*6e20*/  VIADD R201, R199, 0x200 ;  /* 0x00000200c7c97836 */ /* 0x000fd80000000000 */
[----:B------:R-:W-:Y:S01]  /*6e30*/  UMOV UR58, UR6 ;  /* 0x00000006003a7c82 */ /* 0x000fe20008000000 */
[----:B------:R-:W-:Y:S01]  /*6e40*/  R2UR UR6, R201 ;  /* 0x00000000c90672ca */ /* 0x000fe200000e0000 */
[----:B------:R-:W-:Y:S01]  /*6e50*/  VIADD R201, R199, 0x202 ;  /* 0x00000202c7c97836 */ /* 0x000fe20000000000 */
[----:B0-----:R-:W-:-:S04]  /*6e60*/  SHF.R.U32.HI R209, RZ, 0x7, R209 ;  /* 0x00000007ffd17819 */ /* 0x001fc800000116d1 */
[----:B------:R-:W-:Y:S01]  /*6e70*/  R2UR UR10, R201 ;  /* 0x00000000c90a72ca */ /* 0x000fe200000e0000 */
[----:B------:R-:W-:-:S05]  /*6e80*/  VIADD R201, R199, 0x204 ;  /* 0x00000204c7c97836 */ /* 0x000fca0000000000 */
[----:B------:R-:W-:Y:S01]  /*6e90*/  R2UR UR14, R201 ;  /* 0x00000000c90e72ca */ /* 0x000fe200000e0000 */
[----:B------:R-:W-:-:S05]  /*6ea0*/  VIADD R201, R199, 0x206 ;  /* 0x00000206c7c97836 */ /* 0x000fca0000000000 */
[----:B------:R-:W-:Y:S02]  /*6eb0*/  R2UR UR18, R201 ;  /* 0x00000000c91272ca */ /* 0x000fe400000e0000 */
[----:B------:R-:W-:-:S04]  /*6ec0*/  IADD3 R201, R199, 0x400, RZ ;  /* 0x00000400c7c97810 */ /* 0x000fc80007ffe0ff */
[----:B------:R-:W-:Y:S01]  /*6ed0*/  R2UR UR22, R201 ;  /* 0x00000000c91672ca */ /* 0x000fe200000e0000 */
[----:B------:R-:W-:Y:S01]  /*6ee0*/  VIADD R201, R199, 0x402 ;  /* 0x00000402c7c97836 */ /* 0x000fe20000000000 */
[----:B------:R-:W-:Y:S02]  /*6ef0*/  WARPGROUP.DEPBAR.LE gsb0, 0x0 ;  /* 0x00008000000079c5 */ /* 0x000fe40000010000 */
[----:B------:R-:W-:Y:S02]  /*6f00*/  WARPGROUP.ARRIVE ;  /* 0x00000000000079c5 */ /* 0x000fe40000000000 */
[----:B------:R-:W-:Y:S01]  /*6f10*/  R2UR UR26, R201 ;  /* 0x00000000c91a72ca */ /* 0x000fe200000e0000 */
[----:B------:R-:W-:-:S03]  /*6f20*/  VIADD R201, R199, 0x404 ;  /* 0x00000404c7c97836 */ /* 0x000fc60000000000 */
[----:B------:R-:W-:Y:S02]  /*6f30*/  HGMMA.64x64x16.F32 R152, gdesc[UR52], R152, gsb0 ;  /* 0x00e00000349879f0 */ /* 0x000fe40008000898 */
[----:B------:R-:W-:Y:S01]  /*6f40*/  R2UR UR30, R201 ;  /* 0x00000000c91e72ca */ /* 0x000fe200000e0000 */
[----:B------:R-:W-:Y:S01]  /*6f50*/  VIADD R201, R199, 0x406 ;  /* 0x00000406c7c97836 */ /* 0x000fe20000000000 */
[----:B------:R-:W-:Y:S01]  /*6f60*/  R2UR UR53, R203 ;  /* 0x00000000cb3572ca */ /* 0x000fe200000e0000 */
[----:B------:R-:W-:Y:S01]  /*6f70*/  UMOV UR55, 0x40000040 ;  /* 0x4000004000377882 */ /* 0x000fe20000000000 */
[----:B------:R-:W-:Y:S01]  /*6f80*/  R2UR UR52, R204 ;  /* 0x00000000cc3472ca */ /* 0x000fe200000e0000 */
[----:B------:R-:W-:Y:S01]  /*6f90*/  VIADD R204, R199, 0x800 ;  /* 0x00000800c7cc7836 */ /* 0x000fe20000000000 */
[----:B------:R-:W-:Y:S01]  /*6fa0*/  R2UR UR34, R201 ;  /* 0x00000000c92272ca */ /* 0x000fe200000e0000 */
[----:B------:R-:W-:-:S05]  /*6fb0*/  VIADD R201, R199, 0x600 ;  /* 0x00000600c7c97836 */ /* 0x000fca0000000000 */
[----:B------:R-:W-:Y:S01]  /*6fc0*/  R2UR UR42, R201 ;  /* 0x00000000c92a72ca */ /* 0x000fe200000e0000 */
[----:B------:R-:W-:-:S05]  /*6fd0*/  VIADD R201, R199, 0x602 ;  /* 0x00000602c7c97836 */ /* 0x000fca0000000000 */
[----:B------:R-:W-:Y:S01]  /*6fe0*/  R2UR UR46, R201 ;  /* 0x00000000c92e72ca */ /* 0x000fe200000e0000 */
[----:B------:R-:W-:-:S05]  /*6ff0*/  VIADD R201, R199, 0x604 ;  /* 0x00000604c7c97836 */ /* 0x000fca0000000000 */
[----:B------:R-:W-:Y:S01]  /*7000*/  R2UR UR50, R201 ;  /* 0x00000000c93272ca */ /* 0x000fe200000e0000 */
[----:B------:R-:W-:-:S05]  /*7010*/  VIADD R201, R199, 0x606 ;  /* 0x00000606c7c97836 */ /* 0x000fca0000000000 */
[----:B------:R-:W-:Y:S02]  /*7020*/  R2UR UR54, R201 ;  /* 0x00000000c93672ca */ /* 0x000fe400000e0000 */
[----:B------:R-:W0:Y:S02]  /*7030*/  SHFL.IDX PT, R201, R209, RZ, 0x1f ;  /* 0x00001fffd1c97589 */ /* 0x000e2400000e0000 */
[----:B0-----:R-:W-:-:S04]  /*7040*/  ISETP.GT.AND P2, PT, R201, 0x7f, PT ;  /* 0x0000007fc900780c */ /* 0x001fc80003f44270 */
[----:B------:R-:W-:-:S04]  /*7050*/  SEL R201, RZ, 0x2, !P2 ;  /* 0x00000002ffc97807 */ /* 0x000fc80005000000 */
[----:B------:R-:W-:Y:S01]  /*7060*/  IADD3 R203, R201, R204, RZ ;  /* 0x000000ccc9cb7210 */ /* 0x000fe20007ffe0ff */
[----:B------:R-:W-:Y:S01]  /*7070*/  IMAD.IADD R202, R4, 0x1, R201 ;  /* 0x0000000104ca7824 */ /* 0x000fe200078e02c9 */
[----:B------:R-:W-:Y:S02]  /*7080*/  WARPGROUP.DEPBAR.LE gsb0, 0x0 ;  /* 0x00008000000079c5 */ /* 0x000fe40000010000 */
[----:B------:R-:W-:-:S06]  /*7090*/  WARPGROUP.ARRIVE ;  /* 0x00000000000079c5 */ /* 0x000fcc0000000000 */
[----:B------:R-:W-:Y:S01]  /*70a0*/  HGMMA.64x64x16.F32 R152, gdesc[UR36], R152, gsb0 ;  /* 0x00e00000249879f0 */ /* 0x000fe20008000898 */
[----:B------:R-:W-:Y:S02]  /*70b0*/  R2UR UR39, R205 ;  /* 0x00000000cd2772ca */ /* 0x000fe400000e0000 */
[----:B------:R-:W-:Y:S02]  /*70c0*/  R2UR UR38, R206 ;  /* 0x00000000ce2672ca */ /* 0x000fe400000e0000 */
[----:B------:R-:W-:Y:S02]  /*70d0*/  R2UR UR37, R207 ;  /* 0x00000000cf2572ca */ /* 0x000fe400000e0000 */
[----:B------:R-:W-:Y:S01]  /*70e0*/  R2UR UR36, R208 ;  /* 0x00000000d02472ca */ /* 0x000fe200000e0000 */
        /* <DEDUP_REMOVED lines=8> */
[C---:B------:R-:W-:Y:S02]  /*7170*/  SEL R203, R202.reuse, 0x2, P2 ;  /* 0x00000002cacb7807 */ /* 0x040fe40001000000 */
[----:B------:R-:W-:-:S03]  /*7180*/  SEL R202, R202, 0x6, !P2 ;  /* 0x00000006caca7807 */ /* 0x000fc60005000000 */
[--C-:B------:R-:W-:Y:S02]  /*7190*/  IMAD.IADD R205, R4, 0x1, R203.reuse ;  /* 0x0000000104cd7824 */ /* 0x100fe400078e02cb */
        /* <DEDUP_REMOVED lines=78> */
[----:B------:R-:W-:Y:S02]  /*7680*/  IMAD.IADD R205, R5, 0x1, R203 ;  /* 0x0000000105cd7824 */ /* 0x000fe400078e02cb */
        /* <DEDUP_REMOVED lines=42> */
[--C-:B------:R-:W-:Y:S01]  /*7930*/  IMAD.IADD R206, R203, 0x1, R204.reuse ;  /* 0x00000001cbce7824 */ /* 0x100fe200078e02cc */
[----:B------:R-:W-:Y:S01]  /*7940*/  IADD3 R205, R6, R203, RZ ;  /* 0x000000cb06cd7210 */ /* 0x000fe20007ffe0ff */
        /* <DEDUP_REMOVED lines=42> */
[----:B------:R-:W-:Y:S01]  /*7bf0*/  IADD3 R203, R203, R204, RZ ;  /* 0x000000cccbcb7210 */ /* 0x000fe20007ffe0ff */
[----:B------:R-:W-:Y:S02]  /*7c00*/  WARPGROUP.DEPBAR.LE gsb0, 0x0 ;  /* 0x00008000000079c5 */ /* 0x000fe40000010000 */
[----:B------:R-:W-:-:S07]  /*7c10*/  WARPGROUP.ARRIVE ;  /* 0x00000000000079c5 */ /* 0x000fce0000000000 */
[----:B------:R-:W-:Y:S01]  /*7c20*/  HGMMA.64x64x16.F32 R152, gdesc[UR56], R152, gsb0 ;  /* 0x00e00000389879f0 */ /* 0x000fe20008000898 */
[----:B------:R-:W-:Y:S01]  /*7c30*/  R2UR UR56, R201 ;  /* 0x00000000c93872ca */ /* 0x000fe200000e0000 */
[----:B------:R-:W-:Y:S01]  /*7c40*/  UMOV UR57, 0x40000040 ;  /* 0x4000004000397882 */ /* 0x000fe20000000000 */
[----:B------:R-:W-:Y:S01]  /*7c50*/  R2UR UR58, R203 ;  /* 0x00000000cb3a72ca */ /* 0x000fe200000e0000 */
[----:B------:R-:W-:Y:S01]  /*7c60*/  UMOV UR59, 0x40000040 ;  /* 0x40000040003b7882 */ /* 0x000fe20000000000 */
[----:B------:R-:W-:Y:S02]  /*7c70*/  IMAD.IADD R201, R7, 0x1, R202 ;  /* 0x0000000107c97824 */ /* 0x000fe400078e02ca */
        /* <DEDUP_REMOVED lines=29> */
.L_x_205:
[----:B------:R-:W-:Y:S01]  /*7e50*/  FMUL.FTZ R202, R152, UR38 ;  /* 0x0000002698ca7c20 */ /* 0x000fe20008410000 */
[----:B------:R-:W-:Y:S01]  /*7e60*/  FMUL.FTZ R199, R153, UR38 ;  /* 0x0000002699c77c20 */ /* 0x000fe20008410000 */
[----:B------:R-:W-:Y:S01]  /*7e70*/  FMUL.FTZ R156, R156, UR38 ;  /* 0x000000269c9c7c20 */ /* 0x000fe20008410000 */
[----:B------:R-:W-:Y:S01]  /*7e80*/  FMUL.FTZ R157, R157, UR38 ;  /* 0x000000269d9d7c20 */ /* 0x000fe20008410000 */
[----:B------:R-:W-:Y:S01]  /*7e90*/  FMUL.FTZ R152, R155, UR38 ;  /* 0x000000269b987c20 */ /* 0x000fe20008410000 */
[----:B------:R-:W-:Y:S01]  /*7ea0*/  FMUL.FTZ R155, R159, UR38 ;  /* 0x000000269f9b7c20 */ /* 0x000fe20008410000 */
[----:B------:R-:W0:Y:S01]  /*7eb0*/  MUFU.TANH R202, R202 ;  /* 0x000000ca00ca7308 */ /* 0x000e220000002400 */
[----:B------:R-:W-:Y:S01]  /*7ec0*/  FMUL.FTZ R159, R160, UR38 ;  /* 0x00000026a09f7c20 */ /* 0x000fe20008410000 */
[----:B------:R-:W-:Y:S01]  /*7ed0*/  FMUL.FTZ R160, R161, UR38 ;  /* 0x00000026a1a07c20 */ /* 0x000fe20008410000 */
[----:B------:R-:W-:Y:S01]  /*7ee0*/  FMUL.FTZ R153, R154, UR38 ;  /* 0x000000269a997c20 */ /* 0x000fe20008410000 */
[----:B------:R-:W-:Y:S01]  /*7ef0*/  FMUL.FTZ R154, R158, UR38 ;  /* 0x000000269e9a7c20 */ /* 0x000fe20008410000 */
[----:B------:R-:W-:Y:S01]  /*7f00*/  FMUL.FTZ R161, R164, UR38 ;  /* 0x00000026a4a17c20 */ /* 0x000fe20008410000 */
[----:B------:R-:W-:Y:S01]  /*7f10*/  FMUL.FTZ R201, R169, UR38 ;  /* 0x00000026a9c97c20 */ /* 0x000fe20008410000 */
[----:B------:R-:W-:Y:S01]  /*7f20*/  FMUL.FTZ R164, R165, UR38 ;  /* 0x00000026a5a47c20 */ /* 0x000fe20008410000 */
[----:B------:R-:W1:Y:S01]  /*7f30*/  MUFU.TANH R199, R199 ;  /* 0x000000c700c77308 */ /* 0x000e620000002400 */
[----:B------:R-:W-:Y:S01]  /*7f40*/  FMUL.FTZ R165, R168, UR38 ;  /* 0x00000026a8a57c20 */ /* 0x000fe20008410000 */
[----:B------:R-:W-:Y:S01]  /*7f50*/  FMUL.FTZ R203, R172, UR38 ;  /* 0x00000026accb7c20 */ /* 0x000fe20008410000 */
[----:B------:R-:W-:Y:S01]  /*7f60*/  FMUL.FTZ R172, R173, UR38 ;  /* 0x00000026adac7c20 */ /* 0x000fe20008410000 */
[----:B------:R-:W-:Y:S01]  /*7f70*/  FMUL.FTZ R173, R176, UR38 ;  /* 0x00000026b0ad7c20 */ /* 0x000fe20008410000 */
[----:B------:R-:W-:Y:S01]  /*7f80*/  FMUL.FTZ R176, R177, UR38 ;  /* 0x00000026b1b07c20 */ /* 0x000fe20008410000 */
[----:B------:R-:W-:Y:S01]  /*7f90*/  FMUL.FTZ R177, R180, UR38 ;  /* 0x00000026b4b17c20 */ /* 0x000fe20008410000 */
[----:B------:R-:W-:Y:S01]  /*7fa0*/  FMUL.FTZ R205, R171, UR38 ;  /* 0x00000026abcd7c20 */ /* 0x000fe20008410000 */
[----:B------:R-:W2:Y:S01]  /*7fb0*/  MUFU.TANH R156, R156 ;  /* 0x0000009c009c7308 */ /* 0x000ea20000002400 */
[----:B0-----:R-:W-:Y:S01]  /*7fc0*/  FMNMX.FTZ R158, R202, R187, !PT ;  /* 0x000000bbca9e7209 */ /* 0x001fe20007810000 */
[----:B------:R-:W-:Y:S01]  /*7fd0*/  FMUL.FTZ R162, R162, UR38 ;  /* 0x00000026a2a27c20 */ /* 0x000fe20008410000 */
[----:B------:R-:W-:Y:S01]  /*7fe0*/  FMUL.FTZ R206, R174, UR38 ;  /* 0x00000026aece7c20 */ /* 0x000fe20008410000 */
[----:B------:R-:W-:Y:S01]  /*7ff0*/  FMUL.FTZ R163, R163, UR38 ;  /* 0x00000026a3a37c20 */ /* 0x000fe20008410000 */
[----:B------:R-:W-:Y:S01]  /*8000*/  FMUL.FTZ R166, R166, UR38 ;  /* 0x00000026a6a67c20 */ /* 0x000fe20008410000 */
[----:B------:R-:W-:Y:S01]  /*8010*/  FMUL.FTZ R167, R167, UR38 ;  /* 0x00000026a7a77c20 */ /* 0x000fe20008410000 */
[----:B------:R-:W-:Y:S01]  /*8020*/  FMUL.FTZ R204, R170, UR38 ;  /* 0x00000026aacc7c20 */ /* 0x000fe20008410000 */
[----:B------:R-:W0:Y:S01]  /*8030*/  MUFU.TANH R157, R157 ;  /* 0x0000009d009d7308 */ /* 0x000e220000002400 */
[----:B-1----:R-:W-:Y:S01]  /*8040*/  FMNMX.FTZ R169, R199, R158, !PT ;  /* 0x0000009ec7a97209 */ /* 0x002fe20007810000 */
[----:B------:R-:W-:Y:S01]  /*8050*/  FMUL.FTZ R207, R175, UR38 ;  /* 0x00000026afcf7c20 */ /* 0x000fe20008410000 */
[----:B------:R-:W-:Y:S01]  /*8060*/  FMUL.FTZ R208, R178, UR38 ;  /* 0x00000026b2d07c20 */ /* 0x000fe20008410000 */
[----:B------:R-:W-:Y:S01]  /*8070*/  ULDC UR6, c[0x0][0xa80] ;  /* 0x0002a00000067ab9 */ /* 0x000fe20000000800 */
[----:B------:R-:W-:Y:S01]  /*8080*/  FMUL.FTZ R209, R179, UR38 ;  /* 0x00000026b3d17c20 */ /* 0x000fe20008410000 */
[----:B------:R-:W-:Y:S01]  /*8090*/  FMUL.FTZ R210, R182, UR38 ;  /* 0x00000026b6d27c20 */ /* 0x000fe20008410000 */
[----:B------:R-:W-:Y:S01]  /*80a0*/  FMUL.FTZ R211, R183, UR38 ;  /* 0x00000026b7d37c20 */ /* 0x000fe20008410000 */
[----:B------:R-:W1:Y:S01]  /*80b0*/  MUFU.TANH R159, R159 ;  /* 0x0000009f009f7308 */ /* 0x000e620000002400 */
[----:B--2---:R-:W-:Y:S01]  /*80c0*/  FMNMX.FTZ R158, R156, R169, !PT ;  /* 0x000000a99c9e7209 */ /* 0x004fe20007810000 */
[----:B------:R-:W2:Y:S01]  /*80d0*/  S2UR UR11, SR_CgaCtaId ;  /* 0x00000000000b79c3 */ /* 0x000ea20000008800 */
[----:B------:R-:W-:Y:S01]  /*80e0*/  R2UR UR7, R196 ;  /* 0x00000000c40772ca */ /* 0x000fe200000e0000 */
[----:B------:R-:W-:Y:S01]  /*80f0*/  IMAD R217, R197, 0x1000, R193 ;  /* 0x00001000c5d97824 */ /* 0x000fe200078e02c1 */
[----:B------:R-:W-:-:S03]  /*8100*/  ISETP.NE.AND P2, PT, R186, RZ, PT ;  /* 0x000000ffba00720c */ /* 0x000fc60003f45270 */
[----:B------:R-:W3:Y:S01]  /*8110*/  MUFU.TANH R160, R160 ;  /* 0x000000a000a07308 */ /* 0x000ee20000002400 */
[----:B0-----:R-:W-:Y:S02]  /*8120*/  FMNMX.FTZ R158, R157, R158, !PT ;  /* 0x0000009e9d9e7209 */ /* 0x001fe40007810000 */
[----:B------:R-:W-:-:S05]  /*8130*/  R2UR UR10, R217 ;  /* 0x00000000d90a72ca */ /* 0x000fca00000e0000 */
[----:B------:R-:W0:Y:S01]  /*8140*/  MUFU.TANH R161, R161 ;  /* 0x000000a100a17308 */ /* 0x000e220000002400 */
[----:B-1----:R-:W-:Y:S01]  /*8150*/  FMNMX.FTZ R169, R159, R158, !PT ;  /* 0x0000009e9fa97209 */ /* 0x002fe20007810000 */
[----:B------:R-:W-:-:S06]  /*8160*/  UIADD3 UR7, UR7, 0x38840, URZ ;  /* 0x0003884007077890 */ /* 0x000fcc000fffe03f */
[----:B------:R-:W1:Y:S01]  /*8170*/  MUFU.TANH R164, R164 ;  /* 0x000000a400a47308 */ /* 0x000e620000002400 */
[----:B---3--:R-:W-:Y:S01]  /*8180*/  FMNMX.FTZ R158, R160, R169, !PT ;  /* 0x000000a9a09e7209 */ /* 0x008fe20007810000 */
[----:B--2---:R-:W-:-:S03]  /*8190*/  UPRMT UR7, UR11, 0x654, UR7 ;  /* 0x000006540b077896 */ /* 0x004fc60008000007 */
[----:B------:R-:W-:-:S03]  /*81a0*/  UMOV UR11, 0x40000040 ;  /* 0x40000040000b7882 */ /* 0x000fc60000000000 */
[----:B------:R-:W2:Y:S01]  /*81b0*/  MUFU.TANH R165, R165 ;  /* 0x000000a500a57308 */ /* 0x000ea20000002400 */
[----:B0-----:R-:W-:Y:S02]  /*81c0*/  FMNMX.FTZ R169, R161, R158, !PT ;  /* 0x0000009ea1a97209 */ /* 0x001fe40007810000 */
[----:B------:R-:W-:Y:S05]  /*81d0*/  SYNCS.ARRIVE.TRANS64.RED.A1T0 RZ, [UR7], RZ ;  /* 0x000000ffffff79a7 */ /* 0x000fea0008100407 */
[----:B------:R-:W0:Y:S01]  /*81e0*/  MUFU.TANH R201, R201 ;  /* 0x000000c900c97308 */ /* 0x000e220000002400 */
[----:B-1----:R-:W-:-:S07]  /*81f0*/  FMNMX.FTZ R158, R164, R169, !PT ;  /* 0x000000a9a49e7209 */ /* 0x002fce0007810000 */
[----:B------:R-:W1:Y:S01]  /*8200*/  MUFU.TANH R203, R203 ;  /* 0x000000cb00cb7308 */ /* 0x000e620000002400 */
[----:B--2---:R-:W-:Y:S01]  /*8210*/  FMNMX.FTZ R168, R165, R158, !PT ;  /* 0x0000009ea5a87209 */ /* 0x004fe20007810000 */
[----:B------:R-:W-:-:S06]  /*8220*/  FMUL.FTZ R158, R181, UR38 ;  /* 0x00000026b59e7c20 */ /* 0x000fcc0008410000 */
[----:B------:R-:W2:Y:S01]  /*8230*/  MUFU.TANH R172, R172 ;  /* 0x000000ac00ac7308 */ /* 0x000ea20000002400 */
[----:B0-----:R-:W-:-:S07]  /*8240*/  FMNMX.FTZ R168, R201, R168, !PT ;  /* 0x000000a8c9a87209 */ /* 0x001fce0007810000 */
[----:B------:R-:W0:Y:S01]  /*8250*/  MUFU.TANH R173, R173 ;  /* 0x000000ad00ad7308 */ /* 0x000e220000002400 */
[----:B-1----:R-:W-:-:S07]  /*8260*/  FMNMX.FTZ R169, R203, R168, !PT ;  /* 0x000000a8cba97209 */ /* 0x002fce0007810000 */
[----:B------:R-:W1:Y:S01]  /*8270*/  MUFU.TANH R176, R176 ;  /* 0x000000b000b07308 */ /* 0x000e620000002400 */
[----:B--2---:R-:W-:-:S07]  /*8280*/  FMNMX.FTZ R168, R172, R169, !PT ;  /* 0x000000a9aca87209 */ /* 0x004fce0007810000 */
[----:B------:R-:W2:Y:S01]  /*8290*/  MUFU.TANH R177, R177 ;  /* 0x000000b100b17308 */ /* 0x000ea20000002400 */
[----:B0-----:R-:W-:-:S07]  /*82a0*/  FMNMX.FTZ R169, R173, R168, !PT ;  /* 0x000000a8ada97209 */ /* 0x001fce0007810000 */
[----:B------:R-:W0:Y:S01]  /*82b0*/  MUFU.TANH R158, R158 ;  /* 0x0000009e009e7308 */ /* 0x000e220000002400 */
[----:B-1----:R-:W-:-:S07]  /*82c0*/  FMNMX.FTZ R168, R176, R169, !PT ;  /* 0x000000a9b0a87209 */ /* 0x002fce0007810000 */
[----:B------:R-:W1:Y:S01]  /*82d0*/  MUFU.TANH R153, R153 ;  /* 0x0000009900997308 */ /* 0x000e620000002400 */
[----:B--2---:R-:W-:-:S07]  /*82e0*/  FMNMX.FTZ R169, R177, R168, !PT ;  /* 0x000000a8b1a97209 */ /* 0x004fce0007810000 */
[----:B------:R-:W2:Y:S01]  /*82f0*/  MUFU.TANH R152, R152 ;  /* 0x0000009800987308 */ /* 0x000ea20000002400 */
[----:B0-----:R-:W-:-:S05]  /*8300*/  FMNMX.FTZ R169, R158, R169, !PT ;  /* 0x000000a99ea97209 */ /* 0x001fca0007810000 */
[----:B------:R-:W0:Y:S02]  /*8310*/  SHFL.BFLY PT, R168, R169, 0x2, 0x1f ;  /* 0x0c401f00a9a87f89 */ /* 0x000e2400000e0000 */
[----:B------:R-:W3:Y:S08]  /*8320*/  MUFU.TANH R154, R154 ;  /* 0x0000009a009a7308 */ /* 0x000ef00000002400 */
[----:B------:R-:W4:Y:S08]  /*8330*/  MUFU.TANH R155, R155 ;  /* 0x0000009b009b7308 */ /* 0x000f300000002400 */
[----:B------:R-:W5:Y:S01]  /*8340*/  MUFU.TANH R162, R162 ;  /* 0x000000a200a27308 */ /* 0x000f620000002400 */
[----:B0-----:R-:W-:-:S02]  /*8350*/  FMNMX.FTZ R171, R169, R168, !PT ;  /* 0x000000a8a9ab7209 */ /* 0x001fc40007810000 */
[----:B-1----:R-:W-:-:S05]  /*8360*/  FMNMX.FTZ R169, R153, R188, !PT ;  /* 0x000000bc99a97209 */ /* 0x002fca0007810000 */
[----:B------:R-:W0:Y:S01]  /*8370*/  MUFU.TANH R163, R163 ;  /* 0x000000a300a37308 */ /* 0x000e220000002400 */
[----:B------:R-:W1:Y:S01]  /*8380*/  SHFL.BFLY PT, R174, R171, 0x1, 0x1f ;  /* 0x0c201f00abae7f89 */ /* 0x000e6200000e0000 */
[----:B--2---:R-:W-:-:S04]  /*8390*/  FMNMX.FTZ R169, R152, R169, !PT ;  /* 0x000000a998a97209 */ /* 0x004fc80007810000 */
[----:B---3--:R-:W-:Y:S02]  /*83a0*/  FMNMX.FTZ R168, R154, R169, !PT ;  /* 0x000000a99aa87209 */ /* 0x008fe40007810000 */
[----:B------:R-:W2:Y:S02]  /*83b0*/  MUFU.TANH R166, R166 ;  /* 0x000000a600a67308 */ /* 0x000ea40000002400 */
[----:B----4-:R-:W-:-:S04]  /*83c0*/  FMNMX.FTZ R169, R155, R168, !PT ;  /* 0x000000a89ba97209 */ /* 0x010fc80007810000 */
[----:B-----5:R-:W-:Y:S02]  /*83d0*/  FMNMX.FTZ R170, R162, R169, !PT ;  /* 0x000000a9a2aa7209 */ /* 0x020fe40007810000 */
[----:B------:R-:W3:Y:S02]  /*83e0*/  MUFU.TANH R167, R167 ;  /* 0x000000a700a77308 */ /* 0x000ee40000002400 */
[----:B0-----:R-:W-:-:S06]  /*83f0*/  FMNMX.FTZ R169, R163, R170, !PT ;  /* 0x000000aaa3a97209 */ /* 0x001fcc0007810000 */
[----:B------:R-:W0:Y:S01]  /*8400*/  MUFU.TANH R204, R204 ;  /* 0x000000cc00cc7308 */ /* 0x000e220000002400 */
[----:B--2---:R-:W-:Y:S02]  /*8410*/  FMNMX.FTZ R170, R166, R169, !PT ;  /* 0x000000a9a6aa7209 */ /* 0x004fe40007810000 */
[----:B-1----:R-:W-:-:S05]  /*8420*/  FMNMX.FTZ R168, R171, R174, !PT ;  /* 0x000000aeaba87209 */ /* 0x002fca0007810000 */
[----:B------:R-:W1:Y:S01]  /*8430*/  MUFU.TANH R205, R205 ;  /* 0x000000cd00cd7308 */ /* 0x000e620000002400 */
[C---:B------:R-:W-:Y:S01]  /*8440*/  FADD.FTZ R171, -R168.reuse, R187 ;  /* 0x000000bba8ab7221 */ /* 0x040fe20000010100 */
[----:B------:R-:W-:-:S03]  /*8450*/  FMUL.FTZ R212, R168, UR6 ;  /* 0x00000006a8d47c20 */ /* 0x000fc60008410000 */
[----:B------:R-:W-:Y:S01]  /*8460*/  FMUL.FTZ R169, R171, UR6 ;  /* 0x00000006aba97c20 */ /* 0x000fe20008410000 */
[----:B---3--:R-:W-:Y:S01]  /*8470*/  FMNMX.FTZ R171, R167, R170, !PT ;  /* 0x000000aaa7ab7209 */ /* 0x008fe20007810000 */
[--C-:B------:R-:W-:Y:S01]  /*8480*/  FFMA.FTZ R180, R156, UR6, -R212.reuse ;  /* 0x000000069cb47c23 */ /* 0x100fe200080108d4 */
[----:B------:R-:W2:Y:S01]  /*8490*/  MUFU.TANH R206, R206 ;  /* 0x000000ce00ce7308 */ /* 0x000ea20000002400 */
[--C-:B------:R-:W-:Y:S01]  /*84a0*/  FFMA.FTZ R183, R201, UR6, -R212.reuse ;  /* 0x00000006c9b77c23 */ /* 0x100fe200080108d4 */
[----:B0-----:R-:W-:Y:S01]  /*84b0*/  FMNMX.FTZ R170, R204, R171, !PT ;  /* 0x000000abccaa7209 */ /* 0x001fe20007810000 */
[--C-:B------:R-:W-:Y:S01]  /*84c0*/  FFMA.FTZ R202, R202, UR6, -R212.reuse ;  /* 0x00000006caca7c23 */ /* 0x100fe200080108d4 */
[--C-:B------:R-:W-:Y:S01]  /*84d0*/  FFMA.FTZ R178, R159, UR6, -R212.reuse ;  /* 0x000000069fb27c23 */ /* 0x100fe200080108d4 */
[--C-:B------:R-:W-:Y:S01]  /*84e0*/  FFMA.FTZ R179, R160, UR6, -R212.reuse ;  /* 0x00000006a0b37c23 */ /* 0x100fe200080108d4 */
[--C-:B------:R-:W-:Y:S01]  /*84f0*/  FFMA.FTZ R161, R161, UR6, -R212.reuse ;  /* 0x00000006a1a17c23 */ /* 0x100fe200080108d4 */
[--C-:B------:R-:W-:Y:S01]  /*8500*/  FFMA.FTZ R181, R164, UR6, -R212.reuse ;  /* 0x00000006a4b57c23 */ /* 0x100fe200080108d4 */
[----:B------:R-:W0:Y:S01]  /*8510*/  MUFU.TANH R207, R207 ;  /* 0x000000cf00cf7308 */ /* 0x000e220000002400 */
[----:B-1----:R-:W-:Y:S01]  /*8520*/  FMNMX.FTZ R171, R205, R170, !PT ;  /* 0x000000aacdab7209 */ /* 0x002fe20007810000 */
[--C-:B------:R-:W-:Y:S01]  /*8530*/  FFMA.FTZ R182, R165, UR6, -R212.reuse ;  /* 0x00000006a5b67c23 */ /* 0x100fe200080108d4 */
[--C-:B------:R-:W-:Y:S01]  /*8540*/  FFMA.FTZ R187, R203, UR6, -R212.reuse ;  /* 0x00000006cbbb7c23 */ /* 0x100fe200080108d4 */
[--C-:B------:R-:W-:Y:S01]  /*8550*/  FFMA.FTZ R172, R172, UR6, -R212.reuse ;  /* 0x00000006acac7c23 */ /* 0x100fe200080108d4 */
[--C-:B------:R-:W-:Y:S01]  /*8560*/  FFMA.FTZ R173, R173, UR6, -R212.reuse ;  /* 0x00000006adad7c23 */ /* 0x100fe200080108d4 */
[----:B------:R-:W-:-:S02]  /*8570*/  FFMA.FTZ R176, R176, UR6, -R212 ;  /* 0x00000006b0b07c23 */ /* 0x000fc400080108d4 */
[----:B------:R-:W1:Y:S01]  /*8580*/  MUFU.TANH R208, R208 ;  /* 0x000000d000d07308 */ /* 0x000e620000002400 */
[----:B--2---:R-:W-:Y:S01]  /*8590*/  FMNMX.FTZ R174, R206, R171, !PT ;  /* 0x000000abceae7209 */ /* 0x004fe20007810000 */
[--C-:B------:R-:W-:Y:S01]  /*85a0*/  FFMA.FTZ R171, R199, UR6, -R212.reuse ;  /* 0x00000006c7ab7c23 */ /* 0x100fe200080108d4 */
[----:B------:R-:W-:-:S05]  /*85b0*/  FFMA.FTZ R199, R177, UR6, -R212 ;  /* 0x00000006b1c77c23 */ /* 0x000fca00080108d4 */
[----:B------:R-:W2:Y:S01]  /*85c0*/  MUFU.TANH R209, R209 ;  /* 0x000000d100d17308 */ /* 0x000ea20000002400 */
[----:B0-----:R-:W-:-:S07]  /*85d0*/  FMNMX.FTZ R175, R207, R174, !PT ;  /* 0x000000aecfaf7209 */ /* 0x001fce0007810000 */
[----:B------:R-:W0:Y:S01]  /*85e0*/  MUFU.TANH R210, R210 ;  /* 0x000000d200d27308 */ /* 0x000e220000002400 */
[----:B-1----:R-:W-:-:S07]  /*85f0*/  FMNMX.FTZ R174, R208, R175, !PT ;  /* 0x000000afd0ae7209 */ /* 0x002fce0007810000 */
[----:B------:R-:W1:Y:S01]  /*8600*/  MUFU.TANH R211, R211 ;  /* 0x000000d300d37308 */ /* 0x000e620000002400 */
[----:B--2---:R-:W-:-:S07]  /*8610*/  FMNMX.FTZ R175, R209, R174, !PT ;  /* 0x000000aed1af7209 */ /* 0x004fce0007810000 */
[----:B------:R-:W2:Y:S01]  /*8620*/  MUFU.EX2 R169, R169 ;  /* 0x000000a900a97308 */ /* 0x000ea20000000800 */
[----:B0-----:R-:W-:Y:S01]  /*8630*/  FMNMX.FTZ R156, R210, R175, !PT ;  /* 0x000000afd29c7209 */ /* 0x001fe20007810000 */
[----:B------:R-:W-:-:S06]  /*8640*/  FFMA.FTZ R175, R157, UR6, -R212 ;  /* 0x000000069daf7c23 */ /* 0x000fcc00080108d4 */
[----:B------:R0:W-:Y:S01]  /*8650*/  MUFU.EX2 R170, R202 ;  /* 0x000000ca00aa7308 */ /* 0x0001e20000000800 */
[----:B-1----:R-:W-:-:S05]  /*8660*/  FMNMX.FTZ R156, R211, R156, !PT ;  /* 0x0000009cd39c7209 */ /* 0x002fca0007810000 */
[----:B------:R-:W1:Y:S02]  /*8670*/  SHFL.BFLY PT, R157, R156, 0x2, 0x1f ;  /* 0x0c401f009c9d7f89 */ /* 0x000e6400000e0000 */
[----:B------:R-:W3:Y:S01]  /*8680*/  MUFU.EX2 R171, R171 ;  /* 0x000000ab00ab7308 */ /* 0x000ee20000000800 */
[----:B0-----:R-:W-:Y:S01]  /*8690*/  FFMA.FTZ R202, R158, UR6, -R212 ;  /* 0x000000069eca7c23 */ /* 0x001fe200080108d4 */
[-C--:B--2---:R-:W-:Y:S01]  /*86a0*/  FMUL.FTZ R24, R24, R169.reuse ;  /* 0x000000a918187220 */ /* 0x084fe20000410000 */
        /* <DEDUP_REMOVED lines=19> */
[----:B-1----:R-:W-:Y:S01]  /*87e0*/  FMNMX.FTZ R157, R156, R157, !PT ;  /* 0x0000009d9c9d7209 */ /* 0x002fe20007810000 */
[-C--:B------:R-:W-:Y:S01]  /*87f0*/  FMUL.FTZ R60, R60, R169.reuse ;  /* 0x000000a93c3c7220 */ /* 0x080fe20000410000 */
[----:B------:R-:W-:Y:S01]  /*8800*/  MUFU.EX2 R178, R178 ;  /* 0x000000b200b27308 */ /* 0x000fe20000000800 */
[-C--:B------:R-:W-:Y:S01]  /*8810*/  FMUL.FTZ R61, R61, R169.reuse ;  /* 0x000000a93d3d7220 */ /* 0x080fe20000410000 */
        /* <DEDUP_REMOVED lines=25> */
[----:B0-----:R-:W-:Y:S01]  /*89b0*/  FMNMX.FTZ R177, R157, R156, !PT ;  /* 0x0000009c9db17209 */ /* 0x001fe20007810000 */
[-C--:B------:R-:W-:Y:S01]  /*89c0*/  FMUL.FTZ R105, R105, R169.reuse ;  /* 0x000000a969697220 */ /* 0x080fe20000410000 */
[-C--:B------:R-:W-:Y:S01]  /*89d0*/  FMUL.FTZ R108, R108, R169.reuse ;  /* 0x000000a96c6c7220 */ /* 0x080fe20000410000 */
[-C--:B------:R-:W-:Y:S01]  /*89e0*/  FMUL.FTZ R109, R109, R169.reuse ;  /* 0x000000a96d6d7220 */ /* 0x080fe20000410000 */
[-C--:B------:R-:W-:Y:S01]  /*89f0*/  FMUL.FTZ R112, R112, R169.reuse ;  /* 0x000000a970707220 */ /* 0x080fe20000410000 */
[----:B------:R-:W-:Y:S01]  /*8a00*/  FADD.FTZ R156, -R177, R188 ;  /* 0x000000bcb19c7221 */ /* 0x000fe20000010100 */
[----:B------:R-:W-:Y:S01]  /*8a10*/  MUFU.EX2 R182, R182 ;  /* 0x000000b600b67308 */ /* 0x000fe20000000800 */
[-C--:B------:R-:W-:Y:S01]  /*8a20*/  FMUL.FTZ R113, R113, R169.reuse ;  /* 0x000000a971717220 */ /* 0x080fe20000410000 */
[-C--:B------:R-:W-:Y:S01]  /*8a30*/  FMUL.FTZ R116, R116, R169.reuse ;  /* 0x000000a974747220 */ /* 0x080fe20000410000 */
[----:B------:R-:W-:Y:S01]  /*8a40*/  FMUL.FTZ R188, R156, UR6 ;  /* 0x000000069cbc7c20 */ /* 0x000fe20008410000 */
[----:B------:R-:W-:Y:S01]  /*8a50*/  FMUL.FTZ R156, R177, UR6 ;  /* 0x00000006b19c7c20 */ /* 0x000fe20008410000 */
[-C--:B------:R-:W-:Y:S01]  /*8a60*/  FMUL.FTZ R117, R117, R169.reuse ;  /* 0x000000a975757220 */ /* 0x080fe20000410000 */
[-C--:B------:R-:W-:Y:S01]  /*8a70*/  FMUL.FTZ R120, R120, R169.reuse ;  /* 0x000000a978787220 */ /* 0x080fe20000410000 */
[----:B------:R-:W-:Y:S01]  /*8a80*/  FMUL.FTZ R121, R121, R169 ;  /* 0x000000a979797220 */ /* 0x000fe20000410000 */
[----:B------:R-:W-:Y:S01]  /*8a90*/  FFMA.FTZ R201, R153, UR6, -R156 ;  /* 0x0000000699c97c23 */ /* 0x000fe2000801089c */
[----:B------:R-:W0:Y:S01]  /*8aa0*/  MUFU.EX2 R188, R188 ;  /* 0x000000bc00bc7308 */ /* 0x000e220000000800 */
[----:B------:R-:W-:-:S02]  /*8ab0*/  @!P2 IMAD R153, R200, 0x40, R185 ;  /* 0x00000040c899a824 */ /* 0x000fc400078e02b9 */
[--C-:B------:R-:W-:Y:S01]  /*8ac0*/  FFMA.FTZ R212, R152, UR6, -R156.reuse ;  /* 0x0000000698d47c23 */ /* 0x100fe2000801089c */
[--C-:B------:R-:W-:Y:S01]  /*8ad0*/  FFMA.FTZ R203, R154, UR6, -R156.reuse ;  /* 0x000000069acb7c23 */ /* 0x100fe2000801089c */
[----:B------:R-:W-:Y:S01]  /*8ae0*/  FFMA.FTZ R214, R155, UR6, -R156 ;  /* 0x000000069bd67c23 */ /* 0x000fe2000801089c */
[----:B------:R-:W-:Y:S02]  /*8af0*/  @!P2 IMAD R153, R153, 0x4, R2 ;  /* 0x000000049999a824 */ /* 0x000fe400078e0202 */
[--C-:B------:R-:W-:Y:S01]  /*8b00*/  FFMA.FTZ R213, R162, UR6, -R156.reuse ;  /* 0x00000006a2d57c23 */ /* 0x100fe2000801089c */
        /* <DEDUP_REMOVED lines=10> */
[----:B------:R-:W-:Y:S01]  /*8bb0*/  FFMA.FTZ R211, R211, UR6, -R156 ;  /* 0x00000006d3d37c23 */ /* 0x000fe2000801089c */
[----:B------:R-:W-:Y:S01]  /*8bc0*/  @!P2 STS [R153+0x38400], R169 ;  /* 0x038400a99900a388 */ /* 0x000fe20000000800 */
[----:B------:R-:W-:Y:S01]  /*8bd0*/  MUFU.EX2 R201, R201 ;  /* 0x000000c900c97308 */ /* 0x000fe20000000800 */
[----:B---3--:R-:W-:Y:S01]  /*8be0*/  F2FP.F16.F32.PACK_AB R152, R171, R170 ;  /* 0x000000aaab98723e */ /* 0x008fe200000000ff */
[----:B0-----:R-:W-:Y:S01]  /*8bf0*/  FMUL.FTZ R26, R26, R188 ;  /* 0x000000bc1a1a7220 */ /* 0x001fe20000410000 */
[----:B------:R0:W-:Y:S01]  /*8c00*/  @!P2 STS [R153+0x38420], R188 ;  /* 0x038420bc9900a388 */ /* 0x0001e20000000800 */
[----:B------:R-:W-:Y:S01]  /*8c10*/  F2FP.F16.F32.PACK_AB R154, R175, R174 ;  /* 0x000000aeaf9a723e */ /* 0x000fe200000000ff */
[----:B------:R-:W-:Y:S01]  /*8c20*/  FMUL.FTZ R27, R27, R188 ;  /* 0x000000bc1b1b7220 */ /* 0x000fe20000410000 */
[----:B------:R-:W-:Y:S01]  /*8c30*/  F2FP.F16.F32.PACK_AB R156, R179, R178 ;  /* 0x000000b2b39c723e */ /* 0x000fe200000000ff */
[----:B------:R-:W-:Y:S01]  /*8c40*/  FMUL.FTZ R30, R30, R188 ;  /* 0x000000bc1e1e7220 */ /* 0x000fe20000410000 */
[----:B------:R-:W0:Y:S01]  /*8c50*/  MUFU.EX2 R212, R212 ;  /* 0x000000d400d47308 */ /* 0x000e220000000800 */
[----:B------:R-:W-:Y:S01]  /*8c60*/  F2FP.F16.F32.PACK_AB R158, R181, R180 ;  /* 0x000000b4b59e723e */ /* 0x000fe200000000ff */
        /* <DEDUP_REMOVED lines=14> */
[----:B------:R-:W1:Y:S01]  /*8d50*/  MUFU.EX2 R214, R214 ;  /* 0x000000d600d67308 */ /* 0x000e620000000800 */
[----:B0-----:R-:W-:Y:S01]  /*8d60*/  F2FP.F16.F32.PACK_AB R153, R212, R201 ;  /* 0x000000c9d499723e */ /* 0x001fe200000000ff */
        /* <DEDUP_REMOVED lines=14> */
[----:B------:R-:W0:Y:S01]  /*8e50*/  MUFU.EX2 R216, R216 ;  /* 0x000000d800d87308 */ /* 0x000e220000000800 */
[----:B-1----:R-:W-:Y:S01]  /*8e60*/  F2FP.F16.F32.PACK_AB R155, R214, R203 ;  /* 0x000000cbd69b723e */ /* 0x002fe200000000ff */
[----:B------:R-:W-:Y:S01]  /*8e70*/  BAR.SYNC.DEFER_BLOCKING 0xf, 0x100 ;  /* 0x03c4000000007b1d */ /* 0x000fe20000010000 */
        /* <DEDUP_REMOVED lines=21> */
[----:B------:R-:W0:Y:S01]  /*8fd0*/  MUFU.EX2 R183, R183 ;  /* 0x000000b700b77308 */ /* 0x000e220000000800 */
[-C--:B------:R-:W-:Y:S01]  /*8fe0*/  FMUL.FTZ R119, R119, R188.reuse ;  /* 0x000000bc77777220 */ /* 0x080fe20000410000 */
[-C--:B------:R-:W-:Y:S01]  /*8ff0*/  FMUL.FTZ R122, R122, R188.reuse ;  /* 0x000000bc7a7a7220 */ /* 0x080fe20000410000 */
[-C--:B------:R-:W-:Y:S01]  /*9000*/  FMUL.FTZ R123, R123, R188.reuse ;  /* 0x000000bc7b7b7220 */ /* 0x080fe20000410000 */
[-C--:B------:R-:W-:Y:S01]  /*9010*/  FMUL.FTZ R124, R124, R169.reuse ;  /* 0x000000a97c7c7220 */ /* 0x080fe20000410000 */
[----:B------:R-:W-:Y:S01]  /*9020*/  FMUL.FTZ R125, R125, R169 ;  /* 0x000000a97d7d7220 */ /* 0x000fe20000410000 */
[-C--:B------:R-:W-:Y:S01]  /*9030*/  FMUL.FTZ R126, R126, R188.reuse ;  /* 0x000000bc7e7e7220 */ /* 0x080fe20000410000 */
[-C--:B------:R-:W-:Y:S01]  /*9040*/  FMUL.FTZ R127, R127, R188.reuse ;  /* 0x000000bc7f7f7220 */ /* 0x080fe20000410000 */
[----:B------:R-:W-:Y:S01]  /*9050*/  MUFU.EX2 R187, R187 ;  /* 0x000000bb00bb7308 */ /* 0x000fe20000000800 */
[----:B-1----:R-:W-:Y:S01]  /*9060*/  F2FP.F16.F32.PACK_AB R159, R218, R215 ;  /* 0x000000d7da9f723e */ /* 0x002fe200000000ff */
[-C--:B------:R-:W-:Y:S01]  /*9070*/  FMUL.FTZ R128, R128, R169.reuse ;  /* 0x000000a980807220 */ /* 0x080fe20000410000 */
[-C--:B------:R-:W-:Y:S01]  /*9080*/  FMUL.FTZ R129, R129, R169.reuse ;  /* 0x000000a981817220 */ /* 0x080fe20000410000 */
[-C--:B------:R-:W-:Y:S01]  /*9090*/  FMUL.FTZ R130, R130, R188.reuse ;  /* 0x000000bc82827220 */ /* 0x080fe20000410000 */
[----:B------:R-:W-:Y:S01]  /*90a0*/  FMUL.FTZ R131, R131, R188 ;  /* 0x000000bc83837220 */ /* 0x000fe20000410000 */
        /* <DEDUP_REMOVED lines=16> */
[----:B------:R-:W-:Y:S01]  /*91b0*/  FMUL.FTZ R145, R145, R169 ;  /* 0x000000a991917220 */ /* 0x000fe20000410000 */
[-C--:B------:R-:W-:Y:S01]  /*91c0*/  FMUL.FTZ R146, R146, R188.reuse ;  /* 0x000000bc92927220 */ /* 0x080fe20000410000 */
[----:B------:R-:W0:Y:S01]  /*91d0*/  MUFU.EX2 R205, R205 ;  /* 0x000000cd00cd7308 */ /* 0x000e220000000800 */
[----:B-1----:R-:W-:Y:S01]  /*91e0*/  F2FP.F16.F32.PACK_AB R162, R172, R187 ;  /* 0x000000bbaca2723e */ /* 0x002fe200000000ff */
[-C--:B------:R-:W-:Y:S01]  /*91f0*/  FMUL.FTZ R147, R147, R188.reuse ;  /* 0x000000bc93937220 */ /* 0x080fe20000410000 */
[-C--:B------:R-:W-:Y:S01]  /*9200*/  FMUL.FTZ R148, R148, R169.reuse ;  /* 0x000000a994947220 */ /* 0x080fe20000410000 */
[----:B------:R-:W-:Y:S01]  /*9210*/  FMUL.FTZ R149, R149, R169 ;  /* 0x000000a995957220 */ /* 0x000fe20000410000 */
[-C--:B------:R-:W-:Y:S01]  /*9220*/  FMUL.FTZ R150, R150, R188.reuse ;  /* 0x000000bc96967220 */ /* 0x080fe20000410000 */
[----:B------:R-:W-:Y:S01]  /*9230*/  FMUL.FTZ R151, R151, R188 ;  /* 0x000000bc97977220 */ /* 0x000fe20000410000 */
[----:B------:R1:W-:Y:S01]  /*9240*/  STSM.16.M88.4 [R192+0x36400], R152 ;  /* 0x03640098c0007844 */ /* 0x0003e20000000200 */
[----:B------:R-:W-:Y:S01]  /*9250*/  MUFU.EX2 R206, R206 ;  /* 0x000000ce00ce7308 */ /* 0x000fe20000000800 */
[----:B------:R-:W-:-:S02]  /*9260*/  VIADD R210, R217, 0x80 ;  /* 0x00000080d9d27836 */ /* 0x000fc40000000000 */
[----:B------:R-:W-:Y:S01]  /*9270*/  FFMA.FTZ R170, R169, R194, R170 ;  /* 0x000000c2a9aa7223 */ /* 0x000fe200000100aa */
[----:B------:R1:W-:Y:S01]  /*9280*/  STSM.16.M88.4 [R191], R156 ;  /* 0x0000009cbf007844 */ /* 0x0003e20000000200 */
[----:B------:R-:W-:Y:S02]  /*9290*/  FFMA.FTZ R195, R188, R195, R201 ;  /* 0x000000c3bcc37223 */ /* 0x000fe400000100c9 */
[----:B------:R-:W-:Y:S01]  /*92a0*/  FADD.FTZ R171, R171, R170 ;  /* 0x000000aaabab7221 */ /* 0x000fe20000010000 */
[----:B------:R-:W2:Y:S01]  /*92b0*/  MUFU.EX2 R207, R207 ;  /* 0x000000cf00cf7308 */ /* 0x000ea20000000800 */
[----:B0-----:R-:W-:Y:S01]  /*92c0*/  F2FP.F16.F32.PACK_AB R161, R205, R204 ;  /* 0x000000cccda1723e */ /* 0x001fe200000000ff */
[----:B------:R-:W-:Y:S01]  /*92d0*/  FADD.FTZ R212, R212, R195 ;  /* 0x000000c3d4d47221 */ /* 0x000fe20000010000 */
[----:B------:R-:W-:-:S03]  /*92e0*/  FADD.FTZ R174, R174, R171 ;  /* 0x000000abaeae7221 */ /* 0x000fc60000010000 */
[----:B------:R-:W-:Y:S01]  /*92f0*/  FADD.FTZ R203, R203, R212 ;  /* 0x000000d4cbcb7221 */ /* 0x000fe20000010000 */
[----:B------:R-:W-:Y:S01]  /*9300*/  FADD.FTZ R175, R175, R174 ;  /* 0x000000aeafaf7221 */ /* 0x000fe20000010000 */
[----:B------:R-:W-:Y:S02]  /*9310*/  MUFU.EX2 R173, R173 ;  /* 0x000000ad00ad7308 */ /* 0x000fe40000000800 */
[----:B------:R-:W-:Y:S01]  /*9320*/  FADD.FTZ R214, R214, R203 ;  /* 0x000000cbd6d67221 */ /* 0x000fe20000010000 */
[----:B------:R-:W-:-:S03]  /*9330*/  FADD.FTZ R178, R178, R175 ;  /* 0x000000afb2b27221 */ /* 0x000fc60000010000 */
[----:B------:R-:W-:Y:S01]  /*9340*/  FADD.FTZ R213, R213, R214 ;  /* 0x000000d6d5d57221 */ /* 0x000fe20000010000 */
[----:B------:R-:W-:Y:S01]  /*9350*/  FADD.FTZ R179, R179, R178 ;  /* 0x000000b2b3b37221 */ /* 0x000fe20000010000 */
[----:B------:R-:W0:Y:S01]  /*9360*/  MUFU.EX2 R176, R176 ;  /* 0x000000b000b07308 */ /* 0x000e220000000800 */
[----:B--2---:R-:W-:Y:S01]  /*9370*/  F2FP.F16.F32.PACK_AB R163, R207, R206 ;  /* 0x000000cecfa3723e */ /* 0x004fe200000000ff */
[----:B------:R-:W-:Y:S01]  /*9380*/  FADD.FTZ R216, R216, R213 ;  /* 0x000000d5d8d87221 */ /* 0x000fe20000010000 */
[----:B------:R-:W-:-:S03]  /*9390*/  FADD.FTZ R180, R180, R179 ;  /* 0x000000b3b4b47221 */ /* 0x000fc60000010000 */
[----:B------:R1:W-:Y:S01]  /*93a0*/  STSM.16.M88.4 [R190], R160 ;  /* 0x000000a0be007844 */ /* 0x0003e20000000200 */
[----:B------:R-:W-:Y:S01]  /*93b0*/  FADD.FTZ R215, R215, R216 ;  /* 0x000000d8d7d77221 */ /* 0x000fe20000010000 */
[----:B------:R-:W-:Y:S01]  /*93c0*/  MUFU.EX2 R199, R199 ;  /* 0x000000c700c77308 */ /* 0x000fe20000000800 */
[----:B------:R-:W-:Y:S02]  /*93d0*/  FADD.FTZ R181, R181, R180 ;  /* 0x000000b4b5b57221 */ /* 0x000fe40000010000 */
[----:B------:R-:W-:Y:S02]  /*93e0*/  FADD.FTZ R215, R218, R215 ;  /* 0x000000d7dad77221 */ /* 0x000fe40000010000 */
[----:B------:R-:W-:Y:S02]  /*93f0*/  FADD.FTZ R182, R182, R181 ;  /* 0x000000b5b6b67221 */ /* 0x000fe40000010000 */
        /* <DEDUP_REMOVED lines=10> */
[----:B------:R-:W-:Y:S02]  /*94a0*/  FADD.FTZ R173, R173, R172 ;  /* 0x000000acadad7221 */ /* 0x000fe40000010000 */
[----:B------:R-:W0:Y:S01]  /*94b0*/  MUFU.EX2 R209, R209 ;  /* 0x000000d100d17308 */ /* 0x000e220000000800 */
[----:B--2---:R-:W-:Y:S01]  /*94c0*/  F2FP.F16.F32.PACK_AB R166, R202, R199 ;  /* 0x000000c7caa6723e */ /* 0x004fe200000000ff */
[----:B------:R-:W-:-:S04]  /*94d0*/  FADD.FTZ R176, R176, R173 ;  /* 0x000000adb0b07221 */ /* 0x000fc80000010000 */
[----:B------:R-:W-:Y:S02]  /*94e0*/  FADD.FTZ R199, R199, R176 ;  /* 0x000000b0c7c77221 */ /* 0x000fe40000010000 */
[----:B------:R-:W-:Y:S02]  /*94f0*/  MUFU.EX2 R200, R200 ;  /* 0x000000c800c87308 */ /* 0x000fe40000000800 */
[----:B------:R-:W-:-:S06]  /*9500*/  FADD.FTZ R194, R202, R199 ;  /* 0x000000c7cac27221 */ /* 0x000fcc0000010000 */
[----:B------:R-:W2:Y:S01]  /*9510*/  MUFU.EX2 R211, R211 ;  /* 0x000000d300d37308 */ /* 0x000ea20000000800 */
[----:B0-----:R-:W-:Y:S01]  /*9520*/  F2FP.F16.F32.PACK_AB R165, R209, R208 ;  /* 0x000000d0d1a5723e */ /* 0x001fe200000000ff */
[----:B------:R-:W-:-:S04]  /*9530*/  FADD.FTZ R208, R208, R207 ;  /* 0x000000cfd0d07221 */ /* 0x000fc80000010000 */
[----:B------:R-:W-:Y:S01]  /*9540*/  FADD.FTZ R209, R209, R208 ;  /* 0x000000d0d1d17221 */ /* 0x000fe20000010000 */
[----:B--2---:R-:W-:-:S03]  /*9550*/  F2FP.F16.F32.PACK_AB R167, R211, R200 ;  /* 0x000000c8d3a7723e */ /* 0x004fc600000000ff */
[----:B------:R-:W-:Y:S02]  /*9560*/  FADD.FTZ R200, R200, R209 ;  /* 0x000000d1c8c87221 */ /* 0x000fe40000010000 */
[----:B------:R1:W-:Y:S01]  /*9570*/  STSM.16.M88.4 [R189], R164 ;  /* 0x000000a4bd007844 */ /* 0x0003e20000000200 */
[----:B------:R-:W-:Y:S01]  /*9580*/  WARPGROUP.ARRIVE ;  /* 0x00000000000079c5 */ /* 0x000fe20000000000 */
[----:B------:R-:W-:-:S05]  /*9590*/  FADD.FTZ R195, R211, R200 ;  /* 0x000000c8d3c37221 */ /* 0x000fca0000010000 */
[----:B------:R-:W-:Y:S01]  /*95a0*/  HGMMA.64x256x16.F32 R24, R152, gdesc[UR8].tnspB, R24, gsb0 ;  /* 0x43e0000898187df0 */ /* 0x000fe20008000818 */
[----:B------:R-:W-:Y:S01]  /*95b0*/  R2UR UR10, R210 ;  /* 0x00000000d20a72ca */ /* 0x000fe200000e0000 */
[----:B------:R-:W-:Y:S01]  /*95c0*/  UMOV UR11, 0x40000040 ;  /* 0x40000040000b7882 */ /* 0x000fe20000000000 */
[C---:B------:R-:W-:Y:S01]  /*95d0*/  VIADD R210, R217.reuse, 0x100 ;  /* 0x00000100d9d27836 */ /* 0x040fe20000000000 */
[----:B------:R-:W-:Y:S01]  /*95e0*/  IADD3 R217, R217, 0x180, RZ ;  /* 0x00000180d9d97810 */ /* 0x000fe20007ffe0ff */
[----:B------:R-:W-:Y:S02]  /*95f0*/  WARPGROUP.DEPBAR.LE gsb0, 0x0 ;  /* 0x00008000000079c5 */ /* 0x000fe40000010000 */
[----:B------:R-:W-:-:S15]  /*9600*/  WARPGROUP.ARRIVE ;  /* 0x00000000000079c5 */ /* 0x000fde0000000000 */
        /* <DEDUP_REMOVED lines=20> */
[----:B0-----:R-:W0:Y:S02]  /*9750*/  FENCE.VIEW.ASYNC.S ;  /* 0x00000000000073c6 */ /* 0x001e240000000000 */
[----:B0-----:R-:W-:Y:S01]  /*9760*/  NOP ;  /* 0x0000000000007918 */ /* 0x001fe20000000000 */
[----:B------:R-:W-:Y:S06]  /*9770*/  BAR.ARV 0xe, 0x100 ;  /* 0x0384000000007b1d */ /* 0x000fec0000002000 */
[----:B-1----:R-:W-:Y:S05]  /*9780*/  @!P0 BRA `(.L_x_206) ;  /* 0x0000000000048947 */ /* 0x002fea0003800000 */
[----:B------:R-:W-:Y:S01]  /*9790*/  BPT.TRAP 0x1 ;  /* 0x000000040000795c */ /* 0x000fe20000300000 */
.L_x_206:
[----:B------:R-:W0:Y:S01]  /*97a0*/  S2UR UR10, SR_CgaCtaId ;  /* 0x00000000000a79c3 */ /* 0x000e220000008800 */
[----:B------:R-:W-:Y:S01]  /*97b0*/  R2UR UR7, R196 ;  /* 0x00000000c40772ca */ /* 0x000fe200000e0000 */
[----:B------:R-:W-:Y:S02]  /*97c0*/  IMAD.MOV.U32 R188, RZ, RZ, R177 ;  /* 0x000000ffffbc7224 */ /* 0x000fe400078e00b1 */
[----:B------:R-:W-:Y:S02]  /*97d0*/  IMAD.MOV.U32 R187, RZ, RZ, R168 ;  /* 0x000000ffffbb7224 */ /* 0x000fe400078e00a8 */
[----:B------:R-:W-:-:S08]  /*97e0*/  IMAD.MOV.U32 R200, RZ, RZ, R197 ;  /* 0x000000ffffc87224 */ /* 0x000fd000078e00c5 */
[----:B------:R-:W-:-:S04]  /*97f0*/  UIADD3 UR7, UR7, 0x38860, URZ ;  /* 0x0003886007077890 */ /* 0x000fc8000fffe03f */
[----:B0-----:R-:W-:-:S09]  /*9800*/  UPRMT UR7, UR10, 0x654, UR7 ;  /* 0x000006540a077896 */ /* 0x001fd20008000007 */
[----:B------:R-:W-:Y:S01]  /*9810*/  SYNCS.ARRIVE.TRANS64.RED.A1T0 RZ, [UR7], RZ ;  /* 0x000000ffffff79a7 */ /* 0x000fe20008100407 */
[----:B------:R-:W-:Y:S05]  /*9820*/  @P1 BRA `(.L_x_207) ;  /* 0xffffffcc00981947 */ /* 0x000fea000383ffff */
[----:B------:R-:W-:Y:S02]  /*9830*/  IMAD.SHL.U32 R152, R197, 0x40, RZ ;  /* 0x00000040c5987824 */ /* 0x000fe400078e00ff */
[----:B------:R-:W-:Y:S02]  /*9840*/  IMAD.MOV.U32 R188, RZ, RZ, R177 ;  /* 0x000000ffffbc7224 */ /* 0x000fe400078e00b1 */
[----:B------:R-:W-:-:S07]  /*9850*/  IMAD.MOV.U32 R187, RZ, RZ, R168 ;  /* 0x000000ffffbb7224 */ /* 0x000fce00078e00a8 */
.L_x_196:
[----:B------:R-:W0:Y:S01]  /*9860*/  SHFL.BFLY PT, R3, R194, 0x2, 0x1f ;  /* 0x0c401f00c2037f89 */ /* 0x000e2200000e0000 */
[----:B------:R-:W-:Y:S08]  /*9870*/  BAR.ARV 0x8, 0x100 ;  /* 0x0204000000007b1d */ /* 0x000ff00000002000 */
[----:B------:R-:W-:Y:S01]  /*9880*/  BAR.SYNC.DEFER_BLOCKING 0xf, 0x100 ;  /* 0x03c4000000007b1d */ /* 0x000fe20000010000 */
[----:B------:R-:W-:Y:S01]  /*9890*/  ISETP.NE.AND P0, PT, R186, RZ, PT ;  /* 0x000000ffba00720c */ /* 0x000fe20003f05270 */
[----:B------:R-:W-:-:S04]  /*98a0*/  IMAD.IADD R185, R185, 0x1, R152 ;  /* 0x00000001b9b97824 */ /* 0x000fc800078e0298 */
[----:B------:R-:W1:Y:S01]  /*98b0*/  SHFL.BFLY PT, R4, R195, 0x2, 0x1f ;  /* 0x0c401f00c3047f89 */ /* 0x000e6200000e0000 */
[----:B0-----:R-:W-:-:S07]  /*98c0*/  FADD.FTZ R3, R3, R194 ;  /* 0x000000c203037221 */ /* 0x001fce0000010000 */
[----:B------:R-:W-:Y:S01]  /*98d0*/  @!P0 LEA R2, R185, R2, 0x2 ;  /* 0x00000002b9028211 */ /* 0x000fe200078e10ff */
[----:B------:R-:W0:Y:S01]  /*98e0*/  SHFL.BFLY PT, R0, R3, 0x1, 0x1f ;  /* 0x0c201f0003007f89 */ /* 0x000e2200000e0000 */
[----:B-1----:R-:W-:-:S05]  /*98f0*/  FADD.FTZ R4, R4, R195 ;  /* 0x000000c304047221 */ /* 0x002fca0000010000 */
[----:B------:R-:W1:Y:S01]  /*9900*/  SHFL.BFLY PT, R5, R4, 0x1, 0x1f ;  /* 0x0c201f0004057f89 */ /* 0x000e6200000e0000 */
[----:B0-----:R-:W-:Y:S01]  /*9910*/  FADD.FTZ R6, R3, R0 ;  /* 0x0000000003067221 */ /* 0x001fe20000010000 */
[----:B------:R-:W-:-:S04]  /*9920*/  IMAD.MOV.U32 R0, RZ, RZ, RZ ;  /* 0x000000ffff007224 */ /* 0x000fc800078e00ff */
[----:B------:R-:W-:-:S13]  /*9930*/  FSETP.NE.FTZ.AND P1, PT, R6, RZ, PT ;  /* 0x000000ff0600720b */ /* 0x000fda0003f35000 */
[----:B------:R-:W0:Y:S01]  /*9940*/  @P1 MUFU.LG2 R3, R6 ;  /* 0x0000000600031308 */ /* 0x000e220000000c00 */
[----:B-1----:R-:W-:Y:S01]  /*9950*/  FADD.FTZ R8, R4, R5 ;  /* 0x0000000504087221 */ /* 0x002fe20000010000 */
[----:B------:R-:W-:Y:S02]  /*9960*/  IMAD.MOV.U32 R5, RZ, RZ, RZ ;  /* 0x000000ffff057224 */ /* 0x000fe400078e00ff */
[----:B------:R-:W-:Y:S02]  /*9970*/  IMAD.MOV.U32 R4, RZ, RZ, -0x800000 ;  /* 0xff800000ff047424 */ /* 0x000fe400078e00ff */
[----:B------:R-:W-:Y:S02]  /*9980*/  FSETP.NE.FTZ.AND P2, PT, R8, RZ, PT ;  /* 0x000000ff0800720b */ /* 0x000fe40003f55000 */
[----:B------:R1:W2:Y:S01]  /*9990*/  @P1 MUFU.RCP R5, R6 ;  /* 0x0000000600051308 */ /* 0x0002a20000001000 */
[----:B0-----:R-:W-:Y:S01]  /*99a0*/  @P1 FMUL.FTZ R3, R3, 0.69314718246459960938 ;  /* 0x3f31721803031820 */ /* 0x001fe20000410000 */
[----:B-1----:R-:W-:-:S09]  /*99b0*/  IMAD.U32 R6, RZ, RZ, UR6 ;  /* 0x00000006ff067e24 */ /* 0x002fd2000f8e00ff */
[----:B------:R-:W0:Y:S01]  /*99c0*/  @P2 MUFU.RCP R0, R8 ;  /* 0x0000000800002308 */ /* 0x000e220000001000 */
[----:B------:R-:W-:Y:S01]  /*99d0*/  @P1 FMUL.FTZ R6, R6, 0.69314718246459960938 ;  /* 0x3f31721806061820 */ /* 0x000fe20000410000 */
[----:B--2---:R-:W-:Y:S01]  /*99e0*/  @!P0 STS [R2+0x38400], R5 ;  /* 0x0384000502008388 */ /* 0x004fe20000000800 */
[----:B------:R-:W-:-:S05]  /*99f0*/  FMUL.FTZ R24, R24, R5 ;  /* 0x0000000518187220 */ /* 0x000fca0000410000 */
[----:B------:R1:W2:Y:S01]  /*9a00*/  @P2 MUFU.LG2 R7, R8 ;  /* 0x0000000800072308 */ /* 0x0002a20000000c00 */
        /* <DEDUP_REMOVED lines=8> */
[----:B0-----:R0:W-:Y:S01]  /*9a90*/  @!P0 STS [R2+0x38420], R0 ;  /* 0x0384200002008388 */ /* 0x0011e20000000800 */
[----:B-1----:R-:W-:-:S02]  /*9aa0*/  IMAD.U32 R8, RZ, RZ, UR6 ;  /* 0x00000006ff087e24 */ /* 0x002fc4000f8e00ff */
[-C--:B------:R-:W-:Y:S01]  /*9ab0*/  FMUL.FTZ R41, R41, R5.reuse ;  /* 0x0000000529297220 */ /* 0x080fe20000410000 */
[-C--:B------:R-:W-:Y:S01]  /*9ac0*/  FMUL.FTZ R44, R44, R5.reuse ;  /* 0x000000052c2c7220 */ /* 0x080fe20000410000 */
[-C--:B------:R-:W-:Y:S01]  /*9ad0*/  FMUL.FTZ R45, R45, R5.reuse ;  /* 0x000000052d2d7220 */ /* 0x080fe20000410000 */
[----:B------:R-:W-:Y:S01]  /*9ae0*/  @P2 FMUL.FTZ R8, R8, 0.69314718246459960938 ;  /* 0x3f31721808082820 */ /* 0x000fe20000410000 */
[-C--:B------:R-:W-:Y:S01]  /*9af0*/  FMUL.FTZ R48, R48, R5.reuse ;  /* 0x0000000530307220 */ /* 0x080fe20000410000 */
[-C--:B------:R-:W-:Y:S01]  /*9b00*/  FMUL.FTZ R49, R49, R5.reuse ;  /* 0x0000000531317220 */ /* 0x080fe20000410000 */
[----:B--2---:R-:W-:Y:S01]  /*9b10*/  @P2 FMUL.FTZ R7, R7, 0.69314718246459960938 ;  /* 0x3f31721807072820 */ /* 0x004fe20000410000 */
[-C--:B------:R-:W-:Y:S01]  /*9b20*/  FMUL.FTZ R52, R52, R5.reuse ;  /* 0x0000000534347220 */ /* 0x080fe20000410000 */
[----:B0-----:R-:W-:Y:S02]  /*9b30*/  IMAD.MOV.U32 R2, RZ, RZ, -0x800000 ;  /* 0xff800000ff027424 */ /* 0x001fe400078e00ff */
        /* <DEDUP_REMOVED lines=117> */
.L_x_177:
[----:B------:R-:W-:Y:S05]  /*a290*/  @P0 BRA `(.L_x_208) ;  /* 0x0000002000f80947 */ /* 0x000fea0003800000 */
[----:B------:R-:W0:Y:S01]  /*a2a0*/  S2R R0, SR_TID.X ;  /* 0x0000000000007919 */ /* 0x000e220000002100 */
[----:B------:R-:W1:Y:S01]  /*a2b0*/  S2UR UR5, SR_CgaCtaId ;  /* 0x00000000000579c3 */ /* 0x000e620000008800 */
[----:B------:R-:W-:Y:S01]  /*a2c0*/  UMOV UR4, 0x400 ;  /* 0x0000040000047882 */ /* 0x000fe20000000000 */
[----:B------:R-:W-:-:S06]  /*a2d0*/  IMAD R3, RZ, RZ, -UR61 ;  /* 0x8000003dff037e24 */ /* 0x000fcc000f8e02ff */
        /* <DEDUP_REMOVED lines=14> */
[----:B------:R-:W-:-:S03]  /*a3c0*/  LOP3.LUT R5, R9, 0xffffff80, RZ, 0xc0, !PT ;  /* 0xffffff8009057812 */ /* 0x000fc600078ec0ff */
[----:B------:R-:W0:Y:S01]  /*a3d0*/  SHFL.IDX PT, R7, R0, RZ, 0x1f ;  /* 0x00001fff00077589 */ /* 0x000e2200000e0000 */
[----:B-1----:R-:W-:Y:S01]  /*a3e0*/  ISETP.NE.AND P1, PT, R6, 0x1, PT ;  /* 0x000000010600780c */ /* 0x002fe20003f25270 */
[----:B------:R-:W-:Y:S01]  /*a3f0*/  IMAD.IADD R8, R22, 0x1, -R5 ;  /* 0x0000000116087824 */ /* 0x000fe200078e0a05 */
[----:B------:R-:W-:-:S04]  /*a400*/  SHF.R.S32.HI R5, RZ, 0x1f, R3 ;  /* 0x0000001fff057819 */ /* 0x000fc80000011403 */
[----:B------:R-:W-:Y:S02]  /*a410*/  SHF.R.S32.HI R155, RZ, 0x1f, R8 ;  /* 0x0000001fff9b7819 */ /* 0x000fe40000011408 */
[----:B0-----:R-:W-:Y:S02]  /*a420*/  ISETP.NE.AND P0, PT, R7, RZ, PT ;  /* 0x000000ff0700720c */ /* 0x001fe40003f05270 */
[----:B------:R-:W-:-:S04]  /*a430*/  LEA.HI R7, R155, R8, RZ, 0x2 ;  /* 0x000000089b077211 */ /* 0x000fc800078f10ff */
[----:B------:R-:W-:-:S07]  /*a440*/  SHF.R.S32.HI R154, RZ, 0x2, R7 ;  /* 0x00000002ff9a7819 */ /* 0x000fce0000011407 */
        /* <DEDUP_REMOVED lines=13> */
[CC--:B------:R-:W-:Y:S01]  /*a520*/  LEA.HI R152, R12.reuse, R23.reuse, RZ, 0x2 ;  /* 0x000000170c987211 */ /* 0x0c0fe200078f10ff */
[----:B------:R-:W3:Y:S01]  /*a530*/  LDC.64 R20, c[0x0][0xcd8] ;  /* 0x00033600ff147b82 */ /* 0x000ee20000000a00 */
[----:B------:R-:W-:Y:S01]  /*a540*/  LEA.HI R12, R12, R23, RZ, 0x5 ;  /* 0x000000170c0c7211 */ /* 0x000fe200078f28ff */
[----:B------:R-:W-:Y:S01]  /*a550*/  IMAD.IADD R9, R22, 0x1, -R9 ;  /* 0x0000000116097824 */ /* 0x000fe200078e0a09 */
[--C-:B------:R-:W-:Y:S01]  /*a560*/  SHF.R.S32.HI R10, RZ, 0x2, R152.reuse ;  /* 0x00000002ff0a7819 */ /* 0x100fe20000011498 */
[----:B------:R-:W-:Y:S01]  /*a570*/  UIADD3 UR4, UR9, UR4, URZ ;  /* 0x0000000409047290 */ /* 0x000fe2000fffe03f */
[----:B------:R-:W-:Y:S02]  /*a580*/  SHF.R.S32.HI R11, RZ, 0x1f, R152 ;  /* 0x0000001fff0b7819 */ /* 0x000fe40000011498 */
[----:B------:R-:W-:-:S02]  /*a590*/  SHF.R.S32.HI R12, RZ, 0x5, R12 ;  /* 0x00000005ff0c7819 */ /* 0x000fc4000001140c */
[----:B0-----:R-:W-:Y:S02]  /*a5a0*/  ISETP.NE.AND P0, PT, R18, 0x1, PT ;  /* 0x000000011200780c */ /* 0x001fe40003f05270 */
[----:B------:R-:W-:Y:S02]  /*a5b0*/  LEA.HI R11, R11, R10, RZ, 0x3 ;  /* 0x0000000a0b0b7211 */ /* 0x000fe400078f18ff */
[----:B------:R-:W-:Y:S02]  /*a5c0*/  LOP3.LUT R152, R152, 0x7ffffffc, RZ, 0xc0, !PT ;  /* 0x7ffffffc98987812 */ /* 0x000fe400078ec0ff */
[----:B------:R-:W-:Y:S01]  /*a5d0*/  LOP3.LUT R11, R11, 0xfffffff8, RZ, 0xc0, !PT ;  /* 0xfffffff80b0b7812 */ /* 0x000fe200078ec0ff */
[----:B--2---:R-:W-:Y:S02]  /*a5e0*/  USHF.R.S32.HI UR5, URZ, 0x1f, UR7 ;  /* 0x0000001f3f057899 */ /* 0x004fe40008011407 */
[----:B------:R-:W-:Y:S01]  /*a5f0*/  IMAD.IADD R152, R23, 0x1, -R152 ;  /* 0x0000000117987824 */ /* 0x000fe200078e0a98 */
[----:B------:R-:W-:-:S02]  /*a600*/  IADD3 R11, R10, -R11, RZ ;  /* 0x8000000b0a0b7210 */ /* 0x000fc40007ffe0ff */
[C---:B------:R-:W-:Y:S01]  /*a610*/  LEA.HI R10, R9.reuse, R9, RZ, 0x1 ;  /* 0x00000009090a7211 */ /* 0x040fe200078f08ff */
[----:B------:R-:W0:Y:S01]  /*a620*/  @P0 LDC R16, c[0x0][0xcec] ;  /* 0x00033b00ff100b82 */ /* 0x000e220000000800 */
[----:B------:R-:W-:Y:S02]  /*a630*/  IMAD.SHL.U32 R152, R152, 0x2, RZ ;  /* 0x0000000298987824 */ /* 0x000fe400078e00ff */
[----:B------:R-:W-:Y:S01]  /*a640*/  LOP3.LUT R10, R10, 0x1ffffffe, RZ, 0xc0, !PT ;  /* 0x1ffffffe0a0a7812 */ /* 0x000fe200078ec0ff */
[----:B------:R-:W-:Y:S02]  /*a650*/  IMAD R153, R12, 0x10, R11 ;  /* 0x000000100c997824 */ /* 0x000fe400078e020b */
[----:B---3--:R-:W-:Y:S02]  /*a660*/  IMAD R12, R20, UR5, RZ ;  /* 0x00000005140c7c24 */ /* 0x008fe4000f8e02ff */
[----:B------:R-:W2:Y:S01]  /*a670*/  @P0 LDC R17, c[0x0][0xcf0] ;  /* 0x00033c00ff110b82 */ /* 0x000ea20000000800 */
[----:B------:R-:W-:-:S02]  /*a680*/  IMAD.IADD R9, R9, 0x1, -R10 ;  /* 0x0000000109097824 */ /* 0x000fc400078e0a0a */
[----:B------:R-:W-:Y:S02]  /*a690*/  IMAD.U32 R11, RZ, RZ, UR9 ;  /* 0x00000009ff0b7e24 */ /* 0x000fe4000f8e00ff */
[----:B------:R-:W-:Y:S02]  /*a6a0*/  IMAD R9, R9, 0x8, R153 ;  /* 0x0000000809097824 */ /* 0x000fe400078e0299 */
[----:B------:R-:W-:Y:S02]  /*a6b0*/  IMAD R15, R21, UR7, R12 ;  /* 0x00000007150f7c24 */ /* 0x000fe4000f8e020c */
[----:B-1----:R-:W-:Y:S02]  /*a6c0*/  IMAD R9, R14, 0x40, R9 ;  /* 0x000000400e097824 */ /* 0x002fe400078e0209 */
[----:B------:R-:W-:Y:S02]  /*a6d0*/  IMAD.U32 R10, RZ, RZ, UR8 ;  /* 0x00000008ff0a7e24 */ /* 0x000fe4000f8e00ff */
[----:B------:R-:W-:Y:S01]  /*a6e0*/  IMAD.U32 R11, RZ, RZ, UR4 ;  /* 0x00000004ff0b7e24 */ /* 0x000fe2000f8e00ff */
[----:B------:R-:W-:Y:S01]  /*a6f0*/  ULDC.64 UR4, c[0x0][0xce0] ;  /* 0x0003380000047ab9 */ /* 0x000fe20000000a00 */
[----:B------:R-:W-:-:S02]  /*a700*/  IMAD.MOV.U32 R13, RZ, RZ, R9 ;  /* 0x000000ffff0d7224 */ /* 0x000fc400078e0009 */
[----:B0-----:R-:W-:-:S04]  /*a710*/  @P0 IMAD.HI.U32 R12, R9, R16, RZ ;  /* 0x00000010090c0227 */ /* 0x001fc800078e00ff */
[----:B------:R-:W-:Y:S01]  /*a720*/  IMAD.WIDE.U32 R10, R20, UR7, R10 ;  /* 0x00000007140a7c25 */ /* 0x000fe2000f8e000a */
[----:B--2---:R-:W-:-:S03]  /*a730*/  @P0 SHF.R.U32.HI R13, RZ, R17, R12 ;  /* 0x00000011ff0d0219 */ /* 0x004fc6000001160c */
[----:B------:R-:W-:Y:S02]  /*a740*/  IMAD.IADD R11, R11, 0x1, R15 ;  /* 0x000000010b0b7824 */ /* 0x000fe400078e020f */
[----:B------:R-:W-:Y:S01]  /*a750*/  IMAD R12, R5, UR4, RZ ;  /* 0x00000004050c7c24 */ /* 0x000fe2000f8e02ff */
[----:B------:R-:W-:Y:S01]  /*a760*/  IADD3 R15, -R13, RZ, RZ ;  /* 0x000000ff0d0f7210 */ /* 0x000fe20007ffe1ff */
[----:B------:R-:W-:-:S04]  /*a770*/  IMAD.WIDE.U32 R10, R3, UR4, R10 ;  /* 0x00000004030a7c25 */ /* 0x000fc8000f8e000a */
[----:B------:R-:W-:Y:S01]  /*a780*/  IMAD R9, R18, R15, R9 ;  /* 0x0000000f12097224 */ /* 0x000fe200078e0209 */
[----:B------:R-:W-:Y:S01]  /*a790*/  SHF.R.S32.HI R15, RZ, 0x1f, R13 ;  /* 0x0000001fff0f7819 */ /* 0x000fe2000001140d */
[----:B------:R-:W-:Y:S01]  /*a7a0*/  IMAD R16, R3, UR5, R12 ;  /* 0x0000000503107c24 */ /* 0x000fe2000f8e020c */
[----:B------:R-:W-:Y:S01]  /*a7b0*/  IADD3 R10, P0, R13, R10, RZ ;  /* 0x0000000a0d0a7210 */ /* 0x000fe20007f1e0ff */
[----:B------:R-:W-:Y:S01]  /*a7c0*/  ULDC.64 UR4, c[0x0][0xcc8] ;  /* 0x0003320000047ab9 */ /* 0x000fe20000000a00 */
[----:B------:R-:W-:Y:S02]  /*a7d0*/  SHF.R.S32.HI R12, RZ, 0x1f, R9 ;  /* 0x0000001fff0c7819 */ /* 0x000fe40000011409 */
[----:B------:R-:W-:-:S03]  /*a7e0*/  IADD3.X R11, R15, R11, R16, P0, !PT ;  /* 0x0000000b0f0b7210 */ /* 0x000fc600007fe410 */
[----:B------:R-:W-:Y:S02]  /*a7f0*/  IMAD R12, R12, UR4, RZ ;  /* 0x000000040c0c7c24 */ /* 0x000fe4000f8e02ff */
[----:B------:R-:W-:-:S04]  /*a800*/  IMAD.WIDE.U32 R10, R9, UR4, R10 ;  /* 0x00000004090a7c25 */ /* 0x000fc8000f8e000a */
[----:B------:R-:W-:Y:S01]  /*a810*/  IMAD R9, R9, UR5, R12 ;  /* 0x0000000509097c24 */ /* 0x000fe2000f8e020c */
[----:B------:R-:W-:Y:S01]  /*a820*/  LEA.HI R12, R0, R0, RZ, 0x1 ;  /* 0x00000000000c7211 */ /* 0x000fe200078f08ff */
[----:B------:R-:W-:Y:S02]  /*a830*/  ULDC.64 UR4, c[0x0][0xca8] ;  /* 0x00032a0000047ab9 */ /* 0x000fe40000000a00 */
[----:B------:R-:W-:Y:S01]  /*a840*/  IMAD.IADD R9, R11, 0x1, R9 ;  /* 0x000000010b097824 */ /* 0x000fe200078e0209 */
[----:B------:R-:W-:Y:S01]  /*a850*/  LEA R16, P0, R10, UR4, 0x2 ;  /* 0x000000040a107c11 */ /* 0x000fe2000f8010ff */
[----:B------:R-:W-:Y:S01]  /*a860*/  ULDC UR4, c[0x0][0xb88] ;  /* 0x0002e20000047ab9 */ /* 0x000fe20000000800 */
[----:B------:R-:W-:Y:S02]  /*a870*/  LOP3.LUT R11, R12, 0xfffffe, RZ, 0xc0, !PT ;  /* 0x00fffffe0c0b7812 */ /* 0x000fe400078ec0ff */
[----:B------:R-:W-:Y:S01]  /*a880*/  LEA.HI.X R17, R10, UR5, R9, 0x2, P0 ;  /* 0x000000050a117c11 */ /* 0x000fe200080f1409 */
[----:B------:R-:W-:Y:S01]  /*a890*/  SHFL.IDX PT, R12, R16, 0x1, 0x1c1f ;  /* 0x003c1f00100c7f89 */ /* 0x000fe200000e0000 */
[----:B------:R-:W-:-:S02]  /*a8a0*/  IMAD R9, R14, 0x40, R153 ;  /* 0x000000400e097824 */ /* 0x000fc400078e0299 */
[----:B------:R-:W-:Y:S01]  /*a8b0*/  IMAD.IADD R15, R0, 0x1, -R11 ;  /* 0x00000001000f7824 */ /* 0x000fe200078e0a0b */
[----:B------:R-:W-:Y:S01]  /*a8c0*/  SHFL.IDX PT, R10, R16, RZ, 0x1c1f ;  /* 0x001c1fff100a7589 */ /* 0x000fe200000e0000 */
[----:B------:R-:W-:Y:S02]  /*a8d0*/  IMAD R14, R18, UR4, RZ ;  /* 0x00000004120e7c24 */ /* 0x000fe4000f8e02ff */
[----:B------:R-:W-:Y:S01]  /*a8e0*/  IMAD.U32 R15, R15, -0x100, RZ ;  /* 0xffffff000f0f7824 */ /* 0x000fe200078e00ff */
[----:B------:R-:W0:Y:S04]  /*a8f0*/  SHFL.IDX PT, R11, R17, RZ, 0x1c1f ;  /* 0x001c1fff110b7589 */ /* 0x000e2800000e0000 */
[----:B------:R-:W1:Y:S01]  /*a900*/  SHFL.IDX PT, R13, R17, 0x1, 0x1c1f ;  /* 0x003c1f00110d7f89 */ /* 0x000e6200000e0000 */
[----:B------:R-:W-:Y:S01]  /*a910*/  ISETP.NE.AND P0, PT, R152, R15, PT ;  /* 0x0000000f9800720c */ /* 0x000fe20003f05270 */
[----:B------:R-:W-:-:S03]  /*a920*/  VIADD R15, R9, 0x8 ;  /* 0x00000008090f7836 */ /* 0x000fc60000000000 */
[-C--:B------:R-:W-:Y:S02]  /*a930*/  ISETP.GE.OR P2, PT, R9, R14.reuse, P0 ;  /* 0x0000000e0900720c */ /* 0x080fe40000746670 */
[----:B------:R-:W-:-:S11]  /*a940*/  ISETP.GE.OR P0, PT, R15, R14, P0 ;  /* 0x0000000e0f00720c */ /* 0x000fd60000706670 */
[----:B0-----:R0:W-:Y:S04]  /*a950*/  @!P2 ST.E desc[UR36][R10.64], R4 ;  /* 0x000000040a00a985 */ /* 0x0011e8000c101924 */
[----:B-1----:R0:W-:Y:S02]  /*a960*/  @!P0 ST.E desc[UR36][R12.64], R2 ;  /* 0x000000020c008985 */ /* 0x0021e4000c101924 */
.L_x_209:
[----:B------:R-:W1:Y:S01]  /*a970*/  S2R R14, SR_CTAID.X ;  /* 0x00000000000e7919 */ /* 0x000e620000002500 */
[----:B------:R-:W-:Y:S01]  /*a980*/  LEA.HI R19, R19, R22, RZ, 0x2 ;  /* 0x0000001613137211 */ /* 0x000fe200078f10ff */
[----:B------:R-:W2:Y:S01]  /*a990*/  S2UR UR7, SR_CTAID.Z ;  /* 0x00000000000779c3 */ /* 0x000ea20000002700 */
[----:B------:R-:W-:Y:S01]  /*a9a0*/  SHF.R.S32.HI R9, RZ, 0x1f, R7 ;  /* 0x0000001fff097819 */ /* 0x000fe20000011407 */
[----:B------:R-:W-:Y:S01]  /*a9b0*/  ULDC.64 UR8, c[0x0][0xc38] ;  /* 0x00030e0000087ab9 */ /* 0x000fe20000000a00 */
[----:B------:R-:W-:Y:S01]  /*a9c0*/  LOP3.LUT R19, R19, 0xfffffffc, RZ, 0xc0, !PT ;  /* 0xfffffffc13137812 */ /* 0x000fe200078ec0ff */
[----:B------:R-:W-:Y:S01]  /*a9d0*/  UIMAD UR6, UR6, UR8, URZ ;  /* 0x00000008060672a4 */ /* 0x000fe2000f8e023f */
[----:B------:R-:W-:Y:S01]  /*a9e0*/  LEA.HI R9, R9, R154, RZ, 0x3 ;  /* 0x0000009a09097211 */ /* 0x000fe200078f18ff */
[----:B------:R-:W-:Y:S01]  /*a9f0*/  UIMAD.WIDE.U32 UR4, UR61, UR8, URZ ;  /* 0x000000083d0472a5 */ /* 0x000fe2000f8e003f */
[----:B------:R-:W-:Y:S01]  /*aa00*/  LEA.HI R155, R155, R8, RZ, 0x5 ;  /* 0x000000089b9b7211 */ /* 0x000fe200078f28ff */
[----:B0-----:R-:W0:Y:S01]  /*aa10*/  LDC.64 R12, c[0x0][0xc40] ;  /* 0x00031000ff0c7b82 */ /* 0x001e220000000a00 */
[----:B------:R-:W-:Y:S01]  /*aa20*/  IMAD.IADD R19, R22, 0x1, -R19 ;  /* 0x0000000116137824 */ /* 0x000fe200078e0a13 */
[----:B------:R-:W-:Y:S01]  /*aa30*/  LOP3.LUT R9, R9, 0xfffffff8, RZ, 0xc0, !PT ;  /* 0xfffffff809097812 */ /* 0x000fe200078ec0ff */
[----:B------:R-:W-:Y:S01]  /*aa40*/  UIMAD UR6, UR61, UR9, UR6 ;  /* 0x000000093d0672a4 */ /* 0x000fe2000f8e0206 */
[----:B------:R-:W-:Y:S01]  /*aa50*/  SHF.R.S32.HI R155, RZ, 0x5, R155 ;  /* 0x00000005ff9b7819 */ /* 0x000fe2000001149b */
[----:B------:R-:W-:Y:S01]  /*aa60*/  IMAD.U32 R11, RZ, RZ, UR5 ;  /* 0x00000005ff0b7e24 */ /* 0x000fe2000f8e00ff */
[----:B------:R-:W-:Y:S01]  /*aa70*/  LEA.HI R2, R19, R19, RZ, 0x1 ;  /* 0x0000001313027211 */ /* 0x000fe200078f08ff */
[----:B------:R-:W-:Y:S01]  /*aa80*/  IMAD.IADD R154, R154, 0x1, -R9 ;  /* 0x000000019a9a7824 */ /* 0x000fe200078e0a09 */
[----:B------:R-:W3:Y:S01]  /*aa90*/  @P1 LDC R16, c[0x0][0xcec] ;  /* 0x00033b00ff101b82 */ /* 0x000ee20000000800 */
[----:B------:R-:W-:Y:S01]  /*aaa0*/  UIADD3 UR6, UR5, UR6, URZ ;  /* 0x0000000605067290 */ /* 0x000fe2000fffe03f */
[----:B------:R-:W-:Y:S01]  /*aab0*/  LOP3.LUT R2, R2, 0x1ffffffe, RZ, 0xc0, !PT ;  /* 0x1ffffffe02027812 */ /* 0x000fe200078ec0ff */
[----:B------:R-:W-:Y:S01]  /*aac0*/  IMAD R155, R155, 0x10, R154 ;  /* 0x000000109b9b7824 */ /* 0x000fe200078e029a */
[----:B------:R-:W-:Y:S01]  /*aad0*/  BSSY B0, `(.L_x_210) ;  /* 0x00000f3000007945 */ /* 0x000fe20003800000 */
[----:B------:R-:W-:Y:S01]  /*aae0*/  IMAD.U32 R10, RZ, RZ, UR4 ;  /* 0x00000004ff0a7e24 */ /* 0x000fe2000f8e00ff */
[----:B------:R-:W-:Y:S01]  /*aaf0*/  IADD3 R2, R19, -R2, RZ ;  /* 0x8000000213027210 */ /* 0x000fe20007ffe0ff */
[----:B------:R-:W-:Y:S01]  /*ab00*/  IMAD.U32 R11, RZ, RZ, UR6 ;  /* 0x00000006ff0b7e24 */ /* 0x000fe2000f8e00ff */
[----:B------:R-:W4:Y:S01]  /*ab10*/  @P1 LDC R17, c[0x0][0xcf0] ;  /* 0x00033c00ff111b82 */ /* 0x000f220000000800 */
[----:B--2---:R-:W-:-:S02]  /*ab20*/  USHF.R.S32.HI UR8, URZ, 0x1f, UR7 ;  /* 0x0000001f3f087899 */ /* 0x004fc40008011407 */
[----:B------:R-:W-:Y:S01]  /*ab30*/  IMAD R4, R2, 0x8, R155 ;  /* 0x0000000802047824 */ /* 0x000fe200078e029b */
[----:B------:R-:W-:-:S03]  /*ab40*/  ULDC.64 UR4, c[0x0][0xc48] ;  /* 0x0003120000047ab9 */ /* 0x000fc60000000a00 */
[----:B-1----:R-:W-:Y:S02]  /*ab50*/  IMAD R15, R14, 0x40, R4 ;  /* 0x000000400e0f7824 */ /* 0x002fe400078e0204 */
[C---:B0-----:R-:W-:Y:S02]  /*ab60*/  IMAD R2, R12.reuse, UR8, RZ ;  /* 0x000000080c027c24 */ /* 0x041fe4000f8e02ff */
[----:B------:R-:W-:-:S04]  /*ab70*/  IMAD.WIDE.U32 R10, R12, UR7, R10 ;  /* 0x000000070c0a7c25 */ /* 0x000fc8000f8e000a */
[----:B------:R-:W-:Y:S02]  /*ab80*/  IMAD R13, R13, UR7, R2 ;  /* 0x000000070d0d7c24 */ /* 0x000fe4000f8e0202 */
[----:B---3--:R-:W-:-:S04]  /*ab90*/  @P1 IMAD.HI.U32 R16, R15, R16, RZ ;  /* 0x000000100f101227 */ /* 0x008fc800078e00ff */
[----:B------:R-:W-:Y:S02]  /*aba0*/  IMAD.MOV.U32 R9, RZ, RZ, R15 ;  /* 0x000000ffff097224 */ /* 0x000fe400078e000f */
[----:B------:R-:W-:Y:S01]  /*abb0*/  IMAD R2, R5, UR4, RZ ;  /* 0x0000000405027c24 */ /* 0x000fe2000f8e02ff */
[----:B----4-:R-:W-:Y:S01]  /*abc0*/  @P1 SHF.R.U32.HI R9, RZ, R17, R16 ;  /* 0x00000011ff091219 */ /* 0x010fe20000011610 */
[----:B------:R-:W-:Y:S02]  /*abd0*/  IMAD.IADD R11, R11, 0x1, R13 ;  /* 0x000000010b0b7824 */ /* 0x000fe400078e020d */
[C---:B------:R-:W-:Y:S01]  /*abe0*/  IMAD R13, R3.reuse, UR5, R2 ;  /* 0x00000005030d7c24 */ /* 0x040fe2000f8e0202 */
[--C-:B------:R-:W-:Y:S01]  /*abf0*/  SHF.R.S32.HI R4, RZ, 0x1f, R9.reuse ;  /* 0x0000001fff047819 */ /* 0x100fe20000011409 */
[----:B------:R-:W-:Y:S02]  /*ac00*/  IMAD.MOV R5, RZ, RZ, -R9 ;  /* 0x000000ffff057224 */ /* 0x000fe400078e0a09 */
[----:B------:R-:W-:Y:S01]  /*ac10*/  IMAD.WIDE.U32 R2, R3, UR4, R10 ;  /* 0x0000000403027c25 */ /* 0x000fe2000f8e000a */
[----:B------:R-:W-:-:S03]  /*ac20*/  ULDC.64 UR4, c[0x0][0xc30] ;  /* 0x00030c0000047ab9 */ /* 0x000fc60000000a00 */
[----:B------:R-:W-:Y:S01]  /*ac30*/  IMAD R5, R6, R5, R15 ;  /* 0x0000000506057224 */ /* 0x000fe200078e020f */
[----:B------:R-:W-:Y:S01]  /*ac40*/  IADD3 R3, R3, R13, RZ ;  /* 0x0000000d03037210 */ /* 0x000fe20007ffe0ff */
[----:B------:R-:W-:-:S04]  /*ac50*/  IMAD R4, R4, UR4, RZ ;  /* 0x0000000404047c24 */ /* 0x000fc8000f8e02ff */
[C---:B------:R-:W-:Y:S01]  /*ac60*/  IMAD R11, R9.reuse, UR5, R4 ;  /* 0x00000005090b7c24 */ /* 0x040fe2000f8e0204 */
[----:B------:R-:W-:Y:S01]  /*ac70*/  SHF.R.S32.HI R4, RZ, 0x1f, R5 ;  /* 0x0000001fff047819 */ /* 0x000fe20000011405 */
[----:B------:R-:W-:Y:S01]  /*ac80*/  IMAD.WIDE.U32 R2, R9, UR4, R2 ;  /* 0x0000000409027c25 */ /* 0x000fe2000f8e0002 */
[----:B------:R-:W-:-:S03]  /*ac90*/  ULDC.64 UR4, c[0x0][0xc28] ;  /* 0x00030a0000047ab9 */ /* 0x000fc60000000a00 */
[----:B------:R-:W-:Y:S02]  /*aca0*/  IMAD R4, R4, UR4, RZ ;  /* 0x0000000404047c24 */ /* 0x000fe4000f8e02ff */
[----:B------:R-:W-:Y:S02]  /*acb0*/  IMAD.IADD R3, R3, 0x1, R11 ;  /* 0x0000000103037824 */ /* 0x000fe400078e020b */
[C---:B------:R-:W-:Y:S02]  /*acc0*/  IMAD R9, R5.reuse, UR5, R4 ;  /* 0x0000000505097c24 */ /* 0x040fe4000f8e0204 */
[----:B------:R-:W-:Y:S01]  /*acd0*/  IMAD.WIDE.U32 R2, R5, UR4, R2 ;  /* 0x0000000405027c25 */ /* 0x000fe2000f8e0002 */
[----:B------:R-:W-:-:S03]  /*ace0*/  ULDC.64 UR4, c[0x0][0xc00] ;  /* 0x0003000000047ab9 */ /* 0x000fc60000000a00 */
[----:B------:R-:W-:Y:S01]  /*acf0*/  IMAD.IADD R5, R3, 0x1, R9 ;  /* 0x0000000103057824 */ /* 0x000fe200078e0209 */
        /* <DEDUP_REMOVED lines=9> */
[----:B------:R0:W1:Y:S01]  /*ad90*/  SHFL.IDX PT, R2, R4, RZ, 0x1c1f ;  /* 0x001c1fff04027589 */ /* 0x00006200000e0000 */
[----:B------:R-:W-:Y:S01]  /*ada0*/  IMAD.IADD R0, R8, 0x1, -R9 ;  /* 0x0000000108007824 */ /* 0x000fe200078e0a09 */
[----:B------:R-:W-:-:S02]  /*adb0*/  ISETP.GE.AND P0, PT, R7, R6, PT ;  /* 0x000000060700720c */ /* 0x000fc40003f06270 */
[----:B------:R0:W2:Y:S01]  /*adc0*/  SHFL.IDX PT, R3, R5, RZ, 0x1c1f ;  /* 0x001c1fff05037589 */ /* 0x0000a200000e0000 */
[----:B------:R-:W-:-:S04]  /*add0*/  IMAD R0, R11, 0x80, R0 ;  /* 0x000000800b007824 */ /* 0x000fc800078e0200 */
[----:B------:R-:W-:-:S06]  /*ade0*/  IMAD.SHL.U32 R0, R0, 0x2, RZ ;  /* 0x0000000200007824 */ /* 0x000fcc00078e00ff */
[----:B0-----:R-:W-:Y:S05]  /*adf0*/  @P0 BRA `(.L_x_211) ;  /* 0x0000000c00000947 */ /* 0x001fea0003800000 */
[C---:B------:R-:W-:Y:S01]  /*ae00*/  VIADD R9, R0.reuse, 0x8 ;  /* 0x0000000800097836 */ /* 0x040fe20000000000 */
[----:B------:R-:W-:Y:S01]  /*ae10*/  ULDC UR4, c[0x0][0xbc8] ;  /* 0x0002f20000047ab9 */ /* 0x000fe20000000800 */
[C---:B------:R-:W-:Y:S01]  /*ae20*/  VIADD R11, R0.reuse, 0x10 ;  /* 0x00000010000b7836 */ /* 0x040fe20000000000 */
[C---:B------:R-:W-:Y:S01]  /*ae30*/  IADD3 R13, R0.reuse, 0x18, RZ ;  /* 0x00000018000d7810 */ /* 0x040fe20007ffe0ff */
        /* <DEDUP_REMOVED lines=12> */
[----:B------:R-:W-:-:S02]  /*af00*/  VIADD R22, R0, 0x50 ;  /* 0x0000005000167836 */ /* 0x000fc40000000000 */
[C---:B------:R-:W-:Y:S01]  /*af10*/  @!P2 LEA.HI R8, R0.reuse, R0, RZ, 0x1 ;  /* 0x000000000008a211 */ /* 0x040fe200078f08ff */
[----:B------:R-:W-:Y:S01]  /*af20*/  VIADD R23, R0, 0x58 ;  /* 0x0000005800177836 */ /* 0x000fe20000000000 */
[----:B------:R-:W-:Y:S02]  /*af30*/  @!P3 LEA.HI R10, R9, R9, RZ, 0x1 ;  /* 0x00000009090ab211 */ /* 0x000fe400078f08ff */
[----:B------:R-:W-:Y:S02]  /*af40*/  @!P4 LEA.HI R12, R11, R11, RZ, 0x1 ;  /* 0x0000000b0b0cc211 */ /* 0x000fe400078f08ff */
[----:B------:R-:W-:Y:S02]  /*af50*/  @!P5 LEA.HI R14, R13, R13, RZ, 0x1 ;  /* 0x0000000d0d0ed211 */ /* 0x000fe400078f08ff */
[----:B------:R-:W-:Y:S02]  /*af60*/  @!P2 LOP3.LUT R9, R8, 0xfffffffe, RZ, 0xc0, !PT ;  /* 0xfffffffe0809a812 */ /* 0x000fe400078ec0ff */
[----:B------:R-:W-:-:S02]  /*af70*/  @!P3 LOP3.LUT R11, R10, 0xfffffffe, RZ, 0xc0, !PT ;  /* 0xfffffffe0a0bb812 */ /* 0x000fc400078ec0ff */
[----:B------:R-:W-:Y:S01]  /*af80*/  @!P4 LOP3.LUT R13, R12, 0xfffffffe, RZ, 0xc0, !PT ;  /* 0xfffffffe0c0dc812 */ /* 0x000fe200078ec0ff */
[--C-:B-12---:R-:W-:Y:S01]  /*af90*/  @!P2 IMAD.WIDE R8, R9, 0x4, R2.reuse ;  /* 0x000000040908a825 */ /* 0x106fe200078e0202 */
[----:B------:R-:W-:Y:S02]  /*afa0*/  @!P5 LOP3.LUT R15, R14, 0xfffffffe, RZ, 0xc0, !PT ;  /* 0xfffffffe0e0fd812 */ /* 0x000fe400078ec0ff */
[----:B------:R-:W-:Y:S01]  /*afb0*/  ISETP.GE.AND P6, PT, R22, UR4, PT ;  /* 0x0000000416007c0c */ /* 0x000fe2000bfc6270 */
        /* <DEDUP_REMOVED lines=9> */
[----:B------:R-:W-:Y:S01]  /*b050*/  @!P0 LEA.HI R16, R16, R16, RZ, 0x1 ;  /* 0x0000001010108211 */ /* 0x000fe200078f08ff */
[----:B------:R3:W-:Y:S01]  /*b060*/  @!P5 ST.E.64 desc[UR36][R14.64], R36 ;  /* 0x000000240e00d985 */ /* 0x0007e2000c101b24 */
[----:B------:R-:W-:Y:S01]  /*b070*/  ISETP.GE.AND P5, PT, R21, UR4, PT ;  /* 0x0000000415007c0c */ /* 0x000fe2000bfa6270 */
[----:B0-----:R-:W-:Y:S01]  /*b080*/  VIADD R24, R0, 0x60 ;  /* 0x0000006000187836 */ /* 0x001fe20000000000 */
[----:B------:R-:W-:Y:S02]  /*b090*/  @!P1 LEA.HI R17, R17, R17, RZ, 0x1 ;  /* 0x0000001111119211 */ /* 0x000fe400078f08ff */
[----:B------:R-:W-:-:S02]  /*b0a0*/  @!P0 LOP3.LUT R9, R16, 0xfffffffe, RZ, 0xc0, !PT ;  /* 0xfffffffe10098812 */ /* 0x000fc400078ec0ff */
        /* <DEDUP_REMOVED lines=29> */
[----:B------:R-:W-:-:S02]  /*b280*/  @!P1 LEA.HI R23, R23, R23, RZ, 0x1 ;  /* 0x0000001717179211 */ /* 0x000fc400078f08ff */
        /* <DEDUP_REMOVED lines=9> */
[----:B0-----:R-:W-:Y:S01]  /*b320*/  @!P1 LOP3.LUT R9, R23, 0xfffffffe, RZ, 0xc0, !PT ;  /* 0xfffffffe17099812 */ /* 0x001fe200078ec0ff */
[----:B------:R-:W-:Y:S01]  /*b330*/  VIADD R23, R0, 0x90 ;  /* 0x0000009000177836 */ /* 0x000fe20000000000 */
        /* <DEDUP_REMOVED lines=17> */
[----:B----4-:R-:W-:Y:S01]  /*b450*/  @!P3 LOP3.LUT R17, R22, 0xfffffffe, RZ, 0xc0, !PT ;  /* 0xfffffffe1611b812 */ /* 0x010fe200078ec0ff */
[----:B------:R-:W-:Y:S01]  /*b460*/  VIADD R22, R0, 0xc0 ;  /* 0x000000c000167836 */ /* 0x000fe20000000000 */
[----:B------:R-:W-:Y:S01]  /*b470*/  ISETP.GE.AND P0, PT, R23, UR4, PT ;  /* 0x0000000417007c0c */ /* 0x000fe2000bf06270 */
[----:B0-----:R-:W-:Y:S01]  /*b480*/  @!P2 IMAD.WIDE R8, R13, 0x4, R2 ;  /* 0x000000040d08a825 */ /* 0x001fe200078e0202 */
[----:B------:R-:W-:-:S03]  /*b490*/  ISETP.GE.AND P1, PT, R24, UR4, PT ;  /* 0x0000000418007c0c */ /* 0x000fc6000bf26270 */
[--C-:B-1----:R-:W-:Y:S01]  /*b4a0*/  @!P6 IMAD.WIDE R10, R19, 0x4, R2.reuse ;  /* 0x00000004130ae825 */ /* 0x102fe200078e0202 */
[----:B------:R0:W-:Y:S01]  /*b4b0*/  @!P2 ST.E.64 desc[UR36][R8.64], R76 ;  /* 0x0000004c0800a985 */ /* 0x0001e2000c101b24 */
[----:B------:R-:W-:Y:S02]  /*b4c0*/  ISETP.GE.AND P2, PT, R18, UR4, PT ;  /* 0x0000000412007c0c */ /* 0x000fe4000bf46270 */
        /* <DEDUP_REMOVED lines=15> */
[----:B0-----:R-:W-:Y:S02]  /*b5c0*/  @!P0 LOP3.LUT R9, R23, 0xfffffffe, RZ, 0xc0, !PT ;  /* 0xfffffffe17098812 */ /* 0x001fe400078ec0ff */
[----:B------:R-:W-:Y:S02]  /*b5d0*/  @!P2 LEA.HI R18, R18, R18, RZ, 0x1 ;  /* 0x000000121212a211 */ /* 0x000fe400078f08ff */
[----:B-1----:R-:W-:Y:S01]  /*b5e0*/  @!P1 LOP3.LUT R11, R24, 0xfffffffe, RZ, 0xc0, !PT ;  /* 0xfffffffe180b9812 */ /* 0x002fe200078ec0ff */
[--C-:B------:R-:W-:Y:S01]  /*b5f0*/  @!P0 IMAD.WIDE R8, R9, 0x4, R2.reuse ;  /* 0x0000000409088825 */ /* 0x100fe200078e0202 */
[----:B------:R-:W-:Y:S02]  /*b600*/  @!P4 LEA.HI R20, R20, R20, RZ, 0x1 ;  /* 0x000000141414c211 */ /* 0x000fe400078f08ff */
[----:B--2---:R-:W-:Y:S01]  /*b610*/  @!P2 LOP3.LUT R13, R18, 0xfffffffe, RZ, 0xc0, !PT ;  /* 0xfffffffe120da812 */ /* 0x004fe200078ec0ff */
[--C-:B------:R-:W-:Y:S01]  /*b620*/  @!P1 IMAD.WIDE R10, R11, 0x4, R2.reuse ;  /* 0x000000040b0a9825 */ /* 0x100fe200078e0202 */
[----:B------:R-:W-:Y:S01]  /*b630*/  @!P3 LEA.HI R19, R19, R19, RZ, 0x1 ;  /* 0x000000131313b211 */ /* 0x000fe200078f08ff */
[----:B------:R0:W-:Y:S01]  /*b640*/  @!P0 ST.E.64 desc[UR36][R8.64], R96 ;  /* 0x0000006008008985 */ /* 0x0001e2000c101b24 */
[----:B------:R-:W-:Y:S01]  /*b650*/  @!P5 LEA.HI R21, R21, R21, RZ, 0x1 ;  /* 0x000000151515d211 */ /* 0x000fe200078f08ff */
[----:B------:R-:W-:Y:S01]  /*b660*/  @!P2 IMAD.WIDE R12, R13, 0x4, R2 ;  /* 0x000000040d0ca825 */ /* 0x000fe200078e0202 */
[----:B------:R-:W-:Y:S01]  /*b670*/  @!P3 LOP3.LUT R19, R19, 0xfffffffe, RZ, 0xc0, !PT ;  /* 0xfffffffe1313b812 */ /* 0x000fe200078ec0ff */
[----:B------:R1:W-:Y:S01]  /*b680*/  @!P1 ST.E.64 desc[UR36][R10.64], R100 ;  /* 0x000000640a009985 */ /* 0x0003e2000c101b24 */
[----:B------:R-:W-:Y:S01]  /*b690*/  @!P6 LEA.HI R22, R22, R22, RZ, 0x1 ;  /* 0x000000161616e211 */ /* 0x000fe200078f08ff */
[----:B------:R-:W-:Y:S01]  /*b6a0*/  VIADD R18, R0, 0xc8 ;  /* 0x000000c800127836 */ /* 0x000fe20000000000 */
[----:B---3--:R-:W-:Y:S01]  /*b6b0*/  @!P4 LOP3.LUT R15, R20, 0xfffffffe, RZ, 0xc0, !PT ;  /* 0xfffffffe140fc812 */ /* 0x008fe200078ec0ff */
[----:B------:R-:W-:Y:S01]  /*b6c0*/  @!P2 ST.E.64 desc[UR36][R12.64], R104 ;  /* 0x000000680c00a985 */ /* 0x000fe2000c101b24 */
[----:B------:R-:W-:Y:S01]  /*b6d0*/  @!P5 LOP3.LUT R21, R21, 0xfffffffe, RZ, 0xc0, !PT ;  /* 0xfffffffe1515d812 */ /* 0x000fe200078ec0ff */
[----:B------:R-:W-:Y:S01]  /*b6e0*/  VIADD R20, R0, 0xd8 ;  /* 0x000000d800147836 */ /* 0x000fe20000000000 */
[----:B----4-:R-:W-:-:S02]  /*b6f0*/  @!P6 LOP3.LUT R17, R22, 0xfffffffe, RZ, 0xc0, !PT ;  /* 0xfffffffe1611e812 */ /* 0x010fc400078ec0ff */
[----:B------:R-:W-:Y:S01]  /*b700*/  ISETP.GE.AND P0, PT, R18, UR4, PT ;  /* 0x0000000412007c0c */ /* 0x000fe2000bf06270 */
[----:B0-----:R-:W-:Y:S01]  /*b710*/  @!P3 IMAD.WIDE R8, R19, 0x4, R2 ;  /* 0x000000041308b825 */ /* 0x001fe200078e0202 */
[----:B------:R-:W-:-:S03]  /*b720*/  ISETP.GE.AND P2, PT, R20, UR4, PT ;  /* 0x0000000414007c0c */ /* 0x000fc6000bf46270 */
[--C-:B-1----:R-:W-:Y:S01]  /*b730*/  @!P4 IMAD.WIDE R10, R15, 0x4, R2.reuse ;  /* 0x000000040f0ac825 */ /* 0x102fe200078e0202 */
[----:B------:R0:W-:Y:S03]  /*b740*/  @!P3 ST.E.64 desc[UR36][R8.64], R108 ;  /* 0x0000006c0800b985 */ /* 0x0001e6000c101b24 */
[--C-:B------:R-:W-:Y:S01]  /*b750*/  @!P5 IMAD.WIDE R14, R21, 0x4, R2.reuse ;  /* 0x00000004150ed825 */ /* 0x100fe200078e0202 */
[----:B------:R1:W-:Y:S03]  /*b760*/  @!P4 ST.E.64 desc[UR36][R10.64], R112 ;  /* 0x000000700a00c985 */ /* 0x0003e6000c101b24 */
[----:B------:R-:W-:Y:S01]  /*b770*/  VIADD R19, R0, 0xd0 ;  /* 0x000000d000137836 */ /* 0x000fe20000000000 */
[----:B------:R2:W-:Y:S01]  /*b780*/  @!P5 ST.E.64 desc[UR36][R14.64], R116 ;  /* 0x000000740e00d985 */ /* 0x0005e2000c101b24 */
[----:B------:R-:W-:Y:S01]  /*b790*/  @!P6 IMAD.WIDE R16, R17, 0x4, R2 ;  /* 0x000000041110e825 */ /* 0x000fe200078e0202 */
[----:B------:R-:W-:-:S02]  /*b7a0*/  @!P0 LEA.HI R18, R18, R18, RZ, 0x1 ;  /* 0x0000001212128211 */ /* 0x000fc400078f08ff */
[----:B------:R-:W-:Y:S01]  /*b7b0*/  ISETP.GE.AND P1, PT, R19, UR4, PT ;  /* 0x0000000413007c0c */ /* 0x000fe2000bf26270 */
[C---:B------:R-:W-:Y:S01]  /*b7c0*/  VIADD R21, R0.reuse, 0xe0 ;  /* 0x000000e000157836 */ /* 0x040fe20000000000 */
[----:B------:R3:W-:Y:S01]  /*b7d0*/  @!P6 ST.E.64 desc[UR36][R16.64], R120 ;  /* 0x000000781000e985 */ /* 0x0007e2000c101b24 */
[----:B0-----:R-:W-:Y:S01]  /*b7e0*/  VIADD R9, R0, 0xf8 ;  /* 0x000000f800097836 */ /* 0x001fe20000000000 */
[----:B------:R-:W-:Y:S01]  /*b7f0*/  @!P2 LEA.HI R20, R20, R20, RZ, 0x1 ;  /* 0x000000141414a211 */ /* 0x000fe200078f08ff */
[C---:B------:R-:W-:Y:S01]  /*b800*/  VIADD R12, R0.reuse, 0xe8 ;  /* 0x000000e8000c7836 */ /* 0x040fe20000000000 */
[----:B------:R-:W-:Y:S01]  /*b810*/  ISETP.GE.AND P3, PT, R21, UR4, PT ;  /* 0x0000000415007c0c */ /* 0x000fe2000bf66270 */
[----:B------:R-:W-:Y:S01]  /*b820*/  VIADD R13, R0, 0xf0 ;  /* 0x000000f0000d7836 */ /* 0x000fe20000000000 */
[----:B------:R-:W-:Y:S02]  /*b830*/  ISETP.GE.AND P6, PT, R9, UR4, PT ;  /* 0x0000000409007c0c */ /* 0x000fe4000bfc6270 */
[----:B------:R-:W-:-:S02]  /*b840*/  ISETP.GE.AND P4, PT, R12, UR4, PT ;  /* 0x000000040c007c0c */ /* 0x000fc4000bf86270 */
[----:B------:R-:W-:Y:S02]  /*b850*/  ISETP.GE.AND P5, PT, R13, UR4, PT ;  /* 0x000000040d007c0c */ /* 0x000fe4000bfa6270 */
[----:B------:R-:W-:-:S04]  /*b860*/  @!P1 LEA.HI R19, R19, R19, RZ, 0x1 ;  /* 0x0000001313139211 */ /* 0x000fc800078f08ff */
[----:B-1----:R-:W-:Y:S02]  /*b870*/  @!P1 LOP3.LUT R11, R19, 0xfffffffe, RZ, 0xc0, !PT ;  /* 0xfffffffe130b9812 */ /* 0x002fe400078ec0ff */
[----:B------:R-:W-:Y:S02]  /*b880*/  @!P3 LEA.HI R21, R21, R21, RZ, 0x1 ;  /* 0x000000151515b211 */ /* 0x000fe400078f08ff */
[----:B------:R-:W-:Y:S02]  /*b890*/  @!P6 LEA.HI R10, R9, R9, RZ, 0x1 ;  /* 0x00000009090ae211 */ /* 0x000fe400078f08ff */
[----:B------:R-:W-:Y:S02]  /*b8a0*/  @!P4 LEA.HI R12, R12, R12, RZ, 0x1 ;  /* 0x0000000c0c0cc211 */ /* 0x000fe400078f08ff */
[----:B------:R-:W-:Y:S02]  /*b8b0*/  @!P5 LEA.HI R8, R13, R13, RZ, 0x1 ;  /* 0x0000000d0d08d211 */ /* 0x000fe400078f08ff */
[----:B------:R-:W-:-:S02]  /*b8c0*/  @!P0 LOP3.LUT R9, R18, 0xfffffffe, RZ, 0xc0, !PT ;  /* 0xfffffffe12098812 */ /* 0x000fc400078ec0ff */
[----:B------:R-:W-:Y:S02]  /*b8d0*/  @!P2 LOP3.LUT R13, R20, 0xfffffffe, RZ, 0xc0, !PT ;  /* 0xfffffffe140da812 */ /* 0x000fe400078ec0ff */
[----:B--2---:R-:W-:Y:S02]  /*b8e0*/  @!P3 LOP3.LUT R15, R21, 0xfffffffe, RZ, 0xc0, !PT ;  /* 0xfffffffe150fb812 */ /* 0x004fe400078ec0ff */
[----:B---3--:R-:W-:Y:S01]  /*b8f0*/  @!P4 LOP3.LUT R17, R12, 0xfffffffe, RZ, 0xc0, !PT ;  /* 0xfffffffe0c11c812 */ /* 0x008fe200078ec0ff */
[--C-:B------:R-:W-:Y:S01]  /*b900*/  @!P2 IMAD.WIDE R12, R13, 0x4, R2.reuse ;  /* 0x000000040d0ca825 */ /* 0x100fe200078e0202 */
[----:B------:R-:W-:Y:S02]  /*b910*/  @!P5 LOP3.LUT R19, R8, 0xfffffffe, RZ, 0xc0, !PT ;  /* 0xfffffffe0813d812 */ /* 0x000fe400078ec0ff */
[----:B------:R-:W-:Y:S01]  /*b920*/  @!P6 LOP3.LUT R21, R10, 0xfffffffe, RZ, 0xc0, !PT ;  /* 0xfffffffe0a15e812 */ /* 0x000fe200078ec0ff */
[----:B------:R-:W-:-:S04]  /*b930*/  @!P0 IMAD.WIDE R8, R9, 0x4, R2 ;  /* 0x0000000409088825 */ /* 0x000fc800078e0202 */
        /* <DEDUP_REMOVED lines=12> */
.L_x_211:
[----:B------:R-:W-:Y:S05]  /*ba00*/  BSYNC B0 ;  /* 0x0000000000007941 */ /* 0x000fea0003800000 */
.L_x_210:
[----:B------:R-:W-:Y:S01]  /*ba10*/  VIADD R7, R7, 0x8 ;  /* 0x0000000807077836 */ /* 0x000fe20000000000 */
[----:B0-2---:R2:W3:Y:S04]  /*ba20*/  SHFL.IDX PT, R3, R5, 0x1, 0x1c1f ;  /* 0x003c1f0005037f89 */ /* 0x0054e800000e0000 */
[----:B------:R-:W-:Y:S01]  /*ba30*/  ISETP.GE.AND P0, PT, R7, R6, PT ;  /* 0x000000060700720c */ /* 0x000fe20003f06270 */
[----:B-1----:R2:W4:-:S12]  /*ba40*/  SHFL.IDX PT, R2, R4, 0x1, 0x1c1f ;  /* 0x003c1f0004027f89 */ /* 0x00251800000e0000 */
[----:B--2---:R-:W-:Y:S05]  /*ba50*/  @P0 BRA `(.L_x_174) ;  /* 0x0000005400640947 */ /* 0x004fea0003800000 */
        /* <DEDUP_REMOVED lines=15> */
[----:B------:R-:W-:-:S02]  /*bb50*/  VIADD R16, R0, 0x48 ;  /* 0x0000004800107836 */ /* 0x000fc40000000000 */
[C---:B------:R-:W-:Y:S01]  /*bb60*/  @!P0 LEA.HI R4, R0.reuse, R0, RZ, 0x1 ;  /* 0x0000000000048211 */ /* 0x040fe200078f08ff */
[C---:B------:R-:W-:Y:S01]  /*bb70*/  VIADD R18, R0.reuse, 0x50 ;  /* 0x0000005000127836 */ /* 0x040fe20000000000 */
[----:B------:R-:W-:Y:S01]  /*bb80*/  @!P1 LEA.HI R6, R5, R5, RZ, 0x1 ;  /* 0x0000000505069211 */ /* 0x000fe200078f08ff */
[----:B------:R-:W-:Y:S01]  /*bb90*/  VIADD R20, R0, 0x80 ;  /* 0x0000008000147836 */ /* 0x000fe20000000000 */
[----:B------:R-:W-:Y:S02]  /*bba0*/  @!P2 LEA.HI R8, R7, R7, RZ, 0x1 ;  /* 0x000000070708a211 */ /* 0x000fe400078f08ff */
[----:B------:R-:W-:Y:S02]  /*bbb0*/  @!P0 LOP3.LUT R5, R4, 0xfffffffe, RZ, 0xc0, !PT ;  /* 0xfffffffe04058812 */ /* 0x000fe400078ec0ff */
[----:B------:R-:W-:Y:S02]  /*bbc0*/  @!P1 LOP3.LUT R7, R6, 0xfffffffe, RZ, 0xc0, !PT ;  /* 0xfffffffe06079812 */ /* 0x000fe400078ec0ff */
[----:B------:R-:W-:Y:S01]  /*bbd0*/  @!P2 LOP3.LUT R9, R8, 0xfffffffe, RZ, 0xc0, !PT ;  /* 0xfffffffe0809a812 */ /* 0x000fe200078ec0ff */
[----:B---34-:R-:W-:Y:S01]  /*bbe0*/  @!P0 IMAD.WIDE R4, R5, 0x4, R2 ;  /* 0x0000000405048825 */ /* 0x018fe200078e0202 */
        /* <DEDUP_REMOVED lines=28> */
[----:B------:R-:W-:Y:S01]  /*bdb0*/  @!P4 LOP3.LUT R17, R16, 0xfffffffe, RZ, 0xc0, !PT ;  /* 0xfffffffe1011c812 */ /* 0x000fe200078ec0ff */
[----:B------:R-:W-:Y:S01]  /*bdc0*/  VIADD R16, R0, 0x70 ;  /* 0x0000007000107836 */ /* 0x000fe20000000000 */
[----:B------:R-:W-:Y:S02]  /*bdd0*/  ISETP.GE.AND P5, PT, R18, UR4, PT ;  /* 0x0000000412007c0c */ /* 0x000fe4000bfa6270 */
[----:B------:R-:W-:Y:S01]  /*bde0*/  ISETP.GE.AND P6, PT, R19, UR4, PT ;  /* 0x0000000413007c0c */ /* 0x000fe2000bfc6270 */
[----:B0-----:R-:W-:-:S04]  /*bdf0*/  @!P0 IMAD.WIDE R4, R9, 0x4, R2 ;  /* 0x0000000409048825 */ /* 0x001fc800078e0202 */
[--C-:B-1----:R-:W-:Y:S01]  /*be00*/  @!P1 IMAD.WIDE R6, R13, 0x4, R2.reuse ;  /* 0x000000040d069825 */ /* 0x102fe200078e0202 */
[----:B------:R0:W-:Y:S01]  /*be10*/  @!P0 ST.E.64 desc[UR36][R4.64], R46 ;  /* 0x0000002e04008985 */ /* 0x0001e2000c101b24 */
[----:B------:R-:W-:Y:S02]  /*be20*/  ISETP.GE.AND P0, PT, R20, UR4, PT ;  /* 0x0000000414007c0c */ /* 0x000fe4000bf06270 */
[--C-:B------:R-:W-:Y:S01]  /*be30*/  @!P2 IMAD.WIDE R8, R11, 0x4, R2.reuse ;  /* 0x000000040b08a825 */ /* 0x100fe200078e0202 */
[----:B------:R1:W-:Y:S01]  /*be40*/  @!P1 ST.E.64 desc[UR36][R6.64], R50 ;  /* 0x0000003206009985 */ /* 0x0003e2000c101b24 */
[----:B------:R-:W-:Y:S02]  /*be50*/  @!P5 LEA.HI R18, R18, R18, RZ, 0x1 ;  /* 0x000000121212d211 */ /* 0x000fe400078f08ff */
[----:B------:R-:W-:Y:S01]  /*be60*/  @!P3 IMAD.WIDE R10, R15, 0x4, R2 ;  /* 0x000000040f0ab825 */ /* 0x000fe200078e0202 */
[----:B------:R2:W-:Y:S01]  /*be70*/  @!P2 ST.E.64 desc[UR36][R8.64], R54 ;  /* 0x000000360800a985 */ /* 0x0005e2000c101b24 */
[----:B------:R-:W-:-:S02]  /*be80*/  ISETP.GE.AND P2, PT, R16, UR4, PT ;  /* 0x0000000410007c0c */ /* 0x000fc4000bf46270 */
[----:B------:R-:W-:Y:S01]  /*be90*/  @!P4 IMAD.WIDE R12, R17, 0x4, R2 ;  /* 0x00000004110cc825 */ /* 0x000fe200078e0202 */
[----:B------:R3:W-:Y:S01]  /*bea0*/  @!P3 ST.E.64 desc[UR36][R10.64], R58 ;  /* 0x0000003a0a00b985 */ /* 0x0007e2000c101b24 */
[----:B------:R-:W-:Y:S02]  /*beb0*/  @!P6 LEA.HI R19, R19, R19, RZ, 0x1 ;  /* 0x000000131313e211 */ /* 0x000fe400078f08ff */
[C---:B------:R-:W-:Y:S01]  /*bec0*/  VIADD R15, R0.reuse, 0x68 ;  /* 0x00000068000f7836 */ /* 0x040fe20000000000 */
[----:B------:R4:W-:Y:S01]  /*bed0*/  @!P4 ST.E.64 desc[UR36][R12.64], R62 ;  /* 0x0000003e0c00c985 */ /* 0x0009e2000c101b24 */
[----:B------:R-:W-:Y:S01]  /*bee0*/  VIADD R17, R0, 0x78 ;  /* 0x0000007800117836 */ /* 0x000fe20000000000 */
[----:B------:R-:W-:Y:S02]  /*bef0*/  ISETP.GE.AND P4, PT, R14, UR4, PT ;  /* 0x000000040e007c0c */ /* 0x000fe4000bf86270 */
[----:B------:R-:W-:Y:S02]  /*bf00*/  ISETP.GE.AND P3, PT, R15, UR4, PT ;  /* 0x000000040f007c0c */ /* 0x000fe4000bf66270 */
[----:B------:R-:W-:-:S02]  /*bf10*/  ISETP.GE.AND P1, PT, R17, UR4, PT ;  /* 0x0000000411007c0c */ /* 0x000fc4000bf26270 */
[----:B0-----:R-:W-:Y:S01]  /*bf20*/  @!P5 LOP3.LUT R5, R18, 0xfffffffe, RZ, 0xc0, !PT ;  /* 0xfffffffe1205d812 */ /* 0x001fe200078ec0ff */
[C---:B------:R-:W-:Y:S01]  /*bf30*/  VIADD R18, R0.reuse, 0x88 ;  /* 0x0000008800127836 */ /* 0x040fe20000000000 */
        /* <DEDUP_REMOVED lines=17> */
[----:B------:R-:W-:Y:S01]  /*c050*/  VIADD R20, R0, 0xb8 ;  /* 0x000000b800147836 */ /* 0x000fe20000000000 */
[----:B------:R-:W-:Y:S01]  /*c060*/  ISETP.GE.AND P6, PT, R18, UR4, PT ;  /* 0x0000000412007c0c */ /* 0x000fe2000bfc6270 */
[----:B0-----:R-:W-:Y:S01]  /*c070*/  @!P4 IMAD.WIDE R4, R9, 0x4, R2 ;  /* 0x000000040904c825 */ /* 0x001fe200078e0202 */
[----:B------:R-:W-:-:S02]  /*c080*/  ISETP.GE.AND P5, PT, R19, UR4, PT ;  /* 0x0000000413007c0c */ /* 0x000fc4000bfa6270 */
[----:B------:R-:W-:Y:S01]  /*c090*/  IADD3 R16, R0, 0xa8, RZ ;  /* 0x000000a800107810 */ /* 0x000fe20007ffe0ff */
[--C-:B-1----:R-:W-:Y:S01]  /*c0a0*/  @!P3 IMAD.WIDE R6, R15, 0x4, R2.reuse ;  /* 0x000000040f06b825 */ /* 0x102fe200078e0202 */
[----:B------:R0:W-:Y:S03]  /*c0b0*/  @!P4 ST.E.64 desc[UR36][R4.64], R74 ;  /* 0x0000004a0400c985 */ /* 0x0001e6000c101b24 */
        /* <DEDUP_REMOVED lines=12> */
[----:B------:R-:W-:Y:S02]  /*c180*/  ISETP.GE.AND P0, PT, R14, UR4, PT ;  /* 0x000000040e007c0c */ /* 0x000fe4000bf06270 */
[----:B------:R-:W-:Y:S02]  /*c190*/  ISETP.GE.AND P4, PT, R15, UR4, PT ;  /* 0x000000040f007c0c */ /* 0x000fe4000bf86270 */
[----:B------:R-:W-:-:S02]  /*c1a0*/  ISETP.GE.AND P2, PT, R17, UR4, PT ;  /* 0x0000000411007c0c */ /* 0x000fc4000bf46270 */
[----:B------:R-:W-:Y:S02]  /*c1b0*/  @!P5 LEA.HI R19, R19, R19, RZ, 0x1 ;  /* 0x000000131313d211 */ /* 0x000fe400078f08ff */
        /* <DEDUP_REMOVED lines=42> */
[----:B0-----:R-:W-:Y:S02]  /*c460*/  @!P5 LOP3.LUT R5, R18, 0xfffffffe, RZ, 0xc0, !PT ;  /* 0xfffffffe1205d812 */ /* 0x001fe400078ec0ff */
        /* <DEDUP_REMOVED lines=12> */
[----:B---3--:R-:W-:Y:S02]  /*c530*/  @!P2 LOP3.LUT R11, R16, 0xfffffffe, RZ, 0xc0, !PT ;  /* 0xfffffffe100ba812 */ /* 0x008fe400078ec0ff */
[----:B------:R-:W-:Y:S02]  /*c540*/  @!P3 LOP3.LUT R17, R17, 0xfffffffe, RZ, 0xc0, !PT ;  /* 0xfffffffe1111b812 */ /* 0x000fe400078ec0ff */
[----:B----4-:R-:W-:Y:S02]  /*c550*/  @!P4 LOP3.LUT R13, R20, 0xfffffffe, RZ, 0xc0, !PT ;  /* 0xfffffffe140dc812 */ /* 0x010fe400078ec0ff */
[----:B------:R-:W-:Y:S01]  /*c560*/  IADD3 R0, R0, 0xf8, RZ ;  /* 0x000000f800007810 */ /* 0x000fe20007ffe0ff */
        /* <DEDUP_REMOVED lines=17> */
.L_x_208:
[----:B------:R-:W0:Y:S02]  /*c680*/  S2R R0, SR_TID.X ;  /* 0x0000000000007919 */ /* 0x000e240000002100 */
[----:B0-----:R-:W-:-:S05]  /*c690*/  VIADD R2, R0, 0xffffff80 ;  /* 0xffffff8000027836 */ /* 0x001fca0000000000 */
        /* <DEDUP_REMOVED lines=13> */
[----:B------:R-:W-:Y:S01]  /*c770*/  IMAD.MOV.U32 R5, RZ, RZ, R0 ;  /* 0x000000ffff057224 */ /* 0x000fe200078e0000 */
        /* <DEDUP_REMOVED lines=10> */
[----:B------:R-:W-:-:S05]  /*c820*/  IMAD.U32 R3, RZ, RZ, UR6 ;  /* 0x00000006ff037e24 */ /* 0x000fca000f8e00ff */
        /* <DEDUP_REMOVED lines=33> */
.L_x_172:
[----:B------:R-:W-:-:S08]  /*ca40*/  NOP ;  /* 0x0000000000007918 */ /* 0x000fd00000000000 */
[----:B0-----:R-:W0:-:S00]  /*ca50*/  USETMAXREG.DEALLOC.CTAPOOL 0x28 ;  /* 0x00000028000079c8 */ /* 0x001e0000080e0500 */
[----:B0-----:R-:W-:-:S06]  /*ca60*/  LOP3.LUT R17, R0, 0x3, RZ, 0xc0, !PT ;  /* 0x0000000300117812 */ /* 0x001fcc00078ec0ff */
[----:B------:R-:W0:Y:S01]  /*ca70*/  S2UR UR6, SR_CTAID.Y ;  /* 0x00000000000679c3 */ /* 0x000e220000002600 */
[----:B------:R-:W1:Y:S07]  /*ca80*/  SHFL.IDX PT, R0, R17, RZ, 0x1f ;  /* 0x00001fff11007589 */ /* 0x000e6e00000e0000 */
[----:B------:R-:W2:Y:S01]  /*ca90*/  S2UR UR43, SR_CTAID.Z ;  /* 0x00000000002b79c3 */ /* 0x000ea20000002700 */
[----:B-1----:R-:W-:-:S13]  /*caa0*/  ISETP.NE.AND P0, PT, R0, RZ, PT ;  /* 0x000000ff0000720c */ /* 0x002fda0003f05270 */
[----:B0-2---:R-:W-:Y:S05]  /*cab0*/  @!P0 BRA `(.L_x_212) ;  /* 0x0000000000288947 */ /* 0x005fea0003800000 */
        /* <DEDUP_REMOVED lines=10> */
.L_x_212:
[----:B------:R-:W-:Y:S01]  /*cb60*/  ULDC UR7, c[0x0][0xd50] ;  /* 0x0003540000077ab9 */ /* 0x000fe20000000800 */
[----:B------:R-:W-:Y:S01]  /*cb70*/  UMOV UR39, UR6 ;  /* 0x0000000600277c82 */ /* 0x000fe20008000000 */
[----:B------:R-:W-:-:S11]  /*cb80*/  UISETP.NE.AND UP0, UPT, UR7, 0x1, UPT ;  /* 0x000000010700788c */ /* 0x000fd6000bf05270 */
[----:B------:R-:W-:Y:S01]  /*cb90*/  @UP0 ULDC UR4, c[0x0][0xd54] ;  /* 0x0003550000040ab9 */ /* 0x000fe20000000800 */
[----:B------:R-:W-:Y:S01]  /*cba0*/  @UP0 ULDC UR8, c[0x0][0xd58] ;  /* 0x0003560000080ab9 */ /* 0x000fe20000000800 */
[----:B------:R-:W-:-:S04]  /*cbb0*/  UIMAD.WIDE.U32 UR4, UR6, UR4, URZ ;  /* 0x00000004060472a5 */ /* 0x000fc8000f8e003f */
[----:B------:R-:W-:-:S12]  /*cbc0*/  @UP0 USHF.R.U32.HI UR39, URZ, UR8, UR5 ;  /* 0x000000083f270299 */ /* 0x000fd80008011605 */
.L_x_213:
[----:B------:R-:W-:Y:S01]  /*cbd0*/  ISETP.LE.AND P0, PT, RZ, UR43, PT ;  /* 0x0000002bff007c0c */ /* 0x000fe2000bf03270 */
[----:B------:R-:W-:Y:S01]  /*cbe0*/  UIADD3 UR4, -UR39, URZ, URZ ;  /* 0x0000003f27047290 */ /* 0x000fe2000fffe13f */
[----:B------:R-:W-:Y:S02]  /*cbf0*/  IMAD.MOV.U32 R21, RZ, RZ, 0x1 ;  /* 0x00000001ff157424 */ /* 0x000fe400078e00ff */
[----:B------:R-:W-:Y:S01]  /*cc00*/  IMAD.MOV.U32 R8, RZ, RZ, RZ ;  /* 0x000000ffff087224 */ /* 0x000fe200078e00ff */
[----:B------:R-:W-:Y:S01]  /*cc10*/  UIMAD UR6, UR7, UR4, UR6 ;  /* 0x00000004070672a4 */ /* 0x000fe2000f8e0206 */
[----:B------:R-:W-:-:S07]  /*cc20*/  IMAD.MOV.U32 R4, RZ, RZ, 0x1 ;  /* 0x00000001ff047424 */ /* 0x000fce00078e00ff */
[----:B------:R-:W-:Y:S05]  /*cc30*/  @!P0 BRA `(.L_x_214) ;  /* 0x00000040001c8947 */ /* 0x000fea0003800000 */
[----:B------:R-:W-:Y:S01]  /*cc40*/  ULDC.64 UR4, c[0x0][0xb20] ;  /* 0x0002c80000047ab9 */ /* 0x000fe20000000a00 */
[----:B------:R-:W-:Y:S01]  /*cc50*/  ULDC UR41, c[0x0][0x2f0] ;  /* 0x0000bc0000297ab9 */ /* 0x000fe20000000800 */
[----:B------:R-:W-:Y:S01]  /*cc60*/  UISETP.NE.U32.AND UP0, UPT, UR4, URZ, UPT ;  /* 0x0000003f0400728c */ /* 0x000fe2000bf05070 */
[----:B------:R-:W-:-:S03]  /*cc70*/  IMAD.MOV.U32 R29, RZ, RZ, RZ ;  /* 0x000000ffff1d7224 */ /* 0x000fc600078e00ff */
[----:B------:R-:W-:-:S06]  /*cc80*/  UISETP.NE.AND.EX UP0, UPT, UR5, URZ, UPT, UP0 ;  /* 0x0000003f0500728c */ /* 0x000fcc000bf05300 */
[----:B------:R-:W-:-:S05]  /*cc90*/  PLOP3.LUT P0, PT, PT, PT, UP0, 0x80, 0x0 ;  /* 0x000000000000781c */ /* 0x000fca0003f0f008 */
[----:B------:R-:W-:Y:S02]  /*cca0*/  @UP0 ULDC.64 UR4, c[0x0][0xb20] ;  /* 0x0002c80000040ab9 */ /* 0x000fe40000000a00 */
[----:B------:R-:W-:-:S06]  /*ccb0*/  @UP0 UIMAD.WIDE UR4, UR43, 0x4, UR4 ;  /* 0x000000042b0408a5 */ /* 0x000fcc000f8e0204 */
[----:B------:R-:W-:Y:S02]  /*ccc0*/  IMAD.U32 R2, RZ, RZ, UR4 ;  /* 0x00000004ff027e24 */ /* 0x000fe4000f8e00ff */
[----:B------:R-:W-:Y:S01]  /*ccd0*/  IMAD.U32 R3, RZ, RZ, UR5 ;  /* 0x00000005ff037e24 */ /* 0x000fe2000f8e00ff */
[----:B------:R-:W-:Y:S02]  /*cce0*/  ULDC.64 UR4, c[0x0][0x418] ;  /* 0x0001060000047ab9 */ /* 0x000fe40000000a00 */
[----:B------:R-:W-:Y:S02]  /*ccf0*/  UISETP.NE.U32.AND UP0, UPT, UR4, URZ, UPT ;  /* 0x0000003f0400728c */ /* 0x000fe4000bf05070 */
[----:B------:R0:W5:Y:S01]  /*cd00*/  @P0 LDG.E R29, desc[UR36][R2.64] ;  /* 0x00000024021d0981 */ /* 0x000162000c1e1900 */
[----:B------:R-:W-:Y:S01]  /*cd10*/  ULDC UR4, c[0x0][0x424] ;  /* 0x0001090000047ab9 */ /* 0x000fe20000000800 */
[----:B------:R-:W-:Y:S02]  /*cd20*/  UISETP.NE.AND.EX UP0, UPT, UR5, URZ, UPT, UP0 ;  /* 0x0000003f0500728c */ /* 0x000fe4000bf05300 */
[----:B------:R-:W-:-:S02]  /*cd30*/  ULOP3.LUT UR44, UR6, 0xffff, URZ, 0xc0, !UPT ;  /* 0x0000ffff062c7892 */ /* 0x000fc4000f8ec03f */
[----:B------:R-:W-:Y:S01]  /*cd40*/  USEL UR4, UR4, 0x1, UP0 ;  /* 0x0000000104047887 */ /* 0x000fe20008000000 */
[----:B------:R-:W-:-:S03]  /*cd50*/  UMOV UR38, URZ ;  /* 0x0000003f00267c82 */ /* 0x000fc60008000000 */
[----:B------:R-:W-:-:S04]  /*cd60*/  UIMAD UR41, UR4, UR41, URZ ;  /* 0x00000029042972a4 */ /* 0x000fc8000f8e023f */
[----:B------:R-:W-:Y:S02]  /*cd70*/  UISETP.GE.AND UP0, UPT, UR41, 0x1, UPT ;  /* 0x000000012900788c */ /* 0x000fe4000bf06270 */
[----:B------:R-:W-:-:S04]  /*cd80*/  UIADD3 UR4, UR41, 0x3f, URZ ;  /* 0x0000003f29047890 */ /* 0x000fc8000fffe03f */
[----:B------:R-:W-:Y:S01]  /*cd90*/  PLOP3.LUT P0, PT, PT, PT, UP0, 0x80, 0x0 ;  /* 0x000000000000781c */ /* 0x000fe20003f0f008 */
[----:B------:R-:W-:-:S04]  /*cda0*/  USHF.R.S32.HI UR5, URZ, 0x1f, UR4 ;  /* 0x0000001f3f057899 */ /* 0x000fc80008011404 */
[----:B------:R-:W-:-:S04]  /*cdb0*/  ULEA.HI UR5, UR5, UR4, URZ, 0x6 ;  /* 0x0000000405057291 */ /* 0x000fc8000f8f303f */
[----:B------:R-:W-:-:S04]  /*cdc0*/  USHF.R.S32.HI UR40, URZ, 0x6, UR5 ;  /* 0x000000063f287899 */ /* 0x000fc80008011405 */
[----:B0-----:R-:W-:Y:S08]  /*cdd0*/  @!P0 BRA `(.L_x_215) ;  /* 0x0000000000848947 */ /* 0x001ff00003800000 */
[----:B------:R-:W-:Y:S01]  /*cde0*/  USHF.R.U32.HI UR6, URZ, 0x10, UR6 ;  /* 0x000000103f067899 */ /* 0x000fe20008011606 */
[----:B------:R-:W-:-:S03]  /*cdf0*/  UMOV UR4, URZ ;  /* 0x0000003f00047c82 */ /* 0x000fc60008000000 */
        /* <DEDUP_REMOVED lines=11> */
[----:B0-----:R-:W-:Y:S01]  /*ceb0*/  VIADD R2, R0, 0xffffffe ;  /* 0x0ffffffe00027836 */ /* 0x001fe20000000000 */
[----:B------:R-:W-:-:S05]  /*cec0*/  IADD3 R0, RZ, -R4, RZ ;  /* 0x80000004ff007210 */ /* 0x000fca0007ffe0ff */
        /* <DEDUP_REMOVED lines=18> */
.L_x_215:
[----:B------:R-:W-:Y:S02]  /*cff0*/  UIMAD UR45, UR44, UR38, URZ ;  /* 0x000000262c2d72a4 */ /* 0x000fe4000f8e023f */
[----:B------:R-:W-:Y:S02]  /*d000*/  IMAD.U32 R3, RZ, RZ, UR38 ;  /* 0x00000026ff037e24 */ /* 0x000fe4000f8e00ff */
[----:B------:R-:W-:Y:S02]  /*d010*/  IMAD.MOV.U32 R8, RZ, RZ, RZ ;  /* 0x000000ffff087224 */ /* 0x000fe400078e00ff */
[----:B------:R-:W-:Y:S02]  /*d020*/  IMAD.MOV.U32 R4, RZ, RZ, 0x1 ;  /* 0x00000001ff047424 */ /* 0x000fe400078e00ff */
[----:B------:R-:W-:-:S05]  /*d030*/  IMAD.U32 R28, RZ, RZ, UR45 ;  /* 0x0000002dff1c7e24 */ /* 0x000fca000f8e00ff */
[----:B------:R-:W-:-:S04]  /*d040*/  VIADDMNMX R28, R28, R3, UR40, PT ;  /* 0x000000281c1c7e46 */ /* 0x000fc8000b800103 */
        /* <DEDUP_REMOVED lines=12> */
[----:B------:R-:W-:Y:S02]  /*d110*/  IMAD.U32 R4, RZ, RZ, UR4 ;  /* 0x00000004ff047e24 */ /* 0x000fe4000f8e00ff */
[----:B------:R-:W-:Y:S01]  /*d120*/  IMAD.U32 R5, RZ, RZ, UR5 ;  /* 0x00000005ff057e24 */ /* 0x000fe2000f8e00ff */
[----:B------:R-:W0:Y:S01]  /*d130*/  LDC.64 R2, c[0x4][R2] ;  /* 0x0100000002027b82 */ /* 0x000e220000000a00 */
[----:B------:R-:W-:Y:S01]  /*d140*/  ULDC.64 UR4, c[0x4][0x8] ;  /* 0x0100020000047ab9 */ /* 0x000fe20000000a00 */
[----:B------:R-:W-:Y:S01]  /*d150*/  IMAD.U32 R6, RZ, RZ, UR6 ;  /* 0x00000006ff067e24 */ /* 0x000fe2000f8e00ff */
[----:B------:R-:W-:Y:S01]  /*d160*/  MOV R11, UR5 ;  /* 0x00000005000b7c02 */ /* 0x000fe20008000f00 */
[----:B------:R-:W-:-:S02]  /*d170*/  IMAD.U32 R7, RZ, RZ, UR7 ;  /* 0x00000007ff077e24 */ /* 0x000fc4000f8e00ff */
[----:B------:R-:W-:Y:S02]  /*d180*/  IMAD.U32 R10, RZ, RZ, UR4 ;  /* 0x00000004ff0a7e24 */ /* 0x000fe4000f8e00ff */
[----:B------:R-:W-:Y:S02]  /*d190*/  IMAD.MOV.U32 R8, RZ, RZ, 0x70 ;  /* 0x00000070ff087424 */ /* 0x000fe400078e00ff */
[----:B------:R-:W-:Y:S02]  /*d1a0*/  IMAD.MOV.U32 R12, RZ, RZ, 0x1 ;  /* 0x00000001ff0c7424 */ /* 0x000fe400078e00ff */
[----:B------:R-:W-:-:S07]  /*d1b0*/  IMAD.MOV.U32 R13, RZ, RZ, RZ ;  /* 0x000000ffff0d7224 */ /* 0x000fce00078e00ff */
[----:B------:R-:W-:-:S07]  /*d1c0*/  LEPC R20, `(.L_x_216) ;  /* 0x000000001014794e */ /* 0x000fce0000000000 */
[----:B0----5:R-:W-:Y:S05]  /*d1d0*/  CALL.ABS.NOINC R2 ;  /* 0x0000000002007343 */ /* 0x021fea0003c00000 */
.L_x_216:
        /* <DEDUP_REMOVED lines=19> */
[----:B-1---5:R-:W-:Y:S05]  /*d310*/  CALL.ABS.NOINC R2 ;  /* 0x0000000002007343 */ /* 0x022fea0003c00000 */
.L_x_218:
[----:B------:R0:W1:Y:S01]  /*d320*/  LDC.64 R2, c[0x4][R16] ;  /* 0x0100000010027b82 */ /* 0x0000620000000a00 */
[----:B------:R-:W-:Y:S01]  /*d330*/  ULDC.64 UR4, c[0x4][0x90] ;  /* 0x0100240000047ab9 */ /* 0x000fe20000000a00 */
[----:B------:R-:W-:Y:S01]  /*d340*/  ULDC.64 UR6, c[0x4][0x98] ;  /* 0x0100260000067ab9 */ /* 0x000fe20000000a00 */
[----:B------:R-:W-:Y:S01]  /*d350*/  IMAD.U32 R4, RZ, RZ, UR4 ;  /* 0x00000004ff047e24 */ /* 0x000fe2000f8e00ff */
[----:B------:R-:W-:Y:S01]  /*d360*/  MOV R12, 0x1 ;  /* 0x00000001000c7802 */ /* 0x000fe20000000f00 */
[----:B------:R-:W-:Y:S01]  /*d370*/  IMAD.U32 R5, RZ, RZ, UR5 ;  /* 0x00000005ff057e24 */ /* 0x000fe2000f8e00ff */
[----:B------:R-:W-:Y:S01]  /*d380*/  ULDC.64 UR4, c[0x4][0x18] ;  /* 0x0100060000047ab9 */ /* 0x000fe20000000a00 */
[----:B------:R-:W-:Y:S02]  /*d390*/  IMAD.U32 R6, RZ, RZ, UR6 ;  /* 0x00000006ff067e24 */ /* 0x000fe4000f8e00ff */
[----:B------:R-:W-:Y:S02]  /*d3a0*/  IMAD.U32 R7, RZ, RZ, UR7 ;  /* 0x00000007ff077e24 */ /* 0x000fe4000f8e00ff */
[----:B------:R-:W-:-:S02]  /*d3b0*/  IMAD.U32 R10, RZ, RZ, UR4 ;  /* 0x00000004ff0a7e24 */ /* 0x000fc4000f8e00ff */
[----:B------:R-:W-:Y:S02]  /*d3c0*/  IMAD.U32 R11, RZ, RZ, UR5 ;  /* 0x00000005ff0b7e24 */ /* 0x000fe4000f8e00ff */
[----:B------:R-:W-:Y:S02]  /*d3d0*/  IMAD.MOV.U32 R8, RZ, RZ, 0x70 ;  /* 0x00000070ff087424 */ /* 0x000fe400078e00ff */
[----:B0-----:R-:W-:-:S07]  /*d3e0*/  IMAD.MOV.U32 R13, RZ, RZ, RZ ;  /* 0x000000ffff0d7224 */ /* 0x001fce00078e00ff */
[----:B------:R-:W-:-:S07]  /*d3f0*/  LEPC R20, `(.L_x_217) ;  /* 0x000000001014794e */ /* 0x000fce0000000000 */
[----:B-1----:R-:W-:Y:S05]  /*d400*/  CALL.ABS.NOINC R2 ;  /* 0x0000000002007343 */ /* 0x002fea0003c00000 */
.L_x_217:
[----:B------:R-:W-:Y:S01]  /*d410*/  ULDC.64 UR4, c[0x0][0xaf0] ;  /* 0x0002bc0000047ab9 */ /* 0x000fe20000000a00 */
[----:B------:R-:W-:Y:S01]  /*d420*/  IMAD.U32 R25, RZ, RZ, UR43 ;  /* 0x0000002bff197e24 */ /* 0x000fe2000f8e00ff */
[----:B------:R-:W-:Y:S01]  /*d430*/  UISETP.NE.U32.AND UP0, UPT, UR4, URZ, UPT ;  /* 0x0000003f0400728c */ /* 0x000fe2000bf05070 */
[----:B------:R-:W0:Y:S03]  /*d440*/  LDC R11, c[0x0][0x430] ;  /* 0x00010c00ff0b7b82 */ /* 0x000e260000000800 */
[----:B------:R-:W-:-:S06]  /*d450*/  UISETP.NE.AND.EX UP0, UPT, UR5, URZ, UPT, UP0 ;  /* 0x0000003f0500728c */ /* 0x000fcc000bf05300 */
[----:B------:R-:W-:-:S05]  /*d460*/  PLOP3.LUT P0, PT, PT, PT, UP0, 0x80, 0x0 ;  /* 0x000000000000781c */ /* 0x000fca0003f0f008 */
[----:B------:R-:W-:Y:S02]  /*d470*/  @UP0 ULDC.64 UR4, c[0x0][0xaf0] ;  /* 0x0002bc0000040ab9 */ /* 0x000fe40000000a00 */
[----:B------:R-:W-:-:S06]  /*d480*/  @UP0 UIMAD.WIDE UR4, UR43, 0x4, UR4 ;  /* 0x000000042b0408a5 */ /* 0x000fcc000f8e0204 */
[----:B------:R-:W-:Y:S01]  /*d490*/  IMAD.U32 R2, RZ, RZ, UR4 ;  /* 0x00000004ff027e24 */ /* 0x000fe2000f8e00ff */
[C---:B------:R-:W-:Y:S01]  /*d4a0*/  LOP3.LUT R6, R24.reuse, 0x7f, RZ, 0xc0, !PT ;  /* 0x0000007f18067812 */ /* 0x040fe200078ec0ff */
[----:B------:R-:W-:Y:S02]  /*d4b0*/  IMAD.U32 R3, RZ, RZ, UR5 ;  /* 0x00000005ff037e24 */ /* 0x000fe4000f8e00ff */
[----:B------:R-:W-:Y:S01]  /*d4c0*/  IMAD.SHL.U32 R0, R24, 0x10, RZ ;  /* 0x0000001018007824 */ /* 0x000fe200078e00ff */
[----:B------:R-:W-:Y:S01]  /*d4d0*/  LEA R18, R28, 0xffffffc0, 0x6 ;  /* 0xffffffc01c127811 */ /* 0x000fe200078e30ff */
[----:B------:R-:W-:Y:S01]  /*d4e0*/  ULDC UR4, c[0x0][0x320] ;  /* 0x0000c80000047ab9 */ /* 0x000fe20000000800 */
[----:B------:R1:W2:Y:S01]  /*d4f0*/  @P0 LDG.E R25, desc[UR36][R2.64] ;  /* 0x0000002402190981 */ /* 0x0002a2000c1e1900 */
[----:B------:R-:W-:Y:S02]  /*d500*/  SHF.R.U32.HI R5, RZ, 0x3, R6 ;  /* 0x00000003ff057819 */ /* 0x000fe40000011606 */
[----:B------:R-:W-:-:S02]  /*d510*/  LOP3.LUT R4, R0, 0x70, RZ, 0xc0, !PT ;  /* 0x0000007000047812 */ /* 0x000fc400078ec0ff */
[----:B0-----:R-:W-:Y:S02]  /*d520*/  ISETP.NE.AND P1, PT, R11, 0x1, PT ;  /* 0x000000010b00780c */ /* 0x001fe40003f25270 */
[----:B------:R-:W-:Y:S02]  /*d530*/  LOP3.LUT R31, R4, R5, RZ, 0xfc, !PT ;  /* 0x00000005041f7212 */ /* 0x000fe400078efcff */
[----:B------:R-:W-:-:S03]  /*d540*/  LOP3.LUT R16, R16, 0xffffefff, RZ, 0xc0, !PT ;  /* 0xffffefff10107812 */ /* 0x000fc600078ec0ff */
[----:B------:R-:W-:-:S04]  /*d550*/  IMAD.IADD R4, R31, 0x1, R18 ;  /* 0x000000011f047824 */ /* 0x000fc800078e0212 */
[C---:B-----5:R-:W-:Y:S01]  /*d560*/  IMAD.IADD R10, R4.reuse, 0x1, R29 ;  /* 0x00000001040a7824 */ /* 0x060fe200078e021d */
[----:B------:R-:W-:Y:S01]  /*d570*/  ISETP.GE.AND P0, PT, R4, UR41, PT ;  /* 0x0000002904007c0c */ /* 0x000fe2000bf06270 */
[----:B------:R-:W0:Y:S01]  /*d580*/  @P1 LDC R0, c[0x0][0x434] ;  /* 0x00010d00ff001b82 */ /* 0x000e220000000800 */
[----:B------:R-:W-:Y:S01]  /*d590*/  @P1 LOP3.LUT R16, R16, 0x1000, RZ, 0xfc, !PT ;  /* 0x0000100010101812 */ /* 0x000fe200078efcff */
[----:B------:R-:W-:Y:S01]  /*d5a0*/  IMAD.MOV.U32 R7, RZ, RZ, R10 ;  /* 0x000000ffff077224 */ /* 0x000fe200078e000a */
[----:B------:R-:W-:-:S05]  /*d5b0*/  ISETP.GT.U32.OR P0, PT, R31, 0x3f, P0 ;  /* 0x0000003f1f00780c */ /* 0x000fca0000704470 */
[----:B-1----:R-:W1:Y:S08]  /*d5c0*/  @P1 LDC R3, c[0x0][0x438] ;  /* 0x00010e00ff031b82 */ /* 0x002e700000000800 */
[----:B------:R-:W3:Y:S08]  /*d5d0*/  @!P0 LDC.64 R8, c[0x0][0x428] ;  /* 0x00010a00ff088b82 */ /* 0x000ef00000000a00 */
[----:B------:R-:W4:Y:S01]  /*d5e0*/  @!P0 LDC.64 R4, c[0x0][0x418] ;  /* 0x00010600ff048b82 */ /* 0x000f220000000a00 */
[----:B0-----:R-:W-:-:S05]  /*d5f0*/  @P1 IMAD.HI.U32 R0, R10, R0, RZ ;  /* 0x000000000a001227 */ /* 0x001fca00078e00ff */
[----:B-1----:R-:W-:-:S04]  /*d600*/  @P1 SHF.R.U32.HI R7, RZ, R3, R0 ;  /* 0x00000003ff071219 */ /* 0x002fc80000011600 */
[--C-:B------:R-:W-:Y:S01]  /*d610*/  @!P0 SHF.R.S32.HI R3, RZ, 0x1f, R7.reuse ;  /* 0x0000001fff038819 */ /* 0x100fe20000011407 */
[----:B------:R-:W-:Y:S01]  /*d620*/  @!P0 IMAD.MOV.U32 R2, RZ, RZ, R7 ;  /* 0x000000ffff028224 */ /* 0x000fe200078e0007 */
[----:B--2---:R-:W-:-:S03]  /*d630*/  SHF.R.S32.HI R32, RZ, 0x1f, R25 ;  /* 0x0000001fff207819 */ /* 0x004fc60000011419 */
[----:B---3--:R-:W-:-:S04]  /*d640*/  @!P0 IMAD.WIDE.U32 R2, R25, R8, R2 ;  /* 0x0000000819028225 */ /* 0x008fc800078e0002 */
[----:B------:R-:W-:Y:S01]  /*d650*/  @!P0 IMAD R0, R32, R8, RZ ;  /* 0x0000000820008224 */ /* 0x000fe200078e02ff */
[----:B----4-:R-:W-:-:S03]  /*d660*/  @!P0 LEA R4, P1, R2, R4, 0x2 ;  /* 0x0000000402048211 */ /* 0x010fc600078210ff */
[----:B------:R-:W-:-:S05]  /*d670*/  @!P0 IMAD R9, R25, R9, R0 ;  /* 0x0000000919098224 */ /* 0x000fca00078e0200 */
[----:B------:R-:W-:-:S04]  /*d680*/  @!P0 IADD3 R0, R3, R9, RZ ;  /* 0x0000000903008210 */ /* 0x000fc80007ffe0ff */
[----:B------:R-:W-:-:S05]  /*d690*/  @!P0 LEA.HI.X R5, R2, R5, R0, 0x2, P1 ;  /* 0x0000000502058211 */ /* 0x000fca00008f1400 */
[----:B------:R0:W2:Y:S01]  /*d6a0*/  @!P0 LDG.E R3, desc[UR36][R4.64] ;  /* 0x0000002404038981 */ /* 0x0000a2000c1e1900 */
[----:B------:R-:W-:Y:S02]  /*d6b0*/  CS2R R26, SRZ ;  /* 0x00000000001a7805 */ /* 0x000fe4000001ff00 */
[----:B------:R-:W-:Y:S01]  /*d6c0*/  LOP3.LUT R16, R16, 0xffffffdf, RZ, 0xc0, !PT ;  /* 0xffffffdf10107812 */ /* 0x000fe200078ec0ff */
[----:B------:R-:W-:-:S04]  /*d6d0*/  IMAD.MOV R19, RZ, RZ, -R7 ;  /* 0x000000ffff137224 */ /* 0x000fc800078e0a07 */
[----:B------:R-:W-:Y:S02]  /*d6e0*/  IMAD R19, R11, R19, R10 ;  /* 0x000000130b137224 */ /* 0x000fe400078e020a */
[----:B0-----:R-:W-:-:S05]  /*d6f0*/  IMAD.SHL.U32 R5, R24, 0x8, RZ ;  /* 0x0000000818057824 */ /* 0x001fca00078e00ff */
[----:B------:R-:W-:-:S04]  /*d700*/  LOP3.LUT R22, R5, 0x38, RZ, 0xc0, !PT ;  /* 0x0000003805167812 */ /* 0x000fc800078ec0ff */
[C---:B------:R-:W-:Y:S02]  /*d710*/  LOP3.LUT R0, R22.reuse, 0x40, RZ, 0xfc, !PT ;  /* 0x0000004016007812 */ /* 0x040fe400078efcff */
[----:B------:R-:W-:Y:S02]  /*d720*/  LOP3.LUT R2, R22, 0x80, RZ, 0xfc, !PT ;  /* 0x0000008016027812 */ /* 0x000fe400078efcff */
[----:B------:R-:W-:Y:S02]  /*d730*/  ISETP.GE.AND P2, PT, R0, UR4, PT ;  /* 0x0000000400007c0c */ /* 0x000fe4000bf46270 */
[----:B------:R-:W-:Y:S02]  /*d740*/  ISETP.GE.AND P1, PT, R2, UR4, PT ;  /* 0x0000000402007c0c */ /* 0x000fe4000bf26270 */
[----:B------:R-:W-:Y:S02]  /*d750*/  SEL R0, RZ, 0xffffffff, P2 ;  /* 0xffffffffff007807 */ /* 0x000fe40001000000 */
[----:B------:R-:W-:-:S02]  /*d760*/  LOP3.LUT R2, R22, 0xc0, RZ, 0xfc, !PT ;  /* 0x000000c016027812 */ /* 0x000fc400078efcff */
[C---:B------:R-:W-:Y:S02]  /*d770*/  LOP3.LUT R35, R22.reuse, 0x100, RZ, 0xfc, !PT ;  /* 0x0000010016237812 */ /* 0x040fe400078efcff */
[C---:B------:R-:W-:Y:S02]  /*d780*/  LOP3.LUT R34, R22.reuse, 0x140, RZ, 0xfc, !PT ;  /* 0x0000014016227812 */ /* 0x040fe400078efcff */
[----:B------:R-:W-:Y:S02]  /*d790*/  LOP3.LUT R4, R22, 0x180, RZ, 0xfc, !PT ;  /* 0x0000018016047812 */ /* 0x000fe400078efcff */
[----:B------:R-:W-:Y:S02]  /*d7a0*/  @P2 LOP3.LUT R16, R16, 0x20, RZ, 0xfc, !PT ;  /* 0x0000002010102812 */ /* 0x000fe400078efcff */
[----:B------:R-:W-:Y:S02]  /*d7b0*/  ISETP.GE.AND P2, PT, R35, UR4, PT ;  /* 0x0000000423007c0c */ /* 0x000fe4000bf46270 */
[----:B------:R-:W-:-:S02]  /*d7c0*/  LOP3.LUT R16, R16, 0xfffffdff, RZ, 0xc0, !PT ;  /* 0xfffffdff10107812 */ /* 0x000fc400078ec0ff */
[C---:B------:R-:W-:Y:S02]  /*d7d0*/  LOP3.LUT R37, R22.reuse, 0x1c0, RZ, 0xfc, !PT ;  /* 0x000001c016257812 */ /* 0x040fe400078efcff */
[--C-:B--2---:R-:W-:Y:S01]  /*d7e0*/  @!P0 SHF.R.S32.HI R27, RZ, 0x1f, R3.reuse ;  /* 0x0000001fff1b8819 */ /* 0x104fe20000011403 */
[----:B------:R-:W-:Y:S01]  /*d7f0*/  @!P0 IMAD.MOV.U32 R26, RZ, RZ, R3 ;  /* 0x000000ffff1a8224 */ /* 0x000fe200078e0003 */
[----:B------:R-:W-:Y:S01]  /*d800*/  ISETP.GE.AND P0, PT, R22, UR4, PT ;  /* 0x0000000416007c0c */ /* 0x000fe2000bf06270 */
[----:B------:R-:W-:-:S03]  /*d810*/  IMAD.SHL.U32 R3, R0, 0x2, RZ ;  /* 0x0000000200037824 */ /* 0x000fc600078e00ff */
[----:B------:R-:W-:-:S04]  /*d820*/  SEL R0, RZ, 0x1, P0 ;  /* 0x00000001ff007807 */ /* 0x000fc80000000000 */
[----:B------:R-:W-:Y:S02]  /*d830*/  LOP3.LUT R0, R3, 0x2, R0, 0xe2, !PT ;  /* 0x0000000203007812 */ /* 0x000fe400078ee200 */
[----:B------:R-:W-:-:S03]  /*d840*/  SEL R3, RZ, 0x4, P1 ;  /* 0x00000004ff037807 */ /* 0x000fc60000800000 */
[----:B------:R-:W-:Y:S02]  /*d850*/  @P0 LOP3.LUT R16, R16, 0x200, RZ, 0xfc, !PT ;  /* 0x0000020010100812 */ /* 0x000fe400078efcff */
[----:B------:R-:W-:Y:S02]  /*d860*/  ISETP.GE.AND P0, PT, R2, UR4, PT ;  /* 0x0000000402007c0c */ /* 0x000fe4000bf06270 */
[----:B------:R-:W-:Y:S02]  /*d870*/  LOP3.LUT R16, R16, 0xffffffef, RZ, 0xc0, !PT ;  /* 0xffffffef10107812 */ /* 0x000fe400078ec0ff */
[----:B------:R-:W-:Y:S02]  /*d880*/  SEL R2, RZ, 0x8, P0 ;  /* 0x00000008ff027807 */ /* 0x000fe40000000000 */
[----:B------:R-:W-:Y:S02]  /*d890*/  @P1 LOP3.LUT R16, R16, 0x10, RZ, 0xfc, !PT ;  /* 0x0000001010101812 */ /* 0x000fe400078efcff */
[----:B------:R-:W-:-:S02]  /*d8a0*/  ISETP.GE.AND P1, PT, R34, UR4, PT ;  /* 0x0000000422007c0c */ /* 0x000fc4000bf26270 */
[----:B------:R-:W-:Y:S02]  /*d8b0*/  LOP3.LUT R16, R16, 0xfffffff7, RZ, 0xc0, !PT ;  /* 0xfffffff710107812 */ /* 0x000fe400078ec0ff */
[----:B------:R-:W-:Y:S02]  /*d8c0*/  LOP3.LUT R2, R2, R0, R3, 0xfe, !PT ;  /* 0x0000000002027212 */ /* 0x000fe400078efe03 */
[----:B------:R-:W-:Y:S02]  /*d8d0*/  @P0 LOP3.LUT R16, R16, 0x8, RZ, 0xfc, !PT ;  /* 0x0000000810100812 */ /* 0x000fe400078efcff */
[----:B------:R-:W-:Y:S02]  /*d8e0*/  ISETP.GE.AND P0, PT, R4, UR4, PT ;  /* 0x0000000404007c0c */ /* 0x000fe4000bf06270 */
[----:B------:R-:W-:Y:S02]  /*d8f0*/  LOP3.LUT R16, R16, 0xfffffffb, RZ, 0xc0, !PT ;  /* 0xfffffffb10107812 */ /* 0x000fe400078ec0ff */
[----:B------:R-:W-:-:S02]  /*d900*/  SEL R33, RZ, 0x40, P0 ;  /* 0x00000040ff217807 */ /* 0x000fc40000000000 */
[----:B------:R-:W-:Y:S02]  /*d910*/  @P2 LOP3.LUT R16, R16, 0x4, RZ, 0xfc, !PT ;  /* 0x0000000410102812 */ /* 0x000fe400078efcff */
[----:B------:R-:W-:Y:S01]  /*d920*/  ISETP.GE.AND P0, PT, R37, UR4, PT ;  /* 0x0000000425007c0c */ /* 0x000fe2000bf06270 */
[----:B------:R-:W-:Y:S01]  /*d930*/  UMOV UR4, 0xffffffff ;  /* 0xffffffff00047882 */ /* 0x000fe20000000000 */
[----:B------:R-:W-:Y:S02]  /*d940*/  SEL R3, RZ, 0x10, P2 ;  /* 0x00000010ff037807 */ /* 0x000fe40001000000 */
[----:B------:R-:W-:Y:S02]  /*d950*/  LOP3.LUT R16, R16, 0xfffffffd, RZ, 0xc0, !PT ;  /* 0xfffffffd10107812 */ /* 0x000fe400078ec0ff */
[----:B------:R-:W-:Y:S02]  /*d960*/  SEL R4, RZ, 0x20, P1 ;  /* 0x00000020ff047807 */ /* 0x000fe40000800000 */
[----:B------:R-:W-:-:S02]  /*d970*/  SEL R0, RZ, 0x80, P0 ;  /* 0x00000080ff007807 */ /* 0x000fc40000000000 */
[----:B------:R-:W-:Y:S02]  /*d980*/  @P1 LOP3.LUT R16, R16, 0x2, RZ, 0xfc, !PT ;  /* 0x0000000210101812 */ /* 0x000fe400078efcff */
[----:B------:R-:W-:Y:S01]  /*d990*/  LOP3.LUT R2, R4, R2, R3, 0xfe, !PT ;  /* 0x0000000204027212 */ /* 0x000fe200078efe03 */
[----:B------:R-:W-:Y:S06]  /*d9a0*/  BRA.DIV UR4, `(.L_x_219) ;  /* 0x0000003a04107947 */ /* 0x000fec000b800000 */
.L_x_265:
[----:B------:R-:W2:Y:S01]  /*d9b0*/  LDL R3, [R1] ;  /* 0x0000000001037983 */ /* 0x000ea20000100800 */
[----:B------:R-:W-:Y:S01]  /*d9c0*/  LOP3.LUT R33, R2, R33, RZ, 0xfc, !PT ;  /* 0x0000002102217212 */ /* 0x000fe200078efcff */
[----:B------:R-:W-:Y:S01]  /*d9d0*/  IMAD.U32 R23, RZ, RZ, UR39 ;  /* 0x00000027ff177e24 */ /* 0x000fe2000f8e00ff */
[----:B------:R-:W-:Y:S02]  /*d9e0*/  ISETP.GT.U32.AND P1, PT, R31, 0x3f, PT ;  /* 0x0000003f1f00780c */ /* 0x000fe40003f24070 */
[----:B------:R-:W-:Y:S02]  /*d9f0*/  LOP3.LUT R16, R16, 0xfffffbff, RZ, 0xc0, !PT ;  /* 0xfffffbff10107812 */ /* 0x000fe400078ec0ff */
[----:B------:R-:W-:Y:S02]  /*da00*/  SHF.R.S32.HI R23, RZ, 0x1f, R23 ;  /* 0x0000001fff177819 */ /* 0x000fe40000011417 */
[----:B------:R-:W-:Y:S02]  /*da10*/  LOP3.LUT R17, R33, R0, RZ, 0xfc, !PT ;  /* 0x0000000021117212 */ /* 0x000fe400078efcff */
[----:B--2---:R-:W-:-:S13]  /*da20*/  R2UR UR4, R3 ;  /* 0x00000000030472ca */ /* 0x004fda00000e0000 */
[----:B------:R-:W-:-:S06]  /*da30*/  ULOP3.LUT UR4, UR4, 0x2, URZ, 0xfc, !UPT ;  /* 0x0000000204047892 */ /* 0x000fcc000f8efc3f */
[----:B------:R-:W-:-:S05]  /*da40*/  IMAD.U32 R2, RZ, RZ, UR4 ;  /* 0x00000004ff027e24 */ /* 0x000fca000f8e00ff */
[----:B------:R-:W-:-:S13]  /*da50*/  ISETP.NE.AND P0, PT, R2, 0x3, PT ;  /* 0x000000030200780c */ /* 0x000fda0003f05270 */
[----:B------:R-:W-:-:S04]  /*da60*/  @P0 LOP3.LUT R16, R16, 0x400, RZ, 0xfc, !PT ;  /* 0x0000040010100812 */ /* 0x000fc800078efcff */
[----:B------:R-:W-:-:S04]  /*da70*/  LOP3.LUT R16, R16, 0xffffbfff, RZ, 0xc0, !PT ;  /* 0xffffbfff10107812 */ /* 0x000fc800078ec0ff */
[----:B------:R-:W-:Y:S01]  /*da80*/  @P1 LOP3.LUT R16, R16, 0x4000, RZ, 0xfc, !PT ;  /* 0x0000400010101812 */ /* 0x000fe200078efcff */
[----:B------:R-:W-:Y:S06]  /*da90*/  @!P0 BRA `(.L_x_220) ;  /* 0x0000000000048947 */ /* 0x000fec0003800000 */
[----:B------:R-:W-:Y:S01]  /*daa0*/  BPT.TRAP 0x1 ;  /* 0x000000040000795c */ /* 0x000fe20000300000 */
.L_x_220:
[----:B------:R-:W-:-:S05]  /*dab0*/  IMAD.MOV.U32 R0, RZ, RZ, 0x1 ;  /* 0x00000001ff007424 */ /* 0x000fca00078e00ff */
[----:B------:R-:W-:-:S04]  /*dac0*/  SHF.L.U32 R0, R0, 0x1f, RZ ;  /* 0x0000001f00007819 */ /* 0x000fc800000006ff */
[----:B------:R-:W0:Y:S02]  /*dad0*/  SYNCS.PHASECHK.TRANS64.TRYWAIT P0, [UR42+0x38840], R0 ;  /* 0x03884000ff0075a7 */ /* 0x000e24000800016a */
[----:B0-----:R-:W-:Y:S05]  /*dae0*/  @!P0 BRA `(.L_x_221) ;  /* 0x0000003400e08947 */ /* 0x001fea0003800000 */
.L_x_266:
[----:B------:R-:W-:Y:S01]  /*daf0*/  SHF.R.S32.HI R30, RZ, 0x1f, R19 ;  /* 0x0000001fff1e7819 */ /* 0x000fe20000011413 */
[----:B------:R-:W-:Y:S01]  /*db00*/  ULDC.64 UR4, c[0x0][0x300] ;  /* 0x0000c00000047ab9 */ /* 0x000fe20000000a00 */
[----:B------:R-:W-:Y:S01]  /*db10*/  R2UR UR6, R23 ;  /* 0x00000000170672ca */ /* 0x000fe200000e0000 */
[----:B0-----:R-:W-:Y:S01]  /*db20*/  IMAD.WIDE.U32 R2, R19, UR4, RZ ;  /* 0x0000000413027c25 */ /* 0x001fe2000f8e00ff */
[----:B------:R-:W-:Y:S02]  /*db30*/  SHF.R.U32.HI R8, RZ, 0x3, R6 ;  /* 0x00000003ff087819 */ /* 0x000fe40000011606 */
[----:B------:R-:W-:Y:S01]  /*db40*/  LOP3.LUT R16, R16, 0xfffffffe, RZ, 0xc0, !PT ;  /* 0xfffffffe10107812 */ /* 0x000fe200078ec0ff */
[----:B------:R-:W-:Y:S01]  /*db50*/  IMAD R0, R30, UR4, RZ ;  /* 0x000000041e007c24 */ /* 0x000fe2000f8e02ff */
[----:B------:R-:W-:-:S03]  /*db60*/  IADD3 R18, -R8, UR41, -R18 ;  /* 0x0000002908127c10 */ /* 0x000fc6000fffe912 */
[----:B------:R-:W-:Y:S01]  /*db70*/  IMAD R7, R19, UR5, R0 ;  /* 0x0000000513077c24 */ /* 0x000fe2000f8e0200 */
[----:B------:R-:W-:-:S03]  /*db80*/  ULDC.64 UR4, c[0x0][0x310] ;  /* 0x0000c40000047ab9 */ /* 0x000fc60000000a00 */
[----:B------:R-:W-:Y:S02]  /*db90*/  IMAD.IADD R3, R3, 0x1, R7 ;  /* 0x0000000103037824 */ /* 0x000fe400078e0207 */
[----:B------:R-:W-:Y:S02]  /*dba0*/  IMAD R7, R27, UR4, RZ ;  /* 0x000000041b077c24 */ /* 0x000fe4000f8e02ff */
[----:B------:R-:W-:-:S04]  /*dbb0*/  IMAD.WIDE.U32 R2, R26, UR4, R2 ;  /* 0x000000041a027c25 */ /* 0x000fc8000f8e0002 */
[----:B------:R-:W-:Y:S01]  /*dbc0*/  IMAD R7, R26, UR5, R7 ;  /* 0x000000051a077c24 */ /* 0x000fe2000f8e0207 */
[----:B------:R-:W-:-:S03]  /*dbd0*/  ULDC.64 UR4, c[0x0][0x308] ;  /* 0x0000c20000047ab9 */ /* 0x000fc60000000a00 */
[----:B------:R-:W-:Y:S01]  /*dbe0*/  IMAD.IADD R3, R3, 0x1, R7 ;  /* 0x0000000103037824 */ /* 0x000fe200078e0207 */
[----:B------:R-:W-:Y:S01]  /*dbf0*/  MOV R7, UR4 ;  /* 0x0000000400077c02 */ /* 0x000fe20008000f00 */
[----:B------:R-:W-:-:S03]  /*dc00*/  UIMAD UR4, UR6, UR4, URZ ;  /* 0x00000004060472a4 */ /* 0x000fc6000f8e023f */
[----:B------:R-:W-:Y:S01]  /*dc10*/  ULDC.64 UR6, c[0x0][0x2e8] ;  /* 0x0000ba0000067ab9 */ /* 0x000fe20000000a00 */
[----:B------:R-:W-:Y:S02]  /*dc20*/  UIMAD UR4, UR39, UR5, UR4 ;  /* 0x00000005270472a4 */ /* 0x000fe4000f8e0204 */
[----:B------:R-:W-:Y:S01]  /*dc30*/  IMAD.WIDE.U32 R2, R7, UR39, R2 ;  /* 0x0000002707027c25 */ /* 0x000fe2000f8e0002 */
[----:B------:R-:W-:-:S03]  /*dc40*/  UMOV UR5, 0xffffffff ;  /* 0xffffffff00057882 */ /* 0x000fc60000000000 */
[----:B------:R-:W-:Y:S01]  /*dc50*/  VIADD R3, R3, UR4 ;  /* 0x0000000403037c36 */ /* 0x000fe20008000000 */
[----:B------:R-:W-:Y:S01]  /*dc60*/  LEA R0, P0, R2, UR6, 0x1 ;  /* 0x0000000602007c11 */ /* 0x000fe2000f8008ff */
[----:B------:R-:W-:Y:S02]  /*dc70*/  ULDC UR4, c[0x0][0x2f4] ;  /* 0x0000bd0000047ab9 */ /* 0x000fe40000000800 */
[----:B------:R-:W-:Y:S02]  /*dc80*/  ISETP.GE.AND P2, PT, R22, UR4, PT ;  /* 0x0000000416007c0c */ /* 0x000fe4000bf46270 */
[----:B------:R-:W-:Y:S02]  /*dc90*/  LEA.HI.X R4, R2, UR7, R3, 0x1, P0 ;  /* 0x0000000702047c11 */ /* 0x000fe400080f0c03 */
[----:B------:R-:W-:Y:S02]  /*dca0*/  LOP3.LUT R2, R5, 0x1c0, RZ, 0xc0, !PT ;  /* 0x000001c005027812 */ /* 0x000fe400078ec0ff */
[----:B------:R-:W-:-:S02]  /*dcb0*/  ISETP.GE.AND P0, PT, R18, 0x1, PT ;  /* 0x000000011200780c */ /* 0x000fc40003f06270 */
[----:B------:R-:W-:-:S04]  /*dcc0*/  LOP3.LUT R5, R2, 0x38, R5, 0xf8, !PT ;  /* 0x0000003802057812 */ /* 0x000fc800078ef805 */
[----:B------:R-:W-:Y:S01]  /*dcd0*/  LOP3.LUT R5, R5, 0x38, R24, 0x78, !PT ;  /* 0x0000003805057812 */ /* 0x000fe200078e7818 */
[----:B------:R-:W-:Y:S01]  /*dce0*/  IMAD.SHL.U32 R24, R6, 0x8, RZ ;  /* 0x0000000806187824 */ /* 0x000fe200078e00ff */
[----:B------:R-:W-:-:S04]  /*dcf0*/  @P2 LOP3.LUT R16, R16, 0x1, RZ, 0xfc, !PT ;  /* 0x0000000110102812 */ /* 0x000fc800078efcff */
[----:B------:R-:W-:Y:S01]  /*dd00*/  LOP3.LUT R24, R5, 0x200, R24, 0xf8, !PT ;  /* 0x0000020005187812 */ /* 0x000fe200078ef818 */
[----:B------:R-:W-:Y:S06]  /*dd10*/  BRA.DIV UR5, `(.L_x_222) ;  /* 0x00000036056c7947 */ /* 0x000fec000b800000 */
[----:B------:R-:W0:Y:S01]  /*dd20*/  SHFL.IDX PT, R14, R0, RZ, 0x181f ;  /* 0x00181fff000e7589 */ /* 0x000e2200000e0000 */
[----:B------:R-:W-:-:S03]  /*dd30*/  @P0 LEA R7, R24, UR42, 0x1 ;  /* 0x0000002a18070c11 */ /* 0x000fc6000f8e08ff */
[----:B------:R-:W1:Y:S04]  /*dd40*/  SHFL.IDX PT, R2, R4, RZ, 0x181f ;  /* 0x00181fff04027589 */ /* 0x000e6800000e0000 */
[----:B------:R-:W-:Y:S01]  /*dd50*/  SHFL.IDX PT, R5, R4, 0x1, 0x181f ;  /* 0x00381f0004057f89 */ /* 0x000fe200000e0000 */
[----:B0-----:R-:W-:-:S05]  /*dd60*/  @P0 LEA R14, P1, R22, R14, 0x1 ;  /* 0x0000000e160e0211 */ /* 0x001fca00078208ff */
[----:B-1----:R-:W-:Y:S02]  /*dd70*/  @P0 IMAD.X R3, RZ, RZ, R2, P1 ;  /* 0x000000ffff030224 */ /* 0x002fe400008e0602 */
[----:B------:R-:W-:Y:S02]  /*dd80*/  @P0 IMAD.MOV.U32 R2, RZ, RZ, R14 ;  /* 0x000000ffff020224 */ /* 0x000fe400078e000e */
        /* <DEDUP_REMOVED lines=9> */
[----:B------:R-:W-:-:S03]  /*de20*/  ISETP.GE.AND P0, PT, R18, 0x21, PT ;  /* 0x000000211200780c */ /* 0x000fc60003f06270 */
[----:B------:R-:W2:Y:S10]  /*de30*/  SHFL.IDX PT, R4, R4, 0x3, 0x181f ;  /* 0x00781f0004047f89 */ /* 0x000eb400000e0000 */
[----:B0-----:R-:W-:-:S02]  /*de40*/  @P0 LEA R2, P1, R22, R14, 0x1 ;  /* 0x0000000e16020211 */ /* 0x001fc400078208ff */
[----:B------:R0:W3:Y:S03]  /*de50*/  SHFL.IDX PT, R14, R0, 0x3, 0x181f ;  /* 0x00781f00000e7f89 */ /* 0x0000e600000e0000 */
[----:B-1----:R-:W-:Y:S01]  /*de60*/  @P0 IMAD.X R3, RZ, RZ, R5, P1 ;  /* 0x000000ffff030224 */ /* 0x002fe200008e0605 */
[----:B------:R-:W-:-:S05]  /*de70*/  @P0 LEA R5, R24, UR42, 0x1 ;  /* 0x0000002a18050c11 */ /* 0x000fca000f8e08ff */
[----:B------:R0:W-:Y:S02]  /*de80*/  @P0 LDGSTS.E.BYPASS.LTC128B.128 [R5+0x23400], desc[UR36][R2.64], !P2 ;  /* 0x2340000002050fae */ /* 0x0001e4000d101d64 */
.L_x_276:
[----:B------:R-:W-:-:S13]  /*de90*/  ISETP.GE.AND P0, PT, R18, 0x31, PT ;  /* 0x000000311200780c */ /* 0x000fda0003f06270 */
[----:B0--3--:R-:W-:Y:S02]  /*dea0*/  @P0 LEA R2, P1, R22, R14, 0x1 ;  /* 0x0000000e16020211 */ /* 0x009fe400078208ff */
[----:B------:R-:W-:-:S03]  /*deb0*/  @P0 LEA R5, R24, UR42, 0x1 ;  /* 0x0000002a18050c11 */ /* 0x000fc6000f8e08ff */
[----:B--2---:R-:W-:-:S05]  /*dec0*/  @P0 IMAD.X R3, RZ, RZ, R4, P1 ;  /* 0x000000ffff030224 */ /* 0x004fca00008e0604 */
        /* <DEDUP_REMOVED lines=8> */
[----:B------:R-:W-:-:S13]  /*df50*/  LOP3.LUT P2, RZ, R16, 0x400, RZ, 0xc0, !PT ;  /* 0x0000040010ff7812 */ /* 0x000fda000784c0ff */
[----:B0-----:R-:W-:Y:S05]  /*df60*/  @!P2 BRA `(.L_x_223) ;  /* 0x000000000004a947 */ /* 0x001fea0003800000 */
[----:B------:R-:W-:Y:S01]  /*df70*/  BPT.TRAP 0x1 ;  /* 0x000000040000795c */ /* 0x000fe20000300000 */
.L_x_223:
[----:B------:R-:W-:Y:S01]  /*df80*/  SYNCS.ARRIVE.TRANS64.A1T0 RZ, [UR42+0x38830], RZ ;  /* 0x038830ffffff79a7 */ /* 0x000fe2000810002a */
[----:B------:R-:W-:Y:S05]  /*df90*/  WARPSYNC.ALL ;  /* 0x0000000000007948 */ /* 0x000fea0003800000 */
[----:B------:R-:W-:Y:S01]  /*dfa0*/  UIADD3 UR4, UR42, 0x20400, URZ ;  /* 0x000204002a047890 */ /* 0x000fe2000fffe03f */
[----:B------:R-:W-:Y:S01]  /*dfb0*/  BAR.SYNC.DEFER_BLOCKING 0x8, 0x100 ;  /* 0x0204000000007b1d */ /* 0x000fe20000010000 */
[----:B------:R-:W-:Y:S02]  /*dfc0*/  USHF.R.S32.HI UR46, URZ, 0x1f, UR43 ;  /* 0x0000001f3f2e7899 */ /* 0x000fe4000801142b */
[----:B------:R-:W-:-:S06]  /*dfd0*/  ULOP3.LUT UP0, URZ, UR4, 0x3ff, URZ, 0xc0, !UPT ;  /* 0x000003ff043f7892 */ /* 0x000fcc000f80c03f */
        /* <DEDUP_REMOVED lines=9> */
[----:B------:R-:W-:Y:S02]  /*e070*/  IMAD.U32 R5, RZ, RZ, UR5 ;  /* 0x00000005ff057e24 */ /* 0x000fe4000f8e00ff */
[----:B------:R-:W-:Y:S02]  /*e080*/  IMAD.U32 R7, RZ, RZ, UR7 ;  /* 0x00000007ff077e24 */ /* 0x000fe4000f8e00ff */
[----:B------:R-:W-:-:S02]  /*e090*/  IMAD.U32 R10, RZ, RZ, UR8 ;  /* 0x00000008ff0a7e24 */ /* 0x000fc4000f8e00ff */
[----:B------:R-:W-:Y:S02]  /*e0a0*/  IMAD.U32 R11, RZ, RZ, UR9 ;  /* 0x00000009ff0b7e24 */ /* 0x000fe4000f8e00ff */
[----:B------:R-:W-:Y:S02]  /*e0b0*/  IMAD.MOV.U32 R8, RZ, RZ, 0x70 ;  /* 0x00000070ff087424 */ /* 0x000fe400078e00ff */
[----:B------:R-:W-:Y:S02]  /*e0c0*/  IMAD.MOV.U32 R12, RZ, RZ, 0x1 ;  /* 0x00000001ff0c7424 */ /* 0x000fe400078e00ff */
[----:B------:R-:W-:-:S07]  /*e0d0*/  IMAD.MOV.U32 R13, RZ, RZ, RZ ;  /* 0x000000ffff0d7224 */ /* 0x000fce00078e00ff */
[----:B------:R-:W-:-:S07]  /*e0e0*/  LEPC R20, `(.L_x_224) ;  /* 0x000000001014794e */ /* 0x000fce0000000000 */
[----:B0-----:R-:W-:Y:S05]  /*e0f0*/  CALL.ABS.NOINC R2 ;  /* 0x0000000002007343 */ /* 0x001fea0003c00000 */
.L_x_224:
[----:B------:R-:W0:Y:S01]  /*e100*/  LDC R8, c[0x0][0x448] ;  /* 0x00011200ff087b82 */ /* 0x000e220000000800 */
[----:B------:R-:W1:Y:S01]  /*e110*/  S2R R20, SR_CTAID.X ;  /* 0x0000000000147919 */ /* 0x000e620000002500 */
[----:B------:R-:W-:Y:S01]  /*e120*/  R2UR UR6, R23 ;  /* 0x00000000170672ca */ /* 0x000fe200000e0000 */
[----:B------:R-:W-:Y:S01]  /*e130*/  ULDC.64 UR8, c[0x0][0x2d8] ;  /* 0x0000b60000087ab9 */ /* 0x000fe20000000a00 */
[----:B------:R-:W-:Y:S01]  /*e140*/  LOP3.LUT R16, R16, 0xfffff7ff, RZ, 0xc0, !PT ;  /* 0xfffff7ff10107812 */ /* 0x000fe200078ec0ff */
[----:B------:R-:W-:Y:S01]  /*e150*/  UIMAD.WIDE.U32 UR4, UR39, UR8, URZ ;  /* 0x00000008270472a5 */ /* 0x000fe2000f8e003f */
[----:B------:R-:W2:Y:S09]  /*e160*/  S2R R21, SR_TID.X ;  /* 0x0000000000157919 */ /* 0x000eb20000002100 */
[----:B------:R-:W-:-:S04]  /*e170*/  UIMAD UR6, UR6, UR8, URZ ;  /* 0x00000008060672a4 */ /* 0x000fc8000f8e023f */
[----:B------:R-:W-:-:S03]  /*e180*/  UIMAD UR6, UR39, UR9, UR6 ;  /* 0x00000009270672a4 */ /* 0x000fc6000f8e0206 */
[----:B------:R-:W-:Y:S01]  /*e190*/  ULDC.64 UR8, c[0x0][0x2e0] ;  /* 0x0000b80000087ab9 */ /* 0x000fe20000000a00 */
[----:B------:R-:W-:Y:S01]  /*e1a0*/  UIADD3 UR5, UR5, UR6, URZ ;  /* 0x0000000605057290 */ /* 0x000fe2000fffe03f */
[----:B0-----:R-:W-:Y:S01]  /*e1b0*/  ISETP.NE.AND P0, PT, R8, 0x1, PT ;  /* 0x000000010800780c */ /* 0x001fe20003f05270 */
[----:B------:R-:W-:Y:S02]  /*e1c0*/  UIMAD UR6, UR46, UR8, URZ ;  /* 0x000000082e0672a4 */ /* 0x000fe4000f8e023f */
[----:B------:R-:W-:Y:S02]  /*e1d0*/  UIMAD.WIDE.U32 UR4, UR43, UR8, UR4 ;  /* 0x000000082b0472a5 */ /* 0x000fe4000f8e0004 */
[----:B------:R-:W-:Y:S01]  /*e1e0*/  UIMAD UR6, UR43, UR9, UR6 ;  /* 0x000000092b0672a4 */ /* 0x000fe2000f8e0206 */
[----:B-1----:R-:W-:-:S03]  /*e1f0*/  IMAD R36, R20, 0x40, R31 ;  /* 0x0000004014247824 */ /* 0x002fc600078e021f */
[----:B------:R-:W-:Y:S01]  /*e200*/  UIADD3 UR6, UR5, UR6, URZ ;  /* 0x0000000605067290 */ /* 0x000fe2000fffe03f */
[----:B------:R-:W-:-:S03]  /*e210*/  MOV R4, UR4 ;  /* 0x0000000400047c02 */ /* 0x000fc60008000f00 */
[----:B------:R-:W0:Y:S01]  /*e220*/  @P0 LDC R3, c[0x0][0x44c] ;  /* 0x00011300ff030b82 */ /* 0x000e220000000800 */
[----:B------:R-:W-:Y:S01]  /*e230*/  IMAD.MOV.U32 R6, RZ, RZ, R36 ;  /* 0x000000ffff067224 */ /* 0x000fe200078e0024 */
[----:B------:R-:W-:Y:S01]  /*e240*/  @P0 LOP3.LUT R16, R16, 0x800, RZ, 0xfc, !PT ;  /* 0x0000080010100812 */ /* 0x000fe200078efcff */
[----:B------:R-:W-:Y:S01]  /*e250*/  IMAD.MOV.U32 R2, RZ, RZ, R4 ;  /* 0x000000ffff027224 */ /* 0x000fe200078e0004 */
[----:B--2---:R-:W-:-:S04]  /*e260*/  LOP3.LUT R21, R21, 0x7f, RZ, 0xc0, !PT ;  /* 0x0000007f15157812 */ /* 0x004fc800078ec0ff */
[----:B------:R-:W1:Y:S01]  /*e270*/  @P0 LDC R5, c[0x0][0x450] ;  /* 0x00011400ff050b82 */ /* 0x000e620000000800 */
[----:B------:R-:W-:Y:S01]  /*e280*/  SHF.R.U32.HI R21, RZ, 0x3, R21 ;  /* 0x00000003ff157819 */ /* 0x000fe20000011615 */
[----:B0-----:R-:W-:-:S04]  /*e290*/  @P0 IMAD.HI.U32 R0, R36, R3, RZ ;  /* 0x0000000324000227 */ /* 0x001fc800078e00ff */
[----:B------:R-:W-:Y:S01]  /*e2a0*/  IMAD.U32 R3, RZ, RZ, UR6 ;  /* 0x00000006ff037e24 */ /* 0x000fe2000f8e00ff */
[----:B-1----:R-:W-:Y:S01]  /*e2b0*/  @P0 SHF.R.U32.HI R6, RZ, R5, R0 ;  /* 0x00000005ff060219 */ /* 0x002fe20000011600 */
[----:B------:R-:W-:Y:S01]  /*e2c0*/  IMAD.U32 R5, RZ, RZ, UR5 ;  /* 0x00000005ff057e24 */ /* 0x000fe2000f8e00ff */
[----:B------:R-:W-:Y:S02]  /*e2d0*/  ULDC.64 UR4, c[0x0][0x2d0] ;  /* 0x0000b40000047ab9 */ /* 0x000fe40000000a00 */
[--C-:B------:R-:W-:Y:S01]  /*e2e0*/  SHF.R.S32.HI R0, RZ, 0x1f, R6.reuse ;  /* 0x0000001fff007819 */ /* 0x100fe20000011406 */
[----:B------:R-:W-:Y:S02]  /*e2f0*/  IMAD.MOV R7, RZ, RZ, -R6 ;  /* 0x000000ffff077224 */ /* 0x000fe400078e0a06 */
[----:B------:R-:W-:-:S04]  /*e300*/  IMAD.WIDE.U32 R2, R6, UR4, R2 ;  /* 0x0000000406027c25 */ /* 0x000fc8000f8e0002 */
[----:B------:R-:W-:Y:S02]  /*e310*/  IMAD R5, R0, UR4, RZ ;  /* 0x0000000400057c24 */ /* 0x000fe4000f8e02ff */
[----:B------:R-:W-:Y:S02]  /*e320*/  IMAD R0, R8, R7, R36 ;  /* 0x0000000708007224 */ /* 0x000fe400078e0224 */
[----:B------:R-:W-:Y:S01]  /*e330*/  IMAD R4, R6, UR5, R5 ;  /* 0x0000000506047c24 */ /* 0x000fe2000f8e0205 */
[----:B------:R-:W-:Y:S02]  /*e340*/  ULDC.64 UR4, c[0x0][0x2c8] ;  /* 0x0000b20000047ab9 */ /* 0x000fe40000000a00 */
[----:B------:R-:W-:Y:S01]  /*e350*/  SHF.R.S32.HI R5, RZ, 0x1f, R0 ;  /* 0x0000001fff057819 */ /* 0x000fe20000011400 */
[----:B------:R-:W-:-:S04]  /*e360*/  IMAD.IADD R3, R3, 0x1, R4 ;  /* 0x0000000103037824 */ /* 0x000fc800078e0204 */
[----:B------:R-:W-:Y:S02]  /*e370*/  IMAD R5, R5, UR4, RZ ;  /* 0x0000000405057c24 */ /* 0x000fe4000f8e02ff */
[----:B------:R-:W-:-:S04]  /*e380*/  IMAD.WIDE.U32 R2, R0, UR4, R2 ;  /* 0x0000000400027c25 */ /* 0x000fc8000f8e0002 */
[----:B------:R-:W-:Y:S01]  /*e390*/  IMAD R5, R0, UR5, R5 ;  /* 0x0000000500057c24 */ /* 0x000fe2000f8e0205 */
[----:B------:R-:W-:Y:S02]  /*e3a0*/  ULDC.64 UR4, c[0x0][0x280] ;  /* 0x0000a00000047ab9 */ /* 0x000fe40000000a00 */
[----:B------:R-:W-:Y:S01]  /*e3b0*/  LEA R0, P0, R2, UR4, 0x1 ;  /* 0x0000000402007c11 */ /* 0x000fe2000f8008ff */
[----:B------:R-:W-:Y:S01]  /*e3c0*/  IMAD.IADD R3, R3, 0x1, R5 ;  /* 0x0000000103037824 */ /* 0x000fe200078e0205 */
[----:B------:R-:W-:-:S04]  /*e3d0*/  ULDC UR4, c[0x0][0x2b8] ;  /* 0x0000ae0000047ab9 */ /* 0x000fc80000000800 */
[----:B------:R-:W-:Y:S01]  /*e3e0*/  LEA.HI.X R4, R2, UR5, R3, 0x1, P0 ;  /* 0x0000000502047c11 */ /* 0x000fe200080f0c03 */
[----:B------:R-:W-:Y:S01]  /*e3f0*/  UMOV UR5, 0xffffffff ;  /* 0xffffffff00057882 */ /* 0x000fe20000000000 */
[----:B------:R-:W-:Y:S02]  /*e400*/  ISETP.GE.AND P0, PT, R22, UR4, PT ;  /* 0x0000000416007c0c */ /* 0x000fe4000bf06270 */
[----:B------:R-:W-:Y:S11]  /*e410*/  BRA.DIV UR5, `(.L_x_225) ;  /* 0x0000003205cc7947 */ /* 0x000ff6000b800000 */
[----:B------:R-:W0:Y:S01]  /*e420*/  LDC R3, c[0x0][0x448] ;  /* 0x00011200ff037b82 */ /* 0x000e220000000800 */
[----:B------:R-:W1:Y:S01]  /*e430*/  SHFL.IDX PT, R14, R0, RZ, 0x181f ;  /* 0x00181fff000e7589 */ /* 0x000e6200000e0000 */
[----:B------:R-:W-:Y:S01]  /*e440*/  ULDC UR4, c[0x0][0x288] ;  /* 0x0000a20000047ab9 */ /* 0x000fe20000000800 */
[----:B------:R-:W-:Y:S01]  /*e450*/  IMAD R6, R20, 0x40, R21 ;  /* 0x0000004014067824 */ /* 0x000fe200078e0215 */
[----:B------:R-:W-:Y:S01]  /*e460*/  LOP3.LUT R16, R16, 0xfffffeff, RZ, 0xc0, !PT ;  /* 0xfffffeff10107812 */ /* 0x000fe200078ec0ff */
[----:B------:R-:W2:Y:S02]  /*e470*/  SHFL.IDX PT, R2, R4, RZ, 0x181f ;  /* 0x00181fff04027589 */ /* 0x000ea400000e0000 */
[----:B------:R-:W-:Y:S02]  /*e480*/  VIADD R8, R6, 0x10 ;  /* 0x0000001006087836 */ /* 0x000fe40000000000 */
[----:B------:R-:W3:Y:S04]  /*e490*/  SHFL.IDX PT, R7, R0, 0x1, 0x181f ;  /* 0x00381f0000077f89 */ /* 0x000ee800000e0000 */
[----:B------:R-:W4:Y:S01]  /*e4a0*/  SHFL.IDX PT, R9, R4, 0x1, 0x181f ;  /* 0x00381f0004097f89 */ /* 0x000f2200000e0000 */
[----:B0-----:R-:W-:-:S05]  /*e4b0*/  IMAD R5, R3, UR4, RZ ;  /* 0x0000000403057c24 */ /* 0x001fca000f8e02ff */
[-C--:B------:R-:W-:Y:S02]  /*e4c0*/  ISETP.GE.AND P2, PT, R6, R5.reuse, PT ;  /* 0x000000050600720c */ /* 0x080fe40003f46270 */
[----:B------:R-:W-:-:S11]  /*e4d0*/  ISETP.GE.AND P3, PT, R8, R5, PT ;  /* 0x000000050800720c */ /* 0x000fd60003f66270 */
[----:B-1----:R-:W-:Y:S02]  /*e4e0*/  @!P2 LEA R3, P1, R22, R14, 0x1 ;  /* 0x0000000e1603a211 */ /* 0x002fe400078208ff */
[----:B------:R-:W-:Y:S01]  /*e4f0*/  @!P2 LEA R8, R24, UR42, 0x1 ;  /* 0x0000002a1808ac11 */ /* 0x000fe2000f8e08ff */
[----:B------:R-:W-:Y:S01]  /*e500*/  SHFL.IDX PT, R14, R0, 0x3, 0x181f ;  /* 0x00781f00000e7f89 */ /* 0x000fe200000e0000 */
[----:B------:R-:W-:Y:S01]  /*e510*/  @P2 LOP3.LUT R16, R16, 0x100, RZ, 0xfc, !PT ;  /* 0x0000010010102812 */ /* 0x000fe200078efcff */
[----:B--2---:R-:W-:Y:S01]  /*e520*/  @!P2 IMAD.X R2, RZ, RZ, R2, P1 ;  /* 0x000000ffff02a224 */ /* 0x004fe200008e0602 */
[----:B---3--:R-:W-:Y:S02]  /*e530*/  @!P3 LEA R7, P1, R22, R7, 0x1 ;  /* 0x000000071607b211 */ /* 0x008fe400078208ff */
[----:B------:R-:W-:Y:S02]  /*e540*/  @!P3 LEA R10, R24, UR42, 0x1 ;  /* 0x0000002a180abc11 */ /* 0x000fe4000f8e08ff */
[----:B------:R-:W-:Y:S01]  /*e550*/  @!P2 LOP3.LUT R3, R3, R2, RZ, 0x3c, !PT ;  /* 0x000000020303a212 */ /* 0x000fe200078e3cff */
[----:B----4-:R-:W-:Y:S01]  /*e560*/  @!P3 IMAD.X R9, RZ, RZ, R9, P1 ;  /* 0x000000ffff09b224 */ /* 0x010fe200008e0609 */
[----:B------:R-:W-:-:S02]  /*e570*/  LOP3.LUT R16, R16, 0xffffff7f, RZ, 0xc0, !PT ;  /* 0xffffff7f10107812 */ /* 0x000fc400078ec0ff */
[C---:B------:R-:W-:Y:S02]  /*e580*/  @!P2 LOP3.LUT R2, R3.reuse, R2, RZ, 0x3c, !PT ;  /* 0x000000020302a212 */ /* 0x040fe400078e3cff */
[----:B------:R-:W-:Y:S02]  /*e590*/  @P3 LOP3.LUT R16, R16, 0x80, RZ, 0xfc, !PT ;  /* 0x0000008010103812 */ /* 0x000fe400078efcff */
[----:B------:R-:W-:Y:S02]  /*e5a0*/  @!P2 LOP3.LUT R3, R3, R2, RZ, 0x3c, !PT ;  /* 0x000000020303a212 */ /* 0x000fe400078e3cff */
[----:B------:R-:W-:-:S03]  /*e5b0*/  LOP3.LUT R16, R16, 0xffffffbf, RZ, 0xc0, !PT ;  /* 0xffffffbf10107812 */ /* 0x000fc600078ec0ff */
[----:B------:R0:W-:Y:S04]  /*e5c0*/  @!P2 LDGSTS.E.BYPASS.LTC128B.128 [R8+0x20400], desc[UR36][R2.64], !P0 ;  /* 0x204000000208afae */ /* 0x0001e8000c101d64 */
[----:B0-----:R-:W0:Y:S01]  /*e5d0*/  SHFL.IDX PT, R8, R0, 0x2, 0x181f ;  /* 0x00581f0000087f89 */ /* 0x001e2200000e0000 */
[----:B------:R-:W-:-:S03]  /*e5e0*/  IADD3 R3, R6, 0x20, RZ ;  /* 0x0000002006037810 */ /* 0x000fc60007ffe0ff */
[----:B------:R-:W1:Y:S01]  /*e5f0*/  SHFL.IDX PT, R2, R4, 0x2, 0x181f ;  /* 0x00581f0004027f89 */ /* 0x000e6200000e0000 */
[----:B------:R-:W-:Y:S01]  /*e600*/  ISETP.GE.AND P2, PT, R3, R5, PT ;  /* 0x000000050300720c */ /* 0x000fe20003f46270 */
[----:B------:R-:W-:Y:S02]  /*e610*/  @!P3 IMAD.MOV.U32 R3, RZ, RZ, R9 ;  /* 0x000000ffff03b224 */ /* 0x000fe400078e0009 */
[----:B------:R-:W2:Y:S10]  /*e620*/  SHFL.IDX PT, R4, R4, 0x3, 0x181f ;  /* 0x00781f0004047f89 */ /* 0x000eb400000e0000 */
[----:B------:R-:W-:-:S02]  /*e630*/  @P2 LOP3.LUT R16, R16, 0x40, RZ, 0xfc, !PT ;  /* 0x0000004010102812 */ /* 0x000fc400078efcff */
[----:B0-----:R-:W-:-:S05]  /*e640*/  @!P2 LEA R8, P1, R22, R8, 0x1 ;  /* 0x000000081608a211 */ /* 0x001fca00078208ff */
[----:B-1----:R-:W-:Y:S02]  /*e650*/  @!P2 IMAD.X R11, RZ, RZ, R2, P1 ;  /* 0x000000ffff0ba224 */ /* 0x002fe400008e0602 */
[----:B------:R-:W-:Y:S01]  /*e660*/  @!P3 IMAD.MOV.U32 R2, RZ, RZ, R7 ;  /* 0x000000ffff02b224 */ /* 0x000fe200078e0007 */
[----:B------:R-:W-:-:S04]  /*e670*/  @!P2 LEA R7, R24, UR42, 0x1 ;  /* 0x0000002a1807ac11 */ /* 0x000fc8000f8e08ff */
[----:B------:R0:W-:Y:S02]  /*e680*/  @!P3 LDGSTS.E.BYPASS.LTC128B.128 [R10+0x20c00], desc[UR36][R2.64], !P0 ;  /* 0x20c00000020abfae */ /* 0x0001e4000c101d64 */
[----:B0-----:R-:W-:Y:S02]  /*e690*/  @!P2 IMAD.MOV.U32 R2, RZ, RZ, R8 ;  /* 0x000000ffff02a224 */ /* 0x001fe400078e0008 */
[----:B------:R-:W-:-:S05]  /*e6a0*/  @!P2 IMAD.MOV.U32 R3, RZ, RZ, R11 ;  /* 0x000000ffff03a224 */ /* 0x000fca00078e000b */
[----:B--2---:R0:W-:Y:S02]  /*e6b0*/  @!P2 LDGSTS.E.BYPASS.LTC128B.128 [R7+0x21400], desc[UR36][R2.64], !P0 ;  /* 0x214000000207afae */ /* 0x0041e4000c101d64 */
.L_x_285:
[----:B------:R-:W-:Y:S01]  /*e6c0*/  VIADD R6, R6, 0x30 ;  /* 0x0000003006067836 */ /* 0x000fe20000000000 */
[----:B------:R-:W-:-:S04]  /*e6d0*/  LOP3.LUT R16, R16, 0xffffdfff, RZ, 0xc0, !PT ;  /* 0xffffdfff10107812 */ /* 0x000fc800078ec0ff */
[----:B------:R-:W-:-:S13]  /*e6e0*/  ISETP.GE.AND P2, PT, R6, R5, PT ;  /* 0x000000050600720c */ /* 0x000fda0003f46270 */
[----:B0-----:R-:W-:Y:S02]  /*e6f0*/  @!P2 LEA R2, P1, R22, R14, 0x1 ;  /* 0x0000000e1602a211 */ /* 0x001fe400078208ff */
[----:B------:R-:W-:Y:S02]  /*e700*/  @!P2 LEA R5, R24, UR42, 0x1 ;  /* 0x0000002a1805ac11 */ /* 0x000fe4000f8e08ff */
[----:B------:R-:W-:Y:S01]  /*e710*/  @P2 LOP3.LUT R16, R16, 0x2000, RZ, 0xfc, !PT ;  /* 0x0000200010102812 */ /* 0x000fe200078efcff */
[----:B------:R-:W-:-:S05]  /*e720*/  @!P2 IMAD.X R3, RZ, RZ, R4, P1 ;  /* 0x000000ffff03a224 */ /* 0x000fca00008e0604 */
        /* <DEDUP_REMOVED lines=8> */
[----:B------:R-:W-:Y:S02]  /*e7b0*/  UIADD3 UR4, UR42, 0x26400, URZ ;  /* 0x000264002a047890 */ /* 0x000fe4000fffe03f */
[----:B------:R-:W-:Y:S02]  /*e7c0*/  SYNCS.ARRIVE.TRANS64.A1T0 RZ, [UR42+0x38800], RZ ;  /* 0x038800ffffff79a7 */ /* 0x000fe4000810002a */
[----:B------:R-:W-:-:S06]  /*e7d0*/  ULOP3.LUT UP0, URZ, UR4, 0x3ff, URZ, 0xc0, !UPT ;  /* 0x000003ff043f7892 */ /* 0x000fcc000f80c03f */
[----:B------:R-:W-:-:S13]  /*e7e0*/  PLOP3.LUT P0, PT, PT, PT, UP0, 0x80, 0x0 ;  /* 0x000000000000781c */ /* 0x000fda0003f0f008 */
[----:B0-----:R-:W-:Y:S05]  /*e7f0*/  @!P0 BRA `(.L_x_226) ;  /* 0x0000000000408947 */ /* 0x001fea0003800000 */
        /* <DEDUP_REMOVED lines=16> */
.L_x_226:
[----:B------:R-:W0:Y:S01]  /*e900*/  LDC R2, c[0x0][0x448] ;  /* 0x00011200ff027b82 */ /* 0x000e220000000800 */
[----:B------:R-:W-:Y:S01]  /*e910*/  R2UR UR6, R23 ;  /* 0x00000000170672ca */ /* 0x000fe200000e0000 */
[----:B------:R-:W-:Y:S01]  /*e920*/  ULDC.64 UR8, c[0x0][0x3d8] ;  /* 0x0000f60000087ab9 */ /* 0x000fe20000000a00 */
[----:B------:R-:W-:Y:S01]  /*e930*/  ULDC UR7, c[0x0][0x448] ;  /* 0x0001120000077ab9 */ /* 0x000fe20000000800 */
[----:B------:R-:W-:Y:S01]  /*e940*/  UIMAD.WIDE.U32 UR4, UR39, UR8, URZ ;  /* 0x00000008270472a5 */ /* 0x000fe2000f8e003f */
[C---:B------:R-:W-:Y:S02]  /*e950*/  LOP3.LUT R10, R22.reuse, 0x80, RZ, 0xfc, !PT ;  /* 0x00000080160a7812 */ /* 0x040fe400078efcff */
[C---:B------:R-:W-:Y:S02]  /*e960*/  LOP3.LUT R8, R22.reuse, 0x40, RZ, 0xfc, !PT ;  /* 0x0000004016087812 */ /* 0x040fe400078efcff */
[----:B------:R-:W-:Y:S02]  /*e970*/  LOP3.LUT R6, R22, 0x180, RZ, 0xfc, !PT ;  /* 0x0000018016067812 */ /* 0x000fe400078efcff */
[----:B------:R-:W-:-:S03]  /*e980*/  LOP3.LUT R16, R16, 0xfffff7ff, RZ, 0xc0, !PT ;  /* 0xfffff7ff10107812 */ /* 0x000fc600078ec0ff */
[----:B------:R-:W-:-:S04]  /*e990*/  UIMAD UR6, UR6, UR8, URZ ;  /* 0x00000008060672a4 */ /* 0x000fc8000f8e023f */
[----:B------:R-:W-:-:S03]  /*e9a0*/  UIMAD UR6, UR39, UR9, UR6 ;  /* 0x00000009270672a4 */ /* 0x000fc6000f8e0206 */
[----:B------:R-:W-:Y:S01]  /*e9b0*/  ULDC.64 UR8, c[0x0][0x3e0] ;  /* 0x0000f80000087ab9 */ /* 0x000fe20000000a00 */
[----:B------:R-:W-:Y:S01]  /*e9c0*/  UIADD3 UR5, UR5, UR6, URZ ;  /* 0x0000000605057290 */ /* 0x000fe2000fffe03f */
[----:B0-----:R-:W-:Y:S01]  /*e9d0*/  ISETP.NE.AND P6, PT, R2, 0x1, PT ;  /* 0x000000010200780c */ /* 0x001fe20003fc5270 */
[----:B------:R-:W-:Y:S01]  /*e9e0*/  IMAD.MOV.U32 R2, RZ, RZ, R36 ;  /* 0x000000ffff027224 */ /* 0x000fe200078e0024 */
[----:B------:R-:W-:Y:S02]  /*e9f0*/  UIMAD UR6, UR46, UR8, URZ ;  /* 0x000000082e0672a4 */ /* 0x000fe4000f8e023f */
[----:B------:R-:W-:Y:S02]  /*ea00*/  UIMAD.WIDE.U32 UR4, UR43, UR8, UR4 ;  /* 0x000000082b0472a5 */ /* 0x000fe4000f8e0004 */
[----:B------:R-:W-:-:S03]  /*ea10*/  UIMAD UR6, UR43, UR9, UR6 ;  /* 0x000000092b0672a4 */ /* 0x000fc6000f8e0206 */
[----:B------:R-:W-:Y:S01]  /*ea20*/  ULDC.64 UR8, c[0x0][0x3d0] ;  /* 0x0000f40000087ab9 */ /* 0x000fe20000000a00 */
[----:B------:R-:W-:Y:S01]  /*ea30*/  UIADD3 UR5, UR5, UR6, URZ ;  /* 0x0000000605057290 */ /* 0x000fe2000fffe03f */
[----:B------:R-:W-:Y:S02]  /*ea40*/  IMAD.U32 R9, RZ, RZ, UR8 ;  /* 0x00000008ff097e24 */ /* 0x000fe4000f8e00ff */
[----:B------:R-:W0:Y:S08]  /*ea50*/  @P6 LDC R3, c[0x0][0x44c] ;  /* 0x00011300ff036b82 */ /* 0x000e300000000800 */
[----:B------:R-:W1:Y:S01]  /*ea60*/  @P6 LDC R0, c[0x0][0x450] ;  /* 0x00011400ff006b82 */ /* 0x000e620000000800 */
[----:B0-----:R-:W-:-:S05]  /*ea70*/  @P6 IMAD.HI.U32 R3, R36, R3, RZ ;  /* 0x0000000324036227 */ /* 0x001fca00078e00ff */
[----:B-1----:R-:W-:-:S04]  /*ea80*/  @P6 SHF.R.U32.HI R2, RZ, R0, R3 ;  /* 0x00000000ff026219 */ /* 0x002fc80000011603 */
[--C-:B------:R-:W-:Y:S01]  /*ea90*/  SHF.R.S32.HI R0, RZ, 0x1f, R2.reuse ;  /* 0x0000001fff007819 */ /* 0x100fe20000011402 */
[----:B------:R-:W-:-:S04]  /*eaa0*/  IMAD.MOV R5, RZ, RZ, -R2 ;  /* 0x000000ffff057224 */ /* 0x000fc800078e0a02 */
[----:B------:R-:W-:Y:S02]  /*eab0*/  IMAD R3, R0, UR8, RZ ;  /* 0x0000000800037c24 */ /* 0x000fe4000f8e02ff */
[----:B------:R-:W-:Y:S02]  /*eac0*/  IMAD R5, R5, UR7, R36 ;  /* 0x0000000705057c24 */ /* 0x000fe4000f8e0224 */
[C---:B------:R-:W-:Y:S02]  /*ead0*/  IMAD R7, R2.reuse, UR9, R3 ;  /* 0x0000000902077c24 */ /* 0x040fe4000f8e0203 */
[----:B------:R-:W-:Y:S01]  /*eae0*/  IMAD.WIDE.U32 R2, R2, R9, UR4 ;  /* 0x0000000402027e25 */ /* 0x000fe2000f8e0009 */
[----:B------:R-:W-:Y:S01]  /*eaf0*/  SHF.R.S32.HI R0, RZ, 0x1f, R5 ;  /* 0x0000001fff007819 */ /* 0x000fe20000011405 */
[----:B------:R-:W-:-:S03]  /*eb00*/  ULDC.64 UR4, c[0x0][0x3c8] ;  /* 0x0000f20000047ab9 */ /* 0x000fc60000000a00 */
[----:B------:R-:W-:Y:S01]  /*eb10*/  IADD3 R3, R3, R7, RZ ;  /* 0x0000000703037210 */ /* 0x000fe20007ffe0ff */
[----:B------:R-:W-:Y:S02]  /*eb20*/  IMAD R0, R0, UR4, RZ ;  /* 0x0000000400007c24 */ /* 0x000fe4000f8e02ff */
[----:B------:R-:W-:-:S04]  /*eb30*/  IMAD.WIDE.U32 R2, R5, UR4, R2 ;  /* 0x0000000405027c25 */ /* 0x000fc8000f8e0002 */
[----:B------:R-:W-:Y:S01]  /*eb40*/  IMAD R7, R5, UR5, R0 ;  /* 0x0000000505077c24 */ /* 0x000fe2000f8e0200 */
[----:B------:R-:W-:Y:S02]  /*eb50*/  ULDC.64 UR4, c[0x0][0x390] ;  /* 0x0000e40000047ab9 */ /* 0x000fe40000000a00 */
[----:B------:R-:W-:Y:S01]  /*eb60*/  LEA R0, P0, R2, UR4, 0x1 ;  /* 0x0000000402007c11 */ /* 0x000fe2000f8008ff */
[----:B------:R-:W-:Y:S01]  /*eb70*/  ULDC UR4, c[0x0][0x3b8] ;  /* 0x0000ee0000047ab9 */ /* 0x000fe20000000800 */
[----:B------:R-:W-:Y:S01]  /*eb80*/  IMAD.IADD R3, R3, 0x1, R7 ;  /* 0x0000000103037824 */ /* 0x000fe200078e0207 */
[----:B------:R-:W-:Y:S02]  /*eb90*/  ISETP.GE.AND P1, PT, R22, UR4, PT ;  /* 0x0000000416007c0c */ /* 0x000fe4000bf26270 */
[----:B------:R-:W-:Y:S02]  /*eba0*/  ISETP.GE.AND P4, PT, R10, UR4, PT ;  /* 0x000000040a007c0c */ /* 0x000fe4000bf86270 */
[----:B------:R-:W-:-:S02]  /*ebb0*/  ISETP.GE.AND P5, PT, R8, UR4, PT ;  /* 0x0000000408007c0c */ /* 0x000fc4000bfa6270 */
[----:B------:R-:W-:Y:S02]  /*ebc0*/  LOP3.LUT R8, R22, 0xc0, RZ, 0xfc, !PT ;  /* 0x000000c016087812 */ /* 0x000fe400078efcff */
[----:B------:R-:W-:Y:S02]  /*ebd0*/  LEA.HI.X R4, R2, UR5, R3, 0x1, P0 ;  /* 0x0000000502047c11 */ /* 0x000fe400080f0c03 */
[----:B------:R-:W-:Y:S02]  /*ebe0*/  SEL R2, RZ, 0x1, P1 ;  /* 0x00000001ff027807 */ /* 0x000fe40000800000 */
[----:B------:R-:W-:Y:S02]  /*ebf0*/  SEL R3, RZ, 0x4, P4 ;  /* 0x00000004ff037807 */ /* 0x000fe40002000000 */
[----:B------:R-:W-:Y:S02]  /*ec00*/  SEL R7, RZ, 0x2, P5 ;  /* 0x00000002ff077807 */ /* 0x000fe40002800000 */
[----:B------:R-:W-:-:S02]  /*ec10*/  ISETP.GE.AND P2, PT, R35, UR4, PT ;  /* 0x0000000423007c0c */ /* 0x000fc4000bf46270 */
[----:B------:R-:W-:Y:S02]  /*ec20*/  ISETP.GE.AND P3, PT, R8, UR4, PT ;  /* 0x0000000408007c0c */ /* 0x000fe4000bf66270 */
[----:B------:R-:W-:Y:S02]  /*ec30*/  IADD3 R7, R3, R7, R2 ;  /* 0x0000000703077210 */ /* 0x000fe40007ffe002 */
[----:B------:R-:W-:Y:S02]  /*ec40*/  ISETP.GE.AND P0, PT, R6, UR4, PT ;  /* 0x0000000406007c0c */ /* 0x000fe4000bf06270 */
[----:B------:R-:W-:Y:S02]  /*ec50*/  @P1 LOP3.LUT R16, R16, 0x800, RZ, 0xfc, !PT ;  /* 0x0000080010101812 */ /* 0x000fe400078efcff */
[----:B------:R-:W-:Y:S02]  /*ec60*/  SEL R2, RZ, 0x10, P2 ;  /* 0x00000010ff027807 */ /* 0x000fe40001000000 */
[----:B------:R-:W-:-:S02]  /*ec70*/  SEL R3, RZ, 0x8, P3 ;  /* 0x00000008ff037807 */ /* 0x000fc40001800000 */
[----:B------:R-:W-:Y:S02]  /*ec80*/  ISETP.GE.AND P1, PT, R34, UR4, PT ;  /* 0x0000000422007c0c */ /* 0x000fe4000bf26270 */
[----:B------:R-:W-:Y:S02]  /*ec90*/  SEL R5, RZ, 0x40, P0 ;  /* 0x00000040ff057807 */ /* 0x000fe40000000000 */
[----:B------:R-:W-:Y:S02]  /*eca0*/  IADD3 R3, R2, R7, R3 ;  /* 0x0000000702037210 */ /* 0x000fe40007ffe003 */
[----:B------:R-:W-:Y:S01]  /*ecb0*/  ISETP.GE.AND P0, PT, R37, UR4, PT ;  /* 0x0000000425007c0c */ /* 0x000fe2000bf06270 */
[----:B------:R-:W-:Y:S01]  /*ecc0*/  UMOV UR4, 0xffffffff ;  /* 0xffffffff00047882 */ /* 0x000fe20000000000 */
[----:B------:R-:W-:Y:S02]  /*ecd0*/  SEL R2, RZ, 0x20, P1 ;  /* 0x00000020ff027807 */ /* 0x000fe40000800000 */
[----:B------:R-:W-:-:S02]  /*ece0*/  SEL R6, RZ, 0x80, P0 ;  /* 0x00000080ff067807 */ /* 0x000fc40000000000 */
[----:B------:R-:W-:-:S05]  /*ecf0*/  IADD3 R5, R5, R3, R2 ;  /* 0x0000000305057210 */ /* 0x000fca0007ffe002 */
[----:B------:R-:W-:Y:S01]  /*ed00*/  IMAD.IADD R6, R5, 0x1, R6 ;  /* 0x0000000105067824 */ /* 0x000fe200078e0206 */
[----:B------:R-:W-:Y:S06]  /*ed10*/  BRA.DIV UR4, `(.L_x_227) ;  /* 0x0000002e04ec7947 */ /* 0x000fec000b800000 */
[----:B------:R-:W0:Y:S01]  /*ed20*/  SHFL.IDX PT, R14, R0, RZ, 0x181f ;  /* 0x00181fff000e7589 */ /* 0x000e2200000e0000 */
[----:B------:R-:W-:Y:S02]  /*ed30*/  LOP3.LUT P6, RZ, R16, 0x100, RZ, 0xc0, !PT ;  /* 0x0000010010ff7812 */ /* 0x000fe400078cc0ff */
[----:B------:R-:W-:Y:S01]  /*ed40*/  P2R R8, PR, RZ, 0x20 ;  /* 0x00000020ff087803 */ /* 0x000fe20000000000 */
[----:B------:R-:W1:Y:S10]  /*ed50*/  SHFL.IDX PT, R2, R4, RZ, 0x181f ;  /* 0x00181fff04027589 */ /* 0x000e7400000e0000 */
[----:B------:R-:W-:-:S02]  /*ed60*/  @!P6 LEA R7, R24, UR42, 0x1 ;  /* 0x0000002a1807ec11 */ /* 0x000fc4000f8e08ff */
[----:B0-----:R-:W-:-:S05]  /*ed70*/  @!P6 LEA R14, P0, R22, R14, 0x1 ;  /* 0x0000000e160ee211 */ /* 0x001fca00078008ff */
[----:B-1----:R-:W-:Y:S01]  /*ed80*/  @!P6 IMAD.X R21, RZ, RZ, R2, P0 ;  /* 0x000000ffff15e224 */ /* 0x002fe200000e0602 */
[----:B------:R-:W-:Y:S02]  /*ed90*/  LOP3.LUT P0, RZ, R16, 0x800, RZ, 0xc0, !PT ;  /* 0x0000080010ff7812 */ /* 0x000fe4000780c0ff */
[----:B------:R-:W-:Y:S01]  /*eda0*/  @!P6 LOP3.LUT R2, R5, 0x40, RZ, 0xc0, !PT ;  /* 0x000000400502e812 */ /* 0x000fe200078ec0ff */
[----:B------:R-:W-:-:S03]  /*edb0*/  @!P6 IMAD.MOV.U32 R3, RZ, RZ, R21 ;  /* 0x000000ffff03e224 */ /* 0x000fc600078e0015 */
[----:B------:R-:W-:Y:S01]  /*edc0*/  @!P6 SHF.R.U32.HI R9, RZ, 0x2, R2 ;  /* 0x00000002ff09e819 */ /* 0x000fe20000011602 */
[----:B------:R-:W-:Y:S02]  /*edd0*/  @!P6 IMAD.MOV.U32 R2, RZ, RZ, R14 ;  /* 0x000000ffff02e224 */ /* 0x000fe400078e000e */
[----:B------:R-:W0:Y:S04]  /*ede0*/  SHFL.IDX PT, R14, R0, 0x1, 0x181f ;  /* 0x00381f00000e7f89 */ /* 0x000e2800000e0000 */
[----:B------:R-:W-:Y:S04]  /*edf0*/  @!P6 LDGSTS.E.BYPASS.LTC128B.128 [R7+0x26400], desc[UR36][R2.64], !P0 ;  /* 0x264000000207efae */ /* 0x000fe8000c101d64 */
[----:B------:R-:W-:Y:S01]  /*ee00*/  @!P6 LDGSTS.E.BYPASS.LTC128B.128 [R7+0x28400], desc[UR36][R2.64+0x80], !P5 ;  /* 0x284000800207efae */ /* 0x000fe2000e901d64 */
[----:B------:R-:W-:-:S13]  /*ee10*/  LOP3.LUT P5, RZ, R16, 0x100, RZ, 0xc0, !PT ;  /* 0x0000010010ff7812 */ /* 0x000fda00078ac0ff */
[----:B------:R-:W-:Y:S01]  /*ee20*/  @!P5 ISETP.NE.U32.AND P6, PT, R9, RZ, PT ;  /* 0x000000ff0900d20c */ /* 0x000fe20003fc5070 */
[----:B------:R-:W-:Y:S01]  /*ee30*/  @!P5 LDGSTS.E.BYPASS.LTC128B.128 [R7+0x2a400], desc[UR36][R2.64+0x100], !P4 ;  /* 0x2a4001000207dfae */ /* 0x000fe2000e101d64 */
[----:B------:R-:W-:-:S03]  /*ee40*/  @!P5 LOP3.LUT R9, R6, 0x80, RZ, 0xc0, !PT ;  /* 0x000000800609d812 */ /* 0x000fc600078ec0ff */
[----:B------:R-:W-:Y:S01]  /*ee50*/  @!P5 LDGSTS.E.BYPASS.LTC128B.128 [R7+0x2c400], desc[UR36][R2.64+0x180], !P3 ;  /* 0x2c4001800207dfae */ /* 0x000fe2000d901d64 */
[----:B------:R-:W-:-:S03]  /*ee60*/  @!P5 SHF.R.U32.HI R9, RZ, 0x3, R9 ;  /* 0x00000003ff09d819 */ /* 0x000fc60000011609 */
[----:B------:R-:W-:Y:S01]  /*ee70*/  @!P5 LDGSTS.E.BYPASS.LTC128B.128 [R7+0x2e400], desc[UR36][R2.64+0x200], !P2 ;  /* 0x2e4002000207dfae */ /* 0x000fe2000d101d64 */
[----:B------:R-:W-:-:S03]  /*ee80*/  @!P5 ISETP.NE.U32.AND P0, PT, R9, RZ, PT ;  /* 0x000000ff0900d20c */ /* 0x000fc60003f05070 */
[----:B------:R-:W1:Y:S04]  /*ee90*/  SHFL.IDX PT, R9, R4, 0x1, 0x181f ;  /* 0x00381f0004097f89 */ /* 0x000e6800000e0000 */
[----:B------:R-:W-:Y:S04]  /*eea0*/  @!P5 LDGSTS.E.BYPASS.LTC128B.128 [R7+0x30400], desc[UR36][R2.64+0x280], !P1 ;  /* 0x304002800207dfae */ /* 0x000fe8000c901d64 */
[----:B------:R-:W-:Y:S01]  /*eeb0*/  @!P5 LDGSTS.E.BYPASS.LTC128B.128 [R7+0x32400], desc[UR36][R2.64+0x300], P6 ;  /* 0x324003000207dfae */ /* 0x000fe2000b101d64 */
[----:B------:R-:W-:-:S03]  /*eec0*/  LOP3.LUT P6, RZ, R16, 0x80, RZ, 0xc0, !PT ;  /* 0x0000008010ff7812 */ /* 0x000fc600078cc0ff */
[----:B------:R2:W-:Y:S01]  /*eed0*/  @!P5 LDGSTS.E.BYPASS.LTC128B.128 [R7+0x34400], desc[UR36][R2.64+0x380], P0 ;  /* 0x344003800207dfae */ /* 0x0005e20008101d64 */
[----:B------:R-:W-:-:S04]  /*eee0*/  ISETP.NE.AND P5, PT, R8, RZ, PT ;  /* 0x000000ff0800720c */ /* 0x000fc80003fa5270 */
[----:B------:R-:W-:-:S05]  /*eef0*/  P2R R10, PR, RZ, 0x20 ;  /* 0x00000020ff0a7803 */ /* 0x000fca0000000000 */
[----:B0-----:R-:W-:Y:S02]  /*ef00*/  @!P6 LEA R14, P0, R22, R14, 0x1 ;  /* 0x0000000e160ee211 */ /* 0x001fe400078008ff */
[----:B------:R-:W-:-:S03]  /*ef10*/  @!P6 LOP3.LUT R20, R5, 0x40, RZ, 0xc0, !PT ;  /* 0x000000400514e812 */ /* 0x000fc600078ec0ff */
[----:B-1----:R-:W-:Y:S01]  /*ef20*/  @!P6 IMAD.X R21, RZ, RZ, R9, P0 ;  /* 0x000000ffff15e224 */ /* 0x002fe200000e0609 */
[----:B------:R-:W-:Y:S01]  /*ef30*/  LOP3.LUT P0, RZ, R16, 0x800, RZ, 0xc0, !PT ;  /* 0x0000080010ff7812 */ /* 0x000fe2000780c0ff */
[----:B--2---:R-:W-:Y:S01]  /*ef40*/  @!P6 IMAD.MOV.U32 R2, RZ, RZ, R14 ;  /* 0x000000ffff02e224 */ /* 0x004fe200078e000e */
[----:B------:R-:W-:Y:S01]  /*ef50*/  @!P6 LEA R9, R24, UR42, 0x1 ;  /* 0x0000002a1809ec11 */ /* 0x000fe2000f8e08ff */
[----:B------:R-:W-:Y:S01]  /*ef60*/  @!P6 IMAD.MOV.U32 R3, RZ, RZ, R21 ;  /* 0x000000ffff03e224 */ /* 0x000fe200078e0015 */
[----:B------:R-:W-:Y:S01]  /*ef70*/  @!P6 SHF.R.U32.HI R20, RZ, 0x2, R20 ;  /* 0x00000002ff14e819 */ /* 0x000fe20000011614 */
[----:B------:R-:W0:Y:S08]  /*ef80*/  SHFL.IDX PT, R14, R0, 0x2, 0x181f ;  /* 0x00581f00000e7f89 */ /* 0x000e3000000e0000 */
[----:B------:R-:W-:Y:S04]  /*ef90*/  @!P6 LDGSTS.E.BYPASS.LTC128B.128 [R9+0x26c00], desc[UR36][R2.64], !P0 ;  /* 0x26c000000209efae */ /* 0x000fe8000c101d64 */
[----:B------:R-:W-:Y:S01]  /*efa0*/  @!P6 LDGSTS.E.BYPASS.LTC128B.128 [R9+0x28c00], desc[UR36][R2.64+0x80], !P5 ;  /* 0x28c000800209efae */ /* 0x000fe2000e901d64 */
[----:B------:R-:W-:-:S04]  /*efb0*/  LOP3.LUT P5, RZ, R16, 0x40, RZ, 0xc0, !PT ;  /* 0x0000004010ff7812 */ /* 0x000fc800078ac0ff */
[----:B------:R-:W-:Y:S02]  /*efc0*/  P2R R8, PR, RZ, 0x20 ;  /* 0x00000020ff087803 */ /* 0x000fe40000000000 */
[----:B------:R-:W-:-:S13]  /*efd0*/  LOP3.LUT P5, RZ, R16, 0x80, RZ, 0xc0, !PT ;  /* 0x0000008010ff7812 */ /* 0x000fda00078ac0ff */
[----:B------:R-:W-:Y:S01]  /*efe0*/  @!P5 LOP3.LUT R7, R6, 0x80, RZ, 0xc0, !PT ;  /* 0x000000800607d812 */ /* 0x000fe200078ec0ff */
[----:B------:R-:W-:Y:S01]  /*eff0*/  @!P5 LDGSTS.E.BYPASS.LTC128B.128 [R9+0x2ac00], desc[UR36][R2.64+0x100], !P4 ;  /* 0x2ac001000209dfae */ /* 0x000fe2000e101d64 */
[----:B------:R-:W-:Y:S02]  /*f000*/  @!P5 ISETP.NE.U32.AND P6, PT, R20, RZ, PT ;  /* 0x000000ff1400d20c */ /* 0x000fe40003fc5070 */
[----:B------:R-:W-:Y:S01]  /*f010*/  @!P5 SHF.R.U32.HI R7, RZ, 0x3, R7 ;  /* 0x00000003ff07d819 */ /* 0x000fe20000011607 */
[----:B------:R-:W-:Y:S03]  /*f020*/  @!P5 LDGSTS.E.BYPASS.LTC128B.128 [R9+0x2cc00], desc[UR36][R2.64+0x180], !P3 ;  /* 0x2cc001800209dfae */ /* 0x000fe6000d901d64 */
[----:B------:R-:W-:Y:S01]  /*f030*/  @!P5 ISETP.NE.U32.AND P0, PT, R7, RZ, PT ;  /* 0x000000ff0700d20c */ /* 0x000fe20003f05070 */
[----:B------:R-:W-:Y:S04]  /*f040*/  @!P5 LDGSTS.E.BYPASS.LTC128B.128 [R9+0x2ec00], desc[UR36][R2.64+0x200], !P2 ;  /* 0x2ec002000209dfae */ /* 0x000fe8000d101d64 */
[----:B------:R-:W1:Y:S04]  /*f050*/  SHFL.IDX PT, R7, R4, 0x2, 0x181f ;  /* 0x00581f0004077f89 */ /* 0x000e6800000e0000 */
[----:B------:R-:W-:Y:S04]  /*f060*/  @!P5 LDGSTS.E.BYPASS.LTC128B.128 [R9+0x30c00], desc[UR36][R2.64+0x280], !P1 ;  /* 0x30c002800209dfae */ /* 0x000fe8000c901d64 */
[----:B------:R-:W-:Y:S01]  /*f070*/  @!P5 LDGSTS.E.BYPASS.LTC128B.128 [R9+0x32c00], desc[UR36][R2.64+0x300], P6 ;  /* 0x32c003000209dfae */ /* 0x000fe2000b101d64 */
[----:B------:R-:W-:-:S03]  /*f080*/  LOP3.LUT P6, RZ, R16, 0x800, RZ, 0xc0, !PT ;  /* 0x0000080010ff7812 */ /* 0x000fc600078cc0ff */
[----:B------:R2:W-:Y:S01]  /*f090*/  @!P5 LDGSTS.E.BYPASS.LTC128B.128 [R9+0x34c00], desc[UR36][R2.64+0x380], P0 ;  /* 0x34c003800209dfae */ /* 0x0005e20008101d64 */
[----:B------:R-:W-:-:S03]  /*f0a0*/  ISETP.NE.AND P5, PT, R8, RZ, PT ;  /* 0x000000ff0800720c */ /* 0x000fc60003fa5270 */
[----:B------:R-:W3:Y:S10]  /*f0b0*/  SHFL.IDX PT, R4, R4, 0x3, 0x181f ;  /* 0x00781f0004047f89 */ /* 0x000ef400000e0000 */
[----:B0-----:R-:W-:-:S04]  /*f0c0*/  @!P5 LEA R14, P0, R22, R14, 0x1 ;  /* 0x0000000e160ed211 */ /* 0x001fc800078008ff */
[----:B-1----:R-:W-:Y:S02]  /*f0d0*/  @!P5 IADD3.X R7, RZ, R7, RZ, P0, !PT ;  /* 0x00000007ff07d210 */ /* 0x002fe400007fe4ff */
[----:B------:R-:W-:Y:S02]  /*f0e0*/  LOP3.LUT P0, RZ, R16, 0x40, RZ, 0xc0, !PT ;  /* 0x0000004010ff7812 */ /* 0x000fe4000780c0ff */
[----:B------:R-:W-:-:S11]  /*f0f0*/  ISETP.NE.AND P5, PT, R10, RZ, PT ;  /* 0x000000ff0a00720c */ /* 0x000fd60003fa5270 */
[----:B------:R-:W-:Y:S01]  /*f100*/  @!P0 LOP3.LUT R20, R5, 0x40, RZ, 0xc0, !PT ;  /* 0x0000004005148812 */ /* 0x000fe200078ec0ff */
[----:B--2---:R-:W-:Y:S01]  /*f110*/  @!P0 IMAD.MOV.U32 R2, RZ, RZ, R14 ;  /* 0x000000ffff028224 */ /* 0x004fe200078e000e */
[----:B------:R-:W-:Y:S01]  /*f120*/  @!P0 LEA R21, R24, UR42, 0x1 ;  /* 0x0000002a18158c11 */ /* 0x000fe2000f8e08ff */
[----:B------:R-:W-:Y:S01]  /*f130*/  @!P0 IMAD.MOV.U32 R3, RZ, RZ, R7 ;  /* 0x000000ffff038224 */ /* 0x000fe200078e0007 */
[----:B------:R-:W-:Y:S01]  /*f140*/  @!P0 SHF.R.U32.HI R20, RZ, 0x2, R20 ;  /* 0x00000002ff148819 */ /* 0x000fe20000011614 */
[----:B------:R0:W1:Y:S04]  /*f150*/  SHFL.IDX PT, R14, R0, 0x3, 0x181f ;  /* 0x00781f00000e7f89 */ /* 0x00006800000e0000 */
[----:B------:R0:W-:Y:S01]  /*f160*/  @!P0 LDGSTS.E.BYPASS.LTC128B.128 [R21+0x27400], desc[UR36][R2.64], !P6 ;  /* 0x2740000002158fae */ /* 0x0001e2000f101d64 */
[----:B------:R-:W-:-:S03]  /*f170*/  @!P0 ISETP.NE.U32.AND P6, PT, R20, RZ, PT ;  /* 0x000000ff1400820c */ /* 0x000fc60003fc5070 */
[----:B------:R0:W-:Y:S04]  /*f180*/  @!P0 LDGSTS.E.BYPASS.LTC128B.128 [R21+0x29400], desc[UR36][R2.64+0x80], !P5 ;  /* 0x2940008002158fae */ /* 0x0001e8000e901d64 */
[----:B------:R0:W-:Y:S04]  /*f190*/  @!P0 LDGSTS.E.BYPASS.LTC128B.128 [R21+0x2b400], desc[UR36][R2.64+0x100], !P4 ;  /* 0x2b40010002158fae */ /* 0x0001e8000e101d64 */
[----:B------:R0:W-:Y:S04]  /*f1a0*/  @!P0 LDGSTS.E.BYPASS.LTC128B.128 [R21+0x2d400], desc[UR36][R2.64+0x180], !P3 ;  /* 0x2d40018002158fae */ /* 0x0001e8000d901d64 */
[----:B------:R0:W-:Y:S04]  /*f1b0*/  @!P0 LDGSTS.E.BYPASS.LTC128B.128 [R21+0x2f400], desc[UR36][R2.64+0x200], !P2 ;  /* 0x2f40020002158fae */ /* 0x0001e8000d101d64 */
[----:B------:R0:W-:Y:S04]  /*f1c0*/  @!P0 LDGSTS.E.BYPASS.LTC128B.128 [R21+0x31400], desc[UR36][R2.64+0x280], !P1 ;  /* 0x3140028002158fae */ /* 0x0001e8000c901d64 */
[----:B------:R0:W-:Y:S01]  /*f1d0*/  @!P0 LDGSTS.E.BYPASS.LTC128B.128 [R21+0x33400], desc[UR36][R2.64+0x300], P6 ;  /* 0x3340030002158fae */ /* 0x0001e2000b101d64 */
[----:B------:R-:W-:-:S13]  /*f1e0*/  LOP3.LUT P6, RZ, R16, 0x40, RZ, 0xc0, !PT ;  /* 0x0000004010ff7812 */ /* 0x000fda00078cc0ff */
[----:B------:R-:W-:-:S04]  /*f1f0*/  @!P6 LOP3.LUT R9, R6, 0x80, RZ, 0xc0, !PT ;  /* 0x000000800609e812 */ /* 0x000fc800078ec0ff */
[----:B------:R-:W-:-:S04]  /*f200*/  @!P6 SHF.R.U32.HI R9, RZ, 0x3, R9 ;  /* 0x00000003ff09e819 */ /* 0x000fc80000011609 */
[----:B------:R-:W-:-:S13]  /*f210*/  @!P6 ISETP.NE.U32.AND P0, PT, R9, RZ, PT ;  /* 0x000000ff0900e20c */ /* 0x000fda0003f05070 */
[----:B-1-3--:R0:W-:Y:S02]  /*f220*/  @!P6 LDGSTS.E.BYPASS.LTC128B.128 [R21+0x35400], desc[UR36][R2.64+0x380], P0 ;  /* 0x354003800215efae */ /* 0x00a1e40008101d64 */
.L_x_295:
[----:B------:R-:W-:Y:S01]  /*f230*/  LOP3.LUT P0, RZ, R16, 0x2000, RZ, 0xc0, !PT ;  /* 0x0000200010ff7812 */ /* 0x000fe2000780c0ff */
[----:B------:R-:W-:-:S12]  /*f240*/  BSSY B0, `(.L_x_228) ;  /* 0x0000017000007945 */ /* 0x000fd80003800000 */
[----:B------:R-:W-:Y:S05]  /*f250*/  @P0 BRA `(.L_x_229) ;  /* 0x0000000000540947 */ /* 0x000fea0003800000 */
[----:B------:R-:W-:Y:S02]  /*f260*/  LOP3.LUT R5, R5, 0x40, RZ, 0xc0, !PT ;  /* 0x0000004005057812 */ /* 0x000fe400078ec0ff */
[----:B------:R-:W-:Y:S02]  /*f270*/  LOP3.LUT P6, RZ, R16, 0x800, RZ, 0xc0, !PT ;  /* 0x0000080010ff7812 */ /* 0x000fe400078cc0ff */
[----:B0-----:R-:W-:Y:S02]  /*f280*/  LEA R2, P0, R22, R14, 0x1 ;  /* 0x0000000e16027211 */ /* 0x001fe400078008ff */
[----:B------:R-:W-:Y:S02]  /*f290*/  SHF.R.U32.HI R5, RZ, 0x2, R5 ;  /* 0x00000002ff057819 */ /* 0x000fe40000011605 */
[----:B------:R-:W-:Y:S01]  /*f2a0*/  LEA R7, R24, UR42, 0x1 ;  /* 0x0000002a18077c11 */ /* 0x000fe2000f8e08ff */
[----:B------:R-:W-:Y:S01]  /*f2b0*/  IMAD.X R3, RZ, RZ, R4, P0 ;  /* 0x000000ffff037224 */ /* 0x000fe200000e0604 */
[----:B------:R-:W-:-:S02]  /*f2c0*/  ISETP.NE.U32.AND P0, PT, R5, RZ, PT ;  /* 0x000000ff0500720c */ /* 0x000fc40003f05070 */
[----:B------:R-:W-:-:S03]  /*f2d0*/  LOP3.LUT R6, R6, 0x80, RZ, 0xc0, !PT ;  /* 0x0000008006067812 */ /* 0x000fc600078ec0ff */
[----:B------:R-:W-:Y:S01]  /*f2e0*/  @!PT LDS RZ, [RZ] ;  /* 0x00000000fffff984 */ /* 0x000fe20000000800 */
[----:B------:R-:W-:Y:S01]  /*f2f0*/  @!PT LDS RZ, [RZ] ;  /* 0x00000000fffff984 */ /* 0x000fe20000000800 */
[----:B------:R-:W-:Y:S01]  /*f300*/  @!PT LDS RZ, [RZ] ;  /* 0x00000000fffff984 */ /* 0x000fe20000000800 */
[----:B------:R1:W-:Y:S01]  /*f310*/  LDGSTS.E.BYPASS.LTC128B.128 [R7+0x27c00], desc[UR36][R2.64], !P6 ;  /* 0x27c0000002077fae */ /* 0x0003e2000f101d64 */
[----:B------:R-:W-:-:S03]  /*f320*/  SHF.R.U32.HI R6, RZ, 0x3, R6 ;  /* 0x00000003ff067819 */ /* 0x000fc60000011606 */
[----:B------:R1:W-:Y:S04]  /*f330*/  LDGSTS.E.BYPASS.LTC128B.128 [R7+0x29c00], desc[UR36][R2.64+0x80], !P5 ;  /* 0x29c0008002077fae */ /* 0x0003e8000e901d64 */
[----:B------:R1:W-:Y:S04]  /*f340*/  LDGSTS.E.BYPASS.LTC128B.128 [R7+0x2bc00], desc[UR36][R2.64+0x100], !P4 ;  /* 0x2bc0010002077fae */ /* 0x0003e8000e101d64 */
[----:B------:R1:W-:Y:S04]  /*f350*/  LDGSTS.E.BYPASS.LTC128B.128 [R7+0x2dc00], desc[UR36][R2.64+0x180], !P3 ;  /* 0x2dc0018002077fae */ /* 0x0003e8000d901d64 */
[----:B------:R1:W-:Y:S04]  /*f360*/  LDGSTS.E.BYPASS.LTC128B.128 [R7+0x2fc00], desc[UR36][R2.64+0x200], !P2 ;  /* 0x2fc0020002077fae */ /* 0x0003e8000d101d64 */
[----:B------:R1:W-:Y:S04]  /*f370*/  LDGSTS.E.BYPASS.LTC128B.128 [R7+0x31c00], desc[UR36][R2.64+0x280], !P1 ;  /* 0x31c0028002077fae */ /* 0x0003e8000c901d64 */
[----:B------:R1:W-:Y:S01]  /*f380*/  LDGSTS.E.BYPASS.LTC128B.128 [R7+0x33c00], desc[UR36][R2.64+0x300], P0 ;  /* 0x33c0030002077fae */ /* 0x0003e20008101d64 */
[----:B------:R-:W-:-:S13]  /*f390*/  ISETP.NE.U32.AND P0, PT, R6, RZ, PT ;  /* 0x000000ff0600720c */ /* 0x000fda0003f05070 */
[----:B------:R1:W-:Y:S02]  /*f3a0*/  LDGSTS.E.BYPASS.LTC128B.128 [R7+0x35c00], desc[UR36][R2.64+0x380], P0 ;  /* 0x35c0038002077fae */ /* 0x0003e40008101d64 */
.L_x_229:
[----:B------:R-:W-:Y:S05]  /*f3b0*/  BSYNC B0 ;  /* 0x0000000000007941 */ /* 0x000fea0003800000 */
.L_x_228:
[----:B------:R-:W-:Y:S01]  /*f3c0*/  NOP ;  /* 0x0000000000007918 */ /* 0x000fe20000000000 */
[----:B------:R-:W-:Y:S01]  /*f3d0*/  SYNCS.ARRIVE.TRANS64.RED.A0T1 RZ, [UR42+0x38810], RZ ;  /* 0x038810ffffff79a7 */ /* 0x000fe2000820042a */
[----:B0-----:R-:W-:Y:S01]  /*f3e0*/  IMAD.MOV.U32 R0, RZ, RZ, 0x1 ;  /* 0x00000001ff007424 */ /* 0x001fe200078e00ff */
[----:B------:R-:W-:Y:S04]  /*f3f0*/  ARRIVES.LDGSTSBAR.64.TRANSCNT [UR42+0x38810] ;  /* 0x03881000ff0079b0 */ /* 0x000fe80008000aaa */
[----:B------:R-:W-:Y:S01]  /*f400*/  SHF.L.U32 R0, R0, 0x1f, RZ ;  /* 0x0000001f00007819 */ /* 0x000fe200000006ff */
[----:B------:R-:W-:Y:S01]  /*f410*/  NOP ;  /* 0x0000000000007918 */ /* 0x000fe20000000000 */
[----:B------:R-:W-:Y:S02]  /*f420*/  SYNCS.ARRIVE.TRANS64.A1T0 RZ, [UR42+0x38810], RZ ;  /* 0x038810ffffff79a7 */ /* 0x000fe4000810002a */
[----:B------:R-:W0:Y:S02]  /*f430*/  SYNCS.PHASECHK.TRANS64.TRYWAIT P0, [UR42+0x38820], R0 ;  /* 0x03882000ff0075a7 */ /* 0x000e24000800016a */
[----:B0-----:R-:W-:Y:S05]  /*f440*/  @!P0 BRA `(.L_x_230) ;  /* 0x0000003000608947 */ /* 0x001fea0003800000 */
.L_x_296:
[----:B------:R-:W-:-:S13]  /*f450*/  LOP3.LUT P0, RZ, R16, 0x400, RZ, 0xc0, !PT ;  /* 0x0000040010ff7812 */ /* 0x000fda000780c0ff */
[----:B------:R-:W-:Y:S05]  /*f460*/  @!P0 BRA `(.L_x_231) ;  /* 0x0000000000048947 */ /* 0x000fea0003800000 */
[----:B------:R-:W-:Y:S01]  /*f470*/  BPT.TRAP 0x1 ;  /* 0x000000040000795c */ /* 0x000fe20000300000 */
.L_x_231:
[----:B------:R-:W2:Y:S02]  /*f480*/  SYNCS.PHASECHK.TRANS64.TRYWAIT P0, [UR42+0x38860], R0 ;  /* 0x03886000ff0075a7 */ /* 0x000ea4000800016a */
[----:B--2---:R-:W-:Y:S05]  /*f490*/  @!P0 BRA `(.L_x_232) ;  /* 0x0000003000648947 */ /* 0x004fea0003800000 */
.L_x_297:
[----:B------:R-:W-:Y:S01]  /*f4a0*/  ULDC.64 UR4, c[0x0][0x328] ;  /* 0x0000ca0000047ab9 */ /* 0x000fe20000000a00 */
[----:B------:R-:W-:Y:S01]  /*f4b0*/  ULDC.64 UR6, c[0x0][0x338] ;  /* 0x0000ce0000067ab9 */ /* 0x000fe20000000a00 */
[----:B------:R-:W-:Y:S02]  /*f4c0*/  IMAD R30, R30, UR4, RZ ;  /* 0x000000041e1e7c24 */ /* 0x000fe4000f8e02ff */
[----:B01----:R-:W-:Y:S01]  /*f4d0*/  IMAD.WIDE.U32 R2, R19, UR4, RZ ;  /* 0x0000000413027c25 */ /* 0x003fe2000f8e00ff */
[----:B------:R-:W-:-:S03]  /*f4e0*/  R2UR UR4, R23 ;  /* 0x00000000170472ca */ /* 0x000fc600000e0000 */
[----:B------:R-:W-:Y:S02]  /*f4f0*/  IMAD R19, R19, UR5, R30 ;  /* 0x0000000513137c24 */ /* 0x000fe4000f8e021e */
[----:B------:R-:W-:Y:S02]  /*f500*/  IMAD R5, R27, UR6, RZ ;  /* 0x000000061b057c24 */ /* 0x000fe4000f8e02ff */
[----:B------:R-:W-:Y:S02]  /*f510*/  IMAD.IADD R3, R3, 0x1, R19 ;  /* 0x0000000103037824 */ /* 0x000fe400078e0213 */
[C---:B------:R-:W-:Y:S02]  /*f520*/  IMAD R5, R26.reuse, UR7, R5 ;  /* 0x000000071a057c24 */ /* 0x040fe4000f8e0205 */
[----:B------:R-:W-:Y:S01]  /*f530*/  IMAD.WIDE.U32 R2, R26, UR6, R2 ;  /* 0x000000061a027c25 */ /* 0x000fe2000f8e0002 */
[----:B------:R-:W-:Y:S02]  /*f540*/  ULDC.64 UR6, c[0x0][0x330] ;  /* 0x0000cc0000067ab9 */ /* 0x000fe40000000a00 */
[----:B------:R-:W-:Y:S01]  /*f550*/  UIMAD UR4, UR4, UR6, URZ ;  /* 0x00000006040472a4 */ /* 0x000fe2000f8e023f */
[----:B------:R-:W-:-:S02]  /*f560*/  IMAD.IADD R3, R3, 0x1, R5 ;  /* 0x0000000103037824 */ /* 0x000fc400078e0205 */
[----:B------:R-:W-:Y:S01]  /*f570*/  IMAD.U32 R5, RZ, RZ, UR6 ;  /* 0x00000006ff057e24 */ /* 0x000fe2000f8e00ff */
[----:B------:R-:W-:-:S03]  /*f580*/  UIMAD UR4, UR39, UR7, UR4 ;  /* 0x00000007270472a4 */ /* 0x000fc6000f8e0204 */
        /* <DEDUP_REMOVED lines=8> */
[----:B------:R-:W-:Y:S02]  /*f610*/  SHF.L.U32 R0, R22, 0x1, RZ ;  /* 0x0000000116007819 */ /* 0x000fe400000006ff */
[C---:B------:R-:W-:Y:S01]  /*f620*/  LOP3.LUT R4, R17.reuse, 0x1, RZ, 0xc0, !PT ;  /* 0x0000000111047812 */ /* 0x040fe200078ec0ff */
        /* <DEDUP_REMOVED lines=38> */
[----:B------:R-:W1:Y:S02]  /*f890*/  SHFL.IDX PT, R14, R6, 0x2, 0x181f ;  /* 0x00581f00060e7f89 */ /* 0x000e6400000e0000 */
[----:B------:R-:W-:Y:S01]  /*f8a0*/  IMAD.X R5, RZ, RZ, R5, P6 ;  /* 0x000000ffff057224 */ /* 0x000fe200030e0605 */
        /* <DEDUP_REMOVED lines=40> */
.L_x_307:
[----:B0-----:R-:W-:Y:S02]  /*fb30*/  IADD3 R2, P6, R14, R0, RZ ;  /* 0x000000000e027210 */ /* 0x001fe40007fde0ff */
[C---:B------:R-:W-:Y:S02]  /*fb40*/  ISETP.LT.OR P5, PT, R18.reuse, 0x31, !P5 ;  /* 0x000000311200780c */ /* 0x040fe40006fa1670 */
[----:B------:R-:W-:Y:S01]  /*fb50*/  ISETP.LT.OR P4, PT, R18, 0x31, !P4 ;  /* 0x000000311200780c */ /* 0x000fe20006781670 */
[----:B------:R-:W-:Y:S01]  /*fb60*/  IMAD.X R3, RZ, RZ, R8, P6 ;  /* 0x000000ffff037224 */ /* 0x000fe200030e0608 */
[----:B------:R-:W-:Y:S02]  /*fb70*/  LOP3.LUT P6, RZ, R16, 0x40, RZ, 0xc0, !PT ;  /* 0x0000004010ff7812 */ /* 0x000fe400078cc0ff */
[C---:B------:R-:W-:Y:S02]  /*fb80*/  ISETP.LT.OR P3, PT, R18.reuse, 0x31, !P3 ;  /* 0x000000311200780c */ /* 0x040fe40005f61670 */
[----:B------:R-:W-:-:S02]  /*fb90*/  ISETP.LT.OR P6, PT, R18, 0x31, P6 ;  /* 0x000000311200780c */ /* 0x000fc400037c1670 */
[C---:B------:R-:W-:Y:S02]  /*fba0*/  ISETP.LT.OR P2, PT, R18.reuse, 0x31, !P2 ;  /* 0x000000311200780c */ /* 0x040fe40005741670 */
[C---:B------:R-:W-:Y:S02]  /*fbb0*/  ISETP.LT.OR P1, PT, R18.reuse, 0x31, !P1 ;  /* 0x000000311200780c */ /* 0x040fe40004f21670 */
[----:B------:R-:W-:-:S07]  /*fbc0*/  ISETP.LT.OR P0, PT, R18, 0x31, !P0 ;  /* 0x000000311200780c */ /* 0x000fce0004701670 */
        /* <DEDUP_REMOVED lines=17> */
[----:B------:R-:W-:-:S13]  /*fce0*/  LOP3.LUT P6, RZ, R16, 0x400, RZ, 0xc0, !PT ;  /* 0x0000040010ff7812 */ /* 0x000fda00078cc0ff */
[----:B0-----:R-:W-:Y:S05]  /*fcf0*/  @!P6 BRA `(.L_x_234) ;  /* 0x000000000004e947 */ /* 0x001fea0003800000 */
[----:B------:R-:W-:Y:S01]  /*fd00*/  BPT.TRAP 0x1 ;  /* 0x000000040000795c */ /* 0x000fe20000300000 */
.L_x_234:
[----:B------:R-:W-:Y:S01]  /*fd10*/  VIADD R28, R28, 0xfffffffe ;  /* 0xfffffffe1c1c7836 */ /* 0x000fe20000000000 */
[----:B------:R-:W-:Y:S01]  /*fd20*/  SYNCS.ARRIVE.TRANS64.A1T0 RZ, [UR42+0x38850], RZ ;  /* 0x038850ffffff79a7 */ /* 0x000fe2000810002a */
[----:B------:R-:W-:Y:S01]  /*fd30*/  BSSY B0, `(.L_x_214) ;  /* 0x00000f7000007945 */ /* 0x000fe20003800000 */
[----:B------:R-:W-:Y:S02]  /*fd40*/  IMAD.MOV.U32 R21, RZ, RZ, 0x1 ;  /* 0x00000001ff157424 */ /* 0x000fe400078e00ff */
[----:B------:R-:W-:Y:S01]  /*fd50*/  ISETP.GE.AND P0, PT, R28, UR45, PT ;  /* 0x0000002d1c007c0c */ /* 0x000fe2000bf06270 */
[----:B------:R-:W-:-:S12]  /*fd60*/  IMAD.MOV.U32 R8, RZ, RZ, 0x1 ;  /* 0x00000001ff087424 */ /* 0x000fd800078e00ff */
[----:B------:R-:W-:Y:S05]  /*fd70*/  @!P0 BRA `(.L_x_235) ;  /* 0x0000000c00c88947 */ /* 0x000fea0003800000 */
[----:B------:R-:W0:Y:S01]  /*fd80*/  S2R R5, SR_TID.X ;  /* 0x0000000000057919 */ /* 0x000e220000002100 */
[----:B------:R-:W-:Y:S01]  /*fd90*/  UIADD3 UR4, UR44, 0x1, URZ ;  /* 0x000000012c047890 */ /* 0x000fe2000fffe03f */
[----:B------:R-:W-:Y:S01]  /*fda0*/  LOP3.LUT R3, RZ, UR40, RZ, 0x33, !PT ;  /* 0x00000028ff037c12 */ /* 0x000fe2000f8e33ff */
[----:B------:R-:W-:Y:S01]  /*fdb0*/  IMAD.MOV.U32 R8, RZ, RZ, 0x1 ;  /* 0x00000001ff087424 */ /* 0x000fe200078e00ff */
[----:B------:R-:W1:Y:S01]  /*fdc0*/  S2R R6, SR_TID.X ;  /* 0x0000000000067919 */ /* 0x000e620000002100 */
[----:B------:R-:W-:Y:S01]  /*fdd0*/  UIMAD UR4, UR4, UR38, URZ ;  /* 0x00000026040472a4 */ /* 0x000fe2000f8e023f */
[----:B------:R-:W-:Y:S01]  /*fde0*/  LOP3.LUT R30, R33, 0x40, RZ, 0xc0, !PT ;  /* 0x00000040211e7812 */ /* 0x000fe200078ec0ff */
[----:B------:R-:W-:Y:S01]  /*fdf0*/  IMAD.MOV.U32 R21, RZ, RZ, 0x1 ;  /* 0x00000001ff157424 */ /* 0x000fe200078e00ff */
[----:B------:R-:W-:Y:S02]  /*fe00*/  LOP3.LUT R28, R17, 0x80, RZ, 0xc0, !PT ;  /* 0x00000080111c7812 */ /* 0x000fe400078ec0ff */
[----:B------:R-:W-:-:S02]  /*fe10*/  SHF.R.U32.HI R30, RZ, 0x2, R30 ;  /* 0x00000002ff1e7819 */ /* 0x000fc4000001161e */
[----:B------:R-:W-:Y:S02]  /*fe20*/  LOP3.LUT R2, RZ, UR4, RZ, 0x33, !PT ;  /* 0x00000004ff027c12 */ /* 0x000fe4000f8e33ff */
[----:B------:R-:W-:Y:S02]  /*fe30*/  SHF.R.U32.HI R28, RZ, 0x3, R28 ;  /* 0x00000003ff1c7819 */ /* 0x000fe4000001161c */
[----:B------:R-:W-:-:S04]  /*fe40*/  VIMNMX R2, R2, R3, !PT ;  /* 0x0000000302027248 */ /* 0x000fc80007fe0100 */
[----:B------:R-:W-:Y:S02]  /*fe50*/  IADD3 R22, -R2, -0x2, RZ ;  /* 0xfffffffe02167810 */ /* 0x000fe40007ffe1ff */
[----:B0-----:R-:W-:Y:S02]  /*fe60*/  SHF.L.U32 R5, R5, 0x4, RZ ;  /* 0x0000000405057819 */ /* 0x001fe400000006ff */
[----:B-1----:R-:W-:Y:S02]  /*fe70*/  LOP3.LUT R6, R6, 0x7f, RZ, 0xc0, !PT ;  /* 0x0000007f06067812 */ /* 0x002fe400078ec0ff */
[----:B------:R-:W-:Y:S02]  /*fe80*/  LOP3.LUT R5, R5, 0x70, RZ, 0xc0, !PT ;  /* 0x0000007005057812 */ /* 0x000fe400078ec0ff */
[----:B------:R-:W-:-:S04]  /*fe90*/  SHF.R.U32.HI R6, RZ, 0x3, R6 ;  /* 0x00000003ff067819 */ /* 0x000fc80000011606 */
[----:B------:R-:W-:-:S05]  /*fea0*/  IADD3 R29, R5, R29, R6 ;  /* 0x0000001d051d7210 */ /* 0x000fca0007ffe006 */
[----:B------:R-:W-:-:S04]  /*feb0*/  VIADD R29, R29, 0xffffff40 ;  /* 0xffffff401d1d7836 */ /* 0x000fc80000000000 */
[----:B------:R-:W-:-:S07]  /*fec0*/  IMAD R9, R2, -0x40, R29 ;  /* 0xffffffc002097824 */ /* 0x000fce00078e021d */
.L_x_250:
        /* <DEDUP_REMOVED lines=12> */
[--C-:B------:R-:W-:Y:S01]  /*ff90*/  SHF.R.S32.HI R3, RZ, 0x1f, R7.reuse ;  /* 0x0000001fff037819 */ /* 0x100fe20000011407 */
[----:B------:R-:W-:Y:S02]  /*ffa0*/  IMAD R4, R32, UR4, RZ ;  /* 0x0000000420047c24 */ /* 0x000fe4000f8e02ff */
[----:B------:R-:W-:Y:S02]  /*ffb0*/  IMAD.MOV.U32 R2, RZ, RZ, R7 ;  /* 0x000000ffff027224 */ /* 0x000fe400078e0007 */
[C---:B------:R-:W-:Y:S02]  /*ffc0*/  IMAD R5, R25.reuse, UR5, R4 ;  /* 0x0000000519057c24 */ /* 0x040fe4000f8e0204 */
[----:B------:R-:W-:Y:S01]  /*ffd0*/  IMAD.WIDE.U32 R2, R25, UR4, R2 ;  /* 0x0000000419027c25 */ /* 0x000fe2000f8e0002 */
[----:B------:R-:W-:-:S03]  /*ffe0*/  ULDC.64 UR4, c[0x0][0x418] ;  /* 0x0001060000047ab9 */ /* 0x000fc60000000a00 */
[----:B------:R-:W-:Y:S01]  /*fff0*/  IMAD.IADD R3, R5, 0x1, R3 ;  /* 0x0000000105037824 */ /* 0x000fe200078e0203 */
[----:B------:R-:W-:-:S04]  /*10000*/  LEA R4, P0, R2, UR4, 0x2 ;  /* 0x0000000402047c11 */ /* 0x000fc8000f8010ff */
[----:B------:R-:W-:-:S05]  /*10010*/  LEA.HI.X R5, R2, UR5, R3, 0x2, P0 ;  /* 0x0000000502057c11 */ /* 0x000fca00080f1403 */
[----:B------:R0:W5:Y:S04]  /*10020*/  LDG.E R6, desc[UR36][R4.64] ;  /* 0x0000002404067981 */ /* 0x000168000c1e1900 */
.L_x_237:
[----:B------:R-:W-:Y:S05]  /*10030*/  BSYNC B1 ;  /* 0x0000000000017941 */ /* 0x000fea0003800000 */
.L_x_236:
[----:B------:R-:W-:-:S13]  /*10040*/  LOP3.LUT P0, RZ, R16, 0x400, RZ, 0xc0, !PT ;  /* 0x0000040010ff7812 */ /* 0x000fda000780c0ff */
[----:B------:R-:W-:Y:S05]  /*10050*/  @!P0 BRA `(.L_x_238) ;  /* 0x0000000000048947 */ /* 0x000fea0003800000 */
[----:B------:R-:W-:Y:S01]  /*10060*/  BPT.TRAP 0x1 ;  /* 0x000000040000795c */ /* 0x000fe20000300000 */
.L_x_238:
[----:B------:R-:W-:Y:S01]  /*10070*/  LEA R10, R8, UR42, 0x3 ;  /* 0x0000002a080a7c11 */ /* 0x000fe2000f8e18ff */
[----:B------:R-:W-:Y:S01]  /*10080*/  BSSY B1, `(.L_x_239) ;  /* 0x0000004000017945 */ /* 0x000fe20003800000 */
[----:B------:R-:W-:-:S04]  /*10090*/  SHF.L.U32 R20, R21, 0x1f, RZ ;  /* 0x0000001f15147819 */ /* 0x000fc800000006ff */
[----:B------:R-:W1:Y:S02]  /*100a0*/  SYNCS.PHASECHK.TRANS64.TRYWAIT P0, [R10+URZ+0x38840], R20 ;  /* 0x038840140a0075a7 */ /* 0x000e64000800017f */
[----:B-1----:R-:W-:Y:S05]  /*100b0*/  @!P0 BRA `(.L_x_240) ;  /* 0x0000002c00848947 */ /* 0x002fea0003800000 */
.L_x_308:
[----:B------:R-:W-:Y:S05]  /*100c0*/  BSYNC B1 ;  /* 0x0000000000017941 */ /* 0x000fea0003800000 */
.L_x_239:
[----:B------:R-:W-:Y:S01]  /*100d0*/  ULDC UR4, c[0x0][0x430] ;  /* 0x00010c0000047ab9 */ /* 0x000fe20000000800 */
[----:B-----5:R-:W-:Y:S01]  /*100e0*/  SHF.R.S32.HI R18, RZ, 0x1f, R6 ;  /* 0x0000001fff127819 */ /* 0x020fe20000011406 */
[----:B------:R-:W-:Y:S01]  /*100f0*/  UIADD3 UR4, -UR4, URZ, URZ ;  /* 0x0000003f04047290 */ /* 0x000fe2000fffe13f */
[----:B------:R-:W-:Y:S01]  /*10100*/  R2UR UR6, R23 ;  /* 0x00000000170672ca */ /* 0x000fe200000e0000 */
[----:B------:R-:W-:Y:S01]  /*10110*/  IMAD R17, R8, 0x1000, R24 ;  /* 0x0000100008117824 */ /* 0x000fe200078e0218 */
[----:B------:R-:W-:-:S03]  /*10120*/  LOP3.LUT P1, RZ, R16, 0x1, RZ, 0xc0, !PT ;  /* 0x0000000110ff7812 */ /* 0x000fc6000782c0ff */
        /* <DEDUP_REMOVED lines=38> */
[----:B------:R3:W0:Y:S02]  /*10390*/  SHFL.IDX PT, R14, R26, 0x3, 0x181f ;  /* 0x00781f001a0e7f89 */ /* 0x00062400000e0000 */
[----:B--2---:R-:W-:-:S05]  /*103a0*/  IMAD.X R3, RZ, RZ, R3, P0 ;  /* 0x000000ffff037224 */ /* 0x004fca00000e0603 */
[----:B------:R3:W-:Y:S03]  /*103b0*/  LDGSTS.E.BYPASS.LTC128B.128 [R27+0x23400], desc[UR36][R2.64], !P1 ;  /* 0x23400000021b7fae */ /* 0x0007e6000c901d64 */
.L_x_318:
        /* <DEDUP_REMOVED lines=8> */
.L_x_242:
[----:B------:R-:W-:Y:S02]  /*10440*/  PLOP3.LUT P1, PT, P1, P0, PT, 0xa2, 0x0 ;  /* 0x000000000000781c */ /* 0x000fe40000f21472 */
[----:B------:R-:W-:-:S08]  /*10450*/  @P0 R2UR P1, UR4, R10 ;  /* 0x000000000a0402ca */ /* 0x000fd00000020000 */
[----:B------:R-:W-:-:S05]  /*10460*/  @P0 PLOP3.LUT P0, PT, P1, PT, PT, 0x80, 0x0 ;  /* 0x000000000000081c */ /* 0x000fca0000f0f070 */
[----:B------:R-:W-:Y:S01]  /*10470*/  @!P1 SYNCS.ARRIVE.TRANS64.RED.A0T1 RZ, [UR4+0x38830], RZ ;  /* 0x038830ffffff99a7 */ /* 0x000fe20008200404 */
[----:B------:R-:W-:Y:S07]  /*10480*/  @!P1 ARRIVES.LDGSTSBAR.64.TRANSCNT [UR4+0x38830] ;  /* 0x03883000ff0099b0 */ /* 0x000fee0008000a84 */
[----:B------:R-:W-:Y:S05]  /*10490*/  @P0 BRA.U.ANY `(.L_x_242) ;  /* 0xfffffffd00e80947 */ /* 0x000fea000393ffff */
[----:B------:R-:W-:Y:S01]  /*104a0*/  NOP ;  /* 0x0000000000007918 */ /* 0x000fe20000000000 */
[----:B------:R-:W-:-:S13]  /*104b0*/  LOP3.LUT P2, RZ, R16, 0x400, RZ, 0xc0, !PT ;  /* 0x0000040010ff7812 */ /* 0x000fda000784c0ff */
[----:B------:R-:W-:Y:S05]  /*104c0*/  @!P2 BRA `(.L_x_243) ;  /* 0x000000000004a947 */ /* 0x000fea0003800000 */
[----:B------:R-:W-:Y:S01]  /*104d0*/  BPT.TRAP 0x1 ;  /* 0x000000040000795c */ /* 0x000fe20000300000 */
.L_x_243:
[----:B------:R2:W-:Y:S01]  /*104e0*/  SYNCS.ARRIVE.TRANS64.A1T0 RZ, [R10+URZ+0x38830], RZ ;  /* 0x038830ff0aff79a7 */ /* 0x0005e2000810003f */
[----:B------:R-:W-:Y:S05]  /*104f0*/  @!P2 BRA `(.L_x_244) ;  /* 0x000000000004a947 */ /* 0x000fea0003800000 */
[----:B------:R-:W-:Y:S01]  /*10500*/  BPT.TRAP 0x1 ;  /* 0x000000040000795c */ /* 0x000fe20000300000 */
.L_x_244:
[----:B------:R-:W3:Y:S01]  /*10510*/  SYNCS.PHASECHK.TRANS64.TRYWAIT P0, [R10+URZ+0x38860], R20 ;  /* 0x038860140a0075a7 */ /* 0x000ee2000800017f */
[----:B------:R-:W-:Y:S04]  /*10520*/  BSSY B1, `(.L_x_245) ;  /* 0x0000002000017945 */ /* 0x000fe80003800000 */
[----:B---3--:R-:W-:Y:S05]  /*10530*/  @!P0 BRA `(.L_x_246) ;  /* 0x0000002c00848947 */ /* 0x008fea0003800000 */
.L_x_319:
[----:B------:R-:W-:Y:S05]  /*10540*/  BSYNC B1 ;  /* 0x0000000000017941 */ /* 0x000fea0003800000 */
.L_x_245:
        /* <DEDUP_REMOVED lines=37> */
[----:B------:R-:W0:Y:S02]  /*107a0*/  SHFL.IDX PT, R14, R18, 0x1, 0x181f ;  /* 0x00381f00120e7f89 */ /* 0x000e2400000e0000 */
[----:B----4-:R-:W-:-:S05]  /*107b0*/  IMAD.X R7, RZ, RZ, R3, P0 ;  /* 0x000000ffff077224 */ /* 0x010fca00000e0603 */
[----:B------:R-:W-:Y:S01]  /*107c0*/  LDGSTS.E.BYPASS.LTC128B.128 [R17+0x400], desc[UR36][R6.64], !P1 ;  /* 0x0040000006117fae */ /* 0x000fe2000c901d64 */
[----:B------:R-:W-:-:S03]  /*107d0*/  ISETP.NE.U32.AND P1, PT, R28, RZ, PT ;  /* 0x000000ff1c00720c */ /* 0x000fc60003f25070 */
[----:B------:R-:W-:Y:S01]  /*107e0*/  LDGSTS.E.BYPASS.LTC128B.128 [R17+0x2400], desc[UR36][R6.64+0x80], !P6 ;  /* 0x0240008006117fae */ /* 0x000fe2000f101d64 */
[----:B------:R-:W-:-:S03]  /*107f0*/  LOP3.LUT P6, RZ, R16, 0x200, RZ, 0xc0, !PT ;  /* 0x0000020010ff7812 */ /* 0x000fc600078cc0ff */
[----:B------:R-:W-:Y:S04]  /*10800*/  LDGSTS.E.BYPASS.LTC128B.128 [R17+0x4400], desc[UR36][R6.64+0x100], !P2 ;  /* 0x0440010006117fae */ /* 0x000fe8000d101d64 */
[----:B------:R-:W-:Y:S01]  /*10810*/  LDGSTS.E.BYPASS.LTC128B.128 [R17+0x6400], desc[UR36][R6.64+0x180], !P5 ;  /* 0x0640018006117fae */ /* 0x000fe2000e901d64 */
[----:B0-----:R-:W-:-:S03]  /*10820*/  IADD3 R4, P0, R14, R0, RZ ;  /* 0x000000000e047210 */ /* 0x001fc60007f1e0ff */
[----:B------:R-:W-:Y:S04]  /*10830*/  LDGSTS.E.BYPASS.LTC128B.128 [R17+0x8400], desc[UR36][R6.64+0x200], !P4 ;  /* 0x0840020006117fae */ /* 0x000fe8000e101d64 */
[----:B------:R-:W0:Y:S01]  /*10840*/  SHFL.IDX PT, R14, R18, 0x2, 0x181f ;  /* 0x00581f00120e7f89 */ /* 0x000e2200000e0000 */
[----:B------:R-:W-:-:S03]  /*10850*/  IMAD.X R5, RZ, RZ, R5, P0 ;  /* 0x000000ffff057224 */ /* 0x000fc600000e0605 */
        /* <DEDUP_REMOVED lines=19> */
[----:B------:R-:W-:Y:S01]  /*10990*/  ISETP.NE.AND P6, PT, R6, RZ, PT ;  /* 0x000000ff0600720c */ /* 0x000fe20003fc5270 */
[----:B---3--:R-:W-:-:S12]  /*109a0*/  IMAD.MOV.U32 R4, RZ, RZ, RZ ;  /* 0x000000ffff047224 */ /* 0x008fd800078e00ff */
[----:B------:R0:W-:Y:S04]  /*109b0*/  LDGSTS.E.BYPASS.LTC128B.128 [R17+0x3400], desc[UR36][R2.64+0x80], !P6 ;  /* 0x0340008002117fae */ /* 0x0001e8000f101d64 */
[----:B------:R0:W-:Y:S04]  /*109c0*/  LDGSTS.E.BYPASS.LTC128B.128 [R17+0x5400], desc[UR36][R2.64+0x100], !P2 ;  /* 0x0540010002117fae */ /* 0x0001e8000d101d64 */
[----:B------:R0:W-:Y:S04]  /*109d0*/  LDGSTS.E.BYPASS.LTC128B.128 [R17+0x7400], desc[UR36][R2.64+0x180], !P5 ;  /* 0x0740018002117fae */ /* 0x0001e8000e901d64 */
[----:B------:R0:W-:Y:S04]  /*109e0*/  LDGSTS.E.BYPASS.LTC128B.128 [R17+0x9400], desc[UR36][R2.64+0x200], !P4 ;  /* 0x0940020002117fae */ /* 0x0001e8000e101d64 */
[----:B------:R0:W-:Y:S04]  /*109f0*/  LDGSTS.E.BYPASS.LTC128B.128 [R17+0xb400], desc[UR36][R2.64+0x280], !P3 ;  /* 0x0b40028002117fae */ /* 0x0001e8000d901d64 */
[----:B------:R0:W-:Y:S04]  /*10a00*/  LDGSTS.E.BYPASS.LTC128B.128 [R17+0xd400], desc[UR36][R2.64+0x300], P0 ;  /* 0x0d40030002117fae */ /* 0x0001e80008101d64 */
[----:B-1----:R0:W-:Y:S02]  /*10a10*/  LDGSTS.E.BYPASS.LTC128B.128 [R17+0xf400], desc[UR36][R2.64+0x380], P1 ;  /* 0x0f40038002117fae */ /* 0x0021e40008901d64 */
.L_x_329:
        /* <DEDUP_REMOVED lines=20> */
.L_x_248:
        /* <DEDUP_REMOVED lines=10> */
.L_x_249:
        /* <DEDUP_REMOVED lines=10> */
.L_x_235:
[----:B------:R-:W-:Y:S05]  /*10ca0*/  BSYNC B0 ;  /* 0x0000000000007941 */ /* 0x000fea0003800000 */
.L_x_214:
[----:B------:R-:W0:Y:S01]  /*10cb0*/  S2R R3, SR_CgaCtaId ;  /* 0x0000000000037919 */ /* 0x000e220000008800 */
[----:B------:R-:W-:Y:S01]  /*10cc0*/  MOV R0, 0x400 ;  /* 0x0000040000007802 */ /* 0x000fe20000000f00 */
[----:B------:R-:W-:Y:S01]  /*10cd0*/  BSSY B0, `(.L_x_251) ;  /* 0x0000005000007945 */ /* 0x000fe20003800000 */
[----:B------:R-:W-:Y:S02]  /*10ce0*/  SHF.L.U32 R4, R4, 0x1f, RZ ;  /* 0x0000001f04047819 */ /* 0x000fe400000006ff */
[----:B0-----:R-:W-:-:S04]  /*10cf0*/  LEA R5, R3, R0, 0x18 ;  /* 0x0000000003057211 */ /* 0x001fc800078ec0ff */
[----:B------:R-:W0:Y:S02]  /*10d00*/  SYNCS.PHASECHK.TRANS64.TRYWAIT P0, [R5+URZ+0x38820], R4 ;  /* 0x03882004050075a7 */ /* 0x000e24000800017f */
[----:B0-----:R-:W-:Y:S05]  /*10d10*/  @!P0 BRA `(.L_x_252) ;  /* 0x0000002c00648947 */ /* 0x001fea0003800000 */
.L_x_330:
[----:B------:R-:W-:Y:S05]  /*10d20*/  BSYNC B0 ;  /* 0x0000000000007941 */ /* 0x000fea0003800000 */
.L_x_251:
[----:B------:R-:W-:-:S03]  /*10d30*/  UMOV UR4, 0xffffffff ;  /* 0xffffffff00047882 */ /* 0x000fc60000000000 */
[----:B------:R-:W-:Y:S05]  /*10d40*/  BRA.DIV UR4, `(.L_x_253) ;  /* 0x0000002e046c7947 */ /* 0x000fea000b800000 */
[----:B------:R-:W1:Y:S02]  /*10d50*/  S2R R0, SR_TID.X ;  /* 0x0000000000007919 */ /* 0x000e640000002100 */
[----:B-1----:R-:W-:-:S04]  /*10d60*/  SHF.R.U32.HI R0, RZ, 0x5, R0 ;  /* 0x00000005ff007819 */ /* 0x002fc80000011600 */
[----:B------:R-:W-:-:S05]  /*10d70*/  LOP3.LUT R0, R0, 0x3, RZ, 0xc0, !PT ;  /* 0x0000000300007812 */ /* 0x000fca00078ec0ff */
[----:B------:R1:W3:Y:S02]  /*10d80*/  SHFL.IDX PT, R14, R0, RZ, 0x1f ;  /* 0x00001fff000e7589 */ /* 0x0002e400000e0000 */
.L_x_333:
[----:B---3--:R-:W-:-:S13]  /*10d90*/  ISETP.NE.AND P0, PT, R14, RZ, PT ;  /* 0x000000ff0e00720c */ /* 0x008fda0003f05270 */
[----:B------:R-:W-:Y:S05]  /*10da0*/  @P0 BRA `(.L_x_174) ;  /* 0x0000000000900947 */ /* 0x000fea0003800000 */
[----:B------:R-:W-:-:S03]  /*10db0*/  UMOV UR4, 0xffffffff ;  /* 0xffffffff00047882 */ /* 0x000fc60000000000 */
[----:B------:R-:W-:Y:S05]  /*10dc0*/  BRA.DIV UR4, `(.L_x_254) ;  /* 0x0000002e04807947 */ /* 0x000fea000b800000 */
[----:B------:R-:W-:-:S13]  /*10dd0*/  ELECT P6, URZ, PT ;  /* 0x00000000003f782f */ /* 0x000fda00038c0000 */
.L_x_336:
[----:B------:R-:W-:Y:S05]  /*10de0*/  @!P6 BRA `(.L_x_174) ;  /* 0x000000000080e947 */ /* 0x000fea0003800000 */
[----:B-1----:R-:W3:Y:S02]  /*10df0*/  LDL R0, [R1] ;  /* 0x0000000001007983 */ /* 0x002ee40000100800 */
[----:B---3--:R-:W-:-:S13]  /*10e00*/  R2UR UR4, R0 ;  /* 0x00000000000472ca */ /* 0x008fda00000e0000 */
[----:B------:R-:W-:-:S06]  /*10e10*/  ULOP3.LUT UR4, UR4, 0x2, URZ, 0xfc, !UPT ;  /* 0x0000000204047892 */ /* 0x000fcc000f8efc3f */
[----:B------:R-:W-:-:S05]  /*10e20*/  IMAD.U32 R0, RZ, RZ, UR4 ;  /* 0x00000004ff007e24 */ /* 0x000fca000f8e00ff */
[----:B------:R-:W-:-:S13]  /*10e30*/  ISETP.NE.AND P0, PT, R0, 0x3, PT ;  /* 0x000000030000780c */ /* 0x000fda0003f05270 */
[----:B------:R-:W-:Y:S05]  /*10e40*/  @!P0 BRA `(.L_x_255) ;  /* 0x0000000000048947 */ /* 0x000fea0003800000 */
[----:B------:R-:W-:Y:S01]  /*10e50*/  BPT.TRAP 0x1 ;  /* 0x000000040000795c */ /* 0x000fe20000300000 */
.L_x_255:
[C---:B------:R-:W-:Y:S01]  /*10e60*/  IMAD R3, R8.reuse, 0x8, R5 ;  /* 0x0000000808037824 */ /* 0x040fe200078e0205 */
[----:B------:R-:W-:Y:S01]  /*10e70*/  SHF.L.U32 R2, R21, 0x1f, RZ ;  /* 0x0000001f15027819 */ /* 0x000fe200000006ff */
[----:B------:R-:W-:-:S03]  /*10e80*/  VIADD R8, R8, 0x1 ;  /* 0x0000000108087836 */ /* 0x000fc60000000000 */
[----:B------:R-:W1:Y:S02]  /*10e90*/  SYNCS.PHASECHK.TRANS64.TRYWAIT P1, [R3+URZ+0x38840], R2 ;  /* 0x03884002030075a7 */ /* 0x000e64000802017f */
[----:B------:R-:W-:-:S04]  /*10ea0*/  ISETP.NE.AND P2, PT, R8, 0x2, PT ;  /* 0x000000020800780c */ /* 0x000fc80003f45270 */
[----:B------:R-:W-:Y:S01]  /*10eb0*/  SEL R0, RZ, 0x1, P2 ;  /* 0x00000001ff007807 */ /* 0x000fe20001000000 */
[----:B-1----:R-:W-:Y:S08]  /*10ec0*/  @!P1 BRA `(.L_x_256) ;  /* 0x0000002c00609947 */ /* 0x002ff00003800000 */
.L_x_337:
[----:B------:R-:W-:Y:S02]  /*10ed0*/  SEL R8, R8, RZ, P2 ;  /* 0x000000ff08087207 */ /* 0x000fe40001000000 */
[----:B------:R-:W-:Y:S01]  /*10ee0*/  LOP3.LUT R0, R21, R0, RZ, 0x3c, !PT ;  /* 0x0000000015007212 */ /* 0x000fe200078e3cff */
[----:B------:R-:W-:Y:S06]  /*10ef0*/  @!P0 BRA `(.L_x_257) ;  /* 0x0000000000048947 */ /* 0x000fec0003800000 */
[----:B------:R-:W-:Y:S01]  /*10f00*/  BPT.TRAP 0x1 ;  /* 0x000000040000795c */ /* 0x000fe20000300000 */
.L_x_257:
[----:B0-----:R-:W-:Y:S01]  /*10f10*/  IMAD R5, R8, 0x8, R5 ;  /* 0x0000000808057824 */ /* 0x001fe200078e0205 */
[----:B------:R-:W-:-:S04]  /*10f20*/  SHF.L.U32 R0, R0, 0x1f, RZ ;  /* 0x0000001f00007819 */ /* 0x000fc800000006ff */
[----:B------:R-:W0:Y:S02]  /*10f30*/  SYNCS.PHASECHK.TRANS64.TRYWAIT P1, [R5+URZ+0x38840], R0 ;  /* 0x03884000050075a7 */ /* 0x000e24000802017f */
[----:B0-----:R-:W-:Y:S05]  /*10f40*/  @!P1 BRA `(.L_x_258) ;  /* 0x0000002c00549947 */ /* 0x001fea0003800000 */
.L_x_338:
[----:B------:R-:W-:Y:S05]  /*10f50*/  @!P0 BRA `(.L_x_259) ;  /* 0x0000000000048947 */ /* 0x000fea0003800000 */
[----:B------:R-:W-:Y:S01]  /*10f60*/  BPT.TRAP 0x1 ;  /* 0x000000040000795c */ /* 0x000fe20000300000 */
.L_x_259:
[----:B------:R-:W3:Y:S02]  /*10f70*/  SYNCS.PHASECHK.TRANS64.TRYWAIT P1, [R3+URZ+0x38860], R2 ;  /* 0x03886002030075a7 */ /* 0x000ee4000802017f */
[----:B---3--:R-:W-:Y:S05]  /*10f80*/  @!P1 BRA `(.L_x_260) ;  /* 0x0000002c00589947 */ /* 0x008fea0003800000 */
.L_x_339:
[----:B------:R-:W-:Y:S05]  /*10f90*/  @!P0 BRA `(.L_x_261) ;  /* 0x0000000000048947 */ /* 0x000fea0003800000 */
[----:B------:R-:W-:Y:S01]  /*10fa0*/  BPT.TRAP 0x1 ;  /* 0x000000040000795c */ /* 0x000fe20000300000 */
.L_x_261:
[----:B----4-:R4:W0:Y:S02]  /*10fb0*/  SYNCS.PHASECHK.TRANS64.TRYWAIT P0, [R5+URZ+0x38860], R0 ;  /* 0x03886000050075a7 */ /* 0x010824000800017f */
[----:B0-----:R-:W-:Y:S05]  /*10fc0*/  @!P0 NANOSLEEP.SYNCS 0x989680 ;  /* 0x009896800000895d */ /* 0x001fea0003900000 */
[----:B------:R-:W0:Y:S02]  /*10fd0*/  @!P0 SYNCS.PHASECHK.TRANS64 P0, [R5+URZ+0x38860], R0 ;  /* 0x03886000050085a7 */ /* 0x000e24000800007f */
[----:B0-----:R-:W-:Y:S05]  /*10fe0*/  @!P0 BRA `(.L_x_261) ;  /* 0xfffffffc00f08947 */ /* 0x001fea000383ffff */
.L_x_174:
[----:B------:R-:W-:Y:S05]  /*10ff0*/  BSYNC B6 ;  /* 0x0000000000067941 */ /* 0x000fea0003800000 */
.L_x_171:
[----:B------:R-:W-:Y:S05]  /*11000*/  EXIT ;  /* 0x000000000000794d */ /* 0x000fea0003800000 */
.L_x_184:
[----:B0-----:R0:W1:Y:S02]  /*11010*/  SYNCS.PHASECHK.TRANS64.TRYWAIT P0, [R2+URZ+0x38800], R5 ;  /* 0x03880005020075a7 */ /* 0x001064000800017f */
[----:B-1----:R-:W-:Y:S05]  /*11020*/  @!P0 NANOSLEEP.SYNCS 0x989680 ;  /* 0x009896800000895d */ /* 0x002fea0003900000 */
[----:B------:R-:W1:Y:S02]  /*11030*/  @!P0 SYNCS.PHASECHK.TRANS64 P0, [R2+URZ+0x38800], R5 ;  /* 0x03880005020085a7 */ /* 0x000e64000800007f */
[----:B-1----:R-:W-:Y:S05]  /*11040*/  @!P0 BRA `(.L_x_184) ;  /* 0xfffffffc00f08947 */ /* 0x002fea000383ffff */
[----:B------:R-:W-:Y:S05]  /*11050*/  BRA `(.L_x_262) ;  /* 0xffffff2000e47947 */ /* 0x000fea000383ffff */
.L_x_188:
[----:B--2---:R2:W3:Y:S02]  /*11060*/  SYNCS.PHASECHK.TRANS64.TRYWAIT P1, [R2+URZ+0x38830], R5 ;  /* 0x03883005020075a7 */ /* 0x0044e4000802017f */
[----:B---3--:R-:W-:Y:S05]  /*11070*/  @!P1 NANOSLEEP.SYNCS 0x989680 ;  /* 0x009896800000995d */ /* 0x008fea0003900000 */
[----:B------:R-:W3:Y:S02]  /*11080*/  @!P1 SYNCS.PHASECHK.TRANS64 P1, [R2+URZ+0x38830], R5 ;  /* 0x03883005020095a7 */ /* 0x000ee4000802007f */
[----:B---3--:R-:W-:Y:S05]  /*11090*/  @!P1 BRA `(.L_x_188) ;  /* 0xfffffffc00f09947 */ /* 0x008fea000383ffff */
[----:B------:R-:W-:Y:S05]  /*110a0*/  BRA `(.L_x_187) ;  /* 0xffffff2400307947 */ /* 0x000fea000383ffff */
.L_x_189:
[----:B---3--:R3:W4:Y:S02]  /*110b0*/  SYNCS.PHASECHK.TRANS64.TRYWAIT P1, [R2+URZ+0x38810], R5 ;  /* 0x03881005020075a7 */ /* 0x008724000802017f */
[----:B----4-:R-:W-:Y:S05]  /*110c0*/  @!P1 NANOSLEEP.SYNCS 0x989680 ;  /* 0x009896800000995d */ /* 0x010fea0003900000 */
[----:B------:R-:W4:Y:S02]  /*110d0*/  @!P1 SYNCS.PHASECHK.TRANS64 P1, [R2+URZ+0x38810], R5 ;  /* 0x03881005020095a7 */ /* 0x000f24000802007f */
[----:B----4-:R-:W-:Y:S05]  /*110e0*/  @!P1 BRA `(.L_x_189) ;  /* 0xfffffffc00f09947 */ /* 0x010fea000383ffff */
[----:B------:R-:W-:Y:S05]  /*110f0*/  BRA `(.L_x_263) ;  /* 0xffffff2800207947 */ /* 0x000fea000383ffff */
.L_x_193:
[----:B------:R0:W0:Y:S02]  /*11100*/  SYNCS.PHASECHK.TRANS64.TRYWAIT P1, [R2+URZ+0x38850], R5 ;  /* 0x03885005020075a7 */ /* 0x000024000802017f */
[----:B0-----:R-:W-:Y:S05]  /*11110*/  @!P1 NANOSLEEP.SYNCS 0x989680 ;  /* 0x009896800000995d */ /* 0x001fea0003900000 */
[----:B------:R-:W0:Y:S02]  /*11120*/  @!P1 SYNCS.PHASECHK.TRANS64 P1, [R2+URZ+0x38850], R5 ;  /* 0x03885005020095a7 */ /* 0x000e24000802007f */
[----:B0-----:R-:W-:Y:S05]  /*11130*/  @!P1 BRA `(.L_x_193) ;  /* 0xfffffffc00f09947 */ /* 0x001fea000383ffff */
[----:B------:R-:W-:Y:S05]  /*11140*/  BRA `(.L_x_192) ;  /* 0xffffff28004c7947 */ /* 0x000fea000383ffff */
.L_x_200:
[----:B-1----:R1:W2:Y:S02]  /*11150*/  SYNCS.PHASECHK.TRANS64.TRYWAIT P2, [R196+URZ+0x38830], R201 ;  /* 0x038830c9c40075a7 */ /* 0x0022a4000804017f */
[----:B--2---:R-:W-:Y:S05]  /*11160*/  @!P2 NANOSLEEP.SYNCS 0x989680 ;  /* 0x009896800000a95d */ /* 0x004fea0003900000 */
[----:B------:R-:W2:Y:S02]  /*11170*/  @!P2 SYNCS.PHASECHK.TRANS64 P2, [R196+URZ+0x38830], R201 ;  /* 0x038830c9c400a5a7 */ /* 0x000ea4000804007f */
[----:B--2---:R-:W-:Y:S05]  /*11180*/  @!P2 BRA `(.L_x_200) ;  /* 0xfffffffc00f0a947 */ /* 0x004fea000383ffff */
[----:B------:R-:W-:Y:S05]  /*11190*/  BRA `(.L_x_199) ;  /* 0xffffff5400887947 */ /* 0x000fea000383ffff */
.L_x_204:
[----:B---3--:R3:W4:Y:S02]  /*111a0*/  SYNCS.PHASECHK.TRANS64.TRYWAIT P2, [R196+URZ+0x38850], R201 ;  /* 0x038850c9c40075a7 */ /* 0x008724000804017f */
[----:B----4-:R-:W-:Y:S05]  /*111b0*/  @!P2 NANOSLEEP.SYNCS 0x989680 ;  /* 0x009896800000a95d */ /* 0x010fea0003900000 */
[----:B------:R-:W4:Y:S02]  /*111c0*/  @!P2 SYNCS.PHASECHK.TRANS64 P2, [R196+URZ+0x38850], R201 ;  /* 0x038850c9c400a5a7 */ /* 0x000f24000804007f */
[----:B----4-:R-:W-:Y:S05]  /*111d0*/  @!P2 BRA `(.L_x_204) ;  /* 0xfffffffc00f0a947 */ /* 0x010fea000383ffff */
[----:B------:R-:W-:Y:S05]  /*111e0*/  BRA `(.L_x_203) ;  /* 0xffffff5800547947 */ /* 0x000fea000383ffff */
.L_x_219:
[----:B------:R-:W-:Y:S01]  /*111f0*/  IMAD.MOV.U32 R13, RZ, RZ, R17 ;  /* 0x000000ffff0d7224 */ /* 0x000fe200078e0011 */
[----:B------:R-:W-:Y:S01]  /*11200*/  MOV R15, 0xffffffff ;  /* 0xffffffff000f7802 */ /* 0x000fe20000000f00 */
[----:B------:R-:W-:Y:S02]  /*11210*/  IMAD.MOV.U32 R12, RZ, RZ, RZ ;  /* 0x000000ffff0c7224 */ /* 0x000fe400078e00ff */
[----:B------:R-:W-:-:S07]  /*11220*/  IMAD.MOV.U32 R11, RZ, RZ, 0x1f ;  /* 0x0000001fff0b7424 */ /* 0x000fce00078e00ff */
[----:B------:R-:W-:Y:S05]  /*11230*/  WARPSYNC.COLLECTIVE R15, `(.L_x_264) ;  /* 0x000000000f087348 */ /* 0x000fea0003c00000 */
[----:B------:R0:W1:Y:S02]  /*11240*/  SHFL.IDX P6, R14, R13, R12, R11 ;  /* 0x0000000c0d0e7389 */ /* 0x00006400000c000b */
[----:B01----:R-:W-:Y:S01]  /*11250*/  ENDCOLLECTIVE ;  /* 0x000000000000791b */ /* 0x003fe20003800000 */
.L_x_264:
[----:B------:R-:W-:Y:S05]  /*11260*/  BRA `(.L_x_265) ;  /* 0xffffffc400d07947 */ /* 0x000fea000383ffff */
.L_x_221:
[----:B0-----:R-:W-:-:S04]  /*11270*/  IMAD.U32 R3, RZ, RZ, UR42 ;  /* 0x0000002aff037e24 */ /* 0x001fc8000f8e00ff */
[----:B------:R0:W1:Y:S03]  /*11280*/  SYNCS.PHASECHK.TRANS64.TRYWAIT P0, [R3+URZ+0x38840], R0 ;  /* 0x03884000030075a7 */ /* 0x000066000800017f */
[----:B-1----:R-:W-:Y:S05]  /*11290*/  @!P0 NANOSLEEP.SYNCS 0x989680 ;  /* 0x009896800000895d */ /* 0x002fea0003900000 */
[----:B------:R-:W1:Y:S02]  /*112a0*/  @!P0 SYNCS.PHASECHK.TRANS64 P0, [R3+URZ+0x38840], R0 ;  /* 0x03884000030085a7 */ /* 0x000e64000800007f */
[----:B-1----:R-:W-:Y:S05]  /*112b0*/  @!P0 BRA `(.L_x_221) ;  /* 0xfffffffc00ec8947 */ /* 0x002fea000383ffff */
[----:B------:R-:W-:Y:S05]  /*112c0*/  BRA `(.L_x_266) ;  /* 0xffffffc800087947 */ /* 0x000fea000383ffff */
.L_x_222:
[----:B------:R-:W-:Y:S01]  /*112d0*/  BSSY B0, `(.L_x_267) ;  /* 0x0000008000007945 */ /* 0x000fe20003800000 */
[----:B------:R-:W-:Y:S02]  /*112e0*/  IMAD.MOV.U32 R13, RZ, RZ, R4 ;  /* 0x000000ffff0d7224 */ /* 0x000fe400078e0004 */
[----:B------:R-:W-:Y:S02]  /*112f0*/  IMAD.MOV.U32 R12, RZ, RZ, RZ ;  /* 0x000000ffff0c7224 */ /* 0x000fe400078e00ff */
[----:B------:R-:W-:Y:S02]  /*11300*/  IMAD.MOV.U32 R11, RZ, RZ, 0x181f ;  /* 0x0000181fff0b7424 */ /* 0x000fe400078e00ff */
[----:B------:R-:W-:-:S07]  /*11310*/  IMAD.MOV.U32 R15, RZ, RZ, -0x1 ;  /* 0xffffffffff0f7424 */ /* 0x000fce00078e00ff */
[----:B------:R-:W-:Y:S05]  /*11320*/  WARPSYNC.COLLECTIVE R15, `(.L_x_268) ;  /* 0x000000000f087348 */ /* 0x000fea0003c00000 */
[----:B------:R0:W1:Y:S02]  /*11330*/  SHFL.IDX P6, R14, R13, R12, R11 ;  /* 0x0000000c0d0e7389 */ /* 0x00006400000c000b */
[----:B01----:R-:W-:Y:S01]  /*11340*/  ENDCOLLECTIVE ;  /* 0x000000000000791b */ /* 0x003fe20003800000 */
.L_x_268:
[----:B------:R-:W-:Y:S05]  /*11350*/  BSYNC B0 ;  /* 0x0000000000007941 */ /* 0x000fea0003800000 */
.L_x_267:
[----:B------:R-:W-:Y:S01]  /*11360*/  IMAD.MOV.U32 R13, RZ, RZ, R0 ;  /* 0x000000ffff0d7224 */ /* 0x000fe200078e0000 */
[----:B------:R-:W-:Y:S01]  /*11370*/  MOV R11, 0x181f ;  /* 0x0000181f000b7802 */ /* 0x000fe20000000f00 */
[----:B------:R-:W-:Y:S01]  /*11380*/  IMAD.MOV.U32 R12, RZ, RZ, RZ ;  /* 0x000000ffff0c7224 */ /* 0x000fe200078e00ff */
[----:B------:R-:W-:Y:S01]  /*11390*/  @P0 LEA R7, R24, UR42, 0x1 ;  /* 0x0000002a18070c11 */ /* 0x000fe2000f8e08ff */
[----:B------:R-:W-:Y:S02]  /*113a0*/  IMAD.MOV.U32 R15, RZ, RZ, -0x1 ;  /* 0xffffffffff0f7424 */ /* 0x000fe400078e00ff */
[----:B------:R-:W-:-:S07]  /*113b0*/  IMAD.MOV.U32 R2, RZ, RZ, R14 ;  /* 0x000000ffff027224 */ /* 0x000fce00078e000e */
[----:B------:R-:W-:Y:S05]  /*113c0*/  WARPSYNC.COLLECTIVE R15, `(.L_x_269) ;  /* 0x000000000f087348 */ /* 0x000fea0003c00000 */
[----:B------:R0:W1:Y:S02]  /*113d0*/  SHFL.IDX P6, R14, R13, R12, R11 ;  /* 0x0000000c0d0e7389 */ /* 0x00006400000c000b */
[----:B01----:R-:W-:Y:S01]  /*113e0*/  ENDCOLLECTIVE ;  /* 0x000000000000791b */ /* 0x003fe20003800000 */
.L_x_269:
[----:B------:R-:W-:Y:S02]  /*113f0*/  IMAD.MOV.U32 R13, RZ, RZ, R4 ;  /* 0x000000ffff0d7224 */ /* 0x000fe400078e0004 */
[----:B------:R-:W-:Y:S01]  /*11400*/  IMAD.MOV.U32 R12, RZ, RZ, 0x1 ;  /* 0x00000001ff0c7424 */ /* 0x000fe200078e00ff */
[----:B------:R-:W-:-:S05]  /*11410*/  @P0 LEA R14, P1, R22, R14, 0x1 ;  /* 0x0000000e160e0211 */ /* 0x000fca00078208ff */
[----:B------:R-:W-:Y:S02]  /*11420*/  @P0 IMAD.X R3, RZ, RZ, R2, P1 ;  /* 0x000000ffff030224 */ /* 0x000fe400008e0602 */
[----:B------:R-:W-:-:S07]  /*11430*/  @P0 IMAD.MOV.U32 R2, RZ, RZ, R14 ;  /* 0x000000ffff020224 */ /* 0x000fce00078e000e */
[----:B------:R-:W-:Y:S05]  /*11440*/  WARPSYNC.COLLECTIVE R15, `(.L_x_270) ;  /* 0x000000000f087348 */ /* 0x000fea0003c00000 */
[----:B------:R0:W1:Y:S02]  /*11450*/  SHFL.IDX P6, R14, R13, R12, R11 ;  /* 0x0000000c0d0e7389 */ /* 0x00006400000c000b */
[----:B01----:R-:W-:Y:S01]  /*11460*/  ENDCOLLECTIVE ;  /* 0x000000000000791b */ /* 0x003fe20003800000 */
.L_x_270:
        /* <DEDUP_REMOVED lines=11> */
.L_x_271:
[----:B------:R-:W-:Y:S01]  /*11520*/  MOV R13, R4 ;  /* 0x00000004000d7202 */ /* 0x000fe20000000f00 */
[----:B------:R-:W-:Y:S01]  /*11530*/  IMAD.MOV.U32 R12, RZ, RZ, 0x2 ;  /* 0x00000002ff0c7424 */ /* 0x000fe200078e00ff */
[----:B------:R-:W-:-:S13]  /*11540*/  @P0 LEA R2, P1, R22, R14, 0x1 ;  /* 0x0000000e16020211 */ /* 0x000fda00078208ff */
[----:B------:R-:W-:Y:S05]  /*11550*/  WARPSYNC.COLLECTIVE R15, `(.L_x_272) ;  /* 0x000000000f087348 */ /* 0x000fea0003c00000 */
[----:B------:R0:W1:Y:S02]  /*11560*/  SHFL.IDX P6, R14, R13, R12, R11 ;  /* 0x0000000c0d0e7389 */ /* 0x00006400000c000b */
[----:B01----:R-:W-:Y:S01]  /*11570*/  ENDCOLLECTIVE ;  /* 0x000000000000791b */ /* 0x003fe20003800000 */
.L_x_272:
[----:B------:R-:W-:-:S05]  /*11580*/  @P0 IMAD.X R3, RZ, RZ, R5, P1 ;  /* 0x000000ffff030224 */ /* 0x000fca00008e0605 */
[----:B------:R-:W-:Y:S01]  /*11590*/  @!PT LDS RZ, [RZ] ;  /* 0x00000000fffff984 */ /* 0x000fe20000000800 */
[----:B------:R-:W-:Y:S01]  /*115a0*/  @!PT LDS RZ, [RZ] ;  /* 0x00000000fffff984 */ /* 0x000fe20000000800 */
[----:B------:R-:W-:Y:S01]  /*115b0*/  @!PT LDS RZ, [RZ] ;  /* 0x00000000fffff984 */ /* 0x000fe20000000800 */
[----:B------:R0:W-:Y:S01]  /*115c0*/  @P0 LDGSTS.E.BYPASS.LTC128B.128 [R9+0x22c00], desc[UR36][R2.64], !P2 ;  /* 0x22c0000002090fae */ /* 0x0001e2000d101d64 */
[----:B------:R-:W-:Y:S01]  /*115d0*/  ISETP.GE.AND P0, PT, R18, 0x21, PT ;  /* 0x000000211200780c */ /* 0x000fe20003f06270 */
[----:B------:R-:W-:Y:S02]  /*115e0*/  IMAD.MOV.U32 R13, RZ, RZ, R0 ;  /* 0x000000ffff0d7224 */ /* 0x000fe400078e0000 */
[----:B------:R-:W-:-:S10]  /*115f0*/  IMAD.MOV.U32 R5, RZ, RZ, R14 ;  /* 0x000000ffff057224 */ /* 0x000fd400078e000e */
[----:B0-----:R-:W-:Y:S05]  /*11600*/  WARPSYNC.COLLECTIVE R15, `(.L_x_273) ;  /* 0x000000000f087348 */ /* 0x001fea0003c00000 */
[----:B------:R1:W2:Y:S02]  /*11610*/  SHFL.IDX P6, R14, R13, R12, R11 ;  /* 0x0000000c0d0e7389 */ /* 0x0002a400000c000b */
[----:B012---:R-:W-:Y:S01]  /*11620*/  ENDCOLLECTIVE ;  /* 0x000000000000791b */ /* 0x007fe20003800000 */
.L_x_273:
[----:B------:R-:W-:Y:S02]  /*11630*/  IMAD.MOV.U32 R13, RZ, RZ, R4 ;  /* 0x000000ffff0d7224 */ /* 0x000fe400078e0004 */
[----:B------:R-:W-:Y:S01]  /*11640*/  IMAD.MOV.U32 R12, RZ, RZ, 0x3 ;  /* 0x00000003ff0c7424 */ /* 0x000fe200078e00ff */
[----:B------:R-:W-:-:S13]  /*11650*/  @P0 LEA R2, P1, R22, R14, 0x1 ;  /* 0x0000000e16020211 */ /* 0x000fda00078208ff */
[----:B------:R-:W-:Y:S05]  /*11660*/  WARPSYNC.COLLECTIVE R15, `(.L_x_274) ;  /* 0x000000000f087348 */ /* 0x000fea0003c00000 */
[----:B------:R0:W1:Y:S02]  /*11670*/  SHFL.IDX P6, R14, R13, R12, R11 ;  /* 0x0000000c0d0e7389 */ /* 0x00006400000c000b */
[----:B01----:R-:W-:Y:S01]  /*11680*/  ENDCOLLECTIVE ;  /* 0x000000000000791b */ /* 0x003fe20003800000 */
.L_x_274:
[----:B------:R-:W-:Y:S01]  /*11690*/  @P0 IMAD.X R3, RZ, RZ, R5, P1 ;  /* 0x000000ffff030224 */ /* 0x000fe200008e0605 */
[----:B------:R-:W-:-:S05]  /*116a0*/  @P0 LEA R5, R24, UR42, 0x1 ;  /* 0x0000002a18050c11 */ /* 0x000fca000f8e08ff */
[----:B------:R-:W-:Y:S01]  /*116b0*/  @!PT LDS RZ, [RZ] ;  /* 0x00000000fffff984 */ /* 0x000fe20000000800 */
[----:B------:R-:W-:Y:S01]  /*116c0*/  @!PT LDS RZ, [RZ] ;  /* 0x00000000fffff984 */ /* 0x000fe20000000800 */
[----:B------:R-:W-:Y:S01]  /*116d0*/  @!PT LDS RZ, [RZ] ;  /* 0x00000000fffff984 */ /* 0x000fe20000000800 */
[----:B------:R0:W-:Y:S01]  /*116e0*/  @P0 LDGSTS.E.BYPASS.LTC128B.128 [R5+0x23400], desc[UR36][R2.64], !P2 ;  /* 0x2340000002050fae */ /* 0x0001e2000d101d64 */
[----:B------:R-:W-:Y:S02]  /*116f0*/  IMAD.MOV.U32 R13, RZ, RZ, R0 ;  /* 0x000000ffff0d7224 */ /* 0x000fe400078e0000 */
[----:B------:R-:W-:-:S07]  /*11700*/  IMAD.MOV.U32 R4, RZ, RZ, R14 ;  /* 0x000000ffff047224 */ /* 0x000fce00078e000e */
[----:B0-----:R-:W-:Y:S05]  /*11710*/  WARPSYNC.COLLECTIVE R15, `(.L_x_275) ;  /* 0x000000000f087348 */ /* 0x001fea0003c00000 */
[----:B------:R1:W2:Y:S02]  /*11720*/  SHFL.IDX P6, R14, R13, R12, R11 ;  /* 0x0000000c0d0e7389 */ /* 0x0002a400000c000b */
[----:B012---:R-:W-:Y:S01]  /*11730*/  ENDCOLLECTIVE ;  /* 0x000000000000791b */ /* 0x007fe20003800000 */
.L_x_275:
[----:B------:R-:W-:Y:S05]  /*11740*/  BRA `(.L_x_276) ;  /* 0xffffffc400d07947 */ /* 0x000fea000383ffff */
.L_x_225:
[----:B------:R-:W-:Y:S01]  /*11750*/  MOV R13, R4 ;  /* 0x00000004000d7202 */ /* 0x000fe20000000f00 */
[----:B------:R-:W-:Y:S01]  /*11760*/  IMAD.MOV.U32 R12, RZ, RZ, RZ ;  /* 0x000000ffff0c7224 */ /* 0x000fe200078e00ff */
[----:B------:R-:W-:Y:S01]  /*11770*/  LOP3.LUT R16, R16, 0xfffffeff, RZ, 0xc0, !PT ;  /* 0xfffffeff10107812 */ /* 0x000fe200078ec0ff */
[----:B------:R-:W-:Y:S02]  /*11780*/  IMAD.MOV.U32 R11, RZ, RZ, 0x181f ;  /* 0x0000181fff0b7424 */ /* 0x000fe400078e00ff */
[----:B------:R-:W-:Y:S02]  /*11790*/  IMAD.MOV.U32 R15, RZ, RZ, -0x1 ;  /* 0xffffffffff0f7424 */ /* 0x000fe400078e00ff */
[----:B------:R-:W-:-:S07]  /*117a0*/  IMAD R6, R20, 0x40, R21 ;  /* 0x0000004014067824 */ /* 0x000fce00078e0215 */
[----:B------:R-:W-:Y:S05]  /*117b0*/  WARPSYNC.COLLECTIVE R15, `(.L_x_277) ;  /* 0x000000000f087348 */ /* 0x000fea0003c00000 */
[----:B------:R0:W1:Y:S02]  /*117c0*/  SHFL.IDX P6, R14, R13, R12, R11 ;  /* 0x0000000c0d0e7389 */ /* 0x00006400000c000b */
[----:B01----:R-:W-:Y:S01]  /*117d0*/  ENDCOLLECTIVE ;  /* 0x000000000000791b */ /* 0x003fe20003800000 */
.L_x_277:
[----:B------:R-:W-:Y:S02]  /*117e0*/  VIADD R10, R6, 0x10 ;  /* 0x00000010060a7836 */ /* 0x000fe40000000000 */
[----:B------:R-:W-:Y:S02]  /*117f0*/  IMAD.MOV.U32 R13, RZ, RZ, R0 ;  /* 0x000000ffff0d7224 */ /* 0x000fe400078e0000 */
[----:B------:R-:W-:-:S07]  /*11800*/  IMAD.MOV.U32 R2, RZ, RZ, R14 ;  /* 0x000000ffff027224 */ /* 0x000fce00078e000e */
[----:B------:R-:W-:Y:S05]  /*11810*/  WARPSYNC.COLLECTIVE R15, `(.L_x_278) ;  /* 0x000000000f087348 */ /* 0x000fea0003c00000 */
[----:B------:R0:W1:Y:S02]  /*11820*/  SHFL.IDX P6, R14, R13, R12, R11 ;  /* 0x0000000c0d0e7389 */ /* 0x00006400000c000b */
[----:B01----:R-:W-:Y:S01]  /*11830*/  ENDCOLLECTIVE ;  /* 0x000000000000791b */ /* 0x003fe20003800000 */
.L_x_278:
[----:B------:R-:W-:Y:S02]  /*11840*/  ULDC UR4, c[0x0][0x288] ;  /* 0x0000a20000047ab9 */ /* 0x000fe40000000800 */
[----:B------:R-:W-:-:S05]  /*11850*/  IMAD R5, R8, UR4, RZ ;  /* 0x0000000408057c24 */ /* 0x000fca000f8e02ff */
[----:B------:R-:W-:Y:S02]  /*11860*/  ISETP.GE.AND P2, PT, R6, R5, PT ;  /* 0x000000050600720c */ /* 0x000fe40003f46270 */
[----:B------:R-:W-:Y:S01]  /*11870*/  MOV R13, R4 ;  /* 0x00000004000d7202 */ /* 0x000fe20000000f00 */
[----:B------:R-:W-:-:S10]  /*11880*/  IMAD.MOV.U32 R12, RZ, RZ, 0x1 ;  /* 0x00000001ff0c7424 */ /* 0x000fd400078e00ff */
[----:B------:R-:W-:Y:S02]  /*11890*/  @!P2 LEA R8, R24, UR42, 0x1 ;  /* 0x0000002a1808ac11 */ /* 0x000fe4000f8e08ff */
[----:B------:R-:W-:Y:S02]  /*118a0*/  @P2 LOP3.LUT R16, R16, 0x100, RZ, 0xfc, !PT ;  /* 0x0000010010102812 */ /* 0x000fe400078efcff */
[----:B------:R-:W-:-:S13]  /*118b0*/  @!P2 LEA R3, P1, R22, R14, 0x1 ;  /* 0x0000000e1603a211 */ /* 0x000fda00078208ff */
[----:B------:R-:W-:Y:S05]  /*118c0*/  WARPSYNC.COLLECTIVE R15, `(.L_x_279) ;  /* 0x000000000f087348 */ /* 0x000fea0003c00000 */
[----:B------:R0:W1:Y:S02]  /*118d0*/  SHFL.IDX P6, R14, R13, R12, R11 ;  /* 0x0000000c0d0e7389 */ /* 0x00006400000c000b */
[----:B01----:R-:W-:Y:S01]  /*118e0*/  ENDCOLLECTIVE ;  /* 0x000000000000791b */ /* 0x003fe20003800000 */
.L_x_279:
[----:B------:R-:W-:Y:S01]  /*118f0*/  LOP3.LUT R16, R16, 0xffffff7f, RZ, 0xc0, !PT ;  /* 0xffffff7f10107812 */ /* 0x000fe200078ec0ff */
[----:B------:R-:W-:-:S05]  /*11900*/  @!P2 IMAD.X R2, RZ, RZ, R2, P1 ;  /* 0x000000ffff02a224 */ /* 0x000fca00008e0602 */
[----:B------:R-:W-:-:S04]  /*11910*/  @!P2 LOP3.LUT R3, R3, R2, RZ, 0x3c, !PT ;  /* 0x000000020303a212 */ /* 0x000fc800078e3cff */
[----:B------:R-:W-:Y:S01]  /*11920*/  @!P2 LOP3.LUT R2, R3, R2, RZ, 0x3c, !PT ;  /* 0x000000020302a212 */ /* 0x000fe200078e3cff */
[----:B------:R-:W-:-:S03]  /*11930*/  IMAD.MOV.U32 R13, RZ, RZ, R0 ;  /* 0x000000ffff0d7224 */ /* 0x000fc600078e0000 */
[----:B------:R-:W-:-:S05]  /*11940*/  @!P2 LOP3.LUT R3, R3, R2, RZ, 0x3c, !PT ;  /* 0x000000020303a212 */ /* 0x000fca00078e3cff */
[----:B------:R-:W-:Y:S01]  /*11950*/  @!PT LDS RZ, [RZ] ;  /* 0x00000000fffff984 */ /* 0x000fe20000000800 */
[----:B------:R-:W-:Y:S01]  /*11960*/  @!PT LDS RZ, [RZ] ;  /* 0x00000000fffff984 */ /* 0x000fe20000000800 */
[----:B------:R-:W-:Y:S01]  /*11970*/  @!PT LDS RZ, [RZ] ;  /* 0x00000000fffff984 */ /* 0x000fe20000000800 */
[----:B------:R0:W-:Y:S01]  /*11980*/  @!P2 LDGSTS.E.BYPASS.LTC128B.128 [R8+0x20400], desc[UR36][R2.64], !P0 ;  /* 0x204000000208afae */ /* 0x0001e2000c101d64 */
[----:B------:R-:W-:Y:S01]  /*11990*/  ISETP.GE.AND P2, PT, R10, R5, PT ;  /* 0x000000050a00720c */ /* 0x000fe20003f46270 */
[----:B------:R-:W-:-:S12]  /*119a0*/  IMAD.MOV.U32 R9, RZ, RZ, R14 ;  /* 0x000000ffff097224 */ /* 0x000fd800078e000e */
[----:B0-----:R-:W-:Y:S05]  /*119b0*/  WARPSYNC.COLLECTIVE R15, `(.L_x_280) ;  /* 0x000000000f087348 */ /* 0x001fea0003c00000 */
[----:B------:R1:W2:Y:S02]  /*119c0*/  SHFL.IDX P6, R14, R13, R12, R11 ;  /* 0x0000000c0d0e7389 */ /* 0x0002a400000c000b */
[----:B012---:R-:W-:Y:S01]  /*119d0*/  ENDCOLLECTIVE ;  /* 0x000000000000791b */ /* 0x007fe20003800000 */
.L_x_280:
[----:B------:R-:W-:Y:S01]  /*119e0*/  VIADD R8, R6, 0x20 ;  /* 0x0000002006087836 */ /* 0x000fe20000000000 */
[----:B------:R-:W-:Y:S02]  /*119f0*/  @!P2 LEA R10, R24, UR42, 0x1 ;  /* 0x0000002a180aac11 */ /* 0x000fe4000f8e08ff */
[----:B------:R-:W-:Y:S02]  /*11a00*/  @P2 LOP3.LUT R16, R16, 0x80, RZ, 0xfc, !PT ;  /* 0x0000008010102812 */ /* 0x000fe400078efcff */
[----:B------:R-:W-:Y:S01]  /*11a10*/  MOV R13, R4 ;  /* 0x00000004000d7202 */ /* 0x000fe20000000f00 */
[----:B------:R-:W-:Y:S01]  /*11a20*/  IMAD.MOV.U32 R12, RZ, RZ, 0x2 ;  /* 0x00000002ff0c7424 */ /* 0x000fe200078e00ff */
[----:B------:R-:W-:Y:S01]  /*11a30*/  LOP3.LUT R16, R16, 0xffffffbf, RZ, 0xc0, !PT ;  /* 0xffffffbf10107812 */ /* 0x000fe200078ec0ff */
[----:B------:R-:W-:-:S07]  /*11a40*/  IMAD.MOV.U32 R7, RZ, RZ, R14 ;  /* 0x000000ffff077224 */ /* 0x000fce00078e000e */
[----:B------:R-:W-:Y:S05]  /*11a50*/  WARPSYNC.COLLECTIVE R15, `(.L_x_281) ;  /* 0x000000000f087348 */ /* 0x000fea0003c00000 */
[----:B------:R0:W1:Y:S02]  /*11a60*/  SHFL.IDX P6, R14, R13, R12, R11 ;  /* 0x0000000c0d0e7389 */ /* 0x00006400000c000b */
[----:B01----:R-:W-:Y:S01]  /*11a70*/  ENDCOLLECTIVE ;  /* 0x000000000000791b */ /* 0x003fe20003800000 */
.L_x_281:
[----:B------:R-:W-:-:S05]  /*11a80*/  @!P2 LEA R7, P1, R22, R7, 0x1 ;  /* 0x000000071607a211 */ /* 0x000fca00078208ff */
[----:B------:R-:W-:Y:S02]  /*11a90*/  @!P2 IMAD.X R9, RZ, RZ, R9, P1 ;  /* 0x000000ffff09a224 */ /* 0x000fe400008e0609 */
[----:B------:R-:W-:Y:S02]  /*11aa0*/  @!P2 IMAD.MOV.U32 R2, RZ, RZ, R7 ;  /* 0x000000ffff02a224 */ /* 0x000fe400078e0007 */
[----:B------:R-:W-:Y:S02]  /*11ab0*/  @!P2 IMAD.MOV.U32 R3, RZ, RZ, R9 ;  /* 0x000000ffff03a224 */ /* 0x000fe400078e0009 */
[----:B------:R-:W-:-:S03]  /*11ac0*/  IMAD.MOV.U32 R13, RZ, RZ, R0 ;  /* 0x000000ffff0d7224 */ /* 0x000fc600078e0000 */
[----:B------:R-:W-:Y:S01]  /*11ad0*/  @!PT LDS RZ, [RZ] ;  /* 0x00000000fffff984 */ /* 0x000fe20000000800 */
[----:B------:R-:W-:Y:S01]  /*11ae0*/  @!PT LDS RZ, [RZ] ;  /* 0x00000000fffff984 */ /* 0x000fe20000000800 */
[----:B------:R-:W-:Y:S01]  /*11af0*/  @!PT LDS RZ, [RZ] ;  /* 0x00000000fffff984 */ /* 0x000fe20000000800 */
[----:B------:R0:W-:Y:S01]  /*11b00*/  @!P2 LDGSTS.E.BYPASS.LTC128B.128 [R10+0x20c00], desc[UR36][R2.64], !P0 ;  /* 0x20c00000020aafae */ /* 0x0001e2000c101d64 */
[----:B------:R-:W-:Y:S01]  /*11b10*/  ISETP.GE.AND P2, PT, R8, R5, PT ;  /* 0x000000050800720c */ /* 0x000fe20003f46270 */
[----:B0-----:R-:W-:-:S12]  /*11b20*/  IMAD.MOV.U32 R2, RZ, RZ, R14 ;  /* 0x000000ffff027224 */ /* 0x001fd800078e000e */
[----:B------:R-:W-:Y:S05]  /*11b30*/  WARPSYNC.COLLECTIVE R15, `(.L_x_282) ;  /* 0x000000000f087348 */ /* 0x000fea0003c00000 */
[----:B------:R0:W1:Y:S02]  /*11b40*/  SHFL.IDX P6, R14, R13, R12, R11 ;  /* 0x0000000c0d0e7389 */ /* 0x00006400000c000b */
[----:B01----:R-:W-:Y:S01]  /*11b50*/  ENDCOLLECTIVE ;  /* 0x000000000000791b */ /* 0x003fe20003800000 */
.L_x_282:
[----:B------:R-:W-:Y:S02]  /*11b60*/  @!P2 LEA R7, R24, UR42, 0x1 ;  /* 0x0000002a1807ac11 */ /* 0x000fe4000f8e08ff */
[----:B------:R-:W-:Y:S01]  /*11b70*/  @P2 LOP3.LUT R16, R16, 0x40, RZ, 0xfc, !PT ;  /* 0x0000004010102812 */ /* 0x000fe200078efcff */
[----:B------:R-:W-:Y:S01]  /*11b80*/  IMAD.MOV.U32 R13, RZ, RZ, R4 ;  /* 0x000000ffff0d7224 */ /* 0x000fe200078e0004 */
[----:B------:R-:W-:Y:S01]  /*11b90*/  MOV R12, 0x3 ;  /* 0x00000003000c7802 */ /* 0x000fe20000000f00 */
[----:B------:R-:W-:-:S05]  /*11ba0*/  IMAD.MOV.U32 R8, RZ, RZ, R14 ;  /* 0x000000ffff087224 */ /* 0x000fca00078e000e */
[----:B------:R-:W-:-:S05]  /*11bb0*/  @!P2 LEA R8, P1, R22, R8, 0x1 ;  /* 0x000000081608a211 */ /* 0x000fca00078208ff */
[----:B------:R-:W-:Y:S02]  /*11bc0*/  @!P2 IMAD.X R11, RZ, RZ, R2, P1 ;  /* 0x000000ffff0ba224 */ /* 0x000fe400008e0602 */
[----:B------:R-:W-:Y:S02]  /*11bd0*/  @!P2 IMAD.MOV.U32 R2, RZ, RZ, R8 ;  /* 0x000000ffff02a224 */ /* 0x000fe400078e0008 */
[----:B------:R-:W-:Y:S02]  /*11be0*/  @!P2 IMAD.MOV.U32 R3, RZ, RZ, R11 ;  /* 0x000000ffff03a224 */ /* 0x000fe400078e000b */
[----:B------:R-:W-:-:S03]  /*11bf0*/  IMAD.MOV.U32 R11, RZ, RZ, 0x181f ;  /* 0x0000181fff0b7424 */ /* 0x000fc600078e00ff */
[----:B------:R-:W-:Y:S01]  /*11c00*/  @!PT LDS RZ, [RZ] ;  /* 0x00000000fffff984 */ /* 0x000fe20000000800 */
[----:B------:R-:W-:Y:S01]  /*11c10*/  @!PT LDS RZ, [RZ] ;  /* 0x00000000fffff984 */ /* 0x000fe20000000800 */
[----:B------:R-:W-:Y:S01]  /*11c20*/  @!PT LDS RZ, [RZ] ;  /* 0x00000000fffff984 */ /* 0x000fe20000000800 */
[----:B------:R0:W-:Y:S04]  /*11c30*/  @!P2 LDGSTS.E.BYPASS.LTC128B.128 [R7+0x21400], desc[UR36][R2.64], !P0 ;  /* 0x214000000207afae */ /* 0x0001e8000c101d64 */
[----:B0-----:R-:W-:Y:S05]  /*11c40*/  WARPSYNC.COLLECTIVE R15, `(.L_x_283) ;  /* 0x000000000f087348 */ /* 0x001fea0003c00000 */
[----:B------:R1:W2:Y:S02]  /*11c50*/  SHFL.IDX P6, R14, R13, R12, R11 ;  /* 0x0000000c0d0e7389 */ /* 0x0002a400000c000b */
[----:B012---:R-:W-:Y:S01]  /*11c60*/  ENDCOLLECTIVE ;  /* 0x000000000000791b */ /* 0x007fe20003800000 */
.L_x_283:
[----:B------:R-:W-:Y:S02]  /*11c70*/  IMAD.MOV.U32 R13, RZ, RZ, R0 ;  /* 0x000000ffff0d7224 */ /* 0x000fe400078e0000 */
[----:B------:R-:W-:-:S07]  /*11c80*/  IMAD.MOV.U32 R4, RZ, RZ, R14 ;  /* 0x000000ffff047224 */ /* 0x000fce00078e000e */
[----:B------:R-:W-:Y:S05]  /*11c90*/  WARPSYNC.COLLECTIVE R15, `(.L_x_284) ;  /* 0x000000000f087348 */ /* 0x000fea0003c00000 */
[----:B------:R0:W1:Y:S02]  /*11ca0*/  SHFL.IDX P6, R14, R13, R12, R11 ;  /* 0x0000000c0d0e7389 */ /* 0x00006400000c000b */
[----:B01----:R-:W-:Y:S01]  /*11cb0*/  ENDCOLLECTIVE ;  /* 0x000000000000791b */ /* 0x003fe20003800000 */
.L_x_284:
[----:B------:R-:W-:Y:S05]  /*11cc0*/  BRA `(.L_x_285) ;  /* 0xffffffc8007c7947 */ /* 0x000fea000383ffff */
.L_x_227:
        /* <DEDUP_REMOVED lines=8> */
.L_x_287:
[----:B------:R-:W-:Y:S05]  /*11d50*/  BSYNC B0 ;  /* 0x0000000000007941 */ /* 0x000fea0003800000 */
.L_x_286:
[----:B------:R-:W-:Y:S01]  /*11d60*/  MOV R13, R0 ;  /* 0x00000000000d7202 */ /* 0x000fe20000000f00 */
[----:B------:R-:W-:Y:S01]  /*11d70*/  IMAD.MOV.U32 R12, RZ, RZ, RZ ;  /* 0x000000ffff0c7224 */ /* 0x000fe200078e00ff */
[----:B------:R-:W-:Y:S01]  /*11d80*/  P2R R3, PR, RZ, 0x4 ;  /* 0x00000004ff037803 */ /* 0x000fe20000000000 */
[----:B------:R-:W-:Y:S01]  /*11d90*/  IMAD.MOV.U32 R11, RZ, RZ, 0x181f ;  /* 0x0000181fff0b7424 */ /* 0x000fe200078e00ff */
[C---:B------:R-:W-:Y:S01]  /*11da0*/  LOP3.LUT P2, RZ, R16.reuse, 0x100, RZ, 0xc0, !PT ;  /* 0x0000010010ff7812 */ /* 0x040fe2000784c0ff */
[----:B------:R-:W-:Y:S01]  /*11db0*/  IMAD.MOV.U32 R15, RZ, RZ, -0x1 ;  /* 0xffffffffff0f7424 */ /* 0x000fe200078e00ff */
[----:B------:R-:W-:Y:S01]  /*11dc0*/  P2R R8, PR, RZ, 0x2 ;  /* 0x00000002ff087803 */ /* 0x000fe20000000000 */
[----:B------:R-:W-:Y:S01]  /*11dd0*/  IMAD.MOV.U32 R2, RZ, RZ, R14 ;  /* 0x000000ffff027224 */ /* 0x000fe200078e000e */
[----:B------:R-:W-:-:S13]  /*11de0*/  LOP3.LUT P1, RZ, R16, 0x800, RZ, 0xc0, !PT ;  /* 0x0000080010ff7812 */ /* 0x000fda000782c0ff */
[----:B------:R-:W-:Y:S05]  /*11df0*/  WARPSYNC.COLLECTIVE R15, `(.L_x_288) ;  /* 0x000000000f087348 */ /* 0x000fea0003c00000 */
[----:B------:R0:W1:Y:S02]  /*11e00*/  SHFL.IDX P6, R14, R13, R12, R11 ;  /* 0x0000000c0d0e7389 */ /* 0x00006400000c000b */
[----:B01----:R-:W-:Y:S01]  /*11e10*/  ENDCOLLECTIVE ;  /* 0x000000000000791b */ /* 0x003fe20003800000 */
.L_x_288:
[----:B------:R-:W-:Y:S01]  /*11e20*/  P2R R10, PR, RZ, 0x8 ;  /* 0x00000008ff0a7803 */ /* 0x000fe20000000000 */
[----:B------:R-:W-:Y:S02]  /*11e30*/  IMAD.MOV.U32 R13, RZ, RZ, R4 ;  /* 0x000000ffff0d7224 */ /* 0x000fe400078e0004 */
[----:B------:R-:W-:Y:S01]  /*11e40*/  IMAD.MOV.U32 R12, RZ, RZ, 0x1 ;  /* 0x00000001ff0c7424 */ /* 0x000fe200078e00ff */
[----:B------:R-:W-:-:S05]  /*11e50*/  @!P2 LEA R14, P0, R22, R14, 0x1 ;  /* 0x0000000e160ea211 */ /* 0x000fca00078008ff */
[----:B------:R-:W-:Y:S01]  /*11e60*/  @!P2 IMAD.X R21, RZ, RZ, R2, P0 ;  /* 0x000000ffff15a224 */ /* 0x000fe200000e0602 */
[----:B------:R-:W-:-:S04]  /*11e70*/  @!P2 LOP3.LUT R2, R5, 0x40, RZ, 0xc0, !PT ;  /* 0x000000400502a812 */ /* 0x000fc800078ec0ff */
[----:B------:R-:W-:-:S04]  /*11e80*/  @!P2 SHF.R.U32.HI R9, RZ, 0x2, R2 ;  /* 0x00000002ff09a819 */ /* 0x000fc80000011602 */
[----:B------:R-:W-:Y:S02]  /*11e90*/  @!P2 ISETP.NE.U32.AND P6, PT, R9, RZ, PT ;  /* 0x000000ff0900a20c */ /* 0x000fe40003fc5070 */
[----:B------:R-:W-:-:S04]  /*11ea0*/  @!P2 LOP3.LUT R9, R6, 0x80, RZ, 0xc0, !PT ;  /* 0x000000800609a812 */ /* 0x000fc800078ec0ff */
[----:B------:R-:W-:-:S04]  /*11eb0*/  @!P2 SHF.R.U32.HI R9, RZ, 0x3, R9 ;  /* 0x00000003ff09a819 */ /* 0x000fc80000011609 */
[----:B------:R-:W-:Y:S02]  /*11ec0*/  @!P2 ISETP.NE.U32.AND P0, PT, R9, RZ, PT ;  /* 0x000000ff0900a20c */ /* 0x000fe40003f05070 */
[----:B------:R-:W-:Y:S02]  /*11ed0*/  ISETP.NE.AND P2, PT, R3, RZ, PT ;  /* 0x000000ff0300720c */ /* 0x000fe40003f45270 */
[----:B------:R-:W-:Y:S02]  /*11ee0*/  P2R R9, PR, RZ, 0x1 ;  /* 0x00000001ff097803 */ /* 0x000fe40000000000 */
[----:B------:R-:W-:-:S13]  /*11ef0*/  LOP3.LUT P0, RZ, R16, 0x100, RZ, 0xc0, !PT ;  /* 0x0000010010ff7812 */ /* 0x000fda000780c0ff */
[----:B------:R-:W-:Y:S01]  /*11f00*/  @!P0 LEA R7, R24, UR42, 0x1 ;  /* 0x0000002a18078c11 */ /* 0x000fe2000f8e08ff */
[----:B------:R-:W-:Y:S02]  /*11f10*/  @!P0 IMAD.MOV.U32 R2, RZ, RZ, R14 ;  /* 0x000000ffff028224 */ /* 0x000fe400078e000e */
[----:B------:R-:W-:-:S05]  /*11f20*/  @!P0 IMAD.MOV.U32 R3, RZ, RZ, R21 ;  /* 0x000000ffff038224 */ /* 0x000fca00078e0015 */
[----:B------:R-:W-:Y:S01]  /*11f30*/  @!PT LDS RZ, [RZ] ;  /* 0x00000000fffff984 */ /* 0x000fe20000000800 */
[----:B------:R-:W-:Y:S01]  /*11f40*/  @!PT LDS RZ, [RZ] ;  /* 0x00000000fffff984 */ /* 0x000fe20000000800 */
[----:B------:R-:W-:Y:S01]  /*11f50*/  @!PT LDS RZ, [RZ] ;  /* 0x00000000fffff984 */ /* 0x000fe20000000800 */
[----:B------:R0:W-:Y:S01]  /*11f60*/  @!P0 LDGSTS.E.BYPASS.LTC128B.128 [R7+0x26400], desc[UR36][R2.64], !P1 ;  /* 0x2640000002078fae */ /* 0x0001e2000c901d64 */
[----:B------:R-:W-:Y:S02]  /*11f70*/  ISETP.NE.AND P1, PT, R8, RZ, PT ;  /* 0x000000ff0800720c */ /* 0x000fe40003f25270 */
[----:B------:R-:W-:Y:S01]  /*11f80*/  P2R R8, PR, RZ, 0x20 ;  /* 0x00000020ff087803 */ /* 0x000fe20000000000 */
[----:B------:R0:W-:Y:S01]  /*11f90*/  @!P0 LDGSTS.E.BYPASS.LTC128B.128 [R7+0x28400], desc[UR36][R2.64+0x80], !P5 ;  /* 0x2840008002078fae */ /* 0x0001e2000e901d64 */
[----:B------:R-:W-:-:S03]  /*11fa0*/  LOP3.LUT P5, RZ, R16, 0x800, RZ, 0xc0, !PT ;  /* 0x0000080010ff7812 */ /* 0x000fc600078ac0ff */
[----:B------:R0:W-:Y:S04]  /*11fb0*/  @!P0 LDGSTS.E.BYPASS.LTC128B.128 [R7+0x2a400], desc[UR36][R2.64+0x100], !P4 ;  /* 0x2a40010002078fae */ /* 0x0001e8000e101d64 */
[----:B------:R0:W-:Y:S01]  /*11fc0*/  @!P0 LDGSTS.E.BYPASS.LTC128B.128 [R7+0x2c400], desc[UR36][R2.64+0x180], !P3 ;  /* 0x2c40018002078fae */ /* 0x0001e2000d901d64 */
[----:B------:R-:W-:-:S03]  /*11fd0*/  LOP3.LUT P3, RZ, R16, 0x80, RZ, 0xc0, !PT ;  /* 0x0000008010ff7812 */ /* 0x000fc6000786c0ff */
[----:B------:R0:W-:Y:S04]  /*11fe0*/  @!P0 LDGSTS.E.BYPASS.LTC128B.128 [R7+0x2e400], desc[UR36][R2.64+0x200], !P2 ;  /* 0x2e40020002078fae */ /* 0x0001e8000d101d64 */
[----:B------:R0:W-:Y:S04]  /*11ff0*/  @!P0 LDGSTS.E.BYPASS.LTC128B.128 [R7+0x30400], desc[UR36][R2.64+0x280], !P1 ;  /* 0x3040028002078fae */ /* 0x0001e8000c901d64 */
[----:B------:R0:W-:Y:S01]  /*12000*/  @!P0 LDGSTS.E.BYPASS.LTC128B.128 [R7+0x32400], desc[UR36][R2.64+0x300], P6 ;  /* 0x3240030002078fae */ /* 0x0001e2000b101d64 */
[----:B------:R-:W-:Y:S02]  /*12010*/  ISETP.NE.AND P0, PT, R9, RZ, PT ;  /* 0x000000ff0900720c */ /* 0x000fe40003f05270 */
[----:B------:R-:W-:-:S02]  /*12020*/  LOP3.LUT P6, RZ, R16, 0x100, RZ, 0xc0, !PT ;  /* 0x0000010010ff7812 */ /* 0x000fc400078cc0ff */
[----:B------:R-:W-:-:S04]  /*12030*/  @!P3 LOP3.LUT R20, R5, 0x40, RZ, 0xc0, !PT ;  /* 0x000000400514b812 */ /* 0x000fc800078ec0ff */
[----:B------:R-:W-:-:S07]  /*12040*/  @!P3 SHF.R.U32.HI R20, RZ, 0x2, R20 ;  /* 0x00000002ff14b819 */ /* 0x000fce0000011614 */
[----:B------:R0:W-:Y:S02]  /*12050*/  @!P6 LDGSTS.E.BYPASS.LTC128B.128 [R7+0x34400], desc[UR36][R2.64+0x380], P0 ;  /* 0x344003800207efae */ /* 0x0001e40008101d64 */
[----:B0-----:R-:W-:Y:S05]  /*12060*/  WARPSYNC.COLLECTIVE R15, `(.L_x_289) ;  /* 0x000000000f087348 */ /* 0x001fea0003c00000 */
[----:B------:R1:W2:Y:S02]  /*12070*/  SHFL.IDX P6, R14, R13, R12, R11 ;  /* 0x0000000c0d0e7389 */ /* 0x0002a400000c000b */
[----:B012---:R-:W-:Y:S01]  /*12080*/  ENDCOLLECTIVE ;  /* 0x000000000000791b */ /* 0x007fe20003800000 */
.L_x_289:
[----:B------:R-:W-:-:S04]  /*12090*/  @!P3 LOP3.LUT R7, R6, 0x80, RZ, 0xc0, !PT ;  /* 0x000000800607b812 */ /* 0x000fc800078ec0ff */
[----:B------:R-:W-:Y:S01]  /*120a0*/  @!P3 SHF.R.U32.HI R7, RZ, 0x3, R7 ;  /* 0x00000003ff07b819 */ /* 0x000fe20000011607 */
[----:B------:R-:W-:Y:S01]  /*120b0*/  IMAD.MOV.U32 R13, RZ, RZ, R0 ;  /* 0x000000ffff0d7224 */ /* 0x000fe200078e0000 */
[----:B------:R-:W-:-:S07]  /*120c0*/  MOV R9, R14 ;  /* 0x0000000e00097202 */ /* 0x000fce0000000f00 */
[----:B------:R-:W-:Y:S05]  /*120d0*/  WARPSYNC.COLLECTIVE R15, `(.L_x_290) ;  /* 0x000000000f087348 */ /* 0x000fea0003c00000 */
[----:B------:R0:W1:Y:S02]  /*120e0*/  SHFL.IDX P6, R14, R13, R12, R11 ;  /* 0x0000000c0d0e7389 */ /* 0x00006400000c000b */
[----:B01----:R-:W-:Y:S01]  /*120f0*/  ENDCOLLECTIVE ;  /* 0x000000000000791b */ /* 0x003fe20003800000 */
.L_x_290:
[----:B------:R-:W-:Y:S02]  /*12100*/  IMAD.MOV.U32 R13, RZ, RZ, R4 ;  /* 0x000000ffff0d7224 */ /* 0x000fe400078e0004 */
[----:B------:R-:W-:Y:S01]  /*12110*/  IMAD.MOV.U32 R12, RZ, RZ, 0x2 ;  /* 0x00000002ff0c7424 */ /* 0x000fe200078e00ff */
[----:B------:R-:W-:Y:S02]  /*12120*/  @!P3 LEA R14, P0, R22, R14, 0x1 ;  /* 0x0000000e160eb211 */ /* 0x000fe400078008ff */
[----:B------:R-:W-:-:S03]  /*12130*/  @!P3 ISETP.NE.U32.AND P6, PT, R20, RZ, PT ;  /* 0x000000ff1400b20c */ /* 0x000fc60003fc5070 */
[----:B------:R-:W-:Y:S01]  /*12140*/  @!P3 IMAD.X R21, RZ, RZ, R9, P0 ;  /* 0x000000ffff15b224 */ /* 0x000fe200000e0609 */
[----:B------:R-:W-:Y:S02]  /*12150*/  @!P3 ISETP.NE.U32.AND P0, PT, R7, RZ, PT ;  /* 0x000000ff0700b20c */ /* 0x000fe40003f05070 */
[----:B------:R-:W-:Y:S02]  /*12160*/  ISETP.NE.AND P3, PT, R10, RZ, PT ;  /* 0x000000ff0a00720c */ /* 0x000fe40003f65270 */
[----:B------:R-:W-:Y:S02]  /*12170*/  P2R R7, PR, RZ, 0x1 ;  /* 0x00000001ff077803 */ /* 0x000fe40000000000 */
[----:B------:R-:W-:Y:S02]  /*12180*/  LOP3.LUT P0, RZ, R16, 0x80, RZ, 0xc0, !PT ;  /* 0x0000008010ff7812 */ /* 0x000fe4000780c0ff */
[----:B------:R-:W-:-:S11]  /*12190*/  P2R R10, PR, RZ, 0x2 ;  /* 0x00000002ff0a7803 */ /* 0x000fd60000000000 */
[----:B------:R-:W-:Y:S01]  /*121a0*/  @!P0 LEA R9, R24, UR42, 0x1 ;  /* 0x0000002a18098c11 */ /* 0x000fe2000f8e08ff */
[----:B------:R-:W-:Y:S02]  /*121b0*/  @!P0 IMAD.MOV.U32 R2, RZ, RZ, R14 ;  /* 0x000000ffff028224 */ /* 0x000fe400078e000e */
[----:B------:R-:W-:-:S05]  /*121c0*/  @!P0 IMAD.MOV.U32 R3, RZ, RZ, R21 ;  /* 0x000000ffff038224 */ /* 0x000fca00078e0015 */
[----:B------:R-:W-:Y:S01]  /*121d0*/  @!PT LDS RZ, [RZ] ;  /* 0x00000000fffff984 */ /* 0x000fe20000000800 */
[----:B------:R-:W-:Y:S01]  /*121e0*/  @!PT LDS RZ, [RZ] ;  /* 0x00000000fffff984 */ /* 0x000fe20000000800 */
[----:B------:R-:W-:Y:S01]  /*121f0*/  @!PT LDS RZ, [RZ] ;  /* 0x00000000fffff984 */ /* 0x000fe20000000800 */
[----:B------:R0:W-:Y:S01]  /*12200*/  @!P0 LDGSTS.E.BYPASS.LTC128B.128 [R9+0x26c00], desc[UR36][R2.64], !P5 ;  /* 0x26c0000002098fae */ /* 0x0001e2000e901d64 */
[----:B------:R-:W-:-:S04]  /*12210*/  ISETP.NE.AND P5, PT, R8, RZ, PT ;  /* 0x000000ff0800720c */ /* 0x000fc80003fa5270 */
[----:B------:R-:W-:-:S09]  /*12220*/  P2R R8, PR, RZ, 0x20 ;  /* 0x00000020ff087803 */ /* 0x000fd20000000000 */
[----:B------:R0:W-:Y:S01]  /*12230*/  @!P0 LDGSTS.E.BYPASS.LTC128B.128 [R9+0x28c00], desc[UR36][R2.64+0x80], !P5 ;  /* 0x28c0008002098fae */ /* 0x0001e2000e901d64 */
[----:B------:R-:W-:-:S03]  /*12240*/  LOP3.LUT P5, RZ, R16, 0x800, RZ, 0xc0, !PT ;  /* 0x0000080010ff7812 */ /* 0x000fc600078ac0ff */
[----:B------:R0:W-:Y:S04]  /*12250*/  @!P0 LDGSTS.E.BYPASS.LTC128B.128 [R9+0x2ac00], desc[UR36][R2.64+0x100], !P4 ;  /* 0x2ac0010002098fae */ /* 0x0001e8000e101d64 */
[----:B------:R0:W-:Y:S04]  /*12260*/  @!P0 LDGSTS.E.BYPASS.LTC128B.128 [R9+0x2cc00], desc[UR36][R2.64+0x180], !P3 ;  /* 0x2cc0018002098fae */ /* 0x0001e8000d901d64 */
[----:B------:R0:W-:Y:S04]  /*12270*/  @!P0 LDGSTS.E.BYPASS.LTC128B.128 [R9+0x2ec00], desc[UR36][R2.64+0x200], !P2 ;  /* 0x2ec0020002098fae */ /* 0x0001e8000d101d64 */
[----:B------:R0:W-:Y:S01]  /*12280*/  @!P0 LDGSTS.E.BYPASS.LTC128B.128 [R9+0x30c00], desc[UR36][R2.64+0x280], !P1 ;  /* 0x30c0028002098fae */ /* 0x0001e2000c901d64 */
[----:B------:R-:W-:-:S03]  /*12290*/  LOP3.LUT P1, RZ, R16, 0x40, RZ, 0xc0, !PT ;  /* 0x0000004010ff7812 */ /* 0x000fc6000782c0ff */
[----:B------:R0:W-:Y:S01]  /*122a0*/  @!P0 LDGSTS.E.BYPASS.LTC128B.128 [R9+0x32c00], desc[UR36][R2.64+0x300], P6 ;  /* 0x32c0030002098fae */ /* 0x0001e2000b101d64 */
[----:B------:R-:W-:Y:S02]  /*122b0*/  ISETP.NE.AND P0, PT, R7, RZ, PT ;  /* 0x000000ff0700720c */ /* 0x000fe40003f05270 */
[----:B------:R-:W-:-:S07]  /*122c0*/  LOP3.LUT P6, RZ, R16, 0x80, RZ, 0xc0, !PT ;  /* 0x0000008010ff7812 */ /* 0x000fce00078cc0ff */
[----:B------:R-:W-:-:S04]  /*122d0*/  @!P1 LOP3.LUT R20, R5, 0x40, RZ, 0xc0, !PT ;  /* 0x0000004005149812 */ /* 0x000fc800078ec0ff */
[----:B------:R-:W-:Y:S02]  /*122e0*/  @!P1 SHF.R.U32.HI R20, RZ, 0x2, R20 ;  /* 0x00000002ff149819 */ /* 0x000fe40000011614 */
[----:B------:R0:W-:Y:S05]  /*122f0*/  @!P6 LDGSTS.E.BYPASS.LTC128B.128 [R9+0x34c00], desc[UR36][R2.64+0x380], P0 ;  /* 0x34c003800209efae */ /* 0x0001ea0008101d64 */
[----:B0-----:R-:W-:Y:S05]  /*12300*/  WARPSYNC.COLLECTIVE R15, `(.L_x_291) ;  /* 0x000000000f087348 */ /* 0x001fea0003c00000 */
[----:B------:R1:W2:Y:S02]  /*12310*/  SHFL.IDX P6, R14, R13, R12, R11 ;  /* 0x0000000c0d0e7389 */ /* 0x0002a400000c000b */
[----:B012---:R-:W-:Y:S01]  /*12320*/  ENDCOLLECTIVE ;  /* 0x000000000000791b */ /* 0x007fe20003800000 */
.L_x_291:
[----:B------:R-:W-:-:S04]  /*12330*/  @!P1 LOP3.LUT R9, R6, 0x80, RZ, 0xc0, !PT ;  /* 0x0000008006099812 */ /* 0x000fc800078ec0ff */
[----:B------:R-:W-:Y:S01]  /*12340*/  @!P1 SHF.R.U32.HI R9, RZ, 0x3, R9 ;  /* 0x00000003ff099819 */ /* 0x000fe20000011609 */
[----:B------:R-:W-:Y:S02]  /*12350*/  IMAD.MOV.U32 R13, RZ, RZ, R0 ;  /* 0x000000ffff0d7224 */ /* 0x000fe400078e0000 */
[----:B------:R-:W-:-:S07]  /*12360*/  IMAD.MOV.U32 R7, RZ, RZ, R14 ;  /* 0x000000ffff077224 */ /* 0x000fce00078e000e */
[----:B------:R-:W-:Y:S05]  /*12370*/  WARPSYNC.COLLECTIVE R15, `(.L_x_292) ;  /* 0x000000000f087348 */ /* 0x000fea0003c00000 */
[----:B------:R0:W1:Y:S02]  /*12380*/  SHFL.IDX P6, R14, R13, R12, R11 ;  /* 0x0000000c0d0e7389 */ /* 0x00006400000c000b */
[----:B01----:R-:W-:Y:S01]  /*12390*/  ENDCOLLECTIVE ;  /* 0x000000000000791b */ /* 0x003fe20003800000 */
.L_x_292:
[----:B------:R-:W-:Y:S02]  /*123a0*/  IMAD.MOV.U32 R13, RZ, RZ, R4 ;  /* 0x000000ffff0d7224 */ /* 0x000fe400078e0004 */
[----:B------:R-:W-:Y:S01]  /*123b0*/  IMAD.MOV.U32 R12, RZ, RZ, 0x3 ;  /* 0x00000003ff0c7424 */ /* 0x000fe200078e00ff */
[----:B------:R-:W-:Y:S02]  /*123c0*/  @!P1 LEA R14, P0, R22, R14, 0x1 ;  /* 0x0000000e160e9211 */ /* 0x000fe400078008ff */
[----:B------:R-:W-:Y:S02]  /*123d0*/  @!P1 ISETP.NE.U32.AND P6, PT, R20, RZ, PT ;  /* 0x000000ff1400920c */ /* 0x000fe40003fc5070 */
[----:B------:R-:W-:Y:S02]  /*123e0*/  @!P1 IADD3.X R7, RZ, R7, RZ, P0, !PT ;  /* 0x00000007ff079210 */ /* 0x000fe400007fe4ff */
[----:B------:R-:W-:Y:S02]  /*123f0*/  @!P1 ISETP.NE.U32.AND P0, PT, R9, RZ, PT ;  /* 0x000000ff0900920c */ /* 0x000fe40003f05070 */
[----:B------:R-:W-:-:S02]  /*12400*/  ISETP.NE.AND P1, PT, R10, RZ, PT ;  /* 0x000000ff0a00720c */ /* 0x000fc40003f25270 */
        /* <DEDUP_REMOVED lines=9> */
[----:B------:R-:W-:-:S13]  /*124a0*/  ISETP.NE.AND P5, PT, R8, RZ, PT ;  /* 0x000000ff0800720c */ /* 0x000fda0003fa5270 */
[----:B------:R0:W-:Y:S04]  /*124b0*/  @!P0 LDGSTS.E.BYPASS.LTC128B.128 [R21+0x29400], desc[UR36][R2.64+0x80], !P5 ;  /* 0x2940008002158fae */ /* 0x0001e8000e901d64 */
[----:B------:R0:W-:Y:S04]  /*124c0*/  @!P0 LDGSTS.E.BYPASS.LTC128B.128 [R21+0x2b400], desc[UR36][R2.64+0x100], !P4 ;  /* 0x2b40010002158fae */ /* 0x0001e8000e101d64 */
[----:B------:R0:W-:Y:S04]  /*124d0*/  @!P0 LDGSTS.E.BYPASS.LTC128B.128 [R21+0x2d400], desc[UR36][R2.64+0x180], !P3 ;  /* 0x2d40018002158fae */ /* 0x0001e8000d901d64 */
[----:B------:R0:W-:Y:S04]  /*124e0*/  @!P0 LDGSTS.E.BYPASS.LTC128B.128 [R21+0x2f400], desc[UR36][R2.64+0x200], !P2 ;  /* 0x2f40020002158fae */ /* 0x0001e8000d101d64 */
[----:B------:R0:W-:Y:S04]  /*124f0*/  @!P0 LDGSTS.E.BYPASS.LTC128B.128 [R21+0x31400], desc[UR36][R2.64+0x280], !P1 ;  /* 0x3140028002158fae */ /* 0x0001e8000c901d64 */
[----:B------:R0:W-:Y:S01]  /*12500*/  @!P0 LDGSTS.E.BYPASS.LTC128B.128 [R21+0x33400], desc[UR36][R2.64+0x300], P6 ;  /* 0x3340030002158fae */ /* 0x0001e2000b101d64 */
[----:B------:R-:W-:-:S02]  /*12510*/  ISETP.NE.AND P0, PT, R9, RZ, PT ;  /* 0x000000ff0900720c */ /* 0x000fc40003f05270 */
[----:B------:R-:W-:-:S13]  /*12520*/  LOP3.LUT P6, RZ, R16, 0x40, RZ, 0xc0, !PT ;  /* 0x0000004010ff7812 */ /* 0x000fda00078cc0ff */
[----:B------:R0:W-:Y:S02]  /*12530*/  @!P6 LDGSTS.E.BYPASS.LTC128B.128 [R21+0x35400], desc[UR36][R2.64+0x380], P0 ;  /* 0x354003800215efae */ /* 0x0001e40008101d64 */
[----:B0-----:R-:W-:Y:S05]  /*12540*/  WARPSYNC.COLLECTIVE R15, `(.L_x_293) ;  /* 0x000000000f087348 */ /* 0x001fea0003c00000 */
[----:B------:R1:W2:Y:S02]  /*12550*/  SHFL.IDX P6, R14, R13, R12, R11 ;  /* 0x0000000c0d0e7389 */ /* 0x0002a400000c000b */
[----:B012---:R-:W-:Y:S01]  /*12560*/  ENDCOLLECTIVE ;  /* 0x000000000000791b */ /* 0x007fe20003800000 */
.L_x_293:
[----:B------:R-:W-:Y:S02]  /*12570*/  IMAD.MOV.U32 R13, RZ, RZ, R0 ;  /* 0x000000ffff0d7224 */ /* 0x000fe400078e0000 */
[----:B------:R-:W-:-:S07]  /*12580*/  IMAD.MOV.U32 R4, RZ, RZ, R14 ;  /* 0x000000ffff047224 */ /* 0x000fce00078e000e */
[----:B------:R-:W-:Y:S05]  /*12590*/  WARPSYNC.COLLECTIVE R15, `(.L_x_294) ;  /* 0x000000000f087348 */ /* 0x000fea0003c00000 */
[----:B------:R0:W1:Y:S02]  /*125a0*/  SHFL.IDX P6, R14, R13, R12, R11 ;  /* 0x0000000c0d0e7389 */ /* 0x00006400000c000b */
[----:B01----:R-:W-:Y:S01]  /*125b0*/  ENDCOLLECTIVE ;  /* 0x000000000000791b */ /* 0x003fe20003800000 */
.L_x_294:
[----:B------:R-:W-:Y:S05]  /*125c0*/  BRA `(.L_x_295) ;  /* 0xffffffcc00187947 */ /* 0x000fea000383ffff */
.L_x_230:
[----:B01----:R-:W-:-:S04]  /*125d0*/  IMAD.U32 R3, RZ, RZ, UR42 ;  /* 0x0000002aff037e24 */ /* 0x003fc8000f8e00ff */
[----:B------:R0:W1:Y:S03]  /*125e0*/  SYNCS.PHASECHK.TRANS64.TRYWAIT P0, [R3+URZ+0x38820], R0 ;  /* 0x03882000030075a7 */ /* 0x000066000800017f */
[----:B-1----:R-:W-:Y:S05]  /*125f0*/  @!P0 NANOSLEEP.SYNCS 0x989680 ;  /* 0x009896800000895d */ /* 0x002fea0003900000 */
[----:B------:R-:W1:Y:S02]  /*12600*/  @!P0 SYNCS.PHASECHK.TRANS64 P0, [R3+URZ+0x38820], R0 ;  /* 0x03882000030085a7 */ /* 0x000e64000800007f */
[----:B-1----:R-:W-:Y:S05]  /*12610*/  @!P0 BRA `(.L_x_230) ;  /* 0xfffffffc00ec8947 */ /* 0x002fea000383ffff */
[----:B------:R-:W-:Y:S05]  /*12620*/  BRA `(.L_x_296) ;  /* 0xffffffcc00887947 */ /* 0x000fea000383ffff */
.L_x_232:
[----:B01----:R-:W-:-:S04]  /*12630*/  IMAD.U32 R3, RZ, RZ, UR42 ;  /* 0x0000002aff037e24 */ /* 0x003fc8000f8e00ff */
[----:B------:R0:W1:Y:S03]  /*12640*/  SYNCS.PHASECHK.TRANS64.TRYWAIT P0, [R3+URZ+0x38860], R0 ;  /* 0x03886000030075a7 */ /* 0x000066000800017f */
[----:B-1----:R-:W-:Y:S05]  /*12650*/  @!P0 NANOSLEEP.SYNCS 0x989680 ;  /* 0x009896800000895d */ /* 0x002fea0003900000 */
[----:B------:R-:W1:Y:S02]  /*12660*/  @!P0 SYNCS.PHASECHK.TRANS64 P0, [R3+URZ+0x38860], R0 ;  /* 0x03886000030085a7 */ /* 0x000e64000800007f */
[----:B-1----:R-:W-:Y:S05]  /*12670*/  @!P0 BRA `(.L_x_232) ;  /* 0xfffffffc00ec8947 */ /* 0x002fea000383ffff */
[----:B------:R-:W-:Y:S05]  /*12680*/  BRA `(.L_x_297) ;  /* 0xffffffcc00847947 */ /* 0x000fea000383ffff */
.L_x_233:
[----:B------:R-:W-:Y:S01]  /*12690*/  BSSY B0, `(.L_x_298) ;  /* 0x0000008000007945 */ /* 0x000fe20003800000 */
[----:B------:R-:W-:Y:S01]  /*126a0*/  MOV R13, R8 ;  /* 0x00000008000d7202 */ /* 0x000fe20000000f00 */
[----:B------:R-:W-:Y:S02]  /*126b0*/  IMAD.MOV.U32 R12, RZ, RZ, RZ ;  /* 0x000000ffff0c7224 */ /* 0x000fe400078e00ff */
[----:B------:R-:W-:Y:S02]  /*126c0*/  IMAD.MOV.U32 R11, RZ, RZ, 0x181f ;  /* 0x0000181fff0b7424 */ /* 0x000fe400078e00ff */
[----:B------:R-:W-:-:S07]  /*126d0*/  IMAD.MOV.U32 R15, RZ, RZ, -0x1 ;  /* 0xffffffffff0f7424 */ /* 0x000fce00078e00ff */
[----:B------:R-:W-:Y:S05]  /*126e0*/  WARPSYNC.COLLECTIVE R15, `(.L_x_299) ;  /* 0x000000000f087348 */ /* 0x000fea0003c00000 */
[----:B------:R0:W1:Y:S02]  /*126f0*/  SHFL.IDX P6, R14, R13, R12, R11 ;  /* 0x0000000c0d0e7389 */ /* 0x00006400000c000b */
[----:B01----:R-:W-:Y:S01]  /*12700*/  ENDCOLLECTIVE ;  /* 0x000000000000791b */ /* 0x003fe20003800000 */
.L_x_299:
[----:B------:R-:W-:Y:S05]  /*12710*/  BSYNC B0 ;  /* 0x0000000000007941 */ /* 0x000fea0003800000 */
.L_x_298:
[----:B------:R-:W-:Y:S01]  /*12720*/  IMAD.MOV.U32 R13, RZ, RZ, R6 ;  /* 0x000000ffff0d7224 */ /* 0x000fe200078e0006 */
[----:B------:R-:W-:Y:S01]  /*12730*/  SHF.L.U32 R0, R22, 0x1, RZ ;  /* 0x0000000116007819 */ /* 0x000fe200000006ff */
[----:B------:R-:W-:Y:S01]  /*12740*/  IMAD.MOV.U32 R12, RZ, RZ, RZ ;  /* 0x000000ffff0c7224 */ /* 0x000fe200078e00ff */
[C---:B------:R-:W-:Y:S01]  /*12750*/  LOP3.LUT R4, R17.reuse, 0x1, RZ, 0xc0, !PT ;  /* 0x0000000111047812 */ /* 0x040fe200078ec0ff */
[----:B------:R-:W-:Y:S01]  /*12760*/  IMAD.MOV.U32 R11, RZ, RZ, 0x181f ;  /* 0x0000181fff0b7424 */ /* 0x000fe200078e00ff */
[----:B------:R-:W-:Y:S01]  /*12770*/  LEA R7, R24, UR42, 0x1 ;  /* 0x0000002a18077c11 */ /* 0x000fe2000f8e08ff */
[----:B------:R-:W-:Y:S01]  /*12780*/  IMAD.MOV.U32 R15, RZ, RZ, -0x1 ;  /* 0xffffffffff0f7424 */ /* 0x000fe200078e00ff */
[----:B------:R-:W-:Y:S01]  /*12790*/  ISETP.NE.U32.AND P1, PT, R4, 0x1, PT ;  /* 0x000000010400780c */ /* 0x000fe20003f25070 */
[----:B------:R-:W-:Y:S01]  /*127a0*/  IMAD.MOV.U32 R3, RZ, RZ, R14 ;  /* 0x000000ffff037224 */ /* 0x000fe200078e000e */
[----:B------:R-:W-:-:S13]  /*127b0*/  LOP3.LUT P5, RZ, R17, 0x2, RZ, 0xc0, !PT ;  /* 0x0000000211ff7812 */ /* 0x000fda00078ac0ff */
[----:B------:R-:W-:Y:S05]  /*127c0*/  WARPSYNC.COLLECTIVE R15, `(.L_x_300) ;  /* 0x000000000f087348 */ /* 0x000fea0003c00000 */
[----:B------:R0:W1:Y:S02]  /*127d0*/  SHFL.IDX P6, R14, R13, R12, R11 ;  /* 0x0000000c0d0e7389 */ /* 0x00006400000c000b */
[----:B01----:R-:W-:Y:S01]  /*127e0*/  ENDCOLLECTIVE ;  /* 0x000000000000791b */ /* 0x003fe20003800000 */
.L_x_300:
[C---:B------:R-:W-:Y:S02]  /*127f0*/  LOP3.LUT P4, RZ, R17.reuse, 0x4, RZ, 0xc0, !PT ;  /* 0x0000000411ff7812 */ /* 0x040fe4000788c0ff */
[C---:B------:R-:W-:Y:S02]  /*12800*/  LOP3.LUT P3, RZ, R17.reuse, 0x8, RZ, 0xc0, !PT ;  /* 0x0000000811ff7812 */ /* 0x040fe4000786c0ff */
[C---:B------:R-:W-:Y:S02]  /*12810*/  LOP3.LUT P2, RZ, R17.reuse, 0x10, RZ, 0xc0, !PT ;  /* 0x0000001011ff7812 */ /* 0x040fe4000784c0ff */
[----:B------:R-:W-:Y:S02]  /*12820*/  LOP3.LUT R16, R16, 0xffffffbf, RZ, 0xc0, !PT ;  /* 0xffffffbf10107812 */ /* 0x000fe400078ec0ff */
[----:B------:R-:W-:Y:S02]  /*12830*/  PRMT R4, R17, 0x8880, RZ ;  /* 0x0000888011047816 */ /* 0x000fe400000000ff */
[----:B------:R-:W-:Y:S01]  /*12840*/  @P1 LOP3.LUT R16, R16, 0x40, RZ, 0xfc, !PT ;  /* 0x0000004010101812 */ /* 0x000fe200078efcff */
[----:B------:R-:W-:-:S03]  /*12850*/  IMAD.MOV.U32 R13, RZ, RZ, R8 ;  /* 0x000000ffff0d7224 */ /* 0x000fc600078e0008 */
[----:B------:R-:W-:Y:S01]  /*12860*/  LOP3.LUT R16, R16, 0xffffff7f, RZ, 0xc0, !PT ;  /* 0xffffff7f10107812 */ /* 0x000fe200078ec0ff */
[----:B------:R-:W-:Y:S01]  /*12870*/  IMAD.MOV.U32 R12, RZ, RZ, 0x1 ;  /* 0x00000001ff0c7424 */ /* 0x000fe200078e00ff */
        /* <DEDUP_REMOVED lines=29> */
.L_x_301:
[----:B------:R-:W-:Y:S02]  /*12a50*/  IMAD.MOV.U32 R13, RZ, RZ, R6 ;  /* 0x000000ffff0d7224 */ /* 0x000fe400078e0006 */
[----:B------:R-:W-:-:S07]  /*12a60*/  IMAD.MOV.U32 R5, RZ, RZ, R14 ;  /* 0x000000ffff057224 */ /* 0x000fce00078e000e */
[----:B------:R-:W-:Y:S05]  /*12a70*/  WARPSYNC.COLLECTIVE R15, `(.L_x_302) ;  /* 0x000000000f087348 */ /* 0x000fea0003c00000 */
[----:B------:R0:W1:Y:S02]  /*12a80*/  SHFL.IDX P6, R14, R13, R12, R11 ;  /* 0x0000000c0d0e7389 */ /* 0x00006400000c000b */
[----:B01----:R-:W-:Y:S01]  /*12a90*/  ENDCOLLECTIVE ;  /* 0x000000000000791b */ /* 0x003fe20003800000 */
.L_x_302:
[----:B------:R-:W-:Y:S02]  /*12aa0*/  IMAD.MOV.U32 R13, RZ, RZ, R8 ;  /* 0x000000ffff0d7224 */ /* 0x000fe400078e0008 */
[----:B------:R-:W-:Y:S01]  /*12ab0*/  IMAD.MOV.U32 R12, RZ, RZ, 0x2 ;  /* 0x00000002ff0c7424 */ /* 0x000fe200078e00ff */
        /* <DEDUP_REMOVED lines=26> */
.L_x_303:
[----:B------:R-:W-:Y:S01]  /*12c60*/  IMAD.MOV.U32 R13, RZ, RZ, R6 ;  /* 0x000000ffff0d7224 */ /* 0x000fe200078e0006 */
[----:B------:R-:W-:-:S07]  /*12c70*/  MOV R9, R14 ;  /* 0x0000000e00097202 */ /* 0x000fce0000000f00 */
[----:B------:R-:W-:Y:S05]  /*12c80*/  WARPSYNC.COLLECTIVE R15, `(.L_x_304) ;  /* 0x000000000f087348 */ /* 0x000fea0003c00000 */
[----:B------:R0:W1:Y:S02]  /*12c90*/  SHFL.IDX P6, R14, R13, R12, R11 ;  /* 0x0000000c0d0e7389 */ /* 0x00006400000c000b */
[----:B01----:R-:W-:Y:S01]  /*12ca0*/  ENDCOLLECTIVE ;  /* 0x000000000000791b */ /* 0x003fe20003800000 */
.L_x_304:
        /* <DEDUP_REMOVED lines=28> */
.L_x_305:
[----:B------:R-:W-:Y:S02]  /*12e70*/  IMAD.MOV.U32 R13, RZ, RZ, R6 ;  /* 0x000000ffff0d7224 */ /* 0x000fe400078e0006 */
[----:B------:R-:W-:-:S07]  /*12e80*/  IMAD.MOV.U32 R8, RZ, RZ, R14 ;  /* 0x000000ffff087224 */ /* 0x000fce00078e000e */
[----:B------:R-:W-:Y:S05]  /*12e90*/  WARPSYNC.COLLECTIVE R15, `(.L_x_306) ;  /* 0x000000000f087348 */ /* 0x000fea0003c00000 */
[----:B------:R0:W1:Y:S02]  /*12ea0*/  SHFL.IDX P6, R14, R13, R12, R11 ;  /* 0x0000000c0d0e7389 */ /* 0x00006400000c000b */
[----:B01----:R-:W-:Y:S01]  /*12eb0*/  ENDCOLLECTIVE ;  /* 0x000000000000791b */ /* 0x003fe20003800000 */
.L_x_306:
[----:B------:R-:W-:Y:S05]  /*12ec0*/  BRA `(.L_x_307) ;  /* 0xffffffcc00187947 */ /* 0x000fea000383ffff */
.L_x_240:
[----:B-1----:R1:W2:Y:S02]  /*12ed0*/  SYNCS.PHASECHK.TRANS64.TRYWAIT P0, [R10+URZ+0x38840], R20 ;  /* 0x038840140a0075a7 */ /* 0x0022a4000800017f */
[----:B--2---:R-:W-:Y:S05]  /*12ee0*/  @!P0 NANOSLEEP.SYNCS 0x989680 ;  /* 0x009896800000895d */ /* 0x004fea0003900000 */
[----:B------:R-:W2:Y:S02]  /*12ef0*/  @!P0 SYNCS.PHASECHK.TRANS64 P0, [R10+URZ+0x38840], R20 ;  /* 0x038840140a0085a7 */ /* 0x000ea4000800007f */
[----:B--2---:R-:W-:Y:S05]  /*12f00*/  @!P0 BRA `(.L_x_240) ;  /* 0xfffffffc00f08947 */ /* 0x004fea000383ffff */
[----:B------:R-:W-:Y:S05]  /*12f10*/  BRA `(.L_x_308) ;  /* 0xffffffd000687947 */ /* 0x000fea000383ffff */
.L_x_241:
[----:B------:R-:W-:Y:S01]  /*12f20*/  BSSY B1, `(.L_x_309) ;  /* 0x0000008000017945 */ /* 0x000fe20003800000 */
[----:B------:R-:W-:Y:S01]  /*12f30*/  IMAD.MOV.U32 R13, RZ, RZ, R29 ;  /* 0x000000ffff0d7224 */ /* 0x000fe200078e001d */
[----:B------:R-:W-:Y:S01]  /*12f40*/  MOV R12, RZ ;  /* 0x000000ff000c7202 */ /* 0x000fe20000000f00 */
[----:B------:R-:W-:Y:S02]  /*12f50*/  IMAD.MOV.U32 R11, RZ, RZ, 0x181f ;  /* 0x0000181fff0b7424 */ /* 0x000fe400078e00ff */
[----:B------:R-:W-:-:S07]  /*12f60*/  IMAD.MOV.U32 R15, RZ, RZ, -0x1 ;  /* 0xffffffffff0f7424 */ /* 0x000fce00078e00ff */
[----:B-1----:R-:W-:Y:S05]  /*12f70*/  WARPSYNC.COLLECTIVE R15, `(.L_x_310) ;  /* 0x000000000f087348 */ /* 0x002fea0003c00000 */
[----:B------:R0:W2:Y:S02]  /*12f80*/  SHFL.IDX P6, R14, R13, R12, R11 ;  /* 0x0000000c0d0e7389 */ /* 0x0000a400000c000b */
[----:B012---:R-:W-:Y:S01]  /*12f90*/  ENDCOLLECTIVE ;  /* 0x000000000000791b */ /* 0x007fe20003800000 */
.L_x_310:
[----:B------:R-:W-:Y:S05]  /*12fa0*/  BSYNC B1 ;  /* 0x0000000000017941 */ /* 0x000fea0003800000 */
.L_x_309:
[----:B------:R-:W-:Y:S01]  /*12fb0*/  IMAD.MOV.U32 R13, RZ, RZ, R26 ;  /* 0x000000ffff0d7224 */ /* 0x000fe200078e001a */
[----:B------:R-:W-:Y:S01]  /*12fc0*/  LEA R27, R17, UR42, 0x1 ;  /* 0x0000002a111b7c11 */ /* 0x000fe2000f8e08ff */
[----:B------:R-:W-:Y:S02]  /*12fd0*/  IMAD.MOV.U32 R12, RZ, RZ, RZ ;  /* 0x000000ffff0c7224 */ /* 0x000fe400078e00ff */
[----:B------:R-:W-:Y:S02]  /*12fe0*/  IMAD.MOV.U32 R11, RZ, RZ, 0x181f ;  /* 0x0000181fff0b7424 */ /* 0x000fe400078e00ff */
[----:B------:R-:W-:Y:S02]  /*12ff0*/  IMAD.MOV.U32 R15, RZ, RZ, -0x1 ;  /* 0xffffffffff0f7424 */ /* 0x000fe400078e00ff */
[----:B------:R-:W-:-:S07]  /*13000*/  IMAD.MOV.U32 R3, RZ, RZ, R14 ;  /* 0x000000ffff037224 */ /* 0x000fce00078e000e */
[----:B------:R-:W-:Y:S05]  /*13010*/  WARPSYNC.COLLECTIVE R15, `(.L_x_311) ;  /* 0x000000000f087348 */ /* 0x000fea0003c00000 */
[----:B------:R0:W1:Y:S02]  /*13020*/  SHFL.IDX P6, R14, R13, R12, R11 ;  /* 0x0000000c0d0e7389 */ /* 0x00006400000c000b */
[----:B01----:R-:W-:Y:S01]  /*13030*/  ENDCOLLECTIVE ;  /* 0x000000000000791b */ /* 0x003fe20003800000 */
.L_x_311:
[----:B------:R-:W-:Y:S01]  /*13040*/  MOV R13, R29 ;  /* 0x0000001d000d7202 */ /* 0x000fe20000000f00 */
[----:B------:R-:W-:Y:S01]  /*13050*/  IMAD.MOV.U32 R12, RZ, RZ, 0x1 ;  /* 0x00000001ff0c7424 */ /* 0x000fe200078e00ff */
[----:B------:R-:W-:-:S13]  /*13060*/  IADD3 R2, P0, R14, R0, RZ ;  /* 0x000000000e027210 */ /* 0x000fda0007f1e0ff */
[----:B------:R-:W-:Y:S05]  /*13070*/  WARPSYNC.COLLECTIVE R15, `(.L_x_312) ;  /* 0x000000000f087348 */ /* 0x000fea0003c00000 */
[----:B------:R0:W1:Y:S02]  /*13080*/  SHFL.IDX P6, R14, R13, R12, R11 ;  /* 0x0000000c0d0e7389 */ /* 0x00006400000c000b */
[----:B01----:R-:W-:Y:S01]  /*13090*/  ENDCOLLECTIVE ;  /* 0x000000000000791b */ /* 0x003fe20003800000 */
.L_x_312:
[----:B------:R-:W-:-:S05]  /*130a0*/  IMAD.X R3, RZ, RZ, R3, P0 ;  /* 0x000000ffff037224 */ /* 0x000fca00000e0603 */
[----:B------:R-:W-:Y:S01]  /*130b0*/  @!PT LDS RZ, [RZ] ;  /* 0x00000000fffff984 */ /* 0x000fe20000000800 */
[----:B------:R-:W-:Y:S01]  /*130c0*/  @!PT LDS RZ, [RZ] ;  /* 0x00000000fffff984 */ /* 0x000fe20000000800 */
[----:B------:R-:W-:Y:S01]  /*130d0*/  @!PT LDS RZ, [RZ] ;  /* 0x00000000fffff984 */ /* 0x000fe20000000800 */
[----:B------:R0:W-:Y:S01]  /*130e0*/  LDGSTS.E.BYPASS.LTC128B.128 [R27+0x22400], desc[UR36][R2.64], !P1 ;  /* 0x22400000021b7fae */ /* 0x0001e2000c901d64 */
[----:B------:R-:W-:Y:S02]  /*130f0*/  IMAD.MOV.U32 R13, RZ, RZ, R26 ;  /* 0x000000ffff0d7224 */ /* 0x000fe400078e001a */
[----:B0-----:R-:W-:-:S07]  /*13100*/  IMAD.MOV.U32 R3, RZ, RZ, R14 ;  /* 0x000000ffff037224 */ /* 0x001fce00078e000e */
[----:B------:R-:W-:Y:S05]  /*13110*/  WARPSYNC.COLLECTIVE R15, `(.L_x_313) ;  /* 0x000000000f087348 */ /* 0x000fea0003c00000 */
[----:B------:R0:W1:Y:S02]  /*13120*/  SHFL.IDX P6, R14, R13, R12, R11 ;  /* 0x0000000c0d0e7389 */ /* 0x00006400000c000b */
[----:B01----:R-:W-:Y:S01]  /*13130*/  ENDCOLLECTIVE ;  /* 0x000000000000791b */ /* 0x003fe20003800000 */
.L_x_313:
[----:B------:R-:W-:Y:S02]  /*13140*/  IMAD.MOV.U32 R13, RZ, RZ, R29 ;  /* 0x000000ffff0d7224 */ /* 0x000fe400078e001d */
[----:B------:R-:W-:Y:S01]  /*13150*/  IMAD.MOV.U32 R12, RZ, RZ, 0x2 ;  /* 0x00000002ff0c7424 */ /* 0x000fe200078e00ff */
[----:B------:R-:W-:-:S13]  /*13160*/  IADD3 R2, P0, R14, R0, RZ ;  /* 0x000000000e027210 */ /* 0x000fda0007f1e0ff */
[----:B------:R-:W-:Y:S05]  /*13170*/  WARPSYNC.COLLECTIVE R15, `(.L_x_314) ;  /* 0x000000000f087348 */ /* 0x000fea0003c00000 */
[----:B------:R0:W1:Y:S02]  /*13180*/  SHFL.IDX P6, R14, R13, R12, R11 ;  /* 0x0000000c0d0e7389 */ /* 0x00006400000c000b */
[----:B01----:R-:W-:Y:S01]  /*13190*/  ENDCOLLECTIVE ;  /* 0x000000000000791b */ /* 0x003fe20003800000 */
.L_x_314:
        /* <DEDUP_REMOVED lines=10> */
.L_x_315:
[----:B------:R-:W-:Y:S02]  /*13240*/  IMAD.MOV.U32 R13, RZ, RZ, R29 ;  /* 0x000000ffff0d7224 */ /* 0x000fe400078e001d */
[----:B------:R-:W-:Y:S01]  /*13250*/  IMAD.MOV.U32 R12, RZ, RZ, 0x3 ;  /* 0x00000003ff0c7424 */ /* 0x000fe200078e00ff */
[----:B------:R-:W-:-:S13]  /*13260*/  IADD3 R2, P0, R14, R0, RZ ;  /* 0x000000000e027210 */ /* 0x000fda0007f1e0ff */
[----:B------:R-:W-:Y:S05]  /*13270*/  WARPSYNC.COLLECTIVE R15, `(.L_x_316) ;  /* 0x000000000f087348 */ /* 0x000fea0003c00000 */
[----:B------:R0:W1:Y:S02]  /*13280*/  SHFL.IDX P6, R14, R13, R12, R11 ;  /* 0x0000000c0d0e7389 */ /* 0x00006400000c000b */
[----:B01----:R-:W-:Y:S01]  /*13290*/  ENDCOLLECTIVE ;  /* 0x000000000000791b */ /* 0x003fe20003800000 */
.L_x_316:
[----:B------:R-:W-:-:S05]  /*132a0*/  IADD3.X R3, RZ, R3, RZ, P0, !PT ;  /* 0x00000003ff037210 */ /* 0x000fca00007fe4ff */
        /* <DEDUP_REMOVED lines=9> */
.L_x_317:
[----:B------:R-:W-:Y:S05]  /*13340*/  BRA `(.L_x_318) ;  /* 0xffffffd0001c7947 */ /* 0x000fea000383ffff */
.L_x_246:
[----:B---3--:R3:W4:Y:S02]  /*13350*/  SYNCS.PHASECHK.TRANS64.TRYWAIT P0, [R10+URZ+0x38860], R20 ;  /* 0x038860140a0075a7 */ /* 0x008724000800017f */
[----:B----4-:R-:W-:Y:S05]  /*13360*/  @!P0 NANOSLEEP.SYNCS 0x989680 ;  /* 0x009896800000895d */ /* 0x010fea0003900000 */
[----:B------:R-:W4:Y:S02]  /*13370*/  @!P0 SYNCS.PHASECHK.TRANS64 P0, [R10+URZ+0x38860], R20 ;  /* 0x038860140a0085a7 */ /* 0x000f24000800007f */
[----:B----4-:R-:W-:Y:S05]  /*13380*/  @!P0 BRA `(.L_x_246) ;  /* 0xfffffffc00f08947 */ /* 0x010fea000383ffff */
[----:B------:R-:W-:Y:S05]  /*13390*/  BRA `(.L_x_319) ;  /* 0xffffffd000687947 */ /* 0x000fea000383ffff */
.L_x_247:
[----:B------:R-:W-:Y:S01]  /*133a0*/  BSSY B1, `(.L_x_320) ;  /* 0x0000008000017945 */ /* 0x000fe20003800000 */
[----:B------:R-:W-:Y:S02]  /*133b0*/  IMAD.MOV.U32 R13, RZ, RZ, R19 ;  /* 0x000000ffff0d7224 */ /* 0x000fe400078e0013 */
[----:B------:R-:W-:Y:S02]  /*133c0*/  IMAD.MOV.U32 R12, RZ, RZ, RZ ;  /* 0x000000ffff0c7224 */ /* 0x000fe400078e00ff */
[----:B------:R-:W-:Y:S02]  /*133d0*/  IMAD.MOV.U32 R11, RZ, RZ, 0x181f ;  /* 0x0000181fff0b7424 */ /* 0x000fe400078e00ff */
[----:B------:R-:W-:-:S07]  /*133e0*/  IMAD.MOV.U32 R15, RZ, RZ, -0x1 ;  /* 0xffffffffff0f7424 */ /* 0x000fce00078e00ff */
[----:B-123--:R-:W-:Y:S05]  /*133f0*/  WARPSYNC.COLLECTIVE R15, `(.L_x_321) ;  /* 0x000000000f087348 */ /* 0x00efea0003c00000 */
[----:B------:R0:W4:Y:S02]  /*13400*/  SHFL.IDX P6, R14, R13, R12, R11 ;  /* 0x0000000c0d0e7389 */ /* 0x00012400000c000b */
[----:B01234-:R-:W-:Y:S01]  /*13410*/  ENDCOLLECTIVE ;  /* 0x000000000000791b */ /* 0x01ffe20003800000 */
.L_x_321:
[----:B------:R-:W-:Y:S05]  /*13420*/  BSYNC B1 ;  /* 0x0000000000017941 */ /* 0x000fea0003800000 */
.L_x_320:
[----:B------:R-:W-:Y:S01]  /*13430*/  IMAD.MOV.U32 R13, RZ, RZ, R18 ;  /* 0x000000ffff0d7224 */ /* 0x000fe200078e0012 */
[----:B------:R-:W-:Y:S01]  /*13440*/  MOV R3, R14 ;  /* 0x0000000e00037202 */ /* 0x000fe20000000f00 */
[----:B------:R-:W-:Y:S01]  /*13450*/  IMAD.MOV.U32 R12, RZ, RZ, RZ ;  /* 0x000000ffff0c7224 */ /* 0x000fe200078e00ff */
[----:B------:R-:W-:Y:S01]  /*13460*/  LEA R17, R17, UR42, 0x1 ;  /* 0x0000002a11117c11 */ /* 0x000fe2000f8e08ff */
[----:B------:R-:W-:Y:S01]  /*13470*/  IMAD.MOV.U32 R11, RZ, RZ, 0x181f ;  /* 0x0000181fff0b7424 */ /* 0x000fe200078e00ff */
[C---:B------:R-:W-:Y:S01]  /*13480*/  LOP3.LUT P2, RZ, R16.reuse, 0x20, RZ, 0xc0, !PT ;  /* 0x0000002010ff7812 */ /* 0x040fe2000784c0ff */
[----:B------:R-:W-:Y:S01]  /*13490*/  IMAD.MOV.U32 R15, RZ, RZ, -0x1 ;  /* 0xffffffffff0f7424 */ /* 0x000fe200078e00ff */
[----:B------:R-:W-:Y:S02]  /*134a0*/  LOP3.LUT P1, RZ, R16, 0x10, RZ, 0xc0, !PT ;  /* 0x0000001010ff7812 */ /* 0x000fe4000782c0ff */
[----:B------:R-:W-:-:S11]  /*134b0*/  P2R R4, PR, RZ, 0x20 ;  /* 0x00000020ff047803 */ /* 0x000fd60000000000 */
[----:B------:R-:W-:Y:S05]  /*134c0*/  WARPSYNC.COLLECTIVE R15, `(.L_x_322) ;  /* 0x000000000f087348 */ /* 0x000fea0003c00000 */
[----:B------:R0:W1:Y:S02]  /*134d0*/  SHFL.IDX P6, R14, R13, R12, R11 ;  /* 0x0000000c0d0e7389 */ /* 0x00006400000c000b */
[----:B01----:R-:W-:Y:S01]  /*134e0*/  ENDCOLLECTIVE ;  /* 0x000000000000791b */ /* 0x003fe20003800000 */
.L_x_322:
[----:B------:R-:W-:Y:S02]  /*134f0*/  IMAD.MOV.U32 R13, RZ, RZ, R19 ;  /* 0x000000ffff0d7224 */ /* 0x000fe400078e0013 */
[----:B------:R-:W-:Y:S01]  /*13500*/  IMAD.MOV.U32 R12, RZ, RZ, 0x1 ;  /* 0x00000001ff0c7424 */ /* 0x000fe200078e00ff */
[----:B------:R-:W-:Y:S02]  /*13510*/  LOP3.LUT P6, RZ, R16, 0x200, RZ, 0xc0, !PT ;  /* 0x0000020010ff7812 */ /* 0x000fe400078cc0ff */
[----:B------:R-:W-:-:S05]  /*13520*/  IADD3 R2, P0, R14, R0, RZ ;  /* 0x000000000e027210 */ /* 0x000fca0007f1e0ff */
[----:B------:R-:W-:Y:S01]  /*13530*/  IMAD.X R3, RZ, RZ, R3, P0 ;  /* 0x000000ffff037224 */ /* 0x000fe200000e0603 */
        /* <DEDUP_REMOVED lines=8> */
.L_x_323:
        /* <DEDUP_REMOVED lines=16> */
.L_x_324:
[----:B------:R-:W-:Y:S01]  /*136c0*/  @!PT LDS RZ, [RZ] ;  /* 0x00000000fffff984 */ /* 0x000fe20000000800 */
[----:B------:R-:W-:Y:S01]  /*136d0*/  @!PT LDS RZ, [RZ] ;  /* 0x00000000fffff984 */ /* 0x000fe20000000800 */
[----:B------:R-:W-:Y:S01]  /*136e0*/  @!PT LDS RZ, [RZ] ;  /* 0x00000000fffff984 */ /* 0x000fe20000000800 */
[----:B------:R0:W-:Y:S01]  /*136f0*/  LDGSTS.E.BYPASS.LTC128B.128 [R17+0xe400], desc[UR36][R2.64+0x380], P1 ;  /* 0x0e40038002117fae */ /* 0x0001e20008901d64 */
[----:B------:R-:W-:Y:S02]  /*13700*/  IMAD.MOV.U32 R13, RZ, RZ, R19 ;  /* 0x000000ffff0d7224 */ /* 0x000fe400078e0013 */
        /* <DEDUP_REMOVED lines=13> */
.L_x_325:
        /* <DEDUP_REMOVED lines=10> */
[----:B------:R-:W-:-:S07]  /*13880*/  IMAD.MOV.U32 R20, RZ, RZ, R14 ;  /* 0x000000ffff147224 */ /* 0x000fce00078e000e */
[----:B0-----:R-:W-:Y:S05]  /*13890*/  WARPSYNC.COLLECTIVE R15, `(.L_x_326) ;  /* 0x000000000f087348 */ /* 0x001fea0003c00000 */
[----:B------:R1:W2:Y:S02]  /*138a0*/  SHFL.IDX P6, R14, R13, R12, R11 ;  /* 0x0000000c0d0e7389 */ /* 0x0002a400000c000b */
[----:B012---:R-:W-:Y:S01]  /*138b0*/  ENDCOLLECTIVE ;  /* 0x000000000000791b */ /* 0x007fe20003800000 */
.L_x_326:
[----:B------:R-:W-:Y:S02]  /*138c0*/  IMAD.MOV.U32 R13, RZ, RZ, R19 ;  /* 0x000000ffff0d7224 */ /* 0x000fe400078e0013 */
[----:B------:R-:W-:Y:S01]  /*138d0*/  IMAD.MOV.U32 R12, RZ, RZ, 0x3 ;  /* 0x00000003ff0c7424 */ /* 0x000fe200078e00ff */
[----:B------:R-:W-:Y:S02]  /*138e0*/  IADD3 R2, P2, R14, R0, RZ ;  /* 0x000000000e027210 */ /* 0x000fe40007f5e0ff */
[----:B------:R-:W-:-:S03]  /*138f0*/  LOP3.LUT P6, RZ, R16, 0x10, RZ, 0xc0, !PT ;  /* 0x0000001010ff7812 */ /* 0x000fc600078cc0ff */
[----:B------:R-:W-:Y:S01]  /*13900*/  IMAD.X R3, RZ, RZ, R20, P2 ;  /* 0x000000ffff037224 */ /* 0x000fe200010e0614 */
[----:B------:R-:W-:-:S04]  /*13910*/  LOP3.LUT P2, RZ, R16, 0x20, RZ, 0xc0, !PT ;  /* 0x0000002010ff7812 */ /* 0x000fc8000784c0ff */
[----:B------:R-:W-:Y:S01]  /*13920*/  @!PT LDS RZ, [RZ] ;  /* 0x00000000fffff984 */ /* 0x000fe20000000800 */
[----:B------:R-:W-:Y:S01]  /*13930*/  @!PT LDS RZ, [RZ] ;  /* 0x00000000fffff984 */ /* 0x000fe20000000800 */
[----:B------:R-:W-:Y:S01]  /*13940*/  @!PT LDS RZ, [RZ] ;  /* 0x00000000fffff984 */ /* 0x000fe20000000800 */
[----:B------:R0:W-:Y:S01]  /*13950*/  LDGSTS.E.BYPASS.LTC128B.128 [R17+0x1400], desc[UR36][R2.64], !P5 ;  /* 0x0140000002117fae */ /* 0x0001e2000e901d64 */
[----:B------:R-:W-:Y:S01]  /*13960*/  ISETP.NE.AND P5, PT, R4, RZ, PT ;  /* 0x000000ff0400720c */ /* 0x000fe20003fa5270 */
[----:B------:R-:W-:-:S07]  /*13970*/  IMAD.MOV.U32 R4, RZ, RZ, RZ ;  /* 0x000000ffff047224 */ /* 0x000fce00078e00ff */
[----:B------:R0:W-:Y:S04]  /*13980*/  LDGSTS.E.BYPASS.LTC128B.128 [R17+0x3400], desc[UR36][R2.64+0x80], !P2 ;  /* 0x0340008002117fae */ /* 0x0001e8000d101d64 */
[----:B------:R0:W-:Y:S02]  /*13990*/  LDGSTS.E.BYPASS.LTC128B.128 [R17+0x5400], desc[UR36][R2.64+0x100], !P6 ;  /* 0x0540010002117fae */ /* 0x0001e4000f101d64 */
[----:B0-----:R-:W-:Y:S05]  /*139a0*/  WARPSYNC.COLLECTIVE R15, `(.L_x_327) ;  /* 0x000000000f087348 */ /* 0x001fea0003c00000 */
[----:B------:R1:W2:Y:S02]  /*139b0*/  SHFL.IDX P6, R14, R13, R12, R11 ;  /* 0x0000000c0d0e7389 */ /* 0x0002a400000c000b */
[----:B012---:R-:W-:Y:S01]  /*139c0*/  ENDCOLLECTIVE ;  /* 0x000000000000791b */ /* 0x007fe20003800000 */
.L_x_327:
[----:B------:R-:W-:Y:S01]  /*139d0*/  @!PT LDS RZ, [RZ] ;  /* 0x00000000fffff984 */ /* 0x000fe20000000800 */
[----:B------:R-:W-:Y:S01]  /*139e0*/  @!PT LDS RZ, [RZ] ;  /* 0x00000000fffff984 */ /* 0x000fe20000000800 */
[----:B------:R-:W-:Y:S01]  /*139f0*/  @!PT LDS RZ, [RZ] ;  /* 0x00000000fffff984 */ /* 0x000fe20000000800 */
[----:B------:R0:W-:Y:S04]  /*13a00*/  LDGSTS.E.BYPASS.LTC128B.128 [R17+0x7400], desc[UR36][R2.64+0x180], !P5 ;  /* 0x0740018002117fae */ /* 0x0001e8000e901d64 */
        /* <DEDUP_REMOVED lines=9> */
.L_x_328:
[----:B------:R-:W-:Y:S05]  /*13aa0*/  BRA `(.L_x_329) ;  /* 0xffffffcc00dc7947 */ /* 0x000fea000383ffff */
.L_x_252:
[----:B0-----:R0:W1:Y:S02]  /*13ab0*/  SYNCS.PHASECHK.TRANS64.TRYWAIT P0, [R5+URZ+0x38820], R4 ;  /* 0x03882004050075a7 */ /* 0x001064000800017f */
[----:B-1----:R-:W-:Y:S05]  /*13ac0*/  @!P0 NANOSLEEP.SYNCS 0x989680 ;  /* 0x009896800000895d */ /* 0x002fea0003900000 */
[----:B------:R-:W1:Y:S02]  /*13ad0*/  @!P0 SYNCS.PHASECHK.TRANS64 P0, [R5+URZ+0x38820], R4 ;  /* 0x03882004050085a7 */ /* 0x000e64000800007f */
[----:B-1----:R-:W-:Y:S05]  /*13ae0*/  @!P0 BRA `(.L_x_252) ;  /* 0xfffffffc00f08947 */ /* 0x002fea000383ffff */
[----:B------:R-:W-:Y:S05]  /*13af0*/  BRA `(.L_x_330) ;  /* 0xffffffd000887947 */ /* 0x000fea000383ffff */
.L_x_253:
[----:B------:R-:W1:Y:S01]  /*13b00*/  S2R R0, SR_TID.X ;  /* 0x0000000000007919 */ /* 0x000e620000002100 */
[----:B------:R-:W-:Y:S01]  /*13b10*/  BSSY B0, `(.L_x_331) ;  /* 0x000000a000007945 */ /* 0x000fe20003800000 */
[----:B------:R-:W-:Y:S02]  /*13b20*/  IMAD.MOV.U32 R12, RZ, RZ, RZ ;  /* 0x000000ffff0c7224 */ /* 0x000fe400078e00ff */
[----:B------:R-:W-:Y:S02]  /*13b30*/  IMAD.MOV.U32 R11, RZ, RZ, 0x1f ;  /* 0x0000001fff0b7424 */ /* 0x000fe400078e00ff */
[----:B------:R-:W-:Y:S01]  /*13b40*/  IMAD.MOV.U32 R15, RZ, RZ, -0x1 ;  /* 0xffffffffff0f7424 */ /* 0x000fe200078e00ff */
[----:B-1----:R-:W-:-:S04]  /*13b50*/  SHF.R.U32.HI R0, RZ, 0x5, R0 ;  /* 0x00000005ff007819 */ /* 0x002fc80000011600 */
[----:B------:R-:W-:-:S05]  /*13b60*/  LOP3.LUT R0, R0, 0x3, RZ, 0xc0, !PT ;  /* 0x0000000300007812 */ /* 0x000fca00078ec0ff */
[----:B------:R-:W-:-:S07]  /*13b70*/  IMAD.MOV.U32 R13, RZ, RZ, R0 ;  /* 0x000000ffff0d7224 */ /* 0x000fce00078e0000 */
[----:B0-2--5:R-:W-:Y:S05]  /*13b80*/  WARPSYNC.COLLECTIVE R15, `(.L_x_332) ;  /* 0x000000000f087348 */ /* 0x025fea0003c00000 */
[----:B------:R1:W3:Y:S02]  /*13b90*/  SHFL.IDX P6, R14, R13, R12, R11 ;  /* 0x0000000c0d0e7389 */ /* 0x0002e400000c000b */
[----:B0123-5:R-:W-:Y:S01]  /*13ba0*/  ENDCOLLECTIVE ;  /* 0x000000000000791b */ /* 0x02ffe20003800000 */
.L_x_332:
[----:B------:R-:W-:Y:S05]  /*13bb0*/  BSYNC B0 ;  /* 0x0000000000007941 */ /* 0x000fea0003800000 */
.L_x_331:
[----:B------:R-:W-:Y:S05]  /*13bc0*/  BRA `(.L_x_333) ;  /* 0xffffffd000707947 */ /* 0x000fea000383ffff */
.L_x_254:
[----:B------:R-:W-:Y:S01]  /*13bd0*/  BSSY B0, `(.L_x_334) ;  /* 0x0000006000007945 */ /* 0x000fe20003800000 */
[----:B------:R-:W-:-:S07]  /*13be0*/  IMAD.MOV.U32 R15, RZ, RZ, -0x1 ;  /* 0xffffffffff0f7424 */ /* 0x000fce00078e00ff */
[----:B012--5:R-:W-:Y:S05]  /*13bf0*/  WARPSYNC.COLLECTIVE R15, `(.L_x_335) ;  /* 0x000000000f0c7348 */ /* 0x027fea0003c00000 */
[----:B------:R-:W-:Y:S02]  /*13c00*/  ELECT P6, UR62, PT ;  /* 0x00000000003e782f */ /* 0x000fe400038c0000 */
[----:B------:R-:W-:Y:S01]  /*13c10*/  MOV R14, UR62 ;  /* 0x0000003e000e7c02 */ /* 0x000fe20008000f00 */
[----:B012--5:R-:W-:Y:S10]  /*13c20*/  ENDCOLLECTIVE ;  /* 0x000000000000791b */ /* 0x027ff40003800000 */
.L_x_335:
[----:B------:R-:W-:Y:S05]  /*13c30*/  BSYNC B0 ;  /* 0x0000000000007941 */ /* 0x000fea0003800000 */
.L_x_334:
[----:B------:R-:W-:Y:S05]  /*13c40*/  BRA `(.L_x_336) ;  /* 0xffffffd000647947 */ /* 0x000fea000383ffff */
.L_x_256:
[----:B-1----:R1:W3:Y:S02]  /*13c50*/  SYNCS.PHASECHK.TRANS64.TRYWAIT P1, [R3+URZ+0x38840], R2 ;  /* 0x03884002030075a7 */ /* 0x0022e4000802017f */
[----:B---3--:R-:W-:Y:S05]  /*13c60*/  @!P1 NANOSLEEP.SYNCS 0x989680 ;  /* 0x009896800000995d */ /* 0x008fea0003900000 */
[----:B------:R-:W3:Y:S02]  /*13c70*/  @!P1 SYNCS.PHASECHK.TRANS64 P1, [R3+URZ+0x38840], R2 ;  /* 0x03884002030095a7 */ /* 0x000ee4000802007f */
[----:B---3--:R-:W-:Y:S05]  /*13c80*/  @!P1 BRA `(.L_x_256) ;  /* 0xfffffffc00f09947 */ /* 0x008fea000383ffff */
[----:B------:R-:W-:Y:S05]  /*13c90*/  BRA `(.L_x_337) ;  /* 0xffffffd0008c7947 */ /* 0x000fea000383ffff */
.L_x_258:
[----:B0-----:R0:W3:Y:S02]  /*13ca0*/  SYNCS.PHASECHK.TRANS64.TRYWAIT P1, [R5+URZ+0x38840], R0 ;  /* 0x03884000050075a7 */ /* 0x0010e4000802017f */
[----:B---3--:R-:W-:Y:S05]  /*13cb0*/  @!P1 NANOSLEEP.SYNCS 0x989680 ;  /* 0x009896800000995d */ /* 0x008fea0003900000 */
[----:B------:R-:W3:Y:S02]  /*13cc0*/  @!P1 SYNCS.PHASECHK.TRANS64 P1, [R5+URZ+0x38840], R0 ;  /* 0x03884000050095a7 */ /* 0x000ee4000802007f */
[----:B---3--:R-:W-:Y:S05]  /*13cd0*/  @!P1 BRA `(.L_x_258) ;  /* 0xfffffffc00f09947 */ /* 0x008fea000383ffff */
[----:B------:R-:W-:Y:S05]  /*13ce0*/  BRA `(.L_x_338) ;  /* 0xffffffd000987947 */ /* 0x000fea000383ffff */
.L_x_260:
[----:B---3--:R3:W4:Y:S02]  /*13cf0*/  SYNCS.PHASECHK.TRANS64.TRYWAIT P1, [R3+URZ+0x38860], R2 ;  /* 0x03886002030075a7 */ /* 0x008724000802017f */
[----:B----4-:R-:W-:Y:S05]  /*13d00*/  @!P1 NANOSLEEP.SYNCS 0x989680 ;  /* 0x009896800000995d */ /* 0x010fea0003900000 */
[----:B------:R-:W4:Y:S02]  /*13d10*/  @!P1 SYNCS.PHASECHK.TRANS64 P1, [R3+URZ+0x38860], R2 ;  /* 0x03886002030095a7 */ /* 0x000f24000802007f */
[----:B----4-:R-:W-:Y:S05]  /*13d20*/  @!P1 BRA `(.L_x_260) ;  /* 0xfffffffc00f09947 */ /* 0x010fea000383ffff */
[----:B------:R-:W-:Y:S05]  /*13d30*/  BRA `(.L_x_339) ;  /* 0xffffffd000947947 */ /* 0x000fea000383ffff */
.L_x_340:
        /* <DEDUP_REMOVED lines=12> */
.L_x_5827:


//--------------------- .text._ZN7cutlass13device_kernelIN5flash11enable_sm90INS1_16FlashAttnFwdSm90INS1_25CollectiveMainloopFwdSm90ILi2EN4cute5tupleIJNS5_1CILi1EEES8_S8_EEENS6_IJNS7_ILi64EEESA_SA_EEELi512ENS_6half_tEfNS_4arch4Sm90ELb0ELb0ELb1ELb1ELb1ELb0ELb0ELb0ELb0ELb1ELb1ELb0EEENS1_21CollectiveEpilogueFwdINS6_IJSA_NS7_ILi512EEESA_EEES9_SC_SE_Li256ELb1ELb1ELb1ELb0EEENS1_36VarlenDynamicPersistentTileSchedulerILi64ELi64ELi256ELi128ELb1ELb1ELb1ELb0ELb1ELb1EEEEEEEEEvNT_6ParamsE --------------------------
	.section	.text._ZN7cutlass13device_kernelIN5flash11enable_sm90INS1_16FlashAttnFwdSm90INS1_25CollectiveMainloopFwdSm90ILi2EN4cute5tupleIJNS5_1CILi1EEES8_S8_EEENS6_IJNS7_ILi64EEESA_SA_EEELi512ENS_6half_tEfNS_4arch4Sm90ELb0ELb0ELb1ELb1ELb1ELb0ELb0ELb0ELb0ELb1ELb1ELb0EEENS1_21CollectiveEpilogueFwdINS6_IJSA_NS7_ILi512EEESA_EEES9_SC_SE_Li256ELb1ELb1ELb1ELb0EEENS1_36VarlenDynamicPersistentTileSchedulerILi64ELi64ELi256ELi128ELb1ELb1ELb1ELb0ELb1ELb1EEEEEEEEEvNT_6ParamsE,"ax",@progbits
	.align	128
.text._ZN7cutlass13device_kernelIN5flash11enable_sm90INS1_16FlashAttnFwdSm90INS1_25CollectiveMainloopFwdSm90ILi2EN4cute5tupleIJNS5_1CILi1EEES8_S8_EEENS6_IJNS7_ILi64EEESA_SA_EEELi512ENS_6half_tEfNS_4arch4Sm90ELb0ELb0ELb1ELb1ELb1ELb0ELb0ELb0ELb0ELb1ELb1ELb0EEENS1_21CollectiveEpilogueFwdINS6_IJSA_NS7_ILi512EEESA_EEES9_SC_SE_Li256ELb1ELb1ELb1ELb0EEENS1_36VarlenDynamicPersistentTileSchedulerILi64ELi64ELi256ELi128ELb1ELb1ELb1ELb0ELb1ELb1EEEEEEEEEvNT_6ParamsE:
        .type           _ZN7cutlass13device_kernelIN5flash11enable_sm90INS1_16FlashAttnFwdSm90INS1_25CollectiveMainloopFwdSm90ILi2EN4cute5tupleIJNS5_1CILi1EEES8_S8_EEENS6_IJNS7_ILi64EEESA_SA_EEELi512ENS_6half_tEfNS_4arch4Sm90ELb0ELb0ELb1ELb1ELb1ELb0ELb0ELb0ELb0ELb1ELb1ELb0EEENS1_21CollectiveEpilogueFwdINS6_IJSA_NS7_ILi512EEESA_EEES9_SC_SE_Li256ELb1ELb1ELb1ELb0EEENS1_36VarlenDynamicPersistentTileSchedulerILi64ELi64ELi256ELi128ELb1ELb1ELb1ELb0ELb1ELb1EEEEEEEEEvNT_6ParamsE,@function
        .size           _ZN7cutlass13device_kernelIN5flash11enable_sm90INS1_16FlashAttnFwdSm90INS1_25CollectiveMainloopFwdSm90ILi2EN4cute5tupleIJNS5_1CILi1EEES8_S8_EEENS6_IJNS7_ILi64EEESA_SA_EEELi512ENS_6half_tEfNS_4arch4Sm90ELb0ELb0ELb1ELb1ELb1ELb0ELb0ELb0ELb0ELb1ELb1ELb0EEENS1_21CollectiveEpilogueFwdINS6_IJSA_NS7_ILi512EEESA_EEES9_SC_SE_Li256ELb1ELb1ELb1ELb0EEENS1_36VarlenDynamicPersistentTileSchedulerILi64ELi64ELi256ELi128ELb1ELb1ELb1ELb0ELb1ELb1EEEEEEEEEvNT_6ParamsE,(.L_x_5828 - _ZN7cutlass13device_kernelIN5flash11enable_sm90INS1_16FlashAttnFwdSm90INS1_25CollectiveMainloopFwdSm90ILi2EN4cute5tupleIJNS5_1CILi1EEES8_S8_EEENS6_IJNS7_ILi64EEESA_SA_EEELi512ENS_6half_tEfNS_4arch4Sm90ELb0ELb0ELb1ELb1ELb1ELb0ELb0ELb0ELb0ELb1ELb1ELb0EEENS1_21CollectiveEpilogueFwdINS6_IJSA_NS7_ILi512EEESA_EEES9_SC_SE_Li256ELb1ELb1ELb1ELb0EEENS1_36VarlenDynamicPersistentTileSchedulerILi64ELi64ELi256ELi128ELb1ELb1ELb1ELb0ELb1ELb1EEEEEEEEEvNT_6ParamsE)
        .other          _ZN7cutlass13device_kernelIN5flash11enable_sm90INS1_16FlashAttnFwdSm90INS1_25CollectiveMainloopFwdSm90ILi2EN4cute5tupleIJNS5_1CILi1EEES8_S8_EEENS6_IJNS7_ILi64EEESA_SA_EEELi512ENS_6half_tEfNS_4arch4Sm90ELb0ELb0ELb1ELb1ELb1ELb0ELb0ELb0ELb0ELb1ELb1ELb0EEENS1_21CollectiveEpilogueFwdINS6_IJSA_NS7_ILi512EEESA_EEES9_SC_SE_Li256ELb1ELb1ELb1ELb0EEENS1_36VarlenDynamicPersistentTileSchedulerILi64ELi64ELi256ELi128ELb1ELb1ELb1ELb0ELb1ELb1EEEEEEEEEvNT_6ParamsE,@"STO_CUDA_ENTRY STV_DEFAULT"
_ZN7cutlass13device_kernelIN5flash11enable_sm90INS1_16FlashAttnFwdSm90INS1_25CollectiveMainloopFwdSm90ILi2EN4cute5tupleIJNS5_1CILi1EEES8_S8_EEENS6_IJNS7_ILi64EEESA_SA_EEELi512ENS_6half_tEfNS_4arch4Sm90ELb0ELb0ELb1ELb1ELb1ELb0ELb0ELb0ELb0ELb1ELb1ELb0EEENS1_21CollectiveEpilogueFwdINS6_IJSA_NS7_ILi512EEESA_EEES9_SC_SE_Li256ELb1ELb1ELb1ELb0EEENS1_36VarlenDynamicPersistentTileSchedulerILi64ELi64ELi256ELi128ELb1ELb1ELb1ELb0ELb1ELb1EEEEEEEEEvNT_6ParamsE:
[----:B------:R-:W0:Y:S02]  /*0000*/  LDC R1, c[0x0][0x28] ;  /* 0x00000a00ff017b82 */ /* 0x000e240000000800 */
[----:B0-----:R-:W-:Y:S01]  /*0010*/  VIADD R1, R1, 0xffffffc0 ;  /* 0xffffffc001017836 */ /* 0x001fe20000000000 */
[----:B------:R-:W0:Y:S01]  /*0020*/  S2R R0, SR_TID.X ;  /* 0x0000000000007919 */ /* 0x000e220000002100 */
[----:B------:R-:W-:Y:S01]  /*0030*/  ELECT P0, URZ, PT ;  /* 0x00000000003f782f */ /* 0x000fe20003800000 */
[----:B------:R-:W-:Y:S01]  /*0040*/  UMOV UR4, 0x80 ;  /* 0x0000008000047882 */ /* 0x000fe20000000000 */
[----:B------:R-:W-:Y:S01]  /*0050*/  UMOV UR7, 0x100 ;  /* 0x0000010000077882 */ /* 0x000fe20000000000 */
[----:B0-----:R-:W-:-:S05]  /*0060*/  SHF.R.U32.HI R2, RZ, 0x5, R0 ;  /* 0x00000005ff027819 */ /* 0x001fca0000011600 */
[----:B------:R-:W0:Y:S02]  /*0070*/  SHFL.IDX PT, R3, R2, RZ, 0x1f ;  /* 0x00001fff02037589 */ /* 0x000e2400000e0000 */
[C---:B0-----:R-:W-:Y:S02]  /*0080*/  ISETP.NE.OR P0, PT, R3.reuse, RZ, !P0 ;  /* 0x000000ff0300720c */ /* 0x041fe40004705670 */
[----:B------:R-:W-:Y:S02]  /*0090*/  ISETP.NE.AND P1, PT, R3, RZ, PT ;  /* 0x000000ff0300720c */ /* 0x000fe40003f25270 */
[----:B------:R-:W-:-:S06]  /*00a0*/  SHF.R.U32.HI R3, RZ, 0x7, R0 ;  /* 0x00000007ff037819 */ /* 0x000fcc0000011600 */
[----:B------:R-:W0:Y:S03]  /*00b0*/  SHFL.IDX PT, R3, R3, RZ, 0x1f ;  /* 0x00001fff03037589 */ /* 0x000e2600000e0000 */
[----:B------:R-:W-:Y:S01]  /*00c0*/  VOTEU.ALL UP0, P0 ;  /* 0x00000000003f7886 */ /* 0x000fe20000000000 */
[----:B------:R-:W-:-:S04]  /*00d0*/  VOTEU.ALL UP1, P0 ;  /* 0x00000000003f7886 */ /* 0x000fc80000020000 */
[----:B------:R-:W1:Y:S01]  /*00e0*/  @!UP0 S2UR UR8, SR_CgaCtaId ;  /* 0x00000000000889c3 */ /* 0x000e620000008800 */
[----:B------:R-:W-:Y:S01]  /*00f0*/  @!UP0 UMOV UR6, 0x400 ;  /* 0x0000040000068882 */ /* 0x000fe20000000000 */
[----:B------:R-:W-:-:S04]  /*0100*/  @!UP0 UIADD3 UR4, -UR4, 0x100000, URZ ;  /* 0x0010000004048890 */ /* 0x000fc8000fffe13f */
[----:B------:R-:W-:Y:S02]  /*0110*/  @!UP0 USHF.L.U32 UR5, UR4, 0xb, URZ ;  /* 0x0000000b04058899 */ /* 0x000fe4000800063f */
[----:B------:R-:W-:Y:S02]  /*0120*/  @!UP0 USHF.L.U32 UR4, UR4, 0x1, URZ ;  /* 0x0000000104048899 */ /* 0x000fe4000800063f */
[----:B-1----:R-:W-:Y:S02]  /*0130*/  @!UP0 ULEA UR8, UR8, UR6, 0x18 ;  /* 0x0000000608088291 */ /* 0x002fe4000f8ec03f */
[----:B------:R-:W-:-:S04]  /*0140*/  @!UP0 UIADD3 UR6, -UR7, 0x100000, URZ ;  /* 0x0010000007068890 */ /* 0x000fc8000fffe13f */
[----:B------:R-:W-:Y:S02]  /*0150*/  @!UP0 USHF.L.U32 UR7, UR6, 0xb, URZ ;  /* 0x0000000b06078899 */ /* 0x000fe4000800063f */
[----:B------:R-:W-:Y:S01]  /*0160*/  @!UP0 USHF.L.U32 UR6, UR6, 0x1, URZ ;  /* 0x0000000106068899 */ /* 0x000fe2000800063f */
[----:B------:R-:W-:-:S05]  /*0170*/  VOTEU.ALL UP0, P0 ;  /* 0x00000000003f7886 */ /* 0x000fca0000000000 */
[----:B------:R1:W2:Y:S06]  /*0180*/  @!UP0 SYNCS.EXCH.64 URZ, [UR8+0x28c00], UR4 ;  /* 0x028c0004083f85b2 */ /* 0x0002ac0008000100 */
[----:B------:R1:W3:Y:S02]  /*0190*/  @!UP1 SYNCS.EXCH.64 URZ, [UR8+0x28c20], UR6 ;  /* 0x028c2006083f95b2 */ /* 0x0002e40008000100 */
        /* <DEDUP_REMOVED lines=11> */
[----:B------:R0:W4:Y:S01]  /*0250*/  SYNCS.EXCH.64 URZ, [UR6+0x28c40], UR4 ;  /* 0x028c4004063f75b2 */ /* 0x0001220008000100 */
[----:B------:R0:W0:Y:S01]  /*0260*/  SYNCS.EXCH.64 URZ, [UR6+0x28c38], UR4 ;  /* 0x028c3804063f75b2 */ /* 0x0000220008000100 */
[----:B------:R0:W0:Y:S01]  /*0270*/  SYNCS.EXCH.64 URZ, [UR6+0x28c48], UR4 ;  /* 0x028c4804063f75b2 */ /* 0x0000220008000100 */
[----:B------:R-:W-:Y:S01]  /*0280*/  NOP ;  /* 0x0000000000007918 */ /* 0x000fe20000000000 */
.L_x_341:
        /* <DEDUP_REMOVED lines=22> */
.L_x_342:
        /* <DEDUP_REMOVED lines=18> */
.L_x_343:
        /* <DEDUP_REMOVED lines=22> */
.L_x_344:
        /* <DEDUP_REMOVED lines=23> */
.L_x_345:
[----:B------:R-:W-:Y:S01]  /*07e0*/  UISETP.NE.AND UP0, UPT, UR47, URZ, UPT ;  /* 0x0000003f2f00728c */ /* 0x000fe2000bf05270 */
[----:B------:R-:W-:Y:S01]  /*07f0*/  NOP ;  /* 0x0000000000007918 */ /* 0x000fe20000000000 */
[----:B------:R-:W-:Y:S01]  /*0800*/  UMOV UR37, 0x1 ;  /* 0x0000000100257882 */ /* 0x000fe20000000000 */
[----:B------:R-:W-:Y:S01]  /*0810*/  ULDC.64 UR50, c[0x0][0x208] ;  /* 0x0000820000327ab9 */ /* 0x000fe20000000a00 */
[----:B------:R-:W-:Y:S01]  /*0820*/  USEL UR37, UR37, 0x2, !UP0 ;  /* 0x0000000225257887 */ /* 0x000fe2000c000000 */
[----:B01234-:R-:W-:Y:S01]  /*0830*/  BAR.SYNC.DEFER_BLOCKING 0x0 ;  /* 0x0000000000007b1d */ /* 0x01ffe20000010000 */
[----:B------:R-:W-:-:S13]  /*0840*/  PLOP3.LUT P0, PT, PT, PT, UP0, 0x80, 0x0 ;  /* 0x000000000000781c */ /* 0x000fda0003f0f008 */
[----:B------:R-:W-:Y:S05]  /*0850*/  @!P0 BRA `(.L_x_346) ;  /* 0x000000c000cc8947 */ /* 0x000fea0003800000 */
.L_x_347:
[----:B------:R-:W-:-:S08]  /*0860*/  NOP ;  /* 0x0000000000007918 */ /* 0x000fd00000000000 */
[----:B------:R-:W0:Y:S02]  /*0870*/  USETMAXREG.TRY_ALLOC.CTAPOOL UP0, 0xe8 ;  /* 0x000000e8000079c8 */ /* 0x000e240008000600 */
[----:B0-----:R-:W-:-:S13]  /*0880*/  PLOP3.LUT P0, PT, PT, PT, UP0, 0x80, 0x0 ;  /* 0x000000000000781c */ /* 0x001fda0003f0f008 */
[----:B------:R-:W-:Y:S05]  /*0890*/  @!P0 BRA `(.L_x_347) ;  /* 0xfffffffc00f08947 */ /* 0x000fea000383ffff */
[----:B------:R-:W-:Y:S01]  /*08a0*/  LOP3.LUT R2, R0, 0xffffff80, RZ, 0xc0, !PT ;  /* 0xffffff8000027812 */ /* 0x000fe200078ec0ff */
[----:B------:R-:W0:Y:S01]  /*08b0*/  S2UR UR38, SR_CgaCtaId ;  /* 0x00000000002679c3 */ /* 0x000e220000008800 */
[----:B------:R-:W-:Y:S01]  /*08c0*/  UMOV UR39, 0x400 ;  /* 0x0000040000277882 */ /* 0x000fe20000000000 */
[----:B------:R-:W-:Y:S01]  /*08d0*/  ULDC UR4, c[0x0][0xc3c] ;  /* 0x00030f0000047ab9 */ /* 0x000fe20000000800 */
[----:B------:R-:W-:-:S13]  /*08e0*/  ISETP.NE.AND P0, PT, R2, 0x80, PT ;  /* 0x000000800200780c */ /* 0x000fda0003f05270 */
[----:B------:R-:W-:Y:S06]  /*08f0*/  @!P0 BAR.ARV 0x8, 0x100 ;  /* 0x0204000000008b1d */ /* 0x000fec0000002000 */
[----:B------:R-:W-:Y:S01]  /*0900*/  ISETP.GE.U32.AND P0, PT, R0, 0x100, PT ;  /* 0x000001000000780c */ /* 0x000fe20003f06070 */
[----:B0-----:R-:W-:-:S12]  /*0910*/  ULEA UR39, UR38, UR39, 0x18 ;  /* 0x0000002726277291 */ /* 0x001fd8000f8ec03f */
[----:B------:R-:W-:Y:S08]  /*0920*/  @P0 BAR.ARV 0xf, 0x100 ;  /* 0x03c4000000000b1d */ /* 0x000ff00000002000 */
[----:B------:R-:W-:Y:S06]  /*0930*/  BAR.SYNC.DEFER_BLOCKING 0x5, 0x180 ;  /* 0x0146000000007b1d */ /* 0x000fec0000010000 */
[----:B------:R-:W0:Y:S02]  /*0940*/  LDS.128 R4, [UR39+0x28cd0] ;  /* 0x028cd027ff047984 */ /* 0x000e240008000c00 */
[----:B------:R-:W-:Y:S06]  /*0950*/  BAR.ARV 0x4, 0x180 ;  /* 0x0106000000007b1d */ /* 0x000fec0000002000 */
[----:B0-----:R-:W-:-:S13]  /*0960*/  ISETP.GE.AND P0, PT, R7, UR4, PT ;  /* 0x0000000407007c0c */ /* 0x001fda000bf06270 */
[----:B------:R-:W-:Y:S05]  /*0970*/  @P0 EXIT ;  /* 0x000000000000094d */ /* 0x000fea0003800000 */
[----:B------:R-:W-:Y:S01]  /*0980*/  VIADD R0, R0, 0xffffff80 ;  /* 0xffffff8000007836 */ /* 0x000fe20000000000 */
[----:B------:R-:W-:Y:S01]  /*0990*/  R2UR UR5, R5 ;  /* 0x00000000050572ca */ /* 0x000fe200000e0000 */
[----:B------:R-:W-:Y:S01]  /*09a0*/  IMAD.MOV.U32 R22, RZ, RZ, 0x40 ;  /* 0x00000040ff167424 */ /* 0x000fe200078e00ff */
[----:B------:R-:W-:Y:S01]  /*09b0*/  R2UR UR6, R6 ;  /* 0x00000000060672ca */ /* 0x000fe200000e0000 */
[----:B------:R-:W-:Y:S01]  /*09c0*/  UMOV UR46, URZ ;  /* 0x0000003f002e7c82 */ /* 0x000fe20008000000 */
[----:B------:R-:W-:Y:S01]  /*09d0*/  SHF.R.S32.HI R3, RZ, 0x1f, R0 ;  /* 0x0000001fff037819 */ /* 0x000fe20000011400 */
[----:B------:R-:W-:Y:S01]  /*09e0*/  UMOV UR36, URZ ;  /* 0x0000003f00247c82 */ /* 0x000fe20008000000 */
[----:B------:R-:W-:Y:S01]  /*09f0*/  R2UR UR7, R7 ;  /* 0x00000000070772ca */ /* 0x000fe200000e0000 */
[----:B------:R-:W-:Y:S01]  /*0a00*/  UMOV UR48, URZ ;  /* 0x0000003f00307c82 */ /* 0x000fe20008000000 */
[CC--:B------:R-:W-:Y:S02]  /*0a10*/  LEA.HI R5, R3.reuse, R0.reuse, RZ, 0x5 ;  /* 0x0000000003057211 */ /* 0x0c0fe400078f28ff */
[----:B------:R-:W-:-:S02]  /*0a20*/  LEA.HI R4, R3, R0, RZ, 0x4 ;  /* 0x0000000003047211 */ /* 0x000fc400078f20ff */
[CC--:B------:R-:W-:Y:S02]  /*0a30*/  LEA.HI R8, R3.reuse, R0.reuse, RZ, 0x2 ;  /* 0x0000000003087211 */ /* 0x0c0fe400078f10ff */
[--C-:B------:R-:W-:Y:S02]  /*0a40*/  SHF.R.S32.HI R10, RZ, 0x5, R5.reuse ;  /* 0x00000005ff0a7819 */ /* 0x100fe40000011405 */
[----:B------:R-:W-:Y:S02]  /*0a50*/  SHF.R.S32.HI R9, RZ, 0x1f, R5 ;  /* 0x0000001fff097819 */ /* 0x000fe40000011405 */
[CC--:B------:R-:W-:Y:S02]  /*0a60*/  LEA.HI R2, R3.reuse, R0.reuse, RZ, 0x7 ;  /* 0x0000000003027211 */ /* 0x0c0fe400078f38ff */
[----:B------:R-:W-:Y:S02]  /*0a70*/  LEA.HI R6, R3, R0, RZ, 0x3 ;  /* 0x0000000003067211 */ /* 0x000fe400078f18ff */
[----:B------:R-:W-:-:S02]  /*0a80*/  SHF.R.S32.HI R7, RZ, 0x4, R4 ;  /* 0x00000004ff077819 */ /* 0x000fc40000011404 */
[----:B------:R-:W-:Y:S02]  /*0a90*/  LOP3.LUT R5, R4, 0xfffffff0, RZ, 0xc0, !PT ;  /* 0xfffffff004057812 */ /* 0x000fe400078ec0ff */
[----:B------:R-:W-:Y:S02]  /*0aa0*/  LOP3.LUT R13, R8, 0xfffffffc, RZ, 0xc0, !PT ;  /* 0xfffffffc080d7812 */ /* 0x000fe400078ec0ff */
[----:B------:R-:W-:Y:S01]  /*0ab0*/  LOP3.LUT R11, R6, 0xfffffff8, RZ, 0xc0, !PT ;  /* 0xfffffff8060b7812 */ /* 0x000fe200078ec0ff */
[----:B------:R-:W-:Y:S01]  /*0ac0*/  IMAD.IADD R6, R0, 0x1, -R5 ;  /* 0x0000000100067824 */ /* 0x000fe200078e0a05 */
[----:B------:R-:W-:Y:S01]  /*0ad0*/  LOP3.LUT R3, R2, 0xffffff80, RZ, 0xc0, !PT ;  /* 0xffffff8002037812 */ /* 0x000fe200078ec0ff */
[----:B------:R-:W-:Y:S01]  /*0ae0*/  IMAD.IADD R13, R0, 0x1, -R13 ;  /* 0x00000001000d7824 */ /* 0x000fe200078e0a0d */
[----:B------:R-:W-:Y:S01]  /*0af0*/  LEA.HI R4, R4, R7, RZ, 0x1 ;  /* 0x0000000704047211 */ /* 0x000fe200078f08ff */
[C---:B------:R-:W-:Y:S01]  /*0b00*/  IMAD.IADD R11, R0.reuse, 0x1, -R11 ;  /* 0x00000001000b7824 */ /* 0x040fe200078e0a0b */
[----:B------:R-:W-:Y:S01]  /*0b10*/  LEA.HI R9, R9, R10, RZ, 0x2 ;  /* 0x0000000a09097211 */ /* 0x000fe200078f10ff */
[----:B------:R-:W-:Y:S01]  /*0b20*/  IMAD.IADD R3, R0, 0x1, -R3 ;  /* 0x0000000100037824 */ /* 0x000fe200078e0a03 */
[----:B------:R-:W-:-:S02]  /*0b30*/  LOP3.LUT R4, R4, 0x1ffffffe, RZ, 0xc0, !PT ;  /* 0x1ffffffe04047812 */ /* 0x000fc400078ec0ff */
[----:B------:R-:W-:Y:S02]  /*0b40*/  SHF.R.S32.HI R5, RZ, 0x1f, R6 ;  /* 0x0000001fff057819 */ /* 0x000fe40000011406 */
[----:B------:R-:W-:Y:S01]  /*0b50*/  LEA.HI R0, R13, R13, RZ, 0x1 ;  /* 0x0000000d0d007211 */ /* 0x000fe200078f08ff */
[----:B------:R-:W-:Y:S01]  /*0b60*/  IMAD.IADD R8, R7, 0x1, -R4 ;  /* 0x0000000107087824 */ /* 0x000fe200078e0a04 */
[----:B------:R-:W-:Y:S02]  /*0b70*/  SHF.R.S32.HI R217, RZ, 0x7, R2 ;  /* 0x00000007ffd97819 */ /* 0x000fe40000011402 */
[----:B------:R-:W-:Y:S01]  /*0b80*/  LOP3.LUT R9, R9, 0x3ffffc, RZ, 0xc0, !PT ;  /* 0x003ffffc09097812 */ /* 0x000fe200078ec0ff */
[----:B------:R-:W-:Y:S01]  /*0b90*/  IMAD.SHL.U32 R8, R8, 0x8, RZ ;  /* 0x0000000808087824 */ /* 0x000fe200078e00ff */
[----:B------:R-:W-:Y:S01]  /*0ba0*/  LEA.HI R5, R5, R6, RZ, 0x3 ;  /* 0x0000000605057211 */ /* 0x000fe200078f18ff */
[----:B------:R-:W-:Y:S01]  /*0bb0*/  IMAD R12, R217, 0x100, R6 ;  /* 0x00000100d90c7824 */ /* 0x000fe200078e0206 */
[----:B------:R-:W-:Y:S01]  /*0bc0*/  LOP3.LUT R4, R0, 0x1ffffffe, RZ, 0xc0, !PT ;  /* 0x1ffffffe00047812 */ /* 0x000fe200078ec0ff */
[----:B------:R-:W-:Y:S01]  /*0bd0*/  IMAD.IADD R9, R10, 0x1, -R9 ;  /* 0x000000010a097824 */ /* 0x000fe200078e0a09 */
[----:B------:R-:W-:-:S02]  /*0be0*/  SHF.R.S32.HI R0, RZ, 0x1f, R3 ;  /* 0x0000001fff007819 */ /* 0x000fc40000011403 */
[----:B------:R-:W-:Y:S01]  /*0bf0*/  LOP3.LUT R7, R5, 0xfffffff8, RZ, 0xc0, !PT ;  /* 0xfffffff805077812 */ /* 0x000fe200078ec0ff */
[----:B------:R-:W-:Y:S01]  /*0c00*/  IMAD.IADD R13, R13, 0x1, -R4 ;  /* 0x000000010d0d7824 */ /* 0x000fe200078e0a04 */
[----:B------:R-:W-:Y:S01]  /*0c10*/  LEA.HI R4, R0, R3, RZ, 0x2 ;  /* 0x0000000300047211 */ /* 0x000fe200078f10ff */
[----:B------:R-:W-:Y:S01]  /*0c20*/  IMAD R15, R9, 0x10, R12 ;  /* 0x00000010090f7824 */ /* 0x000fe200078e020c */
[----:B------:R-:W-:Y:S01]  /*0c30*/  LEA.HI R2, R2, R217, RZ, 0x1 ;  /* 0x000000d902027211 */ /* 0x000fe200078f08ff */
[----:B------:R-:W-:Y:S01]  /*0c40*/  IMAD.IADD R6, R6, 0x1, -R7 ;  /* 0x0000000106067824 */ /* 0x000fe200078e0a07 */
[----:B------:R-:W-:Y:S01]  /*0c50*/  LOP3.LUT R12, R4, 0x7ffffffc, RZ, 0xc0, !PT ;  /* 0x7ffffffc040c7812 */ /* 0x000fe200078ec0ff */
[----:B------:R-:W-:Y:S01]  /*0c60*/  IMAD.SHL.U32 R7, R5, 0x40, RZ ;  /* 0x0000004005077824 */ /* 0x000fe200078e00ff */
[----:B------:R-:W-:Y:S02]  /*0c70*/  LEA.HI R5, R0, R3, RZ, 0x5 ;  /* 0x0000000300057211 */ /* 0x000fe400078f28ff */
[----:B------:R-:W-:Y:S01]  /*0c80*/  SHF.R.S32.HI R0, RZ, 0x2, R4 ;  /* 0x00000002ff007819 */ /* 0x000fe20000011404 */
[----:B------:R-:W-:Y:S01]  /*0c90*/  IMAD.IADD R12, R3, 0x1, -R12 ;  /* 0x00000001030c7824 */ /* 0x000fe200078e0a0c */
[----:B------:R-:W-:Y:S01]  /*0ca0*/  LOP3.LUT R9, R7, 0x7ffffe00, RZ, 0xc0, !PT ;  /* 0x7ffffe0007097812 */ /* 0x000fe200078ec0ff */
[----:B------:R-:W-:Y:S01]  /*0cb0*/  IMAD.SHL.U32 R3, R6, 0x40, RZ ;  /* 0x0000004006037824 */ /* 0x000fe200078e00ff */
[----:B------:R-:W-:Y:S01]  /*0cc0*/  SHF.R.S32.HI R7, RZ, 0x1f, R4 ;  /* 0x0000001fff077819 */ /* 0x000fe20000011404 */
[----:B------:R-:W-:Y:S01]  /*0cd0*/  IMAD.U32 R4, R15, 0x40, R8 ;  /* 0x000000400f047824 */ /* 0x000fe200078e0008 */
[----:B------:R-:W-:Y:S01]  /*0ce0*/  LOP3.LUT R2, R2, 0xfffffe, RZ, 0xc0, !PT ;  /* 0x00fffffe02027812 */ /* 0x000fe200078ec0ff */
[----:B------:R-:W-:Y:S01]  /*0cf0*/  IMAD R9, R10, 0x400, R9 ;  /* 0x000004000a097824 */ /* 0x000fe200078e0209 */
[----:B------:R-:W-:Y:S01]  /*0d00*/  LEA.HI R7, R7, R0, RZ, 0x3 ;  /* 0x0000000007077211 */ /* 0x000fe200078f18ff */
[----:B------:R-:W-:Y:S01]  /*0d10*/  IMAD.SHL.U32 R218, R12, 0x2, RZ ;  /* 0x000000020cda7824 */ /* 0x000fe200078e00ff */
[----:B------:R-:W-:Y:S01]  /*0d20*/  LOP3.LUT R3, R3, 0x1c0, RZ, 0xc0, !PT ;  /* 0x000001c003037812 */ /* 0x000fe200078ec0ff */
[----:B------:R0:W-:Y:S01]  /*0d30*/  STL [R1+0x38], R4 ;  /* 0x0000380401007387 */ /* 0x0001e20000100800 */
[----:B------:R-:W-:-:S02]  /*0d40*/  LOP3.LUT R7, R7, 0xfffffff8, RZ, 0xc0, !PT ;  /* 0xfffffff807077812 */ /* 0x000fc400078ec0ff */
[----:B------:R-:W-:Y:S02]  /*0d50*/  LOP3.LUT R8, R3, 0x8, R8, 0xf8, !PT ;  /* 0x0000000803087812 */ /* 0x000fe400078ef808 */
[----:B------:R-:W-:Y:S01]  /*0d60*/  SHF.R.U32.HI R3, RZ, 0x3, R3 ;  /* 0x00000003ff037819 */ /* 0x000fe20000011603 */
[----:B------:R-:W-:Y:S01]  /*0d70*/  IMAD.IADD R16, R0, 0x1, -R7 ;  /* 0x0000000100107824 */ /* 0x000fe200078e0a07 */
[----:B------:R-:W-:Y:S01]  /*0d80*/  SHF.R.S32.HI R5, RZ, 0x5, R5 ;  /* 0x00000005ff057819 */ /* 0x000fe20000011405 */
[----:B------:R-:W-:Y:S01]  /*0d90*/  IMAD.IADD R0, R217, 0x1, -R2 ;  /* 0x00000001d9007824 */ /* 0x000fe200078e0a02 */
[----:B------:R-:W-:Y:S01]  /*0da0*/  LOP3.LUT R8, R8, R3, RZ, 0x3c, !PT ;  /* 0x0000000308087212 */ /* 0x000fe200078e3cff */
[----:B------:R-:W-:Y:S01]  /*0db0*/  IMAD.SHL.U32 R2, R11, 0x8, RZ ;  /* 0x000000080b027824 */ /* 0x000fe200078e00ff */
[----:B------:R-:W-:Y:S01]  /*0dc0*/  R2P PR, R6, 0x6 ;  /* 0x0000000606007804 */ /* 0x000fe20000000000 */
[----:B0-----:R-:W-:Y:S02]  /*0dd0*/  IMAD.SHL.U32 R4, R0, 0x100, RZ ;  /* 0x0000010000047824 */ /* 0x001fe400078e00ff */
[----:B------:R-:W-:-:S02]  /*0de0*/  IMAD.IADD R8, R9, 0x1, R8 ;  /* 0x0000000109087824 */ /* 0x000fc400078e0208 */
[----:B------:R-:W-:Y:S01]  /*0df0*/  IMAD R16, R5, 0x10, R16 ;  /* 0x0000001005107824 */ /* 0x000fe200078e0210 */
[----:B------:R0:W-:Y:S01]  /*0e00*/  STL [R1+0x34], R4 ;  /* 0x0000340401007387 */ /* 0x0001e20000100800 */
[----:B------:R-:W-:Y:S01]  /*0e10*/  IMAD.IADD R17, R218, 0x1, R4 ;  /* 0x00000001da117824 */ /* 0x000fe200078e0204 */
[----:B------:R-:W-:Y:S01]  /*0e20*/  LEA R18, R8, UR39, 0x1 ;  /* 0x0000002708127c11 */ /* 0x000fe2000f8e08ff */
[----:B------:R-:W-:Y:S01]  /*0e30*/  VIADD R185, R2, 0x40 ;  /* 0x0000004002b97836 */ /* 0x000fe20000000000 */
[----:B------:R-:W-:Y:S01]  /*0e40*/  SEL R22, R22, 0xffffffc0, !P2 ;  /* 0xffffffc016167807 */ /* 0x000fe20005000000 */
[C---:B------:R-:W-:Y:S01]  /*0e50*/  VIADD R216, R17.reuse, 0x8 ;  /* 0x0000000811d87836 */ /* 0x040fe20000000000 */
[----:B------:R-:W-:Y:S01]  /*0e60*/  SHF.R.S32.HI R0, RZ, 0x1f, R17 ;  /* 0x0000001fff007819 */ /* 0x000fe20000011411 */
[C---:B------:R-:W-:Y:S01]  /*0e70*/  VIADD R215, R17.reuse, 0x10 ;  /* 0x0000001011d77836 */ /* 0x040fe20000000000 */
[----:B------:R-:W-:Y:S01]  /*0e80*/  SHF.R.S32.HI R3, RZ, 0x1f, R185 ;  /* 0x0000001fff037819 */ /* 0x000fe200000114b9 */
[----:B------:R-:W-:Y:S01]  /*0e90*/  VIADD R214, R17, 0x18 ;  /* 0x0000001811d67836 */ /* 0x000fe20000000000 */
[----:B------:R-:W-:Y:S01]  /*0ea0*/  SHF.R.S32.HI R3, RZ, 0x1f, R216 ;  /* 0x0000001fff037819 */ /* 0x000fe200000114d8 */
[----:B0-----:R-:W-:Y:S01]  /*0eb0*/  IMAD R4, R13, 0x8, R16 ;  /* 0x000000080d047824 */ /* 0x001fe200078e0210 */
[----:B------:R-:W-:Y:S01]  /*0ec0*/  SHF.R.S32.HI R0, RZ, 0x1f, R215 ;  /* 0x0000001fff007819 */ /* 0x000fe200000114d7 */
[----:B------:R-:W-:-:S02]  /*0ed0*/  VIADD R213, R17, 0x20 ;  /* 0x0000002011d57836 */ /* 0x000fc40000000000 */
[C---:B------:R-:W-:Y:S01]  /*0ee0*/  VIADD R212, R17.reuse, 0x28 ;  /* 0x0000002811d47836 */ /* 0x040fe20000000000 */
[----:B------:R0:W-:Y:S01]  /*0ef0*/  STL [R1+0x30], R4 ;  /* 0x0000300401007387 */ /* 0x0001e20000100800 */
[C---:B------:R-:W-:Y:S01]  /*0f00*/  VIADD R211, R17.reuse, 0x30 ;  /* 0x0000003011d37836 */ /* 0x040fe20000000000 */
[----:B------:R-:W-:Y:S01]  /*0f10*/  SHF.R.S32.HI R3, RZ, 0x1f, R213 ;  /* 0x0000001fff037819 */ /* 0x000fe200000114d5 */
[C---:B------:R-:W-:Y:S01]  /*0f20*/  VIADD R210, R17.reuse, 0x38 ;  /* 0x0000003811d27836 */ /* 0x040fe20000000000 */
[----:B------:R-:W-:Y:S01]  /*0f30*/  SHF.R.S32.HI R0, RZ, 0x1f, R212 ;  /* 0x0000001fff007819 */ /* 0x000fe200000114d4 */
[C---:B------:R-:W-:Y:S02]  /*0f40*/  VIADD R209, R17.reuse, 0x40 ;  /* 0x0000004011d17836 */ /* 0x040fe40000000000 */
[C---:B------:R-:W-:Y:S01]  /*0f50*/  VIADD R208, R17.reuse, 0x48 ;  /* 0x0000004811d07836 */ /* 0x040fe20000000000 */
[----:B------:R-:W-:Y:S01]  /*0f60*/  SHF.R.S32.HI R3, RZ, 0x1f, R210 ;  /* 0x0000001fff037819 */ /* 0x000fe200000114d2 */
[C---:B------:R-:W-:Y:S01]  /*0f70*/  VIADD R207, R17.reuse, 0x50 ;  /* 0x0000005011cf7836 */ /* 0x040fe20000000000 */
[----:B0-----:R-:W-:Y:S01]  /*0f80*/  SHF.R.S32.HI R4, RZ, 0x1f, R214 ;  /* 0x0000001fff047819 */ /* 0x001fe200000114d6 */
[C---:B------:R-:W-:Y:S01]  /*0f90*/  VIADD R206, R17.reuse, 0x58 ;  /* 0x0000005811ce7836 */ /* 0x040fe20000000000 */
[----:B------:R-:W-:Y:S01]  /*0fa0*/  SHF.R.S32.HI R4, RZ, 0x1f, R211 ;  /* 0x0000001fff047819 */ /* 0x000fe200000114d3 */
        /* <DEDUP_REMOVED lines=40> */
[----:B------:R-:W-:Y:S01]  /*1230*/  VIADD R186, R17, 0xf8 ;  /* 0x000000f811ba7836 */ /* 0x000fe20000000000 */
[----:B------:R-:W-:Y:S01]  /*1240*/  SHF.R.S32.HI R222, RZ, 0x1f, R189 ;  /* 0x0000001fffde7819 */ /* 0x000fe200000114bd */
[----:B------:R-:W-:Y:S01]  /*1250*/  VIADD R19, R18, 0x26820 ;  /* 0x0002682012137836 */ /* 0x000fe20000000000 */
[----:B------:R-:W-:Y:S01]  /*1260*/  SHF.R.S32.HI R221, RZ, 0x1f, R188 ;  /* 0x0000001fffdd7819 */ /* 0x000fe200000114bc */
[C---:B------:R-:W-:Y:S01]  /*1270*/  @P1 VIADD R19, R23.reuse, 0xffffffe0 ;  /* 0xffffffe017131836 */ /* 0x040fe20000000000 */
[----:B------:R-:W-:Y:S01]  /*1280*/  SHF.R.S32.HI R220, RZ, 0x1f, R187 ;  /* 0x0000001fffdc7819 */ /* 0x000fe200000114bb */
[----:B------:R-:W-:Y:S01]  /*1290*/  IMAD.IADD R23, R23, 0x1, R22 ;  /* 0x0000000117177824 */ /* 0x000fe200078e0216 */
[----:B------:R-:W-:Y:S01]  /*12a0*/  SHF.R.S32.HI R219, RZ, 0x1f, R186 ;  /* 0x0000001fffdb7819 */ /* 0x000fe200000114ba */
[----:B------:R-:W-:-:S02]  /*12b0*/  VIADD R184, R2, 0x80 ;  /* 0x0000008002b87836 */ /* 0x000fc40000000000 */
[----:B------:R-:W-:-:S07]  /*12c0*/  IMAD.IADD R22, R22, 0x1, R19 ;  /* 0x0000000116167824 */ /* 0x000fce00078e0213 */
.L_x_402:
[----:B------:R-:W-:Y:S01]  /*12d0*/  ULDC.64 UR8, c[0x0][0xc88] ;  /* 0x0003220000087ab9 */ /* 0x000fe20000000a00 */
[----:B------:R-:W-:Y:S01]  /*12e0*/  ULDC.64 UR10, c[0x0][0xa20] ;  /* 0x00028800000a7ab9 */ /* 0x000fe20000000a00 */
[----:B------:R-:W-:-:S06]  /*12f0*/  UIMAD.WIDE UR8, UR7, 0x4, UR8 ;  /* 0x00000004070878a5 */ /* 0x000fcc000f8e0208 */
[----:B01-3--:R-:W-:Y:S02]  /*1300*/  IMAD.U32 R4, RZ, RZ, UR8 ;  /* 0x00000008ff047e24 */ /* 0x00bfe4000f8e00ff */
[----:B----4-:R-:W-:Y:S01]  /*1310*/  IMAD.U32 R5, RZ, RZ, UR9 ;  /* 0x00000009ff057e24 */ /* 0x010fe2000f8e00ff */
[----:B------:R-:W-:-:S04]  /*1320*/  ULDC.64 UR8, c[0x0][0xa28] ;  /* 0x00028a0000087ab9 */ /* 0x000fc80000000a00 */
[----:B--2---:R-:W2:Y:S01]  /*1330*/  LDG.E R4, desc[UR50][R4.64] ;  /* 0x0000003204047981 */ /* 0x004ea2000c1e1900 */
[----:B------:R-:W-:Y:S02]  /*1340*/  UISETP.NE.U32.AND UP0, UPT, UR8, URZ, UPT ;  /* 0x0000003f0800728c */ /* 0x000fe4000bf05070 */
[----:B------:R-:W-:Y:S02]  /*1350*/  UISETP.NE.U32.AND UP1, UPT, UR10, URZ, UPT ;  /* 0x0000003f0a00728c */ /* 0x000fe4000bf25070 */
[----:B------:R-:W-:Y:S02]  /*1360*/  UISETP.NE.AND.EX UP0, UPT, UR9, URZ, UPT, UP0 ;  /* 0x0000003f0900728c */ /* 0x000fe4000bf05300 */
[----:B------:R-:W-:-:S04]  /*1370*/  UISETP.NE.AND.EX UP1, UPT, UR11, URZ, UPT, UP1 ;  /* 0x0000003f0b00728c */ /* 0x000fc8000bf25310 */
[----:B------:R-:W-:Y:S02]  /*1380*/  PLOP3.LUT P0, PT, PT, PT, UP0, 0x80, 0x0 ;  /* 0x000000000000781c */ /* 0x000fe40003f0f008 */
[----:B------:R-:W-:Y:S02]  /*1390*/  PLOP3.LUT P1, PT, PT, PT, UP1, 0x80, 0x0 ;  /* 0x000000000000781c */ /* 0x000fe40003f2f018 */
[----:B--2---:R-:W-:-:S13]  /*13a0*/  R2UR UR40, R4 ;  /* 0x00000000042872ca */ /* 0x004fda00000e0000 */
[----:B------:R-:W-:Y:S02]  /*13b0*/  USHF.R.S32.HI UR41, URZ, 0x1f, UR40 ;  /* 0x0000001f3f297899 */ /* 0x000fe40008011428 */
[----:B------:R-:W-:-:S04]  /*13c0*/  @UP0 ULEA UR8, UP2, UR40, UR8, 0x2 ;  /* 0x0000000828080291 */ /* 0x000fc8000f84103f */
[----:B------:R-:W-:Y:S02]  /*13d0*/  @UP0 ULEA.HI.X UR9, UR40, UR9, UR41, 0x2, UP2 ;  /* 0x0000000928090291 */ /* 0x000fe400090f1429 */
[----:B------:R-:W-:Y:S01]  /*13e0*/  @UP1 ULEA UR10, UP0, UR40, UR10, 0x2 ;  /* 0x0000000a280a1291 */ /* 0x000fe2000f80103f */
[----:B------:R-:W-:-:S03]  /*13f0*/  IMAD.U32 R4, RZ, RZ, UR8 ;  /* 0x00000008ff047e24 */ /* 0x000fc6000f8e00ff */
[----:B------:R-:W-:Y:S01]  /*1400*/  @UP1 ULEA.HI.X UR11, UR40, UR11, UR41, 0x2, UP0 ;  /* 0x0000000b280b1291 */ /* 0x000fe200080f1429 */
[----:B------:R-:W-:Y:S01]  /*1410*/  IMAD.U32 R5, RZ, RZ, UR9 ;  /* 0x00000009ff057e24 */ /* 0x000fe2000f8e00ff */
[----:B------:R-:W-:Y:S01]  /*1420*/  ULDC.64 UR8, c[0x0][0x418] ;  /* 0x0001060000087ab9 */ /* 0x000fe20000000a00 */
[----:B------:R-:W-:-:S03]  /*1430*/  IMAD.U32 R6, RZ, RZ, UR10 ;  /* 0x0000000aff067e24 */ /* 0x000fc6000f8e00ff */
[----:B------:R-:W-:Y:S01]  /*1440*/  IMAD.U32 R7, RZ, RZ, UR11 ;  /* 0x0000000bff077e24 */ /* 0x000fe2000f8e00ff */
[----:B------:R-:W2:Y:S04]  /*1450*/  @P0 LDG.E R4, desc[UR50][R4.64] ;  /* 0x0000003204040981 */ /* 0x000ea8000c1e1900 */
[----:B------:R-:W3:Y:S01]  /*1460*/  @P1 LDG.E R6, desc[UR50][R6.64] ;  /* 0x0000003206061981 */ /* 0x000ee2000c1e1900 */
[----:B------:R-:W-:Y:S02]  /*1470*/  ULOP3.LUT UR4, UR6, 0xff000000, URZ, 0xc0, !UPT ;  /* 0xff00000006047892 */ /* 0x000fe4000f8ec03f */
[----:B------:R-:W-:Y:S02]  /*1480*/  UISETP.NE.U32.AND UP0, UPT, UR8, URZ, UPT ;  /* 0x0000003f0800728c */ /* 0x000fe4000bf05070 */
[----:B------:R-:W-:-:S02]  /*1490*/  USHF.R.U32.HI UR7, URZ, 0x8, UR4 ;  /* 0x000000083f077899 */ /* 0x000fc40008011604 */
[----:B------:R-:W-:Y:S02]  /*14a0*/  UISETP.NE.AND.EX UP0, UPT, UR9, URZ, UPT, UP0 ;  /* 0x0000003f0900728c */ /* 0x000fe4000bf05300 */
[----:B------:R-:W-:Y:S02]  /*14b0*/  ULOP3.LUT UR42, UR6, 0xffff, URZ, 0xc0, !UPT ;  /* 0x0000ffff062a7892 */ /* 0x000fe4000f8ec03f */
[----:B------:R-:W-:Y:S01]  /*14c0*/  ULOP3.LUT UR6, UR6, 0xff0000, URZ, 0xc0, !UPT ;  /* 0x00ff000006067892 */ /* 0x000fe2000f8ec03f */
[----:B------:R-:W-:Y:S01]  /*14d0*/  ULDC UR4, c[0x0][0x424] ;  /* 0x0001090000047ab9 */ /* 0x000fe20000000800 */
[----:B------:R-:W-:Y:S01]  /*14e0*/  UMOV UR53, URZ ;  /* 0x0000003f00357c82 */ /* 0x000fe20008000000 */
[----:B------:R-:W-:Y:S02]  /*14f0*/  USEL UR4, UR4, 0x1, UP0 ;  /* 0x0000000104047887 */ /* 0x000fe40008000000 */
[----:B------:R-:W-:Y:S01]  /*1500*/  ULEA.HI UR6, UR6, UR7, URZ, 0x10 ;  /* 0x0000000706067291 */ /* 0x000fe2000f8f803f */
[----:B------:R-:W-:-:S02]  /*1510*/  UMOV UR43, UR5 ;  /* 0x00000005002b7c82 */ /* 0x000fc40008000000 */
[----:B------:R-:W-:Y:S02]  /*1520*/  ULDC UR7, c[0x0][0x2f0] ;  /* 0x0000bc0000077ab9 */ /* 0x000fe40000000800 */
[----:B------:R-:W-:-:S03]  /*1530*/  UIMAD UR4, UR4, UR7, URZ ;  /* 0x00000007040472a4 */ /* 0x000fc6000f8e023f */
[----:B------:R-:W-:Y:S01]  /*1540*/  ULDC UR7, c[0x0][0x9f0] ;  /* 0x00027c0000077ab9 */ /* 0x000fe20000000800 */
[----:B--2---:R-:W-:-:S03]  /*1550*/  @P0 R2UR UR53, R4 ;  /* 0x00000000043502ca */ /* 0x004fc600000e0000 */
[----:B---3--:R-:W-:Y:S01]  /*1560*/  @P1 R2UR UR4, R6 ;  /* 0x00000000060412ca */ /* 0x008fe200000e0000 */
[----:B-----5:R-:W-:-:S14]  /*1570*/  @P1 BRA `(.L_x_348) ;  /* 0x0000000000341947 */ /* 0x020fdc0003800000 */
[----:B------:R-:W-:Y:S02]  /*1580*/  ULDC.64 UR8, c[0x0][0xa08] ;  /* 0x0002820000087ab9 */ /* 0x000fe40000000a00 */
[----:B------:R-:W-:-:S04]  /*1590*/  ISETP.NE.U32.AND P0, PT, RZ, UR8, PT ;  /* 0x00000008ff007c0c */ /* 0x000fc8000bf05070 */
[----:B------:R-:W-:-:S13]  /*15a0*/  ISETP.NE.AND.EX P0, PT, RZ, UR9, PT, P0 ;  /* 0x00000009ff007c0c */ /* 0x000fda000bf05300 */
[----:B------:R-:W-:Y:S05]  /*15b0*/  @!P0 BRA `(.L_x_348) ;  /* 0x0000000000248947 */ /* 0x000fea0003800000 */
[----:B------:R-:W-:Y:S02]  /*15c0*/  ULDC.64 UR4, c[0x0][0xa08] ;  /* 0x0002820000047ab9 */ /* 0x000fe40000000a00 */
[----:B------:R-:W-:-:S06]  /*15d0*/  UIMAD.WIDE UR4, UR40, 0x4, UR4 ;  /* 0x00000004280478a5 */ /* 0x000fcc000f8e0204 */
[----:B------:R-:W-:Y:S02]  /*15e0*/  IMAD.U32 R4, RZ, RZ, UR4 ;  /* 0x00000004ff047e24 */ /* 0x000fe4000f8e00ff */
[----:B------:R-:W-:-:S05]  /*15f0*/  IMAD.U32 R5, RZ, RZ, UR5 ;  /* 0x00000005ff057e24 */ /* 0x000fca000f8e00ff */
[----:B------:R-:W2:Y:S04]  /*1600*/  LDG.E R3, desc[UR50][R4.64] ;  /* 0x0000003204037981 */ /* 0x000ea8000c1e1900 */
[----:B------:R-:W3:Y:S01]  /*1610*/  LDG.E R0, desc[UR50][R4.64+0x4] ;  /* 0x0000043204007981 */ /* 0x000ee2000c1e1900 */
[----:B--2---:R-:W-:Y:S02]  /*1620*/  R2UR UR4, R3 ;  /* 0x00000000030472ca */ /* 0x004fe400000e0000 */
[----:B---3--:R-:W-:-:S13]  /*1630*/  R2UR UR5, R0 ;  /* 0x00000000000572ca */ /* 0x008fda00000e0000 */
[----:B------:R-:W-:-:S12]  /*1640*/  UIADD3 UR4, -UR4, UR5, URZ ;  /* 0x0000000504047290 */ /* 0x000fd8000fffe13f */
.L_x_348:
[----:B------:R-:W-:Y:S02]  /*1650*/  UISETP.NE.AND UP1, UPT, UR47, 0x1, UPT ;  /* 0x000000012f00788c */ /* 0x000fe4000bf25270 */
[----:B------:R-:W-:Y:S02]  /*1660*/  UIADD3 UR53, -UR53, UR4, URZ ;  /* 0x0000000435357290 */ /* 0x000fe4000fffe13f */
[----:B------:R-:W-:Y:S02]  /*1670*/  USHF.R.U32.HI UR45, URZ, 0x10, UR6 ;  /* 0x000000103f2d7899 */ /* 0x000fe40008011606 */
[----:B------:R-:W-:Y:S01]  /*1680*/  UIADD3 UR4, UR53, 0x3f, URZ ;  /* 0x0000003f35047890 */ /* 0x000fe2000fffe03f */
[----:B------:R-:W-:Y:S01]  /*1690*/  PLOP3.LUT P0, PT, PT, PT, UP1, 0x80, 0x0 ;  /* 0x000000000000781c */ /* 0x000fe20003f0f018 */
[----:B------:R-:W-:Y:S02]  /*16a0*/  UISETP.NE.AND UP0, UPT, UR45, URZ, UPT ;  /* 0x0000003f2d00728c */ /* 0x000fe4000bf05270 */
[----:B------:R-:W-:-:S02]  /*16b0*/  USHF.R.S32.HI UR5, URZ, 0x1f, UR4 ;  /* 0x0000001f3f057899 */ /* 0x000fc40008011404 */
[----:B------:R-:W-:Y:S02]  /*16c0*/  ULOP3.LUT UR44, UR6, 0xff, URZ, 0xc0, !UPT ;  /* 0x000000ff062c7892 */ /* 0x000fe4000f8ec03f */
[----:B------:R-:W-:Y:S02]  /*16d0*/  ULEA.HI UR5, UR5, UR4, URZ, 0x6 ;  /* 0x0000000405057291 */ /* 0x000fe4000f8f303f */
[----:B------:R-:W-:Y:S02]  /*16e0*/  USEL UR10, UR45, UR7, UP0 ;  /* 0x000000072d0a7287 */ /* 0x000fe40008000000 */
[----:B------:R-:W-:Y:S02]  /*16f0*/  USHF.R.S32.HI UR9, URZ, 0x6, UR5 ;  /* 0x000000063f097899 */ /* 0x000fe40008011405 */
[----:B------:R-:W-:Y:S10]  /*1700*/  @!P0 BRA `(.L_x_349) ;  /* 0x0000002000048947 */ /* 0x000ff40003800000 */
        /* <DEDUP_REMOVED lines=37> */
.L_x_350:
[----:B------:R-:W-:Y:S01]  /*1960*/  UIMAD UR21, UR44, UR4, URZ ;  /* 0x000000042c1572a4 */ /* 0x000fe2000f8e023f */
[----:B------:R-:W-:Y:S01]  /*1970*/  IMAD.U32 R0, RZ, RZ, UR9 ;  /* 0x00000009ff007e24 */ /* 0x000fe2000f8e00ff */
[----:B------:R-:W-:Y:S01]  /*1980*/  PLOP3.LUT P0, PT, PT, PT, PT, 0x80, 0x0 ;  /* 0x000000000000781c */ /* 0x000fe20003f0f070 */
[----:B------:R-:W-:Y:S01]  /*1990*/  IMAD.U32 R3, RZ, RZ, UR4 ;  /* 0x00000004ff037e24 */ /* 0x000fe2000f8e00ff */
[----:B------:R-:W-:Y:S02]  /*19a0*/  CS2R R12, SRZ ;  /* 0x00000000000c7805 */ /* 0x000fe4000001ff00 */
[----:B------:R-:W-:Y:S02]  /*19b0*/  CS2R R150, SRZ ;  /* 0x0000000000967805 */ /* 0x000fe4000001ff00 */
[----:B------:R-:W-:Y:S02]  /*19c0*/  CS2R R148, SRZ ;  /* 0x0000000000947805 */ /* 0x000fe4000001ff00 */
[----:B------:R-:W-:-:S02]  /*19d0*/  CS2R R146, SRZ ;  /* 0x0000000000927805 */ /* 0x000fc4000001ff00 */
[----:B------:R-:W-:Y:S02]  /*19e0*/  VIADDMNMX R0, R3, UR21, R0, PT ;  /* 0x0000001503007c46 */ /* 0x000fe4000b800100 */
[----:B------:R-:W-:Y:S02]  /*19f0*/  CS2R R144, SRZ ;  /* 0x0000000000907805 */ /* 0x000fe4000001ff00 */
[----:B------:R-:W-:Y:S02]  /*1a00*/  CS2R R142, SRZ ;  /* 0x00000000008e7805 */ /* 0x000fe4000001ff00 */
[----:B------:R-:W-:Y:S02]  /*1a10*/  CS2R R140, SRZ ;  /* 0x00000000008c7805 */ /* 0x000fe4000001ff00 */
[----:B------:R-:W-:Y:S02]  /*1a20*/  R2UR UR16, R0 ;  /* 0x00000000001072ca */ /* 0x000fe400000e0000 */
        /* <DEDUP_REMOVED lines=12> */
[----:B------:R-:W-:Y:S01]  /*1af0*/  UISETP.GT.AND UP0, UPT, UR16, UR21, UPT ;  /* 0x000000151000728c */ /* 0x000fe2000bf04270 */
[----:B------:R-:W-:-:S02]  /*1b00*/  CS2R R114, SRZ ;  /* 0x0000000000727805 */ /* 0x000fc4000001ff00 */
[----:B------:R-:W-:Y:S02]  /*1b10*/  CS2R R112, SRZ ;  /* 0x0000000000707805 */ /* 0x000fe4000001ff00 */
[----:B------:R-:W-:Y:S02]  /*1b20*/  CS2R R110, SRZ ;  /* 0x00000000006e7805 */ /* 0x000fe4000001ff00 */
        /* <DEDUP_REMOVED lines=44> */
[----:B------:R-:W-:Y:S06]  /*1df0*/  @!P1 BRA `(.L_x_351) ;  /* 0x0000006000a89947 */ /* 0x000fec0003800000 */
[----:B------:R-:W0:Y:S01]  /*1e00*/  SHFL.IDX PT, R0, R217, RZ, 0x1f ;  /* 0x00001fffd9007589 */ /* 0x000e2200000e0000 */
[----:B------:R-:W-:Y:S02]  /*1e10*/  ISETP.NE.AND P0, PT, RZ, UR47, PT ;  /* 0x0000002fff007c0c */ /* 0x000fe4000bf05270 */
[----:B0-----:R-:W-:Y:S01]  /*1e20*/  R2UR UR4, R0 ;  /* 0x00000000000472ca */ /* 0x001fe200000e0000 */
[----:B------:R-:W-:-:S05]  /*1e30*/  IMAD.MOV.U32 R0, RZ, RZ, 0x1 ;  /* 0x00000001ff007424 */ /* 0x000fca00078e00ff */
[----:B------:R-:W-:-:S04]  /*1e40*/  SEL R0, R0, 0x2, !P0 ;  /* 0x0000000200007807 */ /* 0x000fc80004000000 */
[----:B------:R-:W-:-:S03]  /*1e50*/  LOP3.LUT R0, R0, 0x1, RZ, 0xfc, !PT ;  /* 0x0000000100007812 */ /* 0x000fc600078efcff */
[----:B------:R-:W-:Y:S01]  /*1e60*/  ULEA.HI UR5, UR4, UR4, URZ, 0x1 ;  /* 0x0000000404057291 */ /* 0x000fe2000f8f083f */
[----:B------:R-:W-:-:S03]  /*1e70*/  ISETP.NE.AND P0, PT, R0, 0x3, PT ;  /* 0x000000030000780c */ /* 0x000fc60003f05270 */
[----:B------:R-:W-:-:S04]  /*1e80*/  ULOP3.LUT UR5, UR5, 0x1fffe, URZ, 0xc0, !UPT ;  /* 0x0001fffe05057892 */ /* 0x000fc8000f8ec03f */
[----:B------:R-:W-:-:S04]  /*1e90*/  UIADD3 UR5, UR4, -UR5, URZ ;  /* 0x8000000504057290 */ /* 0x000fc8000fffe03f */
[----:B------:R-:W-:-:S04]  /*1ea0*/  ULEA UR5, UR5, UR39, 0xf ;  /* 0x0000002705057291 */ /* 0x000fc8000f8e783f */
[----:B------:R-:W-:-:S04]  /*1eb0*/  UIADD3 UR5, UR5, 0x400, URZ ;  /* 0x0000040005057890 */ /* 0x000fc8000fffe03f */
[----:B------:R-:W-:-:S04]  /*1ec0*/  USHF.R.U32.HI UR5, URZ, 0x4, UR5 ;  /* 0x000000043f057899 */ /* 0x000fc80008011605 */
[----:B------:R-:W-:-:S04]  /*1ed0*/  ULOP3.LUT UR5, UR5, 0x3fff, URZ, 0xc0, !UPT ;  /* 0x00003fff05057892 */ /* 0x000fc8000f8ec03f */
[----:B------:R-:W-:Y:S01]  /*1ee0*/  ULOP3.LUT UR20, UR5, 0x2000000, URZ, 0xfc, !UPT ;  /* 0x0200000005147892 */ /* 0x000fe2000f8efc3f */
[----:B------:R-:W-:Y:S11]  /*1ef0*/  @!P0 BRA `(.L_x_352) ;  /* 0x0000000000048947 */ /* 0x000ff60003800000 */
[----:B------:R-:W-:Y:S01]  /*1f00*/  BPT.TRAP 0x1 ;  /* 0x000000040000795c */ /* 0x000fe20000300000 */
.L_x_352:
[----:B------:R-:W-:Y:S01]  /*1f10*/  ULEA UR17, UR48, UR39, 0x3 ;  /* 0x0000002730117291 */ /* 0x000fe2000f8e183f */
[----:B------:R-:W-:-:S05]  /*1f20*/  IMAD.U32 R0, RZ, RZ, UR36 ;  /* 0x00000024ff007e24 */ /* 0x000fca000f8e00ff */
[----:B------:R-:W-:-:S04]  /*1f30*/  SHF.L.U32 R0, R0, 0x1f, RZ ;  /* 0x0000001f00007819 */ /* 0x000fc800000006ff */
[----:B------:R-:W0:Y:S02]  /*1f40*/  SYNCS.PHASECHK.TRANS64.TRYWAIT P1, [UR17+0x28c50], R0 ;  /* 0x028c5000ff0075a7 */ /* 0x000e240008020151 */
[----:B0-----:R-:W-:Y:S05]  /*1f50*/  @!P1 BRA `(.L_x_353) ;  /* 0x0000010400949947 */ /* 0x001fea0003800000 */
.L_x_485:
[----:B------:R-:W-:Y:S01]  /*1f60*/  BAR.SYNC.DEFER_BLOCKING 0xe, 0x100 ;  /* 0x0384000000007b1d */ /* 0x000fe20000010000 */
[----:B------:R-:W-:Y:S02]  /*1f70*/  UIADD3 UR4, UR39, 0x26800, URZ ;  /* 0x0002680027047890 */ /* 0x000fe4000fffe03f */
[----:B------:R-:W-:Y:S02]  /*1f80*/  ULEA UR12, UR48, UR20, 0xc ;  /* 0x00000014300c7291 */ /* 0x000fe4000f8e603f */
[----:B------:R-:W-:Y:S01]  /*1f90*/  USHF.R.U32.HI UR4, URZ, 0x4, UR4 ;  /* 0x000000043f047899 */ /* 0x000fe20008011604 */
[----:B------:R-:W-:Y:S01]  /*1fa0*/  UMOV UR7, 0x40000040 ;  /* 0x4000004000077882 */ /* 0x000fe20000000000 */
[----:B------:R-:W-:Y:S02]  /*1fb0*/  UMOV UR5, 0x40000040 ;  /* 0x4000004000057882 */ /* 0x000fe40000000000 */
[----:B------:R-:W-:Y:S01]  /*1fc0*/  ULOP3.LUT UR4, UR4, 0x3fff, URZ, 0xc0, !UPT ;  /* 0x00003fff04047892 */ /* 0x000fe2000f8ec03f */
[----:B------:R-:W-:Y:S01]  /*1fd0*/  UMOV UR6, UR12 ;  /* 0x0000000c00067c82 */ /* 0x000fe20008000000 */
[----:B------:R-:W-:-:S02]  /*1fe0*/  UIADD3 UR10, UR12, 0x100, URZ ;  /* 0x000001000c0a7890 */ /* 0x000fc4000fffe03f */
[----:B------:R-:W-:Y:S01]  /*1ff0*/  ULOP3.LUT UR13, UR4, 0x10000, URZ, 0xfc, !UPT ;  /* 0x00010000040d7892 */ /* 0x000fe2000f8efc3f */
[----:B------:R-:W-:Y:S01]  /*2000*/  UMOV UR11, 0x40000040 ;  /* 0x40000040000b7882 */ /* 0x000fe20000000000 */
[----:B------:R-:W-:Y:S02]  /*2010*/  UMOV UR9, 0x40000040 ;  /* 0x4000004000097882 */ /* 0x000fe40000000000 */
[----:B------:R-:W-:Y:S02]  /*2020*/  UIADD3 UR8, UR13, 0x4, URZ ;  /* 0x000000040d087890 */ /* 0x000fe4000fffe03f */
[----:B------:R-:W-:Y:S01]  /*2030*/  UIADD3 UR14, UR12, 0x180, URZ ;  /* 0x000001800c0e7890 */ /* 0x000fe2000fffe03f */
[----:B------:R-:W-:Y:S01]  /*2040*/  UMOV UR4, UR13 ;  /* 0x0000000d00047c82 */ /* 0x000fe20008000000 */
[----:B------:R-:W-:Y:S01]  /*2050*/  UMOV UR15, 0x40000040 ;  /* 0x40000040000f7882 */ /* 0x000fe20000000000 */
[----:B------:R-:W-:-:S06]  /*2060*/  WARPGROUP.ARRIVE ;  /* 0x00000000000079c5 */ /* 0x000fcc0000000000 */
[----:B------:R-:W-:Y:S01]  /*2070*/  HGMMA.64x256x16.F32 R24, gdesc[UR4].tnspB, RZ, !UPT, gsb0 ;  /* 0x43e00000041879f0 */ /* 0x000fe2000c0008ff */
[----:B------:R-:W-:Y:S02]  /*2080*/  UIADD3 UR6, UR12, 0x80, URZ ;  /* 0x000000800c067890 */ /* 0x000fe4000fffe03f */
[----:B------:R-:W-:Y:S01]  /*2090*/  UIADD3 UR4, UR13, 0x2, URZ ;  /* 0x000000020d047890 */ /* 0x000fe2000fffe03f */
[----:B------:R-:W-:Y:S01]  /*20a0*/  UMOV UR7, 0x40000040 ;  /* 0x4000004000077882 */ /* 0x000fe20000000000 */
[----:B------:R-:W-:Y:S01]  /*20b0*/  UMOV UR5, 0x40000040 ;  /* 0x4000004000057882 */ /* 0x000fe20000000000 */
[----:B------:R-:W-:-:S03]  /*20c0*/  UIADD3 UR12, UR13, 0x6, URZ ;  /* 0x000000060d0c7890 */ /* 0x000fc6000fffe03f */
[----:B------:R-:W-:Y:S01]  /*20d0*/  UMOV UR13, 0x40000040 ;  /* 0x40000040000d7882 */ /* 0x000fe20000000000 */
[----:B------:R-:W-:Y:S02]  /*20e0*/  WARPGROUP.DEPBAR.LE gsb0, 0x0 ;  /* 0x00008000000079c5 */ /* 0x000fe40000010000 */
[----:B------:R-:W-:-:S15]  /*20f0*/  WARPGROUP.ARRIVE ;  /* 0x00000000000079c5 */ /* 0x000fde0000000000 */
[----:B------:R-:W-:-:S01]  /*2100*/  NOP ;  /* 0x0000000000007918 */ /* 0x000fc20000000000 */
        /* <DEDUP_REMOVED lines=13> */
.L_x_354:
[----:B------:R-:W-:-:S04]  /*21e0*/  UIADD3 UR6, UR17, 0x28c60, URZ ;  /* 0x00028c6011067890 */ /* 0x000fc8000fffe03f */
[----:B------:R-:W-:-:S09]  /*21f0*/  UPRMT UR6, UR38, 0x654, UR6 ;  /* 0x0000065426067896 */ /* 0x000fd20008000006 */
[----:B------:R-:W-:Y:S01]  /*2200*/  SYNCS.ARRIVE.TRANS64.RED.A1T0 RZ, [UR6], RZ ;  /* 0x000000ffffff79a7 */ /* 0x000fe20008100406 */
[----:B------:R-:W-:-:S04]  /*2210*/  UIADD3 UR6, UR16, -0x2, URZ ;  /* 0xfffffffe10067890 */ /* 0x000fc8000fffe03f */
[----:B------:R-:W-:-:S06]  /*2220*/  UISETP.GE.AND UP0, UPT, UR6, UR21, UPT ;  /* 0x000000150600728c */ /* 0x000fcc000bf06270 */
[----:B------:R-:W-:-:S13]  /*2230*/  PLOP3.LUT P1, PT, PT, PT, UP0, 0x80, 0x0 ;  /* 0x000000000000781c */ /* 0x000fda0003f2f008 */
[----:B------:R-:W-:Y:S05]  /*2240*/  @!P1 BRA `(.L_x_355) ;  /* 0x0000000800f89947 */ /* 0x000fea0003800000 */
[----:B------:R-:W-:-:S05]  /*2250*/  UMOV UR22, UR6 ;  /* 0x0000000600167c82 */ /* 0x000fca0008000000 */
.L_x_361:
[----:B------:R-:W-:Y:S01]  /*2260*/  BAR.SYNC.DEFER_BLOCKING 0xe, 0x100 ;  /* 0x0384000000007b1d */ /* 0x000fe20000010000 */
[----:B01----:R-:W-:Y:S01]  /*2270*/  IMAD.U32 R3, RZ, RZ, UR48 ;  /* 0x00000030ff037e24 */ /* 0x003fe2000f8e00ff */
[----:B------:R-:W-:-:S03]  /*2280*/  UIADD3 UR48, UR48, 0x1, URZ ;  /* 0x0000000130307890 */ /* 0x000fc6000fffe03f */
[----:B------:R-:W-:Y:S01]  /*2290*/  IMAD R0, R3, 0x40, R16 ;  /* 0x0000004003007824 */ /* 0x000fe200078e0210 */
[----:B------:R-:W-:-:S04]  /*22a0*/  UISETP.NE.AND UP0, UPT, UR48, 0x2, UPT ;  /* 0x000000023000788c */ /* 0x000fc8000bf05270 */
[----:B------:R-:W-:Y:S01]  /*22b0*/  LEA R0, R0, UR39, 0x2 ;  /* 0x0000002700007c11 */ /* 0x000fe2000f8e10ff */
[----:B------:R-:W-:Y:S02]  /*22c0*/  USEL UR6, URZ, 0x1, UP0 ;  /* 0x000000013f067887 */ /* 0x000fe40008000000 */
[----:B------:R-:W-:Y:S02]  /*22d0*/  USEL UR48, UR48, URZ, UP0 ;  /* 0x0000003f30307287 */ /* 0x000fe40008000000 */
[----:B------:R-:W-:Y:S01]  /*22e0*/  ULOP3.LUT UR36, UR36, UR6, URZ, 0x3c, !UPT ;  /* 0x0000000624247292 */ /* 0x000fe2000f8e3c3f */
        /* <DEDUP_REMOVED lines=132> */
.L_x_356:
[----:B------:R-:W-:Y:S01]  /*2b30*/  ULEA UR6, UR48, UR39, 0x3 ;  /* 0x0000002730067291 */ /* 0x000fe2000f8e183f */
[----:B------:R-:W-:-:S05]  /*2b40*/  IMAD.U32 R0, RZ, RZ, UR36 ;  /* 0x00000024ff007e24 */ /* 0x000fca000f8e00ff */
[----:B------:R-:W-:-:S04]  /*2b50*/  SHF.L.U32 R0, R0, 0x1f, RZ ;  /* 0x0000001f00007819 */ /* 0x000fc800000006ff */
[----:B------:R0:W1:Y:S01]  /*2b60*/  SYNCS.PHASECHK.TRANS64.TRYWAIT P1, [UR6+0x28c50], R0 ;  /* 0x028c5000ff0075a7 */ /* 0x0000620008020146 */
[----:B------:R-:W-:Y:S05]  /*2b70*/  @!P0 BRA `(.L_x_357) ;  /* 0x0000000000048947 */ /* 0x000fea0003800000 */
[----:B------:R-:W-:Y:S01]  /*2b80*/  BPT.TRAP 0x1 ;  /* 0x000000040000795c */ /* 0x000fe20000300000 */
.L_x_357:
[----:B-1----:R-:W-:Y:S05]  /*2b90*/  @P1 BRA `(.L_x_358) ;  /* 0x0000000000081947 */ /* 0x002fea0003800000 */
[----:B------:R-:W1:Y:S02]  /*2ba0*/  SYNCS.PHASECHK.TRANS64.TRYWAIT P1, [UR6+0x28c50], R0 ;  /* 0x028c5000ff0075a7 */ /* 0x000e640008020146 */
[----:B-1----:R-:W-:Y:S05]  /*2bb0*/  @!P1 BRA `(.L_x_359) ;  /* 0x000000f800949947 */ /* 0x002fea0003800000 */
.L_x_358:
[----:B------:R-:W-:Y:S01]  /*2bc0*/  UIADD3 UR6, UR39, 0x26800, URZ ;  /* 0x0002680027067890 */ /* 0x000fe2000fffe03f */
[----:B------:R-:W-:Y:S01]  /*2bd0*/  WARPGROUP.ARRIVE ;  /* 0x00000000000079c5 */ /* 0x000fe20000000000 */
[----:B------:R-:W-:Y:S02]  /*2be0*/  ULEA UR18, UR48, UR20, 0xc ;  /* 0x0000001430127291 */ /* 0x000fe4000f8e603f */
[----:B------:R-:W-:Y:S01]  /*2bf0*/  USHF.R.U32.HI UR6, URZ, 0x4, UR6 ;  /* 0x000000043f067899 */ /* 0x000fe20008011606 */
[----:B------:R-:W-:Y:S01]  /*2c00*/  UMOV UR19, 0x40000040 ;  /* 0x4000004000137882 */ /* 0x000fe20000000000 */
[----:B------:R-:W-:Y:S02]  /*2c10*/  UMOV UR17, 0x40000040 ;  /* 0x4000004000117882 */ /* 0x000fe40000000000 */
[----:B------:R-:W-:Y:S01]  /*2c20*/  ULOP3.LUT UR6, UR6, 0x3fff, URZ, 0xc0, !UPT ;  /* 0x00003fff06067892 */ /* 0x000fe2000f8ec03f */
[----:B------:R-:W-:Y:S01]  /*2c30*/  UMOV UR7, 0x40000040 ;  /* 0x4000004000077882 */ /* 0x000fe20000000000 */
[----:B------:R-:W-:-:S02]  /*2c40*/  UIADD3 UR10, UR18, 0x100, URZ ;  /* 0x00000100120a7890 */ /* 0x000fc4000fffe03f */
[----:B------:R-:W-:Y:S02]  /*2c50*/  ULOP3.LUT UR16, UR6, 0x10000, URZ, 0xfc, !UPT ;  /* 0x0001000006107892 */ /* 0x000fe4000f8efc3f */
[----:B------:R-:W-:Y:S01]  /*2c60*/  UIADD3 UR6, UR18, 0x80, URZ ;  /* 0x0000008012067890 */ /* 0x000fe2000fffe03f */
[----:B------:R-:W-:Y:S01]  /*2c70*/  UMOV UR11, 0x40000040 ;  /* 0x40000040000b7882 */ /* 0x000fe20000000000 */
[----:B------:R-:W-:Y:S01]  /*2c80*/  UIADD3 UR14, UR18, 0x180, URZ ;  /* 0x00000180120e7890 */ /* 0x000fe2000fffe03f */
[----:B------:R-:W-:-:S04]  /*2c90*/  UMOV UR15, 0x40000040 ;  /* 0x40000040000f7882 */ /* 0x000fc80000000000 */
        /* <DEDUP_REMOVED lines=17> */
.L_x_360:
[----:B------:R-:W-:Y:S02]  /*2db0*/  UISETP.GT.AND UP0, UPT, UR22, UR21, UPT ;  /* 0x000000151600728c */ /* 0x000fe4000bf04270 */
[----:B------:R-:W-:Y:S02]  /*2dc0*/  ULEA UR6, UR48, UR39, 0x3 ;  /* 0x0000002730067291 */ /* 0x000fe4000f8e183f */
[----:B------:R-:W-:Y:S02]  /*2dd0*/  UIADD3 UR22, UR22, -0x1, URZ ;  /* 0xffffffff16167890 */ /* 0x000fe4000fffe03f */
[----:B------:R-:W-:Y:S01]  /*2de0*/  UIADD3 UR6, UR6, 0x28c60, URZ ;  /* 0x00028c6006067890 */ /* 0x000fe2000fffe03f */
[----:B------:R-:W-:-:S03]  /*2df0*/  PLOP3.LUT P1, PT, PT, PT, UP0, 0x80, 0x0 ;  /* 0x000000000000781c */ /* 0x000fc60003f2f008 */
[----:B------:R-:W-:-:S09]  /*2e00*/  UPRMT UR6, UR38, 0x654, UR6 ;  /* 0x0000065426067896 */ /* 0x000fd20008000006 */
[----:B------:R-:W-:Y:S01]  /*2e10*/  SYNCS.ARRIVE.TRANS64.RED.A1T0 RZ, [UR6], RZ ;  /* 0x000000ffffff79a7 */ /* 0x000fe20008100406 */
[----:B------:R-:W-:Y:S05]  /*2e20*/  @P1 BRA `(.L_x_361) ;  /* 0xfffffff4000c1947 */ /* 0x000fea000383ffff */
.L_x_355:
[----:B------:R-:W-:Y:S01]  /*2e30*/  BAR.SYNC.DEFER_BLOCKING 0xe, 0x100 ;  /* 0x0384000000007b1d */ /* 0x000fe20000010000 */
[----:B01----:R-:W-:Y:S01]  /*2e40*/  IMAD.U32 R3, RZ, RZ, UR48 ;  /* 0x00000030ff037e24 */ /* 0x003fe2000f8e00ff */
[----:B------:R-:W-:Y:S01]  /*2e50*/  UIADD3 UR48, UR48, 0x1, URZ ;  /* 0x0000000130307890 */ /* 0x000fe2000fffe03f */
[----:B------:R-:W-:Y:S02]  /*2e60*/  PLOP3.LUT P0, PT, PT, PT, PT, 0x8, 0x0 ;  /* 0x000000000000781c */ /* 0x000fe40003f0e170 */
[----:B------:R-:W-:Y:S01]  /*2e70*/  CS2R R12, SRZ ;  /* 0x00000000000c7805 */ /* 0x000fe2000001ff00 */
        /* <DEDUP_REMOVED lines=138> */
.L_x_349:
        /* <DEDUP_REMOVED lines=37> */
.L_x_362:
        /* <DEDUP_REMOVED lines=94> */
[----:B------:R-:W-:Y:S02]  /*3f50*/  IMAD.U32 R10, RZ, RZ, UR6 ;  /* 0x00000006ff0a7e24 */ /* 0x000fe4000f8e00ff */
[----:B------:R-:W-:Y:S02]  /*3f60*/  IMAD.U32 R6, RZ, RZ, UR4 ;  /* 0x00000004ff067e24 */ /* 0x000fe4000f8e00ff */
[----:B------:R-:W-:-:S02]  /*3f70*/  IMAD.U32 R7, RZ, RZ, UR5 ;  /* 0x00000005ff077e24 */ /* 0x000fc4000f8e00ff */
[----:B------:R-:W-:Y:S02]  /*3f80*/  IMAD.U32 R11, RZ, RZ, UR7 ;  /* 0x00000007ff0b7e24 */ /* 0x000fe4000f8e00ff */
[----:B------:R-:W-:Y:S02]  /*3f90*/  IMAD.MOV.U32 R8, RZ, RZ, 0x70 ;  /* 0x00000070ff087424 */ /* 0x000fe400078e00ff */
[----:B------:R-:W-:Y:S02]  /*3fa0*/  IMAD.MOV.U32 R12, RZ, RZ, 0x1 ;  /* 0x00000001ff0c7424 */ /* 0x000fe400078e00ff */
[----:B0-----:R-:W-:-:S07]  /*3fb0*/  IMAD.MOV.U32 R13, RZ, RZ, RZ ;  /* 0x000000ffff0d7224 */ /* 0x001fce00078e00ff */
[----:B------:R-:W-:-:S07]  /*3fc0*/  LEPC R20, `(.L_x_363) ;  /* 0x000000001014794e */ /* 0x000fce0000000000 */
[----:B-1----:R-:W-:Y:S05]  /*3fd0*/  CALL.ABS.NOINC R14 ;  /* 0x000000000e007343 */ /* 0x002fea0003c00000 */
.L_x_363:
[----:B------:R-:W-:Y:S01]  /*3fe0*/  ULEA.HI UR4, UR46, UR46, URZ, 0x1 ;  /* 0x0000002e2e047291 */ /* 0x000fe2000f8f083f */
[----:B------:R-:W-:Y:S01]  /*3ff0*/  IMAD.MOV.U32 R3, RZ, RZ, 0x1 ;  /* 0x00000001ff037424 */ /* 0x000fe200078e00ff */
[----:B------:R-:W-:Y:S02]  /*4000*/  ISETP.NE.AND P0, PT, RZ, UR47, PT ;  /* 0x0000002fff007c0c */ /* 0x000fe4000bf05270 */
[----:B------:R-:W-:Y:S02]  /*4010*/  ULOP3.LUT UR4, UR4, 0xfffffffe, URZ, 0xc0, !UPT ;  /* 0xfffffffe04047892 */ /* 0x000fe4000f8ec03f */
[----:B------:R-:W-:Y:S02]  /*4020*/  SEL R3, R3, 0x2, !P0 ;  /* 0x0000000203037807 */ /* 0x000fe40004000000 */
[----:B------:R-:W-:Y:S02]  /*4030*/  UIADD3 UR4, UR46, -UR4, URZ ;  /* 0x800000042e047290 */ /* 0x000fe4000fffe03f */
[----:B------:R-:W-:-:S04]  /*4040*/  LOP3.LUT R3, R3, 0x1, RZ, 0xfc, !PT ;  /* 0x0000000103037812 */ /* 0x000fc800078efcff */
[----:B------:R-:W-:Y:S01]  /*4050*/  IMAD.U32 R0, RZ, RZ, UR4 ;  /* 0x00000004ff007e24 */ /* 0x000fe2000f8e00ff */
[----:B------:R-:W-:-:S04]  /*4060*/  ISETP.NE.AND P0, PT, R3, 0x3, PT ;  /* 0x000000030300780c */ /* 0x000fc80003f05270 */
[----:B------:R-:W-:-:S04]  /*4070*/  SHF.L.U32 R0, R0, 0x1f, RZ ;  /* 0x0000001f00007819 */ /* 0x000fc800000006ff */
[----:B------:R-:W0:Y:S02]  /*4080*/  SYNCS.PHASECHK.TRANS64.TRYWAIT P1, [UR39+0x28c00], R0 ;  /* 0x028c0000ff0075a7 */ /* 0x000e240008020167 */
[----:B0-----:R-:W-:Y:S05]  /*4090*/  @!P1 BRA `(.L_x_364) ;  /* 0x000000e400749947 */ /* 0x001fea0003800000 */
.L_x_486:
[----:B------:R-:W-:Y:S05]  /*40a0*/  @!P0 BRA `(.L_x_365) ;  /* 0x0000000000048947 */ /* 0x000fea0003800000 */
[----:B------:R-:W-:Y:S01]  /*40b0*/  BPT.TRAP 0x1 ;  /* 0x000000040000795c */ /* 0x000fe20000300000 */
.L_x_365:
[----:B------:R-:W-:Y:S02]  /*40c0*/  IMAD.U32 R6, RZ, RZ, UR48 ;  /* 0x00000030ff067e24 */ /* 0x000fe4000f8e00ff */
[----:B------:R-:W-:-:S03]  /*40d0*/  IMAD.U32 R9, RZ, RZ, UR36 ;  /* 0x00000024ff097e24 */ /* 0x000fc6000f8e00ff */
[----:B------:R-:W-:Y:S02]  /*40e0*/  LEA R6, R6, UR39, 0x3 ;  /* 0x0000002706067c11 */ /* 0x000fe4000f8e18ff */
[----:B------:R-:W-:-:S04]  /*40f0*/  SHF.L.U32 R9, R9, 0x1f, RZ ;  /* 0x0000001f09097819 */ /* 0x000fc800000006ff */
[----:B------:R1:W2:Y:S01]  /*4100*/  SYNCS.PHASECHK.TRANS64.TRYWAIT P1, [R6+URZ+0x28c30], R9 ;  /* 0x028c3009060075a7 */ /* 0x0002a2000802017f */
[----:B------:R-:W-:Y:S05]  /*4110*/  @!P0 BRA `(.L_x_366) ;  /* 0x0000000000048947 */ /* 0x000fea0003800000 */
[----:B------:R-:W-:Y:S01]  /*4120*/  BPT.TRAP 0x1 ;  /* 0x000000040000795c */ /* 0x000fe20000300000 */
.L_x_366:
[----:B--2---:R-:W-:Y:S05]  /*4130*/  @P1 BRA `(.L_x_367) ;  /* 0x0000000000081947 */ /* 0x004fea0003800000 */
[----:B------:R-:W2:Y:S02]  /*4140*/  SYNCS.PHASECHK.TRANS64.TRYWAIT P1, [R6+URZ+0x28c30], R9 ;  /* 0x028c3009060075a7 */ /* 0x000ea4000802017f */
[----:B--2---:R-:W-:Y:S05]  /*4150*/  @!P1 BRA `(.L_x_368) ;  /* 0x000000e4005c9947 */ /* 0x004fea0003800000 */
.L_x_367:
[----:B------:R-:W-:-:S04]  /*4160*/  UIADD3 UR4, UR39, 0x22400, URZ ;  /* 0x0002240027047890 */ /* 0x000fc8000fffe03f */
[----:B------:R-:W-:-:S04]  /*4170*/  USHF.R.U32.HI UR4, URZ, 0x4, UR4 ;  /* 0x000000043f047899 */ /* 0x000fc80008011604 */
[----:B------:R-:W-:-:S06]  /*4180*/  ULOP3.LUT UR4, UR4, 0x3fff, URZ, 0xc0, !UPT ;  /* 0x00003fff04047892 */ /* 0x000fcc000f8ec03f */
[----:B0-----:R-:W-:Y:S01]  /*4190*/  IMAD.U32 R3, RZ, RZ, UR4 ;  /* 0x00000004ff037e24 */ /* 0x001fe2000f8e00ff */
[----:B------:R-:W-:Y:S05]  /*41a0*/  WARPSYNC.ALL ;  /* 0x0000000000007948 */ /* 0x000fea0003800000 */
[----:B------:R-:W-:-:S04]  /*41b0*/  LOP3.LUT R3, R3, 0x10000, RZ, 0xfc, !PT ;  /* 0x0001000003037812 */ /* 0x000fc800078efcff */
[----:B------:R-:W-:Y:S01]  /*41c0*/  R2UR UR12, R3 ;  /* 0x00000000030c72ca */ /* 0x000fe200000e0000 */
[----:B------:R-:W-:Y:S01]  /*41d0*/  UIADD3 UR4, UR39, 0x20400, URZ ;  /* 0x0002040027047890 */ /* 0x000fe2000fffe03f */
[----:B------:R-:W-:Y:S01]  /*41e0*/  WARPGROUP.ARRIVE ;  /* 0x00000000000079c5 */ /* 0x000fe20000000000 */
[----:B------:R-:W-:Y:S01]  /*41f0*/  UMOV UR7, 0x40000040 ;  /* 0x4000004000077882 */ /* 0x000fe20000000000 */
[----:B------:R-:W-:Y:S01]  /*4200*/  UMOV UR5, 0x40000040 ;  /* 0x4000004000057882 */ /* 0x000fe20000000000 */
[----:B------:R-:W-:Y:S01]  /*4210*/  USHF.R.U32.HI UR4, URZ, 0x4, UR4 ;  /* 0x000000043f047899 */ /* 0x000fe20008011604 */
[----:B------:R-:W-:Y:S01]  /*4220*/  UMOV UR11, 0x40000040 ;  /* 0x40000040000b7882 */ /* 0x000fe20000000000 */
[----:B------:R-:W-:Y:S02]  /*4230*/  UMOV UR9, 0x40000040 ;  /* 0x4000004000097882 */ /* 0x000fe40000000000 */
[----:B------:R-:W-:Y:S01]  /*4240*/  ULOP3.LUT UR4, UR4, 0x3fff, URZ, 0xc0, !UPT ;  /* 0x00003fff04047892 */ /* 0x000fe2000f8ec03f */
[----:B------:R-:W-:-:S03]  /*4250*/  UMOV UR15, 0x40000040 ;  /* 0x40000040000f7882 */ /* 0x000fc60000000000 */
[----:B------:R-:W-:Y:S02]  /*4260*/  ULEA UR12, UR48, UR12, 0x9 ;  /* 0x0000000c300c7291 */ /* 0x000fe4000f8e483f */
[----:B------:R-:W-:Y:S02]  /*4270*/  ULOP3.LUT UR13, UR4, 0x10000, URZ, 0xfc, !UPT ;  /* 0x00010000040d7892 */ /* 0x000fe4000f8efc3f */
[----:B------:R-:W-:Y:S02]  /*4280*/  UIADD3 UR10, UR12, 0x4, URZ ;  /* 0x000000040c0a7890 */ /* 0x000fe4000fffe03f */
[----:B------:R-:W-:Y:S01]  /*4290*/  UIADD3 UR8, UR13, 0x4, URZ ;  /* 0x000000040d087890 */ /* 0x000fe2000fffe03f */
[----:B------:R-:W-:Y:S02]  /*42a0*/  UMOV UR6, UR12 ;  /* 0x0000000c00067c82 */ /* 0x000fe40008000000 */
[----:B------:R-:W-:Y:S01]  /*42b0*/  UMOV UR4, UR13 ;  /* 0x0000000d00047c82 */ /* 0x000fe20008000000 */
[----:B------:R-:W-:Y:S01]  /*42c0*/  UIADD3 UR14, UR12, 0x6, URZ ;  /* 0x000000060c0e7890 */ /* 0x000fe2000fffe03f */
[----:B------:R-:W-:Y:S01]  /*42d0*/  HGMMA.64x64x16.F32 R24, gdesc[UR4], RZ, !UPT, gsb0 ;  /* 0x00e00000041879f0 */ /* 0x000fe2000c0008ff */
[----:B------:R-:W-:-:S02]  /*42e0*/  UIADD3 UR6, UR12, 0x2, URZ ;  /* 0x000000020c067890 */ /* 0x000fc4000fffe03f */
[----:B------:R-:W-:Y:S01]  /*42f0*/  UIADD3 UR4, UR13, 0x2, URZ ;  /* 0x000000020d047890 */ /* 0x000fe2000fffe03f */
[----:B------:R-:W-:Y:S01]  /*4300*/  UMOV UR7, 0x40000040 ;  /* 0x4000004000077882 */ /* 0x000fe20000000000 */
[----:B------:R-:W-:Y:S01]  /*4310*/  UMOV UR5, 0x40000040 ;  /* 0x4000004000057882 */ /* 0x000fe20000000000 */
[----:B------:R-:W-:-:S03]  /*4320*/  UIADD3 UR12, UR13, 0x6, URZ ;  /* 0x000000060d0c7890 */ /* 0x000fc6000fffe03f */
        /* <DEDUP_REMOVED lines=13> */
.L_x_369:
        /* <DEDUP_REMOVED lines=45> */
[----:B------:R-:W-:Y:S01]  /*46d0*/  FMNMX.FTZ R4, R28, R5, !PT ;  /* 0x000000051c047209 */ /* 0x000fe20007810000 */
[----:B------:R-:W-:Y:S01]  /*46e0*/  FMUL.FTZ R46, R46, UR6 ;  /* 0x000000062e2e7c20 */ /* 0x000fe20008410000 */
[----:B------:R-:W-:Y:S01]  /*46f0*/  FMUL.FTZ R47, R47, UR6 ;  /* 0x000000062f2f7c20 */ /* 0x000fe20008410000 */
[----:B------:R-:W4:Y:S01]  /*4700*/  MUFU.TANH R26, R26 ;  /* 0x0000001a001a7308 */ /* 0x000f220000002400 */
        /* <DEDUP_REMOVED lines=8> */
[----:B---3--:R-:W-:-:S02]  /*4790*/  FSEL R32, R32, -INF , P1 ;  /* 0xff80000020207808 */ /* 0x008fc40000800000 */
[----:B------:R-:W-:Y:S02]  /*47a0*/  R2UR UR6, R6 ;  /* 0x00000000060672ca */ /* 0x000fe400000e0000 */
[----:B------:R-:W-:-:S03]  /*47b0*/  FMNMX.FTZ R4, R32, R5, !PT ;  /* 0x0000000520047209 */ /* 0x000fc60007810000 */
[----:B------:R-:W3:Y:S01]  /*47c0*/  MUFU.TANH R27, R27 ;  /* 0x0000001b001b7308 */ /* 0x000ee20000002400 */
[----:B----4-:R-:W-:Y:S02]  /*47d0*/  FSEL R26, R26, -INF , P5 ;  /* 0xff8000001a1a7808 */ /* 0x010fe40002800000 */
[----:B------:R-:W-:-:S05]  /*47e0*/  ISETP.GT.AND P5, PT, R0, 0x18, PT ;  /* 0x000000180000780c */ /* 0x000fca0003fa4270 */
[----:B------:R-:W4:Y:S01]  /*47f0*/  MUFU.TANH R36, R36 ;  /* 0x0000002400247308 */ /* 0x000f220000002400 */
[----:B0-----:R-:W-:Y:S01]  /*4800*/  FSEL R33, R33, -INF , P6 ;  /* 0xff80000021217808 */ /* 0x001fe20003000000 */
[----:B------:R-:W-:-:S03]  /*4810*/  UIADD3 UR6, UR6, 0x28c40, URZ ;  /* 0x00028c4006067890 */ /* 0x000fc6000fffe03f */
[----:B------:R-:W-:Y:S01]  /*4820*/  FMNMX.FTZ R5, R33, R4, !PT ;  /* 0x0000000421057209 */ /* 0x000fe20007810000 */
[----:B------:R-:W-:Y:S02]  /*4830*/  UPRMT UR6, UR38, 0x654, UR6 ;  /* 0x0000065426067896 */ /* 0x000fe40008000006 */
[----:B------:R-:W0:Y:S01]  /*4840*/  MUFU.TANH R30, R30 ;  /* 0x0000001e001e7308 */ /* 0x000e220000002400 */
[----:B---3--:R-:W-:Y:S02]  /*4850*/  FSEL R27, R27, -INF , P4 ;  /* 0xff8000001b1b7808 */ /* 0x008fe40002000000 */
[----:B------:R-:W-:-:S04]  /*4860*/  ISETP.GT.AND P4, PT, R0, 0x19, PT ;  /* 0x000000190000780c */ /* 0x000fc80003f84270 */
[----:B------:R-:W-:Y:S01]  /*4870*/  SYNCS.ARRIVE.TRANS64.RED.A1T0 RZ, [UR6], RZ ;  /* 0x000000ffffff79a7 */ /* 0x000fe20008100406 */
[----:B------:R-:W3:Y:S01]  /*4880*/  MUFU.TANH R37, R37 ;  /* 0x0000002500257308 */ /* 0x000ee20000002400 */
[----:B----4-:R-:W-:-:S04]  /*4890*/  FSEL R36, R36, -INF , P5 ;  /* 0xff80000024247808 */ /* 0x010fc80002800000 */
[----:B------:R-:W-:-:S03]  /*48a0*/  FMNMX.FTZ R4, R36, R5, !PT ;  /* 0x0000000524047209 */ /* 0x000fc60007810000 */
[----:B------:R-:W4:Y:S01]  /*48b0*/  MUFU.TANH R31, R31 ;  /* 0x0000001f001f7308 */ /* 0x000f220000002400 */
[----:B0-----:R-:W-:Y:S02]  /*48c0*/  FSEL R30, R30, -INF , P3 ;  /* 0xff8000001e1e7808 */ /* 0x001fe40001800000 */
[----:B------:R-:W-:-:S05]  /*48d0*/  ISETP.GT.AND P3, PT, R0, 0x20, PT ;  /* 0x000000200000780c */ /* 0x000fca0003f64270 */
[----:B------:R-:W0:Y:S01]  /*48e0*/  MUFU.TANH R40, R40 ;  /* 0x0000002800287308 */ /* 0x000e220000002400 */
[----:B---3--:R-:W-:-:S04]  /*48f0*/  FSEL R37, R37, -INF , P4 ;  /* 0xff80000025257808 */ /* 0x008fc80002000000 */
[----:B------:R-:W-:-:S03]  /*4900*/  FMNMX.FTZ R5, R37, R4, !PT ;  /* 0x0000000425057209 */ /* 0x000fc60007810000 */
[----:B------:R-:W3:Y:S01]  /*4910*/  MUFU.TANH R34, R34 ;  /* 0x0000002200227308 */ /* 0x000ee20000002400 */
[----:B----4-:R-:W-:Y:S02]  /*4920*/  FSEL R31, R31, -INF , P2 ;  /* 0xff8000001f1f7808 */ /* 0x010fe40001000000 */
[----:B------:R-:W-:-:S05]  /*4930*/  ISETP.GT.AND P2, PT, R0, 0x21, PT ;  /* 0x000000210000780c */ /* 0x000fca0003f44270 */
[----:B------:R-:W4:Y:S01]  /*4940*/  MUFU.TANH R41, R41 ;  /* 0x0000002900297308 */ /* 0x000f220000002400 */
[----:B0-----:R-:W-:-:S04]  /*4950*/  FSEL R40, R40, -INF , P3 ;  /* 0xff80000028287808 */ /* 0x001fc80001800000 */
[----:B------:R-:W-:-:S03]  /*4960*/  FMNMX.FTZ R4, R40, R5, !PT ;  /* 0x0000000528047209 */ /* 0x000fc60007810000 */
[----:B------:R-:W0:Y:S01]  /*4970*/  MUFU.TANH R35, R35 ;  /* 0x0000002300237308 */ /* 0x000e220000002400 */
[----:B---3--:R-:W-:Y:S02]  /*4980*/  FSEL R34, R34, -INF , P1 ;  /* 0xff80000022227808 */ /* 0x008fe40000800000 */
[----:B------:R-:W-:-:S05]  /*4990*/  ISETP.GT.AND P1, PT, R0, 0x28, PT ;  /* 0x000000280000780c */ /* 0x000fca0003f24270 */
        /* <DEDUP_REMOVED lines=34> */
[----:B---3--:R-:W-:-:S04]  /*4bc0*/  FSEL R53, R53, -INF , P2 ;  /* 0xff80000035357808 */ /* 0x008fc80001000000 */
[----:B------:R-:W-:-:S03]  /*4bd0*/  FMNMX.FTZ R4, R53, R0, !PT ;  /* 0x0000000035047209 */ /* 0x000fc60007810000 */
[----:B------:R-:W3:Y:S01]  /*4be0*/  MUFU.TANH R50, R50 ;  /* 0x0000003200327308 */ /* 0x000ee20000002400 */
[----:B----4-:R-:W-:Y:S01]  /*4bf0*/  FSEL R46, R46, -INF , P1 ;  /* 0xff8000002e2e7808 */ /* 0x010fe20000800000 */
[----:B------:R-:W4:Y:S06]  /*4c00*/  SHFL.BFLY PT, R5, R4, 0x2, 0x1f ;  /* 0x0c401f0004057f89 */ /* 0x000f2c00000e0000 */
[----:B------:R-:W5:Y:S01]  /*4c10*/  MUFU.TANH R51, R51 ;  /* 0x0000003300337308 */ /* 0x000f620000002400 */
[----:B0-----:R-:W-:-:S07]  /*4c20*/  FSEL R47, R47, -INF , P6 ;  /* 0xff8000002f2f7808 */ /* 0x001fce0003000000 */
[----:B------:R-:W0:Y:S01]  /*4c30*/  MUFU.TANH R54, R54 ;  /* 0x0000003600367308 */ /* 0x000e220000002400 */
[----:B---3--:R-:W-:-:S07]  /*4c40*/  FSEL R50, R50, -INF , P5 ;  /* 0xff80000032327808 */ /* 0x008fce0002800000 */
[----:B------:R-:W3:Y:S01]  /*4c50*/  MUFU.TANH R55, R55 ;  /* 0x0000003700377308 */ /* 0x000ee20000002400 */
[----:B-----5:R-:W-:Y:S02]  /*4c60*/  FSEL R51, R51, -INF , P4 ;  /* 0xff80000033337808 */ /* 0x020fe40002000000 */
[----:B----4-:R-:W-:Y:S02]  /*4c70*/  FMNMX.FTZ R7, R4, R5, !PT ;  /* 0x0000000504077209 */ /* 0x010fe40007810000 */
[----:B------:R-:W-:-:S03]  /*4c80*/  FMNMX.FTZ R5, R26, R27, !PT ;  /* 0x0000001b1a057209 */ /* 0x000fc60007810000 */
[----:B------:R-:W4:Y:S01]  /*4c90*/  SHFL.BFLY PT, R8, R7, 0x1, 0x1f ;  /* 0x0c201f0007087f89 */ /* 0x000f2200000e0000 */
[----:B------:R-:W-:Y:S02]  /*4ca0*/  FMNMX.FTZ R0, R30, R5, !PT ;  /* 0x000000051e007209 */ /* 0x000fe40007810000 */
[----:B0-----:R-:W-:Y:S02]  /*4cb0*/  FSEL R54, R54, -INF , P3 ;  /* 0xff80000036367808 */ /* 0x001fe40001800000 */
[----:B------:R-:W-:-:S04]  /*4cc0*/  FMNMX.FTZ R5, R31, R0, !PT ;  /* 0x000000001f057209 */ /* 0x000fc80007810000 */
[----:B------:R-:W-:Y:S02]  /*4cd0*/  FMNMX.FTZ R0, R34, R5, !PT ;  /* 0x0000000522007209 */ /* 0x000fe40007810000 */
[----:B---3--:R-:W-:Y:S02]  /*4ce0*/  FSEL R55, R55, -INF , P2 ;  /* 0xff80000037377808 */ /* 0x008fe40001000000 */
[----:B------:R-:W-:-:S04]  /*4cf0*/  FMNMX.FTZ R5, R35, R0, !PT ;  /* 0x0000000023057209 */ /* 0x000fc80007810000 */
[----:B------:R-:W-:-:S04]  /*4d00*/  FMNMX.FTZ R0, R38, R5, !PT ;  /* 0x0000000526007209 */ /* 0x000fc80007810000 */
[----:B------:R-:W-:Y:S02]  /*4d10*/  FMNMX.FTZ R5, R39, R0, !PT ;  /* 0x0000000027057209 */ /* 0x000fe40007810000 */
[----:B----4-:R-:W-:Y:S02]  /*4d20*/  FMNMX.FTZ R7, R7, R8, !PT ;  /* 0x0000000807077209 */ /* 0x010fe40007810000 */
        /* <DEDUP_REMOVED lines=14> */
[----:B------:R-:W-:Y:S01]  /*4e10*/  MUFU.EX2 R24, R24 ;  /* 0x0000001800187308 */ /* 0x000fe20000000800 */
[--C-:B------:R-:W-:Y:S01]  /*4e20*/  FFMA.FTZ R32, R32, UR10, -R4.reuse ;  /* 0x0000000a20207c23 */ /* 0x100fe20008010804 */
[--C-:B------:R-:W-:Y:S01]  /*4e30*/  FFMA.FTZ R33, R33, UR10, -R4.reuse ;  /* 0x0000000a21217c23 */ /* 0x100fe20008010804 */
[----:B------:R-:W-:Y:S01]  /*4e40*/  FMNMX.FTZ R0, R54, R5, !PT ;  /* 0x0000000536007209 */ /* 0x000fe20007810000 */
[--C-:B------:R-:W-:Y:S01]  /*4e50*/  FFMA.FTZ R36, R36, UR10, -R4.reuse ;  /* 0x0000000a24247c23 */ /* 0x100fe20008010804 */
[--C-:B------:R-:W-:Y:S01]  /*4e60*/  FFMA.FTZ R37, R37, UR10, -R4.reuse ;  /* 0x0000000a25257c23 */ /* 0x100fe20008010804 */
[--C-:B------:R-:W-:Y:S01]  /*4e70*/  FFMA.FTZ R40, R40, UR10, -R4.reuse ;  /* 0x0000000a28287c23 */ /* 0x100fe20008010804 */
[----:B------:R-:W-:Y:S01]  /*4e80*/  FMNMX.FTZ R0, R55, R0, !PT ;  /* 0x0000000037007209 */ /* 0x000fe20007810000 */
[----:B------:R-:W0:Y:S01]  /*4e90*/  MUFU.EX2 R25, R25 ;  /* 0x0000001900197308 */ /* 0x000e220000000800 */
[--C-:B------:R-:W-:Y:S01]  /*4ea0*/  FFMA.FTZ R41, R41, UR10, -R4.reuse ;  /* 0x0000000a29297c23 */ /* 0x100fe20008010804 */
[--C-:B------:R-:W-:Y:S01]  /*4eb0*/  FFMA.FTZ R44, R44, UR10, -R4.reuse ;  /* 0x0000000a2c2c7c23 */ /* 0x100fe20008010804 */
[--C-:B------:R-:W-:Y:S01]  /*4ec0*/  FFMA.FTZ R45, R45, UR10, -R4.reuse ;  /* 0x0000000a2d2d7c23 */ /* 0x100fe20008010804 */
[----:B------:R-:W3:Y:S01]  /*4ed0*/  SHFL.BFLY PT, R5, R0, 0x2, 0x1f ;  /* 0x0c401f0000057f89 */ /* 0x000ee200000e0000 */
[--C-:B------:R-:W-:Y:S01]  /*4ee0*/  FFMA.FTZ R48, R48, UR10, -R4.reuse ;  /* 0x0000000a30307c23 */ /* 0x100fe20008010804 */
[--C-:B------:R-:W-:Y:S01]  /*4ef0*/  FFMA.FTZ R49, R49, UR10, -R4.reuse ;  /* 0x0000000a31317c23 */ /* 0x100fe20008010804 */
[--C-:B------:R-:W-:Y:S01]  /*4f00*/  FFMA.FTZ R52, R52, UR10, -R4.reuse ;  /* 0x0000000a34347c23 */ /* 0x100fe20008010804 */
[----:B------:R-:W-:Y:S01]  /*4f10*/  MUFU.EX2 R28, R28 ;  /* 0x0000001c001c7308 */ /* 0x000fe20000000800 */
[----:B------:R-:W-:-:S07]  /*4f20*/  FFMA.FTZ R4, R53, UR10, -R4 ;  /* 0x0000000a35047c23 */ /* 0x000fce0008010804 */
[----:B------:R-:W4:Y:S01]  /*4f30*/  MUFU.EX2 R29, R29 ;  /* 0x0000001d001d7308 */ /* 0x000f220000000800 */
[----:B0-----:R-:W-:Y:S01]  /*4f40*/  FADD.FTZ R11, R24, R25 ;  /* 0x00000019180b7221 */ /* 0x001fe20000010000 */
[----:B------:R-:W-:-:S06]  /*4f50*/  F2FP.F16.F32.PACK_AB R152, R25, R24 ;  /* 0x000000181998723e */ /* 0x000fcc00000000ff */
[----:B------:R-:W-:Y:S01]  /*4f60*/  MUFU.EX2 R32, R32 ;  /* 0x0000002000207308 */ /* 0x000fe20000000800 */
[----:B---3--:R-:W-:-:S07]  /*4f70*/  FMNMX.FTZ R5, R0, R5, !PT ;  /* 0x0000000500057209 */ /* 0x008fce0007810000 */
[----:B------:R-:W0:Y:S01]  /*4f80*/  MUFU.EX2 R33, R33 ;  /* 0x0000002100217308 */ /* 0x000e220000000800 */
[----:B------:R-:W3:Y:S01]  /*4f90*/  SHFL.BFLY PT, R0, R5, 0x1, 0x1f ;  /* 0x0c201f0005007f89 */ /* 0x000ee200000e0000 */
[----:B----4-:R-:W-:-:S06]  /*4fa0*/  F2FP.F16.F32.PACK_AB R154, R29, R28 ;  /* 0x0000001c1d9a723e */ /* 0x010fcc00000000ff */
[----:B------:R-:W-:Y:S08]  /*4fb0*/  MUFU.EX2 R36, R36 ;  /* 0x0000002400247308 */ /* 0x000ff00000000800 */
[----:B------:R-:W4:Y:S01]  /*4fc0*/  MUFU.EX2 R37, R37 ;  /* 0x0000002500257308 */ /* 0x000f220000000800 */
[----:B0-----:R-:W-:-:S07]  /*4fd0*/  F2FP.F16.F32.PACK_AB R156, R33, R32 ;  /* 0x00000020219c723e */ /* 0x001fce00000000ff */
[----:B------:R-:W-:Y:S01]  /*4fe0*/  MUFU.EX2 R40, R40 ;  /* 0x0000002800287308 */ /* 0x000fe20000000800 */
[----:B---3--:R-:W-:-:S04]  /*4ff0*/  FMNMX.FTZ R0, R5, R0, !PT ;  /* 0x0000000005007209 */ /* 0x008fc80007810000 */
[C---:B------:R-:W-:Y:S01]  /*5000*/  FSETP.NEU.FTZ.AND P1, PT, R0.reuse, -INF , PT ;  /* 0xff8000000000780b */ /* 0x040fe20003f3d000 */
[----:B------:R-:W-:Y:S02]  /*5010*/  FMUL.FTZ R5, R0, UR10 ;  /* 0x0000000a00057c20 */ /* 0x000fe40008410000 */
[----:B------:R-:W0:Y:S01]  /*5020*/  MUFU.EX2 R41, R41 ;  /* 0x0000002900297308 */ /* 0x000e220000000800 */
[----:B----4-:R-:W-:Y:S02]  /*5030*/  F2FP.F16.F32.PACK_AB R158, R37, R36 ;  /* 0x00000024259e723e */ /* 0x010fe400000000ff */
[----:B------:R-:W-:-:S05]  /*5040*/  FSEL R8, R5, RZ, P1 ;  /* 0x000000ff05087208 */ /* 0x000fca0000800000 */
[--C-:B------:R-:W-:Y:S01]  /*5050*/  FFMA.FTZ R26, R26, UR10, -R8.reuse ;  /* 0x0000000a1a1a7c23 */ /* 0x100fe20008010808 */
        /* <DEDUP_REMOVED lines=13> */
[----:B------:R-:W3:Y:S01]  /*5130*/  MUFU.EX2 R27, R27 ;  /* 0x0000001b001b7308 */ /* 0x000ee20000000800 */
[--C-:B------:R-:W-:Y:S01]  /*5140*/  FFMA.FTZ R51, R51, UR10, -R8.reuse ;  /* 0x0000000a33337c23 */ /* 0x100fe20008010808 */
[--C-:B------:R-:W-:Y:S01]  /*5150*/  FFMA.FTZ R54, R54, UR10, -R8.reuse ;  /* 0x0000000a36367c23 */ /* 0x100fe20008010808 */
[----:B------:R-:W-:Y:S01]  /*5160*/  FFMA.FTZ R8, R55, UR10, -R8 ;  /* 0x0000000a37087c23 */ /* 0x000fe20008010808 */
[----:B0-----:R-:W-:-:S04]  /*5170*/  F2FP.F16.F32.PACK_AB R160, R41, R40 ;  /* 0x0000002829a0723e */ /* 0x001fc800000000ff */
[----:B------:R-:W-:Y:S08]  /*5180*/  MUFU.EX2 R30, R30 ;  /* 0x0000001e001e7308 */ /* 0x000ff00000000800 */
[----:B------:R-:W0:Y:S01]  /*5190*/  MUFU.EX2 R31, R31 ;  /* 0x0000001f001f7308 */ /* 0x000e220000000800 */
[----:B---3--:R-:W-:-:S07]  /*51a0*/  F2FP.F16.F32.PACK_AB R153, R27, R26 ;  /* 0x0000001a1b99723e */ /* 0x008fce00000000ff */
[----:B------:R-:W3:Y:S08]  /*51b0*/  MUFU.EX2 R34, R34 ;  /* 0x0000002200227308 */ /* 0x000ef00000000800 */
[----:B------:R4:W-:Y:S01]  /*51c0*/  MUFU.EX2 R5, R4 ;  /* 0x0000000400057308 */ /* 0x0009e20000000800 */
[----:B0-----:R-:W-:-:S05]  /*51d0*/  F2FP.F16.F32.PACK_AB R155, R31, R30 ;  /* 0x0000001e1f9b723e */ /* 0x001fca00000000ff */
[----:B------:R0:W-:Y:S02]  /*51e0*/  STSM.16.M88.4 [R18+0x26800], R152 ;  /* 0x0268009812007844 */ /* 0x0001e40000000200 */
[----:B------:R-:W5:Y:S01]  /*51f0*/  MUFU.EX2 R35, R35 ;  /* 0x0000002300237308 */ /* 0x000f620000000800 */
[----:B----4-:R-:W-:Y:S01]  /*5200*/  FADD.FTZ R4, R28, R11 ;  /* 0x0000000b1c047221 */ /* 0x010fe20000010000 */
[----:B------:R-:W-:-:S03]  /*5210*/  FADD.FTZ R11, R26, R27 ;  /* 0x0000001b1a0b7221 */ /* 0x000fc60000010000 */
[----:B------:R-:W-:Y:S01]  /*5220*/  FADD.FTZ R13, R29, R4 ;  /* 0x000000041d0d7221 */ /* 0x000fe20000010000 */
[----:B------:R-:W-:Y:S02]  /*5230*/  FADD.FTZ R4, R30, R11 ;  /* 0x0000000b1e047221 */ /* 0x000fe40000010000 */
[----:B------:R-:W4:Y:S01]  /*5240*/  MUFU.EX2 R38, R38 ;  /* 0x0000002600267308 */ /* 0x000f220000000800 */
[----:B------:R-:W-:Y:S01]  /*5250*/  FADD.FTZ R10, R32, R13 ;  /* 0x0000000d200a7221 */ /* 0x000fe20000010000 */
[----:B------:R-:W-:-:S03]  /*5260*/  FADD.FTZ R11, R31, R4 ;  /* 0x000000041f0b7221 */ /* 0x000fc60000010000 */
[----:B------:R-:W-:Y:S01]  /*5270*/  FADD.FTZ R13, R33, R10 ;  /* 0x0000000a210d7221 */ /* 0x000fe20000010000 */
[----:B---3--:R-:W-:Y:S02]  /*5280*/  FADD.FTZ R4, R34, R11 ;  /* 0x0000000b22047221 */ /* 0x008fe40000010000 */
[----:B------:R-:W3:Y:S01]  /*5290*/  MUFU.EX2 R39, R39 ;  /* 0x0000002700277308 */ /* 0x000ee20000000800 */
[----:B------:R-:W-:Y:S01]  /*52a0*/  FADD.FTZ R10, R36, R13 ;  /* 0x0000000d240a7221 */ /* 0x000fe20000010000 */
[C---:B-----5:R-:W-:Y:S01]  /*52b0*/  FADD.FTZ R11, R35.reuse, R4 ;  /* 0x00000004230b7221 */ /* 0x060fe20000010000 */
[----:B------:R-:W-:Y:S02]  /*52c0*/  F2FP.F16.F32.PACK_AB R157, R35, R34 ;  /* 0x00000022239d723e */ /* 0x000fe400000000ff */
[----:B------:R-:W-:-:S03]  /*52d0*/  FADD.FTZ R13, R37, R10 ;  /* 0x0000000a250d7221 */ /* 0x000fc60000010000 */
[----:B------:R-:W5:Y:S01]  /*52e0*/  MUFU.EX2 R42, R42 ;  /* 0x0000002a002a7308 */ /* 0x000f620000000800 */
[----:B----4-:R-:W-:Y:S01]  /*52f0*/  FADD.FTZ R4, R38, R11 ;  /* 0x0000000b26047221 */ /* 0x010fe20000010000 */
[----:B------:R-:W-:-:S04]  /*5300*/  FADD.FTZ R10, R40, R13 ;  /* 0x0000000d280a7221 */ /* 0x000fc80000010000 */
[----:B------:R-:W-:Y:S02]  /*5310*/  FADD.FTZ R15, R41, R10 ;  /* 0x0000000a290f7221 */ /* 0x000fe40000010000 */
[----:B------:R-:W4:Y:S01]  /*5320*/  MUFU.EX2 R43, R43 ;  /* 0x0000002b002b7308 */ /* 0x000f220000000800 */
[C---:B---3--:R-:W-:Y:S01]  /*5330*/  FADD.FTZ R13, R39.reuse, R4 ;  /* 0x00000004270d7221 */ /* 0x048fe20000010000 */
[----:B------:R-:W-:-:S05]  /*5340*/  F2FP.F16.F32.PACK_AB R159, R39, R38 ;  /* 0x00000026279f723e */ /* 0x000fca00000000ff */
[----:B------:R0:W-:Y:S01]  /*5350*/  STSM.16.M88.4 [R19], R156 ;  /* 0x0000009c13007844 */ /* 0x0001e20000000200 */
[----:B------:R-:W3:Y:S01]  /*5360*/  MUFU.EX2 R44, R44 ;  /* 0x0000002c002c7308 */ /* 0x000ee20000000800 */
[----:B-----5:R-:W-:-:S07]  /*5370*/  FADD.FTZ R4, R42, R13 ;  /* 0x0000000d2a047221 */ /* 0x020fce0000010000 */
[----:B------:R-:W-:Y:S01]  /*5380*/  MUFU.EX2 R46, R46 ;  /* 0x0000002e002e7308 */ /* 0x000fe20000000800 */
[C---:B----4-:R-:W-:Y:S01]  /*5390*/  FADD.FTZ R13, R43.reuse, R4 ;  /* 0x000000042b0d7221 */ /* 0x050fe20000010000 */
[----:B------:R-:W-:-:S06]  /*53a0*/  F2FP.F16.F32.PACK_AB R161, R43, R42 ;  /* 0x0000002a2ba1723e */ /* 0x000fcc00000000ff */
[----:B------:R-:W4:Y:S01]  /*53b0*/  MUFU.EX2 R45, R45 ;  /* 0x0000002d002d7308 */ /* 0x000f220000000800 */
[----:B---3--:R-:W-:-:S07]  /*53c0*/  FADD.FTZ R4, R44, R15 ;  /* 0x0000000f2c047221 */ /* 0x008fce0000010000 */
[----:B------:R-:W3:Y:S08]  /*53d0*/  MUFU.EX2 R47, R47 ;  /* 0x0000002f002f7308 */ /* 0x000ef00000000800 */
[----:B------:R-:W-:Y:S01]  /*53e0*/  MUFU.EX2 R48, R48 ;  /* 0x0000003000307308 */ /* 0x000fe20000000800 */
[C---:B----4-:R-:W-:Y:S01]  /*53f0*/  F2FP.F16.F32.PACK_AB R162, R45.reuse, R44 ;  /* 0x0000002c2da2723e */ /* 0x050fe200000000ff */
[----:B------:R-:W-:-:S06]  /*5400*/  FADD.FTZ R45, R45, R4 ;  /* 0x000000042d2d7221 */ /* 0x000fcc0000010000 */
[----:B------:R-:W4:Y:S01]  /*5410*/  MUFU.EX2 R49, R49 ;  /* 0x0000003100317308 */ /* 0x000f220000000800 */
[----:B---3--:R-:W-:-:S05]  /*5420*/  F2FP.F16.F32.PACK_AB R163, R47, R46 ;  /* 0x0000002e2fa3723e */ /* 0x008fca00000000ff */
[----:B------:R0:W-:Y:S02]  /*5430*/  STSM.16.M88.4 [R23], R160 ;  /* 0x000000a017007844 */ /* 0x0001e40000000200 */
[----:B------:R-:W-:Y:S08]  /*5440*/  MUFU.EX2 R50, R50 ;  /* 0x0000003200327308 */ /* 0x000ff00000000800 */
[----:B------:R-:W3:Y:S01]  /*5450*/  MUFU.EX2 R51, R51 ;  /* 0x0000003300337308 */ /* 0x000ee20000000800 */
[----:B----4-:R-:W-:Y:S01]  /*5460*/  F2FP.F16.F32.PACK_AB R164, R49, R48 ;  /* 0x0000003031a4723e */ /* 0x010fe200000000ff */
[----:B------:R-:W-:-:S04]  /*5470*/  FADD.FTZ R48, R48, R45 ;  /* 0x0000002d30307221 */ /* 0x000fc80000010000 */
[----:B------:R-:W-:Y:S02]  /*5480*/  FADD.FTZ R49, R49, R48 ;  /* 0x0000003031317221 */ /* 0x000fe40000010000 */
[----:B------:R-:W4:Y:S08]  /*5490*/  MUFU.EX2 R52, R52 ;  /* 0x0000003400347308 */ /* 0x000f300000000800 */
[----:B------:R-:W-:Y:S01]  /*54a0*/  MUFU.EX2 R54, R54 ;  /* 0x0000003600367308 */ /* 0x000fe20000000800 */
[----:B---3--:R-:W-:-:S07]  /*54b0*/  F2FP.F16.F32.PACK_AB R165, R51, R50 ;  /* 0x0000003233a5723e */ /* 0x008fce00000000ff */
[----:B------:R3:W5:Y:S01]  /*54c0*/  MUFU.EX2 R11, R8 ;  /* 0x00000008000b7308 */ /* 0x0007620000000800 */
[----:B----4-:R-:W-:Y:S01]  /*54d0*/  F2FP.F16.F32.PACK_AB R166, R5, R52 ;  /* 0x0000003405a6723e */ /* 0x010fe200000000ff */
[----:B------:R-:W-:-:S04]  /*54e0*/  FADD.FTZ R4, R52, R49 ;  /* 0x0000003134047221 */ /* 0x000fc80000010000 */
[----:B------:R-:W-:Y:S01]  /*54f0*/  FADD.FTZ R4, R5, R4 ;  /* 0x0000000405047221 */ /* 0x000fe20000010000 */
[----:B---3--:R-:W-:-:S04]  /*5500*/  FADD.FTZ R8, R46, R13 ;  /* 0x0000000d2e087221 */ /* 0x008fc80000010000 */
[----:B------:R-:W-:-:S04]  /*5510*/  FADD.FTZ R47, R47, R8 ;  /* 0x000000082f2f7221 */ /* 0x000fc80000010000 */
[----:B------:R-:W-:Y:S01]  /*5520*/  FADD.FTZ R50, R50, R47 ;  /* 0x0000002f32327221 */ /* 0x000fe20000010000 */
[----:B-----5:R-:W-:-:S03]  /*5530*/  F2FP.F16.F32.PACK_AB R167, R11, R54 ;  /* 0x000000360ba7723e */ /* 0x020fc600000000ff */
[----:B------:R-:W-:Y:S02]  /*5540*/  FADD.FTZ R51, R51, R50 ;  /* 0x0000003233337221 */ /* 0x000fe40000010000 */
[----:B------:R0:W-:Y:S02]  /*5550*/  STSM.16.M88.4 [R22], R164 ;  /* 0x000000a416007844 */ /* 0x0001e40000000200 */
[----:B------:R-:W-:-:S04]  /*5560*/  FADD.FTZ R54, R54, R51 ;  /* 0x0000003336367221 */ /* 0x000fc80000010000 */
[----:B------:R-:W-:Y:S01]  /*5570*/  FADD.FTZ R5, R11, R54 ;  /* 0x000000360b057221 */ /* 0x000fe20000010000 */
[----:B------:R-:W-:Y:S06]  /*5580*/  @!P0 BRA `(.L_x_370) ;  /* 0x0000000000048947 */ /* 0x000fec0003800000 */
[----:B------:R-:W-:Y:S01]  /*5590*/  BPT.TRAP 0x1 ;  /* 0x000000040000795c */ /* 0x000fe20000300000 */
.L_x_370:
[----:B------:R3:W4:Y:S01]  /*55a0*/  SYNCS.PHASECHK.TRANS64.TRYWAIT P1, [R6+URZ+0x28c50], R9 ;  /* 0x028c5009060075a7 */ /* 0x000722000802017f */
[----:B------:R-:W-:Y:S05]  /*55b0*/  @!P0 BRA `(.L_x_371) ;  /* 0x0000000000048947 */ /* 0x000fea0003800000 */
[----:B------:R-:W-:Y:S01]  /*55c0*/  BPT.TRAP 0x1 ;  /* 0x000000040000795c */ /* 0x000fe20000300000 */
.L_x_371:
[----:B------:R-:W-:Y:S01]  /*55d0*/  ULOP3.LUT UR54, UR54, 0x2000000, URZ, 0xfc, !UPT ;  /* 0x0200000036367892 */ /* 0x000fe2000f8efc3f */
[----:B----4-:R-:W-:Y:S11]  /*55e0*/  @P1 BRA `(.L_x_372) ;  /* 0x0000000000081947 */ /* 0x010ff60003800000 */
[----:B------:R-:W4:Y:S02]  /*55f0*/  SYNCS.PHASECHK.TRANS64.TRYWAIT P1, [R6+URZ+0x28c50], R9 ;  /* 0x028c5009060075a7 */ /* 0x000f24000802017f */
[----:B----4-:R-:W-:Y:S05]  /*5600*/  @!P1 BRA `(.L_x_373) ;  /* 0x000000d000449947 */ /* 0x010fea0003800000 */
.L_x_372:
[----:B------:R-:W-:Y:S01]  /*5610*/  ULEA UR11, UR48, UR54, 0xc ;  /* 0x00000036300b7291 */ /* 0x000fe2000f8e603f */
[----:B------:R-:W-:Y:S01]  /*5620*/  WARPGROUP.ARRIVE ;  /* 0x00000000000079c5 */ /* 0x000fe20000000000 */
[----:B------:R-:W-:-:S05]  /*5630*/  UMOV UR7, 0x40000040 ;  /* 0x4000004000077882 */ /* 0x000fca0000000000 */
[----:B------:R-:W-:Y:S02]  /*5640*/  UMOV UR6, UR11 ;  /* 0x0000000b00067c82 */ /* 0x000fe40008000000 */
[----:B------:R-:W-:Y:S01]  /*5650*/  HGMMA.64x256x16.F32 R24, R152, gdesc[UR4].tnspB, RZ, !UPT, gsb0 ;  /* 0x43e0000498187df0 */ /* 0x000fe2000c0008ff */
[----:B------:R-:W-:Y:S01]  /*5660*/  UIADD3 UR6, UR11, 0x80, URZ ;  /* 0x000000800b067890 */ /* 0x000fe2000fffe03f */
[----:B------:R-:W-:Y:S01]  /*5670*/  UMOV UR7, 0x40000040 ;  /* 0x4000004000077882 */ /* 0x000fe20000000000 */
[----:B------:R-:W-:Y:S02]  /*5680*/  WARPGROUP.DEPBAR.LE gsb0, 0x0 ;  /* 0x00008000000079c5 */ /* 0x000fe40000010000 */
[----:B------:R-:W-:-:S15]  /*5690*/  WARPGROUP.ARRIVE ;  /* 0x00000000000079c5 */ /* 0x000fde0000000000 */
[----:B------:R-:W-:-:S08]  /*56a0*/  NOP ;  /* 0x0000000000007918 */ /* 0x000fd00000000000 */
[----:B------:R-:W-:Y:S01]  /*56b0*/  HGMMA.64x256x16.F32 R24, R156, gdesc[UR4].tnspB, R24, gsb0 ;  /* 0x43e000049c187df0 */ /* 0x000fe20008000818 */
        /* <DEDUP_REMOVED lines=18> */
[----:B-----5:R-:W5:Y:S02]  /*57e0*/  FENCE.VIEW.ASYNC.S ;  /* 0x00000000000073c6 */ /* 0x020f640000000000 */
[----:B-----5:R-:W-:Y:S01]  /*57f0*/  NOP ;  /* 0x0000000000007918 */ /* 0x020fe20000000000 */
[----:B------:R-:W-:Y:S06]  /*5800*/  BAR.ARV 0xe, 0x100 ;  /* 0x0384000000007b1d */ /* 0x000fec0000002000 */
[----:B------:R-:W-:Y:S05]  /*5810*/  @!P0 BRA `(.L_x_374) ;  /* 0x0000000000048947 */ /* 0x000fea0003800000 */
[----:B------:R-:W-:Y:S01]  /*5820*/  BPT.TRAP 0x1 ;  /* 0x000000040000795c */ /* 0x000fe20000300000 */
.L_x_374:
[----:B------:R-:W-:Y:S01]  /*5830*/  R2UR UR6, R6 ;  /* 0x00000000060672ca */ /* 0x000fe200000e0000 */
[----:B------:R-:W-:-:S04]  /*5840*/  UIADD3 UR20, UR52, -0x2, URZ ;  /* 0xfffffffe34147890 */ /* 0x000fc8000fffe03f */
[----:B------:R-:W-:-:S06]  /*5850*/  UISETP.GE.AND UP0, UPT, UR20, UR49, UPT ;  /* 0x000000311400728c */ /* 0x000fcc000bf06270 */
[----:B------:R-:W-:Y:S02]  /*5860*/  PLOP3.LUT P1, PT, PT, PT, UP0, 0x80, 0x0 ;  /* 0x000000000000781c */ /* 0x000fe40003f2f008 */
[----:B------:R-:W-:-:S04]  /*5870*/  UIADD3 UR6, UR6, 0x28c60, URZ ;  /* 0x00028c6006067890 */ /* 0x000fc8000fffe03f */
[----:B------:R-:W-:-:S09]  /*5880*/  UPRMT UR6, UR38, 0x654, UR6 ;  /* 0x0000065426067896 */ /* 0x000fd20008000006 */
[----:B------:R-:W-:Y:S01]  /*5890*/  SYNCS.ARRIVE.TRANS64.RED.A1T0 RZ, [UR6], RZ ;  /* 0x000000ffffff79a7 */ /* 0x000fe20008100406 */
[----:B------:R-:W-:Y:S05]  /*58a0*/  @!P1 BRA `(.L_x_375) ;  /* 0x0000001c00549947 */ /* 0x000fea0003800000 */
[----:B------:R-:W-:Y:S01]  /*58b0*/  IMAD.MOV.U32 R8, RZ, RZ, R0 ;  /* 0x000000ffff087224 */ /* 0x000fe200078e0000 */
[----:B------:R-:W-:Y:S01]  /*58c0*/  UMOV UR23, UR48 ;  /* 0x0000003000177c82 */ /* 0x000fe20008000000 */
[----:B-1234-:R-:W-:Y:S01]  /*58d0*/  IMAD.MOV.U32 R9, RZ, RZ, R7 ;  /* 0x000000ffff097224 */ /* 0x01efe200078e0007 */
[----:B------:R-:W-:Y:S01]  /*58e0*/  ULDC UR24, c[0x0][0x9d8] ;  /* 0x0002760000187ab9 */ /* 0x000fe20000000800 */
[----:B------:R-:W-:-:S05]  /*58f0*/  ULDC UR21, c[0x0][0x988] ;  /* 0x0002620000157ab9 */ /* 0x000fca0000000800 */
.L_x_386:
[----:B------:R-:W-:Y:S01]  /*5900*/  UIADD3 UR48, UR23, 0x1, URZ ;  /* 0x0000000117307890 */ /* 0x000fe2000fffe03f */
[----:B------:R-:W-:Y:S01]  /*5910*/  UMOV UR6, UR20 ;  /* 0x0000001400067c82 */ /* 0x000fe20008000000 */
[----:B------:R-:W-:Y:S02]  /*5920*/  UIADD3 UR20, UR20, -0x1, URZ ;  /* 0xffffffff14147890 */ /* 0x000fe4000fffe03f */
[----:B------:R-:W-:-:S04]  /*5930*/  UISETP.NE.AND UP0, UPT, UR48, 0x2, UPT ;  /* 0x000000023000788c */ /* 0x000fc8000bf05270 */
[----:B------:R-:W-:Y:S02]  /*5940*/  USEL UR7, URZ, 0x1, UP0 ;  /* 0x000000013f077887 */ /* 0x000fe40008000000 */
[----:B------:R-:W-:Y:S02]  /*5950*/  USEL UR48, UR48, URZ, UP0 ;  /* 0x0000003f30307287 */ /* 0x000fe40008000000 */
[----:B------:R-:W-:Y:S02]  /*5960*/  ULOP3.LUT UR36, UR36, UR7, URZ, 0x3c, !UPT ;  /* 0x0000000724247292 */ /* 0x000fe4000f8e3c3f */
[----:B------:R-:W-:Y:S01]  /*5970*/  UISETP.GT.AND UP0, UPT, UR6, UR49, UPT ;  /* 0x000000310600728c */ /* 0x000fe2000bf04270 */
[----:B-12---:R-:W-:Y:S10]  /*5980*/  @!P0 BRA `(.L_x_376) ;  /* 0x0000000000048947 */ /* 0x006ff40003800000 */
[----:B------:R-:W-:Y:S01]  /*5990*/  BPT.TRAP 0x1 ;  /* 0x000000040000795c */ /* 0x000fe20000300000 */
.L_x_376:
[----:B------:R-:W-:Y:S01]  /*59a0*/  ULEA UR22, UR48, UR39, 0x3 ;  /* 0x0000002730167291 */ /* 0x000fe2000f8e183f */
[----:B------:R-:W-:-:S05]  /*59b0*/  IMAD.U32 R6, RZ, RZ, UR36 ;  /* 0x00000024ff067e24 */ /* 0x000fca000f8e00ff */
[----:B------:R-:W-:-:S04]  /*59c0*/  SHF.L.U32 R6, R6, 0x1f, RZ ;  /* 0x0000001f06067819 */ /* 0x000fc800000006ff */
[----:B------:R1:W2:Y:S01]  /*59d0*/  SYNCS.PHASECHK.TRANS64.TRYWAIT P1, [UR22+0x28c30], R6 ;  /* 0x028c3006ff0075a7 */ /* 0x0002a20008020156 */
[----:B------:R-:W-:Y:S05]  /*59e0*/  @!P0 BRA `(.L_x_377) ;  /* 0x0000000000048947 */ /* 0x000fea0003800000 */
[----:B------:R-:W-:Y:S01]  /*59f0*/  BPT.TRAP 0x1 ;  /* 0x000000040000795c */ /* 0x000fe20000300000 */
.L_x_377:
[----:B--2---:R-:W-:Y:S05]  /*5a00*/  @P1 BRA `(.L_x_378) ;  /* 0x0000000000081947 */ /* 0x004fea0003800000 */
[----:B------:R-:W2:Y:S02]  /*5a10*/  SYNCS.PHASECHK.TRANS64.TRYWAIT P1, [UR22+0x28c30], R6 ;  /* 0x028c3006ff0075a7 */ /* 0x000ea40008020156 */
[----:B--2---:R-:W-:Y:S05]  /*5a20*/  @!P1 BRA `(.L_x_379) ;  /* 0x000000cc00509947 */ /* 0x004fea0003800000 */
.L_x_378:
[----:B------:R-:W-:Y:S01]  /*5a30*/  R2UR UR18, R3 ;  /* 0x00000000031272ca */ /* 0x000fe200000e0000 */
[----:B------:R-:W-:Y:S01]  /*5a40*/  UIADD3 UR6, UR39, 0x20400, URZ ;  /* 0x0002040027067890 */ /* 0x000fe2000fffe03f */
[----:B0-----:R-:W-:Y:S01]  /*5a50*/  WARPGROUP.ARRIVE ;  /* 0x00000000000079c5 */ /* 0x001fe20000000000 */
        /* <DEDUP_REMOVED lines=10> */
[----:B------:R-:W-:Y:S02]  /*5b00*/  UIADD3 UR10, UR18, 0x4, URZ ;  /* 0x00000004120a7890 */ /* 0x000fe4000fffe03f */
[----:B------:R-:W-:-:S03]  /*5b10*/  UIADD3 UR14, UR18, 0x6, URZ ;  /* 0x00000006120e7890 */ /* 0x000fc6000fffe03f */
[----:B------:R-:W-:Y:S03]  /*5b20*/  HGMMA.64x64x16.F32 R152, gdesc[UR16], RZ, !UPT, gsb0 ;  /* 0x00e00000109879f0 */ /* 0x000fe6000c0008ff */
        /* <DEDUP_REMOVED lines=12> */
.L_x_380:
        /* <DEDUP_REMOVED lines=18> */
[----:B------:R-:W-:Y:S01]  /*5d10*/  UMOV UR10, UR21 ;  /* 0x00000015000a7c82 */ /* 0x000fe20008000000 */
[----:B------:R-:W-:Y:S01]  /*5d20*/  FMUL.FTZ R155, R155, UR24 ;  /* 0x000000189b9b7c20 */ /* 0x000fe20008410000 */
[----:B------:R-:W-:Y:S01]  /*5d30*/  FMUL.FTZ R158, R158, UR24 ;  /* 0x000000189e9e7c20 */ /* 0x000fe20008410000 */
[----:B------:R-:W-:Y:S01]  /*5d40*/  FMUL.FTZ R159, R159, UR24 ;  /* 0x000000189f9f7c20 */ /* 0x000fe20008410000 */
[----:B------:R-:W3:Y:S01]  /*5d50*/  MUFU.TANH R11, R11 ;  /* 0x0000000b000b7308 */ /* 0x000ee20000002400 */
[----:B--2---:R-:W-:Y:S01]  /*5d60*/  FMNMX.FTZ R7, R0, R9, !PT ;  /* 0x0000000900077209 */ /* 0x004fe20007810000 */
[----:B------:R-:W-:Y:S01]  /*5d70*/  FMUL.FTZ R162, R162, UR24 ;  /* 0x00000018a2a27c20 */ /* 0x000fe20008410000 */
[----:B------:R-:W-:Y:S01]  /*5d80*/  FMUL.FTZ R172, R182, UR24 ;  /* 0x00000018b6ac7c20 */ /* 0x000fe20008410000 */
[----:B------:R-:W-:Y:S01]  /*5d90*/  FMUL.FTZ R173, R183, UR24 ;  /* 0x00000018b7ad7c20 */ /* 0x000fe20008410000 */
[----:B------:R-:W-:Y:S01]  /*5da0*/  ISETP.NE.AND P1, PT, R17, RZ, PT ;  /* 0x000000ff1100720c */ /* 0x000fe20003f25270 */
[----:B------:R-:W-:-:S02]  /*5db0*/  UIADD3 UR6, UR22, 0x28c40, URZ ;  /* 0x00028c4016067890 */ /* 0x000fc4000fffe03f */
[----:B------:R-:W2:Y:S01]  /*5dc0*/  MUFU.TANH R12, R12 ;  /* 0x0000000c000c7308 */ /* 0x000ea20000002400 */
[----:B0-----:R-:W-:Y:S01]  /*5dd0*/  FMNMX.FTZ R7, R10, R7, !PT ;  /* 0x000000070a077209 */ /* 0x001fe20007810000 */
[----:B------:R-:W-:-:S06]  /*5de0*/  UPRMT UR6, UR38, 0x654, UR6 ;  /* 0x0000065426067896 */ /* 0x000fcc0008000006 */
[----:B------:R-:W0:Y:S01]  /*5df0*/  MUFU.TANH R13, R13 ;  /* 0x0000000d000d7308 */ /* 0x000e220000002400 */
[----:B---3--:R-:W-:Y:S02]  /*5e00*/  FMNMX.FTZ R7, R11, R7, !PT ;  /* 0x000000070b077209 */ /* 0x008fe40007810000 */
[----:B------:R-:W-:Y:S05]  /*5e10*/  SYNCS.ARRIVE.TRANS64.RED.A1T0 RZ, [UR6], RZ ;  /* 0x000000ffffff79a7 */ /* 0x000fea0008100406 */
[----:B------:R-:W3:Y:S01]  /*5e20*/  MUFU.TANH R14, R14 ;  /* 0x0000000e000e7308 */ /* 0x000ee20000002400 */
[----:B--2---:R-:W-:-:S07]  /*5e30*/  FMNMX.FTZ R7, R12, R7, !PT ;  /* 0x000000070c077209 */ /* 0x004fce0007810000 */
[----:B------:R-:W2:Y:S01]  /*5e40*/  MUFU.TANH R15, R15 ;  /* 0x0000000f000f7308 */ /* 0x000ea20000002400 */
[----:B0-----:R-:W-:-:S07]  /*5e50*/  FMNMX.FTZ R7, R13, R7, !PT ;  /* 0x000000070d077209 */ /* 0x001fce0007810000 */
[----:B------:R-:W0:Y:S01]  /*5e60*/  MUFU.TANH R20, R20 ;  /* 0x0000001400147308 */ /* 0x000e220000002400 */
[----:B---3--:R-:W-:-:S07]  /*5e70*/  FMNMX.FTZ R7, R14, R7, !PT ;  /* 0x000000070e077209 */ /* 0x008fce0007810000 */
        /* <DEDUP_REMOVED lines=16> */
[----:B------:R-:W-:Y:S01]  /*5f80*/  MUFU.TANH R155, R155 ;  /* 0x0000009b009b7308 */ /* 0x000fe20000002400 */
[----:B---3--:R-:W-:-:S07]  /*5f90*/  FMNMX.FTZ R7, R164, R7, !PT ;  /* 0x00000007a4077209 */ /* 0x008fce0007810000 */
[----:B------:R-:W-:Y:S01]  /*5fa0*/  MUFU.TANH R158, R158 ;  /* 0x0000009e009e7308 */ /* 0x000fe20000002400 */
[----:B--2---:R-:W-:-:S05]  /*5fb0*/  FMNMX.FTZ R7, R165, R7, !PT ;  /* 0x00000007a5077209 */ /* 0x004fca0007810000 */
[----:B------:R-:W0:Y:S02]  /*5fc0*/  SHFL.BFLY PT, R161, R7, 0x2, 0x1f ;  /* 0x0c401f0007a17f89 */ /* 0x000e2400000e0000 */
[----:B------:R-:W-:Y:S08]  /*5fd0*/  MUFU.TANH R159, R159 ;  /* 0x0000009f009f7308 */ /* 0x000ff00000002400 */
[----:B------:R-:W-:Y:S08]  /*5fe0*/  MUFU.TANH R162, R162 ;  /* 0x000000a200a27308 */ /* 0x000ff00000002400 */
[----:B------:R-:W-:Y:S01]  /*5ff0*/  MUFU.TANH R172, R172 ;  /* 0x000000ac00ac7308 */ /* 0x000fe20000002400 */
[----:B0-----:R-:W-:Y:S01]  /*6000*/  FMNMX.FTZ R7, R7, R161, !PT ;  /* 0x000000a107077209 */ /* 0x001fe20007810000 */
[----:B------:R-:W-:-:S06]  /*6010*/  FMUL.FTZ R161, R154, UR24 ;  /* 0x000000189aa17c20 */ /* 0x000fcc0008410000 */
[----:B------:R-:W-:Y:S01]  /*6020*/  MUFU.TANH R173, R173 ;  /* 0x000000ad00ad7308 */ /* 0x000fe20000002400 */
[----:B------:R-:W0:Y:S07]  /*6030*/  SHFL.BFLY PT, R168, R7, 0x1, 0x1f ;  /* 0x0c201f0007a87f89 */ /* 0x000e2e00000e0000 */
[----:B------:R-:W-:Y:S01]  /*6040*/  MUFU.TANH R161, R161 ;  /* 0x000000a100a17308 */ /* 0x000fe20000002400 */
[----:B0-----:R-:W-:-:S05]  /*6050*/  FMNMX.FTZ R7, R7, R168, !PT ;  /* 0x000000a807077209 */ /* 0x001fca0007810000 */
[C---:B------:R-:W-:Y:S01]  /*6060*/  FADD.FTZ R9, -R7.reuse, R9 ;  /* 0x0000000907097221 */ /* 0x040fe20000010100 */
[----:B------:R-:W-:-:S03]  /*6070*/  FMUL.FTZ R154, R7, UR10 ;  /* 0x0000000a079a7c20 */ /* 0x000fc60008410000 */
[----:B------:R-:W-:Y:S01]  /*6080*/  FMUL.FTZ R9, R9, UR10 ;  /* 0x0000000a09097c20 */ /* 0x000fe20008410000 */
        /* <DEDUP_REMOVED lines=9> */
[--C-:B------:R-:W-:Y:S01]  /*6120*/  FFMA.FTZ R20, R20, UR10, -R154.reuse ;  /* 0x0000000a14147c23 */ /* 0x100fe2000801089a */
[--C-:B------:R-:W-:Y:S01]  /*6130*/  FFMA.FTZ R21, R21, UR10, -R154.reuse ;  /* 0x0000000a15157c23 */ /* 0x100fe2000801089a */
[--C-:B------:R-:W-:Y:S01]  /*6140*/  FFMA.FTZ R153, R153, UR10, -R154.reuse ;  /* 0x0000000a99997c23 */ /* 0x100fe2000801089a */
[--C-:B------:R-:W-:Y:S01]  /*6150*/  FFMA.FTZ R156, R156, UR10, -R154.reuse ;  /* 0x0000000a9c9c7c23 */ /* 0x100fe2000801089a */
[----:B------:R-:W2:Y:S01]  /*6160*/  MUFU.EX2 R0, R0 ;  /* 0x0000000000007308 */ /* 0x000ea20000000800 */
[--C-:B------:R-:W-:Y:S01]  /*6170*/  FFMA.FTZ R157, R157, UR10, -R154.reuse ;  /* 0x0000000a9d9d7c23 */ /* 0x100fe2000801089a */
[--C-:B------:R-:W-:Y:S01]  /*6180*/  FFMA.FTZ R160, R160, UR10, -R154.reuse ;  /* 0x0000000aa0a07c23 */ /* 0x100fe2000801089a */
[--C-:B------:R-:W-:Y:S01]  /*6190*/  FFMA.FTZ R164, R164, UR10, -R154.reuse ;  /* 0x0000000aa4a47c23 */ /* 0x100fe2000801089a */
[----:B------:R-:W-:-:S04]  /*61a0*/  FFMA.FTZ R165, R165, UR10, -R154 ;  /* 0x0000000aa5a57c23 */ /* 0x000fc8000801089a */
[----:B------:R3:W4:Y:S01]  /*61b0*/  MUFU.EX2 R152, R10 ;  /* 0x0000000a00987308 */ /* 0x0007220000000800 */
[-C--:B0-----:R-:W-:Y:S01]  /*61c0*/  FMUL.FTZ R24, R24, R9.reuse ;  /* 0x0000000918187220 */ /* 0x081fe20000410000 */
[-C--:B------:R-:W-:Y:S01]  /*61d0*/  FMUL.FTZ R25, R25, R9.reuse ;  /* 0x0000000919197220 */ /* 0x080fe20000410000 */
[-C--:B------:R-:W-:Y:S01]  /*61e0*/  FMUL.FTZ R28, R28, R9.reuse ;  /* 0x000000091c1c7220 */ /* 0x080fe20000410000 */
[-C--:B------:R-:W-:Y:S01]  /*61f0*/  FMUL.FTZ R29, R29, R9.reuse ;  /* 0x000000091d1d7220 */ /* 0x080fe20000410000 */
[-C--:B------:R-:W-:Y:S01]  /*6200*/  FMUL.FTZ R32, R32, R9.reuse ;  /* 0x0000000920207220 */ /* 0x080fe20000410000 */
[-C--:B------:R-:W-:Y:S01]  /*6210*/  FMUL.FTZ R33, R33, R9.reuse ;  /* 0x0000000921217220 */ /* 0x080fe20000410000 */
[-C--:B------:R-:W-:Y:S01]  /*6220*/  FMUL.FTZ R36, R36, R9.reuse ;  /* 0x0000000924247220 */ /* 0x080fe20000410000 */
[----:B------:R0:W-:Y:S01]  /*6230*/  MUFU.EX2 R169, R12 ;  /* 0x0000000c00a97308 */ /* 0x0001e20000000800 */
[----:B--2---:R-:W-:Y:S01]  /*6240*/  FFMA.FTZ R154, R9, R4, R0 ;  /* 0x00000004099a7223 */ /* 0x004fe20000010000 */
[----:B---3--:R-:W-:Y:S01]  /*6250*/  FMUL.FTZ R10, R163, UR24 ;  /* 0x00000018a30a7c20 */ /* 0x008fe20008410000 */
[----:B------:R-:W-:Y:S01]  /*6260*/  FMUL.FTZ R163, R166, UR24 ;  /* 0x00000018a6a37c20 */ /* 0x000fe20008410000 */
[----:B------:R-:W-:Y:S01]  /*6270*/  FMUL.FTZ R4, R167, UR24 ;  /* 0x00000018a7047c20 */ /* 0x000fe20008410000 */
[----:B------:R-:W-:Y:S01]  /*6280*/  FMUL.FTZ R166, R171, UR24 ;  /* 0x00000018aba67c20 */ /* 0x000fe20008410000 */
[----:B------:R-:W-:Y:S01]  /*6290*/  FMUL.FTZ R167, R174, UR24 ;  /* 0x00000018aea77c20 */ /* 0x000fe20008410000 */
[----:B------:R-:W-:Y:S01]  /*62a0*/  FMUL.FTZ R171, R179, UR24 ;  /* 0x00000018b3ab7c20 */ /* 0x000fe20008410000 */
[----:B------:R-:W-:Y:S01]  /*62b0*/  MUFU.TANH R10, R10 ;  /* 0x0000000a000a7308 */ /* 0x000fe20000002400 */
[C---:B----4-:R-:W-:Y:S01]  /*62c0*/  FADD.FTZ R154, R152.reuse, R154 ;  /* 0x0000009a989a7221 */ /* 0x050fe20000010000 */
[----:B------:R-:W-:Y:S01]  /*62d0*/  F2FP.F16.F32.PACK_AB R152, R152, R0 ;  /* 0x000000009898723e */ /* 0x000fe200000000ff */
[----:B0-----:R-:W-:Y:S01]  /*62e0*/  FMUL.FTZ R12, R170, UR24 ;  /* 0x00000018aa0c7c20 */ /* 0x001fe20008410000 */
[----:B------:R-:W-:Y:S01]  /*62f0*/  FMUL.FTZ R170, R178, UR24 ;  /* 0x00000018b2aa7c20 */ /* 0x000fe20008410000 */
        /* <DEDUP_REMOVED lines=8> */
[-C--:B------:R-:W-:Y:S01]  /*6380*/  FMUL.FTZ R52, R52, R9.reuse ;  /* 0x0000000934347220 */ /* 0x080fe20000410000 */
[-C--:B------:R-:W-:Y:S01]  /*6390*/  FMUL.FTZ R53, R53, R9.reuse ;  /* 0x0000000935357220 */ /* 0x080fe20000410000 */
[-C--:B------:R-:W-:Y:S01]  /*63a0*/  FMUL.FTZ R56, R56, R9.reuse ;  /* 0x0000000938387220 */ /* 0x080fe20000410000 */
[----:B------:R-:W2:Y:S01]  /*63b0*/  MUFU.TANH R163, R163 ;  /* 0x000000a300a37308 */ /* 0x000ea20000002400 */
[-C--:B------:R-:W-:Y:S01]  /*63c0*/  FMUL.FTZ R57, R57, R9.reuse ;  /* 0x0000000939397220 */ /* 0x080fe20000410000 */
[-C--:B------:R-:W-:Y:S01]  /*63d0*/  FMUL.FTZ R60, R60, R9.reuse ;  /* 0x000000093c3c7220 */ /* 0x080fe20000410000 */
[-C--:B------:R-:W-:Y:S01]  /*63e0*/  FMUL.FTZ R61, R61, R9.reuse ;  /* 0x000000093d3d7220 */ /* 0x080fe20000410000 */
[-C--:B------:R-:W-:Y:S01]  /*63f0*/  FMUL.FTZ R64, R64, R9.reuse ;  /* 0x0000000940407220 */ /* 0x080fe20000410000 */
[-C--:B------:R-:W-:Y:S01]  /*6400*/  FMUL.FTZ R65, R65, R9.reuse ;  /* 0x0000000941417220 */ /* 0x080fe20000410000 */
[-C--:B------:R-:W-:Y:S01]  /*6410*/  FMUL.FTZ R68, R68, R9.reuse ;  /* 0x0000000944447220 */ /* 0x080fe20000410000 */
[-C--:B------:R-:W-:Y:S01]  /*6420*/  FMUL.FTZ R69, R69, R9.reuse ;  /* 0x0000000945457220 */ /* 0x080fe20000410000 */
[----:B------:R-:W3:Y:S01]  /*6430*/  MUFU.TANH R4, R4 ;  /* 0x0000000400047308 */ /* 0x000ee20000002400 */
[----:B0-----:R-:W-:Y:S01]  /*6440*/  FADD.FTZ R11, R0, R154 ;  /* 0x0000009a000b7221 */ /* 0x001fe20000010000 */
[----:B------:R-:W-:Y:S01]  /*6450*/  F2FP.F16.F32.PACK_AB R154, R169, R0 ;  /* 0x00000000a99a723e */ /* 0x000fe200000000ff */
[-C--:B------:R-:W-:Y:S01]  /*6460*/  FMUL.FTZ R72, R72, R9.reuse ;  /* 0x0000000948487220 */ /* 0x080fe20000410000 */
[----:B------:R-:W-:Y:S01]  /*6470*/  FMNMX.FTZ R0, R161, R8, !PT ;  /* 0x00000008a1007209 */ /* 0x000fe20007810000 */
[----:B------:R-:W-:Y:S01]  /*6480*/  FADD.FTZ R11, R169, R11 ;  /* 0x0000000ba90b7221 */ /* 0x000fe20000010000 */
[----:B------:R-:W-:Y:S01]  /*6490*/  FMUL.FTZ R169, R175, UR24 ;  /* 0x00000018afa97c20 */ /* 0x000fe20008410000 */
[-C--:B------:R-:W-:Y:S01]  /*64a0*/  FMUL.FTZ R73, R73, R9.reuse ;  /* 0x0000000949497220 */ /* 0x080fe20000410000 */
[----:B------:R-:W-:Y:S01]  /*64b0*/  FMNMX.FTZ R0, R155, R0, !PT ;  /* 0x000000009b007209 */ /* 0x000fe20007810000 */
[----:B------:R-:W0:Y:S01]  /*64c0*/  MUFU.TANH R12, R12 ;  /* 0x0000000c000c7308 */ /* 0x000e220000002400 */
[-C--:B------:R-:W-:Y:S01]  /*64d0*/  FMUL.FTZ R76, R76, R9.reuse ;  /* 0x000000094c4c7220 */ /* 0x080fe20000410000 */
[-C--:B------:R-:W-:Y:S01]  /*64e0*/  FMUL.FTZ R77, R77, R9.reuse ;  /* 0x000000094d4d7220 */ /* 0x080fe20000410000 */
[----:B------:R-:W-:Y:S01]  /*64f0*/  FMNMX.FTZ R0, R158, R0, !PT ;  /* 0x000000009e007209 */ /* 0x000fe20007810000 */
[-C--:B------:R-:W-:Y:S01]  /*6500*/  FMUL.FTZ R80, R80, R9.reuse ;  /* 0x0000000950507220 */ /* 0x080fe20000410000 */
[-C--:B------:R-:W-:Y:S01]  /*6510*/  FMUL.FTZ R81, R81, R9.reuse ;  /* 0x0000000951517220 */ /* 0x080fe20000410000 */
[-C--:B------:R-:W-:Y:S01]  /*6520*/  FMUL.FTZ R84, R84, R9.reuse ;  /* 0x0000000954547220 */ /* 0x080fe20000410000 */
[----:B------:R-:W-:Y:S01]  /*6530*/  FMNMX.FTZ R0, R159, R0, !PT ;  /* 0x000000009f007209 */ /* 0x000fe20007810000 */
[----:B------:R-:W4:Y:S01]  /*6540*/  MUFU.TANH R166, R166 ;  /* 0x000000a600a67308 */ /* 0x000f220000002400 */
[-C--:B------:R-:W-:Y:S01]  /*6550*/  FMUL.FTZ R85, R85, R9.reuse ;  /* 0x0000000955557220 */ /* 0x080fe20000410000 */
[-C--:B------:R-:W-:Y:S01]  /*6560*/  FMUL.FTZ R88, R88, R9.reuse ;  /* 0x0000000958587220 */ /* 0x080fe20000410000 */
[----:B------:R-:W-:Y:S01]  /*6570*/  FMNMX.FTZ R0, R162, R0, !PT ;  /* 0x00000000a2007209 */ /* 0x000fe20007810000 */
[-C--:B------:R-:W-:Y:S01]  /*6580*/  FMUL.FTZ R89, R89, R9.reuse ;  /* 0x0000000959597220 */ /* 0x080fe20000410000 */
[-C--:B------:R-:W-:Y:S01]  /*6590*/  FMUL.FTZ R92, R92, R9.reuse ;  /* 0x000000095c5c7220 */ /* 0x080fe20000410000 */
[-C--:B------:R-:W-:Y:S01]  /*65a0*/  FMUL.FTZ R93, R93, R9.reuse ;  /* 0x000000095d5d7220 */ /* 0x080fe20000410000 */
[----:B------:R-:W-:Y:S01]  /*65b0*/  FMNMX.FTZ R0, R10, R0, !PT ;  /* 0x000000000a007209 */ /* 0x000fe20007810000 */
[----:B------:R-:W5:Y:S01]  /*65c0*/  MUFU.TANH R167, R167 ;  /* 0x000000a700a77308 */ /* 0x000f620000002400 */
[-C--:B------:R-:W-:Y:S01]  /*65d0*/  FMUL.FTZ R96, R96, R9.reuse ;  /* 0x0000000960607220 */ /* 0x080fe20000410000 */
[-C--:B------:R-:W-:Y:S01]  /*65e0*/  FMUL.FTZ R97, R97, R9.reuse ;  /* 0x0000000961617220 */ /* 0x080fe20000410000 */
[----:B--2---:R-:W-:Y:S01]  /*65f0*/  FMNMX.FTZ R0, R163, R0, !PT ;  /* 0x00000000a3007209 */ /* 0x004fe20007810000 */
[-C--:B------:R-:W-:Y:S01]  /*6600*/  FMUL.FTZ R100, R100, R9.reuse ;  /* 0x0000000964647220 */ /* 0x080fe20000410000 */
[-C--:B------:R-:W-:Y:S01]  /*6610*/  FMUL.FTZ R101, R101, R9.reuse ;  /* 0x0000000965657220 */ /* 0x080fe20000410000 */
[-C--:B------:R-:W-:Y:S01]  /*6620*/  FMUL.FTZ R104, R104, R9.reuse ;  /* 0x0000000968687220 */ /* 0x080fe20000410000 */
[----:B---3--:R-:W-:Y:S01]  /*6630*/  FMNMX.FTZ R0, R4, R0, !PT ;  /* 0x0000000004007209 */ /* 0x008fe20007810000 */
[----:B------:R-:W2:Y:S01]  /*6640*/  MUFU.TANH R169, R169 ;  /* 0x000000a900a97308 */ /* 0x000ea20000002400 */
[-C--:B------:R-:W-:Y:S01]  /*6650*/  FMUL.FTZ R105, R105, R9.reuse ;  /* 0x0000000969697220 */ /* 0x080fe20000410000 */
[-C--:B------:R-:W-:Y:S01]  /*6660*/  FMUL.FTZ R108, R108, R9.reuse ;  /* 0x000000096c6c7220 */ /* 0x080fe20000410000 */
[----:B0-----:R-:W-:Y:S01]  /*6670*/  FMNMX.FTZ R0, R12, R0, !PT ;  /* 0x000000000c007209 */ /* 0x001fe20007810000 */
[-C--:B------:R-:W-:Y:S01]  /*6680*/  FMUL.FTZ R109, R109, R9.reuse ;  /* 0x000000096d6d7220 */ /* 0x080fe20000410000 */
[-C--:B------:R-:W-:Y:S01]  /*6690*/  FMUL.FTZ R112, R112, R9.reuse ;  /* 0x0000000970707220 */ /* 0x080fe20000410000 */
[-C--:B------:R-:W-:Y:S01]  /*66a0*/  FMUL.FTZ R113, R113, R9.reuse ;  /* 0x0000000971717220 */ /* 0x080fe20000410000 */
[----:B----4-:R-:W-:Y:S01]  /*66b0*/  FMNMX.FTZ R0, R166, R0, !PT ;  /* 0x00000000a6007209 */ /* 0x010fe20007810000 */
[----:B------:R-:W0:Y:S01]  /*66c0*/  MUFU.TANH R170, R170 ;  /* 0x000000aa00aa7308 */ /* 0x000e220000002400 */
[-C--:B------:R-:W-:Y:S01]  /*66d0*/  FMUL.FTZ R116, R116, R9.reuse ;  /* 0x0000000974747220 */ /* 0x080fe20000410000 */
[-C--:B------:R-:W-:Y:S01]  /*66e0*/  FMUL.FTZ R117, R117, R9.reuse ;  /* 0x0000000975757220 */ /* 0x080fe20000410000 */
[----:B-----5:R-:W-:Y:S01]  /*66f0*/  FMNMX.FTZ R0, R167, R0, !PT ;  /* 0x00000000a7007209 */ /* 0x020fe20007810000 */
[-C--:B------:R-:W-:Y:S01]  /*6700*/  FMUL.FTZ R120, R120, R9.reuse ;  /* 0x0000000978787220 */ /* 0x080fe20000410000 */
[-C--:B------:R-:W-:Y:S01]  /*6710*/  FMUL.FTZ R121, R121, R9.reuse ;  /* 0x0000000979797220 */ /* 0x080fe20000410000 */
[-C--:B------:R-:W-:Y:S01]  /*6720*/  FMUL.FTZ R124, R124, R9.reuse ;  /* 0x000000097c7c7220 */ /* 0x080fe20000410000 */
[-C--:B------:R-:W-:Y:S01]  /*6730*/  FMUL.FTZ R125, R125, R9.reuse ;  /* 0x000000097d7d7220 */ /* 0x080fe20000410000 */
[----:B------:R-:W3:Y:S01]  /*6740*/  MUFU.TANH R171, R171 ;  /* 0x000000ab00ab7308 */ /* 0x000ee20000002400 */
[----:B--2---:R-:W-:Y:S01]  /*6750*/  FMNMX.FTZ R0, R169, R0, !PT ;  /* 0x00000000a9007209 */ /* 0x004fe20007810000 */
[-C--:B------:R-:W-:Y:S01]  /*6760*/  FMUL.FTZ R128, R128, R9.reuse ;  /* 0x0000000980807220 */ /* 0x080fe20000410000 */
[-C--:B------:R-:W-:Y:S01]  /*6770*/  FMUL.FTZ R129, R129, R9.reuse ;  /* 0x0000000981817220 */ /* 0x080fe20000410000 */
[-C--:B------:R-:W-:Y:S01]  /*6780*/  FMUL.FTZ R132, R132, R9.reuse ;  /* 0x0000000984847220 */ /* 0x080fe20000410000 */
[-C--:B------:R-:W-:Y:S01]  /*6790*/  FMUL.FTZ R133, R133, R9.reuse ;  /* 0x0000000985857220 */ /* 0x080fe20000410000 */
[-C--:B------:R-:W-:Y:S01]  /*67a0*/  FMUL.FTZ R136, R136, R9.reuse ;  /* 0x0000000988887220 */ /* 0x080fe20000410000 */
[-C--:B------:R-:W-:Y:S01]  /*67b0*/  FMUL.FTZ R137, R137, R9.reuse ;  /* 0x0000000989897220 */ /* 0x080fe20000410000 */
[----:B------:R-:W-:Y:S01]  /*67c0*/  MUFU.EX2 R178, R156 ;  /* 0x0000009c00b27308 */ /* 0x000fe20000000800 */
[----:B0-----:R-:W-:Y:S01]  /*67d0*/  FMNMX.FTZ R0, R170, R0, !PT ;  /* 0x00000000aa007209 */ /* 0x001fe20007810000 */
[-C--:B------:R-:W-:Y:S01]  /*67e0*/  FMUL.FTZ R140, R140, R9.reuse ;  /* 0x000000098c8c7220 */ /* 0x080fe20000410000 */
[-C--:B------:R-:W-:Y:S01]  /*67f0*/  FMUL.FTZ R141, R141, R9.reuse ;  /* 0x000000098d8d7220 */ /* 0x080fe20000410000 */
[-C--:B------:R-:W-:Y:S01]  /*6800*/  FMUL.FTZ R144, R144, R9.reuse ;  /* 0x0000000990907220 */ /* 0x080fe20000410000 */
[-C--:B------:R-:W-:Y:S01]  /*6810*/  FMUL.FTZ R145, R145, R9.reuse ;  /* 0x0000000991917220 */ /* 0x080fe20000410000 */
[-C--:B------:R-:W-:Y:S01]  /*6820*/  FMUL.FTZ R148, R148, R9.reuse ;  /* 0x0000000994947220 */ /* 0x080fe20000410000 */
[----:B------:R-:W-:Y:S01]  /*6830*/  FMUL.FTZ R149, R149, R9 ;  /* 0x0000000995957220 */ /* 0x000fe20000410000 */
[----:B------:R-:W-:Y:S01]  /*6840*/  MUFU.EX2 R13, R13 ;  /* 0x0000000d000d7308 */ /* 0x000fe20000000800 */
[----:B---3--:R-:W-:-:S04]  /*6850*/  FMNMX.FTZ R0, R171, R0, !PT ;  /* 0x00000000ab007209 */ /* 0x008fc80007810000 */
[----:B------:R-:W-:-:S03]  /*6860*/  FMNMX.FTZ R0, R172, R0, !PT ;  /* 0x00000000ac007209 */ /* 0x000fc60007810000 */
[----:B------:R-:W-:Y:S01]  /*6870*/  MUFU.EX2 R14, R14 ;  /* 0x0000000e000e7308 */ /* 0x000fe20000000800 */
[----:B------:R-:W-:-:S05]  /*6880*/  FMNMX.FTZ R0, R173, R0, !PT ;  /* 0x00000000ad007209 */ /* 0x000fca0007810000 */
[----:B------:R-:W0:Y:S02]  /*6890*/  SHFL.BFLY PT, R174, R0, 0x2, 0x1f ;  /* 0x0c401f0000ae7f89 */ /* 0x000e2400000e0000 */
[----:B------:R-:W-:Y:S08]  /*68a0*/  MUFU.EX2 R15, R15 ;  /* 0x0000000f000f7308 */ /* 0x000ff00000000800 */
[----:B------:R-:W-:Y:S08]  /*68b0*/  MUFU.EX2 R20, R20 ;  /* 0x0000001400147308 */ /* 0x000ff00000000800 */
[----:B------:R-:W-:Y:S01]  /*68c0*/  MUFU.EX2 R21, R21 ;  /* 0x0000001500157308 */ /* 0x000fe20000000800 */
[----:B0-----:R-:W-:-:S07]  /*68d0*/  FMNMX.FTZ R0, R0, R174, !PT ;  /* 0x000000ae00007209 */ /* 0x001fce0007810000 */
[----:B------:R-:W0:Y:S01]  /*68e0*/  MUFU.EX2 R168, R168 ;  /* 0x000000a800a87308 */ /* 0x000e220000000800 */
[----:B------:R-:W2:Y:S07]  /*68f0*/  SHFL.BFLY PT, R174, R0, 0x1, 0x1f ;  /* 0x0c201f0000ae7f89 */ /* 0x000eae00000e0000 */
[----:B------:R-:W-:Y:S08]  /*6900*/  MUFU.EX2 R177, R165 ;  /* 0x000000a500b17308 */ /* 0x000ff00000000800 */
[----:B------:R0:W-:Y:S02]  /*6910*/  MUFU.EX2 R179, R160 ;  /* 0x000000a000b37308 */ /* 0x0001e40000000800 */
[----:B0-----:R-:W-:-:S02]  /*6920*/  F2FP.F16.F32.PACK_AB R160, R168, R21 ;  /* 0x00000015a8a0723e */ /* 0x001fc400000000ff */
[----:B--2---:R-:W-:-:S05]  /*6930*/  FMNMX.FTZ R0, R0, R174, !PT ;  /* 0x000000ae00007209 */ /* 0x004fca0007810000 */
[C---:B------:R-:W-:Y:S01]  /*6940*/  FADD.FTZ R175, -R0.reuse, R8 ;  /* 0x0000000800af7221 */ /* 0x040fe20000010100 */
[----:B------:R-:W-:Y:S01]  /*6950*/  FMUL.FTZ R174, R0, UR10 ;  /* 0x0000000a00ae7c20 */ /* 0x000fe20008410000 */
[----:B------:R-:W-:Y:S02]  /*6960*/  MUFU.EX2 R8, R153 ;  /* 0x0000009900087308 */ /* 0x000fe40000000800 */
        /* <DEDUP_REMOVED lines=19> */
[----:B------:R-:W3:Y:S01]  /*6aa0*/  MUFU.EX2 R155, R155 ;  /* 0x0000009b009b7308 */ /* 0x000ee20000000800 */
[-C--:B0-----:R-:W-:Y:S01]  /*6ab0*/  FMUL.FTZ R26, R26, R10.reuse ;  /* 0x0000000a1a1a7220 */ /* 0x081fe20000410000 */
[-C--:B------:R-:W-:Y:S01]  /*6ac0*/  FMUL.FTZ R27, R27, R10.reuse ;  /* 0x0000000a1b1b7220 */ /* 0x080fe20000410000 */
[-C--:B------:R-:W-:Y:S01]  /*6ad0*/  FMUL.FTZ R30, R30, R10.reuse ;  /* 0x0000000a1e1e7220 */ /* 0x080fe20000410000 */
[-C--:B------:R-:W-:Y:S01]  /*6ae0*/  FMUL.FTZ R31, R31, R10.reuse ;  /* 0x0000000a1f1f7220 */ /* 0x080fe20000410000 */
[-C--:B------:R-:W-:Y:S01]  /*6af0*/  FMUL.FTZ R34, R34, R10.reuse ;  /* 0x0000000a22227220 */ /* 0x080fe20000410000 */
[-C--:B------:R-:W-:Y:S01]  /*6b00*/  FMUL.FTZ R35, R35, R10.reuse ;  /* 0x0000000a23237220 */ /* 0x080fe20000410000 */
[-C--:B------:R-:W-:Y:S01]  /*6b10*/  FMUL.FTZ R38, R38, R10.reuse ;  /* 0x0000000a26267220 */ /* 0x080fe20000410000 */
[----:B------:R-:W-:Y:S01]  /*6b20*/  MUFU.EX2 R156, R159 ;  /* 0x0000009f009c7308 */ /* 0x000fe20000000800 */
[----:B--2---:R-:W-:Y:S01]  /*6b30*/  FFMA.FTZ R5, R10, R5, R153 ;  /* 0x000000050a057223 */ /* 0x004fe20000010099 */
[-C--:B------:R-:W-:Y:S01]  /*6b40*/  FMUL.FTZ R39, R39, R10.reuse ;  /* 0x0000000a27277220 */ /* 0x080fe20000410000 */
[-C--:B------:R-:W-:Y:S01]  /*6b50*/  FMUL.FTZ R42, R42, R10.reuse ;  /* 0x0000000a2a2a7220 */ /* 0x080fe20000410000 */
[-C--:B------:R-:W-:Y:S01]  /*6b60*/  FMUL.FTZ R43, R43, R10.reuse ;  /* 0x0000000a2b2b7220 */ /* 0x080fe20000410000 */
[-C--:B------:R-:W-:Y:S01]  /*6b70*/  FMUL.FTZ R46, R46, R10.reuse ;  /* 0x0000000a2e2e7220 */ /* 0x080fe20000410000 */
[-C--:B------:R-:W-:Y:S01]  /*6b80*/  FMUL.FTZ R47, R47, R10.reuse ;  /* 0x0000000a2f2f7220 */ /* 0x080fe20000410000 */
[-C--:B------:R-:W-:Y:S01]  /*6b90*/  FMUL.FTZ R50, R50, R10.reuse ;  /* 0x0000000a32327220 */ /* 0x080fe20000410000 */
[----:B------:R-:W-:Y:S01]  /*6ba0*/  MUFU.EX2 R175, R157 ;  /* 0x0000009d00af7308 */ /* 0x000fe20000000800 */
[C---:B---3--:R-:W-:Y:S01]  /*6bb0*/  FADD.FTZ R5, R155.reuse, R5 ;  /* 0x000000059b057221 */ /* 0x048fe20000010000 */
[----:B------:R-:W-:Y:S01]  /*6bc0*/  F2FP.F16.F32.PACK_AB R153, R155, R153 ;  /* 0x000000999b99723e */ /* 0x000fe200000000ff */
[-C--:B------:R-:W-:Y:S01]  /*6bd0*/  FMUL.FTZ R51, R51, R10.reuse ;  /* 0x0000000a33337220 */ /* 0x080fe20000410000 */
[-C--:B------:R-:W-:Y:S01]  /*6be0*/  FMUL.FTZ R54, R54, R10.reuse ;  /* 0x0000000a36367220 */ /* 0x080fe20000410000 */
        /* <DEDUP_REMOVED lines=11> */
[----:B------:R3:W4:Y:S01]  /*6ca0*/  MUFU.EX2 R157, R162 ;  /* 0x000000a2009d7308 */ /* 0x0007220000000800 */
[----:B0-----:R-:W-:-:S02]  /*6cb0*/  IMAD.U32 R158, RZ, RZ, UR23 ;  /* 0x00000017ff9e7e24 */ /* 0x001fc4000f8e00ff */
[-C--:B------:R-:W-:Y:S01]  /*6cc0*/  FMUL.FTZ R75, R75, R10.reuse ;  /* 0x0000000a4b4b7220 */ /* 0x080fe20000410000 */
[-C--:B------:R-:W-:Y:S01]  /*6cd0*/  FMUL.FTZ R78, R78, R10.reuse ;  /* 0x0000000a4e4e7220 */ /* 0x080fe20000410000 */
[-C--:B------:R-:W-:Y:S01]  /*6ce0*/  FMUL.FTZ R79, R79, R10.reuse ;  /* 0x0000000a4f4f7220 */ /* 0x080fe20000410000 */
[----:B------:R-:W-:Y:S02]  /*6cf0*/  @!P1 IMAD R158, R158, 0x40, R16 ;  /* 0x000000409e9e9824 */ /* 0x000fe400078e0210 */
[-C--:B------:R-:W-:Y:S01]  /*6d00*/  FMUL.FTZ R82, R82, R10.reuse ;  /* 0x0000000a52527220 */ /* 0x080fe20000410000 */
[-C--:B------:R-:W-:Y:S01]  /*6d10*/  FMUL.FTZ R83, R83, R10.reuse ;  /* 0x0000000a53537220 */ /* 0x080fe20000410000 */
[----:B------:R-:W0:Y:S01]  /*6d20*/  MUFU.EX2 R176, R176 ;  /* 0x000000b000b07308 */ /* 0x000e220000000800 */
[----:B--2---:R-:W-:Y:S01]  /*6d30*/  FADD.FTZ R5, R155, R5 ;  /* 0x000000059b057221 */ /* 0x004fe20000010000 */
[----:B------:R-:W-:Y:S01]  /*6d40*/  F2FP.F16.F32.PACK_AB R155, R156, R155 ;  /* 0x0000009b9c9b723e */ /* 0x000fe200000000ff */
[----:B------:R-:W-:Y:S01]  /*6d50*/  FMUL.FTZ R86, R86, R10 ;  /* 0x0000000a56567220 */ /* 0x000fe20000410000 */
[----:B------:R-:W-:Y:S01]  /*6d60*/  @!P1 LEA R158, R158, UR39, 0x2 ;  /* 0x000000279e9e9c11 */ /* 0x000fe2000f8e10ff */
[----:B------:R-:W-:Y:S01]  /*6d70*/  FADD.FTZ R5, R156, R5 ;  /* 0x000000059c057221 */ /* 0x000fe20000010000 */
[----:B------:R-:W-:Y:S01]  /*6d80*/  FADD.FTZ R156, R13, R11 ;  /* 0x0000000b0d9c7221 */ /* 0x000fe20000010000 */
[----:B---3--:R-:W-:Y:S01]  /*6d90*/  F2FP.F16.F32.PACK_AB R162, R178, R8 ;  /* 0x00000008b2a2723e */ /* 0x008fe200000000ff */
[----:B------:R-:W2:Y:S01]  /*6da0*/  MUFU.EX2 R159, R163 ;  /* 0x000000a3009f7308 */ /* 0x000ea20000000800 */
[----:B----4-:R-:W-:Y:S01]  /*6db0*/  FADD.FTZ R11, R157, R5 ;  /* 0x000000059d0b7221 */ /* 0x010fe20000010000 */
[C---:B------:R-:W-:Y:S01]  /*6dc0*/  FADD.FTZ R5, R14.reuse, R156 ;  /* 0x0000009c0e057221 */ /* 0x040fe20000010000 */
[----:B------:R-:W-:Y:S01]  /*6dd0*/  @!P1 STS [R158+0x28800], R9 ;  /* 0x028800099e009388 */ /* 0x000fe20000000800 */
[----:B------:R-:W-:Y:S01]  /*6de0*/  F2FP.F16.F32.PACK_AB R156, R14, R13 ;  /* 0x0000000d0e9c723e */ /* 0x000fe200000000ff */
[-C--:B------:R-:W-:Y:S01]  /*6df0*/  FMUL.FTZ R87, R87, R10.reuse ;  /* 0x0000000a57577220 */ /* 0x080fe20000410000 */
[----:B------:R-:W-:Y:S01]  /*6e00*/  FADD.FTZ R5, R15, R5 ;  /* 0x000000050f057221 */ /* 0x000fe20000010000 */
[----:B------:R3:W-:Y:S01]  /*6e10*/  @!P1 STS [R158+0x28820], R10 ;  /* 0x0288200a9e009388 */ /* 0x0007e20000000800 */
[----:B------:R-:W4:Y:S01]  /*6e20*/  MUFU.EX2 R4, R4 ;  /* 0x0000000400047308 */ /* 0x000f220000000800 */
[----:B0-----:R-:W-:Y:S01]  /*6e30*/  FADD.FTZ R11, R176, R11 ;  /* 0x0000000bb00b7221 */ /* 0x001fe20000010000 */
[----:B------:R-:W-:Y:S01]  /*6e40*/  FADD.FTZ R5, R20, R5 ;  /* 0x0000000514057221 */ /* 0x000fe20000010000 */
[----:B------:R-:W-:Y:S01]  /*6e50*/  BAR.SYNC.DEFER_BLOCKING 0xf, 0x100 ;  /* 0x03c4000000007b1d */ /* 0x000fe20000010000 */
[----:B------:R-:W-:Y:S01]  /*6e60*/  F2FP.F16.F32.PACK_AB R157, R176, R157 ;  /* 0x0000009db09d723e */ /* 0x000fe200000000ff */
[-C--:B------:R-:W-:Y:S01]  /*6e70*/  FMUL.FTZ R90, R90, R10.reuse ;  /* 0x0000000a5a5a7220 */ /* 0x080fe20000410000 */
[-C--:B------:R-:W-:Y:S01]  /*6e80*/  FMUL.FTZ R91, R91, R10.reuse ;  /* 0x0000000a5b5b7220 */ /* 0x080fe20000410000 */
[-C--:B------:R-:W-:Y:S01]  /*6e90*/  FMUL.FTZ R94, R94, R10.reuse ;  /* 0x0000000a5e5e7220 */ /* 0x080fe20000410000 */
[-C--:B------:R-:W-:Y:S01]  /*6ea0*/  FMUL.FTZ R95, R95, R10.reuse ;  /* 0x0000000a5f5f7220 */ /* 0x080fe20000410000 */
[----:B------:R-:W0:Y:S01]  /*6eb0*/  MUFU.EX2 R12, R12 ;  /* 0x0000000c000c7308 */ /* 0x000e220000000800 */
[----:B--2---:R-:W-:Y:S01]  /*6ec0*/  FADD.FTZ R11, R159, R11 ;  /* 0x0000000b9f0b7221 */ /* 0x004fe20000010000 */
[----:B---3--:R-:W-:Y:S01]  /*6ed0*/  F2FP.F16.F32.PACK_AB R158, R20, R15 ;  /* 0x0000000f149e723e */ /* 0x008fe200000000ff */
[-C--:B------:R-:W-:Y:S01]  /*6ee0*/  FMUL.FTZ R98, R98, R10.reuse ;  /* 0x0000000a62627220 */ /* 0x080fe20000410000 */
[-C--:B------:R-:W-:Y:S01]  /*6ef0*/  FMUL.FTZ R99, R99, R10.reuse ;  /* 0x0000000a63637220 */ /* 0x080fe20000410000 */
[-C--:B------:R-:W-:Y:S01]  /*6f00*/  FMUL.FTZ R102, R102, R10.reuse ;  /* 0x0000000a66667220 */ /* 0x080fe20000410000 */
[-C--:B------:R-:W-:Y:S01]  /*6f10*/  FMUL.FTZ R103, R103, R10.reuse ;  /* 0x0000000a67677220 */ /* 0x080fe20000410000 */
[-C--:B------:R-:W-:Y:S01]  /*6f20*/  FMUL.FTZ R106, R106, R10.reuse ;  /* 0x0000000a6a6a7220 */ /* 0x080fe20000410000 */
[----:B------:R-:W2:Y:S01]  /*6f30*/  MUFU.EX2 R161, R166 ;  /* 0x000000a600a17308 */ /* 0x000ea20000000800 */
[C---:B----4-:R-:W-:Y:S01]  /*6f40*/  FADD.FTZ R11, R4.reuse, R11 ;  /* 0x0000000b040b7221 */ /* 0x050fe20000010000 */
[----:B------:R-:W-:Y:S01]  /*6f50*/  F2FP.F16.F32.PACK_AB R159, R4, R159 ;  /* 0x0000009f049f723e */ /* 0x000fe200000000ff */
[----:B------:R-:W-:Y:S01]  /*6f60*/  FADD.FTZ R4, R21, R5 ;  /* 0x0000000515047221 */ /* 0x000fe20000010000 */
[-C--:B------:R-:W-:Y:S01]  /*6f70*/  FMUL.FTZ R107, R107, R10.reuse ;  /* 0x0000000a6b6b7220 */ /* 0x080fe20000410000 */
[-C--:B------:R-:W-:Y:S01]  /*6f80*/  FMUL.FTZ R110, R110, R10.reuse ;  /* 0x0000000a6e6e7220 */ /* 0x080fe20000410000 */
[-C--:B------:R-:W-:Y:S01]  /*6f90*/  FMUL.FTZ R111, R111, R10.reuse ;  /* 0x0000000a6f6f7220 */ /* 0x080fe20000410000 */
[----:B------:R-:W-:Y:S01]  /*6fa0*/  FADD.FTZ R4, R168, R4 ;  /* 0x00000004a8047221 */ /* 0x000fe20000010000 */
[----:B------:R-:W3:Y:S01]  /*6fb0*/  MUFU.EX2 R163, R167 ;  /* 0x000000a700a37308 */ /* 0x000ee20000000800 */
[----:B0-----:R-:W-:Y:S01]  /*6fc0*/  FADD.FTZ R11, R12, R11 ;  /* 0x0000000b0c0b7221 */ /* 0x001fe20000010000 */
[----:B------:R0:W-:Y:S01]  /*6fd0*/  STSM.16.M88.4 [R18+0x26800], R152 ;  /* 0x0268009812007844 */ /* 0x0001e20000000200 */
[----:B------:R-:W-:Y:S01]  /*6fe0*/  FADD.FTZ R4, R8, R4 ;  /* 0x0000000408047221 */ /* 0x000fe20000010000 */
[-C--:B------:R-:W-:Y:S01]  /*6ff0*/  FMUL.FTZ R114, R114, R10.reuse ;  /* 0x0000000a72727220 */ /* 0x080fe20000410000 */
[----:B------:R-:W-:Y:S01]  /*7000*/  FMUL.FTZ R115, R115, R10 ;  /* 0x0000000a73737220 */ /* 0x000fe20000410000 */
[----:B------:R0:W-:Y:S01]  /*7010*/  STSM.16.M88.4 [R19], R156 ;  /* 0x0000009c13007844 */ /* 0x0001e20000000200 */
[----:B------:R-:W-:Y:S01]  /*7020*/  FADD.FTZ R4, R178, R4 ;  /* 0x00000004b2047221 */ /* 0x000fe20000010000 */
[----:B------:R-:W4:Y:S01]  /*7030*/  MUFU.EX2 R169, R169 ;  /* 0x000000a900a97308 */ /* 0x000f220000000800 */
[C---:B--2---:R-:W-:Y:S01]  /*7040*/  FADD.FTZ R11, R161.reuse, R11 ;  /* 0x0000000ba10b7221 */ /* 0x044fe20000010000 */
[----:B------:R-:W-:Y:S01]  /*7050*/  F2FP.F16.F32.PACK_AB R161, R161, R12 ;  /* 0x0000000ca1a1723e */ /* 0x000fe200000000ff */
[----:B------:R-:W-:Y:S01]  /*7060*/  FADD.FTZ R4, R175, R4 ;  /* 0x00000004af047221 */ /* 0x000fe20000010000 */
[-C--:B------:R-:W-:Y:S01]  /*7070*/  FMUL.FTZ R118, R118, R10.reuse ;  /* 0x0000000a76767220 */ /* 0x080fe20000410000 */
[-C--:B------:R-:W-:Y:S01]  /*7080*/  FMUL.FTZ R119, R119, R10.reuse ;  /* 0x0000000a77777220 */ /* 0x080fe20000410000 */
[-C--:B------:R-:W-:Y:S01]  /*7090*/  FMUL.FTZ R122, R122, R10.reuse ;  /* 0x0000000a7a7a7220 */ /* 0x080fe20000410000 */
[----:B------:R-:W-:Y:S01]  /*70a0*/  FADD.FTZ R4, R179, R4 ;  /* 0x00000004b3047221 */ /* 0x000fe20000010000 */
        /* <DEDUP_REMOVED lines=9> */
[C---:B----4-:R-:W-:Y:S01]  /*7140*/  FADD.FTZ R11, R169.reuse, R11 ;  /* 0x0000000ba90b7221 */ /* 0x050fe20000010000 */
[----:B------:R-:W-:Y:S01]  /*7150*/  F2FP.F16.F32.PACK_AB R163, R169, R163 ;  /* 0x000000a3a9a3723e */ /* 0x000fe200000000ff */
[-C--:B------:R-:W-:Y:S01]  /*7160*/  FMUL.FTZ R135, R135, R10.reuse ;  /* 0x0000000a87877220 */ /* 0x080fe20000410000 */
[-C--:B------:R-:W-:Y:S01]  /*7170*/  FMUL.FTZ R138, R138, R10.reuse ;  /* 0x0000000a8a8a7220 */ /* 0x080fe20000410000 */
[-C--:B------:R-:W-:Y:S01]  /*7180*/  FMUL.FTZ R139, R139, R10.reuse ;  /* 0x0000000a8b8b7220 */ /* 0x080fe20000410000 */
[-C--:B------:R-:W-:Y:S01]  /*7190*/  FMUL.FTZ R142, R142, R10.reuse ;  /* 0x0000000a8e8e7220 */ /* 0x080fe20000410000 */
[----:B------:R0:W-:Y:S01]  /*71a0*/  STSM.16.M88.4 [R23], R160 ;  /* 0x000000a017007844 */ /* 0x0001e20000000200 */
[----:B------:R-:W4:Y:S01]  /*71b0*/  MUFU.EX2 R167, R172 ;  /* 0x000000ac00a77308 */ /* 0x000f220000000800 */
[----:B--2---:R-:W-:Y:S01]  /*71c0*/  FADD.FTZ R11, R165, R11 ;  /* 0x0000000ba50b7221 */ /* 0x004fe20000010000 */
[-C--:B------:R-:W-:Y:S01]  /*71d0*/  FMUL.FTZ R143, R143, R10.reuse ;  /* 0x0000000a8f8f7220 */ /* 0x080fe20000410000 */
[-C--:B------:R-:W-:Y:S01]  /*71e0*/  FMUL.FTZ R146, R146, R10.reuse ;  /* 0x0000000a92927220 */ /* 0x080fe20000410000 */
[-C--:B------:R-:W-:Y:S01]  /*71f0*/  FMUL.FTZ R147, R147, R10.reuse ;  /* 0x0000000a93937220 */ /* 0x080fe20000410000 */
[-C--:B------:R-:W-:Y:S01]  /*7200*/  FMUL.FTZ R150, R150, R10.reuse ;  /* 0x0000000a96967220 */ /* 0x080fe20000410000 */
[----:B------:R-:W-:-:S02]  /*7210*/  FMUL.FTZ R151, R151, R10 ;  /* 0x0000000a97977220 */ /* 0x000fc40000410000 */
[----:B------:R2:W5:Y:S01]  /*7220*/  MUFU.EX2 R174, R164 ;  /* 0x000000a400ae7308 */ /* 0x0005620000000800 */
[C---:B---3--:R-:W-:Y:S01]  /*7230*/  FADD.FTZ R11, R171.reuse, R11 ;  /* 0x0000000bab0b7221 */ /* 0x048fe20000010000 */
[----:B------:R-:W-:-:S06]  /*7240*/  F2FP.F16.F32.PACK_AB R165, R171, R165 ;  /* 0x000000a5aba5723e */ /* 0x000fcc00000000ff */
[----:B------:R-:W3:Y:S01]  /*7250*/  MUFU.EX2 R173, R173 ;  /* 0x000000ad00ad7308 */ /* 0x000ee20000000800 */
[----:B----4-:R-:W-:Y:S01]  /*7260*/  FADD.FTZ R11, R167, R11 ;  /* 0x0000000ba70b7221 */ /* 0x010fe20000010000 */
[----:B--2---:R-:W-:Y:S02]  /*7270*/  F2FP.F16.F32.PACK_AB R164, R179, R175 ;  /* 0x000000afb3a4723e */ /* 0x004fe400000000ff */
[----:B-----5:R-:W-:Y:S01]  /*7280*/  F2FP.F16.F32.PACK_AB R166, R177, R174 ;  /* 0x000000aeb1a6723e */ /* 0x020fe200000000ff */
[----:B------:R-:W-:-:S04]  /*7290*/  FADD.FTZ R4, R174, R4 ;  /* 0x00000004ae047221 */ /* 0x000fc80000010000 */
[----:B------:R-:W-:Y:S01]  /*72a0*/  FADD.FTZ R4, R177, R4 ;  /* 0x00000004b1047221 */ /* 0x000fe20000010000 */
[C---:B---3--:R-:W-:Y:S01]  /*72b0*/  F2FP.F16.F32.PACK_AB R167, R173.reuse, R167 ;  /* 0x000000a7ada7723e */ /* 0x048fe200000000ff */
[----:B------:R-:W-:-:S04]  /*72c0*/  FADD.FTZ R5, R173, R11 ;  /* 0x0000000bad057221 */ /* 0x000fc80000010000 */
[----:B------:R0:W-:Y:S01]  /*72d0*/  STSM.16.M88.4 [R22], R164 ;  /* 0x000000a416007844 */ /* 0x0001e20000000200 */
[----:B------:R-:W-:Y:S05]  /*72e0*/  @!P0 BRA `(.L_x_381) ;  /* 0x0000000000048947 */ /* 0x000fea0003800000 */
[----:B------:R-:W-:Y:S01]  /*72f0*/  BPT.TRAP 0x1 ;  /* 0x000000040000795c */ /* 0x000fe20000300000 */
.L_x_381:
[----:B------:R2:W3:Y:S01]  /*7300*/  SYNCS.PHASECHK.TRANS64.TRYWAIT P1, [UR22+0x28c50], R6 ;  /* 0x028c5006ff0075a7 */ /* 0x0004e20008020156 */
[----:B------:R-:W-:Y:S05]  /*7310*/  @!P0 BRA `(.L_x_382) ;  /* 0x0000000000048947 */ /* 0x000fea0003800000 */
[----:B------:R-:W-:Y:S01]  /*7320*/  BPT.TRAP 0x1 ;  /* 0x000000040000795c */ /* 0x000fe20000300000 */
.L_x_382:
[----:B---3--:R-:W-:Y:S05]  /*7330*/  @P1 BRA `(.L_x_383) ;  /* 0x0000000000081947 */ /* 0x008fea0003800000 */
[----:B------:R-:W3:Y:S02]  /*7340*/  SYNCS.PHASECHK.TRANS64.TRYWAIT P1, [UR22+0x28c50], R6 ;  /* 0x028c5006ff0075a7 */ /* 0x000ee40008020156 */
[----:B---3--:R-:W-:Y:S05]  /*7350*/  @!P1 BRA `(.L_x_384) ;  /* 0x000000b4001c9947 */ /* 0x008fea0003800000 */
.L_x_383:
[----:B------:R-:W-:Y:S01]  /*7360*/  ULEA UR11, UR48, UR54, 0xc ;  /* 0x00000036300b7291 */ /* 0x000fe2000f8e603f */
[----:B------:R-:W-:Y:S01]  /*7370*/  WARPGROUP.ARRIVE ;  /* 0x00000000000079c5 */ /* 0x000fe20000000000 */
[----:B------:R-:W-:-:S05]  /*7380*/  UMOV UR7, 0x40000040 ;  /* 0x4000004000077882 */ /* 0x000fca0000000000 */
[----:B------:R-:W-:Y:S02]  /*7390*/  UMOV UR6, UR11 ;  /* 0x0000000b00067c82 */ /* 0x000fe40008000000 */
        /* <DEDUP_REMOVED lines=30> */
.L_x_385:
[----:B------:R-:W-:Y:S01]  /*7580*/  UIADD3 UR22, UR22, 0x28c60, URZ ;  /* 0x00028c6016167890 */ /* 0x000fe2000fffe03f */
[----:B------:R-:W-:Y:S01]  /*7590*/  PLOP3.LUT P1, PT, PT, PT, UP0, 0x80, 0x0 ;  /* 0x000000000000781c */ /* 0x000fe20003f2f008 */
[----:B------:R-:W-:Y:S01]  /*75a0*/  UMOV UR23, UR48 ;  /* 0x0000003000177c82 */ /* 0x000fe20008000000 */
[----:B------:R-:W-:Y:S01]  /*75b0*/  IMAD.MOV.U32 R8, RZ, RZ, R0 ;  /* 0x000000ffff087224 */ /* 0x000fe200078e0000 */
[----:B------:R-:W-:Y:S01]  /*75c0*/  UPRMT UR22, UR38, 0x654, UR22 ;  /* 0x0000065426167896 */ /* 0x000fe20008000016 */
[----:B---3--:R-:W-:-:S08]  /*75d0*/  IMAD.MOV.U32 R9, RZ, RZ, R7 ;  /* 0x000000ffff097224 */ /* 0x008fd000078e0007 */
[----:B------:R-:W-:Y:S01]  /*75e0*/  SYNCS.ARRIVE.TRANS64.RED.A1T0 RZ, [UR22], RZ ;  /* 0x000000ffffff79a7 */ /* 0x000fe20008100416 */
[----:B------:R-:W-:Y:S05]  /*75f0*/  @P1 BRA `(.L_x_386) ;  /* 0xffffffe000c01947 */ /* 0x000fea000383ffff */
.L_x_375:
[----:B------:R-:W5:Y:S01]  /*7600*/  SHFL.BFLY PT, R3, R4, 0x2, 0x1f ;  /* 0x0c401f0004037f89 */ /* 0x000f6200000e0000 */
[----:B------:R-:W-:Y:S01]  /*7610*/  IMAD.U32 R12, RZ, RZ, UR10 ;  /* 0x0000000aff0c7e24 */ /* 0x000fe2000f8e00ff */
[----:B------:R-:W-:Y:S08]  /*7620*/  BAR.ARV 0x8, 0x100 ;  /* 0x0204000000007b1d */ /* 0x000ff00000002000 */
[----:B------:R-:W-:Y:S01]  /*7630*/  BAR.SYNC.DEFER_BLOCKING 0xf, 0x100 ;  /* 0x03c4000000007b1d */ /* 0x000fe20000010000 */
[----:B------:R-:W-:Y:S01]  /*7640*/  ISETP.NE.AND P2, PT, R17, RZ, PT ;  /* 0x000000ff1100720c */ /* 0x000fe20003f45270 */
[----:B------:R-:W-:Y:S01]  /*7650*/  IMAD.MOV.U32 R13, RZ, RZ, -0x800000 ;  /* 0xff800000ff0d7424 */ /* 0x000fe200078e00ff */
[----:B------:R-:W-:-:S03]  /*7660*/  UIADD3 UR46, UR46, 0x1, URZ ;  /* 0x000000012e2e7890 */ /* 0x000fc6000fffe03f */
[----:B------:R-:W0:Y:S01]  /*7670*/  SHFL.BFLY PT, R8, R5, 0x2, 0x1f ;  /* 0x0c401f0005087f89 */ /* 0x000e2200000e0000 */
[----:B-----5:R-:W-:-:S05]  /*7680*/  FADD.FTZ R3, R3, R4 ;  /* 0x0000000403037221 */ /* 0x020fca0000010000 */
[----:B-1234-:R-:W1:Y:S01]  /*7690*/  SHFL.BFLY PT, R6, R3, 0x1, 0x1f ;  /* 0x0c201f0003067f89 */ /* 0x01ee6200000e0000 */
[----:B0-----:R-:W-:Y:S01]  /*76a0*/  FADD.FTZ R8, R8, R5 ;  /* 0x0000000508087221 */ /* 0x001fe20000010000 */
[----:B------:R-:W-:Y:S01]  /*76b0*/  IMAD.U32 R5, RZ, RZ, UR48 ;  /* 0x00000030ff057e24 */ /* 0x000fe2000f8e00ff */
[----:B------:R-:W-:-:S03]  /*76c0*/  UIADD3 UR48, UR48, 0x1, URZ ;  /* 0x0000000130307890 */ /* 0x000fc6000fffe03f */
[----:B------:R-:W0:Y:S01]  /*76d0*/  SHFL.BFLY PT, R9, R8, 0x1, 0x1f ;  /* 0x0c201f0008097f89 */ /* 0x000e2200000e0000 */
[----:B------:R-:W-:Y:S01]  /*76e0*/  @!P2 IMAD R5, R5, 0x40, R16 ;  /* 0x000000400505a824 */ /* 0x000fe200078e0210 */
[----:B------:R-:W-:Y:S01]  /*76f0*/  UISETP.NE.AND UP0, UPT, UR48, 0x2, UPT ;  /* 0x000000023000788c */ /* 0x000fe2000bf05270 */
[----:B-1----:R-:W-:Y:S01]  /*7700*/  FADD.FTZ R10, R3, R6 ;  /* 0x00000006030a7221 */ /* 0x002fe20000010000 */
[----:B------:R-:W-:Y:S02]  /*7710*/  IMAD.MOV.U32 R3, RZ, RZ, RZ ;  /* 0x000000ffff037224 */ /* 0x000fe400078e00ff */
[----:B------:R-:W-:Y:S02]  /*7720*/  USEL UR4, URZ, 0x1, UP0 ;  /* 0x000000013f047887 */ /* 0x000fe40008000000 */
[----:B------:R-:W-:Y:S01]  /*7730*/  USEL UR48, UR48, URZ, UP0 ;  /* 0x0000003f30307287 */ /* 0x000fe20008000000 */
[----:B------:R-:W-:Y:S01]  /*7740*/  FSETP.NE.FTZ.AND P0, PT, R10, RZ, PT ;  /* 0x000000ff0a00720b */ /* 0x000fe20003f15000 */
[----:B------:R-:W-:-:S12]  /*7750*/  ULOP3.LUT UR36, UR36, UR4, URZ, 0x3c, !UPT ;  /* 0x0000000424247292 */ /* 0x000fd8000f8e3c3f */
[----:B------:R-:W1:Y:S01]  /*7760*/  @P0 MUFU.LG2 R6, R10 ;  /* 0x0000000a00060308 */ /* 0x000e620000000c00 */
[----:B------:R-:W-:Y:S01]  /*7770*/  @P0 FMUL.FTZ R4, R12, 0.69314718246459960938 ;  /* 0x3f3172180c040820 */ /* 0x000fe20000410000 */
[----:B0-----:R-:W-:Y:S01]  /*7780*/  FADD.FTZ R11, R8, R9 ;  /* 0x00000009080b7221 */ /* 0x001fe20000010000 */
[----:B------:R-:W-:-:S04]  /*7790*/  IMAD.MOV.U32 R12, RZ, RZ, -0x800000 ;  /* 0xff800000ff0c7424 */ /* 0x000fc800078e00ff */
[----:B------:R-:W-:Y:S01]  /*77a0*/  FSETP.NE.FTZ.AND P1, PT, R11, RZ, PT ;  /* 0x000000ff0b00720b */ /* 0x000fe20003f35000 */
[----:B-1----:R-:W-:Y:S01]  /*77b0*/  @P0 FMUL.FTZ R9, R6, 0.69314718246459960938 ;  /* 0x3f31721806090820 */ /* 0x002fe20000410000 */
[----:B------:R-:W-:-:S11]  /*77c0*/  @!P2 LEA R6, R5, UR39, 0x2 ;  /* 0x000000270506ac11 */ /* 0x000fd6000f8e10ff */
[----:B------:R-:W0:Y:S01]  /*77d0*/  @P1 MUFU.RCP R3, R11 ;  /* 0x0000000b00031308 */ /* 0x000e220000001000 */
[----:B------:R-:W-:Y:S01]  /*77e0*/  @P0 FFMA.FTZ R12, R4, R7, R9 ;  /* 0x00000007040c0223 */ /* 0x000fe20000010009 */
[----:B------:R-:W-:-:S06]  /*77f0*/  IMAD.MOV.U32 R4, RZ, RZ, RZ ;  /* 0x000000ffff047224 */ /* 0x000fcc00078e00ff */
[----:B------:R-:W1:Y:S01]  /*7800*/  @P0 MUFU.RCP R4, R10 ;  /* 0x0000000a00040308 */ /* 0x000e620000001000 */
[----:B------:R-:W-:-:S07]  /*7810*/  PLOP3.LUT P0, PT, PT, PT, PT, 0x8, 0x0 ;  /* 0x000000000000781c */ /* 0x000fce0003f0e170 */
[----:B------:R-:W2:Y:S01]  /*7820*/  @P1 MUFU.LG2 R5, R11 ;  /* 0x0000000b00051308 */ /* 0x000ea20000000c00 */
[----:B0-----:R-:W-:Y:S01]  /*7830*/  @!P2 STS [R6+0x28820], R3 ;  /* 0x028820030600a388 */ /* 0x001fe20000000800 */
[-C--:B------:R-:W-:Y:S01]  /*7840*/  FMUL.FTZ R26, R26, R3.reuse ;  /* 0x000000031a1a7220 */ /* 0x080fe20000410000 */
[-C--:B------:R-:W-:Y:S01]  /*7850*/  FMUL.FTZ R27, R27, R3.reuse ;  /* 0x000000031b1b7220 */ /* 0x080fe20000410000 */
[-C--:B------:R-:W-:Y:S01]  /*7860*/  FMUL.FTZ R30, R30, R3.reuse ;  /* 0x000000031e1e7220 */ /* 0x080fe20000410000 */
[-C--:B------:R-:W-:Y:S01]  /*7870*/  FMUL.FTZ R31, R31, R3.reuse ;  /* 0x000000031f1f7220 */ /* 0x080fe20000410000 */
[-C--:B------:R-:W-:Y:S01]  /*7880*/  FMUL.FTZ R34, R34, R3.reuse ;  /* 0x0000000322227220 */ /* 0x080fe20000410000 */
[-C--:B------:R-:W-:Y:S01]  /*7890*/  FMUL.FTZ R35, R35, R3.reuse ;  /* 0x0000000323237220 */ /* 0x080fe20000410000 */
[----:B------:R-:W-:Y:S01]  /*78a0*/  FMUL.FTZ R38, R38, R3 ;  /* 0x0000000326267220 */ /* 0x000fe20000410000 */
        /* <DEDUP_REMOVED lines=10> */
[----:B0-----:R-:W-:-:S02]  /*7950*/  IMAD.U32 R6, RZ, RZ, UR10 ;  /* 0x0000000aff067e24 */ /* 0x001fc4000f8e00ff */
        /* <DEDUP_REMOVED lines=55> */
[----:B------:R-:W-:Y:S01]  /*7cd0*/  @P1 FMUL.FTZ R6, R6, 0.69314718246459960938 ;  /* 0x3f31721806061820 */ /* 0x000fe20000410000 */
[----:B--2---:R-:W-:Y:S01]  /*7ce0*/  @P1 FMUL.FTZ R4, R5, 0.69314718246459960938 ;  /* 0x3f31721805041820 */ /* 0x004fe20000410000 */
        /* <DEDUP_REMOVED lines=58> */
[----:B------:R-:W-:Y:S06]  /*8090*/  BAR.ARV 0xe, 0x100 ;  /* 0x0384000000007b1d */ /* 0x000fec0000002000 */
.L_x_351:
[----:B------:R-:W0:Y:S08]  /*80a0*/  S2UR UR38, SR_CgaCtaId ;  /* 0x00000000002679c3 */ /* 0x000e300000008800 */
[----:B------:R-:W-:Y:S06]  /*80b0*/  BAR.SYNC.DEFER_BLOCKING 0x5, 0x180 ;  /* 0x0146000000007b1d */ /* 0x000fec0000010000 */
[----:B------:R-:W-:Y:S01]  /*80c0*/  UMOV UR39, 0x400 ;  /* 0x0000040000277882 */ /* 0x000fe20000000000 */
[----:B------:R-:W-:Y:S01]  /*80d0*/  BSSY B0, `(.L_x_387) ;  /* 0x00004a6000007945 */ /* 0x000fe20003800000 */
[----:B0-----:R-:W-:-:S09]  /*80e0*/  ULEA UR39, UR38, UR39, 0x18 ;  /* 0x0000002726277291 */ /* 0x001fd2000f8ec03f */
[----:B------:R-:W0:Y:S02]  /*80f0*/  LDS.128 R4, [UR39+0x28cd0] ;  /* 0x028cd027ff047984 */ /* 0x000e240008000c00 */
[----:B0-----:R-:W-:Y:S02]  /*8100*/  R2UR UR5, R5 ;  /* 0x00000000050572ca */ /* 0x001fe400000e0000 */
[----:B------:R-:W-:Y:S02]  /*8110*/  R2UR UR6, R6 ;  /* 0x00000000060672ca */ /* 0x000fe400000e0000 */
[----:B------:R-:W-:Y:S01]  /*8120*/  R2UR UR7, R7 ;  /* 0x00000000070772ca */ /* 0x000fe200000e0000 */
[----:B------:R-:W-:Y:S06]  /*8130*/  BAR.ARV 0x4, 0x180 ;  /* 0x0106000000007b1d */ /* 0x000fec0000002000 */
[----:B------:R-:W-:Y:S08]  /*8140*/  @P0 BRA `(.L_x_388) ;  /* 0x0000003800680947 */ /* 0x000ff00003800000 */
[----:B------:R-:W2:Y:S01]  /*8150*/  LDL R0, [R1+0x38] ;  /* 0x0000380001007983 */ /* 0x000ea20000100800 */
[----:B------:R-:W0:Y:S01]  /*8160*/  S2UR UR4, SR_SWINHI ;  /* 0x00000000000479c3 */ /* 0x000e220000002f00 */
[----:B------:R-:W-:Y:S01]  /*8170*/  F2FP.F16.F32.PACK_AB R6, R29, R28 ;  /* 0x0000001c1d06723e */ /* 0x000fe200000000ff */
[----:B------:R-:W-:Y:S01]  /*8180*/  USHF.L.U64.HI UR12, UR40, 0x2, UR41 ;  /* 0x00000002280c7899 */ /* 0x000fe20008010229 */
[----:B------:R-:W-:Y:S01]  /*8190*/  F2FP.F16.F32.PACK_AB R7, R31, R30 ;  /* 0x0000001e1f07723e */ /* 0x000fe200000000ff */
[----:B------:R-:W-:Y:S01]  /*81a0*/  ULDC.64 UR10, c[0x0][0xc00] ;  /* 0x00030000000a7ab9 */ /* 0x000fe20000000a00 */
[----:B------:R-:W-:Y:S02]  /*81b0*/  F2FP.F16.F32.PACK_AB R9, R35, R34 ;  /* 0x000000222309723e */ /* 0x000fe400000000ff */
[----:B------:R-:W-:Y:S02]  /*81c0*/  F2FP.F16.F32.PACK_AB R10, R37, R36 ;  /* 0x00000024250a723e */ /* 0x000fe400000000ff */
[----:B------:R-:W-:Y:S01]  /*81d0*/  F2FP.F16.F32.PACK_AB R11, R39, R38 ;  /* 0x00000026270b723e */ /* 0x000fe200000000ff */
[----:B------:R-:W-:Y:S01]  /*81e0*/  UMOV UR8, UR39 ;  /* 0x0000002700087c82 */ /* 0x000fe20008000000 */
[----:B0-----:R-:W-:Y:S01]  /*81f0*/  UMOV UR9, UR4 ;  /* 0x0000000400097c82 */ /* 0x001fe20008000000 */
[----:B------:R-:W-:Y:S01]  /*8200*/  USHF.L.U32 UR4, UR40, 0x2, URZ ;  /* 0x0000000228047899 */ /* 0x000fe2000800063f */
[----:B------:R-:W-:-:S02]  /*8210*/  IMAD.U32 R14, RZ, RZ, UR8 ;  /* 0x00000008ff0e7e24 */ /* 0x000fc4000f8e00ff */
[----:B------:R-:W-:Y:S01]  /*8220*/  IMAD.U32 R15, RZ, RZ, UR9 ;  /* 0x00000009ff0f7e24 */ /* 0x000fe2000f8e00ff */
[----:B------:R-:W-:Y:S02]  /*8230*/  ULDC.64 UR8, c[0x0][0xc08] ;  /* 0x0003020000087ab9 */ /* 0x000fe40000000a00 */
[----:B------:R-:W-:-:S04]  /*8240*/  UISETP.NE.U32.AND UP0, UPT, UR8, URZ, UPT ;  /* 0x0000003f0800728c */ /* 0x000fc8000bf05070 */
[----:B------:R-:W-:Y:S01]  /*8250*/  UISETP.NE.AND.EX UP0, UPT, UR9, URZ, UPT, UP0 ;  /* 0x0000003f0900728c */ /* 0x000fe2000bf05300 */
[----:B------:R-:W-:Y:S05]  /*8260*/  BAR.SYNC.DEFER_BLOCKING 0x1, 0x100 ;  /* 0x0044000000007b1d */ /* 0x000fea0000010000 */
[----:B------:R-:W-:-:S05]  /*8270*/  PLOP3.LUT P1, PT, PT, PT, UP0, 0x80, 0x0 ;  /* 0x000000000000781c */ /* 0x000fca0003f2f008 */
[----:B------:R-:W-:-:S04]  /*8280*/  @UP0 UIADD3 UR8, UP1, UR4, UR8, URZ ;  /* 0x0000000804080290 */ /* 0x000fc8000ff3e03f */
[----:B------:R-:W-:Y:S02]  /*8290*/  @UP0 UIADD3.X UR9, UR12, UR9, URZ, UP1, !UPT ;  /* 0x000000090c090290 */ /* 0x000fe40008ffe43f */
[----:B------:R-:W-:Y:S01]  /*82a0*/  UIADD3 UR4, UP0, UR4, UR10, URZ ;  /* 0x0000000a04047290 */ /* 0x000fe2000ff1e03f */
[----:B--2---:R-:W-:-:S03]  /*82b0*/  IMAD.WIDE R20, R0, 0x2, R14 ;  /* 0x0000000200147825 */ /* 0x004fc600078e020e */
[C---:B------:R-:W-:Y:S02]  /*82c0*/  LOP3.LUT R5, R20.reuse, 0x380, RZ, 0xc0, !PT ;  /* 0x0000038014057812 */ /* 0x040fe400078ec0ff */
[----:B------:R-:W-:Y:S02]  /*82d0*/  IADD3 R8, P0, R20, 0x20, RZ ;  /* 0x0000002014087810 */ /* 0x000fe40007f1e0ff */
[----:B------:R-:W-:Y:S02]  /*82e0*/  SHF.R.U64 R5, R5, 0x3, RZ ;  /* 0x0000000305057819 */ /* 0x000fe400000012ff */
[----:B------:R-:W-:Y:S02]  /*82f0*/  LOP3.LUT R3, R8, 0x380, RZ, 0xc0, !PT ;  /* 0x0000038008037812 */ /* 0x000fe400078ec0ff */
[----:B------:R-:W-:Y:S01]  /*8300*/  LOP3.LUT R4, R5, R20, RZ, 0x3c, !PT ;  /* 0x0000001405047212 */ /* 0x000fe200078e3cff */
[----:B------:R-:W-:Y:S01]  /*8310*/  IMAD.MOV.U32 R5, RZ, RZ, R21 ;  /* 0x000000ffff057224 */ /* 0x000fe200078e0015 */
[----:B------:R-:W-:-:S04]  /*8320*/  SHF.R.U64 R3, R3, 0x3, RZ ;  /* 0x0000000303037819 */ /* 0x000fc800000012ff */
[----:B------:R-:W-:Y:S02]  /*8330*/  MOV R0, R4 ;  /* 0x0000000400007202 */ /* 0x000fe40000000f00 */
[----:B------:R-:W-:Y:S02]  /*8340*/  F2FP.F16.F32.PACK_AB R4, R25, R24 ;  /* 0x000000181904723e */ /* 0x000fe400000000ff */
[----:B------:R-:W-:-:S05]  /*8350*/  F2FP.F16.F32.PACK_AB R5, R27, R26 ;  /* 0x0000001a1b05723e */ /* 0x000fca00000000ff */
[----:B------:R0:W-:Y:S02]  /*8360*/  STSM.16.M88.4 [R0], R4 ;  /* 0x0000000400007844 */ /* 0x0001e40000000200 */
[----:B0-----:R-:W-:Y:S01]  /*8370*/  IMAD.X R5, RZ, RZ, R21, P0 ;  /* 0x000000ffff057224 */ /* 0x001fe200000e0615 */
[----:B------:R-:W-:Y:S02]  /*8380*/  LOP3.LUT R4, R3, R8, RZ, 0x3c, !PT ;  /* 0x0000000803047212 */ /* 0x000fe400078e3cff */
[----:B------:R-:W-:Y:S02]  /*8390*/  F2FP.F16.F32.PACK_AB R8, R33, R32 ;  /* 0x000000202108723e */ /* 0x000fe400000000ff */
[----:B------:R-:W-:Y:S02]  /*83a0*/  MOV R3, R4 ;  /* 0x0000000400037202 */ /* 0x000fe40000000f00 */
[----:B------:R-:W-:Y:S02]  /*83b0*/  IADD3 R5, P0, R20, 0x40, RZ ;  /* 0x0000004014057810 */ /* 0x000fe40007f1e0ff */
[----:B------:R-:W-:Y:S01]  /*83c0*/  F2FP.F16.F32.PACK_AB R6, R45, R44 ;  /* 0x0000002c2d06723e */ /* 0x000fe200000000ff */
[----:B------:R0:W-:Y:S01]  /*83d0*/  STSM.16.M88.4 [R3], R8 ;  /* 0x0000000803007844 */ /* 0x0001e20000000200 */
[----:B------:R-:W-:-:S02]  /*83e0*/  LOP3.LUT R4, R5, 0x380, RZ, 0xc0, !PT ;  /* 0x0000038005047812 */ /* 0x000fc400078ec0ff */
[----:B------:R-:W-:Y:S02]  /*83f0*/  F2FP.F16.F32.PACK_AB R7, R47, R46 ;  /* 0x0000002e2f07723e */ /* 0x000fe400000000ff */
[----:B------:R-:W-:-:S04]  /*8400*/  SHF.R.U64 R4, R4, 0x3, RZ ;  /* 0x0000000304047819 */ /* 0x000fc800000012ff */
[----:B------:R-:W-:Y:S01]  /*8410*/  LOP3.LUT R4, R4, R5, RZ, 0x3c, !PT ;  /* 0x0000000504047212 */ /* 0x000fe200078e3cff */
[----:B------:R-:W-:-:S05]  /*8420*/  IMAD.X R5, RZ, RZ, R21, P0 ;  /* 0x000000ffff057224 */ /* 0x000fca00000e0615 */
[----:B------:R-:W-:Y:S02]  /*8430*/  MOV R0, R4 ;  /* 0x0000000400007202 */ /* 0x000fe40000000f00 */
[----:B0-----:R-:W-:Y:S02]  /*8440*/  IADD3 R8, P0, R20, 0x60, RZ ;  /* 0x0000006014087810 */ /* 0x001fe40007f1e0ff */
[----:B------:R-:W-:Y:S02]  /*8450*/  F2FP.F16.F32.PACK_AB R4, R41, R40 ;  /* 0x000000282904723e */ /* 0x000fe400000000ff */
[----:B------:R-:W-:Y:S02]  /*8460*/  LOP3.LUT R3, R8, 0x380, RZ, 0xc0, !PT ;  /* 0x0000038008037812 */ /* 0x000fe400078ec0ff */
[----:B------:R-:W-:Y:S02]  /*8470*/  F2FP.F16.F32.PACK_AB R5, R43, R42 ;  /* 0x0000002a2b05723e */ /* 0x000fe400000000ff */
[----:B------:R-:W-:-:S02]  /*8480*/  SHF.R.U64 R3, R3, 0x3, RZ ;  /* 0x0000000303037819 */ /* 0x000fc400000012ff */
[----:B------:R-:W-:Y:S01]  /*8490*/  F2FP.F16.F32.PACK_AB R9, R51, R50 ;  /* 0x000000323309723e */ /* 0x000fe200000000ff */
[----:B------:R0:W-:Y:S01]  /*84a0*/  STSM.16.M88.4 [R0], R4 ;  /* 0x0000000400007844 */ /* 0x0001e20000000200 */
[----:B------:R-:W-:Y:S02]  /*84b0*/  F2FP.F16.F32.PACK_AB R10, R53, R52 ;  /* 0x00000034350a723e */ /* 0x000fe400000000ff */
[----:B------:R-:W-:Y:S01]  /*84c0*/  F2FP.F16.F32.PACK_AB R11, R55, R54 ;  /* 0x00000036370b723e */ /* 0x000fe200000000ff */
[----:B0-----:R-:W-:Y:S01]  /*84d0*/  IMAD.X R5, RZ, RZ, R21, P0 ;  /* 0x000000ffff057224 */ /* 0x001fe200000e0615 */
[----:B------:R-:W-:Y:S02]  /*84e0*/  LOP3.LUT R4, R3, R8, RZ, 0x3c, !PT ;  /* 0x0000000803047212 */ /* 0x000fe400078e3cff */
[----:B------:R-:W-:Y:S02]  /*84f0*/  F2FP.F16.F32.PACK_AB R8, R49, R48 ;  /* 0x000000303108723e */ /* 0x000fe400000000ff */
[----:B------:R-:W-:-:S02]  /*8500*/  MOV R3, R4 ;  /* 0x0000000400037202 */ /* 0x000fc40000000f00 */
[----:B------:R-:W-:Y:S02]  /*8510*/  IADD3 R5, P0, R20, 0x2000, RZ ;  /* 0x0000200014057810 */ /* 0x000fe40007f1e0ff */
[----:B------:R-:W-:Y:S01]  /*8520*/  F2FP.F16.F32.PACK_AB R6, R61, R60 ;  /* 0x0000003c3d06723e */ /* 0x000fe200000000ff */
[----:B------:R0:W-:Y:S01]  /*8530*/  STSM.16.M88.4 [R3], R8 ;  /* 0x0000000803007844 */ /* 0x0001e20000000200 */
[----:B------:R-:W-:Y:S02]  /*8540*/  LOP3.LUT R4, R5, 0x380, RZ, 0xc0, !PT ;  /* 0x0000038005047812 */ /* 0x000fe400078ec0ff */
        /* <DEDUP_REMOVED lines=117> */
[----:B------:R-:W-:Y:S01]  /*8ca0*/  LOP3.LUT R3, R8, 0x380, RZ, 0xc0, !PT ;  /* 0x0000038008037812 */ /* 0x000fe200078ec0ff */
[----:B------:R-:W-:Y:S01]  /*8cb0*/  IMAD.X R21, RZ, RZ, R21, P0 ;  /* 0x000000ffff157224 */ /* 0x000fe200000e0615 */
[----:B------:R-:W-:Y:S02]  /*8cc0*/  F2FP.F16.F32.PACK_AB R5, R139, R138 ;  /* 0x0000008a8b05723e */ /* 0x000fe400000000ff */
[----:B------:R-:W-:-:S02]  /*8cd0*/  SHF.R.U64 R3, R3, 0x3, RZ ;  /* 0x0000000303037819 */ /* 0x000fc400000012ff */
[----:B------:R-:W-:Y:S01]  /*8ce0*/  F2FP.F16.F32.PACK_AB R9, R147, R146 ;  /* 0x000000929309723e */ /* 0x000fe200000000ff */
[----:B------:R0:W-:Y:S01]  /*8cf0*/  STSM.16.M88.4 [R0], R4 ;  /* 0x0000000400007844 */ /* 0x0001e20000000200 */
[----:B------:R-:W-:Y:S02]  /*8d00*/  LOP3.LUT R20, R3, R8, RZ, 0x3c, !PT ;  /* 0x0000000803147212 */ /* 0x000fe400078e3cff */
[----:B------:R-:W-:Y:S02]  /*8d10*/  F2FP.F16.F32.PACK_AB R8, R145, R144 ;  /* 0x000000909108723e */ /* 0x000fe400000000ff */
[----:B------:R-:W-:Y:S02]  /*8d20*/  MOV R20, R20 ;  /* 0x0000001400147202 */ /* 0x000fe40000000f00 */
[----:B------:R-:W-:Y:S02]  /*8d30*/  F2FP.F16.F32.PACK_AB R10, R149, R148 ;  /* 0x00000094950a723e */ /* 0x000fe400000000ff */
[----:B------:R-:W-:-:S02]  /*8d40*/  F2FP.F16.F32.PACK_AB R11, R151, R150 ;  /* 0x00000096970b723e */ /* 0x000fc400000000ff */
[----:B------:R-:W-:-:S03]  /*8d50*/  ISETP.NE.U32.AND P0, PT, RZ, UR10, PT ;  /* 0x0000000aff007c0c */ /* 0x000fc6000bf05070 */
[----:B------:R1:W-:Y:S01]  /*8d60*/  STSM.16.M88.4 [R20], R8 ;  /* 0x0000000814007844 */ /* 0x0003e20000000200 */
[----:B------:R-:W-:Y:S01]  /*8d70*/  BAR.SYNC.DEFER_BLOCKING 0x1, 0x100 ;  /* 0x0044000000007b1d */ /* 0x000fe20000010000 */
[----:B------:R-:W-:Y:S01]  /*8d80*/  ISETP.NE.AND.EX P0, PT, RZ, UR11, PT, P0 ;  /* 0x0000000bff007c0c */ /* 0x000fe2000bf05300 */
[----:B0-----:R-:W-:Y:S01]  /*8d90*/  IMAD.U32 R4, RZ, RZ, UR8 ;  /* 0x00000008ff047e24 */ /* 0x001fe2000f8e00ff */
[----:B------:R-:W-:Y:S01]  /*8da0*/  UIADD3.X UR8, UR12, UR11, URZ, UP0, !UPT ;  /* 0x0000000b0c087290 */ /* 0x000fe200087fe43f */
[----:B------:R-:W-:-:S05]  /*8db0*/  IMAD.U32 R5, RZ, RZ, UR9 ;  /* 0x00000009ff057e24 */ /* 0x000fca000f8e00ff */
[----:B------:R0:W2:Y:S02]  /*8dc0*/  @P1 LDG.E R3, desc[UR50][R4.64] ;  /* 0x0000003204031981 */ /* 0x0000a4000c1e1900 */
[----:B0-----:R-:W-:Y:S01]  /*8dd0*/  IMAD.U32 R4, RZ, RZ, UR4 ;  /* 0x00000004ff047e24 */ /* 0x001fe2000f8e00ff */
[----:B------:R-:W-:Y:S01]  /*8de0*/  UISETP.NE.AND UP0, UPT, UR45, URZ, UPT ;  /* 0x0000003f2d00728c */ /* 0x000fe2000bf05270 */
[----:B------:R-:W-:Y:S01]  /*8df0*/  IMAD.U32 R5, RZ, RZ, UR8 ;  /* 0x00000008ff057e24 */ /* 0x000fe2000f8e00ff */
[----:B------:R-:W-:-:S04]  /*8e00*/  ULDC UR4, c[0x0][0xad4] ;  /* 0x0002b50000047ab9 */ /* 0x000fc80000000800 */
[----:B------:R1:W5:Y:S01]  /*8e10*/  @P0 LDG.E R0, desc[UR50][R4.64] ;  /* 0x0000003204000981 */ /* 0x000362000c1e1900 */
[----:B------:R-:W-:Y:S01]  /*8e20*/  ULDC UR8, c[0x0][0xa88] ;  /* 0x0002a20000087ab9 */ /* 0x000fe20000000800 */
[----:B------:R-:W-:Y:S01]  /*8e30*/  USEL UR45, UR45, UR4, UP0 ;  /* 0x000000042d2d7287 */ /* 0x000fe20008000000 */
[----:B--2---:R-:W-:Y:S01]  /*8e40*/  @P1 R2UR UR8, R3 ;  /* 0x00000000030812ca */ /* 0x004fe200000e0000 */
[----:B-1----:R-:W-:-:S14]  /*8e50*/  @P1 BRA `(.L_x_389) ;  /* 0x0000000000181947 */ /* 0x002fdc0003800000 */
[----:B------:R-:W-:Y:S05]  /*8e60*/  @!P0 BRA `(.L_x_389) ;  /* 0x0000000000148947 */ /* 0x000fea0003800000 */
[----:B------:R-:W2:Y:S04]  /*8e70*/  LDG.E R6, desc[UR50][R4.64] ;  /* 0x0000003204067981 */ /* 0x000ea8000c1e1900 */
[----:B------:R-:W3:Y:S01]  /*8e80*/  LDG.E R3, desc[UR50][R4.64+0x4] ;  /* 0x0000043204037981 */ /* 0x000ee2000c1e1900 */
[----:B--2---:R-:W-:Y:S02]  /*8e90*/  R2UR UR4, R6 ;  /* 0x00000000060472ca */ /* 0x004fe400000e0000 */
[----:B---3--:R-:W-:-:S13]  /*8ea0*/  R2UR UR8, R3 ;  /* 0x00000000030872ca */ /* 0x008fda00000e0000 */
[----:B------:R-:W-:-:S12]  /*8eb0*/  UIADD3 UR8, -UR4, UR8, URZ ;  /* 0x0000000804087290 */ /* 0x000fd8000fffe13f */
.L_x_389:
[----:B------:R-:W0:Y:S01]  /*8ec0*/  SHFL.IDX PT, R3, R217, RZ, 0x1f ;  /* 0x00001fffd9037589 */ /* 0x000e2200000e0000 */
[----:B------:R-:W-:Y:S01]  /*8ed0*/  UMOV UR4, URZ ;  /* 0x0000003f00047c82 */ /* 0x000fe20008000000 */
[----:B-----5:R-:W-:Y:S01]  /*8ee0*/  @P0 R2UR UR4, R0 ;  /* 0x00000000000402ca */ /* 0x020fe200000e0000 */
[----:B------:R-:W-:Y:S02]  /*8ef0*/  UISETP.NE.U32.AND UP0, UPT, UR10, URZ, UPT ;  /* 0x0000003f0a00728c */ /* 0x000fe4000bf05070 */
[----:B------:R-:W-:Y:S02]  /*8f00*/  UISETP.GT.AND UP1, UPT, UR45, 0x1, UPT ;  /* 0x000000012d00788c */ /* 0x000fe4000bf24270 */
[----:B------:R-:W-:-:S04]  /*8f10*/  UISETP.NE.AND.EX UP0, UPT, UR11, URZ, UPT, UP0 ;  /* 0x0000003f0b00728c */ /* 0x000fc8000bf05300 */
[----:B------:R-:W-:Y:S01]  /*8f20*/  PLOP3.LUT P1, PT, PT, PT, UP1, 0x80, 0x0 ;  /* 0x000000000000781c */ /* 0x000fe20003f2f018 */
[----:B------:R-:W-:-:S03]  /*8f30*/  USEL UR9, UR40, URZ, !UP0 ;  /* 0x0000003f28097287 */ /* 0x000fc6000c000000 */
[----:B------:R-:W-:Y:S01]  /*8f40*/  USHF.R.S32.HI UR18, URZ, 0x1f, UR4 ;  /* 0x0000001f3f127899 */ /* 0x000fe20008011404 */
[----:B0-----:R-:W-:-:S13]  /*8f50*/  ISETP.NE.AND P0, PT, R3, RZ, PT ;  /* 0x000000ff0300720c */ /* 0x001fda0003f05270 */
[----:B------:R-:W-:Y:S05]  /*8f60*/  @P0 BRA `(.L_x_390) ;  /* 0x0000000400080947 */ /* 0x000fea0003800000 */
[----:B------:R-:W2:Y:S01]  /*8f70*/  LDL R6, [R1+0x30] ;  /* 0x0000300001067983 */ /* 0x000ea20000100800 */
[----:B------:R-:W0:Y:S01]  /*8f80*/  LDC R0, c[0x0][0xbe8] ;  /* 0x0002fa00ff007b82 */ /* 0x000e220000000800 */
[----:B------:R-:W-:Y:S02]  /*8f90*/  IMAD.U32 R9, RZ, RZ, UR43 ;  /* 0x0000002bff097e24 */ /* 0x000fe4000f8e00ff */
[----:B------:R-:W3:Y:S01]  /*8fa0*/  LDL R10, [R1+0x34] ;  /* 0x00003400010a7983 */ /* 0x000ee20000100800 */
[----:B------:R-:W-:Y:S01]  /*8fb0*/  UISETP.GT.AND UP1, UPT, UR45, 0x1, UPT ;  /* 0x000000012d00788c */ /* 0x000fe2000bf24270 */
[----:B------:R-:W-:Y:S01]  /*8fc0*/  UMOV UR19, 0x9b8 ;  /* 0x000009b800137882 */ /* 0x000fe20000000000 */
[----:B0-----:R-:W-:Y:S02]  /*8fd0*/  ISETP.NE.AND P0, PT, R0, 0x1, PT ;  /* 0x000000010000780c */ /* 0x001fe40003f05270 */
[----:B------:R-:W-:Y:S02]  /*8fe0*/  USEL UR19, UR19, 0x978, UP1 ;  /* 0x0000097813137887 */ /* 0x000fe40008800000 */
[----:B------:R-:W-:-:S09]  /*8ff0*/  UISETP.NE.U32.AND UP0, UPT, UR10, URZ, UPT ;  /* 0x0000003f0a00728c */ /* 0x000fd2000bf05070 */
[----:B------:R-:W0:Y:S08]  /*9000*/  @P0 LDC R4, c[0x0][0xbec] ;  /* 0x0002fb00ff040b82 */ /* 0x000e300000000800 */
[----:B------:R-:W1:Y:S01]  /*9010*/  @P0 LDC R5, c[0x0][0xbf0] ;  /* 0x0002fc00ff050b82 */ /* 0x000e620000000800 */
[----:B------:R-:W-:Y:S02]  /*9020*/  UISETP.NE.AND.EX UP0, UPT, UR11, URZ, UPT, UP0 ;  /* 0x0000003f0b00728c */ /* 0x000fe4000bf05300 */
[----:B------:R-:W-:-:S02]  /*9030*/  USEL UR16, UR44, URZ, UP1 ;  /* 0x0000003f2c107287 */ /* 0x000fc40008800000 */
[----:B------:R-:W-:Y:S01]  /*9040*/  USEL UR40, UR40, URZ, !UP0 ;  /* 0x0000003f28287287 */ /* 0x000fe2000c000000 */
[----:B------:R-:W-:Y:S01]  /*9050*/  ULDC.64 UR14, c[0x0][UR19+0x228] ;  /* 0x00008a00130e7abb */ /* 0x000fe20008000a00 */
[----:B------:R-:W-:Y:S01]  /*9060*/  ULDC.64 UR12, c[0x0][UR19+0x220] ;  /* 0x00008800130c7abb */ /* 0x000fe20008000a00 */
[----:B------:R-:W-:Y:S02]  /*9070*/  UIMAD.WIDE.U32 UR20, UR14, UR16, URZ ;  /* 0x000000100e1472a5 */ /* 0x000fe4000f8e003f */
[----:B------:R-:W-:Y:S02]  /*9080*/  UIMAD UR22, UR15, UR16, URZ ;  /* 0x000000100f1672a4 */ /* 0x000fe4000f8e023f */
[----:B------:R-:W-:Y:S01]  /*9090*/  UIMAD.WIDE.U32 UR14, UR12, UR40, URZ ;  /* 0x000000280c0e72a5 */ /* 0x000fe2000f8e003f */
[----:B------:R-:W-:Y:S01]  /*90a0*/  ULDC.64 UR10, c[0x0][UR19+0x218] ;  /* 0x00008600130a7abb */ /* 0x000fe20008000a00 */
[----:B------:R-:W-:Y:S02]  /*90b0*/  USEL UR41, UR41, URZ, !UP0 ;  /* 0x0000003f29297287 */ /* 0x000fe4000c000000 */
[----:B------:R-:W-:-:S02]  /*90c0*/  UIMAD UR40, UR13, UR40, URZ ;  /* 0x000000280d2872a4 */ /* 0x000fc4000f8e023f */
[----:B------:R-:W-:Y:S02]  /*90d0*/  UIMAD.WIDE.U32 UR16, UR10, UR42, URZ ;  /* 0x0000002a0a1072a5 */ /* 0x000fe4000f8e003f */
[----:B------:R-:W-:Y:S02]  /*90e0*/  UIMAD UR10, UR11, UR42, URZ ;  /* 0x0000002a0b0a72a4 */ /* 0x000fe4000f8e023f */
[----:B------:R-:W-:Y:S02]  /*90f0*/  UIMAD UR40, UR12, UR41, UR40 ;  /* 0x000000290c2872a4 */ /* 0x000fe4000f8e0228 */
[----:B------:R-:W-:Y:S02]  /*9100*/  UIADD3 UR22, UR21, UR22, URZ ;  /* 0x0000001615167290 */ /* 0x000fe4000fffe03f */
[----:B------:R-:W-:Y:S02]  /*9110*/  UIADD3 UR11, UR17, UR10, URZ ;  /* 0x0000000a110b7290 */ /* 0x000fe4000fffe03f */
[----:B------:R-:W-:-:S02]  /*9120*/  UIADD3 UR16, UP0, UP2, UR14, UR16, UR4 ;  /* 0x000000100e107290 */ /* 0x000fc4000fa1e004 */
[----:B------:R-:W-:-:S04]  /*9130*/  UIADD3 UR10, UR15, UR40, URZ ;  /* 0x000000280f0a7290 */ /* 0x000fc8000fffe03f */
[----:B------:R-:W-:Y:S01]  /*9140*/  UIADD3.X UR10, UR10, UR11, UR18, UP0, UP2 ;  /* 0x0000000b0a0a7290 */ /* 0x000fe200087e4412 */
[----:B------:R-:W-:Y:S02]  /*9150*/  IMAD.U32 R11, RZ, RZ, UR43 ;  /* 0x0000002bff0b7e24 */ /* 0x000fe4000f8e00ff */
[----:B--2---:R-:W-:-:S04]  /*9160*/  IMAD R9, R9, 0x40, R6 ;  /* 0x0000004009097824 */ /* 0x004fc800078e0206 */
[----:B0-----:R-:W-:-:S04]  /*9170*/  @P0 IMAD.HI.U32 R4, R9, R4, RZ ;  /* 0x0000000409040227 */ /* 0x001fc800078e00ff */
[----:B------:R-:W-:Y:S01]  /*9180*/  IMAD.MOV.U32 R3, RZ, RZ, R9 ;  /* 0x000000ffff037224 */ /* 0x000fe200078e0009 */
[----:B-1----:R-:W-:Y:S01]  /*9190*/  @P0 SHF.R.U32.HI R3, RZ, R5, R4 ;  /* 0x00000005ff030219 */ /* 0x002fe20000011604 */
[----:B------:R-:W-:Y:S02]  /*91a0*/  IMAD.U32 R4, RZ, RZ, UR20 ;  /* 0x00000014ff047e24 */ /* 0x000fe4000f8e00ff */
[----:B------:R-:W-:Y:S02]  /*91b0*/  IMAD.U32 R6, RZ, RZ, UR22 ;  /* 0x00000016ff067e24 */ /* 0x000fe4000f8e00ff */
[--C-:B------:R-:W-:Y:S01]  /*91c0*/  IMAD.MOV R7, RZ, RZ, -R3.reuse ;  /* 0x000000ffff077224 */ /* 0x100fe200078e0a03 */
[----:B------:R-:W-:Y:S02]  /*91d0*/  IADD3 R4, P0, P2, R3, UR16, R4 ;  /* 0x0000001003047c10 */ /* 0x000fe4000fa1e004 */
[----:B------:R-:W-:Y:S01]  /*91e0*/  SHF.R.S32.HI R3, RZ, 0x1f, R3 ;  /* 0x0000001fff037819 */ /* 0x000fe20000011403 */
[----:B------:R-:W-:-:S03]  /*91f0*/  IMAD R7, R0, R7, R9 ;  /* 0x0000000700077224 */ /* 0x000fc600078e0209 */
[----:B------:R-:W-:Y:S01]  /*9200*/  IADD3.X R5, R3, UR10, R6, P0, P2 ;  /* 0x0000000a03057c10 */ /* 0x000fe200087e4406 */
[----:B------:R-:W-:Y:S01]  /*9210*/  ULDC.64 UR10, c[0x0][UR19+0x210] ;  /* 0x00008400130a7abb */ /* 0x000fe20008000a00 */
[----:B------:R-:W-:Y:S01]  /*9220*/  SHF.R.S32.HI R3, RZ, 0x1f, R7 ;  /* 0x0000001fff037819 */ /* 0x000fe20000011407 */
[C---:B------:R-:W-:Y:S02]  /*9230*/  IMAD R6, R7.reuse, UR11, RZ ;  /* 0x0000000b07067c24 */ /* 0x040fe4000f8e02ff */
[----:B------:R-:W-:-:S04]  /*9240*/  IMAD.WIDE.U32 R4, R7, UR10, R4 ;  /* 0x0000000a07047c25 */ /* 0x000fc8000f8e0004 */
[----:B------:R-:W-:Y:S01]  /*9250*/  IMAD R3, R3, UR10, R6 ;  /* 0x0000000a03037c24 */ /* 0x000fe2000f8e0206 */
[----:B------:R-:W-:Y:S01]  /*9260*/  ULDC.64 UR10, c[0x0][0xba8] ;  /* 0x0002ea00000a7ab9 */ /* 0x000fe20000000a00 */
[----:B------:R-:W-:Y:S01]  /*9270*/  @!UP1 ULDC UR10, c[0x0][0xb50] ;  /* 0x0002d400000a9ab9 */ /* 0x000fe20000000800 */
[----:B------:R-:W-:Y:S01]  /*9280*/  @!UP1 ULDC UR11, c[0x0][0xb54] ;  /* 0x0002d500000b9ab9 */ /* 0x000fe20000000800 */
[----:B------:R-:W-:Y:S01]  /*9290*/  IMAD.IADD R3, R5, 0x1, R3 ;  /* 0x0000000105037824 */ /* 0x000fe200078e0203 */
[----:B------:R-:W-:-:S04]  /*92a0*/  LEA R8, P0, R4, UR10, 0x2 ;  /* 0x0000000a04087c11 */ /* 0x000fc8000f8010ff */
[----:B------:R-:W-:Y:S01]  /*92b0*/  LEA.HI.X R9, R4, UR11, R3, 0x2, P0 ;  /* 0x0000000b04097c11 */ /* 0x000fe200080f1403 */
[----:B---3--:R-:W-:Y:S01]  /*92c0*/  IMAD.MOV R3, RZ, RZ, -R10 ;  /* 0x000000ffff037224 */ /* 0x008fe200078e0a0a */
[----:B------:R-:W-:Y:S04]  /*92d0*/  SHFL.IDX PT, R4, R8, RZ, 0x1c1f ;  /* 0x001c1fff08047589 */ /* 0x000fe800000e0000 */
[----:B------:R-:W-:Y:S01]  /*92e0*/  ISETP.NE.AND P0, PT, R218, R3, PT ;  /* 0x00000003da00720c */ /* 0x000fe20003f05270 */
[----:B------:R-:W0:Y:S01]  /*92f0*/  SHFL.IDX PT, R5, R9, RZ, 0x1c1f ;  /* 0x001c1fff09057589 */ /* 0x000e2200000e0000 */
[----:B------:R-:W-:Y:S02]  /*9300*/  IMAD R3, R0, UR8, RZ ;  /* 0x0000000800037c24 */ /* 0x000fe4000f8e02ff */
[----:B------:R-:W-:Y:S01]  /*9310*/  IMAD R0, R11, 0x40, R16 ;  /* 0x000000400b007824 */ /* 0x000fe200078e0210 */
[----:B------:R-:W-:Y:S04]  /*9320*/  SHFL.IDX PT, R6, R8, 0x1, 0x1c1f ;  /* 0x003c1f0008067f89 */ /* 0x000fe800000e0000 */
[----:B------:R-:W1:Y:S01]  /*9330*/  SHFL.IDX PT, R7, R9, 0x1, 0x1c1f ;  /* 0x003c1f0009077f89 */ /* 0x000e6200000e0000 */
[C---:B------:R-:W-:Y:S01]  /*9340*/  ISETP.GE.OR P2, PT, R0.reuse, R3, P0 ;  /* 0x000000030000720c */ /* 0x040fe20000746670 */
[----:B------:R-:W-:-:S05]  /*9350*/  VIADD R0, R0, 0x8 ;  /* 0x0000000800007836 */ /* 0x000fca0000000000 */
[----:B------:R-:W-:-:S07]  /*9360*/  ISETP.GE.OR P0, PT, R0, R3, P0 ;  /* 0x000000030000720c */ /* 0x000fce0000706670 */
[----:B0-----:R0:W-:Y:S06]  /*9370*/  @!P2 ST.E desc[UR50][R4.64], R12 ;  /* 0x0000000c0400a985 */ /* 0x0011ec000c101932 */
[----:B-1----:R0:W-:Y:S02]  /*9380*/  @!P0 ST.E desc[UR50][R6.64], R13 ;  /* 0x0000000d06008985 */ /* 0x0021e4000c101932 */
.L_x_390:
[----:B------:R-:W-:Y:S05]  /*9390*/  @P1 BRA `(.L_x_391) ;  /* 0x0000001000681947 */ /* 0x000fea0003800000 */
[----:B------:R-:W1:Y:S01]  /*93a0*/  S2R R0, SR_TID.X ;  /* 0x0000000000007919 */ /* 0x000e620000002100 */
[----:B------:R-:W2:Y:S01]  /*93b0*/  LDC R82, c[0x0][0xbe8] ;  /* 0x0002fa00ff527b82 */ /* 0x000ea20000000800 */
[----:B------:R-:W-:Y:S01]  /*93c0*/  ULDC UR14, c[0x0][0xac8] ;  /* 0x0002b200000e7ab9 */ /* 0x000fe20000000800 */
[----:B------:R-:W-:Y:S01]  /*93d0*/  ULDC.64 UR12, c[0x0][0xaa0] ;  /* 0x0002a800000c7ab9 */ /* 0x000fe20000000a00 */
[----:B-1----:R-:W-:-:S05]  /*93e0*/  VIADD R0, R0, 0xffffff80 ;  /* 0xffffff8000007836 */ /* 0x002fca0000000000 */
[----:B------:R-:W-:-:S04]  /*93f0*/  SHF.R.S32.HI R3, RZ, 0x1f, R0 ;  /* 0x0000001fff037819 */ /* 0x000fc80000011400 */
[----:B------:R-:W-:-:S04]  /*9400*/  LEA.HI R20, R3, R0, RZ, 0x3 ;  /* 0x0000000003147211 */ /* 0x000fc800078f18ff */
[----:B------:R-:W-:-:S05]  /*9410*/  SHF.R.S32.HI R3, RZ, 0x3, R20 ;  /* 0x00000003ff037819 */ /* 0x000fca0000011414 */
[----:B0-----:R-:W-:-:S04]  /*9420*/  IMAD R5, R3, 0x40, R2 ;  /* 0x0000004003057824 */ /* 0x001fc800078e0202 */
[----:B------:R-:W-:-:S03]  /*9430*/  IMAD.WIDE R14, R5, 0x2, R14 ;  /* 0x00000002050e7825 */ /* 0x000fc600078e020e */
[C---:B------:R-:W-:Y:S02]  /*9440*/  IADD3 R41, P2, R14.reuse, 0x7000, RZ ;  /* 0x000070000e297810 */ /* 0x040fe40007f5e0ff */
[----:B------:R-:W-:Y:S02]  /*9450*/  IADD3 R33, P0, R14, 0x5000, RZ ;  /* 0x000050000e217810 */ /* 0x000fe40007f1e0ff */
[----:B------:R-:W-:Y:S02]  /*9460*/  LOP3.LUT R40, R41, 0x380, RZ, 0xc0, !PT ;  /* 0x0000038029287812 */ /* 0x000fe400078ec0ff */
[----:B------:R-:W-:Y:S02]  /*9470*/  LOP3.LUT R32, R33, 0x380, RZ, 0xc0, !PT ;  /* 0x0000038021207812 */ /* 0x000fe400078ec0ff */
[----:B------:R-:W-:Y:S02]  /*9480*/  SHF.R.U64 R40, R40, 0x3, RZ ;  /* 0x0000000328287819 */ /* 0x000fe400000012ff */
[----:B------:R-:W-:-:S02]  /*9490*/  IADD3 R37, P1, R14, 0x6000, RZ ;  /* 0x000060000e257810 */ /* 0x000fc40007f3e0ff */
[----:B------:R-:W-:Y:S01]  /*94a0*/  LOP3.LUT R40, R40, R41, RZ, 0x3c, !PT ;  /* 0x0000002928287212 */ /* 0x000fe200078e3cff */
[--C-:B------:R-:W-:Y:S01]  /*94b0*/  IMAD.X R41, RZ, RZ, R15.reuse, P2 ;  /* 0x000000ffff297224 */ /* 0x100fe200010e060f */
[----:B------:R-:W-:Y:S02]  /*94c0*/  IADD3 R69, P2, R14, 0xe000, RZ ;  /* 0x0000e0000e457810 */ /* 0x000fe40007f5e0ff */
[----:B------:R-:W-:Y:S02]  /*94d0*/  SHF.R.U64 R32, R32, 0x3, RZ ;  /* 0x0000000320207819 */ /* 0x000fe400000012ff */
[----:B------:R-:W-:Y:S01]  /*94e0*/  LOP3.LUT R68, R69, 0x380, RZ, 0xc0, !PT ;  /* 0x0000038045447812 */ /* 0x000fe200078ec0ff */
[----:B------:R-:W-:Y:S01]  /*94f0*/  UIMAD UR18, UR18, UR12, URZ ;  /* 0x0000000c121272a4 */ /* 0x000fe2000f8e023f */
[----:B------:R-:W-:Y:S01]  /*9500*/  LOP3.LUT R36, R37, 0x380, RZ, 0xc0, !PT ;  /* 0x0000038025247812 */ /* 0x000fe200078ec0ff */
[----:B------:R-:W-:Y:S01]  /*9510*/  VIADD R87, R2, 0xc0 ;  /* 0x000000c002577836 */ /* 0x000fe20000000000 */
[----:B------:R-:W-:Y:S01]  /*9520*/  SHF.R.U64 R68, R68, 0x3, RZ ;  /* 0x0000000344447819 */ /* 0x000fe200000012ff */
[----:B------:R-:W-:Y:S01]  /*9530*/  UIMAD.WIDE.U32 UR10, UR4, UR12, URZ ;  /* 0x0000000c040a72a5 */ /* 0x000fe2000f8e003f */
[----:B------:R-:W-:Y:S01]  /*9540*/  LOP3.LUT R32, R32, R33, RZ, 0x3c, !PT ;  /* 0x0000002120207212 */ /* 0x000fe200078e3cff */
[--C-:B------:R-:W-:Y:S01]  /*9550*/  IMAD.X R33, RZ, RZ, R15.reuse, P0 ;  /* 0x000000ffff217224 */ /* 0x100fe200000e060f */
[----:B------:R-:W-:Y:S01]  /*9560*/  LOP3.LUT R68, R68, R69, RZ, 0x3c, !PT ;  /* 0x0000004544447212 */ /* 0x000fe200078e3cff */
[----:B------:R-:W-:Y:S01]  /*9570*/  IMAD.X R69, RZ, RZ, R15, P2 ;  /* 0x000000ffff457224 */ /* 0x000fe200010e060f */
[----:B--2---:R-:W-:Y:S01]  /*9580*/  ISETP.NE.AND P2, PT, R82, 0x1, PT ;  /* 0x000000015200780c */ /* 0x004fe20003f45270 */
[----:B------:R-:W-:Y:S01]  /*9590*/  VIADD R89, R2, 0x100 ;  /* 0x0000010002597836 */ /* 0x000fe20000000000 */
[----:B------:R-:W-:-:S02]  /*95a0*/  IADD3 R61, P0, R14, 0xc000, RZ ;  /* 0x0000c0000e3d7810 */ /* 0x000fc40007f1e0ff */
[----:B------:R-:W-:Y:S02]  /*95b0*/  IADD3 R9, P3, R14, 0x1000, RZ ;  /* 0x000010000e097810 */ /* 0x000fe40007f7e0ff */
[----:B------:R-:W-:Y:S02]  /*95c0*/  LOP3.LUT R81, R20, 0xfffffff8, RZ, 0xc0, !PT ;  /* 0xfffffff814517812 */ /* 0x000fe400078ec0ff */
[C---:B------:R-:W-:Y:S02]  /*95d0*/  IADD3 R13, P4, R14.reuse, 0x2000, RZ ;  /* 0x000020000e0d7810 */ /* 0x040fe40007f9e0ff */
[C---:B------:R-:W-:Y:S02]  /*95e0*/  IADD3 R25, P5, R14.reuse, 0x3000, RZ ;  /* 0x000030000e197810 */ /* 0x040fe40007fbe0ff */
[----:B------:R-:W-:Y:S01]  /*95f0*/  IADD3 R29, P6, R14, 0x4000, RZ ;  /* 0x000040000e1d7810 */ /* 0x000fe20007fde0ff */
[----:B------:R-:W0:Y:S01]  /*9600*/  @P2 LDC R77, c[0x0][0xbec] ;  /* 0x0002fb00ff4d2b82 */ /* 0x000e220000000800 */
[----:B------:R-:W-:Y:S01]  /*9610*/  SHF.R.U64 R36, R36, 0x3, RZ ;  /* 0x0000000324247819 */ /* 0x000fe200000012ff */
[----:B------:R-:W-:Y:S01]  /*9620*/  UIMAD UR18, UR4, UR13, UR18 ;  /* 0x0000000d041272a4 */ /* 0x000fe2000f8e0212 */
[----:B------:R-:W-:Y:S01]  /*9630*/  LOP3.LUT R60, R61, 0x380, RZ, 0xc0, !PT ;  /* 0x000003803d3c7812 */ /* 0x000fe200078ec0ff */
[----:B------:R-:W-:Y:S01]  /*9640*/  VIADD R93, R2, 0x140 ;  /* 0x00000140025d7836 */ /* 0x000fe20000000000 */
[----:B------:R-:W-:Y:S01]  /*9650*/  LOP3.LUT R36, R36, R37, RZ, 0x3c, !PT ;  /* 0x0000002524247212 */ /* 0x000fe200078e3cff */
[----:B------:R-:W-:Y:S01]  /*9660*/  IMAD.X R37, RZ, RZ, R15, P1 ;  /* 0x000000ffff257224 */ /* 0x000fe200008e060f */
[----:B------:R-:W-:Y:S01]  /*9670*/  IADD3 R65, P1, R14, 0xd000, RZ ;  /* 0x0000d0000e417810 */ /* 0x000fe20007f3e0ff */
[----:B------:R-:W1:Y:S01]  /*9680*/  @P2 LDC R79, c[0x0][0xbf0] ;  /* 0x0002fc00ff4f2b82 */ /* 0x000e620000000800 */
[----:B------:R-:W-:Y:S01]  /*9690*/  SHF.R.U64 R60, R60, 0x3, RZ ;  /* 0x000000033c3c7819 */ /* 0x000fe200000012ff */
[----:B------:R-:W-:Y:S01]  /*96a0*/  VIADD R95, R2, 0x180 ;  /* 0x00000180025f7836 */ /* 0x000fe20000000000 */
[----:B------:R-:W-:Y:S01]  /*96b0*/  LOP3.LUT R8, R9, 0x380, RZ, 0xc0, !PT ;  /* 0x0000038009087812 */ /* 0x000fe200078ec0ff */
[----:B------:R-:W-:Y:S01]  /*96c0*/  IMAD.IADD R0, R0, 0x1, -R81 ;  /* 0x0000000100007824 */ /* 0x000fe200078e0a51 */
[----:B------:R-:W-:Y:S01]  /*96d0*/  LOP3.LUT R64, R65, 0x380, RZ, 0xc0, !PT ;  /* 0x0000038041407812 */ /* 0x000fe200078ec0ff */
[----:B------:R-:W5:Y:S01]  /*96e0*/  LD.E.128 R32, desc[UR50][R32.64] ;  /* 0x0000003220207980 */ /* 0x000f62000c101d00 */
[----:B------:R-:W-:Y:S01]  /*96f0*/  LOP3.LUT R60, R60, R61, RZ, 0x3c, !PT ;  /* 0x0000003d3c3c7212 */ /* 0x000fe200078e3cff */
[----:B------:R-:W-:Y:S01]  /*9700*/  IMAD.X R61, RZ, RZ, R15, P0 ;  /* 0x000000ffff3d7224 */ /* 0x000fe200000e060f */
[----:B------:R-:W-:Y:S01]  /*9710*/  ISETP.GE.AND P0, PT, R185, UR14, PT ;  /* 0x0000000eb9007c0c */ /* 0x000fe2000bf06270 */
[----:B------:R-:W5:Y:S01]  /*9720*/  LD.E.128 R40, desc[UR50][R40.64] ;  /* 0x0000003228287980 */ /* 0x000f62000c101d00 */
[----:B------:R-:W-:Y:S01]  /*9730*/  SHF.R.U64 R8, R8, 0x3, RZ ;  /* 0x0000000308087819 */ /* 0x000fe200000012ff */
[----:B------:R-:W-:Y:S01]  /*9740*/  ULDC.64 UR12, c[0x0][0xae8] ;  /* 0x0002ba00000c7ab9 */ /* 0x000fe20000000a00 */
[----:B------:R-:W-:Y:S01]  /*9750*/  SHF.R.U64 R64, R64, 0x3, RZ ;  /* 0x0000000340407819 */ /* 0x000fe200000012ff */
[----:B------:R-:W-:Y:S01]  /*9760*/  IMAD.U32 R81, RZ, RZ, UR43 ;  /* 0x0000002bff517e24 */ /* 0x000fe2000f8e00ff */
[----:B------:R-:W-:Y:S01]  /*9770*/  SEL R76, RZ, 0xffffffff, P0 ;  /* 0xffffffffff4c7807 */ /* 0x000fe20000000000 */
[----:B------:R-:W-:Y:S01]  /*9780*/  IMAD R0, R0, 0x20, R3 ;  /* 0x0000002000007824 */ /* 0x000fe200078e0203 */
[----:B------:R-:W-:Y:S01]  /*9790*/  LOP3.LUT R8, R8, R9, RZ, 0x3c, !PT ;  /* 0x0000000908087212 */ /* 0x000fe200078e3cff */
[--C-:B------:R-:W-:Y:S01]  /*97a0*/  IMAD.X R9, RZ, RZ, R15.reuse, P3 ;  /* 0x000000ffff097224 */ /* 0x100fe200018e060f */
[----:B------:R-:W-:Y:S01]  /*97b0*/  ISETP.GE.AND P0, PT, R184, UR14, PT ;  /* 0x0000000eb8007c0c */ /* 0x000fe2000bf06270 */
[----:B------:R-:W5:Y:S01]  /*97c0*/  LD.E.128 R68, desc[UR50][R68.64] ;  /* 0x0000003244447980 */ /* 0x000f62000c101d00 */
[----:B------:R-:W-:Y:S01]  /*97d0*/  LOP3.LUT R64, R64, R65, RZ, 0x3c, !PT ;  /* 0x0000004140407212 */ /* 0x000fe200078e3cff */
[----:B------:R-:W-:Y:S01]  /*97e0*/  IMAD.X R65, RZ, RZ, R15, P1 ;  /* 0x000000ffff417224 */ /* 0x000fe200008e060f */
[----:B------:R-:W-:Y:S01]  /*97f0*/  IADD3 R45, P3, R14, 0x8000, RZ ;  /* 0x000080000e2d7810 */ /* 0x000fe20007f7e0ff */
[----:B------:R-:W-:Y:S01]  /*9800*/  IMAD.SHL.U32 R76, R76, 0x2, RZ ;  /* 0x000000024c4c7824 */ /* 0x000fe200078e00ff */
[----:B------:R-:W-:-:S02]  /*9810*/  ISETP.GE.AND P1, PT, R2, UR14, PT ;  /* 0x0000000e02007c0c */ /* 0x000fc4000bf26270 */
[----:B------:R-:W-:Y:S02]  /*9820*/  LOP3.LUT R12, R13, 0x380, RZ, 0xc0, !PT ;  /* 0x000003800d0c7812 */ /* 0x000fe400078ec0ff */
[----:B------:R-:W-:Y:S02]  /*9830*/  LOP3.LUT R24, R25, 0x380, RZ, 0xc0, !PT ;  /* 0x0000038019187812 */ /* 0x000fe400078ec0ff */
[----:B------:R-:W-:Y:S01]  /*9840*/  LOP3.LUT R28, R29, 0x380, RZ, 0xc0, !PT ;  /* 0x000003801d1c7812 */ /* 0x000fe200078ec0ff */
[----:B------:R-:W-:Y:S01]  /*9850*/  UIADD3 UR11, UR11, UR18, URZ ;  /* 0x000000120b0b7290 */ /* 0x000fe2000fffe03f */
[----:B------:R-:W-:Y:S01]  /*9860*/  SEL R20, RZ, 0xffffffff, P0 ;  /* 0xffffffffff147807 */ /* 0x000fe20000000000 */
[----:B------:R-:W-:Y:S01]  /*9870*/  IMAD R80, R81, 0x40, R0 ;  /* 0x0000004051507824 */ /* 0x000fe200078e0200 */
[----:B------:R-:W-:Y:S01]  /*9880*/  ISETP.GE.AND P0, PT, R87, UR14, PT ;  /* 0x0000000e57007c0c */ /* 0x000fe2000bf06270 */
[----:B------:R-:W-:Y:S01]  /*9890*/  USHF.R.S32.HI UR4, URZ, 0x1f, UR9 ;  /* 0x0000001f3f047899 */ /* 0x000fe20008011409 */
[----:B------:R-:W-:Y:S01]  /*98a0*/  LOP3.LUT R44, R45, 0x380, RZ, 0xc0, !PT ;  /* 0x000003802d2c7812 */ /* 0x000fe200078ec0ff */
[----:B------:R-:W5:Y:S01]  /*98b0*/  LD.E.128 R8, desc[UR50][R8.64] ;  /* 0x0000003208087980 */ /* 0x000f62000c101d00 */
[----:B------:R-:W-:Y:S01]  /*98c0*/  SEL R21, RZ, 0x1, P1 ;  /* 0x00000001ff157807 */ /* 0x000fe20000800000 */
[----:B------:R-:W-:Y:S01]  /*98d0*/  IMAD.SHL.U32 R20, R20, 0x4, RZ ;  /* 0x0000000414147824 */ /* 0x000fe200078e00ff */
[----:B------:R-:W-:Y:S01]  /*98e0*/  SHF.R.U64 R12, R12, 0x3, RZ ;  /* 0x000000030c0c7819 */ /* 0x000fe200000012ff */
[----:B------:R-:W5:Y:S01]  /*98f0*/  LD.E.128 R36, desc[UR50][R36.64] ;  /* 0x0000003224247980 */ /* 0x000f62000c101d00 */
[----:B------:R-:W-:-:S02]  /*9900*/  SHF.R.U64 R24, R24, 0x3, RZ ;  /* 0x0000000318187819 */ /* 0x000fc400000012ff */
[----:B------:R-:W-:Y:S01]  /*9910*/  SHF.R.U64 R28, R28, 0x3, RZ ;  /* 0x000000031c1c7819 */ /* 0x000fe200000012ff */
[----:B------:R-:W5:Y:S01]  /*9920*/  LD.E.128 R60, desc[UR50][R60.64] ;  /* 0x000000323c3c7980 */ /* 0x000f62000c101d00 */
[----:B------:R-:W-:Y:S02]  /*9930*/  SEL R0, RZ, 0xffffffff, P0 ;  /* 0xffffffffff007807 */ /* 0x000fe40000000000 */
[----:B------:R-:W-:Y:S01]  /*9940*/  SHF.R.U64 R44, R44, 0x3, RZ ;  /* 0x000000032c2c7819 */ /* 0x000fe200000012ff */
[----:B------:R-:W-:Y:S01]  /*9950*/  UIMAD.WIDE.U32 UR10, UR42, UR12, UR10 ;  /* 0x0000000c2a0a72a5 */ /* 0x000fe2000f8e000a */
[----:B------:R-:W-:Y:S01]  /*9960*/  LOP3.LUT R21, R76, 0x2, R21, 0xe2, !PT ;  /* 0x000000024c157812 */ /* 0x000fe200078ee215 */
[----:B------:R-:W5:Y:S01]  /*9970*/  LD.E.128 R64, desc[UR50][R64.64] ;  /* 0x0000003240407980 */ /* 0x000f62000c101d00 */
[----:B------:R-:W-:Y:S01]  /*9980*/  ISETP.GE.AND P0, PT, R89, UR14, PT ;  /* 0x0000000e59007c0c */ /* 0x000fe2000bf06270 */
[----:B------:R-:W-:Y:S01]  /*9990*/  IMAD.SHL.U32 R76, R0, 0x8, RZ ;  /* 0x00000008004c7824 */ /* 0x000fe200078e00ff */
[----:B------:R-:W-:Y:S01]  /*99a0*/  LOP3.LUT R12, R12, R13, RZ, 0x3c, !PT ;  /* 0x0000000d0c0c7212 */ /* 0x000fe200078e3cff */
[--C-:B------:R-:W-:Y:S01]  /*99b0*/  IMAD.X R13, RZ, RZ, R15.reuse, P4 ;  /* 0x000000ffff0d7224 */ /* 0x100fe200020e060f */
[----:B------:R-:W-:Y:S01]  /*99c0*/  LOP3.LUT R24, R24, R25, RZ, 0x3c, !PT ;  /* 0x0000001918187212 */ /* 0x000fe200078e3cff */
[--C-:B------:R-:W-:Y:S01]  /*99d0*/  IMAD.X R25, RZ, RZ, R15.reuse, P5 ;  /* 0x000000ffff197224 */ /* 0x100fe200028e060f */
[----:B------:R-:W-:Y:S01]  /*99e0*/  LOP3.LUT R28, R28, R29, RZ, 0x3c, !PT ;  /* 0x0000001d1c1c7212 */ /* 0x000fe200078e3cff */
[--C-:B------:R-:W-:Y:S01]  /*99f0*/  IMAD.X R29, RZ, RZ, R15.reuse, P6 ;  /* 0x000000ffff1d7224 */ /* 0x100fe200030e060f */
[----:B------:R-:W-:Y:S01]  /*9a00*/  LOP3.LUT R44, R44, R45, RZ, 0x3c, !PT ;  /* 0x0000002d2c2c7212 */ /* 0x000fe200078e3cff */
[----:B------:R-:W-:Y:S01]  /*9a10*/  IMAD.X R45, RZ, RZ, R15, P3 ;  /* 0x000000ffff2d7224 */ /* 0x000fe200018e060f */
[----:B------:R-:W-:Y:S01]  /*9a20*/  IADD3 R49, P4, R14, 0x9000, RZ ;  /* 0x000090000e317810 */ /* 0x000fe20007f9e0ff */
[----:B0-----:R-:W-:Y:S01]  /*9a30*/  @P2 IMAD.HI.U32 R0, R80, R77, RZ ;  /* 0x0000004d50002227 */ /* 0x001fe200078e00ff */
[C---:B------:R-:W-:Y:S01]  /*9a40*/  IADD3 R53, P5, R14.reuse, 0xa000, RZ ;  /* 0x0000a0000e357810 */ /* 0x040fe20007fbe0ff */
[----:B------:R-:W-:Y:S01]  /*9a50*/  UIMAD UR11, UR42, UR13, UR11 ;  /* 0x0000000d2a0b72a4 */ /* 0x000fe2000f8e020b */
[----:B------:R-:W-:Y:S01]  /*9a60*/  IADD3 R57, P6, R14, 0xb000, RZ ;  /* 0x0000b0000e397810 */ /* 0x000fe20007fde0ff */
[----:B------:R-:W5:Y:S01]  /*9a70*/  LD.E.128 R24, desc[UR50][R24.64] ;  /* 0x0000003218187980 */ /* 0x000f62000c101d00 */
[----:B------:R-:W-:Y:S01]  /*9a80*/  LOP3.LUT R21, R20, 0x4, R21, 0xe2, !PT ;  /* 0x0000000414157812 */ /* 0x000fe200078ee215 */
[----:B------:R-:W-:Y:S01]  /*9a90*/  ULDC.64 UR12, c[0x0][0xaf0] ;  /* 0x0002bc00000c7ab9 */ /* 0x000fe20000000a00 */
[----:B------:R-:W-:Y:S01]  /*9aa0*/  IADD3 R7, P3, R14, 0xf000, RZ ;  /* 0x0000f0000e077810 */ /* 0x000fe20007f7e0ff */
[----:B------:R-:W5:Y:S01]  /*9ab0*/  LD.E.128 R28, desc[UR50][R28.64] ;  /* 0x000000321c1c7980 */ /* 0x000f62000c101d00 */
[----:B------:R-:W-:Y:S01]  /*9ac0*/  SEL R20, RZ, 0xffffffff, P0 ;  /* 0xffffffffff147807 */ /* 0x000fe20000000000 */
[----:B------:R-:W-:Y:S01]  /*9ad0*/  UIMAD UR4, UR4, UR12, URZ ;  /* 0x0000000c040472a4 */ /* 0x000fe2000f8e023f */
[----:B------:R-:W-:Y:S01]  /*9ae0*/  LOP3.LUT R48, R49, 0x380, RZ, 0xc0, !PT ;  /* 0x0000038031307812 */ /* 0x000fe200078ec0ff */
[----:B------:R-:W-:Y:S01]  /*9af0*/  IMAD.MOV.U32 R77, RZ, RZ, R80 ;  /* 0x000000ffff4d7224 */ /* 0x000fe200078e0050 */
[----:B------:R-:W-:Y:S01]  /*9b00*/  LOP3.LUT R52, R53, 0x380, RZ, 0xc0, !PT ;  /* 0x0000038035347812 */ /* 0x000fe200078ec0ff */
[----:B------:R-:W5:Y:S01]  /*9b10*/  LD.E.128 R44, desc[UR50][R44.64] ;  /* 0x000000322c2c7980 */ /* 0x000f62000c101d00 */
[----:B------:R-:W-:-:S02]  /*9b20*/  LOP3.LUT R56, R57, 0x380, RZ, 0xc0, !PT ;  /* 0x0000038039387812 */ /* 0x000fc400078ec0ff */
[----:B------:R-:W-:Y:S01]  /*9b30*/  LOP3.LUT R5, R14, 0x380, RZ, 0xc0, !PT ;  /* 0x000003800e057812 */ /* 0x000fe200078ec0ff */
[----:B------:R-:W-:Y:S01]  /*9b40*/  UIMAD.WIDE.U32 UR10, UR9, UR12, UR10 ;  /* 0x0000000c090a72a5 */ /* 0x000fe2000f8e000a */
[----:B------:R-:W-:Y:S01]  /*9b50*/  LOP3.LUT R6, R7, 0x380, RZ, 0xc0, !PT ;  /* 0x0000038007067812 */ /* 0x000fe200078ec0ff */
[----:B------:R-:W-:Y:S01]  /*9b60*/  IMAD.X R73, RZ, RZ, R15, P3 ;  /* 0x000000ffff497224 */ /* 0x000fe200018e060f */
[----:B-1----:R-:W-:Y:S01]  /*9b70*/  @P2 SHF.R.U32.HI R77, RZ, R79, R0 ;  /* 0x0000004fff4d2219 */ /* 0x002fe20000011600 */
[----:B------:R-:W-:Y:S01]  /*9b80*/  IMAD.SHL.U32 R79, R20, 0x10, RZ ;  /* 0x00000010144f7824 */ /* 0x000fe200078e00ff */
[----:B------:R-:W-:Y:S01]  /*9b90*/  LOP3.LUT R76, R76, 0x8, R21, 0xe2, !PT ;  /* 0x000000084c4c7812 */ /* 0x000fe200078ee215 */
[----:B------:R-:W-:Y:S01]  /*9ba0*/  UIMAD UR4, UR9, UR13, UR4 ;  /* 0x0000000d090472a4 */ /* 0x000fe2000f8e0204 */
[----:B------:R-:W-:Y:S02]  /*9bb0*/  SHF.R.U64 R48, R48, 0x3, RZ ;  /* 0x0000000330307819 */ /* 0x000fe400000012ff */
[----:B------:R-:W-:-:S02]  /*9bc0*/  SHF.R.U64 R52, R52, 0x3, RZ ;  /* 0x0000000334347819 */ /* 0x000fc400000012ff */
[----:B------:R-:W-:Y:S02]  /*9bd0*/  SHF.R.U64 R56, R56, 0x3, RZ ;  /* 0x0000000338387819 */ /* 0x000fe400000012ff */
[----:B------:R-:W-:Y:S02]  /*9be0*/  SHF.R.U64 R5, R5, 0x3, RZ ;  /* 0x0000000305057819 */ /* 0x000fe400000012ff */
[----:B------:R-:W-:Y:S01]  /*9bf0*/  SHF.R.U64 R6, R6, 0x3, RZ ;  /* 0x0000000306067819 */ /* 0x000fe200000012ff */
[----:B------:R-:W-:Y:S01]  /*9c00*/  UIADD3 UR4, UR11, UR4, URZ ;  /* 0x000000040b047290 */ /* 0x000fe2000fffe03f */
[----:B------:R-:W-:Y:S01]  /*9c10*/  LOP3.LUT R76, R79, 0x10, R76, 0xe2, !PT ;  /* 0x000000104f4c7812 */ /* 0x000fe200078ee24c */
[----:B------:R-:W-:Y:S01]  /*9c20*/  IMAD.MOV R79, RZ, RZ, -R77 ;  /* 0x000000ffff4f7224 */ /* 0x000fe200078e0a4d */
[----:B------:R-:W-:Y:S02]  /*9c30*/  ISETP.GE.AND P0, PT, R93, UR14, PT ;  /* 0x0000000e5d007c0c */ /* 0x000fe4000bf06270 */
[----:B------:R-:W-:Y:S01]  /*9c40*/  LOP3.LUT R48, R48, R49, RZ, 0x3c, !PT ;  /* 0x0000003130307212 */ /* 0x000fe200078e3cff */
[--C-:B------:R-:W-:Y:S01]  /*9c50*/  IMAD.X R49, RZ, RZ, R15.reuse, P4 ;  /* 0x000000ffff317224 */ /* 0x100fe200020e060f */
[----:B------:R-:W-:Y:S01]  /*9c60*/  LOP3.LUT R52, R52, R53, RZ, 0x3c, !PT ;  /* 0x0000003534347212 */ /* 0x000fe200078e3cff */
[--C-:B------:R-:W-:Y:S01]  /*9c70*/  IMAD.X R53, RZ, RZ, R15.reuse, P5 ;  /* 0x000000ffff357224 */ /* 0x100fe200028e060f */
[----:B------:R-:W-:Y:S01]  /*9c80*/  LOP3.LUT R56, R56, R57, RZ, 0x3c, !PT ;  /* 0x0000003938387212 */ /* 0x000fe200078e3cff */
[--C-:B------:R-:W-:Y:S01]  /*9c90*/  IMAD.X R57, RZ, RZ, R15.reuse, P6 ;  /* 0x000000ffff397224 */ /* 0x100fe200030e060f */
[----:B------:R-:W-:Y:S01]  /*9ca0*/  LOP3.LUT R4, R5, R14, RZ, 0x3c, !PT ;  /* 0x0000000e05047212 */ /* 0x000fe200078e3cff */
[----:B------:R-:W-:Y:S01]  /*9cb0*/  IMAD.MOV.U32 R5, RZ, RZ, R15 ;  /* 0x000000ffff057224 */ /* 0x000fe200078e000f */
[----:B------:R-:W-:-:S02]  /*9cc0*/  LOP3.LUT R72, R6, R7, RZ, 0x3c, !PT ;  /* 0x0000000706487212 */ /* 0x000fc400078e3cff */
[----:B------:R-:W-:Y:S01]  /*9cd0*/  SHF.R.S32.HI R78, RZ, 0x1f, R77 ;  /* 0x0000001fff4e7819 */ /* 0x000fe2000001144d */
[----:B------:R-:W-:Y:S01]  /*9ce0*/  IMAD.U32 R20, RZ, RZ, UR10 ;  /* 0x0000000aff147e24 */ /* 0x000fe2000f8e00ff */
[----:B------:R-:W-:Y:S01]  /*9cf0*/  SEL R0, RZ, 0xffffffff, P0 ;  /* 0xffffffffff007807 */ /* 0x000fe20000000000 */
[----:B------:R-:W-:Y:S01]  /*9d00*/  IMAD.U32 R21, RZ, RZ, UR11 ;  /* 0x0000000bff157e24 */ /* 0x000fe2000f8e00ff */
[----:B------:R-:W-:Y:S01]  /*9d10*/  ULDC.64 UR10, c[0x0][0xae0] ;  /* 0x0002b800000a7ab9 */ /* 0x000fe20000000a00 */
[----:B------:R-:W-:Y:S01]  /*9d20*/  IMAD R79, R82, R79, R80 ;  /* 0x0000004f524f7224 */ /* 0x000fe200078e0250 */
[----:B------:R-:W5:Y:S01]  /*9d30*/  LD.E.128 R4, desc[UR50][R4.64] ;  /* 0x0000003204047980 */ /* 0x000f62000c101d00 */
[----:B------:R-:W-:Y:S02]  /*9d40*/  IMAD.U32 R21, RZ, RZ, UR4 ;  /* 0x00000004ff157e24 */ /* 0x000fe4000f8e00ff */
[----:B------:R-:W-:Y:S01]  /*9d50*/  IMAD R78, R78, UR10, RZ ;  /* 0x0000000a4e4e7c24 */ /* 0x000fe2000f8e02ff */
[----:B------:R-:W5:Y:S01]  /*9d60*/  LD.E.128 R12, desc[UR50][R12.64] ;  /* 0x000000320c0c7980 */ /* 0x000f62000c101d00 */
[----:B------:R-:W-:Y:S01]  /*9d70*/  IMAD.SHL.U32 R83, R0, 0x20, RZ ;  /* 0x0000002000537824 */ /* 0x000fe200078e00ff */
[----:B------:R-:W-:-:S02]  /*9d80*/  ISETP.GE.AND P0, PT, R95, UR14, PT ;  /* 0x0000000e5f007c0c */ /* 0x000fc4000bf06270 */
[----:B------:R-:W5:Y:S01]  /*9d90*/  LD.E.128 R48, desc[UR50][R48.64] ;  /* 0x0000003230307980 */ /* 0x000f62000c101d00 */
[----:B------:R-:W-:-:S03]  /*9da0*/  SHF.R.S32.HI R0, RZ, 0x1f, R79 ;  /* 0x0000001fff007819 */ /* 0x000fc6000001144f */
[----:B------:R-:W5:Y:S01]  /*9db0*/  LD.E.128 R52, desc[UR50][R52.64] ;  /* 0x0000003234347980 */ /* 0x000f62000c101d00 */
[----:B------:R-:W-:-:S03]  /*9dc0*/  IMAD.WIDE.U32 R20, R77, UR10, R20 ;  /* 0x0000000a4d147c25 */ /* 0x000fc6000f8e0014 */
[----:B------:R-:W5:Y:S01]  /*9dd0*/  LD.E.128 R56, desc[UR50][R56.64] ;  /* 0x0000003238387980 */ /* 0x000f62000c101d00 */
[----:B------:R-:W-:Y:S01]  /*9de0*/  IMAD R81, R77, UR11, R78 ;  /* 0x0000000b4d517c24 */ /* 0x000fe2000f8e024e */
[----:B------:R-:W-:Y:S02]  /*9df0*/  ULDC.64 UR10, c[0x0][0xad8] ;  /* 0x0002b600000a7ab9 */ /* 0x000fe40000000a00 */
[----:B------:R-:W5:Y:S01]  /*9e00*/  LD.E.128 R72, desc[UR50][R72.64] ;  /* 0x0000003248487980 */ /* 0x000f62000c101d00 */
[----:B------:R-:W-:Y:S01]  /*9e10*/  VIADD R97, R2, 0x1c0 ;  /* 0x000001c002617836 */ /* 0x000fe20000000000 */
[----:B------:R-:W-:Y:S01]  /*9e20*/  @!PT LDS RZ, [RZ] ;  /* 0x00000000fffff984 */ /* 0x000fe20000000800 */
[----:B------:R-:W-:Y:S01]  /*9e30*/  @!PT LDS RZ, [RZ] ;  /* 0x00000000fffff984 */ /* 0x000fe20000000800 */
[----:B------:R-:W-:Y:S01]  /*9e40*/  @!PT LDS RZ, [RZ] ;  /* 0x00000000fffff984 */ /* 0x000fe20000000800 */
[----:B------:R-:W-:Y:S01]  /*9e50*/  @!PT LDS RZ, [RZ] ;  /* 0x00000000fffff984 */ /* 0x000fe20000000800 */
[----:B------:R0:W-:Y:S06]  /*9e60*/  MEMBAR.ALL.CTA ;  /* 0x0000000000007992 */ /* 0x0001ec0000008000 */
[----:B0-----:R-:W0:Y:S01]  /*9e70*/  FENCE.VIEW.ASYNC.S ;  /* 0x00000000000073c6 */ /* 0x001e220000000000 */
[----:B------:R-:W-:Y:S01]  /*9e80*/  IMAD.U32 R90, RZ, RZ, UR43 ;  /* 0x0000002bff5a7e24 */ /* 0x000fe2000f8e00ff */
[----:B------:R-:W-:Y:S01]  /*9e90*/  LOP3.LUT R76, R83, 0x20, R76, 0xe2, !PT ;  /* 0x00000020534c7812 */ /* 0x000fe200078ee24c */
[----:B------:R-:W-:Y:S01]  /*9ea0*/  IMAD.IADD R21, R21, 0x1, R81 ;  /* 0x0000000115157824 */ /* 0x000fe200078e0251 */
[----:B------:R-:W-:Y:S01]  /*9eb0*/  SEL R77, RZ, 0x40, P0 ;  /* 0x00000040ff4d7807 */ /* 0x000fe20000000000 */
[----:B------:R-:W-:Y:S01]  /*9ec0*/  IMAD R78, R0, UR10, RZ ;  /* 0x0000000a004e7c24 */ /* 0x000fe2000f8e02ff */
[----:B------:R-:W-:Y:S01]  /*9ed0*/  ISETP.GE.AND P0, PT, R97, UR14, PT ;  /* 0x0000000e61007c0c */ /* 0x000fe2000bf06270 */
[----:B------:R-:W-:-:S02]  /*9ee0*/  IMAD R90, R90, 0x40, R3 ;  /* 0x000000405a5a7824 */ /* 0x000fc400078e0203 */
[----:B------:R-:W-:Y:S01]  /*9ef0*/  IMAD R91, R82, UR8, RZ ;  /* 0x00000008525b7c24 */ /* 0x000fe2000f8e02ff */
[----:B------:R-:W-:Y:S01]  /*9f00*/  LOP3.LUT R0, R76, R77, RZ, 0xfc, !PT ;  /* 0x0000004d4c007212 */ /* 0x000fe200078efcff */
[C---:B------:R-:W-:Y:S01]  /*9f10*/  IMAD R77, R79.reuse, UR11, R78 ;  /* 0x0000000b4f4d7c24 */ /* 0x040fe2000f8e024e */
[----:B------:R-:W-:Y:S01]  /*9f20*/  UIADD3 UR4, UR39, 0x28c20, URZ ;  /* 0x00028c2027047890 */ /* 0x000fe2000fffe03f */
[----:B------:R-:W-:Y:S01]  /*9f30*/  IMAD.WIDE.U32 R20, R79, UR10, R20 ;  /* 0x0000000a4f147c25 */ /* 0x000fe2000f8e0014 */
[----:B------:R-:W-:Y:S01]  /*9f40*/  SEL R3, RZ, 0x80, P0 ;  /* 0x00000080ff037807 */ /* 0x000fe20000000000 */
[----:B------:R-:W-:Y:S01]  /*9f50*/  ULDC.64 UR10, c[0x0][0xa80] ;  /* 0x0002a000000a7ab9 */ /* 0x000fe20000000a00 */
[----:B------:R-:W-:Y:S01]  /*9f60*/  ISETP.GE.AND P0, PT, R90, R91, PT ;  /* 0x0000005b5a00720c */ /* 0x000fe20003f06270 */
[----:B------:R-:W-:Y:S01]  /*9f70*/  IMAD.IADD R21, R21, 0x1, R77 ;  /* 0x0000000115157824 */ /* 0x000fe200078e024d */
[----:B------:R-:W-:Y:S01]  /*9f80*/  UPRMT UR4, URZ, 0x654, UR4 ;  /* 0x000006543f047896 */ /* 0x000fe20008000004 */
[----:B------:R-:W-:-:S04]  /*9f90*/  LEA R86, P1, R20, UR10, 0x1 ;  /* 0x0000000a14567c11 */ /* 0x000fc8000f8208ff */
[----:B------:R-:W-:Y:S01]  /*9fa0*/  LEA.HI.X R88, R20, UR11, R21, 0x1, P1 ;  /* 0x0000000b14587c11 */ /* 0x000fe200088f0c15 */
[----:B------:R-:W-:Y:S01]  /*9fb0*/  BSSY B1, `(.L_x_392) ;  /* 0x000002c000017945 */ /* 0x000fe20003800000 */
[----:B0-----:R0:W1:Y:S02]  /*9fc0*/  SHFL.IDX PT, R20, R86, RZ, 0x181f ;  /* 0x00181fff56147589 */ /* 0x00106400000e0000 */
[----:B------:R-:W-:Y:S02]  /*9fd0*/  SYNCS.ARRIVE.TRANS64.RED.A1T0 RZ, [UR4], RZ ;  /* 0x000000ffffff79a7 */ /* 0x000fe40008100404 */
[----:B------:R0:W2:Y:S01]  /*9fe0*/  SHFL.IDX PT, R21, R88, RZ, 0x181f ;  /* 0x00181fff58157589 */ /* 0x0000a200000e0000 */
[----:B------:R-:W-:Y:S02]  /*9ff0*/  LOP3.LUT R3, R0, R3, RZ, 0xfc, !PT ;  /* 0x0000000300037212 */ /* 0x000fe400078efcff */
[----:B------:R-:W-:Y:S01]  /*a000*/  SHF.R.S32.HI R152, RZ, 0x1f, R185 ;  /* 0x0000001fff987819 */ /* 0x000fe200000114b9 */
[----:B------:R-:W-:Y:S06]  /*a010*/  @P0 BRA `(.L_x_393) ;  /* 0x0000000000940947 */ /* 0x000fec0003800000 */
[----:B------:R-:W-:Y:S02]  /*a020*/  ISETP.GE.AND P1, PT, R185, UR14, PT ;  /* 0x0000000eb9007c0c */ /* 0x000fe4000bf26270 */
[----:B------:R-:W-:Y:S02]  /*a030*/  ISETP.GE.AND P0, PT, R2, UR14, PT ;  /* 0x0000000e02007c0c */ /* 0x000fe4000bf06270 */
[----:B------:R-:W-:Y:S02]  /*a040*/  ISETP.GE.AND P4, PT, R184, UR14, PT ;  /* 0x0000000eb8007c0c */ /* 0x000fe4000bf86270 */
[----:B------:R-:W-:Y:S02]  /*a050*/  ISETP.GE.AND P3, PT, R87, UR14, PT ;  /* 0x0000000e57007c0c */ /* 0x000fe4000bf66270 */
[----:B------:R-:W-:Y:S02]  /*a060*/  SHF.R.S32.HI R81, RZ, 0x1f, R184 ;  /* 0x0000001fff517819 */ /* 0x000fe400000114b8 */
[----:B------:R-:W-:-:S02]  /*a070*/  SHF.R.S32.HI R83, RZ, 0x1f, R87 ;  /* 0x0000001fff537819 */ /* 0x000fc40000011457 */
[----:B------:R-:W-:Y:S02]  /*a080*/  SHF.R.S32.HI R85, RZ, 0x1f, R89 ;  /* 0x0000001fff557819 */ /* 0x000fe40000011459 */
[CC--:B-1----:R-:W-:Y:S01]  /*a090*/  @!P1 LEA R76, P2, R185.reuse, R20.reuse, 0x1 ;  /* 0x00000014b94c9211 */ /* 0x0c2fe200078408ff */
[----:B--2---:R-:W-:Y:S02]  /*a0a0*/  @!P0 IMAD.WIDE R78, R2, 0x2, R20 ;  /* 0x00000002024e8825 */ /* 0x004fe400078e0214 */
[----:B------:R-:W-:Y:S02]  /*a0b0*/  @!P4 LEA R80, P5, R184, R20, 0x1 ;  /* 0x00000014b850c211 */ /* 0x000fe400078a08ff */
[----:B------:R-:W-:Y:S01]  /*a0c0*/  @!P1 LEA.HI.X R77, R185, R21, R152, 0x1, P2 ;  /* 0x00000015b94d9211 */ /* 0x000fe200010f0c98 */
[----:B-----5:R1:W-:Y:S01]  /*a0d0*/  @!P0 ST.E.128 desc[UR50][R78.64], R4 ;  /* 0x000000044e008985 */ /* 0x0203e2000c101d32 */
[----:B------:R-:W-:Y:S02]  /*a0e0*/  ISETP.GE.AND P2, PT, R89, UR14, PT ;  /* 0x0000000e59007c0c */ /* 0x000fe4000bf46270 */
[----:B------:R-:W-:Y:S01]  /*a0f0*/  LOP3.LUT P0, RZ, R0, 0x40, RZ, 0xc0, !PT ;  /* 0x0000004000ff7812 */ /* 0x000fe2000780c0ff */
[----:B------:R2:W-:Y:S01]  /*a100*/  @!P1 ST.E.128 desc[UR50][R76.64], R12 ;  /* 0x0000000c4c009985 */ /* 0x0005e2000c101d32 */
[----:B------:R-:W-:-:S02]  /*a110*/  ISETP.GE.AND P1, PT, R93, UR14, PT ;  /* 0x0000000e5d007c0c */ /* 0x000fc4000bf26270 */
[CC--:B------:R-:W-:Y:S02]  /*a120*/  @!P3 LEA R82, P6, R87.reuse, R20.reuse, 0x1 ;  /* 0x000000145752b211 */ /* 0x0c0fe400078c08ff */
[-C--:B------:R-:W-:Y:S02]  /*a130*/  @!P4 LEA.HI.X R81, R184, R21.reuse, R81, 0x1, P5 ;  /* 0x00000015b851c211 */ /* 0x080fe400028f0c51 */
[-C--:B------:R-:W-:Y:S02]  /*a140*/  @!P3 LEA.HI.X R83, R87, R21.reuse, R83, 0x1, P6 ;  /* 0x000000155753b211 */ /* 0x080fe400030f0c53 */
[----:B------:R-:W-:Y:S01]  /*a150*/  LOP3.LUT P6, RZ, R3, 0x80, RZ, 0xc0, !PT ;  /* 0x0000008003ff7812 */ /* 0x000fe200078cc0ff */
[----:B------:R3:W-:Y:S01]  /*a160*/  @!P4 ST.E.128 desc[UR50][R80.64], R28 ;  /* 0x0000001c5000c985 */ /* 0x0007e2000c101d32 */
[C---:B------:R-:W-:Y:S02]  /*a170*/  @!P2 LEA R84, P5, R89.reuse, R20, 0x1 ;  /* 0x000000145954a211 */ /* 0x040fe400078a08ff */
[----:B-1----:R-:W-:Y:S01]  /*a180*/  SHF.R.S32.HI R5, RZ, 0x1f, R93 ;  /* 0x0000001fff057819 */ /* 0x002fe2000001145d */
[----:B------:R3:W-:Y:S01]  /*a190*/  @!P3 ST.E.128 desc[UR50][R82.64], R36 ;  /* 0x000000245200b985 */ /* 0x0007e2000c101d32 */
[----:B------:R-:W-:-:S02]  /*a1a0*/  @!P2 LEA.HI.X R85, R89, R21, R85, 0x1, P5 ;  /* 0x000000155955a211 */ /* 0x000fc400028f0c55 */
[CC--:B------:R-:W-:Y:S02]  /*a1b0*/  @!P1 LEA R4, P5, R93.reuse, R20.reuse, 0x1 ;  /* 0x000000145d049211 */ /* 0x0c0fe400078a08ff */
[----:B------:R-:W-:Y:S01]  /*a1c0*/  SHF.R.S32.HI R7, RZ, 0x1f, R95 ;  /* 0x0000001fff077819 */ /* 0x000fe2000001145f */
[----:B------:R3:W-:Y:S01]  /*a1d0*/  @!P2 ST.E.128 desc[UR50][R84.64], R44 ;  /* 0x0000002c5400a985 */ /* 0x0007e2000c101d32 */
[-C--:B------:R-:W-:Y:S02]  /*a1e0*/  @!P1 LEA.HI.X R5, R93, R21.reuse, R5, 0x1, P5 ;  /* 0x000000155d059211 */ /* 0x080fe400028f0c05 */
[C---:B------:R-:W-:Y:S02]  /*a1f0*/  @P0 LEA R6, P5, R95.reuse, R20, 0x1 ;  /* 0x000000145f060211 */ /* 0x040fe400078a08ff */
[----:B--2---:R-:W-:Y:S01]  /*a200*/  SHF.R.S32.HI R13, RZ, 0x1f, R97 ;  /* 0x0000001fff0d7819 */ /* 0x004fe20000011461 */
[----:B------:R3:W-:Y:S01]  /*a210*/  @!P1 ST.E.128 desc[UR50][R4.64], R52 ;  /* 0x0000003404009985 */ /* 0x0007e2000c101d32 */
[----:B------:R-:W-:-:S02]  /*a220*/  @P0 LEA.HI.X R7, R95, R21, R7, 0x1, P5 ;  /* 0x000000155f070211 */ /* 0x000fc400028f0c07 */
[----:B------:R-:W-:-:S03]  /*a230*/  @P6 LEA R12, P5, R97, R20, 0x1 ;  /* 0x00000014610c6211 */ /* 0x000fc600078a08ff */
[----:B------:R3:W-:Y:S01]  /*a240*/  @P0 ST.E.128 desc[UR50][R6.64], R60 ;  /* 0x0000003c06000985 */ /* 0x0007e2000c101d32 */
[----:B------:R-:W-:-:S05]  /*a250*/  @P6 LEA.HI.X R13, R97, R21, R13, 0x1, P5 ;  /* 0x00000015610d6211 */ /* 0x000fca00028f0c0d */
[----:B------:R3:W-:Y:S04]  /*a260*/  @P6 ST.E.128 desc[UR50][R12.64], R68 ;  /* 0x000000440c006985 */ /* 0x0007e8000c101d32 */
.L_x_393:
[----:B------:R-:W-:Y:S05]  /*a270*/  BSYNC B1 ;  /* 0x0000000000017941 */ /* 0x000fea0003800000 */
.L_x_392:
[----:B---3-5:R-:W-:Y:S01]  /*a280*/  VIADD R6, R90, 0x20 ;  /* 0x000000205a067836 */ /* 0x028fe20000000000 */
[----:B------:R3:W4:Y:S04]  /*a290*/  SHFL.IDX PT, R5, R88, 0x1, 0x181f ;  /* 0x00381f0058057f89 */ /* 0x00072800000e0000 */
[----:B------:R-:W-:Y:S01]  /*a2a0*/  ISETP.GE.AND P0, PT, R6, R91, PT ;  /* 0x0000005b0600720c */ /* 0x000fe20003f06270 */
[----:B------:R3:W0:-:S12]  /*a2b0*/  SHFL.IDX PT, R4, R86, 0x1, 0x181f ;  /* 0x00381f0056047f89 */ /* 0x00061800000e0000 */
[----:B---3--:R-:W-:Y:S05]  /*a2c0*/  @P0 BRA `(.L_x_394) ;  /* 0x0000002800180947 */ /* 0x008fea0003800000 */
[----:B------:R-:W-:Y:S02]  /*a2d0*/  ISETP.GE.AND P0, PT, R2, UR14, PT ;  /* 0x0000000e02007c0c */ /* 0x000fe4000bf06270 */
[----:B------:R-:W-:Y:S02]  /*a2e0*/  ISETP.GE.AND P4, PT, R185, UR14, PT ;  /* 0x0000000eb9007c0c */ /* 0x000fe4000bf86270 */
[----:B------:R-:W-:Y:S02]  /*a2f0*/  ISETP.GE.AND P3, PT, R184, UR14, PT ;  /* 0x0000000eb8007c0c */ /* 0x000fe4000bf66270 */
[----:B------:R-:W-:Y:S02]  /*a300*/  ISETP.GE.AND P2, PT, R87, UR14, PT ;  /* 0x0000000e57007c0c */ /* 0x000fe4000bf46270 */
[----:B------:R-:W-:Y:S02]  /*a310*/  ISETP.GE.AND P1, PT, R89, UR14, PT ;  /* 0x0000000e59007c0c */ /* 0x000fe4000bf26270 */
[----:B------:R-:W-:-:S02]  /*a320*/  SHF.R.S32.HI R15, RZ, 0x1f, R184 ;  /* 0x0000001fff0f7819 */ /* 0x000fc400000114b8 */
[----:B--2---:R-:W-:Y:S01]  /*a330*/  SHF.R.S32.HI R21, RZ, 0x1f, R87 ;  /* 0x0000001fff157819 */ /* 0x004fe20000011457 */
[----:B0---4-:R-:W-:Y:S02]  /*a340*/  @!P0 IMAD.WIDE R6, R2, 0x2, R4 ;  /* 0x0000000202068825 */ /* 0x011fe400078e0204 */
[-C--:B------:R-:W-:Y:S02]  /*a350*/  @!P4 LEA R12, P5, R185, R4.reuse, 0x1 ;  /* 0x00000004b90cc211 */ /* 0x080fe400078a08ff */
[-C--:B------:R-:W-:Y:S01]  /*a360*/  @!P3 LEA R14, P6, R184, R4.reuse, 0x1 ;  /* 0x00000004b80eb211 */ /* 0x080fe200078c08ff */
[----:B------:R0:W-:Y:S01]  /*a370*/  @!P0 ST.E.128 desc[UR50][R6.64], R8 ;  /* 0x0000000806008985 */ /* 0x0001e2000c101d32 */
[----:B------:R-:W-:Y:S02]  /*a380*/  ISETP.GE.AND P0, PT, R93, UR14, PT ;  /* 0x0000000e5d007c0c */ /* 0x000fe4000bf06270 */
[----:B------:R-:W-:Y:S02]  /*a390*/  @!P4 LEA.HI.X R13, R185, R5, R152, 0x1, P5 ;  /* 0x00000005b90dc211 */ /* 0x000fe400028f0c98 */
[----:B-1----:R-:W-:-:S02]  /*a3a0*/  @!P2 LEA R20, P5, R87, R4, 0x1 ;  /* 0x000000045714a211 */ /* 0x002fc400078a08ff */
[-C--:B------:R-:W-:Y:S01]  /*a3b0*/  @!P3 LEA.HI.X R15, R184, R5.reuse, R15, 0x1, P6 ;  /* 0x00000005b80fb211 */ /* 0x080fe200030f0c0f */
[----:B------:R3:W-:Y:S01]  /*a3c0*/  @!P4 ST.E.128 desc[UR50][R12.64], R24 ;  /* 0x000000180c00c985 */ /* 0x0007e2000c101d32 */
[----:B------:R-:W-:Y:S02]  /*a3d0*/  LOP3.LUT P6, RZ, R0, 0x40, RZ, 0xc0, !PT ;  /* 0x0000004000ff7812 */ /* 0x000fe400078cc0ff */
[----:B------:R-:W-:Y:S01]  /*a3e0*/  @!P2 LEA.HI.X R21, R87, R5, R21, 0x1, P5 ;  /* 0x000000055715a211 */ /* 0x000fe200028f0c15 */
[----:B------:R3:W-:Y:S01]  /*a3f0*/  @!P3 ST.E.128 desc[UR50][R14.64], R32 ;  /* 0x000000200e00b985 */ /* 0x0007e2000c101d32 */
[----:B------:R-:W-:-:S03]  /*a400*/  SHF.R.S32.HI R0, RZ, 0x1f, R89 ;  /* 0x0000001fff007819 */ /* 0x000fc60000011459 */
[----:B------:R3:W-:Y:S01]  /*a410*/  @!P2 ST.E.128 desc[UR50][R20.64], R40 ;  /* 0x000000281400a985 */ /* 0x0007e2000c101d32 */
[----:B0-----:R-:W-:-:S04]  /*a420*/  @!P1 LEA R6, P5, R89, R4, 0x1 ;  /* 0x0000000459069211 */ /* 0x001fc800078a08ff */
[-C--:B------:R-:W-:Y:S02]  /*a430*/  @!P1 LEA.HI.X R7, R89, R5.reuse, R0, 0x1, P5 ;  /* 0x0000000559079211 */ /* 0x080fe400028f0c00 */
[----:B------:R-:W-:Y:S02]  /*a440*/  SHF.R.S32.HI R0, RZ, 0x1f, R93 ;  /* 0x0000001fff007819 */ /* 0x000fe4000001145d */
[C---:B------:R-:W-:Y:S01]  /*a450*/  @!P0 LEA R8, P5, R93.reuse, R4, 0x1 ;  /* 0x000000045d088211 */ /* 0x040fe200078a08ff */
[----:B------:R3:W-:Y:S03]  /*a460*/  @!P1 ST.E.128 desc[UR50][R6.64], R48 ;  /* 0x0000003006009985 */ /* 0x0007e6000c101d32 */
[----:B------:R-:W-:Y:S02]  /*a470*/  @!P0 LEA.HI.X R9, R93, R5, R0, 0x1, P5 ;  /* 0x000000055d098211 */ /* 0x000fe400028f0c00 */
[----:B------:R-:W-:-:S02]  /*a480*/  SHF.R.S32.HI R0, RZ, 0x1f, R95 ;  /* 0x0000001fff007819 */ /* 0x000fc4000001145f */
[----:B------:R-:W-:Y:S01]  /*a490*/  @P6 LEA R10, P5, R95, R4, 0x1 ;  /* 0x000000045f0a6211 */ /* 0x000fe200078a08ff */
[----:B------:R3:W-:Y:S01]  /*a4a0*/  @!P0 ST.E.128 desc[UR50][R8.64], R56 ;  /* 0x0000003808008985 */ /* 0x0007e2000c101d32 */
[----:B------:R-:W-:Y:S02]  /*a4b0*/  LOP3.LUT P0, RZ, R3, 0x80, RZ, 0xc0, !PT ;  /* 0x0000008003ff7812 */ /* 0x000fe4000780c0ff */
[----:B------:R-:W-:-:S05]  /*a4c0*/  @P6 LEA.HI.X R11, R95, R5, R0, 0x1, P5 ;  /* 0x000000055f0b6211 */ /* 0x000fca00028f0c00 */
[----:B------:R3:W-:Y:S06]  /*a4d0*/  @P6 ST.E.128 desc[UR50][R10.64], R64 ;  /* 0x000000400a006985 */ /* 0x0007ec000c101d32 */
[----:B------:R-:W-:Y:S05]  /*a4e0*/  @!P0 BRA `(.L_x_394) ;  /* 0x0000002400908947 */ /* 0x000fea0003800000 */
[----:B------:R-:W-:Y:S02]  /*a4f0*/  LEA R4, P0, R97, R4, 0x1 ;  /* 0x0000000461047211 */ /* 0x000fe400078008ff */
[----:B------:R-:W-:-:S04]  /*a500*/  SHF.R.S32.HI R0, RZ, 0x1f, R97 ;  /* 0x0000001fff007819 */ /* 0x000fc80000011461 */
[----:B------:R-:W-:-:S05]  /*a510*/  LEA.HI.X R5, R97, R5, R0, 0x1, P0 ;  /* 0x0000000561057211 */ /* 0x000fca00000f0c00 */
[----:B------:R0:W-:Y:S01]  /*a520*/  ST.E.128 desc[UR50][R4.64], R72 ;  /* 0x0000004804007985 */ /* 0x0001e2000c101d32 */
[----:B------:R-:W-:Y:S05]  /*a530*/  BRA `(.L_x_394) ;  /* 0x00000024007c7947 */ /* 0x000fea0003800000 */
.L_x_391:
[----:B------:R-:W2:Y:S01]  /*a540*/  LDL R0, [R1+0x30] ;  /* 0x0000300001007983 */ /* 0x000ea20000100800 */
[----:B------:R-:W-:Y:S01]  /*a550*/  ULDC.64 UR12, c[0x0][0xb08] ;  /* 0x0002c200000c7ab9 */ /* 0x000fe20000000a00 */
[----:B------:R-:W-:Y:S01]  /*a560*/  ULDC UR14, c[0x0][0xbe8] ;  /* 0x0002fa00000e7ab9 */ /* 0x000fe20000000800 */
[----:B------:R-:W-:Y:S01]  /*a570*/  UIMAD UR18, UR18, UR12, URZ ;  /* 0x0000000c121272a4 */ /* 0x000fe2000f8e023f */
[----:B------:R-:W-:Y:S01]  /*a580*/  IMAD.U32 R9, RZ, RZ, UR43 ;  /* 0x0000002bff097e24 */ /* 0x000fe2000f8e00ff */
[----:B------:R-:W-:Y:S01]  /*a590*/  UIMAD.WIDE.U32 UR10, UR4, UR12, URZ ;  /* 0x0000000c040a72a5 */ /* 0x000fe2000f8e003f */
[----:B------:R-:W-:Y:S01]  /*a5a0*/  BSSY B1, `(.L_x_395) ;  /* 0x00000cc000017945 */ /* 0x000fe20003800000 */
[----:B------:R-:W-:Y:S01]  /*a5b0*/  UIMAD UR18, UR4, UR13, UR18 ;  /* 0x0000000d041272a4 */ /* 0x000fe2000f8e0212 */
[----:B------:R-:W-:Y:S01]  /*a5c0*/  SHF.R.S32.HI R21, RZ, 0x1f, R197 ;  /* 0x0000001fff157819 */ /* 0x000fe200000114c5 */
[----:B------:R-:W-:Y:S01]  /*a5d0*/  UISETP.NE.AND UP0, UPT, UR14, 0x1, UPT ;  /* 0x000000010e00788c */ /* 0x000fe2000bf05270 */
[----:B------:R-:W-:Y:S01]  /*a5e0*/  SHF.R.S32.HI R152, RZ, 0x1f, R198 ;  /* 0x0000001fff987819 */ /* 0x000fe200000114c6 */
[----:B------:R-:W-:Y:S01]  /*a5f0*/  UIADD3 UR11, UR11, UR18, URZ ;  /* 0x000000120b0b7290 */ /* 0x000fe2000fffe03f */
[----:B------:R-:W-:Y:S01]  /*a600*/  SHF.R.S32.HI R153, RZ, 0x1f, R199 ;  /* 0x0000001fff997819 */ /* 0x000fe200000114c7 */
[----:B------:R-:W-:Y:S01]  /*a610*/  ULDC.64 UR12, c[0x0][0xb38] ;  /* 0x0002ce00000c7ab9 */ /* 0x000fe20000000a00 */
[----:B------:R-:W-:Y:S01]  /*a620*/  USHF.R.S32.HI UR4, URZ, 0x1f, UR9 ;  /* 0x0000001f3f047899 */ /* 0x000fe20008011409 */
[----:B------:R-:W-:Y:S01]  /*a630*/  PLOP3.LUT P0, PT, PT, PT, UP0, 0x80, 0x0 ;  /* 0x000000000000781c */ /* 0x000fe20003f0f008 */
[----:B------:R-:W-:Y:S01]  /*a640*/  UIMAD.WIDE.U32 UR10, UR42, UR12, UR10 ;  /* 0x0000000c2a0a72a5 */ /* 0x000fe2000f8e000a */
[----:B------:R-:W-:Y:S01]  /*a650*/  SHF.R.S32.HI R154, RZ, 0x1f, R200 ;  /* 0x0000001fff9a7819 */ /* 0x000fe200000114c8 */
[----:B------:R-:W-:Y:S01]  /*a660*/  UIMAD UR8, UR8, UR14, URZ ;  /* 0x0000000e080872a4 */ /* 0x000fe2000f8e023f */
[----:B------:R-:W-:Y:S01]  /*a670*/  SHF.R.S32.HI R155, RZ, 0x1f, R201 ;  /* 0x0000001fff9b7819 */ /* 0x000fe200000114c9 */
[----:B------:R-:W-:Y:S01]  /*a680*/  UIMAD UR11, UR42, UR13, UR11 ;  /* 0x0000000d2a0b72a4 */ /* 0x000fe2000f8e020b */
[----:B------:R-:W-:-:S02]  /*a690*/  SHF.R.S32.HI R156, RZ, 0x1f, R202 ;  /* 0x0000001fff9c7819 */ /* 0x000fc400000114ca */
[----:B------:R-:W-:Y:S01]  /*a6a0*/  ULDC.64 UR12, c[0x0][0xb40] ;  /* 0x0002d000000c7ab9 */ /* 0x000fe20000000a00 */
[----:B------:R-:W-:Y:S01]  /*a6b0*/  SHF.R.S32.HI R157, RZ, 0x1f, R203 ;  /* 0x0000001fff9d7819 */ /* 0x000fe200000114cb */
[----:B------:R-:W-:Y:S01]  /*a6c0*/  UIMAD UR4, UR4, UR12, URZ ;  /* 0x0000000c040472a4 */ /* 0x000fe2000f8e023f */
[----:B------:R-:W-:Y:S01]  /*a6d0*/  SHF.R.S32.HI R158, RZ, 0x1f, R204 ;  /* 0x0000001fff9e7819 */ /* 0x000fe200000114cc */
[----:B------:R-:W-:Y:S01]  /*a6e0*/  UIMAD.WIDE.U32 UR10, UR9, UR12, UR10 ;  /* 0x0000000c090a72a5 */ /* 0x000fe2000f8e000a */
[----:B------:R-:W-:Y:S01]  /*a6f0*/  SHF.R.S32.HI R159, RZ, 0x1f, R205 ;  /* 0x0000001fff9f7819 */ /* 0x000fe200000114cd */
[----:B------:R-:W-:Y:S01]  /*a700*/  UIMAD UR4, UR9, UR13, UR4 ;  /* 0x0000000d090472a4 */ /* 0x000fe2000f8e0204 */
[----:B------:R-:W-:Y:S02]  /*a710*/  SHF.R.S32.HI R160, RZ, 0x1f, R206 ;  /* 0x0000001fffa07819 */ /* 0x000fe400000114ce */
[----:B------:R-:W-:Y:S01]  /*a720*/  @UP0 ULDC UR9, c[0x0][0xbec] ;  /* 0x0002fb0000090ab9 */ /* 0x000fe20000000800 */
[----:B------:R-:W-:Y:S01]  /*a730*/  UIADD3 UR11, UR11, UR4, URZ ;  /* 0x000000040b0b7290 */ /* 0x000fe2000fffe03f */
[----:B------:R-:W-:Y:S01]  /*a740*/  SHF.R.S32.HI R161, RZ, 0x1f, R207 ;  /* 0x0000001fffa17819 */ /* 0x000fe200000114cf */
[----:B------:R-:W-:Y:S01]  /*a750*/  ULDC.64 UR12, c[0x0][0xb48] ;  /* 0x0002d200000c7ab9 */ /* 0x000fe20000000a00 */
[----:B------:R-:W-:Y:S01]  /*a760*/  @UP0 ULDC UR4, c[0x0][0xbf0] ;  /* 0x0002fc0000040ab9 */ /* 0x000fe20000000800 */
[----:B------:R-:W-:Y:S01]  /*a770*/  UIMAD.WIDE.U32 UR10, UR44, UR12, UR10 ;  /* 0x0000000c2c0a72a5 */ /* 0x000fe2000f8e000a */
[----:B------:R-:W-:-:S02]  /*a780*/  SHF.R.S32.HI R162, RZ, 0x1f, R208 ;  /* 0x0000001fffa27819 */ /* 0x000fc400000114d0 */
[----:B------:R-:W-:Y:S01]  /*a790*/  SHF.R.S32.HI R163, RZ, 0x1f, R209 ;  /* 0x0000001fffa37819 */ /* 0x000fe200000114d1 */
[----:B------:R-:W-:Y:S01]  /*a7a0*/  UIMAD UR44, UR44, UR13, UR11 ;  /* 0x0000000d2c2c72a4 */ /* 0x000fe2000f8e020b */
[----:B------:R-:W-:Y:S01]  /*a7b0*/  SHF.R.S32.HI R164, RZ, 0x1f, R210 ;  /* 0x0000001fffa47819 */ /* 0x000fe200000114d2 */
[----:B0-----:R-:W-:Y:S01]  /*a7c0*/  IMAD.U32 R6, RZ, RZ, UR10 ;  /* 0x0000000aff067e24 */ /* 0x001fe2000f8e00ff */
[----:B------:R-:W-:Y:S01]  /*a7d0*/  ULDC.64 UR12, c[0x0][0xb30] ;  /* 0x0002cc00000c7ab9 */ /* 0x000fe20000000a00 */
[----:B------:R-:W-:Y:S01]  /*a7e0*/  IMAD.U32 R7, RZ, RZ, UR11 ;  /* 0x0000000bff077e24 */ /* 0x000fe2000f8e00ff */
[----:B------:R-:W-:Y:S01]  /*a7f0*/  ULDC.64 UR10, c[0x0][0xb28] ;  /* 0x0002ca00000a7ab9 */ /* 0x000fe20000000a00 */
[----:B------:R-:W-:Y:S01]  /*a800*/  IMAD.U32 R5, RZ, RZ, UR44 ;  /* 0x0000002cff057e24 */ /* 0x000fe2000f8e00ff */
[----:B------:R-:W-:Y:S02]  /*a810*/  SHF.R.S32.HI R165, RZ, 0x1f, R211 ;  /* 0x0000001fffa57819 */ /* 0x000fe400000114d3 */
[----:B------:R-:W-:-:S02]  /*a820*/  SHF.R.S32.HI R166, RZ, 0x1f, R212 ;  /* 0x0000001fffa67819 */ /* 0x000fc400000114d4 */
[----:B------:R-:W-:Y:S02]  /*a830*/  SHF.R.S32.HI R167, RZ, 0x1f, R213 ;  /* 0x0000001fffa77819 */ /* 0x000fe400000114d5 */
[----:B------:R-:W-:Y:S02]  /*a840*/  SHF.R.S32.HI R14, RZ, 0x1f, R214 ;  /* 0x0000001fff0e7819 */ /* 0x000fe400000114d6 */
[----:B------:R-:W-:Y:S02]  /*a850*/  SHF.R.S32.HI R15, RZ, 0x1f, R215 ;  /* 0x0000001fff0f7819 */ /* 0x000fe400000114d7 */
[----:B------:R-:W-:Y:S02]  /*a860*/  SHF.R.S32.HI R168, RZ, 0x1f, R216 ;  /* 0x0000001fffa87819 */ /* 0x000fe400000114d8 */
[----:B------:R-:W-:Y:S01]  /*a870*/  SHF.R.S32.HI R169, RZ, 0x1f, R17 ;  /* 0x0000001fffa97819 */ /* 0x000fe20000011411 */
[----:B--2---:R-:W-:-:S04]  /*a880*/  IMAD R9, R9, 0x40, R0 ;  /* 0x0000004009097824 */ /* 0x004fc800078e0200 */
[----:B------:R-:W-:-:S04]  /*a890*/  @P0 IMAD.HI.U32 R0, R9, UR9, RZ ;  /* 0x0000000909000c27 */ /* 0x000fc8000f8e00ff */
[----:B------:R-:W-:Y:S01]  /*a8a0*/  IMAD.MOV.U32 R3, RZ, RZ, R9 ;  /* 0x000000ffff037224 */ /* 0x000fe200078e0009 */
[----:B------:R-:W-:Y:S01]  /*a8b0*/  @P0 SHF.R.U32.HI R3, RZ, UR4, R0 ;  /* 0x00000004ff030c19 */ /* 0x000fe20008011600 */
[----:B------:R-:W-:-:S03]  /*a8c0*/  UIADD3 UR4, UR39, 0x28c20, URZ ;  /* 0x00028c2027047890 */ /* 0x000fc6000fffe03f */
[--C-:B------:R-:W-:Y:S01]  /*a8d0*/  SHF.R.S32.HI R0, RZ, 0x1f, R3.reuse ;  /* 0x0000001fff007819 */ /* 0x100fe20000011403 */
[----:B------:R-:W-:Y:S01]  /*a8e0*/  IMAD.MOV R4, RZ, RZ, -R3 ;  /* 0x000000ffff047224 */ /* 0x000fe200078e0a03 */
[----:B------:R-:W-:-:S03]  /*a8f0*/  UPRMT UR4, URZ, 0x654, UR4 ;  /* 0x000006543f047896 */ /* 0x000fc60008000004 */
[----:B------:R-:W-:Y:S02]  /*a900*/  IMAD R0, R0, UR12, RZ ;  /* 0x0000000c00007c24 */ /* 0x000fe4000f8e02ff */
[----:B------:R-:W-:Y:S02]  /*a910*/  IMAD R7, R4, UR14, R9 ;  /* 0x0000000e04077c24 */ /* 0x000fe4000f8e0209 */
[----:B------:R-:W-:Y:S02]  /*a920*/  IMAD.MOV.U32 R4, RZ, RZ, R6 ;  /* 0x000000ffff047224 */ /* 0x000fe400078e0006 */
[C---:B------:R-:W-:Y:S01]  /*a930*/  IMAD R9, R3.reuse, UR13, R0 ;  /* 0x0000000d03097c24 */ /* 0x040fe2000f8e0200 */
[----:B------:R-:W-:Y:S01]  /*a940*/  SHF.R.S32.HI R0, RZ, 0x1f, R7 ;  /* 0x0000001fff007819 */ /* 0x000fe20000011407 */
[----:B------:R-:W-:Y:S01]  /*a950*/  IMAD.WIDE.U32 R4, R3, UR12, R4 ;  /* 0x0000000c03047c25 */ /* 0x000fe2000f8e0004 */
[----:B------:R-:W-:Y:S03]  /*a960*/  SYNCS.ARRIVE.TRANS64.RED.A1T0 RZ, [UR4], RZ ;  /* 0x000000ffffff79a7 */ /* 0x000fe60008100404 */
[----:B------:R-:W-:-:S02]  /*a970*/  IMAD.IADD R5, R5, 0x1, R9 ;  /* 0x0000000105057824 */ /* 0x000fc400078e0209 */
[----:B------:R-:W-:Y:S02]  /*a980*/  IMAD R0, R0, UR10, RZ ;  /* 0x0000000a00007c24 */ /* 0x000fe4000f8e02ff */
[----:B------:R-:W-:Y:S02]  /*a990*/  IMAD.U32 R9, RZ, RZ, UR43 ;  /* 0x0000002bff097e24 */ /* 0x000fe4000f8e00ff */
[----:B------:R-:W-:Y:S02]  /*a9a0*/  IMAD R3, R7, UR11, R0 ;  /* 0x0000000b07037c24 */ /* 0x000fe4000f8e0200 */
[----:B------:R-:W-:Y:S02]  /*a9b0*/  IMAD R0, R9, 0x40, R16 ;  /* 0x0000004009007824 */ /* 0x000fe400078e0210 */
[----:B------:R-:W-:Y:S01]  /*a9c0*/  IMAD.WIDE.U32 R4, R7, UR10, R4 ;  /* 0x0000000a07047c25 */ /* 0x000fe2000f8e0004 */
[----:B------:R-:W-:Y:S02]  /*a9d0*/  ULDC.64 UR10, c[0x0][0xb00] ;  /* 0x0002c000000a7ab9 */ /* 0x000fe40000000a00 */
[----:B------:R-:W-:Y:S01]  /*a9e0*/  ISETP.GE.AND P0, PT, R0, UR8, PT ;  /* 0x0000000800007c0c */ /* 0x000fe2000bf06270 */
[----:B------:R-:W-:Y:S01]  /*a9f0*/  IMAD.IADD R5, R5, 0x1, R3 ;  /* 0x0000000105057824 */ /* 0x000fe200078e0203 */
[----:B------:R-:W-:-:S04]  /*aa00*/  LEA R3, P1, R4, UR10, 0x2 ;  /* 0x0000000a04037c11 */ /* 0x000fc8000f8210ff */
[----:B------:R-:W-:Y:S01]  /*aa10*/  LEA.HI.X R10, R4, UR11, R5, 0x2, P1 ;  /* 0x0000000b040a7c11 */ /* 0x000fe200088f1405 */
[----:B------:R0:W1:Y:S04]  /*aa20*/  SHFL.IDX PT, R12, R3, RZ, 0x1c1f ;  /* 0x001c1fff030c7589 */ /* 0x00006800000e0000 */
[----:B------:R0:W2:Y:S02]  /*aa30*/  SHFL.IDX PT, R11, R10, RZ, 0x1c1f ;  /* 0x001c1fff0a0b7589 */ /* 0x0000a400000e0000 */
[----:B------:R-:W-:Y:S05]  /*aa40*/  @P0 BRA `(.L_x_396) ;  /* 0x0000000800040947 */ /* 0x000fea0003800000 */
[----:B------:R-:W-:Y:S02]  /*aa50*/  ULDC UR4, c[0x0][0xac8] ;  /* 0x0002b20000047ab9 */ /* 0x000fe40000000800 */
[----:B------:R-:W-:Y:S02]  /*aa60*/  ISETP.GE.AND P2, PT, R17, UR4, PT ;  /* 0x0000000411007c0c */ /* 0x000fe4000bf46270 */
[----:B------:R-:W-:Y:S02]  /*aa70*/  ISETP.GE.AND P1, PT, R216, UR4, PT ;  /* 0x00000004d8007c0c */ /* 0x000fe4000bf26270 */
[----:B------:R-:W-:Y:S02]  /*aa80*/  ISETP.GE.AND P0, PT, R215, UR4, PT ;  /* 0x00000004d7007c0c */ /* 0x000fe4000bf06270 */
[----:B------:R-:W-:-:S07]  /*aa90*/  ISETP.GE.AND P4, PT, R213, UR4, PT ;  /* 0x00000004d5007c0c */ /* 0x000fce000bf86270 */
[----:B-1----:R-:W-:-:S04]  /*aaa0*/  @!P2 LEA R4, P3, R17, R12, 0x2 ;  /* 0x0000000c1104a211 */ /* 0x002fc800078610ff */
[-C--:B--2---:R-:W-:Y:S02]  /*aab0*/  @!P2 LEA.HI.X R5, R17, R11.reuse, R169, 0x2, P3 ;  /* 0x0000000b1105a211 */ /* 0x084fe400018f14a9 */
[----:B------:R-:W-:Y:S02]  /*aac0*/  ISETP.GE.AND P3, PT, R214, UR4, PT ;  /* 0x00000004d6007c0c */ /* 0x000fe4000bf66270 */
[CC--:B------:R-:W-:Y:S01]  /*aad0*/  @!P0 LEA R6, P5, R215.reuse, R12.reuse, 0x2 ;  /* 0x0000000cd7068211 */ /* 0x0c0fe200078a10ff */
[----:B------:R1:W-:Y:S03]  /*aae0*/  @!P2 ST.E.64 desc[UR50][R4.64], R24 ;  /* 0x000000180400a985 */ /* 0x0003e6000c101b32 */
[----:B------:R-:W-:Y:S02]  /*aaf0*/  @!P0 LEA.HI.X R7, R215, R11, R15, 0x2, P5 ;  /* 0x0000000bd7078211 */ /* 0x000fe400028f140f */
[----:B-1----:R-:W-:-:S04]  /*ab00*/  @!P1 LEA R4, P2, R216, R12, 0x2 ;  /* 0x0000000cd8049211 */ /* 0x002fc800078410ff */
[----:B------:R-:W-:Y:S02]  /*ab10*/  @!P1 LEA.HI.X R5, R216, R11, R168, 0x2, P2 ;  /* 0x0000000bd8059211 */ /* 0x000fe400010f14a8 */
[----:B------:R-:W-:-:S03]  /*ab20*/  ISETP.GE.AND P2, PT, R210, UR4, PT ;  /* 0x00000004d2007c0c */ /* 0x000fc6000bf46270 */
[----:B------:R1:W-:Y:S01]  /*ab30*/  @!P1 ST.E.64 desc[UR50][R4.64], R28 ;  /* 0x0000001c04009985 */ /* 0x0003e2000c101b32 */
[----:B------:R-:W-:-:S03]  /*ab40*/  ISETP.GE.AND P1, PT, R211, UR4, PT ;  /* 0x00000004d3007c0c */ /* 0x000fc6000bf26270 */
[----:B------:R2:W-:Y:S01]  /*ab50*/  @!P0 ST.E.64 desc[UR50][R6.64], R32 ;  /* 0x0000002006008985 */ /* 0x0005e2000c101b32 */
[----:B------:R-:W-:Y:S02]  /*ab60*/  ISETP.GE.AND P0, PT, R212, UR4, PT ;  /* 0x00000004d4007c0c */ /* 0x000fe4000bf06270 */
[CC--:B-1----:R-:W-:Y:S02]  /*ab70*/  @!P3 LEA R4, P5, R214.reuse, R12.reuse, 0x2 ;  /* 0x0000000cd604b211 */ /* 0x0c2fe400078a10ff */
[CC--:B--2---:R-:W-:Y:S02]  /*ab80*/  @!P4 LEA R6, P6, R213.reuse, R12.reuse, 0x2 ;  /* 0x0000000cd506c211 */ /* 0x0c4fe400078c10ff */
[-C--:B------:R-:W-:Y:S02]  /*ab90*/  @!P3 LEA.HI.X R5, R214, R11.reuse, R14, 0x2, P5 ;  /* 0x0000000bd605b211 */ /* 0x080fe400028f140e */
[----:B------:R-:W-:Y:S02]  /*aba0*/  @!P4 LEA.HI.X R7, R213, R11, R167, 0x2, P6 ;  /* 0x0000000bd507c211 */ /* 0x000fe400030f14a7 */
[----:B------:R-:W-:Y:S01]  /*abb0*/  @!P2 LEA R8, P6, R210, R12, 0x2 ;  /* 0x0000000cd208a211 */ /* 0x000fe200078c10ff */
[----:B------:R1:W-:Y:S01]  /*abc0*/  @!P3 ST.E.64 desc[UR50][R4.64], R36 ;  /* 0x000000240400b985 */ /* 0x0003e2000c101b32 */
[----:B------:R-:W-:-:S02]  /*abd0*/  ISETP.GE.AND P3, PT, R209, UR4, PT ;  /* 0x00000004d1007c0c */ /* 0x000fc4000bf66270 */
[-C--:B------:R-:W-:Y:S01]  /*abe0*/  @!P2 LEA.HI.X R9, R210, R11.reuse, R164, 0x2, P6 ;  /* 0x0000000bd209a211 */ /* 0x080fe200030f14a4 */
[----:B------:R2:W-:Y:S01]  /*abf0*/  @!P4 ST.E.64 desc[UR50][R6.64], R40 ;  /* 0x000000280600c985 */ /* 0x0005e2000c101b32 */
[CC--:B-1----:R-:W-:Y:S02]  /*ac00*/  @!P0 LEA R4, P4, R212.reuse, R12.reuse, 0x2 ;  /* 0x0000000cd4048211 */ /* 0x0c2fe400078810ff */
[C---:B--2---:R-:W-:Y:S02]  /*ac10*/  @!P1 LEA R6, P5, R211.reuse, R12, 0x2 ;  /* 0x0000000cd3069211 */ /* 0x044fe400078a10ff */
[-C--:B------:R-:W-:Y:S02]  /*ac20*/  @!P0 LEA.HI.X R5, R212, R11.reuse, R166, 0x2, P4 ;  /* 0x0000000bd4058211 */ /* 0x080fe400020f14a6 */
[----:B------:R-:W-:Y:S02]  /*ac30*/  ISETP.GE.AND P4, PT, R208, UR4, PT ;  /* 0x00000004d0007c0c */ /* 0x000fe4000bf86270 */
[----:B------:R-:W-:Y:S01]  /*ac40*/  @!P1 LEA.HI.X R7, R211, R11, R165, 0x2, P5 ;  /* 0x0000000bd3079211 */ /* 0x000fe200028f14a5 */
[----:B------:R1:W-:Y:S01]  /*ac50*/  @!P0 ST.E.64 desc[UR50][R4.64], R44 ;  /* 0x0000002c04008985 */ /* 0x0003e2000c101b32 */
[----:B------:R-:W-:-:S02]  /*ac60*/  ISETP.GE.AND P5, PT, R207, UR4, PT ;  /* 0x00000004cf007c0c */ /* 0x000fc4000bfa6270 */
[----:B------:R-:W-:Y:S01]  /*ac70*/  ISETP.GE.AND P0, PT, R206, UR4, PT ;  /* 0x00000004ce007c0c */ /* 0x000fe2000bf06270 */
[----:B------:R2:W-:Y:S01]  /*ac80*/  @!P1 ST.E.64 desc[UR50][R6.64], R48 ;  /* 0x0000003006009985 */ /* 0x0005e2000c101b32 */
[----:B------:R-:W-:-:S03]  /*ac90*/  ISETP.GE.AND P1, PT, R205, UR4, PT ;  /* 0x00000004cd007c0c */ /* 0x000fc6000bf26270 */
[----:B------:R3:W-:Y:S01]  /*aca0*/  @!P2 ST.E.64 desc[UR50][R8.64], R52 ;  /* 0x000000340800a985 */ /* 0x0007e2000c101b32 */
[CC--:B-1----:R-:W-:Y:S02]  /*acb0*/  @!P3 LEA R4, P6, R209.reuse, R12.reuse, 0x2 ;  /* 0x0000000cd104b211 */ /* 0x0c2fe400078c10ff */
[CC--:B--2---:R-:W-:Y:S02]  /*acc0*/  @!P4 LEA R6, P2, R208.reuse, R12.reuse, 0x2 ;  /* 0x0000000cd006c211 */ /* 0x0c4fe400078410ff */
[-C--:B------:R-:W-:Y:S02]  /*acd0*/  @!P3 LEA.HI.X R5, R209, R11.reuse, R163, 0x2, P6 ;  /* 0x0000000bd105b211 */ /* 0x080fe400030f14a3 */
[----:B---3--:R-:W-:Y:S02]  /*ace0*/  @!P5 LEA R8, P6, R207, R12, 0x2 ;  /* 0x0000000ccf08d211 */ /* 0x008fe400078c10ff */
[----:B------:R-:W-:Y:S01]  /*acf0*/  @!P4 LEA.HI.X R7, R208, R11, R162, 0x2, P2 ;  /* 0x0000000bd007c211 */ /* 0x000fe200010f14a2 */
[----:B------:R1:W-:Y:S01]  /*ad00*/  @!P3 ST.E.64 desc[UR50][R4.64], R56 ;  /* 0x000000380400b985 */ /* 0x0003e2000c101b32 */
[----:B------:R-:W-:-:S02]  /*ad10*/  ISETP.GE.AND P2, PT, R204, UR4, PT ;  /* 0x00000004cc007c0c */ /* 0x000fc4000bf46270 */
[-C--:B------:R-:W-:Y:S01]  /*ad20*/  @!P5 LEA.HI.X R9, R207, R11.reuse, R161, 0x2, P6 ;  /* 0x0000000bcf09d211 */ /* 0x080fe200030f14a1 */
[----:B------:R2:W-:Y:S01]  /*ad30*/  @!P4 ST.E.64 desc[UR50][R6.64], R60 ;  /* 0x0000003c0600c985 */ /* 0x0005e2000c101b32 */
[----:B------:R-:W-:Y:S02]  /*ad40*/  ISETP.GE.AND P3, PT, R203, UR4, PT ;  /* 0x00000004cb007c0c */ /* 0x000fe4000bf66270 */
[----:B------:R-:W-:Y:S01]  /*ad50*/  ISETP.GE.AND P4, PT, R202, UR4, PT ;  /* 0x00000004ca007c0c */ /* 0x000fe2000bf86270 */
[----:B------:R3:W-:Y:S01]  /*ad60*/  @!P5 ST.E.64 desc[UR50][R8.64], R64 ;  /* 0x000000400800d985 */ /* 0x0007e2000c101b32 */
[CC--:B-1----:R-:W-:Y:S02]  /*ad70*/  @!P0 LEA R4, P6, R206.reuse, R12.reuse, 0x2 ;  /* 0x0000000cce048211 */ /* 0x0c2fe400078c10ff */
[----:B--2---:R-:W-:Y:S02]  /*ad80*/  @!P1 LEA R6, P5, R205, R12, 0x2 ;  /* 0x0000000ccd069211 */ /* 0x004fe400078a10ff */
[----:B------:R-:W-:-:S02]  /*ad90*/  @!P0 LEA.HI.X R5, R206, R11, R160, 0x2, P6 ;  /* 0x0000000bce058211 */ /* 0x000fc400030f14a0 */
[----:B------:R-:W-:Y:S02]  /*ada0*/  @!P1 LEA.HI.X R7, R205, R11, R159, 0x2, P5 ;  /* 0x0000000bcd079211 */ /* 0x000fe400028f149f */
[----:B------:R-:W-:Y:S01]  /*adb0*/  ISETP.GE.AND P5, PT, R201, UR4, PT ;  /* 0x00000004c9007c0c */ /* 0x000fe2000bfa6270 */
[----:B------:R1:W-:Y:S01]  /*adc0*/  @!P0 ST.E.64 desc[UR50][R4.64], R68 ;  /* 0x0000004404008985 */ /* 0x0003e2000c101b32 */
[----:B---3--:R-:W-:-:S03]  /*add0*/  @!P2 LEA R8, P6, R204, R12, 0x2 ;  /* 0x0000000ccc08a211 */ /* 0x008fc600078c10ff */
[----:B------:R2:W-:Y:S01]  /*ade0*/  @!P1 ST.E.64 desc[UR50][R6.64], R72 ;  /* 0x0000004806009985 */ /* 0x0005e2000c101b32 */
[----:B------:R-:W-:-:S05]  /*adf0*/  @!P2 LEA.HI.X R9, R204, R11, R158, 0x2, P6 ;  /* 0x0000000bcc09a211 */ /* 0x000fca00030f149e */
[----:B------:R3:W-:Y:S01]  /*ae00*/  @!P2 ST.E.64 desc[UR50][R8.64], R76 ;  /* 0x0000004c0800a985 */ /* 0x0007e2000c101b32 */
[----:B------:R-:W-:Y:S02]  /*ae10*/  ISETP.GE.AND P2, PT, R200, UR4, PT ;  /* 0x00000004c8007c0c */ /* 0x000fe4000bf46270 */
[----:B-1----:R-:W-:-:S04]  /*ae20*/  @!P3 LEA R4, P1, R203, R12, 0x2 ;  /* 0x0000000ccb04b211 */ /* 0x002fc800078210ff */
[-C--:B------:R-:W-:Y:S02]  /*ae30*/  @!P3 LEA.HI.X R5, R203, R11.reuse, R157, 0x2, P1 ;  /* 0x0000000bcb05b211 */ /* 0x080fe400008f149d */
[----:B------:R-:W-:Y:S02]  /*ae40*/  ISETP.GE.AND P1, PT, R199, UR4, PT ;  /* 0x00000004c7007c0c */ /* 0x000fe4000bf26270 */
[CC--:B--2---:R-:W-:Y:S01]  /*ae50*/  @!P4 LEA R6, P0, R202.reuse, R12.reuse, 0x2 ;  /* 0x0000000cca06c211 */ /* 0x0c4fe200078010ff */
[----:B------:R1:W-:Y:S01]  /*ae60*/  @!P3 ST.E.64 desc[UR50][R4.64], R80 ;  /* 0x000000500400b985 */ /* 0x0003e2000c101b32 */
[----:B---3--:R-:W-:Y:S02]  /*ae70*/  @!P5 LEA R8, P6, R201, R12, 0x2 ;  /* 0x0000000cc908d211 */ /* 0x008fe400078c10ff */
[----:B------:R-:W-:Y:S02]  /*ae80*/  @!P4 LEA.HI.X R7, R202, R11, R156, 0x2, P0 ;  /* 0x0000000bca07c211 */ /* 0x000fe400000f149c */
[----:B------:R-:W-:-:S02]  /*ae90*/  ISETP.GE.AND P0, PT, R198, UR4, PT ;  /* 0x00000004c6007c0c */ /* 0x000fc4000bf06270 */
[----:B------:R-:W-:Y:S01]  /*aea0*/  @!P5 LEA.HI.X R9, R201, R11, R155, 0x2, P6 ;  /* 0x0000000bc909d211 */ /* 0x000fe200030f149b */
[----:B------:R2:W-:Y:S01]  /*aeb0*/  @!P4 ST.E.64 desc[UR50][R6.64], R84 ;  /* 0x000000540600c985 */ /* 0x0005e2000c101b32 */
[----:B------:R-:W-:-:S03]  /*aec0*/  ISETP.GE.AND P4, PT, R196, UR4, PT ;  /* 0x00000004c4007c0c */ /* 0x000fc6000bf86270 */
[----:B------:R3:W-:Y:S01]  /*aed0*/  @!P5 ST.E.64 desc[UR50][R8.64], R88 ;  /* 0x000000580800d985 */ /* 0x0007e2000c101b32 */
[----:B------:R-:W-:Y:S02]  /*aee0*/  ISETP.GE.AND P5, PT, R197, UR4, PT ;  /* 0x00000004c5007c0c */ /* 0x000fe4000bfa6270 */
[----:B-1----:R-:W-:-:S04]  /*aef0*/  @!P2 LEA R4, P6, R200, R12, 0x2 ;  /* 0x0000000cc804a211 */ /* 0x002fc800078c10ff */
[----:B------:R-:W-:Y:S02]  /*af00*/  @!P2 LEA.HI.X R5, R200, R11, R154, 0x2, P6 ;  /* 0x0000000bc805a211 */ /* 0x000fe400030f149a */
[----:B--2---:R-:W-:-:S03]  /*af10*/  @!P1 LEA R6, P3, R199, R12, 0x2 ;  /* 0x0000000cc7069211 */ /* 0x004fc600078610ff */
[----:B------:R1:W-:Y:S01]  /*af20*/  @!P2 ST.E.64 desc[UR50][R4.64], R92 ;  /* 0x0000005c0400a985 */ /* 0x0003e2000c101b32 */
[----:B------:R-:W-:Y:S02]  /*af30*/  ISETP.GE.AND P2, PT, R194, UR4, PT ;  /* 0x00000004c2007c0c */ /* 0x000fe4000bf46270 */
[-C--:B------:R-:W-:Y:S02]  /*af40*/  @!P1 LEA.HI.X R7, R199, R11.reuse, R153, 0x2, P3 ;  /* 0x0000000bc7079211 */ /* 0x080fe400018f1499 */
[----:B------:R-:W-:Y:S02]  /*af50*/  ISETP.GE.AND P3, PT, R195, UR4, PT ;  /* 0x00000004c3007c0c */ /* 0x000fe4000bf66270 */
[C---:B---3--:R-:W-:Y:S01]  /*af60*/  @!P0 LEA R8, P6, R198.reuse, R12, 0x2 ;  /* 0x0000000cc6088211 */ /* 0x048fe200078c10ff */
[----:B------:R2:W-:Y:S01]  /*af70*/  @!P1 ST.E.64 desc[UR50][R6.64], R96 ;  /* 0x0000006006009985 */ /* 0x0005e2000c101b32 */
[----:B------:R-:W-:Y:S02]  /*af80*/  ISETP.GE.AND P1, PT, R193, UR4, PT ;  /* 0x00000004c1007c0c */ /* 0x000fe4000bf26270 */
[----:B------:R-:W-:-:S02]  /*af90*/  @!P0 LEA.HI.X R9, R198, R11, R152, 0x2, P6 ;  /* 0x0000000bc6098211 */ /* 0x000fc400030f1498 */
[----:B-1----:R-:W-:-:S03]  /*afa0*/  @!P5 LEA R4, P6, R197, R12, 0x2 ;  /* 0x0000000cc504d211 */ /* 0x002fc600078c10ff */
[----:B------:R1:W-:Y:S01]  /*afb0*/  @!P0 ST.E.64 desc[UR50][R8.64], R100 ;  /* 0x0000006408008985 */ /* 0x0003e2000c101b32 */
[----:B------:R-:W-:Y:S02]  /*afc0*/  @!P5 LEA.HI.X R5, R197, R11, R21, 0x2, P6 ;  /* 0x0000000bc505d211 */ /* 0x000fe400030f1415 */
[----:B--2---:R-:W-:-:S03]  /*afd0*/  @!P4 LEA R6, P0, R196, R12, 0x2 ;  /* 0x0000000cc406c211 */ /* 0x004fc600078010ff */
[----:B------:R2:W-:Y:S01]  /*afe0*/  @!P5 ST.E.64 desc[UR50][R4.64], R104 ;  /* 0x000000680400d985 */ /* 0x0005e2000c101b32 */
[-C--:B------:R-:W-:Y:S02]  /*aff0*/  @!P4 LEA.HI.X R7, R196, R11.reuse, R229, 0x2, P0 ;  /* 0x0000000bc407c211 */ /* 0x080fe400000f14e5 */
[----:B------:R-:W-:Y:S02]  /*b000*/  ISETP.GE.AND P0, PT, R192, UR4, PT ;  /* 0x00000004c0007c0c */ /* 0x000fe4000bf06270 */
[CC--:B-1----:R-:W-:Y:S01]  /*b010*/  @!P3 LEA R8, P6, R195.reuse, R12.reuse, 0x2 ;  /* 0x0000000cc308b211 */ /* 0x0c2fe200078c10ff */
[----:B------:R1:W-:Y:S03]  /*b020*/  @!P4 ST.E.64 desc[UR50][R6.64], R108 ;  /* 0x0000006c0600c985 */ /* 0x0003e6000c101b32 */
[----:B------:R-:W-:Y:S02]  /*b030*/  @!P3 LEA.HI.X R9, R195, R11, R228, 0x2, P6 ;  /* 0x0000000bc309b211 */ /* 0x000fe400030f14e4 */
[----:B--2---:R-:W-:-:S03]  /*b040*/  @!P2 LEA R4, P4, R194, R12, 0x2 ;  /* 0x0000000cc204a211 */ /* 0x004fc600078810ff */
[----:B------:R2:W-:Y:S01]  /*b050*/  @!P3 ST.E.64 desc[UR50][R8.64], R112 ;  /* 0x000000700800b985 */ /* 0x0005e2000c101b32 */
[----:B------:R-:W-:Y:S02]  /*b060*/  ISETP.GE.AND P3, PT, R191, UR4, PT ;  /* 0x00000004bf007c0c */ /* 0x000fe4000bf66270 */
[-C--:B------:R-:W-:Y:S02]  /*b070*/  @!P2 LEA.HI.X R5, R194, R11.reuse, R227, 0x2, P4 ;  /* 0x0000000bc205a211 */ /* 0x080fe400020f14e3 */
[----:B------:R-:W-:Y:S02]  /*b080*/  ISETP.GE.AND P4, PT, R190, UR4, PT ;  /* 0x00000004be007c0c */ /* 0x000fe4000bf86270 */
[----:B-1----:R-:W-:Y:S01]  /*b090*/  @!P1 LEA R6, P5, R193, R12, 0x2 ;  /* 0x0000000cc1069211 */ /* 0x002fe200078a10ff */
[----:B------:R1:W-:Y:S01]  /*b0a0*/  @!P2 ST.E.64 desc[UR50][R4.64], R116 ;  /* 0x000000740400a985 */ /* 0x0003e2000c101b32 */
[----:B------:R-:W-:Y:S02]  /*b0b0*/  ISETP.GE.AND P2, PT, R189, UR4, PT ;  /* 0x00000004bd007c0c */ /* 0x000fe4000bf46270 */
[----:B------:R-:W-:-:S02]  /*b0c0*/  @!P1 LEA.HI.X R7, R193, R11, R226, 0x2, P5 ;  /* 0x0000000bc1079211 */ /* 0x000fc400028f14e2 */
[----:B--2---:R-:W-:-:S03]  /*b0d0*/  @!P0 LEA R8, P6, R192, R12, 0x2 ;  /* 0x0000000cc0088211 */ /* 0x004fc600078c10ff */
[----:B------:R2:W-:Y:S01]  /*b0e0*/  @!P1 ST.E.64 desc[UR50][R6.64], R120 ;  /* 0x0000007806009985 */ /* 0x0005e2000c101b32 */
[----:B------:R-:W-:Y:S02]  /*b0f0*/  ISETP.GE.AND P1, PT, R188, UR4, PT ;  /* 0x00000004bc007c0c */ /* 0x000fe4000bf26270 */
[----:B------:R-:W-:Y:S02]  /*b100*/  @!P0 LEA.HI.X R9, R192, R11, R225, 0x2, P6 ;  /* 0x0000000bc0098211 */ /* 0x000fe400030f14e1 */
[----:B-1----:R-:W-:-:S03]  /*b110*/  @!P3 LEA R4, P5, R191, R12, 0x2 ;  /* 0x0000000cbf04b211 */ /* 0x002fc600078a10ff */
[----:B------:R1:W-:Y:S01]  /*b120*/  @!P0 ST.E.64 desc[UR50][R8.64], R124 ;  /* 0x0000007c08008985 */ /* 0x0003e2000c101b32 */
[----:B------:R-:W-:Y:S02]  /*b130*/  ISETP.GE.AND P0, PT, R187, UR4, PT ;  /* 0x00000004bb007c0c */ /* 0x000fe4000bf06270 */
[-C--:B------:R-:W-:Y:S02]  /*b140*/  @!P3 LEA.HI.X R5, R191, R11.reuse, R224, 0x2, P5 ;  /* 0x0000000bbf05b211 */ /* 0x080fe400028f14e0 */
[----:B------:R-:W-:Y:S02]  /*b150*/  ISETP.GE.AND P5, PT, R186, UR4, PT ;  /* 0x00000004ba007c0c */ /* 0x000fe4000bfa6270 */
[C---:B--2---:R-:W-:Y:S01]  /*b160*/  @!P4 LEA R6, P6, R190.reuse, R12, 0x2 ;  /* 0x0000000cbe06c211 */ /* 0x044fe200078c10ff */
[----:B------:R2:W-:Y:S03]  /*b170*/  @!P3 ST.E.64 desc[UR50][R4.64], R128 ;  /* 0x000000800400b985 */ /* 0x0005e6000c101b32 */
[----:B------:R-:W-:-:S02]  /*b180*/  @!P4 LEA.HI.X R7, R190, R11, R223, 0x2, P6 ;  /* 0x0000000bbe07c211 */ /* 0x000fc400030f14df */
[----:B-1----:R-:W-:-:S03]  /*b190*/  @!P1 LEA R8, P6, R188, R12, 0x2 ;  /* 0x0000000cbc089211 */ /* 0x002fc600078c10ff */
[----:B------:R1:W-:Y:S01]  /*b1a0*/  @!P4 ST.E.64 desc[UR50][R6.64], R132 ;  /* 0x000000840600c985 */ /* 0x0003e2000c101b32 */
[----:B------:R-:W-:Y:S02]  /*b1b0*/  @!P1 LEA.HI.X R9, R188, R11, R221, 0x2, P6 ;  /* 0x0000000bbc099211 */ /* 0x000fe400030f14dd */
[----:B--2---:R-:W-:-:S04]  /*b1c0*/  @!P2 LEA R4, P3, R189, R12, 0x2 ;  /* 0x0000000cbd04a211 */ /* 0x004fc800078610ff */
[----:B------:R-:W-:Y:S02]  /*b1d0*/  @!P2 LEA.HI.X R5, R189, R11, R222, 0x2, P3 ;  /* 0x0000000bbd05a211 */ /* 0x000fe400018f14de */
[----:B-1----:R-:W-:-:S03]  /*b1e0*/  @!P0 LEA R6, P4, R187, R12, 0x2 ;  /* 0x0000000cbb068211 */ /* 0x002fc600078810ff */
[----:B------:R3:W-:Y:S01]  /*b1f0*/  @!P2 ST.E.64 desc[UR50][R4.64], R136 ;  /* 0x000000880400a985 */ /* 0x0007e2000c101b32 */
[C---:B------:R-:W-:Y:S02]  /*b200*/  @!P5 LEA R12, P3, R186.reuse, R12, 0x2 ;  /* 0x0000000cba0cd211 */ /* 0x040fe400078610ff */
[-C--:B------:R-:W-:Y:S01]  /*b210*/  @!P0 LEA.HI.X R7, R187, R11.reuse, R220, 0x2, P4 ;  /* 0x0000000bbb078211 */ /* 0x080fe200020f14dc */
[----:B------:R3:W-:Y:S01]  /*b220*/  @!P1 ST.E.64 desc[UR50][R8.64], R140 ;  /* 0x0000008c08009985 */ /* 0x0007e2000c101b32 */
[----:B------:R-:W-:-:S03]  /*b230*/  @!P5 LEA.HI.X R13, R186, R11, R219, 0x2, P3 ;  /* 0x0000000bba0dd211 */ /* 0x000fc600018f14db */
[----:B------:R3:W-:Y:S04]  /*b240*/  @!P0 ST.E.64 desc[UR50][R6.64], R144 ;  /* 0x0000009006008985 */ /* 0x0007e8000c101b32 */
[----:B------:R3:W-:Y:S02]  /*b250*/  @!P5 ST.E.64 desc[UR50][R12.64], R148 ;  /* 0x000000940c00d985 */ /* 0x0007e4000c101b32 */
.L_x_396:
[----:B------:R-:W-:Y:S05]  /*b260*/  BSYNC B1 ;  /* 0x0000000000017941 */ /* 0x000fea0003800000 */
.L_x_395:
[----:B------:R-:W-:Y:S01]  /*b270*/  VIADD R0, R0, 0x8 ;  /* 0x0000000800007836 */ /* 0x000fe20000000000 */
[----:B------:R4:W1:Y:S04]  /*b280*/  SHFL.IDX PT, R20, R10, 0x1, 0x1c1f ;  /* 0x003c1f000a147f89 */ /* 0x00086800000e0000 */
[----:B------:R-:W-:Y:S01]  /*b290*/  ISETP.GE.AND P0, PT, R0, UR8, PT ;  /* 0x0000000800007c0c */ /* 0x000fe2000bf06270 */
[----:B0-----:R-:W0:-:S12]  /*b2a0*/  SHFL.IDX PT, R3, R3, 0x1, 0x1c1f ;  /* 0x003c1f0003037f89 */ /* 0x001e1800000e0000 */
[----:B----4-:R-:W-:Y:S05]  /*b2b0*/  @P0 BRA `(.L_x_394) ;  /* 0x00000018001c0947 */ /* 0x010fea0003800000 */
[----:B------:R-:W-:Y:S02]  /*b2c0*/  ULDC UR4, c[0x0][0xac8] ;  /* 0x0002b20000047ab9 */ /* 0x000fe40000000800 */
[----:B------:R-:W-:Y:S02]  /*b2d0*/  ISETP.GE.AND P4, PT, R17, UR4, PT ;  /* 0x0000000411007c0c */ /* 0x000fe4000bf86270 */
[----:B------:R-:W-:Y:S02]  /*b2e0*/  ISETP.GE.AND P2, PT, R216, UR4, PT ;  /* 0x00000004d8007c0c */ /* 0x000fe4000bf46270 */
[----:B------:R-:W-:Y:S02]  /*b2f0*/  ISETP.GE.AND P1, PT, R215, UR4, PT ;  /* 0x00000004d7007c0c */ /* 0x000fe4000bf26270 */
[----:B------:R-:W-:-:S07]  /*b300*/  ISETP.GE.AND P0, PT, R214, UR4, PT ;  /* 0x00000004d6007c0c */ /* 0x000fce000bf06270 */
[CC--:B0--3--:R-:W-:Y:S02]  /*b310*/  @!P4 LEA R4, P3, R17.reuse, R3.reuse, 0x2 ;  /* 0x000000031104c211 */ /* 0x0c9fe400078610ff */
[-C--:B------:R-:W-:Y:S02]  /*b320*/  @!P2 LEA R6, P6, R216, R3.reuse, 0x2 ;  /* 0x00000003d806a211 */ /* 0x080fe400078c10ff */
[----:B-1----:R-:W-:Y:S02]  /*b330*/  @!P4 LEA.HI.X R5, R17, R20, R169, 0x2, P3 ;  /* 0x000000141105c211 */ /* 0x002fe400018f14a9 */
[----:B------:R-:W-:Y:S02]  /*b340*/  ISETP.GE.AND P3, PT, R213, UR4, PT ;  /* 0x00000004d5007c0c */ /* 0x000fe4000bf66270 */
[----:B------:R-:W-:Y:S01]  /*b350*/  @!P1 LEA R8, P5, R215, R3, 0x2 ;  /* 0x00000003d7089211 */ /* 0x000fe200078a10ff */
[----:B------:R0:W-:Y:S01]  /*b360*/  @!P4 ST.E.64 desc[UR50][R4.64], R26 ;  /* 0x0000001a0400c985 */ /* 0x0001e2000c101b32 */
[----:B------:R-:W-:-:S02]  /*b370*/  ISETP.GE.AND P4, PT, R212, UR4, PT ;  /* 0x00000004d4007c0c */ /* 0x000fc4000bf86270 */
[-C--:B------:R-:W-:Y:S02]  /*b380*/  @!P2 LEA.HI.X R7, R216, R20.reuse, R168, 0x2, P6 ;  /* 0x00000014d807a211 */ /* 0x080fe400030f14a8 */
[CC--:B------:R-:W-:Y:S02]  /*b390*/  @!P0 LEA R10, P6, R214.reuse, R3.reuse, 0x2 ;  /* 0x00000003d60a8211 */ /* 0x0c0fe400078c10ff */
[-C--:B------:R-:W-:Y:S01]  /*b3a0*/  @!P1 LEA.HI.X R9, R215, R20.reuse, R15, 0x2, P5 ;  /* 0x00000014d7099211 */ /* 0x080fe200028f140f */
[----:B------:R1:W-:Y:S01]  /*b3b0*/  @!P2 ST.E.64 desc[UR50][R6.64], R30 ;  /* 0x0000001e0600a985 */ /* 0x0003e2000c101b32 */
[----:B------:R-:W-:Y:S02]  /*b3c0*/  ISETP.GE.AND P5, PT, R211, UR4, PT ;  /* 0x00000004d3007c0c */ /* 0x000fe4000bfa6270 */
[----:B--2---:R-:W-:Y:S01]  /*b3d0*/  @!P0 LEA.HI.X R11, R214, R20, R14, 0x2, P6 ;  /* 0x00000014d60b8211 */ /* 0x004fe200030f140e */
[----:B------:R2:W-:Y:S01]  /*b3e0*/  @!P1 ST.E.64 desc[UR50][R8.64], R34 ;  /* 0x0000002208009985 */ /* 0x0005e2000c101b32 */
[----:B0-----:R-:W-:-:S03]  /*b3f0*/  @!P3 LEA R4, P1, R213, R3, 0x2 ;  /* 0x00000003d504b211 */ /* 0x001fc600078210ff */
[----:B------:R0:W-:Y:S01]  /*b400*/  @!P0 ST.E.64 desc[UR50][R10.64], R38 ;  /* 0x000000260a008985 */ /* 0x0001e2000c101b32 */
[----:B------:R-:W-:Y:S02]  /*b410*/  ISETP.GE.AND P0, PT, R210, UR4, PT ;  /* 0x00000004d2007c0c */ /* 0x000fe4000bf06270 */
[C---:B------:R-:W-:Y:S02]  /*b420*/  @!P4 LEA R12, P2, R212.reuse, R3, 0x2 ;  /* 0x00000003d40cc211 */ /* 0x040fe400078410ff */
[-C--:B------:R-:W-:Y:S02]  /*b430*/  @!P3 LEA.HI.X R5, R213, R20.reuse, R167, 0x2, P1 ;  /* 0x00000014d505b211 */ /* 0x080fe400008f14a7 */
[----:B------:R-:W-:Y:S02]  /*b440*/  ISETP.GE.AND P1, PT, R209, UR4, PT ;  /* 0x00000004d1007c0c */ /* 0x000fe4000bf26270 */
[----:B------:R-:W-:Y:S01]  /*b450*/  @!P4 LEA.HI.X R13, R212, R20, R166, 0x2, P2 ;  /* 0x00000014d40dc211 */ /* 0x000fe200010f14a6 */
[----:B------:R3:W-:Y:S01]  /*b460*/  @!P3 ST.E.64 desc[UR50][R4.64], R42 ;  /* 0x0000002a0400b985 */ /* 0x0007e2000c101b32 */
[----:B------:R-:W-:-:S02]  /*b470*/  ISETP.GE.AND P2, PT, R208, UR4, PT ;  /* 0x00000004d0007c0c */ /* 0x000fc4000bf46270 */
[-C--:B------:R-:W-:Y:S01]  /*b480*/  @!P5 LEA R14, P6, R211, R3.reuse, 0x2 ;  /* 0x00000003d30ed211 */ /* 0x080fe200078c10ff */
[----:B------:R4:W-:Y:S01]  /*b490*/  @!P4 ST.E.64 desc[UR50][R12.64], R46 ;  /* 0x0000002e0c00c985 */ /* 0x0009e2000c101b32 */
[----:B------:R-:W-:Y:S02]  /*b4a0*/  ISETP.GE.AND P3, PT, R207, UR4, PT ;  /* 0x00000004cf007c0c */ /* 0x000fe4000bf66270 */
[----:B------:R-:W-:Y:S02]  /*b4b0*/  @!P5 LEA.HI.X R15, R211, R20, R165, 0x2, P6 ;  /* 0x00000014d30fd211 */ /* 0x000fe400030f14a5 */
[-C--:B-1----:R-:W-:Y:S02]  /*b4c0*/  @!P0 LEA R6, P6, R210, R3.reuse, 0x2 ;  /* 0x00000003d2068211 */ /* 0x082fe400078c10ff */
[----:B------:R-:W-:Y:S01]  /*b4d0*/  ISETP.GE.AND P4, PT, R206, UR4, PT ;  /* 0x00000004ce007c0c */ /* 0x000fe2000bf86270 */
[----:B------:R1:W-:Y:S01]  /*b4e0*/  @!P5 ST.E.64 desc[UR50][R14.64], R50 ;  /* 0x000000320e00d985 */ /* 0x0003e2000c101b32 */
[----:B--2---:R-:W-:-:S02]  /*b4f0*/  @!P1 LEA R8, P5, R209, R3, 0x2 ;  /* 0x00000003d1089211 */ /* 0x004fc400078a10ff */
[-C--:B------:R-:W-:Y:S02]  /*b500*/  @!P0 LEA.HI.X R7, R210, R20.reuse, R164, 0x2, P6 ;  /* 0x00000014d2078211 */ /* 0x080fe400030f14a4 */
[C---:B0-----:R-:W-:Y:S02]  /*b510*/  @!P2 LEA R10, P6, R208.reuse, R3, 0x2 ;  /* 0x00000003d00aa211 */ /* 0x041fe400078c10ff */
[-C--:B------:R-:W-:Y:S01]  /*b520*/  @!P1 LEA.HI.X R9, R209, R20.reuse, R163, 0x2, P5 ;  /* 0x00000014d1099211 */ /* 0x080fe200028f14a3 */
[----:B------:R0:W-:Y:S01]  /*b530*/  @!P0 ST.E.64 desc[UR50][R6.64], R54 ;  /* 0x0000003606008985 */ /* 0x0001e2000c101b32 */
[----:B------:R-:W-:Y:S02]  /*b540*/  ISETP.GE.AND P5, PT, R205, UR4, PT ;  /* 0x00000004cd007c0c */ /* 0x000fe4000bfa6270 */
[----:B------:R-:W-:Y:S01]  /*b550*/  @!P2 LEA.HI.X R11, R208, R20, R162, 0x2, P6 ;  /* 0x00000014d00ba211 */ /* 0x000fe200030f14a2 */
[----:B------:R2:W-:Y:S01]  /*b560*/  @!P1 ST.E.64 desc[UR50][R8.64], R58 ;  /* 0x0000003a08009985 */ /* 0x0005e2000c101b32 */
[----:B------:R-:W-:-:S02]  /*b570*/  ISETP.GE.AND P0, PT, R204, UR4, PT ;  /* 0x00000004cc007c0c */ /* 0x000fc4000bf06270 */
[-C--:B---3--:R-:W-:Y:S01]  /*b580*/  @!P3 LEA R4, P6, R207, R3.reuse, 0x2 ;  /* 0x00000003cf04b211 */ /* 0x088fe200078c10ff */
[----:B------:R3:W-:Y:S01]  /*b590*/  @!P2 ST.E.64 desc[UR50][R10.64], R62 ;  /* 0x0000003e0a00a985 */ /* 0x0007e2000c101b32 */
[CC--:B----4-:R-:W-:Y:S02]  /*b5a0*/  @!P4 LEA R12, P2, R206.reuse, R3.reuse, 0x2 ;  /* 0x00000003ce0cc211 */ /* 0x0d0fe400078410ff */
[----:B------:R-:W-:Y:S02]  /*b5b0*/  ISETP.GE.AND P1, PT, R203, UR4, PT ;  /* 0x00000004cb007c0c */ /* 0x000fe4000bf26270 */
[-C--:B------:R-:W-:Y:S02]  /*b5c0*/  @!P3 LEA.HI.X R5, R207, R20.reuse, R161, 0x2, P6 ;  /* 0x00000014cf05b211 */ /* 0x080fe400030f14a1 */
[----:B------:R-:W-:Y:S02]  /*b5d0*/  @!P4 LEA.HI.X R13, R206, R20, R160, 0x2, P2 ;  /* 0x00000014ce0dc211 */ /* 0x000fe400010f14a0 */
[----:B------:R-:W-:Y:S01]  /*b5e0*/  ISETP.GE.AND P2, PT, R202, UR4, PT ;  /* 0x00000004ca007c0c */ /* 0x000fe2000bf46270 */
[----:B------:R-:W-:Y:S01]  /*b5f0*/  @!P3 ST.E.64 desc[UR50][R4.64], R66 ;  /* 0x000000420400b985 */ /* 0x000fe2000c101b32 */
[----:B-1----:R-:W-:-:S03]  /*b600*/  @!P5 LEA R14, P6, R205, R3, 0x2 ;  /* 0x00000003cd0ed211 */ /* 0x002fc600078c10ff */
[----:B------:R1:W-:Y:S01]  /*b610*/  @!P4 ST.E.64 desc[UR50][R12.64], R70 ;  /* 0x000000460c00c985 */ /* 0x0003e2000c101b32 */
[-C--:B------:R-:W-:Y:S02]  /*b620*/  @!P5 LEA.HI.X R15, R205, R20.reuse, R159, 0x2, P6 ;  /* 0x00000014cd0fd211 */ /* 0x080fe400030f149f */
[CC--:B0-----:R-:W-:Y:S02]  /*b630*/  @!P0 LEA R6, P4, R204.reuse, R3.reuse, 0x2 ;  /* 0x00000003cc068211 */ /* 0x0c1fe400078810ff */
[-C--:B--2---:R-:W-:Y:S01]  /*b640*/  @!P1 LEA R8, P3, R203, R3.reuse, 0x2 ;  /* 0x00000003cb089211 */ /* 0x084fe200078610ff */
[----:B------:R0:W-:Y:S01]  /*b650*/  @!P5 ST.E.64 desc[UR50][R14.64], R74 ;  /* 0x0000004a0e00d985 */ /* 0x0001e2000c101b32 */
[----:B------:R-:W-:Y:S02]  /*b660*/  @!P0 LEA.HI.X R7, R204, R20, R158, 0x2, P4 ;  /* 0x00000014cc078211 */ /* 0x000fe400020f149e */
[----:B------:R-:W-:Y:S02]  /*b670*/  ISETP.GE.AND P4, PT, R200, UR4, PT ;  /* 0x00000004c8007c0c */ /* 0x000fe4000bf86270 */
[----:B------:R-:W-:Y:S01]  /*b680*/  ISETP.GE.AND P5, PT, R201, UR4, PT ;  /* 0x00000004c9007c0c */ /* 0x000fe2000bfa6270 */
[----:B------:R2:W-:Y:S01]  /*b690*/  @!P0 ST.E.64 desc[UR50][R6.64], R78 ;  /* 0x0000004e06008985 */ /* 0x0005e2000c101b32 */
[----:B---3--:R-:W-:-:S02]  /*b6a0*/  @!P2 LEA R10, P6, R202, R3, 0x2 ;  /* 0x00000003ca0aa211 */ /* 0x008fc400078c10ff */
[-C--:B------:R-:W-:Y:S02]  /*b6b0*/  @!P1 LEA.HI.X R9, R203, R20.reuse, R157, 0x2, P3 ;  /* 0x00000014cb099211 */ /* 0x080fe400018f149d */
[----:B------:R-:W-:Y:S02]  /*b6c0*/  ISETP.GE.AND P3, PT, R199, UR4, PT ;  /* 0x00000004c7007c0c */ /* 0x000fe4000bf66270 */
[----:B------:R-:W-:Y:S01]  /*b6d0*/  @!P2 LEA.HI.X R11, R202, R20, R156, 0x2, P6 ;  /* 0x00000014ca0ba211 */ /* 0x000fe200030f149c */
[----:B------:R3:W-:Y:S01]  /*b6e0*/  @!P1 ST.E.64 desc[UR50][R8.64], R82 ;  /* 0x0000005208009985 */ /* 0x0007e2000c101b32 */
[----:B------:R-:W-:Y:S02]  /*b6f0*/  ISETP.GE.AND P1, PT, R197, UR4, PT ;  /* 0x00000004c5007c0c */ /* 0x000fe4000bf26270 */
[----:B-1----:R-:W-:Y:S01]  /*b700*/  @!P4 LEA R12, P0, R200, R3, 0x2 ;  /* 0x00000003c80cc211 */ /* 0x002fe200078010ff */
[----:B------:R1:W-:Y:S01]  /*b710*/  @!P2 ST.E.64 desc[UR50][R10.64], R86 ;  /* 0x000000560a00a985 */ /* 0x0003e2000c101b32 */
[----:B------:R-:W-:-:S02]  /*b720*/  ISETP.GE.AND P2, PT, R198, UR4, PT ;  /* 0x00000004c6007c0c */ /* 0x000fc4000bf46270 */
[CC--:B------:R-:W-:Y:S02]  /*b730*/  @!P5 LEA R4, P6, R201.reuse, R3.reuse, 0x2 ;  /* 0x00000003c904d211 */ /* 0x0c0fe400078c10ff */
[-C--:B------:R-:W-:Y:S02]  /*b740*/  @!P4 LEA.HI.X R13, R200, R20.reuse, R154, 0x2, P0 ;  /* 0x00000014c80dc211 */ /* 0x080fe400000f149a */
[----:B------:R-:W-:Y:S02]  /*b750*/  @!P5 LEA.HI.X R5, R201, R20, R155, 0x2, P6 ;  /* 0x00000014c905d211 */ /* 0x000fe400030f149b */
[----:B------:R-:W-:Y:S02]  /*b760*/  ISETP.GE.AND P0, PT, R196, UR4, PT ;  /* 0x00000004c4007c0c */ /* 0x000fe4000bf06270 */
[----:B0-----:R-:W-:Y:S01]  /*b770*/  @!P3 LEA R14, P6, R199, R3, 0x2 ;  /* 0x00000003c70eb211 */ /* 0x001fe200078c10ff */
[----:B------:R0:W-:Y:S01]  /*b780*/  @!P5 ST.E.64 desc[UR50][R4.64], R90 ;  /* 0x0000005a0400d985 */ /* 0x0001e2000c101b32 */
[----:B------:R-:W-:-:S02]  /*b790*/  ISETP.GE.AND P5, PT, R195, UR4, PT ;  /* 0x00000004c3007c0c */ /* 0x000fc4000bfa6270 */
[-C--:B------:R-:W-:Y:S01]  /*b7a0*/  @!P3 LEA.HI.X R15, R199, R20.reuse, R153, 0x2, P6 ;  /* 0x00000014c70fb211 */ /* 0x080fe200030f1499 */
[----:B------:R4:W-:Y:S01]  /*b7b0*/  @!P4 ST.E.64 desc[UR50][R12.64], R94 ;  /* 0x0000005e0c00c985 */ /* 0x0009e2000c101b32 */
[-C--:B--2---:R-:W-:Y:S02]  /*b7c0*/  @!P2 LEA R6, P6, R198, R3.reuse, 0x2 ;  /* 0x00000003c606a211 */ /* 0x084fe400078c10ff */
[----:B------:R-:W-:Y:S01]  /*b7d0*/  ISETP.GE.AND P4, PT, R194, UR4, PT ;  /* 0x00000004c2007c0c */ /* 0x000fe2000bf86270 */
[----:B------:R2:W-:Y:S01]  /*b7e0*/  @!P3 ST.E.64 desc[UR50][R14.64], R98 ;  /* 0x000000620e00b985 */ /* 0x0005e2000c101b32 */
[-C--:B---3--:R-:W-:Y:S02]  /*b7f0*/  @!P1 LEA R8, P3, R197, R3.reuse, 0x2 ;  /* 0x00000003c5089211 */ /* 0x088fe400078610ff */
[----:B------:R-:W-:Y:S02]  /*b800*/  @!P2 LEA.HI.X R7, R198, R20, R152, 0x2, P6 ;  /* 0x00000014c607a211 */ /* 0x000fe400030f1498 */
[----:B-1----:R-:W-:-:S02]  /*b810*/  @!P0 LEA R10, P6, R196, R3, 0x2 ;  /* 0x00000003c40a8211 */ /* 0x002fc400078c10ff */
[-C--:B------:R-:W-:Y:S01]  /*b820*/  @!P1 LEA.HI.X R9, R197, R20.reuse, R21, 0x2, P3 ;  /* 0x00000014c5099211 */ /* 0x080fe200018f1415 */
[----:B------:R1:W-:Y:S01]  /*b830*/  @!P2 ST.E.64 desc[UR50][R6.64], R102 ;  /* 0x000000660600a985 */ /* 0x0003e2000c101b32 */
[----:B------:R-:W-:Y:S02]  /*b840*/  ISETP.GE.AND P3, PT, R193, UR4, PT ;  /* 0x00000004c1007c0c */ /* 0x000fe4000bf66270 */
[----:B------:R-:W-:Y:S01]  /*b850*/  @!P0 LEA.HI.X R11, R196, R20, R229, 0x2, P6 ;  /* 0x00000014c40b8211 */ /* 0x000fe200030f14e5 */
[----:B------:R3:W-:Y:S01]  /*b860*/  @!P1 ST.E.64 desc[UR50][R8.64], R106 ;  /* 0x0000006a08009985 */ /* 0x0007e2000c101b32 */
[-C--:B0-----:R-:W-:Y:S02]  /*b870*/  @!P5 LEA R4, P1, R195, R3.reuse, 0x2 ;  /* 0x00000003c304d211 */ /* 0x081fe400078210ff */
[----:B----4-:R-:W-:Y:S01]  /*b880*/  @!P4 LEA R12, P2, R194, R3, 0x2 ;  /* 0x00000003c20cc211 */ /* 0x010fe200078410ff */
[----:B------:R-:W-:Y:S01]  /*b890*/  @!P0 ST.E.64 desc[UR50][R10.64], R110 ;  /* 0x0000006e0a008985 */ /* 0x000fe2000c101b32 */
[----:B------:R-:W-:-:S02]  /*b8a0*/  ISETP.GE.AND P0, PT, R192, UR4, PT ;  /* 0x00000004c0007c0c */ /* 0x000fc4000bf06270 */
[-C--:B------:R-:W-:Y:S02]  /*b8b0*/  @!P5 LEA.HI.X R5, R195, R20.reuse, R228, 0x2, P1 ;  /* 0x00000014c305d211 */ /* 0x080fe400008f14e4 */
[----:B------:R-:W-:Y:S02]  /*b8c0*/  ISETP.GE.AND P1, PT, R191, UR4, PT ;  /* 0x00000004bf007c0c */ /* 0x000fe4000bf26270 */
[C---:B--2---:R-:W-:Y:S01]  /*b8d0*/  @!P3 LEA R14, P6, R193.reuse, R3, 0x2 ;  /* 0x00000003c10eb211 */ /* 0x044fe200078c10ff */
[----:B------:R0:W-:Y:S01]  /*b8e0*/  @!P5 ST.E.64 desc[UR50][R4.64], R114 ;  /* 0x000000720400d985 */ /* 0x0001e2000c101b32 */
[-C--:B------:R-:W-:Y:S02]  /*b8f0*/  @!P4 LEA.HI.X R13, R194, R20.reuse, R227, 0x2, P2 ;  /* 0x00000014c20dc211 */ /* 0x080fe400010f14e3 */
[----:B------:R-:W-:Y:S02]  /*b900*/  @!P3 LEA.HI.X R15, R193, R20, R226, 0x2, P6 ;  /* 0x00000014c10fb211 */ /* 0x000fe400030f14e2 */
[----:B------:R-:W-:Y:S01]  /*b910*/  ISETP.GE.AND P2, PT, R188, UR4, PT ;  /* 0x00000004bc007c0c */ /* 0x000fe2000bf46270 */
[----:B------:R2:W-:Y:S01]  /*b920*/  @!P4 ST.E.64 desc[UR50][R12.64], R118 ;  /* 0x000000760c00c985 */ /* 0x0005e2000c101b32 */
[----:B------:R-:W-:-:S02]  /*b930*/  ISETP.GE.AND P4, PT, R190, UR4, PT ;  /* 0x00000004be007c0c */ /* 0x000fc4000bf86270 */
[CC--:B-1----:R-:W-:Y:S01]  /*b940*/  @!P0 LEA R6, P5, R192.reuse, R3.reuse, 0x2 ;  /* 0x00000003c0068211 */ /* 0x0c2fe200078a10ff */
[----:B------:R1:W-:Y:S01]  /*b950*/  @!P3 ST.E.64 desc[UR50][R14.64], R122 ;  /* 0x0000007a0e00b985 */ /* 0x0003e2000c101b32 */
[----:B------:R-:W-:Y:S02]  /*b960*/  ISETP.GE.AND P3, PT, R189, UR4, PT ;  /* 0x00000004bd007c0c */ /* 0x000fe4000bf66270 */
[----:B------:R-:W-:Y:S02]  /*b970*/  @!P0 LEA.HI.X R7, R192, R20, R225, 0x2, P5 ;  /* 0x00000014c0078211 */ /* 0x000fe400028f14e1 */
[----:B------:R-:W-:Y:S02]  /*b980*/  ISETP.GE.AND P5, PT, R187, UR4, PT ;  /* 0x00000004bb007c0c */ /* 0x000fe4000bfa6270 */
[-C--:B---3--:R-:W-:Y:S01]  /*b990*/  @!P1 LEA R8, P6, R191, R3.reuse, 0x2 ;  /* 0x00000003bf089211 */ /* 0x088fe200078c10ff */
[----:B------:R3:W-:Y:S02]  /*b9a0*/  @!P0 ST.E.64 desc[UR50][R6.64], R126 ;  /* 0x0000007e06008985 */ /* 0x0007e4000c101b32 */
[----:B0-----:R-:W-:-:S02]  /*b9b0*/  @!P4 LEA R4, P0, R190, R3, 0x2 ;  /* 0x00000003be04c211 */ /* 0x001fc400078010ff */
[-C--:B------:R-:W-:Y:S02]  /*b9c0*/  @!P1 LEA.HI.X R9, R191, R20.reuse, R224, 0x2, P6 ;  /* 0x00000014bf099211 */ /* 0x080fe400030f14e0 */
[-C--:B------:R-:W-:Y:S02]  /*b9d0*/  @!P3 LEA R10, P6, R189, R3.reuse, 0x2 ;  /* 0x00000003bd0ab211 */ /* 0x080fe400078c10ff */
[-C--:B------:R-:W-:Y:S01]  /*b9e0*/  @!P4 LEA.HI.X R5, R190, R20.reuse, R223, 0x2, P0 ;  /* 0x00000014be05c211 */ /* 0x080fe200000f14df */
[----:B------:R3:W-:Y:S01]  /*b9f0*/  @!P1 ST.E.64 desc[UR50][R8.64], R130 ;  /* 0x0000008208009985 */ /* 0x0007e2000c101b32 */
[-C--:B--2---:R-:W-:Y:S02]  /*ba00*/  @!P2 LEA R12, P1, R188, R3.reuse, 0x2 ;  /* 0x00000003bc0ca211 */ /* 0x084fe400078210ff */
[----:B-1----:R-:W-:Y:S01]  /*ba10*/  @!P5 LEA R14, P0, R187, R3, 0x2 ;  /* 0x00000003bb0ed211 */ /* 0x002fe200078010ff */
[----:B------:R3:W-:Y:S01]  /*ba20*/  @!P4 ST.E.64 desc[UR50][R4.64], R134 ;  /* 0x000000860400c985 */ /* 0x0007e2000c101b32 */
[----:B------:R-:W-:-:S02]  /*ba30*/  @!P3 LEA.HI.X R11, R189, R20, R222, 0x2, P6 ;  /* 0x00000014bd0bb211 */ /* 0x000fc400030f14de */
[-C--:B------:R-:W-:Y:S02]  /*ba40*/  @!P2 LEA.HI.X R13, R188, R20.reuse, R221, 0x2, P1 ;  /* 0x00000014bc0da211 */ /* 0x080fe400008f14dd */
[----:B------:R-:W-:Y:S01]  /*ba50*/  @!P5 LEA.HI.X R15, R187, R20, R220, 0x2, P0 ;  /* 0x00000014bb0fd211 */ /* 0x000fe200000f14dc */
[----:B------:R3:W-:Y:S01]  /*ba60*/  @!P3 ST.E.64 desc[UR50][R10.64], R138 ;  /* 0x0000008a0a00b985 */ /* 0x0007e2000c101b32 */
[----:B------:R-:W-:-:S03]  /*ba70*/  ISETP.GE.AND P0, PT, R186, UR4, PT ;  /* 0x00000004ba007c0c */ /* 0x000fc6000bf06270 */
[----:B------:R3:W-:Y:S04]  /*ba80*/  @!P2 ST.E.64 desc[UR50][R12.64], R142 ;  /* 0x0000008e0c00a985 */ /* 0x0007e8000c101b32 */
[----:B------:R3:W-:Y:S06]  /*ba90*/  @!P5 ST.E.64 desc[UR50][R14.64], R146 ;  /* 0x000000920e00d985 */ /* 0x0007ec000c101b32 */
[----:B------:R-:W-:Y:S05]  /*baa0*/  @P0 BRA `(.L_x_394) ;  /* 0x0000001000200947 */ /* 0x000fea0003800000 */
[----:B---3--:R-:W-:-:S04]  /*bab0*/  LEA R4, P0, R186, R3, 0x2 ;  /* 0x00000003ba047211 */ /* 0x008fc800078010ff */
[----:B------:R-:W-:-:S05]  /*bac0*/  LEA.HI.X R5, R186, R20, R219, 0x2, P0 ;  /* 0x00000014ba057211 */ /* 0x000fca00000f14db */
[----:B------:R0:W-:Y:S01]  /*bad0*/  ST.E.64 desc[UR50][R4.64], R150 ;  /* 0x0000009604007985 */ /* 0x0001e2000c101b32 */
[----:B------:R-:W-:Y:S05]  /*bae0*/  BRA `(.L_x_394) ;  /* 0x0000001000107947 */ /* 0x000fea0003800000 */
.L_x_388:
[----:B------:R-:W-:Y:S02]  /*baf0*/  ULDC.64 UR8, c[0x0][0xc00] ;  /* 0x0003000000087ab9 */ /* 0x000fe40000000a00 */
[----:B------:R-:W-:-:S04]  /*bb00*/  UISETP.NE.U32.AND UP0, UPT, UR8, URZ, UPT ;  /* 0x0000003f0800728c */ /* 0x000fc8000bf05070 */
[----:B------:R-:W-:-:S03]  /*bb10*/  UISETP.NE.AND.EX UP0, UPT, UR9, URZ, UPT, UP0 ;  /* 0x0000003f0900728c */ /* 0x000fc6000bf05300 */
[----:B------:R-:W-:Y:S02]  /*bb20*/  ULDC.64 UR8, c[0x0][0xc00] ;  /* 0x0003000000087ab9 */ /* 0x000fe40000000a00 */
[----:B------:R-:W-:Y:S01]  /*bb30*/  UIMAD.WIDE UR8, UR40, 0x4, UR8 ;  /* 0x00000004280878a5 */ /* 0x000fe2000f8e0208 */
[----:B------:R-:W-:-:S05]  /*bb40*/  PLOP3.LUT P1, PT, PT, PT, UP0, 0x80, 0x0 ;  /* 0x000000000000781c */ /* 0x000fca0003f2f008 */
[----:B------:R-:W-:Y:S02]  /*bb50*/  IMAD.U32 R4, RZ, RZ, UR8 ;  /* 0x00000008ff047e24 */ /* 0x000fe4000f8e00ff */
[----:B------:R-:W-:Y:S01]  /*bb60*/  IMAD.U32 R5, RZ, RZ, UR9 ;  /* 0x00000009ff057e24 */ /* 0x000fe2000f8e00ff */
[----:B------:R-:W-:Y:S02]  /*bb70*/  ULDC.64 UR8, c[0x0][0xc08] ;  /* 0x0003020000087ab9 */ /* 0x000fe40000000a00 */
[----:B------:R-:W-:-:S03]  /*bb80*/  UISETP.NE.U32.AND UP1, UPT, UR8, URZ, UPT ;  /* 0x0000003f0800728c */ /* 0x000fc6000bf25070 */
[----:B------:R-:W2:Y:S01]  /*bb90*/  @P1 LDG.E R8, desc[UR50][R4.64] ;  /* 0x0000003204081981 */ /* 0x000ea2000c1e1900 */
[----:B------:R-:W-:Y:S01]  /*bba0*/  UISETP.NE.AND.EX UP1, UPT, UR9, URZ, UPT, UP1 ;  /* 0x0000003f0900728c */ /* 0x000fe2000bf25310 */
[----:B------:R-:W-:Y:S02]  /*bbb0*/  ULDC UR4, c[0x0][0xa88] ;  /* 0x0002a20000047ab9 */ /* 0x000fe40000000800 */
[----:B------:R-:W-:-:S03]  /*bbc0*/  IMAD.U32 R0, RZ, RZ, UR4 ;  /* 0x00000004ff007e24 */ /* 0x000fc6000f8e00ff */
[----:B------:R-:W-:-:S05]  /*bbd0*/  PLOP3.LUT P2, PT, PT, PT, UP1, 0x80, 0x0 ;  /* 0x000000000000781c */ /* 0x000fca0003f4f018 */
[----:B------:R-:W-:Y:S02]  /*bbe0*/  @UP1 ULDC.64 UR8, c[0x0][0xc08] ;  /* 0x0003020000081ab9 */ /* 0x000fe40000000a00 */
[----:B------:R-:W-:-:S06]  /*bbf0*/  @UP1 UIMAD.WIDE UR8, UR40, 0x4, UR8 ;  /* 0x00000004280818a5 */ /* 0x000fcc000f8e0208 */
[----:B------:R-:W-:Y:S02]  /*bc00*/  IMAD.U32 R6, RZ, RZ, UR8 ;  /* 0x00000008ff067e24 */ /* 0x000fe4000f8e00ff */
[----:B------:R-:W-:-:S05]  /*bc10*/  IMAD.U32 R7, RZ, RZ, UR9 ;  /* 0x00000009ff077e24 */ /* 0x000fca000f8e00ff */
[----:B------:R0:W5:Y:S01]  /*bc20*/  @P2 LDG.E R0, desc[UR50][R6.64] ;  /* 0x0000003206002981 */ /* 0x000162000c1e1900 */
[----:B------:R-:W-:Y:S01]  /*bc30*/  UMOV UR4, URZ ;  /* 0x0000003f00047c82 */ /* 0x000fe20008000000 */
[----:B------:R-:W-:Y:S01]  /*bc40*/  UISETP.NE.AND UP1, UPT, UR45, URZ, UPT ;  /* 0x0000003f2d00728c */ /* 0x000fe2000bf25270 */
[----:B------:R-:W1:Y:S10]  /*bc50*/  S2R R3, SR_TID.X ;  /* 0x0000000000037919 */ /* 0x000e740000002100 */
[----:B------:R-:W-:Y:S01]  /*bc60*/  @!UP1 ULDC UR45, c[0x0][0xad4] ;  /* 0x0002b500002d9ab9 */ /* 0x000fe20000000800 */
[----:B--2---:R-:W-:Y:S01]  /*bc70*/  @P1 R2UR UR4, R8 ;  /* 0x00000000080412ca */ /* 0x004fe200000e0000 */
[----:B-1----:R-:W-:-:S05]  /*bc80*/  VIADD R8, R3, 0xffffff80 ;  /* 0xffffff8003087836 */ /* 0x002fca0000000000 */
[----:B------:R-:W-:-:S07]  /*bc90*/  ISETP.GT.AND P0, PT, R8, 0x3f, PT ;  /* 0x0000003f0800780c */ /* 0x000fce0003f04270 */
[----:B------:R-:W-:Y:S01]  /*bca0*/  USHF.R.S32.HI UR19, URZ, 0x1f, UR4 ;  /* 0x0000001f3f137899 */ /* 0x000fe20008011404 */
[----:B0-----:R-:W-:Y:S11]  /*bcb0*/  @P2 BRA `(.L_x_397) ;  /* 0x0000000000102947 */ /* 0x001ff60003800000 */
[----:B------:R-:W-:Y:S05]  /*bcc0*/  @!P1 BRA `(.L_x_397) ;  /* 0x00000000000c9947 */ /* 0x000fea0003800000 */
[----:B------:R-:W2:Y:S04]  /*bcd0*/  LDG.E R3, desc[UR50][R4.64] ;  /* 0x0000003204037981 */ /* 0x000ea8000c1e1900 */
[----:B-----5:R-:W2:Y:S02]  /*bce0*/  LDG.E R0, desc[UR50][R4.64+0x4] ;  /* 0x0000043204007981 */ /* 0x020ea4000c1e1900 */
[----:B--2---:R-:W-:-:S07]  /*bcf0*/  IMAD.IADD R0, R0, 0x1, -R3 ;  /* 0x0000000100007824 */ /* 0x004fce00078e0a03 */
.L_x_397:
[----:B------:R-:W-:Y:S01]  /*bd00*/  USEL UR40, UR40, URZ, !UP0 ;  /* 0x0000003f28287287 */ /* 0x000fe2000c000000 */
[----:B------:R-:W-:Y:S01]  /*bd10*/  BSSY B1, `(.L_x_398) ;  /* 0x0000039000017945 */ /* 0x000fe20003800000 */
[----:B------:R-:W-:-:S03]  /*bd20*/  USEL UR41, UR41, URZ, !UP0 ;  /* 0x0000003f29297287 */ /* 0x000fc6000c000000 */
[----:B------:R-:W-:Y:S09]  /*bd30*/  @P0 BRA `(.L_x_399) ;  /* 0x0000000000d80947 */ /* 0x000ff20003800000 */
[----:B------:R-:W0:Y:S01]  /*bd40*/  S2R R3, SR_TID.X ;  /* 0x0000000000037919 */ /* 0x000e220000002100 */
[----:B------:R-:W1:Y:S01]  /*bd50*/  LDC R9, c[0x0][0xbe8] ;  /* 0x0002fa00ff097b82 */ /* 0x000e620000000800 */
[----:B------:R-:W-:-:S04]  /*bd60*/  IMAD.U32 R4, RZ, RZ, UR43 ;  /* 0x0000002bff047e24 */ /* 0x000fc8000f8e00ff */
[----:B0-----:R-:W-:Y:S02]  /*bd70*/  IMAD R3, R4, 0x40, R3 ;  /* 0x0000004004037824 */ /* 0x001fe400078e0203 */
[----:B-1---5:R-:W-:Y:S02]  /*bd80*/  IMAD R4, R0, R9, RZ ;  /* 0x0000000900047224 */ /* 0x022fe400078e02ff */
[----:B------:R-:W-:-:S05]  /*bd90*/  VIADD R6, R3, 0xffffff80 ;  /* 0xffffff8003067836 */ /* 0x000fca0000000000 */
[----:B------:R-:W-:-:S13]  /*bda0*/  ISETP.GE.AND P0, PT, R6, R4, PT ;  /* 0x000000040600720c */ /* 0x000fda0003f06270 */
[----:B------:R-:W-:Y:S05]  /*bdb0*/  @P0 BRA `(.L_x_399) ;  /* 0x0000000000b80947 */ /* 0x000fea0003800000 */
[----:B------:R-:W-:Y:S01]  /*bdc0*/  ISETP.NE.AND P0, PT, R9, 0x1, PT ;  /* 0x000000010900780c */ /* 0x000fe20003f05270 */
[----:B------:R-:W-:Y:S01]  /*bdd0*/  UISETP.GT.AND UP0, UPT, UR45, 0x1, UPT ;  /* 0x000000012d00788c */ /* 0x000fe2000bf04270 */
[----:B------:R-:W-:-:S03]  /*bde0*/  UMOV UR17, 0x9b8 ;  /* 0x000009b800117882 */ /* 0x000fc60000000000 */
[----:B------:R-:W-:Y:S02]  /*bdf0*/  USEL UR17, UR17, 0x978, UP0 ;  /* 0x0000097811117887 */ /* 0x000fe40008000000 */
[----:B------:R-:W-:-:S06]  /*be00*/  USEL UR16, UR44, URZ, UP0 ;  /* 0x0000003f2c107287 */ /* 0x000fcc0008000000 */
[----:B------:R-:W0:Y:S04]  /*be10*/  @P0 LDC R3, c[0x0][0xbec] ;  /* 0x0002fb00ff030b82 */ /* 0x000e280000000800 */
[----:B------:R-:W-:Y:S01]  /*be20*/  ULDC.64 UR8, c[0x0][UR17+0x218] ;  /* 0x0000860011087abb */ /* 0x000fe20008000a00 */
[----:B------:R-:W-:Y:S01]  /*be30*/  ULDC.64 UR12, c[0x0][UR17+0x220] ;  /* 0x00008800110c7abb */ /* 0x000fe20008000a00 */
[----:B------:R-:W-:Y:S01]  /*be40*/  ULDC.64 UR14, c[0x0][UR17+0x228] ;  /* 0x00008a00110e7abb */ /* 0x000fe20008000a00 */
[----:B------:R-:W-:Y:S01]  /*be50*/  UIMAD.WIDE.U32 UR10, UR8, UR42, URZ ;  /* 0x0000002a080a72a5 */ /* 0x000fe2000f8e003f */
[----:B------:R-:W1:Y:S01]  /*be60*/  @P0 LDC R5, c[0x0][0xbf0] ;  /* 0x0002fc00ff050b82 */ /* 0x000e620000000800 */
[----:B------:R-:W-:Y:S02]  /*be70*/  UIMAD UR18, UR9, UR42, URZ ;  /* 0x0000002a091272a4 */ /* 0x000fe4000f8e023f */
[----:B------:R-:W-:-:S02]  /*be80*/  UIMAD UR13, UR13, UR40, URZ ;  /* 0x000000280d0d72a4 */ /* 0x000fc4000f8e023f */
[----:B------:R-:W-:Y:S02]  /*be90*/  UIMAD.WIDE.U32 UR20, UR14, UR16, URZ ;  /* 0x000000100e1472a5 */ /* 0x000fe4000f8e003f */
[----:B------:R-:W-:Y:S02]  /*bea0*/  UIMAD.WIDE.U32 UR8, UR12, UR40, URZ ;  /* 0x000000280c0872a5 */ /* 0x000fe4000f8e003f */
[----:B------:R-:W-:Y:S02]  /*beb0*/  UIMAD UR14, UR15, UR16, URZ ;  /* 0x000000100f0e72a4 */ /* 0x000fe4000f8e023f */
[----:B------:R-:W-:Y:S02]  /*bec0*/  UIMAD UR13, UR12, UR41, UR13 ;  /* 0x000000290c0d72a4 */ /* 0x000fe4000f8e020d */
[----:B------:R-:W-:Y:S02]  /*bed0*/  UIADD3 UR10, UP1, UP2, UR8, UR10, UR4 ;  /* 0x0000000a080a7290 */ /* 0x000fe4000fa3e004 */
[----:B------:R-:W-:Y:S01]  /*bee0*/  UIADD3 UR14, UR21, UR14, URZ ;  /* 0x0000000e150e7290 */ /* 0x000fe2000fffe03f */
[----:B0-----:R-:W-:Y:S01]  /*bef0*/  @P0 IMAD.HI.U32 R4, R6, R3, RZ ;  /* 0x0000000306040227 */ /* 0x001fe200078e00ff */
[----:B------:R-:W-:-:S02]  /*bf00*/  UIADD3 UR18, UR11, UR18, URZ ;  /* 0x000000120b127290 */ /* 0x000fc4000fffe03f */
[----:B------:R-:W-:Y:S01]  /*bf10*/  UIADD3 UR13, UR9, UR13, URZ ;  /* 0x0000000d090d7290 */ /* 0x000fe2000fffe03f */
[----:B------:R-:W-:Y:S02]  /*bf20*/  IMAD.MOV.U32 R3, RZ, RZ, R6 ;  /* 0x000000ffff037224 */ /* 0x000fe400078e0006 */
[----:B------:R-:W-:Y:S01]  /*bf30*/  IMAD.U32 R10, RZ, RZ, UR14 ;  /* 0x0000000eff0a7e24 */ /* 0x000fe2000f8e00ff */
[----:B------:R-:W-:Y:S01]  /*bf40*/  ULDC.64 UR8, c[0x0][UR17+0x210] ;  /* 0x0000840011087abb */ /* 0x000fe20008000a00 */
[----:B-1----:R-:W-:Y:S01]  /*bf50*/  @P0 SHF.R.U32.HI R3, RZ, R5, R4 ;  /* 0x00000005ff030219 */ /* 0x002fe20000011604 */
[----:B------:R-:W-:Y:S02]  /*bf60*/  IMAD.U32 R4, RZ, RZ, UR20 ;  /* 0x00000014ff047e24 */ /* 0x000fe4000f8e00ff */
[----:B------:R-:W-:Y:S01]  /*bf70*/  IMAD.U32 R5, RZ, RZ, UR21 ;  /* 0x00000015ff057e24 */ /* 0x000fe2000f8e00ff */
[--C-:B------:R-:W-:Y:S01]  /*bf80*/  SHF.R.S32.HI R5, RZ, 0x1f, R3.reuse ;  /* 0x0000001fff057819 */ /* 0x100fe20000011403 */
[----:B------:R-:W-:Y:S01]  /*bf90*/  IMAD.MOV R7, RZ, RZ, -R3 ;  /* 0x000000ffff077224 */ /* 0x000fe200078e0a03 */
[----:B------:R-:W-:Y:S01]  /*bfa0*/  IADD3 R4, P0, P1, R3, UR10, R4 ;  /* 0x0000000a03047c10 */ /* 0x000fe2000f91e004 */
[----:B------:R-:W-:-:S02]  /*bfb0*/  UIADD3.X UR10, UR13, UR18, UR19, UP1, UP2 ;  /* 0x000000120d0a7290 */ /* 0x000fc40008fe4413 */
[----:B------:R-:W-:-:S04]  /*bfc0*/  IMAD R7, R9, R7, R6 ;  /* 0x0000000709077224 */ /* 0x000fc800078e0206 */
[----:B------:R-:W-:Y:S01]  /*bfd0*/  IADD3.X R5, R5, UR10, R10, P0, P1 ;  /* 0x0000000a05057c10 */ /* 0x000fe200087e240a */
[C---:B------:R-:W-:Y:S01]  /*bfe0*/  IMAD R6, R7.reuse, UR9, RZ ;  /* 0x0000000907067c24 */ /* 0x040fe2000f8e02ff */
[----:B------:R-:W-:Y:S01]  /*bff0*/  SHF.R.S32.HI R3, RZ, 0x1f, R7 ;  /* 0x0000001fff037819 */ /* 0x000fe20000011407 */
[----:B------:R-:W-:Y:S01]  /*c000*/  ULDC.64 UR10, c[0x0][0xba8] ;  /* 0x0002ea00000a7ab9 */ /* 0x000fe20000000a00 */
[----:B------:R-:W-:Y:S01]  /*c010*/  @!UP0 ULDC UR10, c[0x0][0xb50] ;  /* 0x0002d400000a8ab9 */ /* 0x000fe20000000800 */
[----:B------:R-:W-:Y:S01]  /*c020*/  IMAD.WIDE.U32 R4, R7, UR8, R4 ;  /* 0x0000000807047c25 */ /* 0x000fe2000f8e0004 */
[----:B------:R-:W-:-:S03]  /*c030*/  @!UP0 ULDC UR11, c[0x0][0xb54] ;  /* 0x0002d500000b8ab9 */ /* 0x000fc60000000800 */
[----:B------:R-:W-:Y:S01]  /*c040*/  IMAD R3, R3, UR8, R6 ;  /* 0x0000000803037c24 */ /* 0x000fe2000f8e0206 */
[----:B------:R-:W-:-:S03]  /*c050*/  LEA R6, P0, R4, UR10, 0x2 ;  /* 0x0000000a04067c11 */ /* 0x000fc6000f8010ff */
[----:B------:R-:W-:-:S05]  /*c060*/  IMAD.IADD R3, R5, 0x1, R3 ;  /* 0x0000000105037824 */ /* 0x000fca00078e0203 */
[----:B------:R-:W-:Y:S01]  /*c070*/  LEA.HI.X R7, R4, UR11, R3, 0x2, P0 ;  /* 0x0000000b04077c11 */ /* 0x000fe200080f1403 */
[----:B------:R-:W-:-:S05]  /*c080*/  IMAD.MOV.U32 R3, RZ, RZ, -0x800000 ;  /* 0xff800000ff037424 */ /* 0x000fca00078e00ff */
[----:B------:R0:W-:Y:S02]  /*c090*/  STG.E desc[UR50][R6.64], R3 ;  /* 0x0000000306007986 */ /* 0x0001e4000c101932 */
.L_x_399:
[----:B------:R-:W-:Y:S05]  /*c0a0*/  BSYNC B1 ;  /* 0x0000000000017941 */ /* 0x000fea0003800000 */
.L_x_398:
[----:B------:R-:W-:-:S06]  /*c0b0*/  UISETP.GT.AND UP0, UPT, UR45, 0x1, UPT ;  /* 0x000000012d00788c */ /* 0x000fcc000bf04270 */
[----:B------:R-:W-:-:S13]  /*c0c0*/  PLOP3.LUT P0, PT, PT, PT, UP0, 0x80, 0x0 ;  /* 0x000000000000781c */ /* 0x000fda0003f0f008 */
[----:B------:R-:W-:Y:S05]  /*c0d0*/  @P0 BRA `(.L_x_394) ;  /* 0x0000000800940947 */ /* 0x000fea0003800000 */
[----:B------:R-:W1:Y:S01]  /*c0e0*/  LDC R11, c[0x0][0xbe8] ;  /* 0x0002fa00ff0b7b82 */ /* 0x000e620000000800 */
[----:B0-----:R-:W-:Y:S01]  /*c0f0*/  SHF.R.S32.HI R3, RZ, 0x1f, R8 ;  /* 0x0000001fff037819 */ /* 0x001fe20000011408 */
[----:B------:R-:W-:Y:S01]  /*c100*/  ULDC.64 UR12, c[0x0][0xaa0] ;  /* 0x0002a800000c7ab9 */ /* 0x000fe20000000a00 */
[----:B------:R-:W-:Y:S01]  /*c110*/  IMAD.U32 R6, RZ, RZ, UR43 ;  /* 0x0000002bff067e24 */ /* 0x000fe2000f8e00ff */
[----:B------:R-:W-:Y:S01]  /*c120*/  UIMAD UR10, UR19, UR12, URZ ;  /* 0x0000000c130a72a4 */ /* 0x000fe2000f8e023f */
[----:B------:R-:W-:Y:S01]  /*c130*/  LEA.HI R3, R3, R8, RZ, 0x3 ;  /* 0x0000000803037211 */ /* 0x000fe200078f18ff */
[----:B------:R-:W-:Y:S01]  /*c140*/  UIMAD.WIDE.U32 UR8, UR4, UR12, URZ ;  /* 0x0000000c040872a5 */ /* 0x000fe2000f8e003f */
[----:B------:R-:W-:Y:S01]  /*c150*/  VIADD R37, R2, 0xc0 ;  /* 0x000000c002257836 */ /* 0x000fe20000000000 */
[----:B------:R-:W-:Y:S01]  /*c160*/  UIMAD UR10, UR4, UR13, UR10 ;  /* 0x0000000d040a72a4 */ /* 0x000fe2000f8e020a */
[----:B------:R-:W-:Y:S01]  /*c170*/  LOP3.LUT R5, R3, 0xfffffff8, RZ, 0xc0, !PT ;  /* 0xfffffff803057812 */ /* 0x000fe200078ec0ff */
[----:B------:R-:W-:Y:S01]  /*c180*/  ULDC UR12, c[0x0][0xac8] ;  /* 0x0002b200000c7ab9 */ /* 0x000fe20000000800 */
[----:B------:R-:W-:Y:S01]  /*c190*/  SHF.R.S32.HI R13, RZ, 0x3, R3 ;  /* 0x00000003ff0d7819 */ /* 0x000fe20000011403 */
[----:B------:R-:W-:Y:S01]  /*c1a0*/  UIADD3 UR9, UR9, UR10, URZ ;  /* 0x0000000a09097290 */ /* 0x000fe2000fffe03f */
[----:B------:R-:W-:Y:S01]  /*c1b0*/  ISETP.GE.AND P1, PT, R185, UR12, PT ;  /* 0x0000000cb9007c0c */ /* 0x000fe2000bf26270 */
[----:B------:R-:W-:Y:S01]  /*c1c0*/  IMAD.IADD R8, R8, 0x1, -R5 ;  /* 0x0000000108087824 */ /* 0x000fe200078e0a05 */
[----:B------:R-:W-:Y:S01]  /*c1d0*/  ULDC.64 UR10, c[0x0][0xae8] ;  /* 0x0002ba00000a7ab9 */ /* 0x000fe20000000a00 */
[----:B------:R-:W-:Y:S01]  /*c1e0*/  ISETP.GE.AND P2, PT, R2, UR12, PT ;  /* 0x0000000c02007c0c */ /* 0x000fe2000bf46270 */
[----:B------:R-:W-:Y:S01]  /*c1f0*/  UIMAD.WIDE.U32 UR8, UR42, UR10, UR8 ;  /* 0x0000000a2a0872a5 */ /* 0x000fe2000f8e0008 */
[----:B------:R-:W-:Y:S01]  /*c200*/  IMAD R3, R8, 0x20, R13 ;  /* 0x0000002008037824 */ /* 0x000fe200078e020d */
[----:B------:R-:W-:Y:S01]  /*c210*/  BSSY B1, `(.L_x_400) ;  /* 0x000006d000017945 */ /* 0x000fe20003800000 */
[----:B------:R-:W-:Y:S01]  /*c220*/  VIADD R33, R2, 0x100 ;  /* 0x0000010002217836 */ /* 0x000fe20000000000 */
[----:B------:R-:W-:Y:S01]  /*c230*/  UIMAD UR9, UR42, UR11, UR9 ;  /* 0x0000000b2a0972a4 */ /* 0x000fe2000f8e0209 */
[----:B------:R-:W-:Y:S01]  /*c240*/  IMAD R9, R6, 0x40, R3 ;  /* 0x0000004006097824 */ /* 0x000fe200078e0203 */
[----:B------:R-:W-:Y:S01]  /*c250*/  SEL R3, RZ, 0xffffffff, P1 ;  /* 0xffffffffff037807 */ /* 0x000fe20000800000 */
[----:B------:R-:W-:Y:S01]  /*c260*/  ULDC.64 UR10, c[0x0][0xaf0] ;  /* 0x0002bc00000a7ab9 */ /* 0x000fe20000000a00 */
[----:B-1----:R-:W-:Y:S01]  /*c270*/  ISETP.NE.AND P0, PT, R11, 0x1, PT ;  /* 0x000000010b00780c */ /* 0x002fe20003f05270 */
[----:B------:R-:W-:Y:S01]  /*c280*/  UIMAD UR41, UR41, UR10, URZ ;  /* 0x0000000a292972a4 */ /* 0x000fe2000f8e023f */
[----:B------:R-:W-:Y:S01]  /*c290*/  ISETP.GE.AND P1, PT, R184, UR12, PT ;  /* 0x0000000cb8007c0c */ /* 0x000fe2000bf26270 */
[----:B------:R-:W-:Y:S01]  /*c2a0*/  IMAD.SHL.U32 R15, R3, 0x2, RZ ;  /* 0x00000002030f7824 */ /* 0x000fe200078e00ff */
[----:B------:R-:W-:Y:S01]  /*c2b0*/  SEL R6, RZ, 0x1, P2 ;  /* 0x00000001ff067807 */ /* 0x000fe20001000000 */
[----:B------:R-:W-:Y:S01]  /*c2c0*/  UIMAD UR4, UR40, UR11, UR41 ;  /* 0x0000000b280472a4 */ /* 0x000fe2000f8e0229 */
[----:B------:R-:W-:Y:S01]  /*c2d0*/  SEL R7, RZ, 0xffffffff, P1 ;  /* 0xffffffffff077807 */ /* 0x000fe20000800000 */
[----:B------:R-:W-:Y:S01]  /*c2e0*/  UIMAD.WIDE.U32 UR40, UR40, UR10, UR8 ;  /* 0x0000000a282872a5 */ /* 0x000fe2000f8e0008 */
[----:B------:R-:W-:Y:S01]  /*c2f0*/  IMAD.MOV.U32 R3, RZ, RZ, R9 ;  /* 0x000000ffff037224 */ /* 0x000fe200078e0009 */
[----:B------:R-:W-:Y:S01]  /*c300*/  LOP3.LUT R6, R15, 0x2, R6, 0xe2, !PT ;  /* 0x000000020f067812 */ /* 0x000fe200078ee206 */
[----:B------:R-:W-:Y:S01]  /*c310*/  ULDC.64 UR8, c[0x0][0xae0] ;  /* 0x0002b80000087ab9 */ /* 0x000fe20000000a00 */
[----:B------:R-:W-:Y:S01]  /*c320*/  IMAD.SHL.U32 R7, R7, 0x4, RZ ;  /* 0x0000000407077824 */ /* 0x000fe200078e00ff */
[----:B------:R-:W-:Y:S01]  /*c330*/  UIADD3 UR4, UR41, UR4, URZ ;  /* 0x0000000429047290 */ /* 0x000fe2000fffe03f */
[----:B------:R-:W0:Y:S01]  /*c340*/  @P0 LDC R4, c[0x0][0xbec] ;  /* 0x0002fb00ff040b82 */ /* 0x000e220000000800 */
[C---:B------:R-:W-:Y:S01]  /*c350*/  VIADD R31, R2.reuse, 0x140 ;  /* 0x00000140021f7836 */ /* 0x040fe20000000000 */
[----:B------:R-:W-:Y:S01]  /*c360*/  SHF.R.S32.HI R35, RZ, 0x1f, R184 ;  /* 0x0000001fff237819 */ /* 0x000fe200000114b8 */
[----:B------:R-:W-:Y:S01]  /*c370*/  VIADD R27, R2, 0x180 ;  /* 0x00000180021b7836 */ /* 0x000fe20000000000 */
[----:B------:R-:W-:Y:S01]  /*c380*/  LOP3.LUT R10, R7, 0x4, R6, 0xe2, !PT ;  /* 0x00000004070a7812 */ /* 0x000fe200078ee206 */
[----:B------:R-:W-:Y:S01]  /*c390*/  IMAD.U32 R26, RZ, RZ, UR43 ;  /* 0x0000002bff1a7e24 */ /* 0x000fe2000f8e00ff */
[----:B------:R-:W-:Y:S01]  /*c3a0*/  SHF.R.S32.HI R30, RZ, 0x1f, R31 ;  /* 0x0000001fff1e7819 */ /* 0x000fe2000001141f */
[----:B-----5:R-:W-:Y:S01]  /*c3b0*/  IMAD R25, R0, R11, RZ ;  /* 0x0000000b00197224 */ /* 0x020fe200078e02ff */
[----:B------:R-:W1:Y:S01]  /*c3c0*/  @P0 LDC R5, c[0x0][0xbf0] ;  /* 0x0002fc00ff050b82 */ /* 0x000e620000000800 */
[----:B------:R-:W-:Y:S01]  /*c3d0*/  IMAD R26, R26, 0x40, R13 ;  /* 0x000000401a1a7824 */ /* 0x000fe200078e020d */
[----:B------:R-:W-:Y:S01]  /*c3e0*/  SHF.R.S32.HI R28, RZ, 0x1f, R27 ;  /* 0x0000001fff1c7819 */ /* 0x000fe2000001141b */
[----:B------:R-:W-:Y:S01]  /*c3f0*/  VIADD R29, R2, 0x1c0 ;  /* 0x000001c0021d7836 */ /* 0x000fe20000000000 */
[----:B------:R-:W-:-:S02]  /*c400*/  SHF.R.S32.HI R34, RZ, 0x1f, R37 ;  /* 0x0000001fff227819 */ /* 0x000fc40000011425 */
[----:B------:R-:W-:Y:S02]  /*c410*/  SHF.R.S32.HI R36, RZ, 0x1f, R33 ;  /* 0x0000001fff247819 */ /* 0x000fe40000011421 */
[----:B------:R-:W-:Y:S02]  /*c420*/  ISETP.GE.AND P1, PT, R29, UR12, PT ;  /* 0x0000000c1d007c0c */ /* 0x000fe4000bf26270 */
[----:B------:R-:W-:Y:S02]  /*c430*/  SHF.R.S32.HI R32, RZ, 0x1f, R29 ;  /* 0x0000001fff207819 */ /* 0x000fe4000001141d */
[----:B------:R-:W-:Y:S02]  /*c440*/  SEL R0, RZ, 0x80, P1 ;  /* 0x00000080ff007807 */ /* 0x000fe40000800000 */
[----:B------:R-:W-:Y:S01]  /*c450*/  SHF.R.S32.HI R38, RZ, 0x1f, R185 ;  /* 0x0000001fff267819 */ /* 0x000fe200000114b9 */
[----:B0-----:R-:W-:-:S05]  /*c460*/  @P0 IMAD.HI.U32 R4, R9, R4, RZ ;  /* 0x0000000409040227 */ /* 0x001fca00078e00ff */
[----:B-1----:R-:W-:Y:S01]  /*c470*/  @P0 SHF.R.U32.HI R3, RZ, R5, R4 ;  /* 0x00000005ff030219 */ /* 0x002fe20000011604 */
[----:B------:R-:W-:Y:S01]  /*c480*/  IMAD.U32 R5, RZ, RZ, UR41 ;  /* 0x00000029ff057e24 */ /* 0x000fe2000f8e00ff */
[----:B------:R-:W-:Y:S01]  /*c490*/  ISETP.GE.AND P0, PT, R37, UR12, PT ;  /* 0x0000000c25007c0c */ /* 0x000fe2000bf06270 */
[----:B------:R-:W-:Y:S01]  /*c4a0*/  IMAD.U32 R4, RZ, RZ, UR40 ;  /* 0x00000028ff047e24 */ /* 0x000fe2000f8e00ff */
[--C-:B------:R-:W-:Y:S01]  /*c4b0*/  SHF.R.S32.HI R6, RZ, 0x1f, R3.reuse ;  /* 0x0000001fff067819 */ /* 0x100fe20000011403 */
[----:B------:R-:W-:Y:S01]  /*c4c0*/  IMAD.U32 R5, RZ, RZ, UR4 ;  /* 0x00000004ff057e24 */ /* 0x000fe2000f8e00ff */
[----:B------:R-:W-:Y:S01]  /*c4d0*/  SEL R7, RZ, 0xffffffff, P0 ;  /* 0xffffffffff077807 */ /* 0x000fe20000000000 */
[----:B------:R-:W-:Y:S01]  /*c4e0*/  IMAD.MOV R8, RZ, RZ, -R3 ;  /* 0x000000ffff087224 */ /* 0x000fe200078e0a03 */
[----:B------:R-:W-:Y:S01]  /*c4f0*/  ISETP.GE.AND P0, PT, R33, UR12, PT ;  /* 0x0000000c21007c0c */ /* 0x000fe2000bf06270 */
[----:B------:R-:W-:Y:S02]  /*c500*/  IMAD R6, R6, UR8, RZ ;  /* 0x0000000806067c24 */ /* 0x000fe4000f8e02ff */
[----:B------:R-:W-:Y:S01]  /*c510*/  IMAD.SHL.U32 R15, R7, 0x8, RZ ;  /* 0x00000008070f7824 */ /* 0x000fe200078e00ff */
[----:B------:R-:W-:Y:S01]  /*c520*/  SEL R12, RZ, 0xffffffff, P0 ;  /* 0xffffffffff0c7807 */ /* 0x000fe20000000000 */
[----:B------:R-:W-:Y:S01]  /*c530*/  IMAD R7, R3, UR9, R6 ;  /* 0x0000000903077c24 */ /* 0x000fe2000f8e0206 */
[----:B------:R-:W-:Y:S01]  /*c540*/  ISETP.GE.AND P0, PT, R31, UR12, PT ;  /* 0x0000000c1f007c0c */ /* 0x000fe2000bf06270 */
[----:B------:R-:W-:Y:S01]  /*c550*/  IMAD.WIDE.U32 R4, R3, UR8, R4 ;  /* 0x0000000803047c25 */ /* 0x000fe2000f8e0004 */
[----:B------:R-:W-:Y:S01]  /*c560*/  LOP3.LUT R10, R15, 0x8, R10, 0xe2, !PT ;  /* 0x000000080f0a7812 */ /* 0x000fe200078ee20a */
[----:B------:R-:W-:-:S02]  /*c570*/  ULDC.64 UR8, c[0x0][0xad8] ;  /* 0x0002b60000087ab9 */ /* 0x000fc40000000a00 */
[----:B------:R-:W-:Y:S02]  /*c580*/  IMAD R3, R11, R8, R9 ;  /* 0x000000080b037224 */ /* 0x000fe400078e0209 */
[----:B------:R-:W-:Y:S02]  /*c590*/  IMAD.SHL.U32 R9, R12, 0x10, RZ ;  /* 0x000000100c097824 */ /* 0x000fe400078e00ff */
[----:B------:R-:W-:Y:S01]  /*c5a0*/  IMAD.IADD R5, R5, 0x1, R7 ;  /* 0x0000000105057824 */ /* 0x000fe200078e0207 */
[----:B------:R-:W-:Y:S02]  /*c5b0*/  SHF.R.S32.HI R6, RZ, 0x1f, R3 ;  /* 0x0000001fff067819 */ /* 0x000fe40000011403 */
[----:B------:R-:W-:Y:S01]  /*c5c0*/  SEL R7, RZ, 0xffffffff, P0 ;  /* 0xffffffffff077807 */ /* 0x000fe20000000000 */
[----:B------:R-:W-:Y:S01]  /*c5d0*/  IMAD.WIDE.U32 R4, R3, UR8, R4 ;  /* 0x0000000803047c25 */ /* 0x000fe2000f8e0004 */
[----:B------:R-:W-:Y:S02]  /*c5e0*/  LOP3.LUT R10, R9, 0x10, R10, 0xe2, !PT ;  /* 0x00000010090a7812 */ /* 0x000fe400078ee20a */
[----:B------:R-:W-:Y:S01]  /*c5f0*/  ISETP.GE.AND P0, PT, R27, UR12, PT ;  /* 0x0000000c1b007c0c */ /* 0x000fe2000bf06270 */
[----:B------:R-:W-:-:S02]  /*c600*/  IMAD R6, R6, UR8, RZ ;  /* 0x0000000806067c24 */ /* 0x000fc4000f8e02ff */
[----:B------:R-:W-:Y:S02]  /*c610*/  IMAD.SHL.U32 R9, R7, 0x20, RZ ;  /* 0x0000002007097824 */ /* 0x000fe400078e00ff */
[----:B------:R-:W-:Y:S01]  /*c620*/  IMAD R7, R3, UR9, R6 ;  /* 0x0000000903077c24 */ /* 0x000fe2000f8e0206 */
[----:B------:R-:W-:Y:S02]  /*c630*/  ULDC.64 UR8, c[0x0][0xa80] ;  /* 0x0002a00000087ab9 */ /* 0x000fe40000000a00 */
[----:B------:R-:W-:Y:S01]  /*c640*/  LOP3.LUT R10, R9, 0x20, R10, 0xe2, !PT ;  /* 0x00000020090a7812 */ /* 0x000fe200078ee20a */
[----:B------:R-:W-:Y:S01]  /*c650*/  IMAD.IADD R3, R5, 0x1, R7 ;  /* 0x0000000105037824 */ /* 0x000fe200078e0207 */
[----:B------:R-:W-:Y:S02]  /*c660*/  SEL R9, RZ, 0x40, P0 ;  /* 0x00000040ff097807 */ /* 0x000fe40000000000 */
[----:B------:R-:W-:Y:S02]  /*c670*/  LEA R20, P0, R4, UR8, 0x1 ;  /* 0x0000000804147c11 */ /* 0x000fe4000f8008ff */
[----:B------:R-:W-:-:S02]  /*c680*/  LOP3.LUT R21, R10, R9, RZ, 0xfc, !PT ;  /* 0x000000090a157212 */ /* 0x000fc400078efcff */
[----:B------:R-:W-:Y:S01]  /*c690*/  LEA.HI.X R3, R4, UR9, R3, 0x1, P0 ;  /* 0x0000000904037c11 */ /* 0x000fe200080f0c03 */
[----:B------:R0:W1:Y:S01]  /*c6a0*/  SHFL.IDX PT, R6, R20, RZ, 0x181f ;  /* 0x00181fff14067589 */ /* 0x00006200000e0000 */
[----:B------:R-:W-:Y:S02]  /*c6b0*/  ISETP.GE.AND P0, PT, R26, R25, PT ;  /* 0x000000191a00720c */ /* 0x000fe40003f06270 */
[----:B------:R-:W-:Y:S01]  /*c6c0*/  LOP3.LUT R24, R21, R0, RZ, 0xfc, !PT ;  /* 0x0000000015187212 */ /* 0x000fe200078efcff */
[----:B------:R0:W2:Y:S10]  /*c6d0*/  SHFL.IDX PT, R7, R3, RZ, 0x181f ;  /* 0x00181fff03077589 */ /* 0x0000b400000e0000 */
[----:B0-----:R-:W-:Y:S05]  /*c6e0*/  @P0 BRA `(.L_x_401) ;  /* 0x00000000007c0947 */ /* 0x001fea0003800000 */
[----:B------:R-:W-:Y:S02]  /*c6f0*/  ISETP.GE.AND P2, PT, R185, UR12, PT ;  /* 0x0000000cb9007c0c */ /* 0x000fe4000bf46270 */
[----:B------:R-:W-:Y:S02]  /*c700*/  ISETP.GE.AND P1, PT, R2, UR12, PT ;  /* 0x0000000c02007c0c */ /* 0x000fe4000bf26270 */
[----:B------:R-:W-:Y:S02]  /*c710*/  ISETP.GE.AND P5, PT, R184, UR12, PT ;  /* 0x0000000cb8007c0c */ /* 0x000fe4000bfa6270 */
[----:B------:R-:W-:-:S07]  /*c720*/  ISETP.GE.AND P3, PT, R37, UR12, PT ;  /* 0x0000000c25007c0c */ /* 0x000fce000bf66270 */
[CC--:B-1----:R-:W-:Y:S02]  /*c730*/  @!P2 LEA R8, P0, R185.reuse, R6.reuse, 0x1 ;  /* 0x00000006b908a211 */ /* 0x0c2fe400078008ff */
[----:B--2---:R-:W-:Y:S02]  /*c740*/  @!P1 IMAD.WIDE R4, R2, 0x2, R6 ;  /* 0x0000000202049825 */ /* 0x004fe400078e0206 */
[----:B------:R-:W-:Y:S02]  /*c750*/  @!P2 LEA.HI.X R9, R185, R7, R38, 0x1, P0 ;  /* 0x00000007b909a211 */ /* 0x000fe400000f0c26 */
[----:B------:R-:W-:Y:S01]  /*c760*/  @!P5 LEA R10, P4, R184, R6, 0x1 ;  /* 0x00000006b80ad211 */ /* 0x000fe200078808ff */
[----:B------:R-:W-:Y:S01]  /*c770*/  @!P1 ST.E.128 desc[UR50][R4.64], RZ ;  /* 0x000000ff04009985 */ /* 0x000fe2000c101d32 */
[----:B------:R-:W-:Y:S02]  /*c780*/  ISETP.GE.AND P1, PT, R31, UR12, PT ;  /* 0x0000000c1f007c0c */ /* 0x000fe4000bf26270 */
[----:B------:R-:W-:Y:S01]  /*c790*/  LOP3.LUT P0, RZ, R21, 0x40, RZ, 0xc0, !PT ;  /* 0x0000004015ff7812 */ /* 0x000fe2000780c0ff */
[----:B------:R0:W-:Y:S01]  /*c7a0*/  @!P2 ST.E.128 desc[UR50][R8.64], RZ ;  /* 0x000000ff0800a985 */ /* 0x0001e2000c101d32 */
[----:B------:R-:W-:-:S02]  /*c7b0*/  ISETP.GE.AND P2, PT, R33, UR12, PT ;  /* 0x0000000c21007c0c */ /* 0x000fc4000bf46270 */
[-C--:B------:R-:W-:Y:S02]  /*c7c0*/  @!P5 LEA.HI.X R11, R184, R7.reuse, R35, 0x1, P4 ;  /* 0x00000007b80bd211 */ /* 0x080fe400020f0c23 */
[----:B------:R-:W-:Y:S02]  /*c7d0*/  LOP3.LUT P4, RZ, R24, 0x80, RZ, 0xc0, !PT ;  /* 0x0000008018ff7812 */ /* 0x000fe4000788c0ff */
[CC--:B------:R-:W-:Y:S01]  /*c7e0*/  @!P3 LEA R12, P6, R37.reuse, R6.reuse, 0x1 ;  /* 0x00000006250cb211 */ /* 0x0c0fe200078c08ff */
[----:B------:R3:W-:Y:S03]  /*c7f0*/  @!P5 ST.E.128 desc[UR50][R10.64], RZ ;  /* 0x000000ff0a00d985 */ /* 0x0007e6000c101d32 */
[----:B------:R-:W-:Y:S02]  /*c800*/  @!P3 LEA.HI.X R13, R37, R7, R34, 0x1, P6 ;  /* 0x00000007250db211 */ /* 0x000fe400030f0c22 */
[----:B0-----:R-:W-:-:S02]  /*c810*/  @!P1 LEA R8, P6, R31, R6, 0x1 ;  /* 0x000000061f089211 */ /* 0x001fc400078c08ff */
[-C--:B------:R-:W-:Y:S01]  /*c820*/  @!P2 LEA R4, P5, R33, R6.reuse, 0x1 ;  /* 0x000000062104a211 */ /* 0x080fe200078a08ff */
[----:B------:R3:W-:Y:S01]  /*c830*/  @!P3 ST.E.128 desc[UR50][R12.64], RZ ;  /* 0x000000ff0c00b985 */ /* 0x0007e2000c101d32 */
[-C--:B------:R-:W-:Y:S02]  /*c840*/  @P0 LEA R14, P3, R27, R6.reuse, 0x1 ;  /* 0x000000061b0e0211 */ /* 0x080fe400078608ff */
[-C--:B------:R-:W-:Y:S02]  /*c850*/  @!P2 LEA.HI.X R5, R33, R7.reuse, R36, 0x1, P5 ;  /* 0x000000072105a211 */ /* 0x080fe400028f0c24 */
[----:B------:R-:W-:Y:S02]  /*c860*/  @P4 LEA R6, P5, R29, R6, 0x1 ;  /* 0x000000061d064211 */ /* 0x000fe400078a08ff */
[-C--:B------:R-:W-:Y:S01]  /*c870*/  @!P1 LEA.HI.X R9, R31, R7.reuse, R30, 0x1, P6 ;  /* 0x000000071f099211 */ /* 0x080fe200030f0c1e */
[----:B------:R3:W-:Y:S01]  /*c880*/  @!P2 ST.E.128 desc[UR50][R4.64], RZ ;  /* 0x000000ff0400a985 */ /* 0x0007e2000c101d32 */
[----:B------:R-:W-:-:S02]  /*c890*/  @P0 LEA.HI.X R15, R27, R7, R28, 0x1, P3 ;  /* 0x000000071b0f0211 */ /* 0x000fc400018f0c1c */
[----:B------:R-:W-:Y:S01]  /*c8a0*/  @P4 LEA.HI.X R7, R29, R7, R32, 0x1, P5 ;  /* 0x000000071d074211 */ /* 0x000fe200028f0c20 */
[----:B------:R3:W-:Y:S04]  /*c8b0*/  @!P1 ST.E.128 desc[UR50][R8.64], RZ ;  /* 0x000000ff08009985 */ /* 0x0007e8000c101d32 */
[----:B------:R3:W-:Y:S04]  /*c8c0*/  @P0 ST.E.128 desc[UR50][R14.64], RZ ;  /* 0x000000ff0e000985 */ /* 0x0007e8000c101d32 */
[----:B------:R3:W-:Y:S02]  /*c8d0*/  @P4 ST.E.128 desc[UR50][R6.64], RZ ;  /* 0x000000ff06004985 */ /* 0x0007e4000c101d32 */
.L_x_401:
[----:B------:R-:W-:Y:S05]  /*c8e0*/  BSYNC B1 ;  /* 0x0000000000017941 */ /* 0x000fea0003800000 */
.L_x_400:
[----:B------:R-:W-:Y:S01]  /*c8f0*/  VIADD R0, R26, 0x20 ;  /* 0x000000201a007836 */ /* 0x000fe20000000000 */
[----:B--23--:R0:W2:Y:S04]  /*c900*/  SHFL.IDX PT, R7, R3, 0x1, 0x181f ;  /* 0x00381f0003077f89 */ /* 0x00c0a800000e0000 */
[----:B------:R-:W-:Y:S01]  /*c910*/  ISETP.GE.AND P0, PT, R0, R25, PT ;  /* 0x000000190000720c */ /* 0x000fe20003f06270 */
[----:B-1----:R0:W1:-:S12]  /*c920*/  SHFL.IDX PT, R6, R20, 0x1, 0x181f ;  /* 0x00381f0014067f89 */ /* 0x00205800000e0000 */
[----:B0-----:R-:W-:Y:S05]  /*c930*/  @P0 BRA `(.L_x_394) ;  /* 0x00000000007c0947 */ /* 0x001fea0003800000 */
[----:B------:R-:W-:Y:S02]  /*c940*/  ISETP.GE.AND P1, PT, R2, UR12, PT ;  /* 0x0000000c02007c0c */ /* 0x000fe4000bf26270 */
[----:B------:R-:W-:Y:S02]  /*c950*/  ISETP.GE.AND P5, PT, R185, UR12, PT ;  /* 0x0000000cb9007c0c */ /* 0x000fe4000bfa6270 */
[----:B------:R-:W-:Y:S02]  /*c960*/  ISETP.GE.AND P4, PT, R184, UR12, PT ;  /* 0x0000000cb8007c0c */ /* 0x000fe4000bf86270 */
[----:B------:R-:W-:Y:S02]  /*c970*/  ISETP.GE.AND P3, PT, R37, UR12, PT ;  /* 0x0000000c25007c0c */ /* 0x000fe4000bf66270 */
[----:B------:R-:W-:-:S05]  /*c980*/  ISETP.GE.AND P2, PT, R33, UR12, PT ;  /* 0x0000000c21007c0c */ /* 0x000fca000bf46270 */
[----:B-12---:R-:W-:Y:S02]  /*c990*/  @!P1 IMAD.WIDE R4, R2, 0x2, R6 ;  /* 0x0000000202049825 */ /* 0x006fe400078e0206 */
[CC--:B------:R-:W-:Y:S02]  /*c9a0*/  @!P5 LEA R8, P0, R185.reuse, R6.reuse, 0x1 ;  /* 0x00000006b908d211 */ /* 0x0c0fe400078008ff */
[-C--:B------:R-:W-:Y:S01]  /*c9b0*/  @!P4 LEA R10, P6, R184, R6.reuse, 0x1 ;  /* 0x00000006b80ac211 */ /* 0x080fe200078c08ff */
[----:B------:R0:W-:Y:S01]  /*c9c0*/  @!P1 ST.E.128 desc[UR50][R4.64], RZ ;  /* 0x000000ff04009985 */ /* 0x0001e2000c101d32 */
[----:B------:R-:W-:Y:S02]  /*c9d0*/  @!P5 LEA.HI.X R9, R185, R7, R38, 0x1, P0 ;  /* 0x00000007b909d211 */ /* 0x000fe400000f0c26 */
[----:B------:R-:W-:Y:S02]  /*c9e0*/  ISETP.GE.AND P1, PT, R31, UR12, PT ;  /* 0x0000000c1f007c0c */ /* 0x000fe4000bf26270 */
[----:B------:R-:W-:Y:S01]  /*c9f0*/  LOP3.LUT P0, RZ, R21, 0x40, RZ, 0xc0, !PT ;  /* 0x0000004015ff7812 */ /* 0x000fe2000780c0ff */
[----:B------:R1:W-:Y:S01]  /*ca00*/  @!P5 ST.E.128 desc[UR50][R8.64], RZ ;  /* 0x000000ff0800d985 */ /* 0x0003e2000c101d32 */
[----:B------:R-:W-:-:S02]  /*ca10*/  @!P3 LEA R12, P5, R37, R6, 0x1 ;  /* 0x00000006250cb211 */ /* 0x000fc400078a08ff */
[-C--:B------:R-:W-:Y:S02]  /*ca20*/  @!P4 LEA.HI.X R11, R184, R7.reuse, R35, 0x1, P6 ;  /* 0x00000007b80bc211 */ /* 0x080fe400030f0c23 */
[-C--:B------:R-:W-:Y:S02]  /*ca30*/  @!P2 LEA R14, P6, R33, R6.reuse, 0x1 ;  /* 0x00000006210ea211 */ /* 0x080fe400078c08ff */
[-C--:B------:R-:W-:Y:S01]  /*ca40*/  @!P3 LEA.HI.X R13, R37, R7.reuse, R34, 0x1, P5 ;  /* 0x00000007250db211 */ /* 0x080fe200028f0c22 */
[----:B------:R1:W-:Y:S01]  /*ca50*/  @!P4 ST.E.128 desc[UR50][R10.64], RZ ;  /* 0x000000ff0a00c985 */ /* 0x0003e2000c101d32 */
[----:B------:R-:W-:Y:S02]  /*ca60*/  LOP3.LUT P5, RZ, R24, 0x80, RZ, 0xc0, !PT ;  /* 0x0000008018ff7812 */ /* 0x000fe400078ac0ff */
[----:B------:R-:W-:Y:S01]  /*ca70*/  @!P2 LEA.HI.X R15, R33, R7, R36, 0x1, P6 ;  /* 0x00000007210fa211 */ /* 0x000fe200030f0c24 */
[----:B------:R1:W-:Y:S01]  /*ca80*/  @!P3 ST.E.128 desc[UR50][R12.64], RZ ;  /* 0x000000ff0c00b985 */ /* 0x0003e2000c101d32 */
[----:B0-----:R-:W-:-:S03]  /*ca90*/  @!P1 LEA R4, P6, R31, R6, 0x1 ;  /* 0x000000061f049211 */ /* 0x001fc600078c08ff */
[----:B------:R1:W-:Y:S01]  /*caa0*/  @!P2 ST.E.128 desc[UR50][R14.64], RZ ;  /* 0x000000ff0e00a985 */ /* 0x0003e2000c101d32 */
[----:B------:R-:W-:Y:S02]  /*cab0*/  @!P1 LEA.HI.X R5, R31, R7, R30, 0x1, P6 ;  /* 0x000000071f059211 */ /* 0x000fe400030f0c1e */
[----:B------:R-:W-:-:S03]  /*cac0*/  @P0 LEA R20, P6, R27, R6, 0x1 ;  /* 0x000000061b140211 */ /* 0x000fc600078c08ff */
[----:B------:R1:W-:Y:S01]  /*cad0*/  @!P1 ST.E.128 desc[UR50][R4.64], RZ ;  /* 0x000000ff04009985 */ /* 0x0003e2000c101d32 */
[----:B------:R-:W-:Y:S02]  /*cae0*/  @P0 LEA.HI.X R21, R27, R7, R28, 0x1, P6 ;  /* 0x000000071b150211 */ /* 0x000fe400030f0c1c */
[----:B------:R-:W-:-:S03]  /*caf0*/  @P5 LEA R6, P6, R29, R6, 0x1 ;  /* 0x000000061d065211 */ /* 0x000fc600078c08ff */
[----:B------:R1:W-:Y:S01]  /*cb00*/  @P0 ST.E.128 desc[UR50][R20.64], RZ ;  /* 0x000000ff14000985 */ /* 0x0003e2000c101d32 */
[----:B------:R-:W-:-:S05]  /*cb10*/  @P5 LEA.HI.X R7, R29, R7, R32, 0x1, P6 ;  /* 0x000000071d075211 */ /* 0x000fca00030f0c20 */
[----:B------:R1:W-:Y:S04]  /*cb20*/  @P5 ST.E.128 desc[UR50][R6.64], RZ ;  /* 0x000000ff06005985 */ /* 0x0003e8000c101d32 */
.L_x_394:
[----:B------:R-:W-:Y:S05]  /*cb30*/  BSYNC B0 ;  /* 0x0000000000007941 */ /* 0x000fea0003800000 */
.L_x_387:
[----:B------:R-:W-:Y:S02]  /*cb40*/  ULDC UR4, c[0x0][0xc3c] ;  /* 0x00030f0000047ab9 */ /* 0x000fe40000000800 */
[----:B------:R-:W-:-:S06]  /*cb50*/  UISETP.GE.AND UP0, UPT, UR7, UR4, UPT ;  /* 0x000000040700728c */ /* 0x000fcc000bf06270 */
[----:B------:R-:W-:-:S13]  /*cb60*/  PLOP3.LUT P0, PT, PT, PT, UP0, 0x80, 0x0 ;  /* 0x000000000000781c */ /* 0x000fda0003f0f008 */
[----:B------:R-:W-:Y:S05]  /*cb70*/  @!P0 BRA `(.L_x_402) ;  /* 0xffffff4400d48947 */ /* 0x000fea000383ffff */
[----:B------:R-:W-:Y:S05]  /*cb80*/  EXIT ;  /* 0x000000000000794d */ /* 0x000fea0003800000 */
.L_x_346:
[----:B------:R-:W-:-:S08]  /*cb90*/  NOP ;  /* 0x0000000000007918 */ /* 0x000fd00000000000 */
[----:B------:R-:W0:-:S00]  /*cba0*/  USETMAXREG.DEALLOC.CTAPOOL 0x28 ;  /* 0x00000028000079c8 */ /* 0x000e0000080e0500 */
[----:B0-----:R-:W-:Y:S01]  /*cbb0*/  LOP3.LUT R2, R2, 0x3, RZ, 0xc0, !PT ;  /* 0x0000000302027812 */ /* 0x001fe200078ec0ff */
[----:B------:R-:W-:Y:S01]  /*cbc0*/  IMAD.MOV.U32 R6, RZ, RZ, RZ ;  /* 0x000000ffff067224 */ /* 0x000fe200078e00ff */
[----:B------:R-:W-:-:S04]  /*cbd0*/  LOP3.LUT R16, R16, 0xffffdfff, RZ, 0xc0, !PT ;  /* 0xffffdfff10107812 */ /* 0x000fc800078ec0ff */
[----:B------:R-:W0:Y:S02]  /*cbe0*/  SHFL.IDX PT, R2, R2, RZ, 0x1f ;  /* 0x00001fff02027589 */ /* 0x000e2400000e0000 */
[----:B0-----:R-:W-:-:S13]  /*cbf0*/  ISETP.NE.AND P0, PT, R2, RZ, PT ;  /* 0x000000ff0200720c */ /* 0x001fda0003f05270 */
[----:B------:R-:W-:Y:S01]  /*cc00*/  @P0 LOP3.LUT R16, R16, 0x2000, RZ, 0xfc, !PT ;  /* 0x0000200010100812 */ /* 0x000fe200078efcff */
[----:B------:R-:W-:Y:S06]  /*cc10*/  @!P0 BRA `(.L_x_403) ;  /* 0x00000000001c8947 */ /* 0x000fec0003800000 */
[----:B------:R-:W0:Y:S08]  /*cc20*/  S2UR UR5, SR_CgaCtaId ;  /* 0x00000000000579c3 */ /* 0x000e300000008800 */
[----:B------:R-:W-:Y:S06]  /*cc30*/  BAR.SYNC.DEFER_BLOCKING 0x5, 0x180 ;  /* 0x0146000000007b1d */ /* 0x000fec0000010000 */
[----:B------:R-:W-:-:S02]  /*cc40*/  UMOV UR4, 0x400 ;  /* 0x0000040000047882 */ /* 0x000fc40000000000 */
[----:B0-----:R-:W-:-:S09]  /*cc50*/  ULEA UR4, UR5, UR4, 0x18 ;  /* 0x0000000405047291 */ /* 0x001fd2000f8ec03f */
[----:B------:R-:W0:Y:S01]  /*cc60*/  LDS.128 R24, [UR4+0x28cd0] ;  /* 0x028cd004ff187984 */ /* 0x000e220008000c00 */
[----:B------:R-:W-:Y:S06]  /*cc70*/  BAR.ARV 0x4, 0x180 ;  /* 0x0106000000007b1d */ /* 0x000fec0000002000 */
[----:B------:R-:W-:Y:S05]  /*cc80*/  BRA `(.L_x_404) ;  /* 0x0000000800907947 */ /* 0x000fea0003800000 */
.L_x_403:
[----:B------:R-:W-:Y:S01]  /*cc90*/  LOP3.LUT R7, R0, 0x1f, RZ, 0xc0, !PT ;  /* 0x0000001f00077812 */ /* 0x000fe200078ec0ff */
[----:B------:R-:W-:Y:S01]  /*cca0*/  ULDC UR4, c[0x0][0xc3c] ;  /* 0x00030f0000047ab9 */ /* 0x000fe20000000800 */
[----:B------:R-:W-:Y:S01]  /*ccb0*/  IMAD.MOV.U32 R9, RZ, RZ, RZ ;  /* 0x000000ffff097224 */ /* 0x000fe200078e00ff */
[----:B------:R-:W0:Y:S01]  /*ccc0*/  S2UR UR6, SR_CTAID.X ;  /* 0x00000000000679c3 */ /* 0x000e220000002500 */
[----:B------:R-:W-:Y:S01]  /*ccd0*/  ISETP.NE.AND P0, PT, R7, 0x1f, PT ;  /* 0x0000001f0700780c */ /* 0x000fe20003f05270 */
[----:B------:R-:W-:-:S03]  /*cce0*/  ULDC UR5, c[0x0][0xc38] ;  /* 0x00030e0000057ab9 */ /* 0x000fc60000000800 */
[----:B------:R-:W-:-:S13]  /*ccf0*/  ISETP.GE.OR P1, PT, R7, UR4, !P0 ;  /* 0x0000000407007c0c */ /* 0x000fda000c726670 */
[----:B------:R-:W1:Y:S08]  /*cd00*/  @!P1 LDC.64 R4, c[0x0][0xc80] ;  /* 0x00032000ff049b82 */ /* 0x000e700000000a00 */
[----:B------:R-:W2:Y:S01]  /*cd10*/  @!P1 LDC.64 R2, c[0x0][0xc78] ;  /* 0x00031e00ff029b82 */ /* 0x000ea20000000a00 */
[----:B-1----:R-:W-:-:S05]  /*cd20*/  @!P1 IMAD.WIDE.U32 R4, R7, 0x4, R4 ;  /* 0x0000000407049825 */ /* 0x002fca00078e0004 */
[----:B------:R-:W3:Y:S01]  /*cd30*/  @!P1 LDG.E R6, desc[UR50][R4.64] ;  /* 0x0000003204069981 */ /* 0x000ee2000c1e1900 */
[----:B--2---:R-:W-:-:S05]  /*cd40*/  @!P1 IMAD.WIDE.U32 R2, R7, 0x4, R2 ;  /* 0x0000000407029825 */ /* 0x004fca00078e0002 */
[----:B------:R-:W3:Y:S01]  /*cd50*/  @!P1 LDG.E R9, desc[UR50][R2.64] ;  /* 0x0000003202099981 */ /* 0x000ee2000c1e1900 */
[C---:B------:R-:W-:Y:S02]  /*cd60*/  ISETP.NE.AND P1, PT, R7.reuse, RZ, PT ;  /* 0x000000ff0700720c */ /* 0x040fe40003f25270 */
[C---:B------:R-:W-:Y:S02]  /*cd70*/  ISETP.GE.U32.AND P2, PT, R7.reuse, 0x2, PT ;  /* 0x000000020700780c */ /* 0x040fe40003f46070 */
[C---:B------:R-:W-:Y:S02]  /*cd80*/  ISETP.GE.U32.AND P3, PT, R7.reuse, 0x4, PT ;  /* 0x000000040700780c */ /* 0x040fe40003f66070 */
[C---:B------:R-:W-:Y:S02]  /*cd90*/  ISETP.GE.U32.AND P4, PT, R7.reuse, 0x8, PT ;  /* 0x000000080700780c */ /* 0x040fe40003f86070 */
[----:B------:R-:W-:Y:S01]  /*cda0*/  ISETP.GE.U32.AND P5, PT, R7, 0x10, PT ;  /* 0x000000100700780c */ /* 0x000fe20003fa6070 */
[----:B------:R-:W-:Y:S01]  /*cdb0*/  UMOV UR4, URZ ;  /* 0x0000003f00047c82 */ /* 0x000fe20008000000 */
[----:B---3--:R-:W-:-:S05]  /*cdc0*/  IMAD R8, R6, R9, RZ ;  /* 0x0000000906087224 */ /* 0x008fca00078e02ff */
[----:B------:R-:W1:Y:S02]  /*cdd0*/  SHFL.UP PT, R10, R8, 0x1, RZ ;  /* 0x04200000080a7989 */ /* 0x000e6400000e00ff */
[----:B-1----:R-:W-:-:S05]  /*cde0*/  SEL R11, R10, RZ, P1 ;  /* 0x000000ff0a0b7207 */ /* 0x002fca0000800000 */
[----:B------:R-:W-:-:S05]  /*cdf0*/  IMAD.IADD R11, R8, 0x1, R11 ;  /* 0x00000001080b7824 */ /* 0x000fca00078e020b */
        /* <DEDUP_REMOVED lines=12> */
[----:B------:R-:W1:Y:S02]  /*cec0*/  SHFL.IDX PT, R4, R5, 0x1f, 0x1f ;  /* 0x03e01f0005047f89 */ /* 0x000e6400000e0000 */
[----:B-1----:R-:W-:-:S05]  /*ced0*/  IMAD R8, R4, UR5, RZ ;  /* 0x0000000504087c24 */ /* 0x002fca000f8e02ff */
[----:B0-----:R-:W-:Y:S01]  /*cee0*/  ISETP.GT.AND P6, PT, R8, UR6, PT ;  /* 0x0000000608007c0c */ /* 0x001fe2000bfc4270 */
[----:B------:R-:W-:-:S12]  /*cef0*/  IMAD.MOV.U32 R3, RZ, RZ, R8 ;  /* 0x000000ffff037224 */ /* 0x000fd800078e0008 */
[----:B------:R-:W-:Y:S05]  /*cf00*/  @P6 BRA `(.L_x_405) ;  /* 0x0000000000986947 */ /* 0x000fea0003800000 */
[----:B------:R-:W-:Y:S01]  /*cf10*/  IMAD.MOV.U32 R8, RZ, RZ, R3 ;  /* 0x000000ffff087224 */ /* 0x000fe200078e0003 */
[----:B------:R-:W-:Y:S01]  /*cf20*/  UMOV UR4, URZ ;  /* 0x0000003f00047c82 */ /* 0x000fe20008000000 */
[----:B------:R-:W-:-:S05]  /*cf30*/  ULDC UR5, c[0x0][0xc38] ;  /* 0x00030e0000057ab9 */ /* 0x000fca0000000800 */
.L_x_407:
[----:B------:R-:W0:Y:S01]  /*cf40*/  LDC R2, c[0x0][0xc3c] ;  /* 0x00030f00ff027b82 */ /* 0x000e220000000800 */
[----:B------:R-:W-:-:S06]  /*cf50*/  UIADD3 UR4, UR4, 0x1f, URZ ;  /* 0x0000001f04047890 */ /* 0x000fcc000fffe03f */
[----:B0-----:R-:W-:-:S13]  /*cf60*/  ISETP.LE.AND P6, PT, R2, UR4, PT ;  /* 0x0000000402007c0c */ /* 0x001fda000bfc3270 */
[----:B------:R-:W-:Y:S05]  /*cf70*/  @P6 BRA `(.L_x_406) ;  /* 0x0000000400a86947 */ /* 0x000fea0003800000 */
[----:B------:R-:W-:Y:S02]  /*cf80*/  VIADD R9, R7, UR4 ;  /* 0x0000000407097c36 */ /* 0x000fe40008000000 */
[----:B------:R-:W-:-:S03]  /*cf90*/  IMAD.MOV.U32 R6, RZ, RZ, RZ ;  /* 0x000000ffff067224 */ /* 0x000fc600078e00ff */
[----:B------:R-:W-:-:S13]  /*cfa0*/  ISETP.GE.OR P6, PT, R9, R2, !P0 ;  /* 0x000000020900720c */ /* 0x000fda00047c6670 */
[----:B------:R-:W0:Y:S08]  /*cfb0*/  @!P6 LDC.64 R4, c[0x0][0xc80] ;  /* 0x00032000ff04eb82 */ /* 0x000e300000000a00 */
[----:B------:R-:W1:Y:S01]  /*cfc0*/  @!P6 LDC.64 R2, c[0x0][0xc78] ;  /* 0x00031e00ff02eb82 */ /* 0x000e620000000a00 */
[----:B0-----:R-:W-:-:S05]  /*cfd0*/  @!P6 IMAD.WIDE R4, R9, 0x4, R4 ;  /* 0x000000040904e825 */ /* 0x001fca00078e0204 */
[----:B------:R-:W2:Y:S01]  /*cfe0*/  @!P6 LDG.E R6, desc[UR50][R4.64] ;  /* 0x000000320406e981 */ /* 0x000ea2000c1e1900 */
[----:B-1----:R-:W-:-:S04]  /*cff0*/  @!P6 IMAD.WIDE R2, R9, 0x4, R2 ;  /* 0x000000040902e825 */ /* 0x002fc800078e0202 */
[----:B------:R-:W-:-:S06]  /*d000*/  IMAD.MOV.U32 R9, RZ, RZ, RZ ;  /* 0x000000ffff097224 */ /* 0x000fcc00078e00ff */
[----:B------:R-:W2:Y:S02]  /*d010*/  @!P6 LDG.E R9, desc[UR50][R2.64] ;  /* 0x000000320209e981 */ /* 0x000ea4000c1e1900 */
[----:B--2---:R-:W-:-:S05]  /*d020*/  IMAD R13, R6, R9, RZ ;  /* 0x00000009060d7224 */ /* 0x004fca00078e02ff */
[----:B------:R-:W0:Y:S02]  /*d030*/  SHFL.UP PT, R10, R13, 0x1, RZ ;  /* 0x042000000d0a7989 */ /* 0x000e2400000e00ff */
[----:B0-----:R-:W-:-:S05]  /*d040*/  SEL R10, R10, RZ, P1 ;  /* 0x000000ff0a0a7207 */ /* 0x001fca0000800000 */
[----:B------:R-:W-:-:S05]  /*d050*/  IMAD.IADD R10, R13, 0x1, R10 ;  /* 0x000000010d0a7824 */ /* 0x000fca00078e020a */
        /* <DEDUP_REMOVED lines=12> */
[----:B------:R-:W0:Y:S02]  /*d120*/  SHFL.IDX PT, R2, R5, 0x1f, 0x1f ;  /* 0x03e01f0005027f89 */ /* 0x000e2400000e0000 */
[----:B0-----:R-:W-:-:S04]  /*d130*/  IMAD R3, R2, UR5, RZ ;  /* 0x0000000502037c24 */ /* 0x001fc8000f8e02ff */
[----:B------:R-:W-:-:S05]  /*d140*/  IMAD.IADD R8, R3, 0x1, R8 ;  /* 0x0000000103087824 */ /* 0x000fca00078e0208 */
[----:B------:R-:W-:-:S13]  /*d150*/  ISETP.GT.AND P6, PT, R8, UR6, PT ;  /* 0x0000000608007c0c */ /* 0x000fda000bfc4270 */
[----:B------:R-:W-:Y:S05]  /*d160*/  @!P6 BRA `(.L_x_407) ;  /* 0xfffffffc0074e947 */ /* 0x000fea000383ffff */
.L_x_405:
[----:B------:R-:W-:Y:S02]  /*d170*/  IMAD.IADD R10, R8, 0x1, -R3 ;  /* 0x00000001080a7824 */ /* 0x000fe400078e0a03 */
[----:B------:R-:W-:Y:S02]  /*d180*/  IMAD.MOV.U32 R24, RZ, RZ, RZ ;  /* 0x000000ffff187224 */ /* 0x000fe400078e00ff */
[----:B------:R-:W-:-:S05]  /*d190*/  IMAD R2, R5, UR5, R10 ;  /* 0x0000000505027c24 */ /* 0x000fca000f8e020a */
[----:B------:R-:W-:-:S13]  /*d1a0*/  ISETP.GT.AND P0, PT, R2, UR6, PT ;  /* 0x0000000602007c0c */ /* 0x000fda000bf04270 */
[----:B------:R-:W-:-:S04]  /*d1b0*/  VOTE.ANY R4, PT, !P0 ;  /* 0x0000000000047806 */ /* 0x000fc800040e0100 */
[----:B------:R-:W0:Y:S01]  /*d1c0*/  POPC R27, R4 ;  /* 0x00000004001b7309 */ /* 0x000e220000000000 */
[----:B------:R-:W-:Y:S01]  /*d1d0*/  ISETP.NE.AND P0, PT, R4, RZ, PT ;  /* 0x000000ff0400720c */ /* 0x000fe20003f05270 */
[----:B0-----:R-:W0:Y:S04]  /*d1e0*/  SHFL.IDX PT, R6, R6, R27, 0x1f ;  /* 0x00001f1b06067589 */ /* 0x001e2800000e0000 */
[----:B------:R1:W2:Y:S01]  /*d1f0*/  SHFL.IDX PT, R9, R9, R27, 0x1f ;  /* 0x00001f1b09097589 */ /* 0x0002a200000e0000 */
[----:B0-----:R-:W-:-:S04]  /*d200*/  IABS R12, R6 ;  /* 0x00000006000c7213 */ /* 0x001fc80000000000 */
[----:B------:R-:W0:Y:S08]  /*d210*/  I2F.RP R8, R12 ;  /* 0x0000000c00087306 */ /* 0x000e300000209400 */
[----:B0-----:R-:W0:Y:S02]  /*d220*/  MUFU.RCP R8, R8 ;  /* 0x0000000800087308 */ /* 0x001e240000001000 */
[----:B0-----:R-:W-:-:S06]  /*d230*/  VIADD R2, R8, 0xffffffe ;  /* 0x0ffffffe08027836 */ /* 0x001fcc0000000000 */
[----:B------:R-:W0:Y:S02]  /*d240*/  F2I.FTZ.U32.TRUNC.NTZ R3, R2 ;  /* 0x0000000200037305 */ /* 0x000e24000021f000 */
[----:B0-----:R-:W-:Y:S01]  /*d250*/  IMAD.MOV R11, RZ, RZ, -R3 ;  /* 0x000000ffff0b7224 */ /* 0x001fe200078e0a03 */
[----:B-12---:R-:W-:Y:S06]  /*d260*/  @!P0 BRA `(.L_x_408) ;  /* 0x0000000000088947 */ /* 0x006fec0003800000 */
[----:B------:R-:W-:-:S06]  /*d270*/  VIADD R24, R27, 0xffffffff ;  /* 0xffffffff1b187836 */ /* 0x000fcc0000000000 */
[----:B------:R0:W1:Y:S02]  /*d280*/  SHFL.IDX PT, R24, R5, R24, 0x1f ;  /* 0x00001f1805187589 */ /* 0x00006400000e0000 */
.L_x_408:
[----:B-1----:R-:W-:Y:S01]  /*d290*/  IMAD R24, R24, UR5, R10 ;  /* 0x0000000518187c24 */ /* 0x002fe2000f8e020a */
[----:B------:R-:W-:Y:S01]  /*d2a0*/  IABS R4, R9 ;  /* 0x0000000900047213 */ /* 0x000fe20000000000 */
[----:B0-----:R-:W-:Y:S01]  /*d2b0*/  IMAD.MOV.U32 R5, RZ, RZ, R11 ;  /* 0x000000ffff057224 */ /* 0x001fe200078e000b */
[----:B------:R-:W-:Y:S01]  /*d2c0*/  IABS R11, R6 ;  /* 0x00000006000b7213 */ /* 0x000fe20000000000 */
[----:B------:R-:W-:Y:S01]  /*d2d0*/  IMAD.MOV.U32 R2, RZ, RZ, RZ ;  /* 0x000000ffff027224 */ /* 0x000fe200078e00ff */
[----:B------:R-:W-:Y:S01]  /*d2e0*/  IADD3 R25, -R24, UR6, RZ ;  /* 0x0000000618197c10 */ /* 0x000fe2000fffe1ff */
[----:B------:R-:W-:Y:S01]  /*d2f0*/  IMAD R5, R5, R12, RZ ;  /* 0x0000000c05057224 */ /* 0x000fe200078e02ff */
[----:B------:R-:W0:Y:S01]  /*d300*/  I2F.RP R8, R4 ;  /* 0x0000000400087306 */ /* 0x000e220000209400 */
[----:B------:R-:W-:Y:S01]  /*d310*/  VIADD R27, R27, UR4 ;  /* 0x000000041b1b7c36 */ /* 0x000fe20008000000 */
[----:B------:R-:W-:Y:S01]  /*d320*/  IABS R10, R25 ;  /* 0x00000019000a7213 */ /* 0x000fe20000000000 */
[----:B------:R-:W-:-:S04]  /*d330*/  IMAD.HI.U32 R2, R3, R5, R2 ;  /* 0x0000000503027227 */ /* 0x000fc800078e0002 */
[----:B------:R-:W-:Y:S02]  /*d340*/  IMAD.MOV.U32 R3, RZ, RZ, R10 ;  /* 0x000000ffff037224 */ /* 0x000fe400078e000a */
[----:B------:R-:W-:Y:S02]  /*d350*/  IMAD.MOV R5, RZ, RZ, -R11 ;  /* 0x000000ffff057224 */ /* 0x000fe400078e0a0b */
[----:B------:R-:W-:-:S04]  /*d360*/  IMAD.HI.U32 R2, R2, R3, RZ ;  /* 0x0000000302027227 */ /* 0x000fc800078e00ff */
[----:B------:R-:W-:Y:S01]  /*d370*/  IMAD R3, R2, R5, R3 ;  /* 0x0000000502037224 */ /* 0x000fe200078e0203 */
[----:B0-----:R-:W0:Y:S01]  /*d380*/  MUFU.RCP R8, R8 ;  /* 0x0000000800087308 */ /* 0x001e220000001000 */
[----:B------:R-:W-:-:S03]  /*d390*/  LOP3.LUT R5, R25, R6, RZ, 0x3c, !PT ;  /* 0x0000000619057212 */ /* 0x000fc600078e3cff */
[----:B------:R-:W-:Y:S02]  /*d3a0*/  ISETP.GT.U32.AND P1, PT, R12, R3, PT ;  /* 0x000000030c00720c */ /* 0x000fe40003f24070 */
[----:B------:R-:W-:-:S11]  /*d3b0*/  ISETP.GE.AND P2, PT, R5, RZ, PT ;  /* 0x000000ff0500720c */ /* 0x000fd60003f46270 */
[----:B------:R-:W-:Y:S02]  /*d3c0*/  @!P1 IMAD.IADD R3, R3, 0x1, -R12 ;  /* 0x0000000103039824 */ /* 0x000fe400078e0a0c */
[----:B0-----:R-:W-:Y:S02]  /*d3d0*/  VIADD R10, R8, 0xffffffe ;  /* 0x0ffffffe080a7836 */ /* 0x001fe40000000000 */
[----:B------:R-:W-:Y:S01]  /*d3e0*/  @!P1 VIADD R2, R2, 0x1 ;  /* 0x0000000102029836 */ /* 0x000fe20000000000 */
[----:B------:R-:W-:Y:S02]  /*d3f0*/  ISETP.GE.U32.AND P0, PT, R3, R12, PT ;  /* 0x0000000c0300720c */ /* 0x000fe40003f06070 */
[----:B------:R-:W0:Y:S01]  /*d400*/  F2I.FTZ.U32.TRUNC.NTZ R3, R10 ;  /* 0x0000000a00037305 */ /* 0x000e22000021f000 */
[----:B------:R-:W-:-:S10]  /*d410*/  ISETP.NE.AND P1, PT, R6, RZ, PT ;  /* 0x000000ff0600720c */ /* 0x000fd40003f25270 */
[----:B------:R-:W-:-:S04]  /*d420*/  @P0 VIADD R2, R2, 0x1 ;  /* 0x0000000102020836 */ /* 0x000fc80000000000 */
[----:B------:R-:W-:Y:S01]  /*d430*/  IMAD.MOV.U32 R8, RZ, RZ, R2 ;  /* 0x000000ffff087224 */ /* 0x000fe200078e0002 */
[----:B------:R-:W-:Y:S01]  /*d440*/  IABS R2, R9 ;  /* 0x0000000900027213 */ /* 0x000fe20000000000 */
[----:B0-----:R-:W-:Y:S02]  /*d450*/  IMAD.MOV R5, RZ, RZ, -R3 ;  /* 0x000000ffff057224 */ /* 0x001fe400078e0a03 */
[----:B------:R-:W-:Y:S01]  /*d460*/  @!P2 IMAD.MOV R8, RZ, RZ, -R8 ;  /* 0x000000ffff08a224 */ /* 0x000fe200078e0a08 */
[----:B------:R-:W-:Y:S01]  /*d470*/  @!P1 LOP3.LUT R8, RZ, R6, RZ, 0x33, !PT ;  /* 0x00000006ff089212 */ /* 0x000fe200078e33ff */
[----:B------:R-:W-:Y:S02]  /*d480*/  IMAD.MOV R11, RZ, RZ, -R2 ;  /* 0x000000ffff0b7224 */ /* 0x000fe400078e0a02 */
[----:B------:R-:W-:Y:S01]  /*d490*/  IMAD R5, R5, R4, RZ ;  /* 0x0000000405057224 */ /* 0x000fe200078e02ff */
[----:B------:R-:W-:Y:S01]  /*d4a0*/  IABS R10, R8 ;  /* 0x00000008000a7213 */ /* 0x000fe20000000000 */
[----:B------:R-:W-:-:S02]  /*d4b0*/  IMAD.MOV.U32 R2, RZ, RZ, RZ ;  /* 0x000000ffff027224 */ /* 0x000fc400078e00ff */
[----:B------:R-:W-:Y:S02]  /*d4c0*/  IMAD R6, R6, R8, RZ ;  /* 0x0000000806067224 */ /* 0x000fe400078e02ff */
[----:B------:R-:W-:-:S04]  /*d4d0*/  IMAD.HI.U32 R2, R3, R5, R2 ;  /* 0x0000000503027227 */ /* 0x000fc800078e0002 */
[----:B------:R-:W-:Y:S02]  /*d4e0*/  IMAD.MOV.U32 R3, RZ, RZ, R10 ;  /* 0x000000ffff037224 */ /* 0x000fe400078e000a */
[----:B------:R-:W-:Y:S02]  /*d4f0*/  IMAD.MOV.U32 R5, RZ, RZ, R11 ;  /* 0x000000ffff057224 */ /* 0x000fe400078e000b */
[----:B------:R-:W-:-:S04]  /*d500*/  IMAD.HI.U32 R2, R2, R3, RZ ;  /* 0x0000000302027227 */ /* 0x000fc800078e00ff */
[----:B------:R-:W-:Y:S02]  /*d510*/  IMAD R3, R2, R5, R3 ;  /* 0x0000000502037224 */ /* 0x000fe400078e0203 */
[----:B------:R-:W-:-:S03]  /*d520*/  IMAD.IADD R25, R25, 0x1, -R6 ;  /* 0x0000000119197824 */ /* 0x000fc600078e0a06 */
[----:B------:R-:W-:-:S13]  /*d530*/  ISETP.GT.U32.AND P1, PT, R4, R3, PT ;  /* 0x000000030400720c */ /* 0x000fda0003f24070 */
[----:B------:R-:W-:Y:S02]  /*d540*/  @!P1 IMAD.IADD R3, R3, 0x1, -R4 ;  /* 0x0000000103039824 */ /* 0x000fe400078e0a04 */
[----:B------:R-:W-:Y:S01]  /*d550*/  @!P1 VIADD R2, R2, 0x1 ;  /* 0x0000000102029836 */ /* 0x000fe20000000000 */
[----:B------:R-:W-:Y:S02]  /*d560*/  ISETP.NE.AND P1, PT, R9, RZ, PT ;  /* 0x000000ff0900720c */ /* 0x000fe40003f25270 */
[----:B------:R-:W-:Y:S02]  /*d570*/  ISETP.GE.U32.AND P0, PT, R3, R4, PT ;  /* 0x000000040300720c */ /* 0x000fe40003f06070 */
[----:B------:R-:W-:-:S04]  /*d580*/  LOP3.LUT R3, R8, R9, RZ, 0x3c, !PT ;  /* 0x0000000908037212 */ /* 0x000fc800078e3cff */
[----:B------:R-:W-:-:S07]  /*d590*/  ISETP.GE.AND P2, PT, R3, RZ, PT ;  /* 0x000000ff0300720c */ /* 0x000fce0003f46270 */
[----:B------:R-:W-:-:S06]  /*d5a0*/  @P0 VIADD R2, R2, 0x1 ;  /* 0x0000000102020836 */ /* 0x000fcc0000000000 */
[----:B------:R-:W-:Y:S01]  /*d5b0*/  @!P2 IMAD.MOV R2, RZ, RZ, -R2 ;  /* 0x000000ffff02a224 */ /* 0x000fe200078e0a02 */
[----:B------:R-:W-:-:S05]  /*d5c0*/  @!P1 LOP3.LUT R2, RZ, R9, RZ, 0x33, !PT ;  /* 0x00000009ff029212 */ /* 0x000fca00078e33ff */
[----:B------:R-:W-:-:S04]  /*d5d0*/  IMAD.MOV R26, RZ, RZ, -R2 ;  /* 0x000000ffff1a7224 */ /* 0x000fc800078e0a02 */
[C---:B------:R-:W-:Y:S02]  /*d5e0*/  IMAD R26, R9.reuse, R26, R8 ;  /* 0x0000001a091a7224 */ /* 0x040fe400078e0208 */
[----:B------:R-:W-:-:S04]  /*d5f0*/  IMAD R9, R9, 0x1000000, R2 ;  /* 0x0100000009097824 */ /* 0x000fc800078e0202 */
[----:B------:R-:W-:Y:S01]  /*d600*/  IMAD R26, R26, 0x10000, R9 ;  /* 0x000100001a1a7824 */ /* 0x000fe200078e0209 */
[----:B------:R-:W-:Y:S06]  /*d610*/  BRA `(.L_x_409) ;  /* 0x0000000000147947 */ /* 0x000fec0003800000 */
.L_x_406:
[----:B------:R-:W-:Y:S01]  /*d620*/  ULDC UR4, c[0x0][0xc3c] ;  /* 0x00030f0000047ab9 */ /* 0x000fe20000000800 */
[----:B------:R-:W-:Y:S02]  /*d630*/  IMAD.MOV.U32 R25, RZ, RZ, RZ ;  /* 0x000000ffff197224 */ /* 0x000fe400078e00ff */
[----:B------:R-:W-:Y:S02]  /*d640*/  IMAD.U32 R24, RZ, RZ, UR6 ;  /* 0x00000006ff187e24 */ /* 0x000fe4000f8e00ff */
[----:B------:R-:W-:Y:S02]  /*d650*/  IMAD.MOV.U32 R26, RZ, RZ, RZ ;  /* 0x000000ffff1a7224 */ /* 0x000fe400078e00ff */
[----:B------:R-:W-:-:S07]  /*d660*/  IMAD.U32 R27, RZ, RZ, UR4 ;  /* 0x00000004ff1b7e24 */ /* 0x000fce000f8e00ff */
.L_x_409:
[----:B------:R-:W-:-:S13]  /*d670*/  ISETP.NE.AND P0, PT, R7, RZ, PT ;  /* 0x000000ff0700720c */ /* 0x000fda0003f05270 */
[----:B------:R-:W0:Y:S01]  /*d680*/  @!P0 S2R R3, SR_CgaCtaId ;  /* 0x0000000000038919 */ /* 0x000e220000008800 */
[----:B------:R-:W-:-:S04]  /*d690*/  @!P0 MOV R2, 0x400 ;  /* 0x0000040000028802 */ /* 0x000fc80000000f00 */
[----:B0-----:R-:W-:-:S05]  /*d6a0*/  @!P0 LEA R2, R3, R2, 0x18 ;  /* 0x0000000203028211 */ /* 0x001fca00078ec0ff */
[----:B------:R1:W-:Y:S01]  /*d6b0*/  @!P0 STS.128 [R2+0x28cd0], R24 ;  /* 0x028cd01802008388 */ /* 0x0003e20000000c00 */
[----:B------:R-:W-:Y:S06]  /*d6c0*/  BAR.ARV 0x5, 0x180 ;  /* 0x0146000000007b1d */ /* 0x000fec0000002000 */
.L_x_404:
[----:B------:R2:W-:Y:S01]  /*d6d0*/  STL [R1+0x24], RZ ;  /* 0x000024ff01007387 */ /* 0x0005e20000100800 */
[----:B------:R-:W-:Y:S01]  /*d6e0*/  ULDC UR4, c[0x0][0xc3c] ;  /* 0x00030f0000047ab9 */ /* 0x000fe20000000800 */
[----:B------:R-:W-:Y:S01]  /*d6f0*/  IMAD.MOV.U32 R22, RZ, RZ, 0x1 ;  /* 0x00000001ff167424 */ /* 0x000fe200078e00ff */
[----:B0-----:R-:W-:Y:S01]  /*d700*/  ISETP.GE.AND P0, PT, R27, UR4, PT ;  /* 0x000000041b007c0c */ /* 0x001fe2000bf06270 */
[----:B------:R-:W-:-:S12]  /*d710*/  IMAD.MOV.U32 R18, RZ, RZ, RZ ;  /* 0x000000ffff127224 */ /* 0x000fd800078e00ff */
[----:B--2---:R-:W-:Y:S05]  /*d720*/  @P0 BRA `(.L_x_410) ;  /* 0x0000004800b80947 */ /* 0x004fea0003800000 */
[----:B------:R-:W0:Y:S01]  /*d730*/  S2UR UR5, SR_CgaCtaId ;  /* 0x00000000000579c3 */ /* 0x000e220000008800 */
[C---:B-1----:R-:W-:Y:S01]  /*d740*/  IMAD.SHL.U32 R2, R0.reuse, 0x8, RZ ;  /* 0x0000000800027824 */ /* 0x042fe200078e00ff */
[----:B------:R-:W-:Y:S01]  /*d750*/  UMOV UR4, 0x400 ;  /* 0x0000040000047882 */ /* 0x000fe20000000000 */
[C---:B------:R-:W-:Y:S01]  /*d760*/  LOP3.LUT R4, R0.reuse, 0x7f, RZ, 0xc0, !PT ;  /* 0x0000007f00047812 */ /* 0x040fe200078ec0ff */
[----:B------:R-:W-:Y:S01]  /*d770*/  IMAD.SHL.U32 R5, R0, 0x10, RZ ;  /* 0x0000001000057824 */ /* 0x000fe200078e00ff */
[----:B------:R1:W-:Y:S01]  /*d780*/  STL [R1+0x24], RZ ;  /* 0x000024ff01007387 */ /* 0x0003e20000100800 */
[C---:B------:R-:W-:Y:S01]  /*d790*/  LOP3.LUT R3, R2.reuse, 0x1f8, RZ, 0xc0, !PT ;  /* 0x000001f802037812 */ /* 0x040fe200078ec0ff */
[----:B------:R-:W-:Y:S01]  /*d7a0*/  BSSY B8, `(.L_x_410) ;  /* 0x00004a6000087945 */ /* 0x000fe20003800000 */
[----:B------:R-:W-:Y:S01]  /*d7b0*/  SHF.R.U32.HI R36, RZ, 0x3, R4 ;  /* 0x00000003ff247819 */ /* 0x000fe20000011604 */
[----:B------:R-:W-:Y:S01]  /*d7c0*/  IMAD.MOV.U32 R22, RZ, RZ, 0x1 ;  /* 0x00000001ff167424 */ /* 0x000fe200078e00ff */
[----:B------:R-:W-:Y:S01]  /*d7d0*/  LOP3.LUT R3, R3, 0x38, R0, 0x78, !PT ;  /* 0x0000003803037812 */ /* 0x000fe200078e7800 */
[----:B------:R-:W-:Y:S01]  /*d7e0*/  IMAD.MOV.U32 R18, RZ, RZ, RZ ;  /* 0x000000ffff127224 */ /* 0x000fe200078e00ff */
[----:B------:R-:W-:Y:S01]  /*d7f0*/  LOP3.LUT R0, R2, 0x38, RZ, 0xc0, !PT ;  /* 0x0000003802007812 */ /* 0x000fe200078ec0ff */
[----:B------:R-:W-:Y:S01]  /*d800*/  ULOP3.LUT UR36, UR37, 0x2, URZ, 0xfc, !UPT ;  /* 0x0000000225247892 */ /* 0x000fe2000f8efc3f */
[----:B------:R-:W-:Y:S01]  /*d810*/  LOP3.LUT R33, R3, 0x200, R2, 0xf8, !PT ;  /* 0x0000020003217812 */ /* 0x000fe200078ef802 */
[----:B------:R-:W-:Y:S01]  /*d820*/  ULDC UR38, c[0x0][0xc] ;  /* 0x0000030000267ab9 */ /* 0x000fe20000000800 */
[----:B------:R-:W-:-:S02]  /*d830*/  LOP3.LUT R3, R36, 0x70, R5, 0xf8, !PT ;  /* 0x0000007024037812 */ /* 0x000fc400078ef805 */
[C---:B------:R-:W-:Y:S02]  /*d840*/  LOP3.LUT R2, R0.reuse, 0x40, RZ, 0xfc, !PT ;  /* 0x0000004000027812 */ /* 0x040fe400078efcff */
[C---:B------:R-:W-:Y:S02]  /*d850*/  LOP3.LUT R4, R0.reuse, 0x80, RZ, 0xfc, !PT ;  /* 0x0000008000047812 */ /* 0x040fe400078efcff */
[C---:B------:R-:W-:Y:S01]  /*d860*/  LOP3.LUT R3, R0.reuse, 0xc0, RZ, 0xfc, !PT ;  /* 0x000000c000037812 */ /* 0x040fe200078efcff */
[----:B0-----:R-:W-:Y:S01]  /*d870*/  ULEA UR4, UR5, UR4, 0x18 ;  /* 0x0000000405047291 */ /* 0x001fe2000f8ec03f */
[C---:B------:R-:W-:Y:S02]  /*d880*/  LOP3.LUT R2, R0.reuse, 0x100, RZ, 0xfc, !PT ;  /* 0x0000010000027812 */ /* 0x040fe400078efcff */
[C---:B------:R-:W-:Y:S02]  /*d890*/  LOP3.LUT R4, R0.reuse, 0x140, RZ, 0xfc, !PT ;  /* 0x0000014000047812 */ /* 0x040fe400078efcff */
[C---:B------:R-:W-:Y:S01]  /*d8a0*/  LOP3.LUT R3, R0.reuse, 0x180, RZ, 0xfc, !PT ;  /* 0x0000018000037812 */ /* 0x040fe200078efcff */
[----:B------:R-:W-:Y:S01]  /*d8b0*/  IMAD.U32 R17, RZ, RZ, UR4 ;  /* 0x00000004ff117e24 */ /* 0x000fe2000f8e00ff */
[----:B------:R-:W-:-:S03]  /*d8c0*/  LOP3.LUT R2, R0, 0x1c0, RZ, 0xfc, !PT ;  /* 0x000001c000027812 */ /* 0x000fc600078efcff */
[----:B------:R-:W-:-:S05]  /*d8d0*/  IMAD R0, R33, 0x2, R17 ;  /* 0x0000000221007824 */ /* 0x000fca00078e0211 */
[----:B------:R1:W-:Y:S02]  /*d8e0*/  STL [R1+0x2c], R0 ;  /* 0x00002c0001007387 */ /* 0x0003e40000100800 */
.L_x_471:
[----:B------:R-:W0:Y:S02]  /*d8f0*/  LDC.64 R2, c[0x0][0xc88] ;  /* 0x00032200ff027b82 */ /* 0x000e240000000a00 */
[----:B0-----:R-:W-:-:S05]  /*d900*/  IMAD.WIDE R2, R27, 0x4, R2 ;  /* 0x000000041b027825 */ /* 0x001fca00078e0202 */
[----:B-1----:R-:W1:Y:S01]  /*d910*/  LDG.E R29, desc[UR50][R2.64] ;  /* 0x00000032021d7981 */ /* 0x002e62000c1e1900 */
[----:B------:R-:W-:Y:S05]  /*d920*/  YIELD ;  /* 0x0000000000007946 */ /* 0x000fea0003800000 */
[----:B------:R-:W-:Y:S01]  /*d930*/  ULDC.64 UR4, c[0x0][0xa28] ;  /* 0x00028a0000047ab9 */ /* 0x000fe20000000a00 */
[----:B------:R-:W-:Y:S01]  /*d940*/  IMAD.MOV.U32 R31, RZ, RZ, RZ ;  /* 0x000000ffff1f7224 */ /* 0x000fe200078e00ff */
[----:B------:R-:W-:Y:S01]  /*d950*/  ISETP.NE.U32.AND P0, PT, RZ, UR4, PT ;  /* 0x00000004ff007c0c */ /* 0x000fe2000bf05070 */
[----:B------:R-:W-:-:S03]  /*d960*/  ULDC.64 UR6, c[0x0][0xa18] ;  /* 0x0002860000067ab9 */ /* 0x000fc60000000a00 */
[----:B------:R-:W-:Y:S01]  /*d970*/  ISETP.NE.AND.EX P0, PT, RZ, UR5, PT, P0 ;  /* 0x00000005ff007c0c */ /* 0x000fe2000bf05300 */
[----:B------:R-:W-:Y:S01]  /*d980*/  IMAD.MOV.U32 R37, RZ, RZ, RZ ;  /* 0x000000ffff257224 */ /* 0x000fe200078e00ff */
[----:B-1----:R-:W-:-:S11]  /*d990*/  SHF.R.S32.HI R0, RZ, 0x1f, R29 ;  /* 0x0000001fff007819 */ /* 0x002fd6000001141d */
[C---:B------:R-:W-:Y:S01]  /*d9a0*/  @P0 LEA R2, P1, R29.reuse, UR4, 0x2 ;  /* 0x000000041d020c11 */ /* 0x040fe2000f8210ff */
[C---:B------:R-:W-:Y:S01]  /*d9b0*/  IMAD.SHL.U32 R19, R29.reuse, 0x4, RZ ;  /* 0x000000041d137824 */ /* 0x040fe200078e00ff */
[C-C-:B------:R-:W-:Y:S01]  /*d9c0*/  SHF.L.U64.HI R32, R29.reuse, 0x2, R0.reuse ;  /* 0x000000021d207819 */ /* 0x140fe20000010200 */
[----:B------:R0:W-:Y:S01]  /*d9d0*/  STL [R1+0x4], R0 ;  /* 0x0000040001007387 */ /* 0x0001e20000100800 */
[----:B------:R-:W-:Y:S01]  /*d9e0*/  @P0 LEA.HI.X R3, R29, UR5, R0, 0x2, P1 ;  /* 0x000000051d030c11 */ /* 0x000fe200088f1400 */
[----:B------:R-:W-:-:S04]  /*d9f0*/  ULDC.64 UR4, c[0x0][0xa00] ;  /* 0x0002800000047ab9 */ /* 0x000fc80000000a00 */
[----:B------:R1:W5:Y:S01]  /*da00*/  @P0 LDG.E R31, desc[UR50][R2.64] ;  /* 0x00000032021f0981 */ /* 0x000362000c1e1900 */
[----:B------:R-:W-:Y:S02]  /*da10*/  ISETP.NE.U32.AND P0, PT, RZ, UR4, PT ;  /* 0x00000004ff007c0c */ /* 0x000fe4000bf05070 */
[----:B------:R-:W-:Y:S02]  /*da20*/  LOP3.LUT R16, R16, 0xfffffeff, RZ, 0xc0, !PT ;  /* 0xfffffeff10107812 */ /* 0x000fe400078ec0ff */
[----:B------:R-:W-:Y:S02]  /*da30*/  ISETP.NE.AND.EX P2, PT, RZ, UR5, PT, P0 ;  /* 0x00000005ff007c0c */ /* 0x000fe4000bf45300 */
[----:B------:R-:W-:Y:S02]  /*da40*/  ISETP.NE.U32.AND P0, PT, RZ, UR6, PT ;  /* 0x00000006ff007c0c */ /* 0x000fe4000bf05070 */
[----:B-1----:R-:W-:Y:S02]  /*da50*/  IADD3 R2, P1, R19, UR4, RZ ;  /* 0x0000000413027c10 */ /* 0x002fe4000ff3e0ff */
[----:B------:R-:W-:-:S02]  /*da60*/  ISETP.NE.AND.EX P0, PT, RZ, UR7, PT, P0 ;  /* 0x00000007ff007c0c */ /* 0x000fc4000bf05300 */
[----:B------:R-:W-:Y:S01]  /*da70*/  IADD3.X R3, R32, UR5, RZ, P1, !PT ;  /* 0x0000000520037c10 */ /* 0x000fe20008ffe4ff */
[----:B------:R-:W-:-:S04]  /*da80*/  ULDC.64 UR4, c[0x0][0x418] ;  /* 0x0001060000047ab9 */ /* 0x000fc80000000a00 */
[----:B------:R-:W-:Y:S01]  /*da90*/  @P2 LOP3.LUT R16, R16, 0x100, RZ, 0xfc, !PT ;  /* 0x0000010010102812 */ /* 0x000fe200078efcff */
[----:B------:R1:W5:Y:S05]  /*daa0*/  @P2 LDG.E R37, desc[UR50][R2.64] ;  /* 0x0000003202252981 */ /* 0x00036a000c1e1900 */
[----:B------:R-:W-:-:S04]  /*dab0*/  @P0 IADD3 R4, P1, R19, UR6, RZ ;  /* 0x0000000613040c10 */ /* 0x000fc8000ff3e0ff */
[----:B------:R-:W-:-:S05]  /*dac0*/  @P0 IADD3.X R5, R32, UR7, RZ, P1, !PT ;  /* 0x0000000720050c10 */ /* 0x000fca0008ffe4ff */
[----:B0-2---:R-:W2:Y:S01]  /*dad0*/  @P0 LDG.E R0, desc[UR50][R4.64] ;  /* 0x0000003204000981 */ /* 0x005ea2000c1e1900 */
[----:B------:R-:W-:-:S03]  /*dae0*/  UISETP.NE.U32.AND UP0, UPT, UR4, URZ, UPT ;  /* 0x0000003f0400728c */ /* 0x000fc6000bf05070 */
[----:B------:R-:W-:Y:S01]  /*daf0*/  ULDC UR4, c[0x0][0x424] ;  /* 0x0001090000047ab9 */ /* 0x000fe20000000800 */
[----:B------:R-:W-:-:S03]  /*db00*/  UISETP.NE.AND.EX UP0, UPT, UR5, URZ, UPT, UP0 ;  /* 0x0000003f0500728c */ /* 0x000fc6000bf05300 */
[----:B------:R-:W-:Y:S01]  /*db10*/  ULDC UR5, c[0x0][0x2f0] ;  /* 0x0000bc0000057ab9 */ /* 0x000fe20000000800 */
[----:B------:R-:W-:-:S04]  /*db20*/  USEL UR4, UR4, 0x1, UP0 ;  /* 0x0000000104047887 */ /* 0x000fc80008000000 */
[----:B------:R-:W-:-:S06]  /*db30*/  UIMAD UR4, UR4, UR5, URZ ;  /* 0x00000005040472a4 */ /* 0x000fcc000f8e023f */
[----:B------:R-:W-:Y:S01]  /*db40*/  IMAD.U32 R28, RZ, RZ, UR4 ;  /* 0x00000004ff1c7e24 */ /* 0x000fe2000f8e00ff */
[----:B--2---:R1:W-:Y:S01]  /*db50*/  @P0 STL [R1+0x8], R0 ;  /* 0x0000080001000387 */ /* 0x0043e20000100800 */
[----:B---34-:R-:W-:Y:S05]  /*db60*/  @P0 BRA `(.L_x_411) ;  /* 0x0000000000200947 */ /* 0x018fea0003800000 */
[----:B------:R-:W-:Y:S02]  /*db70*/  ULDC UR4, c[0x0][0x288] ;  /* 0x0000a20000047ab9 */ /* 0x000fe40000000800 */
[----:B-1----:R-:W-:-:S05]  /*db80*/  IMAD.U32 R0, RZ, RZ, UR4 ;  /* 0x00000004ff007e24 */ /* 0x002fca000f8e00ff */
[----:B------:R0:W-:Y:S01]  /*db90*/  STL [R1+0x8], R0 ;  /* 0x0000080001007387 */ /* 0x0001e20000100800 */
[----:B------:R-:W-:Y:S05]  /*dba0*/  @!P2 BRA `(.L_x_411) ;  /* 0x000000000010a947 */ /* 0x000fea0003800000 */
[----:B------:R-:W2:Y:S04]  /*dbb0*/  LDG.E R5, desc[UR50][R2.64] ;  /* 0x0000003202057981 */ /* 0x000ea8000c1e1900 */
[----:B0-----:R-:W2:Y:S02]  /*dbc0*/  LDG.E R0, desc[UR50][R2.64+0x4] ;  /* 0x0000043202007981 */ /* 0x001ea4000c1e1900 */
[----:B--2---:R-:W-:-:S05]  /*dbd0*/  IMAD.IADD R0, R0, 0x1, -R5 ;  /* 0x0000000100007824 */ /* 0x004fca00078e0a05 */
[----:B------:R2:W-:Y:S02]  /*dbe0*/  STL [R1+0x8], R0 ;  /* 0x0000080001007387 */ /* 0x0005e40000100800 */
.L_x_411:
[----:B------:R-:W-:Y:S01]  /*dbf0*/  ULDC.64 UR4, c[0x0][0xa20] ;  /* 0x0002880000047ab9 */ /* 0x000fe20000000a00 */
[----:B------:R-:W-:Y:S01]  /*dc00*/  IMAD.MOV.U32 R23, RZ, RZ, R29 ;  /* 0x000000ffff177224 */ /* 0x000fe200078e001d */
[----:B------:R-:W-:-:S04]  /*dc10*/  ISETP.NE.U32.AND P0, PT, RZ, UR4, PT ;  /* 0x00000004ff007c0c */ /* 0x000fc8000bf05070 */
[----:B------:R-:W-:-:S13]  /*dc20*/  ISETP.NE.AND.EX P0, PT, RZ, UR5, PT, P0 ;  /* 0x00000005ff007c0c */ /* 0x000fda000bf05300 */
[----:B------:R-:W-:Y:S05]  /*dc30*/  @!P0 BRA `(.L_x_412) ;  /* 0x0000000000108947 */ /* 0x000fea0003800000 */
[----:B-1----:R-:W-:-:S04]  /*dc40*/  IADD3 R2, P0, R19, UR4, RZ ;  /* 0x0000000413027c10 */ /* 0x002fc8000ff1e0ff */
[----:B------:R-:W-:-:S05]  /*dc50*/  IADD3.X R3, R32, UR5, RZ, P0, !PT ;  /* 0x0000000520037c10 */ /* 0x000fca00087fe4ff */
[----:B------:R1:W5:Y:S01]  /*dc60*/  LDG.E R28, desc[UR50][R2.64] ;  /* 0x00000032021c7981 */ /* 0x000362000c1e1900 */
[----:B------:R-:W-:Y:S05]  /*dc70*/  BRA `(.L_x_413) ;  /* 0x0000000000247947 */ /* 0x000fea0003800000 */
.L_x_412:
[----:B------:R-:W-:Y:S02]  /*dc80*/  ULDC.64 UR4, c[0x0][0xa08] ;  /* 0x0002820000047ab9 */ /* 0x000fe40000000a00 */
[----:B------:R-:W-:-:S04]  /*dc90*/  ISETP.NE.U32.AND P0, PT, RZ, UR4, PT ;  /* 0x00000004ff007c0c */ /* 0x000fc8000bf05070 */
[----:B------:R-:W-:-:S13]  /*dca0*/  ISETP.NE.AND.EX P0, PT, RZ, UR5, PT, P0 ;  /* 0x00000005ff007c0c */ /* 0x000fda000bf05300 */
[----:B------:R-:W-:Y:S05]  /*dcb0*/  @!P0 BRA `(.L_x_413) ;  /* 0x0000000000148947 */ /* 0x000fea0003800000 */
[----:B-1----:R-:W1:Y:S02]  /*dcc0*/  LDC.64 R2, c[0x0][0xa08] ;  /* 0x00028200ff027b82 */ /* 0x002e640000000a00 */
[----:B-1----:R-:W-:-:S05]  /*dcd0*/  IMAD.WIDE R2, R23, 0x4, R2 ;  /* 0x0000000417027825 */ /* 0x002fca00078e0202 */
[----:B------:R-:W3:Y:S04]  /*dce0*/  LDG.E R28, desc[UR50][R2.64] ;  /* 0x00000032021c7981 */ /* 0x000ee8000c1e1900 */
[----:B------:R-:W3:Y:S02]  /*dcf0*/  LDG.E R5, desc[UR50][R2.64+0x4] ;  /* 0x0000043202057981 */ /* 0x000ee4000c1e1900 */
[----:B---3--:R-:W-:-:S07]  /*dd00*/  IMAD.IADD R28, R5, 0x1, -R28 ;  /* 0x00000001051c7824 */ /* 0x008fce00078e0a1c */
.L_x_413:
[----:B-----5:R-:W-:Y:S01]  /*dd10*/  IMAD.IADD R28, R28, 0x1, -R31 ;  /* 0x000000011c1c7824 */ /* 0x020fe200078e0a1f */
[C---:B012---:R-:W-:Y:S01]  /*dd20*/  LOP3.LUT R0, R26.reuse, 0xff000000, RZ, 0xc0, !PT ;  /* 0xff0000001a007812 */ /* 0x047fe200078ec0ff */
[----:B------:R-:W-:Y:S01]  /*dd30*/  BSSY B0, `(.L_x_414) ;  /* 0x0000028000007945 */ /* 0x000fe20003800000 */
[----:B------:R-:W-:Y:S02]  /*dd40*/  LOP3.LUT R4, R26, 0xff0000, RZ, 0xc0, !PT ;  /* 0x00ff00001a047812 */ /* 0x000fe400078ec0ff */
[C---:B------:R-:W-:Y:S02]  /*dd50*/  ISETP.GE.AND P0, PT, R28.reuse, 0x1, PT ;  /* 0x000000011c00780c */ /* 0x040fe40003f06270 */
[----:B------:R-:W-:Y:S01]  /*dd60*/  SHF.R.U32.HI R3, RZ, 0x8, R0 ;  /* 0x00000008ff037819 */ /* 0x000fe20000011600 */
[----:B------:R-:W-:-:S03]  /*dd70*/  VIADD R0, R28, 0x3f ;  /* 0x0000003f1c007836 */ /* 0x000fc60000000000 */
[----:B------:R-:W-:Y:S02]  /*dd80*/  LEA.HI R4, R4, R3, RZ, 0x10 ;  /* 0x0000000304047211 */ /* 0x000fe400078f80ff */
[----:B------:R-:W-:-:S04]  /*dd90*/  SHF.R.S32.HI R3, RZ, 0x1f, R0 ;  /* 0x0000001fff037819 */ /* 0x000fc80000011400 */
[----:B------:R-:W-:Y:S01]  /*dda0*/  LEA.HI R0, R3, R0, RZ, 0x6 ;  /* 0x0000000003007211 */ /* 0x000fe200078f30ff */
[----:B------:R-:W-:-:S03]  /*ddb0*/  IMAD.MOV.U32 R3, RZ, RZ, RZ ;  /* 0x000000ffff037224 */ /* 0x000fc600078e00ff */
[----:B------:R-:W-:Y:S01]  /*ddc0*/  SHF.R.S32.HI R0, RZ, 0x6, R0 ;  /* 0x00000006ff007819 */ /* 0x000fe20000011400 */
[----:B------:R-:W-:Y:S06]  /*ddd0*/  @!P0 BRA `(.L_x_415) ;  /* 0x0000000000748947 */ /* 0x000fec0003800000 */
[----:B------:R-:W-:-:S04]  /*dde0*/  SHF.R.U32.HI R5, RZ, 0x10, R4 ;  /* 0x00000010ff057819 */ /* 0x000fc80000011604 */
[----:B------:R-:W-:-:S13]  /*ddf0*/  ISETP.NE.AND P0, PT, R5, RZ, PT ;  /* 0x000000ff0500720c */ /* 0x000fda0003f05270 */
[----:B------:R-:W0:Y:S02]  /*de00*/  @!P0 LDC R5, c[0x0][0x9f0] ;  /* 0x00027c00ff058b82 */ /* 0x000e240000000800 */
[----:B0-----:R-:W-:Y:S02]  /*de10*/  IABS R7, R5 ;  /* 0x0000000500077213 */ /* 0x001fe40000000000 */
[----:B------:R-:W-:Y:S02]  /*de20*/  IADD3 R6, R5, -0x1, R0 ;  /* 0xffffffff05067810 */ /* 0x000fe40007ffe000 */
[----:B------:R-:W0:Y:S08]  /*de30*/  I2F.RP R2, R7 ;  /* 0x0000000700027306 */ /* 0x000e300000209400 */
[----:B0-----:R-:W0:Y:S02]  /*de40*/  MUFU.RCP R2, R2 ;  /* 0x0000000200027308 */ /* 0x001e240000001000 */
[----:B0-----:R-:W-:-:S06]  /*de50*/  VIADD R2, R2, 0xffffffe ;  /* 0x0ffffffe02027836 */ /* 0x001fcc0000000000 */
[----:B------:R0:W1:Y:S02]  /*de60*/  F2I.FTZ.U32.TRUNC.NTZ R3, R2 ;  /* 0x0000000200037305 */ /* 0x000064000021f000 */
[----:B0-----:R-:W-:-:S04]  /*de70*/  LOP3.LUT R2, R6, R5, RZ, 0x3c, !PT ;  /* 0x0000000506027212 */ /* 0x001fc800078e3cff */
[----:B------:R-:W-:Y:S01]  /*de80*/  ISETP.GE.AND P2, PT, R2, RZ, PT ;  /* 0x000000ff0200720c */ /* 0x000fe20003f46270 */
[----:B-1----:R-:W-:-:S04]  /*de90*/  IMAD.MOV R2, RZ, RZ, -R3 ;  /* 0x000000ffff027224 */ /* 0x002fc800078e0a03 */
[----:B------:R-:W-:Y:S02]  /*dea0*/  IMAD R8, R2, R7, RZ ;  /* 0x0000000702087224 */ /* 0x000fe400078e02ff */
[----:B------:R-:W-:-:S04]  /*deb0*/  IMAD.MOV.U32 R2, RZ, RZ, RZ ;  /* 0x000000ffff027224 */ /* 0x000fc800078e00ff */
[----:B------:R-:W-:Y:S01]  /*dec0*/  IMAD.HI.U32 R8, R3, R8, R2 ;  /* 0x0000000803087227 */ /* 0x000fe200078e0002 */
[----:B------:R-:W-:Y:S02]  /*ded0*/  IABS R2, R6 ;  /* 0x0000000600027213 */ /* 0x000fe40000000000 */
[----:B------:R-:W-:-:S03]  /*dee0*/  IABS R3, R5 ;  /* 0x0000000500037213 */ /* 0x000fc60000000000 */
[----:B------:R-:W-:-:S04]  /*def0*/  IMAD.HI.U32 R8, R8, R2, RZ ;  /* 0x0000000208087227 */ /* 0x000fc800078e00ff */
[----:B------:R-:W-:-:S04]  /*df00*/  IMAD.MOV R3, RZ, RZ, -R3 ;  /* 0x000000ffff037224 */ /* 0x000fc800078e0a03 */
[----:B------:R-:W-:-:S05]  /*df10*/  IMAD R2, R8, R3, R2 ;  /* 0x0000000308027224 */ /* 0x000fca00078e0202 */
[----:B------:R-:W-:-:S13]  /*df20*/  ISETP.GT.U32.AND P1, PT, R7, R2, PT ;  /* 0x000000020700720c */ /* 0x000fda0003f24070 */
[----:B------:R-:W-:Y:S02]  /*df30*/  @!P1 IMAD.IADD R2, R2, 0x1, -R7 ;  /* 0x0000000102029824 */ /* 0x000fe400078e0a07 */
[----:B------:R-:W-:Y:S01]  /*df40*/  @!P1 VIADD R8, R8, 0x1 ;  /* 0x0000000108089836 */ /* 0x000fe20000000000 */
[----:B------:R-:W-:Y:S02]  /*df50*/  ISETP.NE.AND P1, PT, R5, RZ, PT ;  /* 0x000000ff0500720c */ /* 0x000fe40003f25270 */
[----:B------:R-:W-:-:S13]  /*df60*/  ISETP.GE.U32.AND P0, PT, R2, R7, PT ;  /* 0x000000070200720c */ /* 0x000fda0003f06070 */
[----:B------:R-:W-:-:S04]  /*df70*/  @P0 VIADD R8, R8, 0x1 ;  /* 0x0000000108080836 */ /* 0x000fc80000000000 */
[----:B------:R-:W-:-:S04]  /*df80*/  IMAD.MOV.U32 R3, RZ, RZ, R8 ;  /* 0x000000ffff037224 */ /* 0x000fc800078e0008 */
[----:B------:R-:W-:Y:S01]  /*df90*/  @!P2 IMAD.MOV R3, RZ, RZ, -R3 ;  /* 0x000000ffff03a224 */ /* 0x000fe200078e0a03 */
[----:B------:R-:W-:-:S07]  /*dfa0*/  @!P1 LOP3.LUT R3, RZ, R5, RZ, 0x33, !PT ;  /* 0x00000005ff039212 */ /* 0x000fce00078e33ff */
.L_x_415:
[----:B------:R-:W-:Y:S05]  /*dfb0*/  BSYNC B0 ;  /* 0x0000000000007941 */ /* 0x000fea0003800000 */
.L_x_414:
[----:B------:R-:W-:Y:S01]  /*dfc0*/  LOP3.LUT R30, R4, 0xff, RZ, 0xc0, !PT ;  /* 0x000000ff041e7812 */ /* 0x000fe200078ec0ff */
[----:B------:R-:W-:Y:S04]  /*dfd0*/  BSSY B7, `(.L_x_416) ;  /* 0x0000360000077945 */ /* 0x000fe80003800000 */
[----:B------:R-:W-:-:S05]  /*dfe0*/  IMAD R30, R30, R3, RZ ;  /* 0x000000031e1e7224 */ /* 0x000fca00078e02ff */
[----:B------:R-:W-:-:S04]  /*dff0*/  VIADDMNMX R35, R30, R3, R0, PT ;  /* 0x000000031e237246 */ /* 0x000fc80003800100 */
[----:B------:R-:W-:Y:S01]  /*e000*/  ISETP.GT.AND P0, PT, R35, R30, PT ;  /* 0x0000001e2300720c */ /* 0x000fe20003f04270 */
[----:B------:R0:W-:-:S12]  /*e010*/  STL [R1+0xc], R35 ;  /* 0x00000c2301007387 */ /* 0x0001d80000100800 */
[----:B0-----:R-:W-:Y:S05]  /*e020*/  @P0 BRA `(.L_x_417) ;  /* 0x0000000000440947 */ /* 0x001fea0003800000 */
[----:B------:R-:W0:Y:S02]  /*e030*/  S2R R2, SR_TID.X ;  /* 0x0000000000027919 */ /* 0x000e240000002100 */
[----:B0-----:R-:W-:-:S04]  /*e040*/  LOP3.LUT R2, R2, 0x7f, RZ, 0xc0, !PT ;  /* 0x0000007f02027812 */ /* 0x001fc800078ec0ff */
[----:B------:R-:W-:-:S13]  /*e050*/  ISETP.NE.AND P0, PT, R2, RZ, PT ;  /* 0x000000ff0200720c */ /* 0x000fda0003f05270 */
[----:B------:R-:W-:Y:S05]  /*e060*/  @P0 BRA `(.L_x_418) ;  /* 0x0000003400580947 */ /* 0x000fea0003800000 */
[----:B------:R-:W0:Y:S01]  /*e070*/  S2R R5, SR_LANEID ;  /* 0x0000000000057919 */ /* 0x000e220000000000 */
[----:B------:R-:W-:Y:S01]  /*e080*/  VOTEU.ANY UR4, UPT, PT ;  /* 0x0000000000047886 */ /* 0x000fe200038e0100 */
[----:B------:R-:W1:Y:S01]  /*e090*/  LDC.64 R2, c[0x0][0xc60] ;  /* 0x00031800ff027b82 */ /* 0x000e620000000a00 */
[----:B------:R-:W0:Y:S02]  /*e0a0*/  FLO.U32 R0, UR4 ;  /* 0x0000000400007d00 */ /* 0x000e2400080e0000 */
[----:B0-----:R-:W-:-:S06]  /*e0b0*/  ISETP.EQ.U32.AND P0, PT, R0, R5, PT ;  /* 0x000000050000720c */ /* 0x001fcc0003f02070 */
[----:B------:R-:W1:Y:S07]  /*e0c0*/  POPC R5, UR4 ;  /* 0x0000000400057d09 */ /* 0x000e6e0008000000 */
[----:B-1----:R-:W2:Y:S01]  /*e0d0*/  @P0 ATOMG.E.ADD.STRONG.GPU PT, R3, desc[UR50][R2.64], R5 ;  /* 0x00000005020309a8 */ /* 0x002ea200081ee1f2 */
[----:B------:R-:W0:Y:S02]  /*e0e0*/  S2R R4, SR_LTMASK ;  /* 0x0000000000047919 */ /* 0x000e240000003900 */
[----:B0-----:R-:W-:-:S04]  /*e0f0*/  LOP3.LUT R4, R4, UR4, RZ, 0xc0, !PT ;  /* 0x0000000404047c12 */ /* 0x001fc8000f8ec0ff */
[----:B------:R-:W0:Y:S01]  /*e100*/  POPC R7, R4 ;  /* 0x0000000400077309 */ /* 0x000e220000000000 */
[----:B--2---:R-:W0:Y:S02]  /*e110*/  SHFL.IDX PT, R0, R3, R0, 0x1f ;  /* 0x00001f0003007589 */ /* 0x004e2400000e0000 */
[----:B0-----:R-:W-:Y:S01]  /*e120*/  IADD3 R24, R0, UR38, R7 ;  /* 0x0000002600187c10 */ /* 0x001fe2000fffe007 */
[----:B------:R-:W-:Y:S06]  /*e130*/  BRA `(.L_x_418) ;  /* 0x0000003400247947 */ /* 0x000fec0003800000 */
.L_x_417:
[----:B------:R-:W-:Y:S01]  /*e140*/  VIADD R0, R17, 0x22400 ;  /* 0x0002240011007836 */ /* 0x000fe20000000000 */
[----:B------:R-:W-:Y:S04]  /*e150*/  BSSY B6, `(.L_x_419) ;  /* 0x0000013000067945 */ /* 0x000fe80003800000 */
[----:B------:R-:W-:-:S13]  /*e160*/  LOP3.LUT P0, RZ, R0, 0x3ff, RZ, 0xc0, !PT ;  /* 0x000003ff00ff7812 */ /* 0x000fda000780c0ff */
[----:B------:R-:W-:Y:S05]  /*e170*/  @!P0 BRA `(.L_x_420) ;  /* 0x0000000000408947 */ /* 0x000fea0003800000 */
[----:B------:R-:W-:Y:S01]  /*e180*/  MOV R2, 0x0 ;  /* 0x0000000000027802 */ /* 0x000fe20000000f00 */
[----:B------:R-:W-:Y:S01]  /*e190*/  ULDC.64 UR6, c[0x4][0x90] ;  /* 0x0100240000067ab9 */ /* 0x000fe20000000a00 */
[----:B------:R-:W-:Y:S01]  /*e1a0*/  ULDC.64 UR8, c[0x4][0x98] ;  /* 0x0100260000087ab9 */ /* 0x000fe20000000a00 */
[----:B------:R-:W-:Y:S01]  /*e1b0*/  ULDC.64 UR4, c[0x4][0x8] ;  /* 0x0100020000047ab9 */ /* 0x000fe20000000a00 */
[----:B------:R-:W-:Y:S02]  /*e1c0*/  IMAD.U32 R4, RZ, RZ, UR6 ;  /* 0x00000006ff047e24 */ /* 0x000fe4000f8e00ff */
[----:B------:R-:W0:Y:S01]  /*e1d0*/  LDC.64 R2, c[0x4][R2] ;  /* 0x0100000002027b82 */ /* 0x000e220000000a00 */
[----:B------:R-:W-:Y:S02]  /*e1e0*/  IMAD.U32 R5, RZ, RZ, UR7 ;  /* 0x00000007ff057e24 */ /* 0x000fe4000f8e00ff */
[----:B------:R-:W-:Y:S02]  /*e1f0*/  IMAD.U32 R6, RZ, RZ, UR8 ;  /* 0x00000008ff067e24 */ /* 0x000fe4000f8e00ff */
[----:B------:R-:W-:-:S02]  /*e200*/  IMAD.U32 R7, RZ, RZ, UR9 ;  /* 0x00000009ff077e24 */ /* 0x000fc4000f8e00ff */
[----:B------:R-:W-:Y:S02]  /*e210*/  IMAD.U32 R10, RZ, RZ, UR4 ;  /* 0x00000004ff0a7e24 */ /* 0x000fe4000f8e00ff */
[----:B------:R-:W-:Y:S02]  /*e220*/  IMAD.U32 R11, RZ, RZ, UR5 ;  /* 0x00000005ff0b7e24 */ /* 0x000fe4000f8e00ff */
[----:B------:R-:W-:Y:S02]  /*e230*/  IMAD.MOV.U32 R8, RZ, RZ, 0x70 ;  /* 0x00000070ff087424 */ /* 0x000fe400078e00ff */
[----:B------:R-:W-:Y:S02]  /*e240*/  IMAD.MOV.U32 R12, RZ, RZ, 0x1 ;  /* 0x00000001ff0c7424 */ /* 0x000fe400078e00ff */
[----:B------:R-:W-:-:S07]  /*e250*/  IMAD.MOV.U32 R13, RZ, RZ, RZ ;  /* 0x000000ffff0d7224 */ /* 0x000fce00078e00ff */
[----:B------:R-:W-:-:S07]  /*e260*/  LEPC R20, `(.L_x_420) ;  /* 0x000000001014794e */ /* 0x000fce0000000000 */
[----:B0-----:R-:W-:Y:S05]  /*e270*/  CALL.ABS.NOINC R2 ;  /* 0x0000000002007343 */ /* 0x001fea0003c00000 */
.L_x_420:
[----:B------:R-:W-:Y:S05]  /*e280*/  BSYNC B6 ;  /* 0x0000000000067941 */ /* 0x000fea0003800000 */
.L_x_419:
        /* <DEDUP_REMOVED lines=8> */
[----:B------:R0:W1:Y:S01]  /*e310*/  LDC.64 R2, c[0x4][R34] ;  /* 0x0100000022027b82 */ /* 0x0000620000000a00 */
[----:B------:R-:W-:Y:S02]  /*e320*/  IMAD.U32 R4, RZ, RZ, UR6 ;  /* 0x00000006ff047e24 */ /* 0x000fe4000f8e00ff */
[----:B------:R-:W-:Y:S02]  /*e330*/  IMAD.U32 R5, RZ, RZ, UR7 ;  /* 0x00000007ff057e24 */ /* 0x000fe4000f8e00ff */
[----:B------:R-:W-:Y:S02]  /*e340*/  IMAD.U32 R6, RZ, RZ, UR8 ;  /* 0x00000008ff067e24 */ /* 0x000fe4000f8e00ff */
[----:B------:R-:W-:-:S02]  /*e350*/  IMAD.U32 R7, RZ, RZ, UR9 ;  /* 0x00000009ff077e24 */ /* 0x000fc4000f8e00ff */
[----:B------:R-:W-:Y:S02]  /*e360*/  IMAD.U32 R10, RZ, RZ, UR4 ;  /* 0x00000004ff0a7e24 */ /* 0x000fe4000f8e00ff */
[----:B------:R-:W-:Y:S02]  /*e370*/  IMAD.U32 R11, RZ, RZ, UR5 ;  /* 0x00000005ff0b7e24 */ /* 0x000fe4000f8e00ff */
[----:B------:R-:W-:Y:S02]  /*e380*/  IMAD.MOV.U32 R8, RZ, RZ, 0x70 ;  /* 0x00000070ff087424 */ /* 0x000fe400078e00ff */
[----:B------:R-:W-:Y:S02]  /*e390*/  IMAD.MOV.U32 R12, RZ, RZ, 0x1 ;  /* 0x00000001ff0c7424 */ /* 0x000fe400078e00ff */
[----:B0-----:R-:W-:-:S07]  /*e3a0*/  IMAD.MOV.U32 R13, RZ, RZ, RZ ;  /* 0x000000ffff0d7224 */ /* 0x001fce00078e00ff */
[----:B------:R-:W-:-:S07]  /*e3b0*/  LEPC R20, `(.L_x_423) ;  /* 0x000000001014794e */ /* 0x000fce0000000000 */
[----:B-1----:R-:W-:Y:S05]  /*e3c0*/  CALL.ABS.NOINC R2 ;  /* 0x0000000002007343 */ /* 0x002fea0003c00000 */
.L_x_423:
[----:B------:R0:W1:Y:S01]  /*e3d0*/  LDC.64 R2, c[0x4][R34] ;  /* 0x0100000022027b82 */ /* 0x0000620000000a00 */
[----:B------:R-:W-:Y:S01]  /*e3e0*/  ULDC.64 UR6, c[0x4][0x90] ;  /* 0x0100240000067ab9 */ /* 0x000fe20000000a00 */
[----:B------:R-:W-:Y:S01]  /*e3f0*/  ULDC.64 UR8, c[0x4][0x98] ;  /* 0x0100260000087ab9 */ /* 0x000fe20000000a00 */
[----:B------:R-:W-:Y:S01]  /*e400*/  ULDC.64 UR4, c[0x4][0x18] ;  /* 0x0100060000047ab9 */ /* 0x000fe20000000a00 */
        /* <DEDUP_REMOVED lines=11> */
.L_x_422:
[----:B------:R-:W-:Y:S05]  /*e4c0*/  BSYNC B6 ;  /* 0x0000000000067941 */ /* 0x000fea0003800000 */
.L_x_421:
[----:B------:R-:W0:Y:S01]  /*e4d0*/  S2R R0, SR_TID.X ;  /* 0x0000000000007919 */ /* 0x000e220000002100 */
[----:B------:R-:W-:Y:S01]  /*e4e0*/  ULDC.64 UR4, c[0x0][0x9f8] ;  /* 0x00027e0000047ab9 */ /* 0x000fe20000000a00 */
[----:B------:R-:W1:Y:S01]  /*e4f0*/  LDC R20, c[0x0][0x430] ;  /* 0x00010c00ff147b82 */ /* 0x000e620000000800 */
[----:B------:R-:W-:Y:S01]  /*e500*/  ISETP.NE.U32.AND P0, PT, RZ, UR4, PT ;  /* 0x00000004ff007c0c */ /* 0x000fe2000bf05070 */
[----:B------:R-:W2:Y:S03]  /*e510*/  S2R R34, SR_TID.X ;  /* 0x0000000000227919 */ /* 0x000ea60000002100 */
[----:B------:R-:W-:-:S13]  /*e520*/  ISETP.NE.AND.EX P0, PT, RZ, UR5, PT, P0 ;  /* 0x00000005ff007c0c */ /* 0x000fda000bf05300 */
[----:B------:R-:W-:Y:S01]  /*e530*/  @P0 IADD3 R2, P1, R19, UR4, RZ ;  /* 0x0000000413020c10 */ /* 0x000fe2000ff3e0ff */
[----:B------:R-:W-:-:S03]  /*e540*/  ULDC UR4, c[0x0][0x320] ;  /* 0x0000c80000047ab9 */ /* 0x000fc60000000800 */
[----:B------:R-:W-:Y:S01]  /*e550*/  @P0 IADD3.X R3, R32, UR5, RZ, P1, !PT ;  /* 0x0000000520030c10 */ /* 0x000fe20008ffe4ff */
[----:B------:R-:W3:Y:S04]  /*e560*/  S2R R21, SR_TID.X ;  /* 0x0000000000157919 */ /* 0x000ee80000002100 */
[----:B------:R4:W5:Y:S01]  /*e570*/  @P0 LDG.E R23, desc[UR50][R2.64] ;  /* 0x0000003202170981 */ /* 0x000962000c1e1900 */
[----:B------:R-:W-:Y:S01]  /*e580*/  LOP3.LUT R16, R16, 0xffffffbf, RZ, 0xc0, !PT ;  /* 0xffffffbf10107812 */ /* 0x000fe200078ec0ff */
[----:B------:R-:W-:Y:S01]  /*e590*/  UMOV UR5, 0xffffffff ;  /* 0xffffffff00057882 */ /* 0x000fe20000000000 */
[----:B0-----:R-:W-:Y:S02]  /*e5a0*/  IMAD.SHL.U32 R0, R0, 0x8, RZ ;  /* 0x0000000800007824 */ /* 0x001fe400078e00ff */
[----:B--2---:R-:W-:-:S03]  /*e5b0*/  IMAD.SHL.U32 R34, R34, 0x8, RZ ;  /* 0x0000000822227824 */ /* 0x004fc600078e00ff */
[----:B------:R-:W-:-:S04]  /*e5c0*/  LOP3.LUT R0, R0, 0x38, RZ, 0xc0, !PT ;  /* 0x0000003800007812 */ /* 0x000fc800078ec0ff */
[C---:B------:R-:W-:Y:S02]  /*e5d0*/  LOP3.LUT R4, R0.reuse, 0x40, RZ, 0xfc, !PT ;  /* 0x0000004000047812 */ /* 0x040fe400078efcff */
[----:B------:R-:W-:Y:S02]  /*e5e0*/  LOP3.LUT R0, R0, 0x180, RZ, 0xfc, !PT ;  /* 0x0000018000007812 */ /* 0x000fe400078efcff */
[----:B------:R-:W-:Y:S02]  /*e5f0*/  ISETP.GE.AND P0, PT, R4, UR4, PT ;  /* 0x0000000404007c0c */ /* 0x000fe4000bf06270 */
[----:B------:R-:W-:Y:S02]  /*e600*/  LOP3.LUT R34, R34, 0x38, RZ, 0xc0, !PT ;  /* 0x0000003822227812 */ /* 0x000fe400078ec0ff */
[----:B------:R-:W-:Y:S02]  /*e610*/  ISETP.GE.AND P1, PT, R0, UR4, PT ;  /* 0x0000000400007c0c */ /* 0x000fe4000bf26270 */
[----:B------:R-:W-:-:S02]  /*e620*/  LOP3.LUT R0, R34, 0x1c0, RZ, 0xfc, !PT ;  /* 0x000001c022007812 */ /* 0x000fc400078efcff */
[----:B------:R-:W-:Y:S02]  /*e630*/  LOP3.LUT R34, R34, 0x80, RZ, 0xfc, !PT ;  /* 0x0000008022227812 */ /* 0x000fe400078efcff */
[----:B------:R-:W-:Y:S02]  /*e640*/  SEL R7, RZ, 0x40, P1 ;  /* 0x00000040ff077807 */ /* 0x000fe40000800000 */
[----:B------:R-:W-:Y:S01]  /*e650*/  ISETP.GE.AND P5, PT, R34, UR4, PT ;  /* 0x0000000422007c0c */ /* 0x000fe2000bfa6270 */
[----:B---3--:R-:W-:Y:S01]  /*e660*/  IMAD.SHL.U32 R21, R21, 0x8, RZ ;  /* 0x0000000815157824 */ /* 0x008fe200078e00ff */
[----:B------:R-:W-:Y:S01]  /*e670*/  @P0 LOP3.LUT R16, R16, 0x40, RZ, 0xfc, !PT ;  /* 0x0000004010100812 */ /* 0x000fe200078efcff */
[----:B------:R-:W0:Y:S01]  /*e680*/  S2R R34, SR_TID.X ;  /* 0x0000000000227919 */ /* 0x000e220000002100 */
[----:B------:R-:W-:Y:S02]  /*e690*/  ISETP.GE.AND P0, PT, R0, UR4, PT ;  /* 0x0000000400007c0c */ /* 0x000fe4000bf06270 */
[----:B------:R-:W-:Y:S01]  /*e6a0*/  LOP3.LUT R21, R21, 0x38, RZ, 0xc0, !PT ;  /* 0x0000003815157812 */ /* 0x000fe200078ec0ff */
[----:B------:R-:W2:Y:S01]  /*e6b0*/  S2R R0, SR_TID.X ;  /* 0x0000000000007919 */ /* 0x000ea20000002100 */
[----:B------:R-:W-:-:S02]  /*e6c0*/  LOP3.LUT R16, R16, 0xffffff7f, RZ, 0xc0, !PT ;  /* 0xffffff7f10107812 */ /* 0x000fc400078ec0ff */
[C---:B------:R-:W-:Y:S02]  /*e6d0*/  ISETP.GE.AND P2, PT, R21.reuse, UR4, PT ;  /* 0x0000000415007c0c */ /* 0x040fe4000bf46270 */
[----:B------:R-:W-:Y:S02]  /*e6e0*/  LOP3.LUT R21, R21, 0x140, RZ, 0xfc, !PT ;  /* 0x0000014015157812 */ /* 0x000fe400078efcff */
[----:B------:R-:W-:-:S09]  /*e6f0*/  SEL R8, RZ, 0x80, P0 ;  /* 0x00000080ff087807 */ /* 0x000fd20000000000 */
[----:B------:R-:W-:Y:S02]  /*e700*/  @P2 LOP3.LUT R16, R16, 0x80, RZ, 0xfc, !PT ;  /* 0x0000008010102812 */ /* 0x000fe400078efcff */
[----:B------:R-:W-:Y:S02]  /*e710*/  ISETP.GE.AND P2, PT, R21, UR4, PT ;  /* 0x0000000415007c0c */ /* 0x000fe4000bf46270 */
[----:B------:R-:W-:-:S04]  /*e720*/  LOP3.LUT R16, R16, 0xffffffdf, RZ, 0xc0, !PT ;  /* 0xffffffdf10107812 */ /* 0x000fc800078ec0ff */
[----:B------:R-:W-:Y:S01]  /*e730*/  @P5 LOP3.LUT R16, R16, 0x20, RZ, 0xfc, !PT ;  /* 0x0000002010105812 */ /* 0x000fe200078efcff */
[----:B0-----:R-:W-:-:S03]  /*e740*/  IMAD.SHL.U32 R34, R34, 0x8, RZ ;  /* 0x0000000822227824 */ /* 0x001fc600078e00ff */
[----:B------:R-:W-:Y:S01]  /*e750*/  LOP3.LUT R16, R16, 0xffffffef, RZ, 0xc0, !PT ;  /* 0xffffffef10107812 */ /* 0x000fe200078ec0ff */
[----:B--2---:R-:W-:Y:S01]  /*e760*/  IMAD.SHL.U32 R0, R0, 0x8, RZ ;  /* 0x0000000800007824 */ /* 0x004fe200078e00ff */
[----:B------:R-:W-:-:S04]  /*e770*/  LOP3.LUT R34, R34, 0x38, RZ, 0xc0, !PT ;  /* 0x0000003822227812 */ /* 0x000fc800078ec0ff */
[----:B------:R-:W-:Y:S02]  /*e780*/  LOP3.LUT R0, R0, 0x38, RZ, 0xc0, !PT ;  /* 0x0000003800007812 */ /* 0x000fe400078ec0ff */
[----:B------:R-:W-:Y:S02]  /*e790*/  LOP3.LUT R34, R34, 0x100, RZ, 0xfc, !PT ;  /* 0x0000010022227812 */ /* 0x000fe400078efcff */
[----:B------:R-:W-:Y:S02]  /*e7a0*/  LOP3.LUT R0, R0, 0xc0, RZ, 0xfc, !PT ;  /* 0x000000c000007812 */ /* 0x000fe400078efcff */
[----:B------:R-:W-:Y:S02]  /*e7b0*/  ISETP.GE.AND P3, PT, R34, UR4, PT ;  /* 0x0000000422007c0c */ /* 0x000fe4000bf66270 */
[----:B------:R-:W-:Y:S02]  /*e7c0*/  ISETP.GE.AND P4, PT, R0, UR4, PT ;  /* 0x0000000400007c0c */ /* 0x000fe4000bf86270 */
[----:B------:R-:W-:-:S11]  /*e7d0*/  LEA R0, R35, 0xffffffc0, 0x6 ;  /* 0xffffffc023007811 */ /* 0x000fd600078e30ff */
[----:B------:R-:W-:-:S04]  /*e7e0*/  @P4 LOP3.LUT R16, R16, 0x10, RZ, 0xfc, !PT ;  /* 0x0000001010104812 */ /* 0x000fc800078efcff */
[----:B------:R-:W-:-:S04]  /*e7f0*/  LOP3.LUT R16, R16, 0xfffffffb, RZ, 0xc0, !PT ;  /* 0xfffffffb10107812 */ /* 0x000fc800078ec0ff */
[----:B------:R-:W-:-:S04]  /*e800*/  LOP3.LUT R16, R16, 0xfffffff7, RZ, 0xc0, !PT ;  /* 0xfffffff710107812 */ /* 0x000fc800078ec0ff */
[----:B------:R-:W-:-:S04]  /*e810*/  @P3 LOP3.LUT R16, R16, 0x8, RZ, 0xfc, !PT ;  /* 0x0000000810103812 */ /* 0x000fc800078efcff */
[----:B------:R-:W-:Y:S01]  /*e820*/  @P2 LOP3.LUT R16, R16, 0x4, RZ, 0xfc, !PT ;  /* 0x0000000410102812 */ /* 0x000fe200078efcff */
[----:B-1--4-:R-:W-:Y:S06]  /*e830*/  BRA.DIV UR5, `(.L_x_424) ;  /* 0x0000003e05fc7947 */ /* 0x012fec000b800000 */
.L_x_489:
[----:B------:R-:W0:Y:S01]  /*e840*/  S2R R10, SR_TID.X ;  /* 0x00000000000a7919 */ /* 0x000e220000002100 */
[----:B------:R-:W-:Y:S01]  /*e850*/  ISETP.NE.AND P1, PT, R20, 0x1, PT ;  /* 0x000000011400780c */ /* 0x000fe20003f25270 */
[----:B------:R-:W-:Y:S01]  /*e860*/  IMAD.MOV.U32 R34, RZ, RZ, RZ ;  /* 0x000000ffff227224 */ /* 0x000fe200078e00ff */
[----:B-----5:R-:W-:Y:S02]  /*e870*/  SHF.R.S32.HI R32, RZ, 0x1f, R23 ;  /* 0x0000001fff207819 */ /* 0x020fe40000011417 */
[C---:B------:R-:W-:Y:S02]  /*e880*/  LOP3.LUT P6, RZ, R16.reuse, 0x80, RZ, 0xc0, !PT ;  /* 0x0000008010ff7812 */ /* 0x040fe400078cc0ff */
[----:B------:R-:W-:-:S07]  /*e890*/  LOP3.LUT R16, R16, 0xfffff7ff, RZ, 0xc0, !PT ;  /* 0xfffff7ff10107812 */ /* 0x000fce00078ec0ff */
[----:B------:R-:W1:Y:S01]  /*e8a0*/  @P1 LDC R3, c[0x0][0x434] ;  /* 0x00010d00ff031b82 */ /* 0x000e620000000800 */
[----:B------:R-:W-:-:S07]  /*e8b0*/  @P1 LOP3.LUT R16, R16, 0x800, RZ, 0xfc, !PT ;  /* 0x0000080010101812 */ /* 0x000fce00078efcff */
[----:B------:R-:W2:Y:S01]  /*e8c0*/  @P1 LDC R2, c[0x0][0x438] ;  /* 0x00010e00ff021b82 */ /* 0x000ea20000000800 */
[----:B0-----:R-:W-:-:S05]  /*e8d0*/  IMAD.SHL.U32 R10, R10, 0x10, RZ ;  /* 0x000000100a0a7824 */ /* 0x001fca00078e00ff */
[----:B------:R-:W-:-:S05]  /*e8e0*/  LOP3.LUT R10, R36, 0x70, R10, 0xf8, !PT ;  /* 0x00000070240a7812 */ /* 0x000fca00078ef80a */
[----:B------:R-:W-:-:S05]  /*e8f0*/  IMAD.IADD R35, R10, 0x1, R0 ;  /* 0x000000010a237824 */ /* 0x000fca00078e0200 */
[C---:B------:R-:W-:Y:S01]  /*e900*/  ISETP.GE.AND P0, PT, R35.reuse, R28, PT ;  /* 0x0000001c2300720c */ /* 0x040fe20003f06270 */
[----:B------:R-:W-:-:S03]  /*e910*/  IMAD.IADD R35, R35, 0x1, R31 ;  /* 0x0000000123237824 */ /* 0x000fc600078e021f */
[----:B------:R-:W-:Y:S01]  /*e920*/  ISETP.GT.U32.OR P0, PT, R10, 0x3f, P0 ;  /* 0x0000003f0a00780c */ /* 0x000fe20000704470 */
[----:B-1----:R-:W-:-:S04]  /*e930*/  @P1 IMAD.HI.U32 R3, R35, R3, RZ ;  /* 0x0000000323031227 */ /* 0x002fc800078e00ff */
[----:B------:R-:W-:Y:S01]  /*e940*/  IMAD.MOV.U32 R6, RZ, RZ, R35 ;  /* 0x000000ffff067224 */ /* 0x000fe200078e0023 */
[----:B--2---:R-:W-:-:S07]  /*e950*/  @P1 SHF.R.U32.HI R6, RZ, R2, R3 ;  /* 0x00000002ff061219 */ /* 0x004fce0000011603 */
[----:B------:R-:W0:Y:S01]  /*e960*/  @!P0 LDC.64 R4, c[0x0][0x428] ;  /* 0x00010a00ff048b82 */ /* 0x000e220000000a00 */
[--C-:B------:R-:W-:Y:S01]  /*e970*/  @!P0 SHF.R.S32.HI R3, RZ, 0x1f, R6.reuse ;  /* 0x0000001fff038819 */ /* 0x100fe20000011406 */
[----:B------:R-:W-:Y:S02]  /*e980*/  @!P0 IMAD.MOV.U32 R2, RZ, RZ, R6 ;  /* 0x000000ffff028224 */ /* 0x000fe400078e0006 */
[-C--:B0-----:R-:W-:Y:S02]  /*e990*/  @!P0 IMAD R9, R32, R4.reuse, RZ ;  /* 0x0000000420098224 */ /* 0x081fe400078e02ff */
[----:B------:R-:W-:-:S04]  /*e9a0*/  @!P0 IMAD.WIDE.U32 R2, R23, R4, R2 ;  /* 0x0000000417028225 */ /* 0x000fc800078e0002 */
[----:B------:R-:W-:Y:S02]  /*e9b0*/  @!P0 IMAD R9, R23, R5, R9 ;  /* 0x0000000517098224 */ /* 0x000fe400078e0209 */
[----:B------:R-:W0:Y:S02]  /*e9c0*/  @!P0 LDC.64 R4, c[0x0][0x418] ;  /* 0x00010600ff048b82 */ /* 0x000e240000000a00 */
[----:B------:R-:W-:Y:S01]  /*e9d0*/  @!P0 IMAD.IADD R3, R3, 0x1, R9 ;  /* 0x0000000103038824 */ /* 0x000fe200078e0209 */
[----:B0-----:R-:W-:-:S04]  /*e9e0*/  @!P0 LEA R4, P1, R2, R4, 0x2 ;  /* 0x0000000402048211 */ /* 0x001fc800078210ff */
[----:B------:R-:W-:Y:S02]  /*e9f0*/  @!P0 LEA.HI.X R5, R2, R5, R3, 0x2, P1 ;  /* 0x0000000502058211 */ /* 0x000fe400008f1403 */
[----:B------:R-:W-:Y:S02]  /*ea00*/  LOP3.LUT P1, RZ, R16, 0x40, RZ, 0xc0, !PT ;  /* 0x0000004010ff7812 */ /* 0x000fe4000782c0ff */
[----:B------:R-:W-:Y:S01]  /*ea10*/  SEL R3, RZ, 0x1, P6 ;  /* 0x00000001ff037807 */ /* 0x000fe20003000000 */
[----:B------:R0:W5:Y:S01]  /*ea20*/  @!P0 LDG.E R34, desc[UR50][R4.64] ;  /* 0x0000003204228981 */ /* 0x000162000c1e1900 */
[----:B------:R-:W-:Y:S02]  /*ea30*/  SEL R2, RZ, 0xffffffff, P1 ;  /* 0xffffffffff027807 */ /* 0x000fe40000800000 */
[----:B------:R-:W-:Y:S02]  /*ea40*/  ISETP.GT.U32.AND P1, PT, R10, 0x3f, PT ;  /* 0x0000003f0a00780c */ /* 0x000fe40003f24070 */
[----:B------:R-:W-:Y:S01]  /*ea50*/  LOP3.LUT R16, R16, 0xfffffbff, RZ, 0xc0, !PT ;  /* 0xfffffbff10107812 */ /* 0x000fe200078ec0ff */
[----:B------:R-:W-:Y:S01]  /*ea60*/  IMAD.SHL.U32 R2, R2, 0x2, RZ ;  /* 0x0000000202027824 */ /* 0x000fe200078e00ff */
[----:B------:R-:W-:-:S02]  /*ea70*/  LOP3.LUT R26, R26, 0xffff, RZ, 0xc0, !PT ;  /* 0x0000ffff1a1a7812 */ /* 0x000fc400078ec0ff */
[----:B0-----:R-:W-:Y:S02]  /*ea80*/  SEL R4, RZ, 0x8, P4 ;  /* 0x00000008ff047807 */ /* 0x001fe40002000000 */
[----:B------:R-:W-:Y:S02]  /*ea90*/  LOP3.LUT R2, R2, 0x2, R3, 0xe2, !PT ;  /* 0x0000000202027812 */ /* 0x000fe400078ee203 */
[----:B------:R-:W-:-:S04]  /*eaa0*/  SEL R3, RZ, 0x4, P5 ;  /* 0x00000004ff037807 */ /* 0x000fc80002800000 */
[----:B------:R-:W-:Y:S02]  /*eab0*/  LOP3.LUT R2, R4, R2, R3, 0xfe, !PT ;  /* 0x0000000204027212 */ /* 0x000fe400078efe03 */
[----:B------:R-:W-:Y:S02]  /*eac0*/  SEL R3, RZ, 0x10, P3 ;  /* 0x00000010ff037807 */ /* 0x000fe40001800000 */
[----:B------:R-:W-:-:S04]  /*ead0*/  SEL R4, RZ, 0x20, P2 ;  /* 0x00000020ff047807 */ /* 0x000fc80001000000 */
[----:B------:R-:W-:Y:S01]  /*eae0*/  LOP3.LUT R2, R4, R2, R3, 0xfe, !PT ;  /* 0x0000000204027212 */ /* 0x000fe200078efe03 */
[----:B------:R-:W-:-:S03]  /*eaf0*/  IMAD.U32 R3, RZ, RZ, UR36 ;  /* 0x00000024ff037e24 */ /* 0x000fc6000f8e00ff */
[----:B------:R-:W-:Y:S01]  /*eb00*/  LOP3.LUT R7, R2, R7, RZ, 0xfc, !PT ;  /* 0x0000000702077212 */ /* 0x000fe200078efcff */
[----:B------:R-:W-:Y:S01]  /*eb10*/  IMAD.MOV R2, RZ, RZ, -R6 ;  /* 0x000000ffff027224 */ /* 0x000fe200078e0a06 */
[----:B------:R-:W-:-:S03]  /*eb20*/  ISETP.NE.AND P0, PT, R3, 0x3, PT ;  /* 0x000000030300780c */ /* 0x000fc60003f05270 */
[----:B------:R-:W-:Y:S01]  /*eb30*/  IMAD R35, R20, R2, R35 ;  /* 0x0000000214237224 */ /* 0x000fe200078e0223 */
[----:B------:R-:W-:Y:S01]  /*eb40*/  LOP3.LUT R2, R7, R8, RZ, 0xfc, !PT ;  /* 0x0000000807027212 */ /* 0x000fe200078efcff */
[----:B------:R0:W-:Y:S04]  /*eb50*/  STL [R1+0x28], R7 ;  /* 0x0000280701007387 */ /* 0x0001e80000100800 */
[----:B------:R0:W-:Y:S04]  /*eb60*/  STL [R1], R2 ;  /* 0x0000000201007387 */ /* 0x0001e80000100800 */
[----:B------:R-:W-:-:S04]  /*eb70*/  @P0 LOP3.LUT R16, R16, 0x400, RZ, 0xfc, !PT ;  /* 0x0000040010100812 */ /* 0x000fc800078efcff */
[----:B------:R-:W-:-:S04]  /*eb80*/  LOP3.LUT R16, R16, 0xfffffffe, RZ, 0xc0, !PT ;  /* 0xfffffffe10107812 */ /* 0x000fc800078ec0ff */
[----:B------:R-:W-:Y:S01]  /*eb90*/  @P1 LOP3.LUT R16, R16, 0x1, RZ, 0xfc, !PT ;  /* 0x0000000110101812 */ /* 0x000fe200078efcff */
[----:B0-----:R-:W-:Y:S06]  /*eba0*/  @!P0 BRA `(.L_x_425) ;  /* 0x0000000000048947 */ /* 0x001fec0003800000 */
[----:B------:R-:W-:Y:S01]  /*ebb0*/  BPT.TRAP 0x1 ;  /* 0x000000040000795c */ /* 0x000fe20000300000 */
.L_x_425:
[----:B------:R-:W-:Y:S01]  /*ebc0*/  IADD3 R28, -R36, R28, -R0 ;  /* 0x0000001c241c7210 */ /* 0x000fe20007ffe900 */
[----:B------:R-:W-:Y:S01]  /*ebd0*/  IMAD R19, R18, 0x8, R17 ;  /* 0x0000000812137824 */ /* 0x000fe200078e0211 */
[----:B------:R-:W-:Y:S01]  /*ebe0*/  SHF.L.U32 R0, R22, 0x1f, RZ ;  /* 0x0000001f16007819 */ /* 0x000fe200000006ff */
[----:B------:R-:W-:Y:S03]  /*ebf0*/  BSSY B0, `(.L_x_426) ;  /* 0x0000003000007945 */ /* 0x000fe60003800000 */
[----:B------:R-:W0:Y:S02]  /*ec00*/  SYNCS.PHASECHK.TRANS64.TRYWAIT P0, [R19+URZ+0x28c40], R0 ;  /* 0x028c4000130075a7 */ /* 0x000e24000800017f */
[----:B0-----:R-:W-:Y:S05]  /*ec10*/  @!P0 BRA `(.L_x_427) ;  /* 0x0000003c00388947 */ /* 0x001fea0003800000 */
.L_x_490:
[----:B------:R-:W-:Y:S05]  /*ec20*/  BSYNC B0 ;  /* 0x0000000000007941 */ /* 0x000fea0003800000 */
.L_x_426:
[----:B------:R-:W1:Y:S01]  /*ec30*/  S2R R7, SR_TID.X ;  /* 0x0000000000077919 */ /* 0x000e620000002100 */
[----:B0-----:R-:W-:Y:S01]  /*ec40*/  SHF.R.S32.HI R0, RZ, 0x1f, R35 ;  /* 0x0000001fff007819 */ /* 0x001fe20000011423 */
[----:B------:R-:W-:Y:S01]  /*ec50*/  ULDC.64 UR4, c[0x0][0x300] ;  /* 0x0000c00000047ab9 */ /* 0x000fe20000000a00 */
[----:B-----5:R-:W-:Y:S01]  /*ec60*/  SHF.R.S32.HI R4, RZ, 0x1f, R34 ;  /* 0x0000001fff047819 */ /* 0x020fe20000011422 */
[----:B------:R-:W-:Y:S01]  /*ec70*/  IMAD.WIDE.U32 R2, R35, UR4, RZ ;  /* 0x0000000423027c25 */ /* 0x000fe2000f8e00ff */
[----:B------:R-:W-:Y:S01]  /*ec80*/  ULDC.64 UR6, c[0x0][0x2e8] ;  /* 0x0000ba0000067ab9 */ /* 0x000fe20000000a00 */
[----:B------:R0:W-:Y:S01]  /*ec90*/  STL [R1+0x1c], R0 ;  /* 0x00001c0001007387 */ /* 0x0001e20000100800 */
[----:B------:R-:W-:-:S03]  /*eca0*/  LOP3.LUT R16, R16, 0xfffffffd, RZ, 0xc0, !PT ;  /* 0xfffffffd10107812 */ /* 0x000fc600078ec0ff */
[----:B------:R2:W-:Y:S01]  /*ecb0*/  STL [R1+0x20], R4 ;  /* 0x0000200401007387 */ /* 0x0005e20000100800 */
[----:B0-----:R-:W-:-:S04]  /*ecc0*/  IMAD R0, R0, UR4, RZ ;  /* 0x0000000400007c24 */ /* 0x001fc8000f8e02ff */
[----:B------:R-:W-:Y:S01]  /*ecd0*/  IMAD R0, R35, UR5, R0 ;  /* 0x0000000523007c24 */ /* 0x000fe2000f8e0200 */
[----:B------:R-:W-:-:S03]  /*ece0*/  ULDC.64 UR4, c[0x0][0x310] ;  /* 0x0000c40000047ab9 */ /* 0x000fc60000000a00 */
[----:B------:R-:W-:Y:S02]  /*ecf0*/  IMAD.IADD R3, R3, 0x1, R0 ;  /* 0x0000000103037824 */ /* 0x000fe400078e0200 */
[----:B------:R-:W-:Y:S02]  /*ed00*/  IMAD R0, R4, UR4, RZ ;  /* 0x0000000404007c24 */ /* 0x000fe4000f8e02ff */
[----:B------:R-:W-:-:S04]  /*ed10*/  IMAD.WIDE.U32 R2, R34, UR4, R2 ;  /* 0x0000000422027c25 */ /* 0x000fc8000f8e0002 */
[----:B------:R-:W-:Y:S01]  /*ed20*/  IMAD R0, R34, UR5, R0 ;  /* 0x0000000522007c24 */ /* 0x000fe2000f8e0200 */
[----:B------:R-:W-:Y:S01]  /*ed30*/  ULDC.64 UR4, c[0x0][0x308] ;  /* 0x0000c20000047ab9 */ /* 0x000fe20000000a00 */
[----:B-1----:R-:W-:Y:S02]  /*ed40*/  IMAD.SHL.U32 R7, R7, 0x8, RZ ;  /* 0x0000000807077824 */ /* 0x002fe400078e00ff */
[----:B------:R-:W-:Y:S02]  /*ed50*/  IMAD.IADD R3, R3, 0x1, R0 ;  /* 0x0000000103037824 */ /* 0x000fe400078e0200 */
[----:B--2---:R-:W-:Y:S01]  /*ed60*/  IMAD R4, R18, 0x1000, R33 ;  /* 0x0000100012047824 */ /* 0x004fe200078e0221 */
[----:B------:R-:W-:Y:S01]  /*ed70*/  LOP3.LUT R7, R7, 0x38, RZ, 0xc0, !PT ;  /* 0x0000003807077812 */ /* 0x000fe200078ec0ff */
[C---:B------:R-:W-:Y:S01]  /*ed80*/  IMAD.WIDE.U32 R2, R26.reuse, UR4, R2 ;  /* 0x000000041a027c25 */ /* 0x040fe2000f8e0002 */
[----:B------:R-:W-:Y:S02]  /*ed90*/  ULDC UR4, c[0x0][0x2f4] ;  /* 0x0000bd0000047ab9 */ /* 0x000fe40000000800 */
[----:B------:R-:W-:Y:S01]  /*eda0*/  ISETP.GE.AND P2, PT, R7, UR4, PT ;  /* 0x0000000407007c0c */ /* 0x000fe2000bf46270 */
[----:B------:R-:W-:Y:S01]  /*edb0*/  IMAD R5, R26, UR5, R3 ;  /* 0x000000051a057c24 */ /* 0x000fe2000f8e0203 */
[----:B------:R-:W-:Y:S01]  /*edc0*/  LEA R0, P0, R2, UR6, 0x1 ;  /* 0x0000000602007c11 */ /* 0x000fe2000f8008ff */
[----:B------:R-:W-:-:S03]  /*edd0*/  UMOV UR5, 0xffffffff ;  /* 0xffffffff00057882 */ /* 0x000fc60000000000 */
[----:B------:R-:W-:Y:S02]  /*ede0*/  LEA.HI.X R5, R2, UR7, R5, 0x1, P0 ;  /* 0x0000000702057c11 */ /* 0x000fe400080f0c05 */
[----:B------:R-:W-:-:S05]  /*edf0*/  ISETP.GE.AND P0, PT, R28, 0x1, PT ;  /* 0x000000011c00780c */ /* 0x000fca0003f06270 */
[----:B------:R-:W-:Y:S01]  /*ee00*/  @P2 LOP3.LUT R16, R16, 0x2, RZ, 0xfc, !PT ;  /* 0x0000000210102812 */ /* 0x000fe200078efcff */
[----:B------:R-:W-:Y:S07]  /*ee10*/  BRA.DIV UR5, `(.L_x_428) ;  /* 0x0000003a05cc7947 */ /* 0x000fee000b800000 */
[----:B------:R-:W0:Y:S01]  /*ee20*/  SHFL.IDX PT, R3, R0, RZ, 0x181f ;  /* 0x00181fff00037589 */ /* 0x000e2200000e0000 */
[----:B------:R-:W-:-:S03]  /*ee30*/  @P0 IMAD R6, R4, 0x2, R17 ;  /* 0x0000000204060824 */ /* 0x000fc600078e0211 */
[----:B------:R-:W1:Y:S01]  /*ee40*/  SHFL.IDX PT, R2, R5, RZ, 0x181f ;  /* 0x00181fff05027589 */ /* 0x000e6200000e0000 */
[----:B0-----:R-:W-:-:S05]  /*ee50*/  @P0 LEA R3, P1, R7, R3, 0x1 ;  /* 0x0000000307030211 */ /* 0x001fca00078208ff */
[----:B-1----:R-:W-:-:S05]  /*ee60*/  @P0 IMAD.X R2, RZ, RZ, R2, P1 ;  /* 0x000000ffff020224 */ /* 0x002fca00008e0602 */
[----:B------:R-:W-:-:S04]  /*ee70*/  @P0 LOP3.LUT R3, R3, R2, RZ, 0x3c, !PT ;  /* 0x0000000203030212 */ /* 0x000fc800078e3cff */
[----:B------:R-:W-:-:S04]  /*ee80*/  @P0 LOP3.LUT R2, R3, R2, RZ, 0x3c, !PT ;  /* 0x0000000203020212 */ /* 0x000fc800078e3cff */
[----:B------:R-:W-:-:S05]  /*ee90*/  @P0 LOP3.LUT R3, R3, R2, RZ, 0x3c, !PT ;  /* 0x0000000203030212 */ /* 0x000fca00078e3cff */
[----:B------:R-:W-:Y:S01]  /*eea0*/  @!PT LDS RZ, [RZ] ;  /* 0x00000000fffff984 */ /* 0x000fe20000000800 */
[----:B------:R0:W-:Y:S01]  /*eeb0*/  @P0 LDGSTS.E.BYPASS.LTC128B.128 [R6+0x22400], desc[UR50][R2.64], !P2 ;  /* 0x2240000002060fae */ /* 0x0001e2000d101d72 */
[----:B------:R-:W-:-:S03]  /*eec0*/  ISETP.GE.AND P0, PT, R28, 0x11, PT ;  /* 0x000000111c00780c */ /* 0x000fc60003f06270 */
[----:B0-----:R-:W0:Y:S10]  /*eed0*/  SHFL.IDX PT, R3, R0, 0x1, 0x181f ;  /* 0x00381f0000037f89 */ /* 0x001e3400000e0000 */
[----:B------:R-:W-:Y:S01]  /*eee0*/  @P0 IMAD R6, R4, 0x2, R17 ;  /* 0x0000000204060824 */ /* 0x000fe200078e0211 */
[----:B------:R-:W1:Y:S01]  /*eef0*/  SHFL.IDX PT, R2, R5, 0x1, 0x181f ;  /* 0x00381f0005027f89 */ /* 0x000e6200000e0000 */
[----:B0-----:R-:W-:-:S05]  /*ef00*/  @P0 LEA R3, P1, R7, R3, 0x1 ;  /* 0x0000000307030211 */ /* 0x001fca00078208ff */
[----:B-1----:R-:W-:-:S05]  /*ef10*/  @P0 IMAD.X R2, RZ, RZ, R2, P1 ;  /* 0x000000ffff020224 */ /* 0x002fca00008e0602 */
[----:B------:R-:W-:-:S04]  /*ef20*/  @P0 LOP3.LUT R3, R3, R2, RZ, 0x3c, !PT ;  /* 0x0000000203030212 */ /* 0x000fc800078e3cff */
[----:B------:R-:W-:-:S04]  /*ef30*/  @P0 LOP3.LUT R2, R3, R2, RZ, 0x3c, !PT ;  /* 0x0000000203020212 */ /* 0x000fc800078e3cff */
[----:B------:R-:W-:-:S05]  /*ef40*/  @P0 LOP3.LUT R3, R3, R2, RZ, 0x3c, !PT ;  /* 0x0000000203030212 */ /* 0x000fca00078e3cff */
[----:B------:R0:W-:Y:S01]  /*ef50*/  @P0 LDGSTS.E.BYPASS.LTC128B.128 [R6+0x22c00], desc[UR50][R2.64], !P2 ;  /* 0x22c0000002060fae */ /* 0x0001e2000d101d72 */
[----:B------:R-:W-:-:S03]  /*ef60*/  ISETP.GE.AND P0, PT, R28, 0x21, PT ;  /* 0x000000211c00780c */ /* 0x000fc60003f06270 */
[----:B0-----:R-:W0:Y:S10]  /*ef70*/  SHFL.IDX PT, R3, R0, 0x2, 0x181f ;  /* 0x00581f0000037f89 */ /* 0x001e3400000e0000 */
[----:B------:R-:W-:Y:S01]  /*ef80*/  @P0 IMAD R6, R4, 0x2, R17 ;  /* 0x0000000204060824 */ /* 0x000fe200078e0211 */
[----:B------:R-:W1:Y:S04]  /*ef90*/  SHFL.IDX PT, R2, R5, 0x2, 0x181f ;  /* 0x00581f0005027f89 */ /* 0x000e6800000e0000 */
[----:B------:R-:W2:Y:S04]  /*efa0*/  SHFL.IDX PT, R5, R5, 0x3, 0x181f ;  /* 0x00781f0005057f89 */ /* 0x000ea800000e0000 */
[----:B------:R-:W3:Y:S01]  /*efb0*/  SHFL.IDX PT, R0, R0, 0x3, 0x181f ;  /* 0x00781f0000007f89 */ /* 0x000ee200000e0000 */
[----:B0-----:R-:W-:-:S05]  /*efc0*/  @P0 LEA R3, P1, R7, R3, 0x1 ;  /* 0x0000000307030211 */ /* 0x001fca00078208ff */
[----:B-1----:R-:W-:-:S05]  /*efd0*/  @P0 IMAD.X R2, RZ, RZ, R2, P1 ;  /* 0x000000ffff020224 */ /* 0x002fca00008e0602 */
[----:B------:R-:W-:-:S04]  /*efe0*/  @P0 LOP3.LUT R3, R3, R2, RZ, 0x3c, !PT ;  /* 0x0000000203030212 */ /* 0x000fc800078e3cff */
[----:B------:R-:W-:-:S04]  /*eff0*/  @P0 LOP3.LUT R2, R3, R2, RZ, 0x3c, !PT ;  /* 0x0000000203020212 */ /* 0x000fc800078e3cff */
[----:B------:R-:W-:-:S05]  /*f000*/  @P0 LOP3.LUT R3, R3, R2, RZ, 0x3c, !PT ;  /* 0x0000000203030212 */ /* 0x000fca00078e3cff */
[----:B--23--:R0:W-:Y:S02]  /*f010*/  @P0 LDGSTS.E.BYPASS.LTC128B.128 [R6+0x23400], desc[UR50][R2.64], !P2 ;  /* 0x2340000002060fae */ /* 0x00c1e4000d101d72 */
.L_x_500:
[----:B------:R-:W-:-:S13]  /*f020*/  ISETP.GE.AND P0, PT, R28, 0x31, PT ;  /* 0x000000311c00780c */ /* 0x000fda0003f06270 */
[----:B01----:R-:W-:Y:S01]  /*f030*/  @P0 LEA R2, P1, R7, R0, 0x1 ;  /* 0x0000000007020211 */ /* 0x003fe200078208ff */
[----:B------:R-:W-:-:S04]  /*f040*/  @P0 IMAD R4, R4, 0x2, R17 ;  /* 0x0000000204040824 */ /* 0x000fc800078e0211 */
[----:B------:R-:W-:-:S05]  /*f050*/  @P0 IMAD.X R3, RZ, RZ, R5, P1 ;  /* 0x000000ffff030224 */ /* 0x000fca00008e0605 */
[----:B------:R-:W-:Y:S01]  /*f060*/  @!PT LDS RZ, [RZ] ;  /* 0x00000000fffff984 */ /* 0x000fe20000000800 */
[----:B------:R-:W-:Y:S01]  /*f070*/  @!PT LDS RZ, [RZ] ;  /* 0x00000000fffff984 */ /* 0x000fe20000000800 */
[----:B------:R-:W-:Y:S01]  /*f080*/  @!PT LDS RZ, [RZ] ;  /* 0x00000000fffff984 */ /* 0x000fe20000000800 */
[----:B------:R0:W-:Y:S01]  /*f090*/  @P0 LDGSTS.E.BYPASS.LTC128B.128 [R4+0x23c00], desc[UR50][R2.64], !P2 ;  /* 0x23c0000002040fae */ /* 0x0001e2000d101d72 */
[----:B------:R-:W-:Y:S01]  /*f0a0*/  PLOP3.LUT P0, PT, PT, PT, PT, 0x80, 0x0 ;  /* 0x000000000000781c */ /* 0x000fe20003f0f070 */
[----:B------:R-:W-:-:S12]  /*f0b0*/  NOP ;  /* 0x0000000000007918 */ /* 0x000fd80000000000 */
.L_x_429:
[----:B------:R-:W-:Y:S02]  /*f0c0*/  PLOP3.LUT P1, PT, P1, P0, PT, 0xa2, 0x0 ;  /* 0x000000000000781c */ /* 0x000fe40000f21472 */
[----:B------:R-:W-:-:S08]  /*f0d0*/  @P0 R2UR P1, UR4, R19 ;  /* 0x00000000130402ca */ /* 0x000fd00000020000 */
[----:B------:R-:W-:-:S05]  /*f0e0*/  @P0 PLOP3.LUT P0, PT, P1, PT, PT, 0x80, 0x0 ;  /* 0x000000000000081c */ /* 0x000fca0000f0f070 */
[----:B------:R-:W-:Y:S01]  /*f0f0*/  @!P1 SYNCS.ARRIVE.TRANS64.RED.A0T1 RZ, [UR4+0x28c30], RZ ;  /* 0x028c30ffffff99a7 */ /* 0x000fe20008200404 */
[----:B------:R-:W-:Y:S07]  /*f100*/  @!P1 ARRIVES.LDGSTSBAR.64.TRANSCNT [UR4+0x28c30] ;  /* 0x028c3000ff0099b0 */ /* 0x000fee0008000a84 */
[----:B------:R-:W-:Y:S05]  /*f110*/  @P0 BRA.U.ANY `(.L_x_429) ;  /* 0xfffffffd00e80947 */ /* 0x000fea000393ffff */
[----:B------:R-:W-:Y:S01]  /*f120*/  NOP ;  /* 0x0000000000007918 */ /* 0x000fe20000000000 */
[----:B------:R-:W-:-:S05]  /*f130*/  IMAD.U32 R0, RZ, RZ, UR36 ;  /* 0x00000024ff007e24 */ /* 0x000fca000f8e00ff */
[----:B------:R-:W-:-:S13]  /*f140*/  ISETP.NE.AND P2, PT, R0, 0x3, PT ;  /* 0x000000030000780c */ /* 0x000fda0003f45270 */
[----:B------:R-:W-:Y:S05]  /*f150*/  @!P2 BRA `(.L_x_430) ;  /* 0x000000000004a947 */ /* 0x000fea0003800000 */
[----:B------:R-:W-:Y:S01]  /*f160*/  BPT.TRAP 0x1 ;  /* 0x000000040000795c */ /* 0x000fe20000300000 */
.L_x_430:
[----:B------:R1:W5:Y:S01]  /*f170*/  LDL.LU R0, [R1+0x4] ;  /* 0x0000040001007983 */ /* 0x0003620000300800 */
[----:B------:R-:W-:Y:S01]  /*f180*/  LOP3.LUT P0, RZ, R16, 0x100, RZ, 0xc0, !PT ;  /* 0x0000010010ff7812 */ /* 0x000fe2000780c0ff */
[----:B------:R1:W-:Y:S02]  /*f190*/  SYNCS.ARRIVE.TRANS64.A1T0 RZ, [R19+URZ+0x28c30], RZ ;  /* 0x028c30ff13ff79a7 */ /* 0x0003e4000810003f */
[----:B0-----:R1:W5:Y:S10]  /*f1a0*/  LDL R3, [R1] ;  /* 0x0000000001037983 */ /* 0x0013740000100800 */
[----:B------:R-:W-:Y:S05]  /*f1b0*/  WARPSYNC.ALL ;  /* 0x0000000000007948 */ /* 0x000fea0003800000 */
[----:B------:R-:W-:Y:S01]  /*f1c0*/  SEL R2, R29, RZ, !P0 ;  /* 0x000000ff1d027207 */ /* 0x000fe20004000000 */
[----:B------:R-:W-:Y:S01]  /*f1d0*/  ULDC.64 UR4, c[0x0][0x298] ;  /* 0x0000a60000047ab9 */ /* 0x000fe20000000a00 */
[----:B------:R-:W-:Y:S01]  /*f1e0*/  BSSY B6, `(.L_x_431) ;  /* 0x0000020000067945 */ /* 0x000fe20003800000 */
[----:B------:R-:W-:Y:S02]  /*f1f0*/  IMAD.WIDE.U32 R4, R37, UR4, RZ ;  /* 0x0000000425047c25 */ /* 0x000fe4000f8e00ff */
[----:B------:R0:W-:Y:S02]  /*f200*/  STL [R1+0x18], R2 ;  /* 0x0000180201007387 */ /* 0x0001e40000100800 */
[----:B0-----:R-:W-:Y:S01]  /*f210*/  VIADD R2, R17, 0x20400 ;  /* 0x0002040011027836 */ /* 0x001fe20000000000 */
[----:B------:R-:W-:Y:S01]  /*f220*/  BAR.SYNC.DEFER_BLOCKING 0x8, 0x100 ;  /* 0x0204000000007b1d */ /* 0x000fe20000010000 */
[----:B-----5:R-:W-:-:S03]  /*f230*/  SEL R0, R0, RZ, !P0 ;  /* 0x000000ff00007207 */ /* 0x020fc60004000000 */
[----:B------:R-:W-:Y:S02]  /*f240*/  LOP3.LUT P0, RZ, R2, 0x3ff, RZ, 0xc0, !PT ;  /* 0x000003ff02ff7812 */ /* 0x000fe4000780c0ff */
[----:B------:R-:W-:Y:S01]  /*f250*/  PRMT R29, R3, 0x8880, RZ ;  /* 0x00008880031d7816 */ /* 0x000fe200000000ff */
[----:B------:R0:W-:Y:S03]  /*f260*/  STL [R1+0x4], R0 ;  /* 0x0000040001007387 */ /* 0x0001e60000100800 */
[----:B------:R-:W-:Y:S01]  /*f270*/  PRMT R29, R29, 0x7710, RZ ;  /* 0x000077101d1d7816 */ /* 0x000fe200000000ff */
[----:B------:R2:W-:Y:S01]  /*f280*/  STL.64 [R1+0x10], R4 ;  /* 0x0000100401007387 */ /* 0x0005e20000100a00 */
[----:B0-----:R-:W-:-:S05]  /*f290*/  SHF.R.S32.HI R0, RZ, 0x1f, R37 ;  /* 0x0000001fff007819 */ /* 0x001fca0000011425 */
[----:B------:R-:W-:-:S04]  /*f2a0*/  IMAD R0, R0, UR4, RZ ;  /* 0x0000000400007c24 */ /* 0x000fc8000f8e02ff */
[----:B------:R-:W-:-:S04]  /*f2b0*/  IMAD R0, R37, UR5, R0 ;  /* 0x0000000525007c24 */ /* 0x000fc8000f8e0200 */
[----:B------:R-:W-:Y:S01]  /*f2c0*/  IMAD.IADD R37, R5, 0x1, R0 ;  /* 0x0000000105257824 */ /* 0x000fe200078e0200 */
[----:B--2---:R-:W-:Y:S06]  /*f2d0*/  @!P0 BRA `(.L_x_432) ;  /* 0x0000000000408947 */ /* 0x004fec0003800000 */
        /* <DEDUP_REMOVED lines=15> */
[----:B01----:R-:W-:Y:S05]  /*f3d0*/  CALL.ABS.NOINC R2 ;  /* 0x0000000002007343 */ /* 0x003fea0003c00000 */
.L_x_432:
[----:B------:R-:W-:Y:S05]  /*f3e0*/  BSYNC B6 ;  /* 0x0000000000067941 */ /* 0x000fea0003800000 */
.L_x_431:
[----:B------:R-:W2:Y:S01]  /*f3f0*/  LDL.LU.64 R2, [R1+0x10] ;  /* 0x0000100001027983 */ /* 0x000ea20000300a00 */
[----:B------:R-:W0:Y:S01]  /*f400*/  LDC R7, c[0x0][0x448] ;  /* 0x00011200ff077b82 */ /* 0x000e220000000800 */
[----:B------:R-:W-:Y:S02]  /*f410*/  ULDC.64 UR4, c[0x0][0x2d8] ;  /* 0x0000b60000047ab9 */ /* 0x000fe40000000a00 */
[----:B------:R-:W3:Y:S04]  /*f420*/  LDL.LU R21, [R1+0x4] ;  /* 0x0000040001157983 */ /* 0x000ee80000300800 */
[----:B------:R-:W4:Y:S04]  /*f430*/  LDL.LU R20, [R1+0x18] ;  /* 0x0000180001147983 */ /* 0x000f280000300800 */
[----:B------:R0:W5:Y:S04]  /*f440*/  LDL R10, [R1+0x8] ;  /* 0x00000800010a7983 */ /* 0x0001680000100800 */
[----:B------:R0:W5:Y:S02]  /*f450*/  LDL R8, [R1+0x2c] ;  /* 0x00002c0001087983 */ /* 0x0001640000100800 */
[----:B0-----:R-:W-:-:S13]  /*f460*/  ISETP.NE.AND P0, PT, R7, 0x1, PT ;  /* 0x000000010700780c */ /* 0x001fda0003f05270 */
[----:B------:R-:W0:Y:S01]  /*f470*/  @P0 LDC R6, c[0x0][0x44c] ;  /* 0x00011300ff060b82 */ /* 0x000e220000000800 */
[----:B------:R-:W1:Y:S02]  /*f480*/  S2R R9, SR_TID.X ;  /* 0x0000000000097919 */ /* 0x000e640000002100 */
[----:B-1----:R-:W-:-:S05]  /*f490*/  IMAD.SHL.U32 R9, R9, 0x8, RZ ;  /* 0x0000000809097824 */ /* 0x002fca00078e00ff */
[----:B------:R-:W-:Y:S01]  /*f4a0*/  LOP3.LUT R9, R9, 0x38, RZ, 0xc0, !PT ;  /* 0x0000003809097812 */ /* 0x000fe200078ec0ff */
[----:B--2---:R-:W-:Y:S02]  /*f4b0*/  IMAD.MOV.U32 R3, RZ, RZ, R37 ;  /* 0x000000ffff037224 */ /* 0x004fe400078e0025 */
[----:B------:R-:W-:-:S04]  /*f4c0*/  IMAD.WIDE.U32 R2, R26, UR4, R2 ;  /* 0x000000041a027c25 */ /* 0x000fc8000f8e0002 */
[----:B------:R-:W-:Y:S01]  /*f4d0*/  IMAD R3, R26, UR5, R3 ;  /* 0x000000051a037c24 */ /* 0x000fe2000f8e0203 */
[----:B------:R-:W-:Y:S02]  /*f4e0*/  ULDC.64 UR4, c[0x0][0x2e0] ;  /* 0x0000b80000047ab9 */ /* 0x000fe40000000a00 */
[----:B---3--:R-:W-:Y:S02]  /*f4f0*/  IMAD R0, R21, UR4, RZ ;  /* 0x0000000415007c24 */ /* 0x008fe4000f8e02ff */
[----:B----4-:R-:W-:-:S04]  /*f500*/  IMAD.WIDE.U32 R2, R20, UR4, R2 ;  /* 0x0000000414027c25 */ /* 0x010fc8000f8e0002 */
[----:B------:R-:W-:Y:S01]  /*f510*/  IMAD R0, R20, UR5, R0 ;  /* 0x0000000514007c24 */ /* 0x000fe2000f8e0200 */
[----:B------:R-:W-:Y:S01]  /*f520*/  ULDC.64 UR4, c[0x0][0x2d0] ;  /* 0x0000b40000047ab9 */ /* 0x000fe20000000a00 */
[----:B------:R-:W1:Y:S02]  /*f530*/  S2R R20, SR_TID.X ;  /* 0x0000000000147919 */ /* 0x000e640000002100 */
[----:B------:R-:W-:Y:S02]  /*f540*/  IMAD.IADD R3, R3, 0x1, R0 ;  /* 0x0000000103037824 */ /* 0x000fe400078e0200 */
[----:B------:R-:W2:Y:S01]  /*f550*/  @P0 LDC R0, c[0x0][0x450] ;  /* 0x00011400ff000b82 */ /* 0x000ea20000000800 */
[----:B-1----:R-:W-:-:S05]  /*f560*/  IMAD.SHL.U32 R20, R20, 0x10, RZ ;  /* 0x0000001014147824 */ /* 0x002fca00078e00ff */
[----:B------:R-:W-:-:S05]  /*f570*/  LOP3.LUT R20, R36, 0x70, R20, 0xf8, !PT ;  /* 0x0000007024147812 */ /* 0x000fca00078ef814 */
[----:B------:R-:W-:-:S04]  /*f580*/  IMAD R5, R25, 0x40, R20 ;  /* 0x0000004019057824 */ /* 0x000fc800078e0214 */
[----:B0-----:R-:W-:-:S04]  /*f590*/  @P0 IMAD.HI.U32 R6, R5, R6, RZ ;  /* 0x0000000605060227 */ /* 0x001fc800078e00ff */
[----:B------:R-:W-:Y:S01]  /*f5a0*/  IMAD.MOV.U32 R4, RZ, RZ, R5 ;  /* 0x000000ffff047224 */ /* 0x000fe200078e0005 */
[----:B--2---:R-:W-:-:S05]  /*f5b0*/  @P0 SHF.R.U32.HI R4, RZ, R0, R6 ;  /* 0x00000000ff040219 */ /* 0x004fca0000011606 */
[----:B------:R-:W-:-:S04]  /*f5c0*/  IMAD.MOV R0, RZ, RZ, -R4 ;  /* 0x000000ffff007224 */ /* 0x000fc800078e0a04 */
[----:B------:R-:W-:Y:S01]  /*f5d0*/  IMAD R0, R7, R0, R5 ;  /* 0x0000000007007224 */ /* 0x000fe200078e0205 */
[----:B------:R-:W-:Y:S01]  /*f5e0*/  SHF.R.S32.HI R5, RZ, 0x1f, R4 ;  /* 0x0000001fff057819 */ /* 0x000fe20000011404 */
[----:B------:R-:W-:-:S04]  /*f5f0*/  IMAD.WIDE.U32 R2, R4, UR4, R2 ;  /* 0x0000000404027c25 */ /* 0x000fc8000f8e0002 */
[----:B------:R-:W-:-:S04]  /*f600*/  IMAD R5, R5, UR4, RZ ;  /* 0x0000000405057c24 */ /* 0x000fc8000f8e02ff */
[----:B------:R-:W-:Y:S01]  /*f610*/  IMAD R5, R4, UR5, R5 ;  /* 0x0000000504057c24 */ /* 0x000fe2000f8e0205 */
[----:B------:R-:W-:Y:S01]  /*f620*/  SHF.R.S32.HI R4, RZ, 0x1f, R0 ;  /* 0x0000001fff047819 */ /* 0x000fe20000011400 */
[----:B------:R-:W-:Y:S02]  /*f630*/  ULDC.64 UR4, c[0x0][0x2c8] ;  /* 0x0000b20000047ab9 */ /* 0x000fe40000000a00 */
[----:B------:R-:W-:Y:S02]  /*f640*/  IMAD.IADD R3, R3, 0x1, R5 ;  /* 0x0000000103037824 */ /* 0x000fe400078e0205 */
        /* <DEDUP_REMOVED lines=11> */
[----:B------:R-:W0:Y:S01]  /*f700*/  SHFL.IDX PT, R3, R0, RZ, 0x181f ;  /* 0x00181fff00037589 */ /* 0x000e2200000e0000 */
[----:B-----5:R-:W-:Y:S02]  /*f710*/  IMAD R5, R10, R7, RZ ;  /* 0x000000070a057224 */ /* 0x020fe400078e02ff */
[----:B------:R-:W-:Y:S01]  /*f720*/  IMAD R25, R25, 0x40, R36 ;  /* 0x0000004019197824 */ /* 0x000fe200078e0224 */
[----:B------:R-:W1:Y:S04]  /*f730*/  SHFL.IDX PT, R2, R4, RZ, 0x181f ;  /* 0x00181fff04027589 */ /* 0x000e6800000e0000 */
[----:B------:R-:W-:-:S13]  /*f740*/  ISETP.GE.AND P0, PT, R25, R5, PT ;  /* 0x000000051900720c */ /* 0x000fda0003f06270 */
[----:B0-----:R-:W-:-:S05]  /*f750*/  @!P0 LEA R3, P2, R9, R3, 0x1 ;  /* 0x0000000309038211 */ /* 0x001fca00078408ff */
[----:B-1----:R-:W-:-:S05]  /*f760*/  @!P0 IMAD.X R2, RZ, RZ, R2, P2 ;  /* 0x000000ffff028224 */ /* 0x002fca00010e0602 */
[----:B------:R-:W-:-:S04]  /*f770*/  @!P0 LOP3.LUT R3, R3, R2, RZ, 0x3c, !PT ;  /* 0x0000000203038212 */ /* 0x000fc800078e3cff */
[----:B------:R-:W-:-:S04]  /*f780*/  @!P0 LOP3.LUT R2, R3, R2, RZ, 0x3c, !PT ;  /* 0x0000000203028212 */ /* 0x000fc800078e3cff */
[----:B------:R-:W-:-:S05]  /*f790*/  @!P0 LOP3.LUT R3, R3, R2, RZ, 0x3c, !PT ;  /* 0x0000000203038212 */ /* 0x000fca00078e3cff */
[----:B------:R-:W-:Y:S01]  /*f7a0*/  @!PT LDS RZ, [RZ] ;  /* 0x00000000fffff984 */ /* 0x000fe20000000800 */
[----:B------:R0:W-:Y:S02]  /*f7b0*/  @!P0 LDGSTS.E.BYPASS.LTC128B.128 [R8+0x20400], desc[UR50][R2.64], !P1 ;  /* 0x2040000002088fae */ /* 0x0001e4000c901d72 */
[----:B0-----:R-:W-:Y:S02]  /*f7c0*/  VIADD R2, R25, 0x10 ;  /* 0x0000001019027836 */ /* 0x001fe40000000000 */
[----:B------:R-:W0:Y:S03]  /*f7d0*/  SHFL.IDX PT, R3, R0, 0x1, 0x181f ;  /* 0x00381f0000037f89 */ /* 0x000e2600000e0000 */
[----:B------:R-:W-:Y:S02]  /*f7e0*/  ISETP.GE.AND P0, PT, R2, R5, PT ;  /* 0x000000050200720c */ /* 0x000fe40003f06270 */
[----:B------:R-:W1:Y:S11]  /*f7f0*/  SHFL.IDX PT, R2, R4, 0x1, 0x181f ;  /* 0x00381f0004027f89 */ /* 0x000e7600000e0000 */
[----:B0-----:R-:W-:-:S05]  /*f800*/  @!P0 LEA R3, P2, R9, R3, 0x1 ;  /* 0x0000000309038211 */ /* 0x001fca00078408ff */
[----:B-1----:R-:W-:-:S05]  /*f810*/  @!P0 IMAD.X R2, RZ, RZ, R2, P2 ;  /* 0x000000ffff028224 */ /* 0x002fca00010e0602 */
[----:B------:R-:W-:-:S04]  /*f820*/  @!P0 LOP3.LUT R3, R3, R2, RZ, 0x3c, !PT ;  /* 0x0000000203038212 */ /* 0x000fc800078e3cff */
[----:B------:R-:W-:-:S04]  /*f830*/  @!P0 LOP3.LUT R2, R3, R2, RZ, 0x3c, !PT ;  /* 0x0000000203028212 */ /* 0x000fc800078e3cff */
[----:B------:R-:W-:-:S05]  /*f840*/  @!P0 LOP3.LUT R3, R3, R2, RZ, 0x3c, !PT ;  /* 0x0000000203038212 */ /* 0x000fca00078e3cff */
[----:B------:R0:W-:Y:S02]  /*f850*/  @!P0 LDGSTS.E.BYPASS.LTC128B.128 [R8+0x20c00], desc[UR50][R2.64], !P1 ;  /* 0x20c0000002088fae */ /* 0x0001e4000c901d72 */
[----:B0-----:R-:W-:Y:S02]  /*f860*/  VIADD R2, R25, 0x20 ;  /* 0x0000002019027836 */ /* 0x001fe40000000000 */
[----:B------:R-:W0:Y:S03]  /*f870*/  SHFL.IDX PT, R3, R0, 0x2, 0x181f ;  /* 0x00581f0000037f89 */ /* 0x000e2600000e0000 */
[----:B------:R-:W-:Y:S01]  /*f880*/  ISETP.GE.AND P0, PT, R2, R5, PT ;  /* 0x000000050200720c */ /* 0x000fe20003f06270 */
[----:B------:R-:W-:Y:S04]  /*f890*/  SHFL.IDX PT, R0, R0, 0x3, 0x181f ;  /* 0x00781f0000007f89 */ /* 0x000fe800000e0000 */
[----:B------:R-:W1:Y:S04]  /*f8a0*/  SHFL.IDX PT, R2, R4, 0x2, 0x181f ;  /* 0x00581f0004027f89 */ /* 0x000e6800000e0000 */
[----:B------:R-:W2:Y:S04]  /*f8b0*/  SHFL.IDX PT, R4, R4, 0x3, 0x181f ;  /* 0x00781f0004047f89 */ /* 0x000ea800000e0000 */
[----:B0-----:R-:W-:-:S05]  /*f8c0*/  @!P0 LEA R3, P2, R9, R3, 0x1 ;  /* 0x0000000309038211 */ /* 0x001fca00078408ff */
[----:B-1----:R-:W-:-:S05]  /*f8d0*/  @!P0 IMAD.X R2, RZ, RZ, R2, P2 ;  /* 0x000000ffff028224 */ /* 0x002fca00010e0602 */
[----:B------:R-:W-:-:S04]  /*f8e0*/  @!P0 LOP3.LUT R3, R3, R2, RZ, 0x3c, !PT ;  /* 0x0000000203038212 */ /* 0x000fc800078e3cff */
[----:B------:R-:W-:-:S04]  /*f8f0*/  @!P0 LOP3.LUT R2, R3, R2, RZ, 0x3c, !PT ;  /* 0x0000000203028212 */ /* 0x000fc800078e3cff */
[----:B------:R-:W-:-:S05]  /*f900*/  @!P0 LOP3.LUT R3, R3, R2, RZ, 0x3c, !PT ;  /* 0x0000000203038212 */ /* 0x000fca00078e3cff */
[----:B--2---:R1:W-:Y:S02]  /*f910*/  @!P0 LDGSTS.E.BYPASS.LTC128B.128 [R8+0x21400], desc[UR50][R2.64], !P1 ;  /* 0x2140000002088fae */ /* 0x0043e4000c901d72 */
.L_x_509:
[----:B------:R-:W-:-:S05]  /*f920*/  VIADD R25, R25, 0x30 ;  /* 0x0000003019197836 */ /* 0x000fca0000000000 */
[----:B------:R-:W-:-:S13]  /*f930*/  ISETP.GE.AND P0, PT, R25, R5, PT ;  /* 0x000000051900720c */ /* 0x000fda0003f06270 */
[----:B01----:R-:W-:-:S05]  /*f940*/  @!P0 LEA R2, P2, R9, R0, 0x1 ;  /* 0x0000000009028211 */ /* 0x003fca00078408ff */
[----:B------:R-:W-:-:S05]  /*f950*/  @!P0 IMAD.X R3, RZ, RZ, R4, P2 ;  /* 0x000000ffff038224 */ /* 0x000fca00010e0604 */
[----:B------:R-:W-:Y:S01]  /*f960*/  @!PT LDS RZ, [RZ] ;  /* 0x00000000fffff984 */ /* 0x000fe20000000800 */
[----:B------:R-:W-:Y:S01]  /*f970*/  @!PT LDS RZ, [RZ] ;  /* 0x00000000fffff984 */ /* 0x000fe20000000800 */
[----:B------:R-:W-:Y:S01]  /*f980*/  @!PT LDS RZ, [RZ] ;  /* 0x00000000fffff984 */ /* 0x000fe20000000800 */
[----:B------:R0:W-:Y:S01]  /*f990*/  @!P0 LDGSTS.E.BYPASS.LTC128B.128 [R8+0x21c00], desc[UR50][R2.64], !P1 ;  /* 0x21c0000002088fae */ /* 0x0001e2000c901d72 */
[----:B------:R-:W-:Y:S01]  /*f9a0*/  PLOP3.LUT P0, PT, PT, PT, PT, 0x80, 0x0 ;  /* 0x000000000000781c */ /* 0x000fe20003f0f070 */
[----:B------:R-:W-:-:S12]  /*f9b0*/  NOP ;  /* 0x0000000000007918 */ /* 0x000fd80000000000 */
.L_x_434:
[----:B------:R-:W-:Y:S02]  /*f9c0*/  PLOP3.LUT P1, PT, P1, P0, PT, 0xa2, 0x0 ;  /* 0x000000000000781c */ /* 0x000fe40000f21472 */
[----:B------:R-:W-:-:S08]  /*f9d0*/  @P0 R2UR P1, UR4, R17 ;  /* 0x00000000110402ca */ /* 0x000fd00000020000 */
[----:B------:R-:W-:-:S05]  /*f9e0*/  @P0 PLOP3.LUT P0, PT, P1, PT, PT, 0x80, 0x0 ;  /* 0x000000000000081c */ /* 0x000fca0000f0f070 */
[----:B------:R-:W-:Y:S01]  /*f9f0*/  @!P1 SYNCS.ARRIVE.TRANS64.RED.A0T1 RZ, [UR4+0x28c00], RZ ;  /* 0x028c00ffffff99a7 */ /* 0x000fe20008200404 */
[----:B------:R-:W-:Y:S07]  /*fa00*/  @!P1 ARRIVES.LDGSTSBAR.64.TRANSCNT [UR4+0x28c00] ;  /* 0x028c0000ff0099b0 */ /* 0x000fee0008000a84 */
[----:B------:R-:W-:Y:S05]  /*fa10*/  @P0 BRA.U.ANY `(.L_x_434) ;  /* 0xfffffffd00e80947 */ /* 0x000fea000393ffff */
[----:B0-----:R-:W2:Y:S02]  /*fa20*/  LDL.LU R2, [R1+0x24] ;  /* 0x0000240001027983 */ /* 0x001ea40000300800 */
[----:B--2---:R-:W-:-:S05]  /*fa30*/  VIADD R2, R2, 0x1 ;  /* 0x0000000102027836 */ /* 0x004fca0000000000 */
[----:B------:R0:W-:Y:S01]  /*fa40*/  STL [R1+0x24], R2 ;  /* 0x0000240201007387 */ /* 0x0001e20000100800 */
[----:B------:R-:W-:-:S04]  /*fa50*/  LEA.HI R0, R2, R2, RZ, 0x1 ;  /* 0x0000000202007211 */ /* 0x000fc800078f08ff */
[----:B------:R-:W-:-:S05]  /*fa60*/  LOP3.LUT R0, R0, 0xfffffffe, RZ, 0xc0, !PT ;  /* 0xfffffffe00007812 */ /* 0x000fca00078ec0ff */
[----:B------:R-:W-:-:S05]  /*fa70*/  IMAD.IADD R0, R2, 0x1, -R0 ;  /* 0x0000000102007824 */ /* 0x000fca00078e0a00 */
[----:B------:R-:W-:Y:S01]  /*fa80*/  SHF.L.U32 R0, R0, 0x1f, RZ ;  /* 0x0000001f00007819 */ /* 0x000fe200000006ff */
[----:B------:R-:W-:Y:S01]  /*fa90*/  NOP ;  /* 0x0000000000007918 */ /* 0x000fe20000000000 */
[----:B------:R0:W-:Y:S01]  /*faa0*/  SYNCS.ARRIVE.TRANS64.A1T0 RZ, [R17+URZ+0x28c00], RZ ;  /* 0x028c00ff11ff79a7 */ /* 0x0001e2000810003f */
[----:B------:R-:W-:Y:S01]  /*fab0*/  BSSY B0, `(.L_x_435) ;  /* 0x0000003000007945 */ /* 0x000fe20003800000 */
[----:B------:R-:W1:Y:S03]  /*fac0*/  SYNCS.PHASECHK.TRANS64.TRYWAIT P0, [R17+URZ+0x28c20], R0 ;  /* 0x028c2000110075a7 */ /* 0x000e66000800017f */
[----:B01----:R-:W-:Y:S05]  /*fad0*/  @!P0 BRA `(.L_x_436) ;  /* 0x0000003800308947 */ /* 0x003fea0003800000 */
.L_x_510:
[----:B------:R-:W-:Y:S05]  /*fae0*/  BSYNC B0 ;  /* 0x0000000000007941 */ /* 0x000fea0003800000 */
.L_x_435:
[----:B------:R-:W-:-:S05]  /*faf0*/  IMAD.U32 R2, RZ, RZ, UR36 ;  /* 0x00000024ff027e24 */ /* 0x000fca000f8e00ff */
[----:B------:R-:W-:-:S13]  /*fb00*/  ISETP.NE.AND P0, PT, R2, 0x3, PT ;  /* 0x000000030200780c */ /* 0x000fda0003f05270 */
[----:B------:R-:W-:Y:S05]  /*fb10*/  @!P0 BRA `(.L_x_437) ;  /* 0x0000000000048947 */ /* 0x000fea0003800000 */
[----:B------:R-:W-:Y:S01]  /*fb20*/  BPT.TRAP 0x1 ;  /* 0x000000040000795c */ /* 0x000fe20000300000 */
.L_x_437:
[----:B0-----:R-:W-:Y:S01]  /*fb30*/  SHF.L.U32 R0, R22, 0x1f, RZ ;  /* 0x0000001f16007819 */ /* 0x001fe200000006ff */
[----:B------:R-:W-:Y:S03]  /*fb40*/  BSSY B0, `(.L_x_438) ;  /* 0x0000003000007945 */ /* 0x000fe60003800000 */
[----:B------:R-:W0:Y:S02]  /*fb50*/  SYNCS.PHASECHK.TRANS64.TRYWAIT P0, [R19+URZ+0x28c60], R0 ;  /* 0x028c6000130075a7 */ /* 0x000e24000800017f */
[----:B0-----:R-:W-:Y:S05]  /*fb60*/  @!P0 BRA `(.L_x_439) ;  /* 0x0000003800208947 */ /* 0x001fea0003800000 */
.L_x_511:
[----:B------:R-:W-:Y:S05]  /*fb70*/  BSYNC B0 ;  /* 0x0000000000007941 */ /* 0x000fea0003800000 */
.L_x_438:
[----:B------:R-:W0:Y:S01]  /*fb80*/  LDL.LU R2, [R1+0x1c] ;  /* 0x00001c0001027983 */ /* 0x000e220000300800 */
[----:B------:R-:W-:Y:S01]  /*fb90*/  ULDC.64 UR4, c[0x0][0x328] ;  /* 0x0000ca0000047ab9 */ /* 0x000fe20000000a00 */
[----:B------:R-:W-:Y:S02]  /*fba0*/  ULDC.64 UR6, c[0x0][0x318] ;  /* 0x0000c60000067ab9 */ /* 0x000fe40000000a00 */
[----:B------:R-:W2:Y:S01]  /*fbb0*/  LDL.LU R4, [R1+0x20] ;  /* 0x0000200001047983 */ /* 0x000ea20000300800 */
[----:B------:R-:W-:Y:S02]  /*fbc0*/  IMAD R5, R18, 0x8000, R33 ;  /* 0x0000800012057824 */ /* 0x000fe400078e0221 */
[----:B0-----:R-:W-:Y:S02]  /*fbd0*/  IMAD R0, R2, UR4, RZ ;  /* 0x0000000402007c24 */ /* 0x001fe4000f8e02ff */
[----:B------:R-:W-:-:S04]  /*fbe0*/  IMAD.WIDE.U32 R2, R35, UR4, RZ ;  /* 0x0000000423027c25 */ /* 0x000fc8000f8e00ff */
[----:B------:R-:W-:Y:S01]  /*fbf0*/  IMAD R0, R35, UR5, R0 ;  /* 0x0000000523007c24 */ /* 0x000fe2000f8e0200 */
[----:B------:R-:W-:-:S03]  /*fc00*/  ULDC.64 UR4, c[0x0][0x338] ;  /* 0x0000ce0000047ab9 */ /* 0x000fc60000000a00 */
[----:B------:R-:W-:Y:S02]  /*fc10*/  IMAD.IADD R3, R3, 0x1, R0 ;  /* 0x0000000103037824 */ /* 0x000fe400078e0200 */
[----:B--2---:R-:W-:Y:S02]  /*fc20*/  IMAD R0, R4, UR4, RZ ;  /* 0x0000000404007c24 */ /* 0x004fe4000f8e02ff */
[----:B------:R-:W-:-:S04]  /*fc30*/  IMAD.WIDE.U32 R2, R34, UR4, R2 ;  /* 0x0000000422027c25 */ /* 0x000fc8000f8e0002 */
[----:B------:R-:W-:Y:S01]  /*fc40*/  IMAD R0, R34, UR5, R0 ;  /* 0x0000000522007c24 */ /* 0x000fe2000f8e0200 */
[----:B------:R-:W-:-:S03]  /*fc50*/  ULDC.64 UR4, c[0x0][0x330] ;  /* 0x0000cc0000047ab9 */ /* 0x000fc60000000a00 */
[----:B------:R-:W-:Y:S02]  /*fc60*/  IMAD.IADD R3, R3, 0x1, R0 ;  /* 0x0000000103037824 */ /* 0x000fe400078e0200 */
[----:B------:R-:W-:Y:S01]  /*fc70*/  IMAD.WIDE.U32 R2, R26, UR4, R2 ;  /* 0x000000041a027c25 */ /* 0x000fe2000f8e0002 */
[----:B------:R-:W-:-:S03]  /*fc80*/  UMOV UR4, 0xffffffff ;  /* 0xffffffff00047882 */ /* 0x000fc60000000000 */
[----:B------:R-:W-:Y:S01]  /*fc90*/  IMAD R6, R26, UR5, R3 ;  /* 0x000000051a067c24 */ /* 0x000fe2000f8e0203 */
[----:B------:R-:W-:-:S04]  /*fca0*/  LEA R4, P0, R2, UR6, 0x1 ;  /* 0x0000000602047c11 */ /* 0x000fc8000f8008ff */
[----:B------:R-:W-:Y:S01]  /*fcb0*/  LEA.HI.X R6, R2, UR7, R6, 0x1, P0 ;  /* 0x0000000702067c11 */ /* 0x000fe200080f0c06 */
[----:B------:R-:W-:Y:S08]  /*fcc0*/  BRA.DIV UR4, `(.L_x_440) ;  /* 0x0000003604dc7947 */ /* 0x000ff0000b800000 */
[----:B------:R-:W2:Y:S01]  /*fcd0*/  LDL R3, [R1] ;  /* 0x0000000001037983 */ /* 0x000ea20000100800 */
[----:B------:R-:W-:Y:S01]  /*fce0*/  IMAD R5, R5, 0x2, R17 ;  /* 0x0000000205057824 */ /* 0x000fe200078e0211 */
[C---:B------:R-:W-:Y:S01]  /*fcf0*/  LOP3.LUT P5, RZ, R29.reuse, 0x2, RZ, 0xc0, !PT ;  /* 0x000000021dff7812 */ /* 0x040fe200078ac0ff */
[----:B------:R-:W0:Y:S01]  /*fd00*/  S2R R7, SR_TID.X ;  /* 0x0000000000077919 */ /* 0x000e220000002100 */
[C---:B------:R-:W-:Y:S02]  /*fd10*/  LOP3.LUT P4, RZ, R29.reuse, 0x4, RZ, 0xc0, !PT ;  /* 0x000000041dff7812 */ /* 0x040fe4000788c0ff */
[C---:B------:R-:W-:Y:S01]  /*fd20*/  LOP3.LUT P3, RZ, R29.reuse, 0x8, RZ, 0xc0, !PT ;  /* 0x000000081dff7812 */ /* 0x040fe2000786c0ff */
[----:B------:R-:W1:Y:S01]  /*fd30*/  SHFL.IDX PT, R2, R4, RZ, 0x181f ;  /* 0x00181fff04027589 */ /* 0x000e6200000e0000 */
[----:B------:R-:W-:Y:S02]  /*fd40*/  LOP3.LUT R16, R16, 0xfffffeff, RZ, 0xc0, !PT ;  /* 0xfffffeff10107812 */ /* 0x000fe400078ec0ff */
[----:B------:R-:W-:Y:S01]  /*fd50*/  LOP3.LUT P2, RZ, R29, 0x10, RZ, 0xc0, !PT ;  /* 0x000000101dff7812 */ /* 0x000fe2000784c0ff */
[----:B0-----:R-:W-:-:S05]  /*fd60*/  IMAD.SHL.U32 R7, R7, 0x8, RZ ;  /* 0x0000000807077824 */ /* 0x001fca00078e00ff */
[----:B------:R-:W-:-:S05]  /*fd70*/  LOP3.LUT R7, R7, 0x38, RZ, 0xc0, !PT ;  /* 0x0000003807077812 */ /* 0x000fca00078ec0ff */
[----:B------:R-:W-:Y:S01]  /*fd80*/  IMAD.SHL.U32 R0, R7, 0x2, RZ ;  /* 0x0000000207007824 */ /* 0x000fe200078e00ff */
[----:B------:R-:W-:-:S04]  /*fd90*/  LOP3.LUT R7, R29, 0x1, RZ, 0xc0, !PT ;  /* 0x000000011d077812 */ /* 0x000fc800078ec0ff */
[----:B-1----:R-:W-:Y:S02]  /*fda0*/  IADD3 R2, P0, R2, R0, RZ ;  /* 0x0000000002027210 */ /* 0x002fe40007f1e0ff */
[----:B------:R-:W-:-:S13]  /*fdb0*/  ISETP.NE.U32.AND P1, PT, R7, 0x1, PT ;  /* 0x000000010700780c */ /* 0x000fda0003f25070 */
[----:B------:R-:W-:-:S04]  /*fdc0*/  @P1 LOP3.LUT R16, R16, 0x100, RZ, 0xfc, !PT ;  /* 0x0000010010101812 */ /* 0x000fc800078efcff */
[----:B------:R-:W-:Y:S01]  /*fdd0*/  LOP3.LUT R16, R16, 0xfffffdff, RZ, 0xc0, !PT ;  /* 0xfffffdff10107812 */ /* 0x000fe200078ec0ff */
[----:B--2---:R-:W-:Y:S02]  /*fde0*/  IMAD.MOV.U32 R8, RZ, RZ, R3 ;  /* 0x000000ffff087224 */ /* 0x004fe400078e0003 */
[----:B------:R-:W0:Y:S03]  /*fdf0*/  SHFL.IDX PT, R3, R6, RZ, 0x181f ;  /* 0x00181fff06037589 */ /* 0x000e2600000e0000 */
[----:B------:R-:W-:Y:S01]  /*fe00*/  PRMT R7, R8, 0x8880, RZ ;  /* 0x0000888008077816 */ /* 0x000fe200000000ff */
[----:B0-----:R-:W-:Y:S01]  /*fe10*/  IMAD.X R3, RZ, RZ, R3, P0 ;  /* 0x000000ffff037224 */ /* 0x001fe200000e0603 */
[----:B------:R-:W-:Y:S02]  /*fe20*/  ISETP.LT.OR P0, PT, R28, 0x1, P1 ;  /* 0x000000011c00780c */ /* 0x000fe40000f01670 */
[----:B------:R-:W-:-:S04]  /*fe30*/  LOP3.LUT P1, RZ, R29, 0x20, RZ, 0xc0, !PT ;  /* 0x000000201dff7812 */ /* 0x000fc8000782c0ff */
[----:B------:R-:W-:-:S07]  /*fe40*/  ISETP.LT.OR P6, PT, R28, 0x1, !P1 ;  /* 0x000000011c00780c */ /* 0x000fce0004fc1670 */
[----:B------:R-:W-:Y:S01]  /*fe50*/  @!PT LDS RZ, [RZ] ;  /* 0x00000000fffff984 */ /* 0x000fe20000000800 */
        /* <DEDUP_REMOVED lines=9> */
[----:B------:R-:W-:-:S03]  /*fef0*/  LOP3.LUT P0, RZ, R29, 0x40, RZ, 0xc0, !PT ;  /* 0x000000401dff7812 */ /* 0x000fc6000780c0ff */
[----:B------:R-:W-:Y:S01]  /*ff00*/  LDGSTS.E.BYPASS.LTC128B.128 [R5+0xa400], desc[UR50][R2.64+0x280], !P6 ;  /* 0x0a40028002057fae */ /* 0x000fe2000f101d72 */
[----:B------:R-:W-:-:S13]  /*ff10*/  ISETP.LT.OR P6, PT, R28, 0x1, !P0 ;  /* 0x000000011c00780c */ /* 0x000fda00047c1670 */
[----:B------:R-:W-:Y:S01]  /*ff20*/  LDGSTS.E.BYPASS.LTC128B.128 [R5+0xc400], desc[UR50][R2.64+0x300], !P6 ;  /* 0x0c40030002057fae */ /* 0x000fe2000f101d72 */
[----:B------:R-:W-:-:S03]  /*ff30*/  ISETP.GT.AND P6, PT, R7, -0x1, PT ;  /* 0xffffffff0700780c */ /* 0x000fc60003fc4270 */
[----:B------:R-:W-:Y:S10]  /*ff40*/  SHFL.IDX PT, R7, R6, 0x2, 0x181f ;  /* 0x00581f0006077f89 */ /* 0x000ff400000e0000 */
[----:B------:R-:W-:-:S02]  /*ff50*/  @P6 LOP3.LUT R16, R16, 0x200, RZ, 0xfc, !PT ;  /* 0x0000020010106812 */ /* 0x000fc400078efcff */
[----:B------:R-:W-:-:S13]  /*ff60*/  ISETP.LT.OR P6, PT, R28, 0x1, P6 ;  /* 0x000000011c00780c */ /* 0x000fda00037c1670 */
[----:B------:R0:W-:Y:S04]  /*ff70*/  LDGSTS.E.BYPASS.LTC128B.128 [R5+0xe400], desc[UR50][R2.64+0x380], !P6 ;  /* 0x0e40038002057fae */ /* 0x0001e8000f101d72 */
[----:B0-----:R-:W0:Y:S04]  /*ff80*/  SHFL.IDX PT, R2, R4, 0x1, 0x181f ;  /* 0x00381f0004027f89 */ /* 0x001e2800000e0000 */
[----:B------:R-:W1:Y:S04]  /*ff90*/  SHFL.IDX PT, R3, R6, 0x1, 0x181f ;  /* 0x00381f0006037f89 */ /* 0x000e6800000e0000 */
[----:B------:R-:W-:Y:S01]  /*ffa0*/  SHFL.IDX PT, R6, R6, 0x3, 0x181f ;  /* 0x00781f0006067f89 */ /* 0x000fe200000e0000 */
[----:B0-----:R-:W-:-:S05]  /*ffb0*/  IADD3 R2, P6, R2, R0, RZ ;  /* 0x0000000002027210 */ /* 0x001fca0007fde0ff */
[----:B-1----:R-:W-:Y:S01]  /*ffc0*/  IMAD.X R3, RZ, RZ, R3, P6 ;  /* 0x000000ffff037224 */ /* 0x002fe200030e0603 */
        /* <DEDUP_REMOVED lines=17> */
[----:B------:R0:W-:Y:S04]  /*100e0*/  LDGSTS.E.BYPASS.LTC128B.128 [R5+0xec00], desc[UR50][R2.64+0x380], !P6 ;  /* 0x0ec0038002057fae */ /* 0x0001e8000f101d72 */
[----:B0-----:R-:W0:Y:S02]  /*100f0*/  SHFL.IDX PT, R2, R4, 0x2, 0x181f ;  /* 0x00581f0004027f89 */ /* 0x001e2400000e0000 */
[----:B0-----:R-:W-:-:S05]  /*10100*/  IADD3 R2, P6, R2, R0, RZ ;  /* 0x0000000002027210 */ /* 0x001fca0007fde0ff */
        /* <DEDUP_REMOVED lines=19> */
[----:B0-----:R0:W1:Y:S02]  /*10240*/  SHFL.IDX PT, R2, R4, 0x3, 0x181f ;  /* 0x00781f0004027f89 */ /* 0x00106400000e0000 */
.L_x_521:
[C---:B------:R-:W-:Y:S02]  /*10250*/  LOP3.LUT P6, RZ, R16.reuse, 0x100, RZ, 0xc0, !PT ;  /* 0x0000010010ff7812 */ /* 0x040fe400078cc0ff */
[----:B------:R-:W-:Y:S02]  /*10260*/  LOP3.LUT R16, R16, 0xffffefff, RZ, 0xc0, !PT ;  /* 0xffffefff10107812 */ /* 0x000fe400078ec0ff */
[C---:B------:R-:W-:Y:S02]  /*10270*/  ISETP.LT.OR P6, PT, R28.reuse, 0x31, P6 ;  /* 0x000000311c00780c */ /* 0x040fe400037c1670 */
[----:B------:R-:W-:-:S11]  /*10280*/  ISETP.LT.OR P5, PT, R28, 0x31, !P5 ;  /* 0x000000311c00780c */ /* 0x000fd60006fa1670 */
[----:B------:R-:W-:Y:S02]  /*10290*/  @P6 LOP3.LUT R16, R16, 0x1000, RZ, 0xfc, !PT ;  /* 0x0000100010106812 */ /* 0x000fe400078efcff */
[----:B------:R-:W-:Y:S02]  /*102a0*/  ISETP.LT.OR P6, PT, R28, 0x31, !P4 ;  /* 0x000000311c00780c */ /* 0x000fe400067c1670 */
[----:B------:R-:W-:Y:S02]  /*102b0*/  LOP3.LUT R16, R16, 0xffffbfff, RZ, 0xc0, !PT ;  /* 0xffffbfff10107812 */ /* 0x000fe400078ec0ff */
[----:B------:R-:W-:Y:S02]  /*102c0*/  ISETP.LT.OR P4, PT, R28, 0x31, !P2 ;  /* 0x000000311c00780c */ /* 0x000fe40005781670 */
[----:B------:R-:W-:Y:S02]  /*102d0*/  LOP3.LUT R16, R16, 0xfffffeff, RZ, 0xc0, !PT ;  /* 0xfffffeff10107812 */ /* 0x000fe400078ec0ff */
[----:B------:R-:W-:-:S02]  /*102e0*/  ISETP.LT.OR P2, PT, R28, 0x31, !P0 ;  /* 0x000000311c00780c */ /* 0x000fc40004741670 */
[----:B------:R-:W-:Y:S02]  /*102f0*/  @P5 LOP3.LUT R16, R16, 0x100, RZ, 0xfc, !PT ;  /* 0x0000010010105812 */ /* 0x000fe400078efcff */
[----:B-1----:R-:W-:Y:S02]  /*10300*/  IADD3 R2, P0, R2, R0, RZ ;  /* 0x0000000002027210 */ /* 0x002fe40007f1e0ff */
[----:B------:R-:W-:Y:S02]  /*10310*/  @P6 LOP3.LUT R16, R16, 0x4000, RZ, 0xfc, !PT ;  /* 0x0000400010106812 */ /* 0x000fe400078efcff */
[----:B------:R-:W-:Y:S01]  /*10320*/  ISETP.LT.OR P5, PT, R28, 0x31, !P3 ;  /* 0x000000311c00780c */ /* 0x000fe20005fa1670 */
[----:B------:R-:W-:Y:S01]  /*10330*/  IMAD.X R3, RZ, RZ, R6, P0 ;  /* 0x000000ffff037224 */ /* 0x000fe200000e0606 */
[C---:B------:R-:W-:Y:S02]  /*10340*/  LOP3.LUT P6, RZ, R16.reuse, 0x1000, RZ, 0xc0, !PT ;  /* 0x0000100010ff7812 */ /* 0x040fe400078cc0ff */
[----:B------:R-:W-:-:S02]  /*10350*/  LOP3.LUT P0, RZ, R16, 0x100, RZ, 0xc0, !PT ;  /* 0x0000010010ff7812 */ /* 0x000fc4000780c0ff */
[----:B------:R-:W-:Y:S02]  /*10360*/  ISETP.LT.OR P3, PT, R28, 0x31, !P1 ;  /* 0x000000311c00780c */ /* 0x000fe40004f61670 */
[----:B------:R-:W-:-:S04]  /*10370*/  LOP3.LUT P1, RZ, R16, 0x200, RZ, 0xc0, !PT ;  /* 0x0000020010ff7812 */ /* 0x000fc8000782c0ff */
[----:B------:R-:W-:-:S03]  /*10380*/  ISETP.LT.OR P1, PT, R28, 0x31, P1 ;  /* 0x000000311c00780c */ /* 0x000fc60000f21670 */
[----:B------:R-:W-:Y:S01]  /*10390*/  @!PT LDS RZ, [RZ] ;  /* 0x00000000fffff984 */ /* 0x000fe20000000800 */
[----:B------:R-:W-:Y:S01]  /*103a0*/  @!PT LDS RZ, [RZ] ;  /* 0x00000000fffff984 */ /* 0x000fe20000000800 */
[----:B------:R-:W-:Y:S01]  /*103b0*/  @!PT LDS RZ, [RZ] ;  /* 0x00000000fffff984 */ /* 0x000fe20000000800 */
[----:B------:R1:W-:Y:S01]  /*103c0*/  LDGSTS.E.BYPASS.LTC128B.128 [R5+0x1c00], desc[UR50][R2.64], !P6 ;  /* 0x01c0000002057fae */ /* 0x0003e2000f101d72 */
[----:B------:R-:W-:-:S03]  /*103d0*/  LOP3.LUT P6, RZ, R16, 0x4000, RZ, 0xc0, !PT ;  /* 0x0000400010ff7812 */ /* 0x000fc600078cc0ff */
[----:B------:R1:W-:Y:S01]  /*103e0*/  LDGSTS.E.BYPASS.LTC128B.128 [R5+0x3c00], desc[UR50][R2.64+0x80], !P0 ;  /* 0x03c0008002057fae */ /* 0x0003e2000c101d72 */
[----:B------:R-:W-:-:S09]  /*103f0*/  PLOP3.LUT P0, PT, PT, PT, PT, 0x80, 0x0 ;  /* 0x000000000000781c */ /* 0x000fd20003f0f070 */
[----:B------:R1:W-:Y:S04]  /*10400*/  LDGSTS.E.BYPASS.LTC128B.128 [R5+0x5c00], desc[UR50][R2.64+0x100], !P6 ;  /* 0x05c0010002057fae */ /* 0x0003e8000f101d72 */
[----:B------:R1:W-:Y:S04]  /*10410*/  LDGSTS.E.BYPASS.LTC128B.128 [R5+0x7c00], desc[UR50][R2.64+0x180], !P5 ;  /* 0x07c0018002057fae */ /* 0x0003e8000e901d72 */
[----:B------:R1:W-:Y:S04]  /*10420*/  LDGSTS.E.BYPASS.LTC128B.128 [R5+0x9c00], desc[UR50][R2.64+0x200], !P4 ;  /* 0x09c0020002057fae */ /* 0x0003e8000e101d72 */
[----:B------:R1:W-:Y:S04]  /*10430*/  LDGSTS.E.BYPASS.LTC128B.128 [R5+0xbc00], desc[UR50][R2.64+0x280], !P3 ;  /* 0x0bc0028002057fae */ /* 0x0003e8000d901d72 */
[----:B------:R1:W-:Y:S04]  /*10440*/  LDGSTS.E.BYPASS.LTC128B.128 [R5+0xdc00], desc[UR50][R2.64+0x300], !P2 ;  /* 0x0dc0030002057fae */ /* 0x0003e8000d101d72 */
[----:B------:R1:W-:Y:S01]  /*10450*/  LDGSTS.E.BYPASS.LTC128B.128 [R5+0xfc00], desc[UR50][R2.64+0x380], !P1 ;  /* 0x0fc0038002057fae */ /* 0x0003e2000c901d72 */
[----:B------:R-:W-:Y:S01]  /*10460*/  NOP ;  /* 0x0000000000007918 */ /* 0x000fe20000000000 */
.L_x_441:
[----:B------:R-:W-:Y:S02]  /*10470*/  PLOP3.LUT P1, PT, P1, P0, PT, 0xa2, 0x0 ;  /* 0x000000000000781c */ /* 0x000fe40000f21472 */
[----:B------:R-:W-:-:S08]  /*10480*/  @P0 R2UR P1, UR4, R19 ;  /* 0x00000000130402ca */ /* 0x000fd00000020000 */
[----:B------:R-:W-:-:S05]  /*10490*/  @P0 PLOP3.LUT P0, PT, P1, PT, PT, 0x80, 0x0 ;  /* 0x000000000000081c */ /* 0x000fca0000f0f070 */
[----:B------:R-:W-:Y:S01]  /*104a0*/  @!P1 SYNCS.ARRIVE.TRANS64.RED.A0T1 RZ, [UR4+0x28c50], RZ ;  /* 0x028c50ffffff99a7 */ /* 0x000fe20008200404 */
[----:B------:R-:W-:Y:S07]  /*104b0*/  @!P1 ARRIVES.LDGSTSBAR.64.TRANSCNT [UR4+0x28c50] ;  /* 0x028c5000ff0099b0 */ /* 0x000fee0008000a84 */
[----:B------:R-:W-:Y:S05]  /*104c0*/  @P0 BRA.U.ANY `(.L_x_441) ;  /* 0xfffffffd00e80947 */ /* 0x000fea000393ffff */
[----:B------:R-:W-:Y:S01]  /*104d0*/  NOP ;  /* 0x0000000000007918 */ /* 0x000fe20000000000 */
[----:B-1----:R-:W-:-:S05]  /*104e0*/  IMAD.U32 R2, RZ, RZ, UR36 ;  /* 0x00000024ff027e24 */ /* 0x002fca000f8e00ff */
[----:B------:R-:W-:-:S13]  /*104f0*/  ISETP.NE.AND P2, PT, R2, 0x3, PT ;  /* 0x000000030200780c */ /* 0x000fda0003f45270 */
[----:B------:R-:W-:Y:S05]  /*10500*/  @!P2 BRA `(.L_x_442) ;  /* 0x000000000004a947 */ /* 0x000fea0003800000 */
[----:B------:R-:W-:Y:S01]  /*10510*/  BPT.TRAP 0x1 ;  /* 0x000000040000795c */ /* 0x000fe20000300000 */
.L_x_442:
[----:B------:R-:W2:Y:S01]  /*10520*/  LDL.LU R2, [R1+0xc] ;  /* 0x00000c0001027983 */ /* 0x000ea20000300800 */
[----:B------:R1:W-:Y:S01]  /*10530*/  SYNCS.ARRIVE.TRANS64.A1T0 RZ, [R19+URZ+0x28c50], RZ ;  /* 0x028c50ff13ff79a7 */ /* 0x0003e2000810003f */
[----:B------:R-:W-:Y:S01]  /*10540*/  BSSY B0, `(.L_x_443) ;  /* 0x00000f1000007945 */ /* 0x000fe20003800000 */
[----:B--2---:R-:W-:-:S05]  /*10550*/  VIADD R7, R2, 0xfffffffe ;  /* 0xfffffffe02077836 */ /* 0x004fca0000000000 */
[----:B------:R-:W-:-:S13]  /*10560*/  ISETP.GE.AND P0, PT, R7, R30, PT ;  /* 0x0000001e0700720c */ /* 0x000fda0003f06270 */
[----:B-1----:R-:W-:Y:S05]  /*10570*/  @!P0 BRA `(.L_x_444) ;  /* 0x0000000c00b48947 */ /* 0x002fea0003800000 */
[----:B------:R-:W2:Y:S04]  /*10580*/  LDL.LU R3, [R1+0x28] ;  /* 0x0000280001037983 */ /* 0x000ea80000300800 */
[----:B------:R-:W3:Y:S01]  /*10590*/  LDL.LU R2, [R1] ;  /* 0x0000000001027983 */ /* 0x000ee20000300800 */
[----:B--2---:R-:W-:Y:S02]  /*105a0*/  LOP3.LUT R29, R3, 0x40, RZ, 0xc0, !PT ;  /* 0x00000040031d7812 */ /* 0x004fe400078ec0ff */
[----:B---3--:R-:W-:Y:S02]  /*105b0*/  LOP3.LUT R28, R2, 0x80, RZ, 0xc0, !PT ;  /* 0x00000080021c7812 */ /* 0x008fe400078ec0ff */
[----:B------:R-:W-:Y:S02]  /*105c0*/  SHF.R.U32.HI R29, RZ, 0x2, R29 ;  /* 0x00000002ff1d7819 */ /* 0x000fe4000001161d */
[----:B------:R-:W-:-:S07]  /*105d0*/  SHF.R.U32.HI R28, RZ, 0x3, R28 ;  /* 0x00000003ff1c7819 */ /* 0x000fce000001161c */
.L_x_457:
[----:B0-----:R-:W0:Y:S01]  /*105e0*/  S2R R4, SR_TID.X ;  /* 0x0000000000047919 */ /* 0x001e220000002100 */
[----:B-1----:R-:W1:Y:S01]  /*105f0*/  LDC R2, c[0x0][0x430] ;  /* 0x00010c00ff027b82 */ /* 0x002e620000000800 */
[----:B--23--:R-:W-:Y:S01]  /*10600*/  IMAD R6, R7, 0x40, R31 ;  /* 0x0000004007067824 */ /* 0x00cfe200078e021f */
[----:B------:R-:W-:Y:S05]  /*10610*/  YIELD ;  /* 0x0000000000007946 */ /* 0x000fea0003800000 */
[----:B------:R-:W-:Y:S01]  /*10620*/  IMAD.U32 R11, RZ, RZ, UR36 ;  /* 0x00000024ff0b7e24 */ /* 0x000fe2000f8e00ff */
[----:B------:R-:W-:Y:S01]  /*10630*/  ULDC UR4, c[0x0][0x430] ;  /* 0x00010c0000047ab9 */ /* 0x000fe20000000800 */
[----:B------:R-:W-:Y:S01]  /*10640*/  VIADD R18, R18, 0x1 ;  /* 0x0000000112127836 */ /* 0x000fe20000000000 */
[----:B-1----:R-:W-:Y:S01]  /*10650*/  ISETP.NE.AND P0, PT, R2, 0x1, PT ;  /* 0x000000010200780c */ /* 0x002fe20003f05270 */
[----:B0-----:R-:W-:-:S05]  /*10660*/  IMAD.SHL.U32 R4, R4, 0x10, RZ ;  /* 0x0000001004047824 */ /* 0x001fca00078e00ff */
[----:B------:R-:W-:-:S07]  /*10670*/  LOP3.LUT R4, R36, 0x70, R4, 0xf8, !PT ;  /* 0x0000007024047812 */ /* 0x000fce00078ef804 */
[----:B------:R-:W0:Y:S01]  /*10680*/  @P0 LDC R3, c[0x0][0x434] ;  /* 0x00010d00ff030b82 */ /* 0x000e220000000800 */
[C---:B------:R-:W-:Y:S01]  /*10690*/  ISETP.GT.U32.AND P1, PT, R4.reuse, 0x3f, PT ;  /* 0x0000003f0400780c */ /* 0x040fe20003f24070 */
[----:B------:R-:W-:-:S06]  /*106a0*/  IMAD.IADD R6, R4, 0x1, R6 ;  /* 0x0000000104067824 */ /* 0x000fcc00078e0206 */
[----:B------:R-:W1:Y:S01]  /*106b0*/  @P0 LDC R2, c[0x0][0x438] ;  /* 0x00010e00ff020b82 */ /* 0x000e620000000800 */
[----:B------:R-:W-:-:S07]  /*106c0*/  IMAD.MOV.U32 R10, RZ, RZ, R6 ;  /* 0x000000ffff0a7224 */ /* 0x000fce00078e0006 */
[----:B------:R-:W2:Y:S01]  /*106d0*/  @!P1 LDC.64 R4, c[0x0][0x428] ;  /* 0x00010a00ff049b82 */ /* 0x000ea20000000a00 */
[----:B0-----:R-:W-:-:S07]  /*106e0*/  @P0 IMAD.HI.U32 R3, R6, R3, RZ ;  /* 0x0000000306030227 */ /* 0x001fce00078e00ff */
[----:B------:R-:W0:Y:S01]  /*106f0*/  @!P1 LDC.64 R8, c[0x0][0x418] ;  /* 0x00010600ff089b82 */ /* 0x000e220000000a00 */
[----:B-1----:R-:W-:-:S04]  /*10700*/  @P0 SHF.R.U32.HI R10, RZ, R2, R3 ;  /* 0x00000002ff0a0219 */ /* 0x002fc80000011603 */
[--C-:B------:R-:W-:Y:S01]  /*10710*/  @!P1 SHF.R.S32.HI R3, RZ, 0x1f, R10.reuse ;  /* 0x0000001fff039819 */ /* 0x100fe2000001140a */
[----:B------:R-:W-:-:S04]  /*10720*/  @!P1 IMAD.MOV.U32 R2, RZ, RZ, R10 ;  /* 0x000000ffff029224 */ /* 0x000fc800078e000a */
[----:B--2---:R-:W-:-:S04]  /*10730*/  @!P1 IMAD.WIDE.U32 R2, R23, R4, R2 ;  /* 0x0000000417029225 */ /* 0x004fc800078e0002 */
[----:B------:R-:W-:-:S04]  /*10740*/  @!P1 IMAD R4, R32, R4, RZ ;  /* 0x0000000420049224 */ /* 0x000fc800078e02ff */
[----:B------:R-:W-:Y:S01]  /*10750*/  @!P1 IMAD R5, R23, R5, R4 ;  /* 0x0000000517059224 */ /* 0x000fe200078e0204 */
[----:B0-----:R-:W-:Y:S01]  /*10760*/  @!P1 LEA R8, P0, R2, R8, 0x2 ;  /* 0x0000000802089211 */ /* 0x001fe200078010ff */
[----:B------:R-:W-:Y:S02]  /*10770*/  IMAD.MOV.U32 R4, RZ, RZ, RZ ;  /* 0x000000ffff047224 */ /* 0x000fe400078e00ff */
[----:B------:R-:W-:Y:S02]  /*10780*/  @!P1 IMAD.IADD R3, R5, 0x1, R3 ;  /* 0x0000000105039824 */ /* 0x000fe400078e0203 */
[----:B------:R-:W-:-:S03]  /*10790*/  IMAD.MOV R5, RZ, RZ, -R10 ;  /* 0x000000ffff057224 */ /* 0x000fc600078e0a0a */
[----:B------:R-:W-:Y:S01]  /*107a0*/  @!P1 LEA.HI.X R9, R2, R9, R3, 0x2, P0 ;  /* 0x0000000902099211 */ /* 0x000fe200000f1403 */
[----:B------:R-:W-:Y:S01]  /*107b0*/  IMAD R5, R5, UR4, R6 ;  /* 0x0000000405057c24 */ /* 0x000fe2000f8e0206 */
[----:B------:R-:W-:-:S03]  /*107c0*/  ISETP.NE.AND P0, PT, R18, 0x2, PT ;  /* 0x000000021200780c */ /* 0x000fc60003f05270 */
[----:B------:R0:W5:Y:S01]  /*107d0*/  @!P1 LDG.E R4, desc[UR50][R8.64] ;  /* 0x0000003208049981 */ /* 0x000162000c1e1900 */
[----:B------:R-:W-:Y:S01]  /*107e0*/  ISETP.NE.AND P1, PT, R11, 0x3, PT ;  /* 0x000000030b00780c */ /* 0x000fe20003f25270 */
[----:B------:R-:W-:Y:S01]  /*107f0*/  IMAD.MOV.U32 R3, RZ, RZ, R7 ;  /* 0x000000ffff037224 */ /* 0x000fe200078e0007 */
[----:B------:R-:W-:Y:S01]  /*10800*/  SEL R2, RZ, 0x1, P0 ;  /* 0x00000001ff027807 */ /* 0x000fe20000000000 */
[----:B------:R-:W-:Y:S01]  /*10810*/  VIADD R7, R7, 0xffffffff ;  /* 0xffffffff07077836 */ /* 0x000fe20000000000 */
[----:B------:R-:W-:Y:S02]  /*10820*/  SEL R18, R18, RZ, P0 ;  /* 0x000000ff12127207 */ /* 0x000fe40000000000 */
[----:B------:R-:W-:Y:S02]  /*10830*/  LOP3.LUT R22, R22, R2, RZ, 0x3c, !PT ;  /* 0x0000000216167212 */ /* 0x000fe400078e3cff */
[----:B------:R-:W-:-:S05]  /*10840*/  ISETP.GT.AND P3, PT, R3, R30, PT ;  /* 0x0000001e0300720c */ /* 0x000fca0003f64270 */
[----:B0-----:R-:W-:Y:S08]  /*10850*/  @!P1 BRA `(.L_x_445) ;  /* 0x0000000000049947 */ /* 0x001ff00003800000 */
[----:B------:R-:W-:Y:S01]  /*10860*/  BPT.TRAP 0x1 ;  /* 0x000000040000795c */ /* 0x000fe20000300000 */
.L_x_445:
[----:B------:R-:W-:Y:S01]  /*10870*/  IMAD R6, R18, 0x8, R17 ;  /* 0x0000000812067824 */ /* 0x000fe200078e0211 */
[----:B------:R-:W-:Y:S01]  /*10880*/  SHF.L.U32 R19, R22, 0x1f, RZ ;  /* 0x0000001f16137819 */ /* 0x000fe200000006ff */
[----:B------:R-:W-:Y:S01]  /*10890*/  BSSY B1, `(.L_x_446) ;  /* 0x0000004000017945 */ /* 0x000fe20003800000 */
[----:B------:R-:W-:Y:S02]  /*108a0*/  SHF.R.S32.HI R9, RZ, 0x1f, R5 ;  /* 0x0000001fff097819 */ /* 0x000fe40000011405 */
[----:B------:R-:W0:Y:S02]  /*108b0*/  SYNCS.PHASECHK.TRANS64.TRYWAIT P0, [R6+URZ+0x28c40], R19 ;  /* 0x028c4013060075a7 */ /* 0x000e24000800017f */
[----:B0-----:R-:W-:Y:S05]  /*108c0*/  @!P0 BRA `(.L_x_447) ;  /* 0x0000003400088947 */ /* 0x001fea0003800000 */
.L_x_522:
[----:B------:R-:W-:Y:S05]  /*108d0*/  BSYNC B1 ;  /* 0x0000000000017941 */ /* 0x000fea0003800000 */
.L_x_446:
[----:B------:R-:W-:Y:S01]  /*108e0*/  ULDC.64 UR4, c[0x0][0x300] ;  /* 0x0000c00000047ab9 */ /* 0x000fe20000000a00 */
[----:B-----5:R-:W-:Y:S01]  /*108f0*/  SHF.R.S32.HI R10, RZ, 0x1f, R4 ;  /* 0x0000001fff0a7819 */ /* 0x020fe20000011404 */
[----:B------:R-:W-:Y:S01]  /*10900*/  IMAD R8, R9, UR4, RZ ;  /* 0x0000000409087c24 */ /* 0x000fe2000f8e02ff */
[----:B------:R-:W-:Y:S01]  /*10910*/  ULDC.64 UR6, c[0x0][0x2e8] ;  /* 0x0000ba0000067ab9 */ /* 0x000fe20000000a00 */
[----:B------:R-:W-:Y:S01]  /*10920*/  IMAD.WIDE.U32 R2, R5, UR4, RZ ;  /* 0x0000000405027c25 */ /* 0x000fe2000f8e00ff */
[----:B------:R-:W-:-:S03]  /*10930*/  LOP3.LUT P1, RZ, R16, 0x2, RZ, 0xc0, !PT ;  /* 0x0000000210ff7812 */ /* 0x000fc6000782c0ff */
[----:B------:R-:W-:Y:S01]  /*10940*/  IMAD R8, R5, UR5, R8 ;  /* 0x0000000505087c24 */ /* 0x000fe2000f8e0208 */
[----:B------:R-:W-:-:S03]  /*10950*/  ULDC.64 UR4, c[0x0][0x310] ;  /* 0x0000c40000047ab9 */ /* 0x000fc60000000a00 */
[----:B------:R-:W-:Y:S02]  /*10960*/  IMAD.IADD R3, R3, 0x1, R8 ;  /* 0x0000000103037824 */ /* 0x000fe400078e0208 */
[----:B------:R-:W-:Y:S02]  /*10970*/  IMAD R8, R10, UR4, RZ ;  /* 0x000000040a087c24 */ /* 0x000fe4000f8e02ff */
[----:B------:R-:W-:-:S04]  /*10980*/  IMAD.WIDE.U32 R2, R4, UR4, R2 ;  /* 0x0000000404027c25 */ /* 0x000fc8000f8e0002 */
[----:B------:R-:W-:Y:S01]  /*10990*/  IMAD R8, R4, UR5, R8 ;  /* 0x0000000504087c24 */ /* 0x000fe2000f8e0208 */
[----:B------:R-:W-:-:S03]  /*109a0*/  ULDC.64 UR4, c[0x0][0x308] ;  /* 0x0000c20000047ab9 */ /* 0x000fc60000000a00 */
[----:B------:R-:W-:Y:S02]  /*109b0*/  IMAD.IADD R3, R3, 0x1, R8 ;  /* 0x0000000103037824 */ /* 0x000fe400078e0208 */
[----:B------:R-:W-:Y:S02]  /*109c0*/  IMAD R8, R18, 0x1000, R33 ;  /* 0x0000100012087824 */ /* 0x000fe400078e0221 */
[----:B------:R-:W-:Y:S01]  /*109d0*/  IMAD.WIDE.U32 R2, R26, UR4, R2 ;  /* 0x000000041a027c25 */ /* 0x000fe2000f8e0002 */
[----:B------:R-:W-:-:S03]  /*109e0*/  UMOV UR4, 0xffffffff ;  /* 0xffffffff00047882 */ /* 0x000fc60000000000 */
[----:B------:R-:W-:Y:S01]  /*109f0*/  IMAD R25, R26, UR5, R3 ;  /* 0x000000051a197c24 */ /* 0x000fe2000f8e0203 */
[----:B------:R-:W-:-:S04]  /*10a00*/  LEA R20, P0, R2, UR6, 0x1 ;  /* 0x0000000602147c11 */ /* 0x000fc8000f8008ff */
[----:B------:R-:W-:Y:S01]  /*10a10*/  LEA.HI.X R25, R2, UR7, R25, 0x1, P0 ;  /* 0x0000000702197c11 */ /* 0x000fe200080f0c19 */
[----:B------:R-:W-:Y:S08]  /*10a20*/  BRA.DIV UR4, `(.L_x_448) ;  /* 0x0000003204c47947 */ /* 0x000ff0000b800000 */
[----:B------:R-:W1:Y:S01]  /*10a30*/  SHFL.IDX PT, R2, R20, RZ, 0x181f ;  /* 0x00181fff14027589 */ /* 0x000e6200000e0000 */
[----:B------:R-:W-:-:S03]  /*10a40*/  IMAD R21, R8, 0x2, R17 ;  /* 0x0000000208157824 */ /* 0x000fc600078e0211 */
[----:B------:R-:W2:Y:S01]  /*10a50*/  SHFL.IDX PT, R3, R25, RZ, 0x181f ;  /* 0x00181fff19037589 */ /* 0x000ea200000e0000 */
[----:B-1----:R-:W-:-:S05]  /*10a60*/  IADD3 R2, P0, R2, R0, RZ ;  /* 0x0000000002027210 */ /* 0x002fca0007f1e0ff */
[----:B--2---:R-:W-:-:S05]  /*10a70*/  IMAD.X R3, RZ, RZ, R3, P0 ;  /* 0x000000ffff037224 */ /* 0x004fca00000e0603 */
[----:B------:R-:W-:Y:S01]  /*10a80*/  @!PT LDS RZ, [RZ] ;  /* 0x00000000fffff984 */ /* 0x000fe20000000800 */
[----:B------:R1:W-:Y:S04]  /*10a90*/  LDGSTS.E.BYPASS.LTC128B.128 [R21+0x22400], desc[UR50][R2.64], !P1 ;  /* 0x2240000002157fae */ /* 0x0003e8000c901d72 */
[----:B-1----:R-:W1:Y:S04]  /*10aa0*/  SHFL.IDX PT, R2, R20, 0x1, 0x181f ;  /* 0x00381f0014027f89 */ /* 0x002e6800000e0000 */
[----:B------:R-:W2:Y:S01]  /*10ab0*/  SHFL.IDX PT, R3, R25, 0x1, 0x181f ;  /* 0x00381f0019037f89 */ /* 0x000ea200000e0000 */
[----:B-1----:R-:W-:-:S05]  /*10ac0*/  IADD3 R2, P0, R2, R0, RZ ;  /* 0x0000000002027210 */ /* 0x002fca0007f1e0ff */
[----:B--2---:R-:W-:-:S05]  /*10ad0*/  IMAD.X R3, RZ, RZ, R3, P0 ;  /* 0x000000ffff037224 */ /* 0x004fca00000e0603 */
[----:B------:R1:W-:Y:S04]  /*10ae0*/  LDGSTS.E.BYPASS.LTC128B.128 [R21+0x22c00], desc[UR50][R2.64], !P1 ;  /* 0x22c0000002157fae */ /* 0x0003e8000c901d72 */
[----:B-1----:R-:W1:Y:S04]  /*10af0*/  SHFL.IDX PT, R2, R20, 0x2, 0x181f ;  /* 0x00581f0014027f89 */ /* 0x002e6800000e0000 */
[----:B------:R-:W2:Y:S04]  /*10b00*/  SHFL.IDX PT, R3, R25, 0x2, 0x181f ;  /* 0x00581f0019037f89 */ /* 0x000ea800000e0000 */
[----:B------:R-:W3:Y:S01]  /*10b10*/  SHFL.IDX PT, R25, R25, 0x3, 0x181f ;  /* 0x00781f0019197f89 */ /* 0x000ee200000e0000 */
[----:B-1----:R-:W-:-:S05]  /*10b20*/  IADD3 R2, P0, R2, R0, RZ ;  /* 0x0000000002027210 */ /* 0x002fca0007f1e0ff */
[----:B--2---:R-:W-:-:S05]  /*10b30*/  IMAD.X R3, RZ, RZ, R3, P0 ;  /* 0x000000ffff037224 */ /* 0x004fca00000e0603 */
[----:B------:R1:W-:Y:S04]  /*10b40*/  LDGSTS.E.BYPASS.LTC128B.128 [R21+0x23400], desc[UR50][R2.64], !P1 ;  /* 0x2340000002157fae */ /* 0x0003e8000c901d72 */
[----:B-1-3--:R1:W2:Y:S02]  /*10b50*/  SHFL.IDX PT, R2, R20, 0x3, 0x181f ;  /* 0x00781f0014027f89 */ /* 0x00a2a400000e0000 */
.L_x_532:
[----:B--2---:R-:W-:-:S05]  /*10b60*/  IADD3 R2, P0, R2, R0, RZ ;  /* 0x0000000002027210 */ /* 0x004fca0007f1e0ff */
[----:B------:R-:W-:Y:S01]  /*10b70*/  IMAD.X R3, RZ, RZ, R25, P0 ;  /* 0x000000ffff037224 */ /* 0x000fe200000e0619 */
[----:B------:R-:W-:-:S04]  /*10b80*/  PLOP3.LUT P0, PT, PT, PT, PT, 0x80, 0x0 ;  /* 0x000000000000781c */ /* 0x000fc80003f0f070 */
[----:B------:R-:W-:Y:S01]  /*10b90*/  @!PT LDS RZ, [RZ] ;  /* 0x00000000fffff984 */ /* 0x000fe20000000800 */
[----:B------:R-:W-:Y:S01]  /*10ba0*/  @!PT LDS RZ, [RZ] ;  /* 0x00000000fffff984 */ /* 0x000fe20000000800 */
[----:B------:R-:W-:Y:S01]  /*10bb0*/  @!PT LDS RZ, [RZ] ;  /* 0x00000000fffff984 */ /* 0x000fe20000000800 */
[----:B------:R2:W-:Y:S01]  /*10bc0*/  LDGSTS.E.BYPASS.LTC128B.128 [R21+0x23c00], desc[UR50][R2.64], !P1 ;  /* 0x23c0000002157fae */ /* 0x0005e2000c901d72 */
[----:B------:R-:W-:-:S08]  /*10bd0*/  NOP ;  /* 0x0000000000007918 */ /* 0x000fd00000000000 */
.L_x_449:
[----:B------:R-:W-:Y:S02]  /*10be0*/  PLOP3.LUT P1, PT, P1, P0, PT, 0xa2, 0x0 ;  /* 0x000000000000781c */ /* 0x000fe40000f21472 */
[----:B------:R-:W-:-:S08]  /*10bf0*/  @P0 R2UR P1, UR4, R6 ;  /* 0x00000000060402ca */ /* 0x000fd00000020000 */
[----:B------:R-:W-:-:S05]  /*10c00*/  @P0 PLOP3.LUT P0, PT, P1, PT, PT, 0x80, 0x0 ;  /* 0x000000000000081c */ /* 0x000fca0000f0f070 */
[----:B------:R-:W-:Y:S01]  /*10c10*/  @!P1 SYNCS.ARRIVE.TRANS64.RED.A0T1 RZ, [UR4+0x28c30], RZ ;  /* 0x028c30ffffff99a7 */ /* 0x000fe20008200404 */
[----:B------:R-:W-:Y:S07]  /*10c20*/  @!P1 ARRIVES.LDGSTSBAR.64.TRANSCNT [UR4+0x28c30] ;  /* 0x028c3000ff0099b0 */ /* 0x000fee0008000a84 */
[----:B------:R-:W-:Y:S05]  /*10c30*/  @P0 BRA.U.ANY `(.L_x_449) ;  /* 0xfffffffd00e80947 */ /* 0x000fea000393ffff */
[----:B------:R-:W-:Y:S01]  /*10c40*/  NOP ;  /* 0x0000000000007918 */ /* 0x000fe20000000000 */
[----:B--2---:R-:W-:-:S05]  /*10c50*/  IMAD.U32 R2, RZ, RZ, UR36 ;  /* 0x00000024ff027e24 */ /* 0x004fca000f8e00ff */
[----:B------:R-:W-:-:S13]  /*10c60*/  ISETP.NE.AND P2, PT, R2, 0x3, PT ;  /* 0x000000030200780c */ /* 0x000fda0003f45270 */
[----:B------:R-:W-:Y:S05]  /*10c70*/  @!P2 BRA `(.L_x_450) ;  /* 0x000000000004a947 */ /* 0x000fea0003800000 */
[----:B------:R-:W-:Y:S01]  /*10c80*/  BPT.TRAP 0x1 ;  /* 0x000000040000795c */ /* 0x000fe20000300000 */
.L_x_450:
[----:B------:R2:W-:Y:S01]  /*10c90*/  SYNCS.ARRIVE.TRANS64.A1T0 RZ, [R6+URZ+0x28c30], RZ ;  /* 0x028c30ff06ff79a7 */ /* 0x0005e2000810003f */
[----:B------:R-:W-:Y:S05]  /*10ca0*/  @!P2 BRA `(.L_x_451) ;  /* 0x000000000004a947 */ /* 0x000fea0003800000 */
[----:B------:R-:W-:Y:S01]  /*10cb0*/  BPT.TRAP 0x1 ;  /* 0x000000040000795c */ /* 0x000fe20000300000 */
.L_x_451:
[----:B------:R-:W3:Y:S01]  /*10cc0*/  SYNCS.PHASECHK.TRANS64.TRYWAIT P0, [R6+URZ+0x28c60], R19 ;  /* 0x028c6013060075a7 */ /* 0x000ee2000800017f */
[----:B------:R-:W-:Y:S04]  /*10cd0*/  BSSY B1, `(.L_x_452) ;  /* 0x0000002000017945 */ /* 0x000fe80003800000 */
[----:B---3--:R-:W-:Y:S05]  /*10ce0*/  @!P0 BRA `(.L_x_453) ;  /* 0x0000003400308947 */ /* 0x008fea0003800000 */
.L_x_533:
[----:B------:R-:W-:Y:S05]  /*10cf0*/  BSYNC B1 ;  /* 0x0000000000017941 */ /* 0x000fea0003800000 */
.L_x_452:
[----:B------:R-:W-:Y:S01]  /*10d00*/  ULDC.64 UR4, c[0x0][0x328] ;  /* 0x0000ca0000047ab9 */ /* 0x000fe20000000a00 */
[----:B------:R-:W-:Y:S01]  /*10d10*/  ULDC.64 UR6, c[0x0][0x318] ;  /* 0x0000c60000067ab9 */ /* 0x000fe20000000a00 */
[----:B------:R-:W-:Y:S01]  /*10d20*/  IMAD R9, R9, UR4, RZ ;  /* 0x0000000409097c24 */ /* 0x000fe2000f8e02ff */
[C---:B------:R-:W-:Y:S01]  /*10d30*/  LOP3.LUT P5, RZ, R16.reuse, 0x8, RZ, 0xc0, !PT ;  /* 0x0000000810ff7812 */ /* 0x040fe200078ac0ff */
[----:B------:R-:W-:Y:S01]  /*10d40*/  IMAD.WIDE.U32 R2, R5, UR4, RZ ;  /* 0x0000000405027c25 */ /* 0x000fe2000f8e00ff */
[----:B------:R-:W-:-:S03]  /*10d50*/  LOP3.LUT P4, RZ, R16, 0x4, RZ, 0xc0, !PT ;  /* 0x0000000410ff7812 */ /* 0x000fc6000788c0ff */
[----:B------:R-:W-:Y:S01]  /*10d60*/  IMAD R9, R5, UR5, R9 ;  /* 0x0000000505097c24 */ /* 0x000fe2000f8e0209 */
[----:B------:R-:W-:Y:S01]  /*10d70*/  ULDC.64 UR4, c[0x0][0x338] ;  /* 0x0000ce0000047ab9 */ /* 0x000fe20000000a00 */
[----:B0--3--:R-:W-:Y:S02]  /*10d80*/  IMAD R19, R18, 0x7000, R8 ;  /* 0x0000700012137824 */ /* 0x009fe400078e0208 */
[----:B------:R-:W-:Y:S02]  /*10d90*/  IMAD.IADD R3, R3, 0x1, R9 ;  /* 0x0000000103037824 */ /* 0x000fe400078e0209 */
[----:B------:R-:W-:Y:S02]  /*10da0*/  IMAD R10, R10, UR4, RZ ;  /* 0x000000040a0a7c24 */ /* 0x000fe4000f8e02ff */
        /* <DEDUP_REMOVED lines=10> */
[----:B------:R-:W0:Y:S01]  /*10e50*/  SHFL.IDX PT, R2, R9, RZ, 0x181f ;  /* 0x00181fff09027589 */ /* 0x000e2200000e0000 */
[C---:B------:R-:W-:Y:S01]  /*10e60*/  LOP3.LUT P1, RZ, R16.reuse, 0x80, RZ, 0xc0, !PT ;  /* 0x0000008010ff7812 */ /* 0x040fe2000782c0ff */
[----:B------:R-:W-:Y:S01]  /*10e70*/  IMAD R19, R19, 0x2, R17 ;  /* 0x0000000213137824 */ /* 0x000fe200078e0211 */
[C---:B------:R-:W-:Y:S01]  /*10e80*/  LOP3.LUT P2, RZ, R16.reuse, 0x40, RZ, 0xc0, !PT ;  /* 0x0000004010ff7812 */ /* 0x040fe2000784c0ff */
[----:B------:R-:W3:Y:S01]  /*10e90*/  SHFL.IDX PT, R3, R10, RZ, 0x181f ;  /* 0x00181fff0a037589 */ /* 0x000ee200000e0000 */
[----:B------:R-:W-:-:S03]  /*10ea0*/  LOP3.LUT R16, R16, 0xffffbfff, RZ, 0xc0, !PT ;  /* 0xffffbfff10107812 */ /* 0x000fc600078ec0ff */
[----:B------:R-:W4:Y:S01]  /*10eb0*/  SHFL.IDX PT, R14, R9, 0x1, 0x181f ;  /* 0x00381f00090e7f89 */ /* 0x000f2200000e0000 */
[----:B------:R-:W-:-:S03]  /*10ec0*/  @P3 LOP3.LUT R16, R16, 0x4000, RZ, 0xfc, !PT ;  /* 0x0000400010103812 */ /* 0x000fc600078efcff */
[----:B------:R-:W5:Y:S01]  /*10ed0*/  SHFL.IDX PT, R5, R10, 0x1, 0x181f ;  /* 0x00381f000a057f89 */ /* 0x000f6200000e0000 */
[C---:B------:R-:W-:Y:S02]  /*10ee0*/  LOP3.LUT P3, RZ, R16.reuse, 0x20, RZ, 0xc0, !PT ;  /* 0x0000002010ff7812 */ /* 0x040fe4000786c0ff */
[C---:B------:R-:W-:Y:S01]  /*10ef0*/  LOP3.LUT P6, RZ, R16.reuse, 0x10, RZ, 0xc0, !PT ;  /* 0x0000001010ff7812 */ /* 0x040fe200078cc0ff */
[----:B------:R-:W-:Y:S01]  /*10f00*/  SHFL.IDX PT, R8, R10, 0x2, 0x181f ;  /* 0x00581f000a087f89 */ /* 0x000fe200000e0000 */
[----:B------:R-:W-:-:S03]  /*10f10*/  LOP3.LUT R16, R16, 0xfffeffff, RZ, 0xc0, !PT ;  /* 0xfffeffff10107812 */ /* 0x000fc600078ec0ff */
[----:B------:R-:W-:Y:S01]  /*10f20*/  SHFL.IDX PT, R10, R10, 0x3, 0x181f ;  /* 0x00781f000a0a7f89 */ /* 0x000fe200000e0000 */
[----:B0-----:R-:W-:-:S05]  /*10f30*/  IADD3 R2, P0, R2, R0, RZ ;  /* 0x0000000002027210 */ /* 0x001fca0007f1e0ff */
[----:B------:R-:W-:Y:S01]  /*10f40*/  @P3 LOP3.LUT R16, R16, 0x10000, RZ, 0xfc, !PT ;  /* 0x0001000010103812 */ /* 0x000fe200078efcff */
[----:B---3--:R-:W-:Y:S01]  /*10f50*/  IMAD.X R3, RZ, RZ, R3, P0 ;  /* 0x000000ffff037224 */ /* 0x008fe200000e0603 */
[----:B------:R-:W-:-:S04]  /*10f60*/  ISETP.NE.U32.AND P0, PT, R29, RZ, PT ;  /* 0x000000ff1d00720c */ /* 0x000fc80003f05070 */
[----:B------:R-:W-:Y:S01]  /*10f70*/  LDGSTS.E.BYPASS.LTC128B.128 [R19+0x400], desc[UR50][R2.64], !P1 ;  /* 0x0040000002137fae */ /* 0x000fe2000c901d72 */
[----:B------:R-:W-:-:S03]  /*10f80*/  ISETP.NE.U32.AND P1, PT, R28, RZ, PT ;  /* 0x000000ff1c00720c */ /* 0x000fc60003f25070 */
[----:B------:R-:W-:Y:S01]  /*10f90*/  LDGSTS.E.BYPASS.LTC128B.128 [R19+0x2400], desc[UR50][R2.64+0x80], !P2 ;  /* 0x0240008002137fae */ /* 0x000fe2000d101d72 */
[----:B----4-:R-:W-:-:S03]  /*10fa0*/  IADD3 R4, P2, R14, R0, RZ ;  /* 0x000000000e047210 */ /* 0x010fc60007f5e0ff */
[----:B------:R-:W-:Y:S01]  /*10fb0*/  LDGSTS.E.BYPASS.LTC128B.128 [R19+0x4400], desc[UR50][R2.64+0x100], !P3 ;  /* 0x0440010002137fae */ /* 0x000fe2000d901d72 */
[C---:B------:R-:W-:Y:S01]  /*10fc0*/  LOP3.LUT P3, RZ, R16.reuse, 0x80, RZ, 0xc0, !PT ;  /* 0x0000008010ff7812 */ /* 0x040fe2000786c0ff */
[----:B-----5:R-:W-:Y:S01]  /*10fd0*/  IMAD.X R5, RZ, RZ, R5, P2 ;  /* 0x000000ffff057224 */ /* 0x020fe200010e0605 */
[C---:B------:R-:W-:Y:S01]  /*10fe0*/  LOP3.LUT P2, RZ, R16.reuse, 0x40, RZ, 0xc0, !PT ;  /* 0x0000004010ff7812 */ /* 0x040fe2000784c0ff */
[----:B------:R-:W-:Y:S04]  /*10ff0*/  LDGSTS.E.BYPASS.LTC128B.128 [R19+0x6400], desc[UR50][R2.64+0x180], !P6 ;  /* 0x0640018002137fae */ /* 0x000fe8000f101d72 */
[----:B------:R-:W-:Y:S04]  /*11000*/  LDGSTS.E.BYPASS.LTC128B.128 [R19+0x8400], desc[UR50][R2.64+0x200], !P5 ;  /* 0x0840020002137fae */ /* 0x000fe8000e901d72 */
[----:B------:R-:W-:Y:S04]  /*11010*/  LDGSTS.E.BYPASS.LTC128B.128 [R19+0xa400], desc[UR50][R2.64+0x280], !P4 ;  /* 0x0a40028002137fae */ /* 0x000fe8000e101d72 */
[----:B------:R-:W0:Y:S04]  /*11020*/  SHFL.IDX PT, R14, R9, 0x2, 0x181f ;  /* 0x00581f00090e7f89 */ /* 0x000e2800000e0000 */
[----:B------:R-:W-:Y:S04]  /*11030*/  LDGSTS.E.BYPASS.LTC128B.128 [R19+0xc400], desc[UR50][R2.64+0x300], P0 ;  /* 0x0c40030002137fae */ /* 0x000fe80008101d72 */
[----:B------:R0:W-:Y:S04]  /*11040*/  LDGSTS.E.BYPASS.LTC128B.128 [R19+0xe400], desc[UR50][R2.64+0x380], P1 ;  /* 0x0e40038002137fae */ /* 0x0001e80008901d72 */
[----:B------:R3:W-:Y:S01]  /*11050*/  LDGSTS.E.BYPASS.LTC128B.128 [R19+0xc00], desc[UR50][R4.64], !P3 ;  /* 0x00c0000004137fae */ /* 0x0007e2000d901d72 */
[----:B------:R-:W-:-:S02]  /*11060*/  LOP3.LUT P3, RZ, R16, 0x10000, RZ, 0xc0, !PT ;  /* 0x0001000010ff7812 */ /* 0x000fc4000786c0ff */
[----:B------:R-:W-:Y:S01]  /*11070*/  LOP3.LUT R16, R16, 0xffff7fff, RZ, 0xc0, !PT ;  /* 0xffff7fff10107812 */ /* 0x000fe200078ec0ff */
[----:B------:R3:W-:Y:S01]  /*11080*/  LDGSTS.E.BYPASS.LTC128B.128 [R19+0x2c00], desc[UR50][R4.64+0x80], !P2 ;  /* 0x02c0008004137fae */ /* 0x0007e2000d101d72 */
[----:B0-----:R-:W-:-:S09]  /*11090*/  IADD3 R2, P2, R14, R0, RZ ;  /* 0x000000000e027210 */ /* 0x001fd20007f5e0ff */
[----:B------:R-:W-:Y:S01]  /*110a0*/  @P3 LOP3.LUT R16, R16, 0x8000, RZ, 0xfc, !PT ;  /* 0x0000800010103812 */ /* 0x000fe200078efcff */
[----:B------:R3:W-:Y:S01]  /*110b0*/  LDGSTS.E.BYPASS.LTC128B.128 [R19+0x4c00], desc[UR50][R4.64+0x100], !P3 ;  /* 0x04c0010004137fae */ /* 0x0007e2000d901d72 */
[----:B------:R-:W-:Y:S02]  /*110c0*/  IMAD.X R3, RZ, RZ, R8, P2 ;  /* 0x000000ffff037224 */ /* 0x000fe400010e0608 */
[C---:B------:R-:W-:Y:S01]  /*110d0*/  LOP3.LUT P3, RZ, R16.reuse, 0x80, RZ, 0xc0, !PT ;  /* 0x0000008010ff7812 */ /* 0x040fe2000786c0ff */
[----:B------:R3:W-:Y:S01]  /*110e0*/  LDGSTS.E.BYPASS.LTC128B.128 [R19+0x6c00], desc[UR50][R4.64+0x180], !P6 ;  /* 0x06c0018004137fae */ /* 0x0007e2000f101d72 */
[----:B------:R-:W-:-:S03]  /*110f0*/  LOP3.LUT P2, RZ, R16, 0x40, RZ, 0xc0, !PT ;  /* 0x0000004010ff7812 */ /* 0x000fc6000784c0ff */
[----:B------:R3:W-:Y:S04]  /*11100*/  LDGSTS.E.BYPASS.LTC128B.128 [R19+0x8c00], desc[UR50][R4.64+0x200], !P5 ;  /* 0x08c0020004137fae */ /* 0x0007e8000e901d72 */
[----:B------:R3:W-:Y:S04]  /*11110*/  LDGSTS.E.BYPASS.LTC128B.128 [R19+0xac00], desc[UR50][R4.64+0x280], !P4 ;  /* 0x0ac0028004137fae */ /* 0x0007e8000e101d72 */
[----:B------:R3:W-:Y:S04]  /*11120*/  LDGSTS.E.BYPASS.LTC128B.128 [R19+0xcc00], desc[UR50][R4.64+0x300], P0 ;  /* 0x0cc0030004137fae */ /* 0x0007e80008101d72 */
[----:B------:R3:W-:Y:S04]  /*11130*/  LDGSTS.E.BYPASS.LTC128B.128 [R19+0xec00], desc[UR50][R4.64+0x380], P1 ;  /* 0x0ec0038004137fae */ /* 0x0007e80008901d72 */
[----:B------:R3:W-:Y:S01]  /*11140*/  LDGSTS.E.BYPASS.LTC128B.128 [R19+0x1400], desc[UR50][R2.64], !P3 ;  /* 0x0140000002137fae */ /* 0x0007e2000d901d72 */
[----:B------:R-:W-:-:S03]  /*11150*/  LOP3.LUT P3, RZ, R16, 0x8000, RZ, 0xc0, !PT ;  /* 0x0000800010ff7812 */ /* 0x000fc6000786c0ff */
[----:B------:R3:W-:Y:S04]  /*11160*/  LDGSTS.E.BYPASS.LTC128B.128 [R19+0x3400], desc[UR50][R2.64+0x80], !P2 ;  /* 0x0340008002137fae */ /* 0x0007e8000d101d72 */
[----:B------:R3:W0:Y:S06]  /*11170*/  SHFL.IDX PT, R14, R9, 0x3, 0x181f ;  /* 0x00781f00090e7f89 */ /* 0x00062c00000e0000 */
[----:B------:R3:W-:Y:S01]  /*11180*/  LDGSTS.E.BYPASS.LTC128B.128 [R19+0x5400], desc[UR50][R2.64+0x100], !P3 ;  /* 0x0540010002137fae */ /* 0x0007e2000d901d72 */
[----:B------:R-:W-:-:S03]  /*11190*/  LOP3.LUT P3, RZ, R16, 0x4000, RZ, 0xc0, !PT ;  /* 0x0000400010ff7812 */ /* 0x000fc6000786c0ff */
[----:B------:R3:W-:Y:S04]  /*111a0*/  LDGSTS.E.BYPASS.LTC128B.128 [R19+0x7400], desc[UR50][R2.64+0x180], !P6 ;  /* 0x0740018002137fae */ /* 0x0007e8000f101d72 */
[----:B------:R3:W-:Y:S04]  /*111b0*/  LDGSTS.E.BYPASS.LTC128B.128 [R19+0x9400], desc[UR50][R2.64+0x200], !P5 ;  /* 0x0940020002137fae */ /* 0x0007e8000e901d72 */
[----:B------:R3:W-:Y:S04]  /*111c0*/  LDGSTS.E.BYPASS.LTC128B.128 [R19+0xb400], desc[UR50][R2.64+0x280], !P4 ;  /* 0x0b40028002137fae */ /* 0x0007e8000e101d72 */
[----:B------:R3:W-:Y:S04]  /*111d0*/  LDGSTS.E.BYPASS.LTC128B.128 [R19+0xd400], desc[UR50][R2.64+0x300], P0 ;  /* 0x0d40030002137fae */ /* 0x0007e80008101d72 */
[----:B0-----:R3:W-:Y:S02]  /*111e0*/  LDGSTS.E.BYPASS.LTC128B.128 [R19+0xf400], desc[UR50][R2.64+0x380], P1 ;  /* 0x0f40038002137fae */ /* 0x0017e40008901d72 */
.L_x_543:
[----:B------:R-:W-:Y:S02]  /*111f0*/  LOP3.LUT R16, R16, 0xffff7fff, RZ, 0xc0, !PT ;  /* 0xffff7fff10107812 */ /* 0x000fe400078ec0ff */
[----:B---3--:R-:W-:Y:S02]  /*11200*/  IADD3 R2, P2, R14, R0, RZ ;  /* 0x000000000e027210 */ /* 0x008fe40007f5e0ff */
[----:B------:R-:W-:-:S03]  /*11210*/  @P1 LOP3.LUT R16, R16, 0x8000, RZ, 0xfc, !PT ;  /* 0x0000800010101812 */ /* 0x000fc600078efcff */
[----:B------:R-:W-:Y:S01]  /*11220*/  IMAD.X R3, RZ, RZ, R10, P2 ;  /* 0x000000ffff037224 */ /* 0x000fe200010e060a */
[C---:B------:R-:W-:Y:S02]  /*11230*/  LOP3.LUT P1, RZ, R16.reuse, 0x80, RZ, 0xc0, !PT ;  /* 0x0000008010ff7812 */ /* 0x040fe4000782c0ff */
[----:B------:R-:W-:-:S04]  /*11240*/  LOP3.LUT R16, R16, 0xffffbfff, RZ, 0xc0, !PT ;  /* 0xffffbfff10107812 */ /* 0x000fc800078ec0ff */
[----:B------:R-:W-:-:S04]  /*11250*/  @P3 LOP3.LUT R16, R16, 0x4000, RZ, 0xfc, !PT ;  /* 0x0000400010103812 */ /* 0x000fc800078efcff */
[C---:B------:R-:W-:Y:S02]  /*11260*/  LOP3.LUT P3, RZ, R16.reuse, 0x40, RZ, 0xc0, !PT ;  /* 0x0000004010ff7812 */ /* 0x040fe4000786c0ff */
[C---:B------:R-:W-:Y:S01]  /*11270*/  LOP3.LUT P2, RZ, R16.reuse, 0x20, RZ, 0xc0, !PT ;  /* 0x0000002010ff7812 */ /* 0x040fe2000784c0ff */
[----:B------:R-:W-:Y:S01]  /*11280*/  @!PT LDS RZ, [RZ] ;  /* 0x00000000fffff984 */ /* 0x000fe20000000800 */
[----:B------:R-:W-:Y:S01]  /*11290*/  @!PT LDS RZ, [RZ] ;  /* 0x00000000fffff984 */ /* 0x000fe20000000800 */
[----:B------:R-:W-:Y:S01]  /*112a0*/  @!PT LDS RZ, [RZ] ;  /* 0x00000000fffff984 */ /* 0x000fe20000000800 */
[----:B------:R0:W-:Y:S01]  /*112b0*/  LDGSTS.E.BYPASS.LTC128B.128 [R19+0x1c00], desc[UR50][R2.64], !P1 ;  /* 0x01c0000002137fae */ /* 0x0001e2000c901d72 */
[C---:B------:R-:W-:Y:S02]  /*112c0*/  LOP3.LUT P6, RZ, R16.reuse, 0x10, RZ, 0xc0, !PT ;  /* 0x0000001010ff7812 */ /* 0x040fe400078cc0ff */
[----:B------:R-:W-:-:S07]  /*112d0*/  LOP3.LUT P1, RZ, R16, 0x8000, RZ, 0xc0, !PT ;  /* 0x0000800010ff7812 */ /* 0x000fce000782c0ff */
[----:B------:R0:W-:Y:S01]  /*112e0*/  LDGSTS.E.BYPASS.LTC128B.128 [R19+0x3c00], desc[UR50][R2.64+0x80], !P3 ;  /* 0x03c0008002137fae */ /* 0x0001e2000d901d72 */
[----:B------:R-:W-:-:S03]  /*112f0*/  LOP3.LUT P3, RZ, R16, 0x4000, RZ, 0xc0, !PT ;  /* 0x0000400010ff7812 */ /* 0x000fc6000786c0ff */
        /* <DEDUP_REMOVED lines=8> */
.L_x_455:
[----:B------:R-:W-:Y:S02]  /*11380*/  PLOP3.LUT P1, PT, P1, P0, PT, 0xa2, 0x0 ;  /* 0x000000000000781c */ /* 0x000fe40000f21472 */
[----:B------:R-:W-:-:S08]  /*11390*/  @P0 R2UR P1, UR4, R6 ;  /* 0x00000000060402ca */ /* 0x000fd00000020000 */
[----:B------:R-:W-:-:S05]  /*113a0*/  @P0 PLOP3.LUT P0, PT, P1, PT, PT, 0x80, 0x0 ;  /* 0x000000000000081c */ /* 0x000fca0000f0f070 */
[----:B------:R-:W-:Y:S01]  /*113b0*/  @!P1 SYNCS.ARRIVE.TRANS64.RED.A0T1 RZ, [UR4+0x28c50], RZ ;  /* 0x028c50ffffff99a7 */ /* 0x000fe20008200404 */
[----:B------:R-:W-:Y:S07]  /*113c0*/  @!P1 ARRIVES.LDGSTSBAR.64.TRANSCNT [UR4+0x28c50] ;  /* 0x028c5000ff0099b0 */ /* 0x000fee0008000a84 */
[----:B------:R-:W-:Y:S05]  /*113d0*/  @P0 BRA.U.ANY `(.L_x_455) ;  /* 0xfffffffd00e80947 */ /* 0x000fea000393ffff */
[----:B------:R-:W-:Y:S01]  /*113e0*/  NOP ;  /* 0x0000000000007918 */ /* 0x000fe20000000000 */
[----:B0-----:R-:W-:-:S05]  /*113f0*/  IMAD.U32 R2, RZ, RZ, UR36 ;  /* 0x00000024ff027e24 */ /* 0x001fca000f8e00ff */
[----:B------:R-:W-:-:S13]  /*11400*/  ISETP.NE.AND P2, PT, R2, 0x3, PT ;  /* 0x000000030200780c */ /* 0x000fda0003f45270 */
[----:B------:R-:W-:Y:S05]  /*11410*/  @!P2 BRA `(.L_x_456) ;  /* 0x000000000004a947 */ /* 0x000fea0003800000 */
[----:B------:R-:W-:Y:S01]  /*11420*/  BPT.TRAP 0x1 ;  /* 0x000000040000795c */ /* 0x000fe20000300000 */
.L_x_456:
[----:B------:R3:W-:Y:S01]  /*11430*/  SYNCS.ARRIVE.TRANS64.A1T0 RZ, [R6+URZ+0x28c50], RZ ;  /* 0x028c50ff06ff79a7 */ /* 0x0007e2000810003f */
[----:B------:R-:W-:Y:S05]  /*11440*/  @P3 BRA `(.L_x_457) ;  /* 0xfffffff000643947 */ /* 0x000fea000383ffff */
.L_x_444:
[----:B------:R-:W-:Y:S05]  /*11450*/  BSYNC B0 ;  /* 0x0000000000007941 */ /* 0x000fea0003800000 */
.L_x_443:
[----:B------:R-:W4:Y:S01]  /*11460*/  S2R R2, SR_TID.X ;  /* 0x0000000000027919 */ /* 0x000f220000002100 */
[----:B------:R-:W-:Y:S01]  /*11470*/  VIADD R18, R18, 0x1 ;  /* 0x0000000112127836 */ /* 0x000fe20000000000 */
[----:B------:R-:W-:Y:S04]  /*11480*/  BSSY B0, `(.L_x_458) ;  /* 0x0000013000007945 */ /* 0x000fe80003800000 */
[----:B------:R-:W-:-:S04]  /*11490*/  ISETP.NE.AND P0, PT, R18, 0x2, PT ;  /* 0x000000021200780c */ /* 0x000fc80003f05270 */
[----:B------:R-:W-:-:S04]  /*114a0*/  SEL R3, RZ, 0x1, P0 ;  /* 0x00000001ff037807 */ /* 0x000fc80000000000 */
[----:B------:R-:W-:Y:S02]  /*114b0*/  LOP3.LUT R22, R22, R3, RZ, 0x3c, !PT ;  /* 0x0000000316167212 */ /* 0x000fe400078e3cff */
[----:B----4-:R-:W-:-:S04]  /*114c0*/  LOP3.LUT R2, R2, 0x7f, RZ, 0xc0, !PT ;  /* 0x0000007f02027812 */ /* 0x010fc800078ec0ff */
[----:B------:R-:W-:-:S13]  /*114d0*/  ISETP.NE.AND P1, PT, R2, RZ, PT ;  /* 0x000000ff0200720c */ /* 0x000fda0003f25270 */
[----:B------:R-:W-:Y:S05]  /*114e0*/  @P1 BRA `(.L_x_459) ;  /* 0x0000000000301947 */ /* 0x000fea0003800000 */
[----:B------:R-:W4:Y:S01]  /*114f0*/  S2R R5, SR_LANEID ;  /* 0x0000000000057919 */ /* 0x000f220000000000 */
[----:B------:R-:W-:Y:S01]  /*11500*/  VOTEU.ANY UR4, UPT, PT ;  /* 0x0000000000047886 */ /* 0x000fe200038e0100 */
[----:B------:R-:W5:Y:S01]  /*11510*/  LDC.64 R2, c[0x0][0xc60] ;  /* 0x00031800ff027b82 */ /* 0x000f620000000a00 */
[----:B------:R-:W4:Y:S02]  /*11520*/  FLO.U32 R0, UR4 ;  /* 0x0000000400007d00 */ /* 0x000f2400080e0000 */
[----:B----4-:R-:W-:-:S06]  /*11530*/  ISETP.EQ.U32.AND P1, PT, R0, R5, PT ;  /* 0x000000050000720c */ /* 0x010fcc0003f22070 */
[----:B------:R-:W5:Y:S07]  /*11540*/  POPC R5, UR4 ;  /* 0x0000000400057d09 */ /* 0x000f6e0008000000 */
[----:B-----5:R-:W4:Y:S01]  /*11550*/  @P1 ATOMG.E.ADD.STRONG.GPU PT, R3, desc[UR50][R2.64], R5 ;  /* 0x00000005020319a8 */ /* 0x020f2200081ee1f2 */
[----:B0-----:R-:W0:Y:S02]  /*11560*/  S2R R4, SR_LTMASK ;  /* 0x0000000000047919 */ /* 0x001e240000003900 */
[----:B0-----:R-:W-:-:S04]  /*11570*/  LOP3.LUT R4, R4, UR4, RZ, 0xc0, !PT ;  /* 0x0000000404047c12 */ /* 0x001fc8000f8ec0ff */
[----:B------:R-:W0:Y:S01]  /*11580*/  POPC R7, R4 ;  /* 0x0000000400077309 */ /* 0x000e220000000000 */
[----:B----4-:R-:W0:Y:S02]  /*11590*/  SHFL.IDX PT, R0, R3, R0, 0x1f ;  /* 0x00001f0003007589 */ /* 0x010e2400000e0000 */
[----:B0-----:R-:W-:-:S07]  /*115a0*/  IADD3 R24, R0, UR38, R7 ;  /* 0x0000002600187c10 */ /* 0x001fce000fffe007 */
.L_x_459:
[----:B------:R-:W-:Y:S05]  /*115b0*/  BSYNC B0 ;  /* 0x0000000000007941 */ /* 0x000fea0003800000 */
.L_x_458:
[----:B------:R-:W-:-:S07]  /*115c0*/  SEL R18, R18, RZ, P0 ;  /* 0x000000ff12127207 */ /* 0x000fce0000000000 */
.L_x_418:
[----:B------:R-:W-:Y:S05]  /*115d0*/  BSYNC B7 ;  /* 0x0000000000077941 */ /* 0x000fea0003800000 */
.L_x_416:
[----:B------:R-:W-:-:S13]  /*115e0*/  LOP3.LUT P0, RZ, R16, 0x2000, RZ, 0xc0, !PT ;  /* 0x0000200010ff7812 */ /* 0x000fda000780c0ff */
[----:B------:R-:W-:Y:S05]  /*115f0*/  @!P0 BRA `(.L_x_460) ;  /* 0x0000000000248947 */ /* 0x000fea0003800000 */
[----:B------:R-:W-:Y:S05]  /*11600*/  WARPSYNC.ALL ;  /* 0x0000000000007948 */ /* 0x000fea0003800000 */
[----:B------:R-:W4:Y:S08]  /*11610*/  S2UR UR5, SR_CgaCtaId ;  /* 0x00000000000579c3 */ /* 0x000f300000008800 */
[----:B------:R-:W-:Y:S06]  /*11620*/  BAR.SYNC.DEFER_BLOCKING 0x5, 0x180 ;  /* 0x0146000000007b1d */ /* 0x000fec0000010000 */
[----:B------:R-:W-:-:S02]  /*11630*/  UMOV UR4, 0x400 ;  /* 0x0000040000047882 */ /* 0x000fc40000000000 */
[----:B----4-:R-:W-:-:S06]  /*11640*/  ULEA UR4, UR5, UR4, 0x18 ;  /* 0x0000000405047291 */ /* 0x010fcc000f8ec03f */
[----:B------:R-:W-:-:S05]  /*11650*/  IMAD.U32 R17, RZ, RZ, UR4 ;  /* 0x00000004ff117e24 */ /* 0x000fca000f8e00ff */
[----:B------:R4:W0:Y:S01]  /*11660*/  LDS.128 R24, [R17+0x28cd0] ;  /* 0x028cd00011187984 */ /* 0x0008220000000c00 */
[----:B------:R-:W-:Y:S06]  /*11670*/  BAR.ARV 0x4, 0x180 ;  /* 0x0106000000007b1d */ /* 0x000fec0000002000 */
[----:B------:R-:W-:Y:S05]  /*11680*/  BRA `(.L_x_461) ;  /* 0x0000000800d07947 */ /* 0x000fea0003800000 */
.L_x_460:
[----:B------:R-:W4:Y:S01]  /*11690*/  S2R R9, SR_TID.X ;  /* 0x0000000000097919 */ /* 0x000f220000002100 */
[----:B------:R-:W-:Y:S01]  /*116a0*/  UMOV UR4, 0xffffffff ;  /* 0xffffffff00047882 */ /* 0x000fe20000000000 */
[----:B----4-:R-:W-:-:S04]  /*116b0*/  LOP3.LUT R9, R9, 0x1f, RZ, 0xc0, !PT ;  /* 0x0000001f09097812 */ /* 0x010fc800078ec0ff */
[----:B------:R-:W-:Y:S01]  /*116c0*/  ISETP.NE.AND P0, PT, R9, 0x1f, PT ;  /* 0x0000001f0900780c */ /* 0x000fe20003f05270 */
[----:B------:R-:W-:-:S12]  /*116d0*/  BRA.DIV UR4, `(.L_x_462) ;  /* 0x0000003204a47947 */ /* 0x000fd8000b800000 */
[----:B------:R-:W-:Y:S01]  /*116e0*/  IMAD.IADD R7, R27, 0x1, R9 ;  /* 0x000000011b077824 */ /* 0x000fe200078e0209 */
[----:B------:R-:W-:-:S04]  /*116f0*/  ULDC UR4, c[0x0][0xc3c] ;  /* 0x00030f0000047ab9 */ /* 0x000fc80000000800 */
[----:B------:R-:W-:-:S13]  /*11700*/  ISETP.GE.OR P1, PT, R7, UR4, !P0 ;  /* 0x0000000407007c0c */ /* 0x000fda000c726670 */
[----:B------:R-:W4:Y:S08]  /*11710*/  @!P1 LDC.64 R2, c[0x0][0xc80] ;  /* 0x00032000ff029b82 */ /* 0x000f300000000a00 */
[----:B0-----:R-:W0:Y:S01]  /*11720*/  @!P1 LDC.64 R4, c[0x0][0xc78] ;  /* 0x00031e00ff049b82 */ /* 0x001e220000000a00 */
[----:B----4-:R-:W-:-:S05]  /*11730*/  @!P1 IMAD.WIDE R2, R7, 0x4, R2 ;  /* 0x0000000407029825 */ /* 0x010fca00078e0202 */
[----:B------:R0:W4:Y:S02]  /*11740*/  @!P1 LDG.E R8, desc[UR50][R2.64] ;  /* 0x0000003202089981 */ /* 0x000124000c1e1900 */
[----:B0-----:R-:W-:-:S05]  /*11750*/  @!P1 IMAD.WIDE R2, R7, 0x4, R4 ;  /* 0x0000000407029825 */ /* 0x001fca00078e0204 */
[----:B------:R-:W5:Y:S01]  /*11760*/  @!P1 LDG.E R5, desc[UR50][R2.64] ;  /* 0x0000003202059981 */ /* 0x000f62000c1e1900 */
[----:B------:R-:W-:Y:S01]  /*11770*/  IMAD.MOV.U32 R7, RZ, RZ, RZ ;  /* 0x000000ffff077224 */ /* 0x000fe200078e00ff */
[C---:B------:R-:W-:Y:S01]  /*11780*/  ISETP.GE.U32.AND P2, PT, R9.reuse, 0x2, PT ;  /* 0x000000020900780c */ /* 0x040fe20003f46070 */
[----:B------:R-:W-:Y:S01]  /*11790*/  IMAD.MOV.U32 R4, RZ, RZ, RZ ;  /* 0x000000ffff047224 */ /* 0x000fe200078e00ff */
[C---:B------:R-:W-:Y:S01]  /*117a0*/  ISETP.GE.U32.AND P3, PT, R9.reuse, 0x4, PT ;  /* 0x000000040900780c */ /* 0x040fe20003f66070 */
[----:B------:R-:W-:Y:S01]  /*117b0*/  SHFL.IDX PT, R0, R24, RZ, 0x1f ;  /* 0x00001fff18007589 */ /* 0x000fe200000e0000 */
[C---:B------:R-:W-:Y:S02]  /*117c0*/  ISETP.GE.U32.AND P4, PT, R9.reuse, 0x8, PT ;  /* 0x000000080900780c */ /* 0x040fe40003f86070 */
[----:B------:R-:W-:Y:S01]  /*117d0*/  ISETP.GE.U32.AND P5, PT, R9, 0x10, PT ;  /* 0x000000100900780c */ /* 0x000fe20003fa6070 */
[----:B--23--:R0:W-:Y:S02]  /*117e0*/  SHFL.IDX PT, R6, R24, 0x1, 0x1f ;  /* 0x00201f0018067f89 */ /* 0x00c1e400000e0000 */
[----:B0-----:R-:W-:-:S02]  /*117f0*/  IMAD.MOV.U32 R24, RZ, RZ, RZ ;  /* 0x000000ffff187224 */ /* 0x001fc400078e00ff */
[----:B----4-:R-:W-:Y:S02]  /*11800*/  @!P1 IMAD.MOV.U32 R7, RZ, RZ, R8 ;  /* 0x000000ffff079224 */ /* 0x010fe400078e0008 */
[----:B-----5:R-:W-:Y:S01]  /*11810*/  @!P1 IMAD.MOV.U32 R4, RZ, RZ, R5 ;  /* 0x000000ffff049224 */ /* 0x020fe200078e0005 */
[----:B------:R-:W-:-:S03]  /*11820*/  ISETP.NE.AND P1, PT, R9, RZ, PT ;  /* 0x000000ff0900720c */ /* 0x000fc60003f25270 */
[----:B------:R-:W-:-:S05]  /*11830*/  IMAD R13, R4, R7, RZ ;  /* 0x00000007040d7224 */ /* 0x000fca00078e02ff */
        /* <DEDUP_REMOVED lines=15> */
[----:B------:R0:W2:Y:S02]  /*11930*/  SHFL.IDX PT, R14, R3, 0x1f, 0x1f ;  /* 0x03e01f00030e7f89 */ /* 0x0000a400000e0000 */
.L_x_553:
[----:B------:R-:W-:Y:S02]  /*11940*/  ULDC UR4, c[0x0][0xc38] ;  /* 0x00030e0000047ab9 */ /* 0x000fe40000000800 */
[----:B------:R-:W-:-:S04]  /*11950*/  IMAD.U32 R5, RZ, RZ, UR4 ;  /* 0x00000004ff057e24 */ /* 0x000fc8000f8e00ff */
[----:B--2---:R-:W-:-:S04]  /*11960*/  IMAD R9, R14, R5, RZ ;  /* 0x000000050e097224 */ /* 0x004fc800078e02ff */
[----:B------:R-:W-:-:S05]  /*11970*/  IMAD.IADD R6, R6, 0x1, R9 ;  /* 0x0000000106067824 */ /* 0x000fca00078e0209 */
[----:B------:R-:W-:-:S13]  /*11980*/  ISETP.GT.AND P6, PT, R6, R0, PT ;  /* 0x000000000600720c */ /* 0x000fda0003fc4270 */
[----:B------:R-:W-:Y:S05]  /*11990*/  @P6 BRA `(.L_x_463) ;  /* 0x0000000000a46947 */ /* 0x000fea0003800000 */
.L_x_466:
[----:B------:R-:W2:Y:S01]  /*119a0*/  LDC R2, c[0x0][0xc3c] ;  /* 0x00030f00ff027b82 */ /* 0x000ea20000000800 */
[----:B------:R-:W-:-:S05]  /*119b0*/  VIADD R27, R27, 0x1f ;  /* 0x0000001f1b1b7836 */ /* 0x000fca0000000000 */
[----:B--2---:R-:W-:-:S13]  /*119c0*/  ISETP.GE.AND P6, PT, R27, R2, PT ;  /* 0x000000021b00720c */ /* 0x004fda0003fc6270 */
[----:B------:R-:W-:Y:S05]  /*119d0*/  @P6 BRA `(.L_x_464) ;  /* 0x0000000400b86947 */ /* 0x000fea0003800000 */
[----:B0-----:R-:W0:Y:S01]  /*119e0*/  S2R R3, SR_TID.X ;  /* 0x0000000000037919 */ /* 0x001e220000002100 */
[----:B------:R-:W-:Y:S01]  /*119f0*/  IMAD.MOV.U32 R7, RZ, RZ, RZ ;  /* 0x000000ffff077224 */ /* 0x000fe200078e00ff */
[----:B0-----:R-:W-:-:S05]  /*11a00*/  LOP3.LUT R3, R3, 0x1f, RZ, 0xc0, !PT ;  /* 0x0000001f03037812 */ /* 0x001fca00078ec0ff */
[----:B------:R-:W-:-:S05]  /*11a10*/  IMAD.IADD R9, R27, 0x1, R3 ;  /* 0x000000011b097824 */ /* 0x000fca00078e0203 */
[----:B------:R-:W-:-:S13]  /*11a20*/  ISETP.GE.OR P6, PT, R9, R2, !P0 ;  /* 0x000000020900720c */ /* 0x000fda00047c6670 */
[----:B------:R-:W0:Y:S08]  /*11a30*/  @!P6 LDC.64 R2, c[0x0][0xc80] ;  /* 0x00032000ff02eb82 */ /* 0x000e300000000a00 */
[----:B------:R-:W2:Y:S01]  /*11a40*/  @!P6 LDC.64 R4, c[0x0][0xc78] ;  /* 0x00031e00ff04eb82 */ /* 0x000ea20000000a00 */
[----:B0-----:R-:W-:-:S05]  /*11a50*/  @!P6 IMAD.WIDE R2, R9, 0x4, R2 ;  /* 0x000000040902e825 */ /* 0x001fca00078e0202 */
[----:B------:R2:W3:Y:S02]  /*11a60*/  @!P6 LDG.E R7, desc[UR50][R2.64] ;  /* 0x000000320207e981 */ /* 0x0004e4000c1e1900 */
[----:B--2---:R-:W-:-:S04]  /*11a70*/  @!P6 IMAD.WIDE R2, R9, 0x4, R4 ;  /* 0x000000040902e825 */ /* 0x004fc800078e0204 */
[----:B------:R-:W-:-:S06]  /*11a80*/  IMAD.MOV.U32 R4, RZ, RZ, RZ ;  /* 0x000000ffff047224 */ /* 0x000fcc00078e00ff */
[----:B------:R-:W3:Y:S01]  /*11a90*/  @!P6 LDG.E R4, desc[UR50][R2.64] ;  /* 0x000000320204e981 */ /* 0x000ee2000c1e1900 */
[----:B------:R-:W-:Y:S01]  /*11aa0*/  UMOV UR4, 0xffffffff ;  /* 0xffffffff00047882 */ /* 0x000fe20000000000 */
[----:B---3--:R-:W-:Y:S02]  /*11ab0*/  IMAD R13, R4, R7, RZ ;  /* 0x00000007040d7224 */ /* 0x008fe400078e02ff */
[----:B------:R-:W-:Y:S05]  /*11ac0*/  BRA.DIV UR4, `(.L_x_465) ;  /* 0x0000003204e47947 */ /* 0x000fea000b800000 */
        /* <DEDUP_REMOVED lines=16> */
.L_x_561:
[----:B------:R-:W-:Y:S02]  /*11bd0*/  ULDC UR4, c[0x0][0xc38] ;  /* 0x00030e0000047ab9 */ /* 0x000fe40000000800 */
[----:B------:R-:W-:-:S04]  /*11be0*/  IMAD.U32 R5, RZ, RZ, UR4 ;  /* 0x00000004ff057e24 */ /* 0x000fc8000f8e00ff */
[----:B--2---:R-:W-:-:S04]  /*11bf0*/  IMAD R9, R14, R5, RZ ;  /* 0x000000050e097224 */ /* 0x004fc800078e02ff */
[----:B------:R-:W-:-:S05]  /*11c00*/  IMAD.IADD R6, R9, 0x1, R6 ;  /* 0x0000000109067824 */ /* 0x000fca00078e0206 */
[----:B------:R-:W-:-:S13]  /*11c10*/  ISETP.GT.AND P6, PT, R6, R0, PT ;  /* 0x000000000600720c */ /* 0x000fda0003fc4270 */
[----:B------:R-:W-:Y:S05]  /*11c20*/  @!P6 BRA `(.L_x_466) ;  /* 0xfffffffc005ce947 */ /* 0x000fea000383ffff */
.L_x_463:
[----:B------:R-:W-:Y:S01]  /*11c30*/  IMAD.IADD R2, R6, 0x1, -R9 ;  /* 0x0000000106027824 */ /* 0x000fe200078e0a09 */
[----:B------:R-:W-:-:S03]  /*11c40*/  UMOV UR4, 0xffffffff ;  /* 0xffffffff00047882 */ /* 0x000fc60000000000 */
[----:B------:R-:W-:-:S05]  /*11c50*/  IMAD R9, R3, R5, R2 ;  /* 0x0000000503097224 */ /* 0x000fca00078e0202 */
[----:B------:R-:W-:Y:S01]  /*11c60*/  ISETP.GT.AND P6, PT, R9, R0, PT ;  /* 0x000000000900720c */ /* 0x000fe20003fc4270 */
[----:B------:R-:W-:-:S12]  /*11c70*/  BRA.DIV UR4, `(.L_x_467) ;  /* 0x0000003604307947 */ /* 0x000fd8000b800000 */
[----:B------:R-:W-:-:S04]  /*11c80*/  VOTE.ANY R8, PT, !P6 ;  /* 0x0000000000087806 */ /* 0x000fc800070e0100 */
[----:B------:R-:W2:Y:S02]  /*11c90*/  POPC R6, R8 ;  /* 0x0000000800067309 */ /* 0x000ea40000000000 */
[----:B--2---:R2:W3:Y:S04]  /*11ca0*/  SHFL.IDX PT, R7, R7, R6, 0x1f ;  /* 0x00001f0607077589 */ /* 0x0044e800000e0000 */
[----:B------:R2:W4:Y:S02]  /*11cb0*/  SHFL.IDX PT, R4, R4, R6, 0x1f ;  /* 0x00001f0604047589 */ /* 0x00052400000e0000 */
.L_x_566:
[----:B------:R-:W-:-:S13]  /*11cc0*/  ISETP.NE.AND P0, PT, R8, RZ, PT ;  /* 0x000000ff0800720c */ /* 0x000fda0003f05270 */
[----:B------:R-:W-:Y:S05]  /*11cd0*/  @!P0 BRA `(.L_x_468) ;  /* 0x0000000000108947 */ /* 0x000fea0003800000 */
[----:B------:R-:W-:Y:S01]  /*11ce0*/  UMOV UR4, 0xffffffff ;  /* 0xffffffff00047882 */ /* 0x000fe20000000000 */
[----:B------:R-:W-:Y:S02]  /*11cf0*/  VIADD R12, R6, 0xffffffff ;  /* 0xffffffff060c7836 */ /* 0x000fe40000000000 */
[----:B------:R-:W-:Y:S05]  /*11d00*/  BRA.DIV UR4, `(.L_x_469) ;  /* 0x0000003604687947 */ /* 0x000fea000b800000 */
[----:B------:R0:W0:Y:S02]  /*11d10*/  SHFL.IDX PT, R24, R3, R12, 0x1f ;  /* 0x00001f0c03187589 */ /* 0x00002400000e0000 */
.L_x_468:
[----:B---3--:R-:W-:Y:S01]  /*11d20*/  IABS R8, R7 ;  /* 0x0000000700087213 */ /* 0x008fe20000000000 */
[----:B0-----:R-:W-:Y:S01]  /*11d30*/  IMAD R24, R24, R5, R2 ;  /* 0x0000000518187224 */ /* 0x001fe200078e0202 */
[----:B----4-:R-:W-:Y:S01]  /*11d40*/  IABS R5, R4 ;  /* 0x0000000400057213 */ /* 0x010fe20000000000 */
[----:B------:R-:W-:Y:S01]  /*11d50*/  IMAD.MOV.U32 R2, RZ, RZ, RZ ;  /* 0x000000ffff027224 */ /* 0x000fe200078e00ff */
[----:B------:R-:W0:Y:S01]  /*11d60*/  I2F.RP R9, R8 ;  /* 0x0000000800097306 */ /* 0x000e220000209400 */
[----:B------:R-:W-:Y:S02]  /*11d70*/  IMAD.IADD R0, R0, 0x1, -R24 ;  /* 0x0000000100007824 */ /* 0x000fe400078e0a18 */
[----:B------:R-:W-:-:S05]  /*11d80*/  IMAD.IADD R27, R6, 0x1, R27 ;  /* 0x00000001061b7824 */ /* 0x000fca00078e021b */
[----:B------:R-:W3:Y:S08]  /*11d90*/  I2F.RP R10, R5 ;  /* 0x00000005000a7306 */ /* 0x000ef00000209400 */
[----:B0-----:R-:W0:Y:S08]  /*11da0*/  MUFU.RCP R9, R9 ;  /* 0x0000000900097308 */ /* 0x001e300000001000 */
[----:B---3--:R-:W-:Y:S01]  /*11db0*/  MUFU.RCP R10, R10 ;  /* 0x0000000a000a7308 */ /* 0x008fe20000001000 */
[----:B0-----:R-:W-:-:S07]  /*11dc0*/  VIADD R3, R9, 0xffffffe ;  /* 0x0ffffffe09037836 */ /* 0x001fce0000000000 */
[----:B------:R-:W0:Y:S02]  /*11dd0*/  F2I.FTZ.U32.TRUNC.NTZ R3, R3 ;  /* 0x0000000300037305 */ /* 0x000e24000021f000 */
[----:B0-----:R-:W-:-:S04]  /*11de0*/  IMAD.MOV R11, RZ, RZ, -R3 ;  /* 0x000000ffff0b7224 */ /* 0x001fc800078e0a03 */
[----:B------:R-:W-:-:S04]  /*11df0*/  IMAD R11, R11, R8, RZ ;  /* 0x000000080b0b7224 */ /* 0x000fc800078e02ff */
[----:B------:R-:W-:Y:S01]  /*11e00*/  IMAD.HI.U32 R2, R3, R11, R2 ;  /* 0x0000000b03027227 */ /* 0x000fe200078e0002 */
[----:B------:R-:W-:Y:S02]  /*11e10*/  IABS R3, R7 ;  /* 0x0000000700037213 */ /* 0x000fe40000000000 */
[----:B------:R-:W-:-:S03]  /*11e20*/  IABS R11, R0 ;  /* 0x00000000000b7213 */ /* 0x000fc60000000000 */
[----:B------:R-:W-:Y:S02]  /*11e30*/  IMAD.MOV R12, RZ, RZ, -R3 ;  /* 0x000000ffff0c7224 */ /* 0x000fe400078e0a03 */
[----:B------:R-:W-:-:S04]  /*11e40*/  IMAD.HI.U32 R9, R2, R11, RZ ;  /* 0x0000000b02097227 */ /* 0x000fc800078e00ff */
[----:B------:R-:W-:Y:S02]  /*11e50*/  VIADD R3, R10, 0xffffffe ;  /* 0x0ffffffe0a037836 */ /* 0x000fe40000000000 */
[----:B------:R-:W-:-:S04]  /*11e60*/  IMAD R11, R9, R12, R11 ;  /* 0x0000000c090b7224 */ /* 0x000fc800078e020b */
[----:B------:R-:W0:Y:S01]  /*11e70*/  F2I.FTZ.U32.TRUNC.NTZ R3, R3 ;  /* 0x0000000300037305 */ /* 0x000e22000021f000 */
[----:B------:R-:W-:-:S13]  /*11e80*/  ISETP.GT.U32.AND P1, PT, R8, R11, PT ;  /* 0x0000000b0800720c */ /* 0x000fda0003f24070 */
[----:B------:R-:W-:Y:S02]  /*11e90*/  @!P1 IMAD.IADD R11, R11, 0x1, -R8 ;  /* 0x000000010b0b9824 */ /* 0x000fe400078e0a08 */
[----:B0-----:R-:W-:Y:S02]  /*11ea0*/  IMAD.MOV R2, RZ, RZ, -R3 ;  /* 0x000000ffff027224 */ /* 0x001fe400078e0a03 */
[----:B------:R-:W-:Y:S01]  /*11eb0*/  @!P1 VIADD R9, R9, 0x1 ;  /* 0x0000000109099836 */ /* 0x000fe20000000000 */
[----:B------:R-:W-:Y:S01]  /*11ec0*/  ISETP.GE.U32.AND P0, PT, R11, R8, PT ;  /* 0x000000080b00720c */ /* 0x000fe20003f06070 */
[----:B------:R-:W-:Y:S01]  /*11ed0*/  IMAD R11, R2, R5, RZ ;  /* 0x00000005020b7224 */ /* 0x000fe200078e02ff */
[----:B------:R-:W-:Y:S01]  /*11ee0*/  ISETP.NE.AND P1, PT, R7, RZ, PT ;  /* 0x000000ff0700720c */ /* 0x000fe20003f25270 */
[----:B------:R-:W-:-:S04]  /*11ef0*/  IMAD.MOV.U32 R2, RZ, RZ, RZ ;  /* 0x000000ffff027224 */ /* 0x000fc800078e00ff */
[----:B------:R-:W-:Y:S01]  /*11f00*/  IMAD.HI.U32 R8, R3, R11, R2 ;  /* 0x0000000b03087227 */ /* 0x000fe200078e0002 */
[----:B------:R-:W-:-:S04]  /*11f10*/  LOP3.LUT R2, R0, R7, RZ, 0x3c, !PT ;  /* 0x0000000700027212 */ /* 0x000fc800078e3cff */
[----:B------:R-:W-:Y:S01]  /*11f20*/  ISETP.GE.AND P2, PT, R2, RZ, PT ;  /* 0x000000ff0200720c */ /* 0x000fe20003f46270 */
[----:B------:R-:W-:Y:S01]  /*11f30*/  @P0 VIADD R9, R9, 0x1 ;  /* 0x0000000109090836 */ /* 0x000fe20000000000 */
[----:B------:R-:W-:-:S05]  /*11f40*/  IABS R2, R4 ;  /* 0x0000000400027213 */ /* 0x000fca0000000000 */
[----:B------:R-:W-:-:S06]  /*11f50*/  IMAD.MOV R2, RZ, RZ, -R2 ;  /* 0x000000ffff027224 */ /* 0x000fcc00078e0a02 */
[----:B------:R-:W-:Y:S01]  /*11f60*/  @!P2 IMAD.MOV R9, RZ, RZ, -R9 ;  /* 0x000000ffff09a224 */ /* 0x000fe200078e0a09 */
[----:B------:R-:W-:-:S04]  /*11f70*/  @!P1 LOP3.LUT R9, RZ, R7, RZ, 0x33, !PT ;  /* 0x00000007ff099212 */ /* 0x000fc800078e33ff */
[-C--:B------:R-:W-:Y:S01]  /*11f80*/  IABS R3, R9.reuse ;  /* 0x0000000900037213 */ /* 0x080fe20000000000 */
[----:B------:R-:W-:-:S04]  /*11f90*/  IMAD R7, R7, R9, RZ ;  /* 0x0000000907077224 */ /* 0x000fc800078e02ff */
        /* <DEDUP_REMOVED lines=18> */
.L_x_464:
[----:B------:R-:W-:Y:S01]  /*120c0*/  UMOV UR4, URZ ;  /* 0x0000003f00047c82 */ /* 0x000fe20008000000 */
[----:B------:R-:W-:Y:S01]  /*120d0*/  UMOV UR5, URZ ;  /* 0x0000003f00057c82 */ /* 0x000fe20008000000 */
[----:B------:R-:W-:Y:S01]  /*120e0*/  ULDC UR6, c[0x0][0xc3c] ;  /* 0x00030f0000067ab9 */ /* 0x000fe20000000800 */
[----:B------:R-:W-:Y:S02]  /*120f0*/  IMAD.MOV.U32 R24, RZ, RZ, R0 ;  /* 0x000000ffff187224 */ /* 0x000fe400078e0000 */
[----:B------:R-:W-:Y:S02]  /*12100*/  IMAD.U32 R25, RZ, RZ, UR4 ;  /* 0x00000004ff197e24 */ /* 0x000fe4000f8e00ff */
[----:B------:R-:W-:Y:S02]  /*12110*/  IMAD.U32 R26, RZ, RZ, UR5 ;  /* 0x00000005ff1a7e24 */ /* 0x000fe4000f8e00ff */
[----:B------:R-:W-:-:S07]  /*12120*/  IMAD.U32 R27, RZ, RZ, UR6 ;  /* 0x00000006ff1b7e24 */ /* 0x000fce000f8e00ff */
.L_x_470:
[----:B------:R-:W3:Y:S01]  /*12130*/  S2R R0, SR_TID.X ;  /* 0x0000000000007919 */ /* 0x000ee20000002100 */
[----:B------:R-:W-:Y:S05]  /*12140*/  WARPSYNC.ALL ;  /* 0x0000000000007948 */ /* 0x000fea0003800000 */
[----:B------:R-:W-:Y:S01]  /*12150*/  BAR.SYNC.DEFER_BLOCKING 0x4, 0x180 ;  /* 0x0106000000007b1d */ /* 0x000fe20000010000 */
[----:B---3--:R-:W-:-:S04]  /*12160*/  LOP3.LUT R0, R0, 0x1f, RZ, 0xc0, !PT ;  /* 0x0000001f00007812 */ /* 0x008fc800078ec0ff */
[----:B------:R-:W-:-:S13]  /*12170*/  ISETP.NE.AND P0, PT, R0, RZ, PT ;  /* 0x000000ff0000720c */ /* 0x000fda0003f05270 */
[----:B0-----:R-:W0:Y:S01]  /*12180*/  @!P0 S2R R3, SR_CgaCtaId ;  /* 0x0000000000038919 */ /* 0x001e220000008800 */
[----:B------:R-:W-:-:S04]  /*12190*/  @!P0 MOV R0, 0x400 ;  /* 0x0000040000008802 */ /* 0x000fc80000000f00 */
[----:B0-----:R-:W-:-:S05]  /*121a0*/  @!P0 LEA R17, R3, R0, 0x18 ;  /* 0x0000000003118211 */ /* 0x001fca00078ec0ff */
[----:B------:R0:W-:Y:S01]  /*121b0*/  @!P0 STS.128 [R17+0x28cd0], R24 ;  /* 0x028cd01811008388 */ /* 0x0001e20000000c00 */
[----:B------:R-:W-:Y:S06]  /*121c0*/  BAR.ARV 0x5, 0x180 ;  /* 0x0146000000007b1d */ /* 0x000fec0000002000 */
.L_x_461:
[----:B------:R-:W-:Y:S02]  /*121d0*/  ULDC UR4, c[0x0][0xc3c] ;  /* 0x00030f0000047ab9 */ /* 0x000fe40000000800 */
[----:B0-----:R-:W-:-:S13]  /*121e0*/  ISETP.GE.AND P0, PT, R27, UR4, PT ;  /* 0x000000041b007c0c */ /* 0x001fda000bf06270 */
[----:B------:R-:W-:Y:S05]  /*121f0*/  @!P0 BRA `(.L_x_471) ;  /* 0xffffffb400bc8947 */ /* 0x000fea000383ffff */
[----:B------:R-:W-:Y:S05]  /*12200*/  BSYNC B8 ;  /* 0x0000000000087941 */ /* 0x000fea0003800000 */
.L_x_410:
[----:B------:R-:W5:Y:S01]  /*12210*/  LDL.LU R0, [R1+0x24] ;  /* 0x0000240001007983 */ /* 0x000f620000300800 */
[----:B------:R-:W-:Y:S01]  /*12220*/  BSSY B0, `(.L_x_472) ;  /* 0x000000b000007945 */ /* 0x000fe20003800000 */
[----:B------:R-:W0:Y:S01]  /*12230*/  S2R R5, SR_CgaCtaId ;  /* 0x0000000000057919 */ /* 0x000e220000008800 */
[----:B-----5:R-:W-:-:S05]  /*12240*/  VIADD R0, R0, 0x1 ;  /* 0x0000000100007836 */ /* 0x020fca0000000000 */
[----:B-1----:R-:W-:-:S04]  /*12250*/  LEA.HI R2, R0, R0, RZ, 0x1 ;  /* 0x0000000000027211 */ /* 0x002fc800078f08ff */
[----:B------:R-:W-:Y:S02]  /*12260*/  LOP3.LUT R3, R2, 0xfffffffe, RZ, 0xc0, !PT ;  /* 0xfffffffe02037812 */ /* 0x000fe400078ec0ff */
[----:B------:R-:W-:-:S03]  /*12270*/  MOV R2, 0x400 ;  /* 0x0000040000027802 */ /* 0x000fc60000000f00 */
[----:B------:R-:W-:Y:S01]  /*12280*/  IMAD.IADD R0, R0, 0x1, -R3 ;  /* 0x0000000100007824 */ /* 0x000fe200078e0a03 */
[----:B0-----:R-:W-:-:S04]  /*12290*/  LEA R7, R5, R2, 0x18 ;  /* 0x0000000205077211 */ /* 0x001fc800078ec0ff */
[----:B------:R-:W-:-:S04]  /*122a0*/  SHF.L.U32 R0, R0, 0x1f, RZ ;  /* 0x0000001f00007819 */ /* 0x000fc800000006ff */
[----:B------:R-:W0:Y:S02]  /*122b0*/  SYNCS.PHASECHK.TRANS64.TRYWAIT P0, [R7+URZ+0x28c20], R0 ;  /* 0x028c2000070075a7 */ /* 0x000e24000800017f */
[----:B0-----:R-:W-:Y:S05]  /*122c0*/  @!P0 BRA `(.L_x_473) ;  /* 0x0000003000208947 */ /* 0x001fea0003800000 */
.L_x_569:
[----:B------:R-:W-:Y:S05]  /*122d0*/  BSYNC B0 ;  /* 0x0000000000007941 */ /* 0x000fea0003800000 */
.L_x_472:
[----:B------:R-:W-:-:S03]  /*122e0*/  UMOV UR4, 0xffffffff ;  /* 0xffffffff00047882 */ /* 0x000fc60000000000 */
[----:B------:R-:W-:Y:S05]  /*122f0*/  BRA.DIV UR4, `(.L_x_474) ;  /* 0x0000003204287947 */ /* 0x000fea000b800000 */
[----:B0-----:R-:W0:Y:S02]  /*12300*/  S2R R0, SR_TID.X ;  /* 0x0000000000007919 */ /* 0x001e240000002100 */
[----:B0-----:R-:W-:-:S04]  /*12310*/  SHF.R.U32.HI R0, RZ, 0x5, R0 ;  /* 0x00000005ff007819 */ /* 0x001fc80000011600 */
[----:B------:R-:W-:-:S05]  /*12320*/  LOP3.LUT R0, R0, 0x3, RZ, 0xc0, !PT ;  /* 0x0000000300007812 */ /* 0x000fca00078ec0ff */
[----:B------:R0:W1:Y:S02]  /*12330*/  SHFL.IDX PT, R14, R0, RZ, 0x1f ;  /* 0x00001fff000e7589 */ /* 0x00006400000e0000 */
.L_x_572:
[----:B-1----:R-:W-:Y:S01]  /*12340*/  ISETP.NE.AND P0, PT, R14, RZ, PT ;  /* 0x000000ff0e00720c */ /* 0x002fe20003f05270 */
[----:B------:R-:W-:-:S12]  /*12350*/  BSSY B0, `(.L_x_475) ;  /* 0x0000024000007945 */ /* 0x000fd80003800000 */
[----:B------:R-:W-:Y:S05]  /*12360*/  @P0 BRA `(.L_x_476) ;  /* 0x0000000000880947 */ /* 0x000fea0003800000 */
[----:B------:R-:W-:-:S03]  /*12370*/  UMOV UR4, 0xffffffff ;  /* 0xffffffff00047882 */ /* 0x000fc60000000000 */
[----:B------:R-:W-:Y:S05]  /*12380*/  BRA.DIV UR4, `(.L_x_477) ;  /* 0x0000003204387947 */ /* 0x000fea000b800000 */
[----:B------:R-:W-:-:S13]  /*12390*/  ELECT P6, URZ, PT ;  /* 0x00000000003f782f */ /* 0x000fda00038c0000 */
.L_x_575:
[----:B------:R-:W-:Y:S05]  /*123a0*/  @!P6 BRA `(.L_x_476) ;  /* 0x000000000078e947 */ /* 0x000fea0003800000 */
[----:B------:R-:W-:-:S06]  /*123b0*/  ULOP3.LUT UR4, UR37, 0x2, URZ, 0xfc, !UPT ;  /* 0x0000000225047892 */ /* 0x000fcc000f8efc3f */
[----:B0-----:R-:W-:-:S05]  /*123c0*/  IMAD.U32 R0, RZ, RZ, UR4 ;  /* 0x00000004ff007e24 */ /* 0x001fca000f8e00ff */
[----:B------:R-:W-:-:S13]  /*123d0*/  ISETP.NE.AND P0, PT, R0, 0x3, PT ;  /* 0x000000030000780c */ /* 0x000fda0003f05270 */
[----:B------:R-:W-:Y:S05]  /*123e0*/  @!P0 BRA `(.L_x_478) ;  /* 0x0000000000048947 */ /* 0x000fea0003800000 */
[----:B------:R-:W-:Y:S01]  /*123f0*/  BPT.TRAP 0x1 ;  /* 0x000000040000795c */ /* 0x000fe20000300000 */
.L_x_478:
[----:B------:R-:W-:Y:S01]  /*12400*/  IMAD R5, R18, 0x8, R7 ;  /* 0x0000000812057824 */ /* 0x000fe200078e0207 */
[----:B------:R-:W-:Y:S01]  /*12410*/  SHF.L.U32 R0, R22, 0x1f, RZ ;  /* 0x0000001f16007819 */ /* 0x000fe200000006ff */
[----:B------:R-:W-:-:S03]  /*12420*/  VIADD R18, R18, 0x1 ;  /* 0x0000000112127836 */ /* 0x000fc60000000000 */
[----:B------:R-:W0:Y:S02]  /*12430*/  SYNCS.PHASECHK.TRANS64.TRYWAIT P1, [R5+URZ+0x28c40], R0 ;  /* 0x028c4000050075a7 */ /* 0x000e24000802017f */
[----:B------:R-:W-:-:S04]  /*12440*/  ISETP.NE.AND P2, PT, R18, 0x2, PT ;  /* 0x000000021200780c */ /* 0x000fc80003f45270 */
[----:B------:R-:W-:Y:S01]  /*12450*/  SEL R3, RZ, 0x1, P2 ;  /* 0x00000001ff037807 */ /* 0x000fe20001000000 */
[----:B0-----:R-:W-:Y:S08]  /*12460*/  @!P1 BRA `(.L_x_479) ;  /* 0x0000003000209947 */ /* 0x001ff00003800000 */
.L_x_576:
[----:B------:R-:W-:Y:S02]  /*12470*/  SEL R18, R18, RZ, P2 ;  /* 0x000000ff12127207 */ /* 0x000fe40001000000 */
[----:B------:R-:W-:Y:S01]  /*12480*/  LOP3.LUT R2, R22, R3, RZ, 0x3c, !PT ;  /* 0x0000000316027212 */ /* 0x000fe200078e3cff */
[----:B------:R-:W-:Y:S06]  /*12490*/  @!P0 BRA `(.L_x_480) ;  /* 0x0000000000048947 */ /* 0x000fec0003800000 */
[----:B------:R-:W-:Y:S01]  /*124a0*/  BPT.TRAP 0x1 ;  /* 0x000000040000795c */ /* 0x000fe20000300000 */
.L_x_480:
[----:B------:R-:W-:Y:S01]  /*124b0*/  IMAD R3, R18, 0x8, R7 ;  /* 0x0000000812037824 */ /* 0x000fe200078e0207 */
[----:B------:R-:W-:-:S04]  /*124c0*/  SHF.L.U32 R2, R2, 0x1f, RZ ;  /* 0x0000001f02027819 */ /* 0x000fc800000006ff */
[----:B------:R-:W1:Y:S02]  /*124d0*/  SYNCS.PHASECHK.TRANS64.TRYWAIT P1, [R3+URZ+0x28c40], R2 ;  /* 0x028c4002030075a7 */ /* 0x000e64000802017f */
[----:B-1----:R-:W-:Y:S05]  /*124e0*/  @!P1 BRA `(.L_x_481) ;  /* 0x0000003000149947 */ /* 0x002fea0003800000 */
.L_x_577:
[----:B------:R-:W-:Y:S05]  /*124f0*/  @!P0 BRA `(.L_x_482) ;  /* 0x0000000000048947 */ /* 0x000fea0003800000 */
[----:B------:R-:W-:Y:S01]  /*12500*/  BPT.TRAP 0x1 ;  /* 0x000000040000795c */ /* 0x000fe20000300000 */
.L_x_482:
[----:B------:R-:W5:Y:S02]  /*12510*/  SYNCS.PHASECHK.TRANS64.TRYWAIT P1, [R5+URZ+0x28c60], R0 ;  /* 0x028c6000050075a7 */ /* 0x000f64000802017f */
[----:B-----5:R-:W-:Y:S05]  /*12520*/  @!P1 BRA `(.L_x_483) ;  /* 0x0000003000189947 */ /* 0x020fea0003800000 */
.L_x_578:
[----:B------:R-:W-:Y:S05]  /*12530*/  @!P0 BRA `(.L_x_484) ;  /* 0x0000000000048947 */ /* 0x000fea0003800000 */
[----:B------:R-:W-:Y:S01]  /*12540*/  BPT.TRAP 0x1 ;  /* 0x000000040000795c */ /* 0x000fe20000300000 */
.L_x_484:
[----:B------:R0:W0:Y:S02]  /*12550*/  SYNCS.PHASECHK.TRANS64.TRYWAIT P0, [R3+URZ+0x28c60], R2 ;  /* 0x028c6002030075a7 */ /* 0x000024000800017f */
[----:B0-----:R-:W-:Y:S05]  /*12560*/  @!P0 NANOSLEEP.SYNCS 0x989680 ;  /* 0x009896800000895d */ /* 0x001fea0003900000 */
[----:B------:R-:W0:Y:S02]  /*12570*/  @!P0 SYNCS.PHASECHK.TRANS64 P0, [R3+URZ+0x28c60], R2 ;  /* 0x028c6002030085a7 */ /* 0x000e24000800007f */
[----:B0-----:R-:W-:Y:S05]  /*12580*/  @!P0 BRA `(.L_x_484) ;  /* 0xfffffffc00f08947 */ /* 0x001fea000383ffff */
.L_x_476:
[----:B------:R-:W-:Y:S05]  /*12590*/  BSYNC B0 ;  /* 0x0000000000007941 */ /* 0x000fea0003800000 */
.L_x_475:
[----:B------:R-:W-:Y:S05]  /*125a0*/  EXIT ;  /* 0x000000000000794d */ /* 0x000fea0003800000 */
.L_x_353:
[----:B0-----:R-:W-:-:S04]  /*125b0*/  IMAD.U32 R3, RZ, RZ, UR17 ;  /* 0x00000011ff037e24 */ /* 0x001fc8000f8e00ff */
[----:B------:R0:W1:Y:S03]  /*125c0*/  SYNCS.PHASECHK.TRANS64.TRYWAIT P1, [R3+URZ+0x28c50], R0 ;  /* 0x028c5000030075a7 */ /* 0x000066000802017f */
[----:B-1----:R-:W-:Y:S05]  /*125d0*/  @!P1 NANOSLEEP.SYNCS 0x989680 ;  /* 0x009896800000995d */ /* 0x002fea0003900000 */
[----:B------:R-:W1:Y:S02]  /*125e0*/  @!P1 SYNCS.PHASECHK.TRANS64 P1, [R3+URZ+0x28c50], R0 ;  /* 0x028c5000030095a7 */ /* 0x000e64000802007f */
[----:B-1----:R-:W-:Y:S05]  /*125f0*/  @!P1 BRA `(.L_x_353) ;  /* 0xfffffffc00ec9947 */ /* 0x002fea000383ffff */
[----:B------:R-:W-:Y:S05]  /*12600*/  BRA `(.L_x_485) ;  /* 0xfffffef800547947 */ /* 0x000fea000383ffff */
.L_x_359:
[----:B-1----:R-:W-:-:S04]  /*12610*/  IMAD.U32 R3, RZ, RZ, UR6 ;  /* 0x00000006ff037e24 */ /* 0x002fc8000f8e00ff */
[----:B------:R1:W2:Y:S03]  /*12620*/  SYNCS.PHASECHK.TRANS64.TRYWAIT P1, [R3+URZ+0x28c50], R0 ;  /* 0x028c5000030075a7 */ /* 0x0002a6000802017f */
[----:B--2---:R-:W-:Y:S05]  /*12630*/  @!P1 NANOSLEEP.SYNCS 0x989680 ;  /* 0x009896800000995d */ /* 0x004fea0003900000 */
[----:B------:R-:W2:Y:S02]  /*12640*/  @!P1 SYNCS.PHASECHK.TRANS64 P1, [R3+URZ+0x28c50], R0 ;  /* 0x028c5000030095a7 */ /* 0x000ea4000802007f */
[----:B--2---:R-:W-:Y:S05]  /*12650*/  @!P1 BRA `(.L_x_359) ;  /* 0xfffffffc00ec9947 */ /* 0x004fea000383ffff */
[----:B------:R-:W-:Y:S05]  /*12660*/  BRA `(.L_x_358) ;  /* 0xffffff0400547947 */ /* 0x000fea000383ffff */
.L_x_364:
[----:B0-----:R-:W-:-:S04]  /*12670*/  IMAD.U32 R3, RZ, RZ, UR39 ;  /* 0x00000027ff037e24 */ /* 0x001fc8000f8e00ff */
[----:B------:R0:W1:Y:S03]  /*12680*/  SYNCS.PHASECHK.TRANS64.TRYWAIT P1, [R3+URZ+0x28c00], R0 ;  /* 0x028c0000030075a7 */ /* 0x000066000802017f */
[----:B-1----:R-:W-:Y:S05]  /*12690*/  @!P1 NANOSLEEP.SYNCS 0x989680 ;  /* 0x009896800000995d */ /* 0x002fea0003900000 */
[----:B------:R-:W1:Y:S02]  /*126a0*/  @!P1 SYNCS.PHASECHK.TRANS64 P1, [R3+URZ+0x28c00], R0 ;  /* 0x028c0000030095a7 */ /* 0x000e64000802007f */
[----:B-1----:R-:W-:Y:S05]  /*126b0*/  @!P1 BRA `(.L_x_364) ;  /* 0xfffffffc00ec9947 */ /* 0x002fea000383ffff */
[----:B------:R-:W-:Y:S05]  /*126c0*/  BRA `(.L_x_486) ;  /* 0xffffff1800747947 */ /* 0x000fea000383ffff */
.L_x_368:
[----:B--2---:R2:W3:Y:S02]  /*126d0*/  SYNCS.PHASECHK.TRANS64.TRYWAIT P1, [R6+URZ+0x28c30], R9 ;  /* 0x028c3009060075a7 */ /* 0x0044e4000802017f */
[----:B---3--:R-:W-:Y:S05]  /*126e0*/  @!P1 NANOSLEEP.SYNCS 0x989680 ;  /* 0x009896800000995d */ /* 0x008fea0003900000 */
[----:B------:R-:W3:Y:S02]  /*126f0*/  @!P1 SYNCS.PHASECHK.TRANS64 P1, [R6+URZ+0x28c30], R9 ;  /* 0x028c3009060095a7 */ /* 0x000ee4000802007f */
[----:B---3--:R-:W-:Y:S05]  /*12700*/  @!P1 BRA `(.L_x_368) ;  /* 0xfffffffc00f09947 */ /* 0x008fea000383ffff */
[----:B------:R-:W-:Y:S05]  /*12710*/  BRA `(.L_x_367) ;  /* 0xffffff1800907947 */ /* 0x000fea000383ffff */
.L_x_373:
[----:B----4-:R4:W0:Y:S02]  /*12720*/  SYNCS.PHASECHK.TRANS64.TRYWAIT P1, [R6+URZ+0x28c50], R9 ;  /* 0x028c5009060075a7 */ /* 0x010824000802017f */
[----:B0-----:R-:W-:Y:S05]  /*12730*/  @!P1 NANOSLEEP.SYNCS 0x989680 ;  /* 0x009896800000995d */ /* 0x001fea0003900000 */
[----:B------:R-:W0:Y:S02]  /*12740*/  @!P1 SYNCS.PHASECHK.TRANS64 P1, [R6+URZ+0x28c50], R9 ;  /* 0x028c5009060095a7 */ /* 0x000e24000802007f */
[----:B0-----:R-:W-:Y:S05]  /*12750*/  @!P1 BRA `(.L_x_373) ;  /* 0xfffffffc00f09947 */ /* 0x001fea000383ffff */
[----:B------:R-:W-:Y:S05]  /*12760*/  BRA `(.L_x_372) ;  /* 0xffffff2c00a87947 */ /* 0x000fea000383ffff */
.L_x_379:
[----:B--2---:R-:W-:-:S04]  /*12770*/  IMAD.U32 R7, RZ, RZ, UR22 ;  /* 0x00000016ff077e24 */ /* 0x004fc8000f8e00ff */
[----:B------:R2:W3:Y:S03]  /*12780*/  SYNCS.PHASECHK.TRANS64.TRYWAIT P1, [R7+URZ+0x28c30], R6 ;  /* 0x028c3006070075a7 */ /* 0x0004e6000802017f */
[----:B---3--:R-:W-:Y:S05]  /*12790*/  @!P1 NANOSLEEP.SYNCS 0x989680 ;  /* 0x009896800000995d */ /* 0x008fea0003900000 */
[----:B------:R-:W3:Y:S02]  /*127a0*/  @!P1 SYNCS.PHASECHK.TRANS64 P1, [R7+URZ+0x28c30], R6 ;  /* 0x028c3006070095a7 */ /* 0x000ee4000802007f */
[----:B---3--:R-:W-:Y:S05]  /*127b0*/  @!P1 BRA `(.L_x_379) ;  /* 0xfffffffc00ec9947 */ /* 0x008fea000383ffff */
[----:B------:R-:W-:Y:S05]  /*127c0*/  BRA `(.L_x_378) ;  /* 0xffffff3000987947 */ /* 0x000fea000383ffff */
.L_x_384:
[----:B---3--:R-:W-:-:S04]  /*127d0*/  IMAD.U32 R9, RZ, RZ, UR22 ;  /* 0x00000016ff097e24 */ /* 0x008fc8000f8e00ff */
[----:B------:R3:W4:Y:S03]  /*127e0*/  SYNCS.PHASECHK.TRANS64.TRYWAIT P1, [R9+URZ+0x28c50], R6 ;  /* 0x028c5006090075a7 */ /* 0x000726000802017f */
[----:B----4-:R-:W-:Y:S05]  /*127f0*/  @!P1 NANOSLEEP.SYNCS 0x989680 ;  /* 0x009896800000995d */ /* 0x010fea0003900000 */
[----:B------:R-:W4:Y:S02]  /*12800*/  @!P1 SYNCS.PHASECHK.TRANS64 P1, [R9+URZ+0x28c50], R6 ;  /* 0x028c5006090095a7 */ /* 0x000f24000802007f */
[----:B----4-:R-:W-:Y:S05]  /*12810*/  @!P1 BRA `(.L_x_384) ;  /* 0xfffffffc00ec9947 */ /* 0x010fea000383ffff */
[----:B------:R-:W-:Y:S05]  /*12820*/  BRA `(.L_x_383) ;  /* 0xffffff4800cc7947 */ /* 0x000fea000383ffff */
.L_x_424:
[----:B------:R-:W0:Y:S01]  /*12830*/  S2R R21, SR_TID.X ;  /* 0x0000000000157919 */ /* 0x000e220000002100 */
[----:B------:R-:W-:Y:S01]  /*12840*/  BSSY B0, `(.L_x_487) ;  /* 0x000000a000007945 */ /* 0x000fe20003800000 */
[----:B------:R-:W-:Y:S02]  /*12850*/  IMAD.MOV.U32 R12, RZ, RZ, RZ ;  /* 0x000000ffff0c7224 */ /* 0x000fe400078e00ff */
[----:B------:R-:W-:Y:S02]  /*12860*/  IMAD.MOV.U32 R11, RZ, RZ, 0x1f ;  /* 0x0000001fff0b7424 */ /* 0x000fe400078e00ff */
[----:B------:R-:W-:Y:S01]  /*12870*/  IMAD.MOV.U32 R15, RZ, RZ, -0x1 ;  /* 0xffffffffff0f7424 */ /* 0x000fe200078e00ff */
[----:B0-----:R-:W-:-:S04]  /*12880*/  SHF.R.U32.HI R21, RZ, 0x5, R21 ;  /* 0x00000005ff157819 */ /* 0x001fc80000011615 */
[----:B------:R-:W-:-:S05]  /*12890*/  LOP3.LUT R21, R21, 0x3, RZ, 0xc0, !PT ;  /* 0x0000000315157812 */ /* 0x000fca00078ec0ff */
[----:B------:R-:W-:-:S07]  /*128a0*/  IMAD.MOV.U32 R13, RZ, RZ, R21 ;  /* 0x000000ffff0d7224 */ /* 0x000fce00078e0015 */
[----:B-----5:R-:W-:Y:S05]  /*128b0*/  WARPSYNC.COLLECTIVE R15, `(.L_x_488) ;  /* 0x000000000f087348 */ /* 0x020fea0003c00000 */
[----:B------:R0:W1:Y:S02]  /*128c0*/  SHFL.IDX P6, R14, R13, R12, R11 ;  /* 0x0000000c0d0e7389 */ /* 0x00006400000c000b */
[----:B01---5:R-:W-:Y:S01]  /*128d0*/  ENDCOLLECTIVE ;  /* 0x000000000000791b */ /* 0x023fe20003800000 */
.L_x_488:
[----:B------:R-:W-:Y:S05]  /*128e0*/  BSYNC B0 ;  /* 0x0000000000007941 */ /* 0x000fea0003800000 */
.L_x_487:
[----:B------:R-:W-:Y:S05]  /*128f0*/  BRA `(.L_x_489) ;  /* 0xffffffbc00d07947 */ /* 0x000fea000383ffff */
.L_x_427:
[----:B0-----:R0:W1:Y:S02]  /*12900*/  SYNCS.PHASECHK.TRANS64.TRYWAIT P0, [R19+URZ+0x28c40], R0 ;  /* 0x028c4000130075a7 */ /* 0x001064000800017f */
[----:B-1----:R-:W-:Y:S05]  /*12910*/  @!P0 NANOSLEEP.SYNCS 0x989680 ;  /* 0x009896800000895d */ /* 0x002fea0003900000 */
[----:B------:R-:W1:Y:S02]  /*12920*/  @!P0 SYNCS.PHASECHK.TRANS64 P0, [R19+URZ+0x28c40], R0 ;  /* 0x028c4000130085a7 */ /* 0x000e64000800007f */
[----:B-1----:R-:W-:Y:S05]  /*12930*/  @!P0 BRA `(.L_x_427) ;  /* 0xfffffffc00f08947 */ /* 0x002fea000383ffff */
[----:B------:R-:W-:Y:S05]  /*12940*/  BRA `(.L_x_490) ;  /* 0xffffffc000b47947 */ /* 0x000fea000383ffff */
.L_x_428:
        /* <DEDUP_REMOVED lines=8> */
.L_x_492:
[----:B------:R-:W-:Y:S05]  /*129d0*/  BSYNC B0 ;  /* 0x0000000000007941 */ /* 0x000fea0003800000 */
.L_x_491:
[----:B------:R-:W-:Y:S02]  /*129e0*/  IMAD.MOV.U32 R13, RZ, RZ, R0 ;  /* 0x000000ffff0d7224 */ /* 0x000fe400078e0000 */
[----:B------:R-:W-:Y:S02]  /*129f0*/  IMAD.MOV.U32 R12, RZ, RZ, RZ ;  /* 0x000000ffff0c7224 */ /* 0x000fe400078e00ff */
[----:B------:R-:W-:Y:S02]  /*12a00*/  IMAD.MOV.U32 R11, RZ, RZ, 0x181f ;  /* 0x0000181fff0b7424 */ /* 0x000fe400078e00ff */
[----:B------:R-:W-:Y:S02]  /*12a10*/  IMAD.MOV.U32 R15, RZ, RZ, -0x1 ;  /* 0xffffffffff0f7424 */ /* 0x000fe400078e00ff */
[----:B------:R-:W-:Y:S02]  /*12a20*/  IMAD.MOV.U32 R2, RZ, RZ, R14 ;  /* 0x000000ffff027224 */ /* 0x000fe400078e000e */
[----:B------:R-:W-:-:S07]  /*12a30*/  @P0 IMAD R6, R4, 0x2, R17 ;  /* 0x0000000204060824 */ /* 0x000fce00078e0211 */
[----:B------:R-:W-:Y:S05]  /*12a40*/  WARPSYNC.COLLECTIVE R15, `(.L_x_493) ;  /* 0x000000000f087348 */ /* 0x000fea0003c00000 */
[----:B------:R0:W1:Y:S02]  /*12a50*/  SHFL.IDX P6, R14, R13, R12, R11 ;  /* 0x0000000c0d0e7389 */ /* 0x00006400000c000b */
[----:B01----:R-:W-:Y:S01]  /*12a60*/  ENDCOLLECTIVE ;  /* 0x000000000000791b */ /* 0x003fe20003800000 */
.L_x_493:
[----:B------:R-:W-:Y:S02]  /*12a70*/  IMAD.MOV.U32 R13, RZ, RZ, R5 ;  /* 0x000000ffff0d7224 */ /* 0x000fe400078e0005 */
[----:B------:R-:W-:Y:S02]  /*12a80*/  IMAD.MOV.U32 R12, RZ, RZ, 0x1 ;  /* 0x00000001ff0c7424 */ /* 0x000fe400078e00ff */
[----:B------:R-:W-:-:S07]  /*12a90*/  IMAD.MOV.U32 R3, RZ, RZ, R14 ;  /* 0x000000ffff037224 */ /* 0x000fce00078e000e */
[----:B------:R-:W-:Y:S05]  /*12aa0*/  WARPSYNC.COLLECTIVE R15, `(.L_x_494) ;  /* 0x000000000f087348 */ /* 0x000fea0003c00000 */
[----:B------:R0:W1:Y:S02]  /*12ab0*/  SHFL.IDX P6, R14, R13, R12, R11 ;  /* 0x0000000c0d0e7389 */ /* 0x00006400000c000b */
[----:B01----:R-:W-:Y:S01]  /*12ac0*/  ENDCOLLECTIVE ;  /* 0x000000000000791b */ /* 0x003fe20003800000 */
.L_x_494:
[----:B------:R-:W-:-:S05]  /*12ad0*/  @P0 LEA R3, P1, R7, R3, 0x1 ;  /* 0x0000000307030211 */ /* 0x000fca00078208ff */
[----:B------:R-:W-:-:S05]  /*12ae0*/  @P0 IMAD.X R2, RZ, RZ, R2, P1 ;  /* 0x000000ffff020224 */ /* 0x000fca00008e0602 */
[----:B------:R-:W-:Y:S01]  /*12af0*/  @P0 LOP3.LUT R3, R3, R2, RZ, 0x3c, !PT ;  /* 0x0000000203030212 */ /* 0x000fe200078e3cff */
[----:B------:R-:W-:-:S03]  /*12b00*/  IMAD.MOV.U32 R13, RZ, RZ, R0 ;  /* 0x000000ffff0d7224 */ /* 0x000fc600078e0000 */
[----:B------:R-:W-:-:S04]  /*12b10*/  @P0 LOP3.LUT R2, R3, R2, RZ, 0x3c, !PT ;  /* 0x0000000203020212 */ /* 0x000fc800078e3cff */
[----:B------:R-:W-:-:S05]  /*12b20*/  @P0 LOP3.LUT R3, R3, R2, RZ, 0x3c, !PT ;  /* 0x0000000203030212 */ /* 0x000fca00078e3cff */
[----:B------:R-:W-:Y:S01]  /*12b30*/  @!PT LDS RZ, [RZ] ;  /* 0x00000000fffff984 */ /* 0x000fe20000000800 */
[----:B------:R-:W-:Y:S01]  /*12b40*/  @!PT LDS RZ, [RZ] ;  /* 0x00000000fffff984 */ /* 0x000fe20000000800 */
[----:B------:R-:W-:Y:S01]  /*12b50*/  @!PT LDS RZ, [RZ] ;  /* 0x00000000fffff984 */ /* 0x000fe20000000800 */
[----:B------:R0:W-:Y:S01]  /*12b60*/  @P0 LDGSTS.E.BYPASS.LTC128B.128 [R6+0x22400], desc[UR50][R2.64], !P2 ;  /* 0x2240000002060fae */ /* 0x0001e2000d101d72 */
[----:B------:R-:W-:Y:S01]  /*12b70*/  ISETP.GE.AND P0, PT, R28, 0x11, PT ;  /* 0x000000111c00780c */ /* 0x000fe20003f06270 */
[----:B0-----:R-:W-:-:S12]  /*12b80*/  IMAD.MOV.U32 R2, RZ, RZ, R14 ;  /* 0x000000ffff027224 */ /* 0x001fd800078e000e */
[----:B------:R-:W-:Y:S05]  /*12b90*/  WARPSYNC.COLLECTIVE R15, `(.L_x_495) ;  /* 0x000000000f087348 */ /* 0x000fea0003c00000 */
[----:B------:R0:W1:Y:S02]  /*12ba0*/  SHFL.IDX P6, R14, R13, R12, R11 ;  /* 0x0000000c0d0e7389 */ /* 0x00006400000c000b */
[----:B01----:R-:W-:Y:S01]  /*12bb0*/  ENDCOLLECTIVE ;  /* 0x000000000000791b */ /* 0x003fe20003800000 */
.L_x_495:
[----:B------:R-:W-:Y:S02]  /*12bc0*/  @P0 IMAD R6, R4, 0x2, R17 ;  /* 0x0000000204060824 */ /* 0x000fe400078e0211 */
[----:B------:R-:W-:Y:S02]  /*12bd0*/  IMAD.MOV.U32 R13, RZ, RZ, R5 ;  /* 0x000000ffff0d7224 */ /* 0x000fe400078e0005 */
[----:B------:R-:W-:Y:S02]  /*12be0*/  IMAD.MOV.U32 R12, RZ, RZ, 0x2 ;  /* 0x00000002ff0c7424 */ /* 0x000fe400078e00ff */
[----:B------:R-:W-:-:S07]  /*12bf0*/  IMAD.MOV.U32 R3, RZ, RZ, R14 ;  /* 0x000000ffff037224 */ /* 0x000fce00078e000e */
[----:B------:R-:W-:Y:S05]  /*12c00*/  WARPSYNC.COLLECTIVE R15, `(.L_x_496) ;  /* 0x000000000f087348 */ /* 0x000fea0003c00000 */
[----:B------:R0:W1:Y:S02]  /*12c10*/  SHFL.IDX P6, R14, R13, R12, R11 ;  /* 0x0000000c0d0e7389 */ /* 0x00006400000c000b */
[----:B01----:R-:W-:Y:S01]  /*12c20*/  ENDCOLLECTIVE ;  /* 0x000000000000791b */ /* 0x003fe20003800000 */
.L_x_496:
        /* <DEDUP_REMOVED lines=15> */
.L_x_497:
[----:B------:R-:W-:Y:S02]  /*12d20*/  @P0 IMAD R6, R4, 0x2, R17 ;  /* 0x0000000204060824 */ /* 0x000fe400078e0211 */
[----:B------:R-:W-:Y:S02]  /*12d30*/  IMAD.MOV.U32 R13, RZ, RZ, R5 ;  /* 0x000000ffff0d7224 */ /* 0x000fe400078e0005 */
[----:B------:R-:W-:Y:S02]  /*12d40*/  IMAD.MOV.U32 R12, RZ, RZ, 0x3 ;  /* 0x00000003ff0c7424 */ /* 0x000fe400078e00ff */
[----:B------:R-:W-:-:S07]  /*12d50*/  IMAD.MOV.U32 R3, RZ, RZ, R14 ;  /* 0x000000ffff037224 */ /* 0x000fce00078e000e */
[----:B------:R-:W-:Y:S05]  /*12d60*/  WARPSYNC.COLLECTIVE R15, `(.L_x_498) ;  /* 0x000000000f087348 */ /* 0x000fea0003c00000 */
[----:B------:R0:W1:Y:S02]  /*12d70*/  SHFL.IDX P6, R14, R13, R12, R11 ;  /* 0x0000000c0d0e7389 */ /* 0x00006400000c000b */
[----:B01----:R-:W-:Y:S01]  /*12d80*/  ENDCOLLECTIVE ;  /* 0x000000000000791b */ /* 0x003fe20003800000 */
.L_x_498:
[----:B------:R-:W-:-:S05]  /*12d90*/  @P0 LEA R3, P1, R7, R3, 0x1 ;  /* 0x0000000307030211 */ /* 0x000fca00078208ff */
[----:B------:R-:W-:-:S05]  /*12da0*/  @P0 IMAD.X R2, RZ, RZ, R2, P1 ;  /* 0x000000ffff020224 */ /* 0x000fca00008e0602 */
[----:B------:R-:W-:Y:S01]  /*12db0*/  @P0 LOP3.LUT R3, R3, R2, RZ, 0x3c, !PT ;  /* 0x0000000203030212 */ /* 0x000fe200078e3cff */
[----:B------:R-:W-:-:S03]  /*12dc0*/  IMAD.MOV.U32 R13, RZ, RZ, R0 ;  /* 0x000000ffff0d7224 */ /* 0x000fc600078e0000 */
[----:B------:R-:W-:-:S04]  /*12dd0*/  @P0 LOP3.LUT R2, R3, R2, RZ, 0x3c, !PT ;  /* 0x0000000203020212 */ /* 0x000fc800078e3cff */
[----:B------:R-:W-:Y:S01]  /*12de0*/  @P0 LOP3.LUT R3, R3, R2, RZ, 0x3c, !PT ;  /* 0x0000000203030212 */ /* 0x000fe200078e3cff */
[----:B------:R-:W-:-:S07]  /*12df0*/  IMAD.MOV.U32 R5, RZ, RZ, R14 ;  /* 0x000000ffff057224 */ /* 0x000fce00078e000e */
[----:B------:R-:W-:Y:S05]  /*12e00*/  WARPSYNC.COLLECTIVE R15, `(.L_x_499) ;  /* 0x000000000f087348 */ /* 0x000fea0003c00000 */
[----:B------:R0:W1:Y:S02]  /*12e10*/  SHFL.IDX P6, R14, R13, R12, R11 ;  /* 0x0000000c0d0e7389 */ /* 0x00006400000c000b */
[----:B01----:R-:W-:Y:S01]  /*12e20*/  ENDCOLLECTIVE ;  /* 0x000000000000791b */ /* 0x003fe20003800000 */
.L_x_499:
[----:B------:R-:W-:Y:S01]  /*12e30*/  @!PT LDS RZ, [RZ] ;  /* 0x00000000fffff984 */ /* 0x000fe20000000800 */
[----:B------:R-:W-:Y:S01]  /*12e40*/  @!PT LDS RZ, [RZ] ;  /* 0x00000000fffff984 */ /* 0x000fe20000000800 */
[----:B------:R-:W-:Y:S01]  /*12e50*/  @!PT LDS RZ, [RZ] ;  /* 0x00000000fffff984 */ /* 0x000fe20000000800 */
[----:B------:R1:W-:Y:S01]  /*12e60*/  @P0 LDGSTS.E.BYPASS.LTC128B.128 [R6+0x23400], desc[UR50][R2.64], !P2 ;  /* 0x2340000002060fae */ /* 0x0003e2000d101d72 */
[----:B------:R-:W-:Y:S01]  /*12e70*/  IMAD.MOV.U32 R0, RZ, RZ, R14 ;  /* 0x000000ffff007224 */ /* 0x000fe200078e000e */
[----:B------:R-:W-:Y:S06]  /*12e80*/  BRA `(.L_x_500) ;  /* 0xffffffc000647947 */ /* 0x000fec000383ffff */
.L_x_433:
[----:B------:R-:W-:Y:S02]  /*12e90*/  IMAD.MOV.U32 R13, RZ, RZ, R4 ;  /* 0x000000ffff0d7224 */ /* 0x000fe400078e0004 */
[----:B------:R-:W-:Y:S02]  /*12ea0*/  IMAD.MOV.U32 R12, RZ, RZ, RZ ;  /* 0x000000ffff0c7224 */ /* 0x000fe400078e00ff */
[----:B------:R-:W-:Y:S02]  /*12eb0*/  IMAD.MOV.U32 R11, RZ, RZ, 0x181f ;  /* 0x0000181fff0b7424 */ /* 0x000fe400078e00ff */
[----:B------:R-:W-:Y:S02]  /*12ec0*/  IMAD.MOV.U32 R15, RZ, RZ, -0x1 ;  /* 0xffffffffff0f7424 */ /* 0x000fe400078e00ff */
[----:B-----5:R-:W-:Y:S02]  /*12ed0*/  IMAD R5, R10, R7, RZ ;  /* 0x000000070a057224 */ /* 0x020fe400078e02ff */
[----:B------:R-:W-:-:S07]  /*12ee0*/  IMAD R25, R25, 0x40, R36 ;  /* 0x0000004019197824 */ /* 0x000fce00078e0224 */
[----:B------:R-:W-:Y:S05]  /*12ef0*/  WARPSYNC.COLLECTIVE R15, `(.L_x_501) ;  /* 0x000000000f087348 */ /* 0x000fea0003c00000 */
[----:B------:R0:W1:Y:S02]  /*12f00*/  SHFL.IDX P6, R14, R13, R12, R11 ;  /* 0x0000000c0d0e7389 */ /* 0x00006400000c000b */
[----:B01----:R-:W-:Y:S01]  /*12f10*/  ENDCOLLECTIVE ;  /* 0x000000000000791b */ /* 0x003fe20003800000 */
.L_x_501:
[C---:B------:R-:W-:Y:S01]  /*12f20*/  VIADD R6, R25.reuse, 0x10 ;  /* 0x0000001019067836 */ /* 0x040fe20000000000 */
[----:B------:R-:W-:Y:S01]  /*12f30*/  ISETP.GE.AND P0, PT, R25, R5, PT ;  /* 0x000000051900720c */ /* 0x000fe20003f06270 */
[----:B------:R-:W-:Y:S02]  /*12f40*/  IMAD.MOV.U32 R13, RZ, RZ, R0 ;  /* 0x000000ffff0d7224 */ /* 0x000fe400078e0000 */
[----:B------:R-:W-:-:S10]  /*12f50*/  IMAD.MOV.U32 R2, RZ, RZ, R14 ;  /* 0x000000ffff027224 */ /* 0x000fd400078e000e */
[----:B------:R-:W-:Y:S05]  /*12f60*/  WARPSYNC.COLLECTIVE R15, `(.L_x_502) ;  /* 0x000000000f087348 */ /* 0x000fea0003c00000 */
[----:B------:R0:W1:Y:S02]  /*12f70*/  SHFL.IDX P6, R14, R13, R12, R11 ;  /* 0x0000000c0d0e7389 */ /* 0x00006400000c000b */
[----:B01----:R-:W-:Y:S01]  /*12f80*/  ENDCOLLECTIVE ;  /* 0x000000000000791b */ /* 0x003fe20003800000 */
.L_x_502:
[----:B------:R-:W-:Y:S02]  /*12f90*/  IMAD.MOV.U32 R13, RZ, RZ, R4 ;  /* 0x000000ffff0d7224 */ /* 0x000fe400078e0004 */
[----:B------:R-:W-:Y:S02]  /*12fa0*/  IMAD.MOV.U32 R12, RZ, RZ, 0x1 ;  /* 0x00000001ff0c7424 */ /* 0x000fe400078e00ff */
[----:B------:R-:W-:-:S07]  /*12fb0*/  IMAD.MOV.U32 R3, RZ, RZ, R14 ;  /* 0x000000ffff037224 */ /* 0x000fce00078e000e */
[----:B------:R-:W-:Y:S05]  /*12fc0*/  WARPSYNC.COLLECTIVE R15, `(.L_x_503) ;  /* 0x000000000f087348 */ /* 0x000fea0003c00000 */
[----:B------:R0:W1:Y:S02]  /*12fd0*/  SHFL.IDX P6, R14, R13, R12, R11 ;  /* 0x0000000c0d0e7389 */ /* 0x00006400000c000b */
[----:B01----:R-:W-:Y:S01]  /*12fe0*/  ENDCOLLECTIVE ;  /* 0x000000000000791b */ /* 0x003fe20003800000 */
.L_x_503:
[----:B------:R-:W-:-:S05]  /*12ff0*/  @!P0 LEA R3, P2, R9, R3, 0x1 ;  /* 0x0000000309038211 */ /* 0x000fca00078408ff */
[----:B------:R-:W-:-:S05]  /*13000*/  @!P0 IMAD.X R2, RZ, RZ, R2, P2 ;  /* 0x000000ffff028224 */ /* 0x000fca00010e0602 */
[----:B------:R-:W-:Y:S01]  /*13010*/  @!P0 LOP3.LUT R3, R3, R2, RZ, 0x3c, !PT ;  /* 0x0000000203038212 */ /* 0x000fe200078e3cff */
[----:B------:R-:W-:-:S03]  /*13020*/  IMAD.MOV.U32 R13, RZ, RZ, R0 ;  /* 0x000000ffff0d7224 */ /* 0x000fc600078e0000 */
[----:B------:R-:W-:-:S04]  /*13030*/  @!P0 LOP3.LUT R2, R3, R2, RZ, 0x3c, !PT ;  /* 0x0000000203028212 */ /* 0x000fc800078e3cff */
[----:B------:R-:W-:-:S05]  /*13040*/  @!P0 LOP3.LUT R3, R3, R2, RZ, 0x3c, !PT ;  /* 0x0000000203038212 */ /* 0x000fca00078e3cff */
        /* <DEDUP_REMOVED lines=9> */
.L_x_504:
[----:B------:R-:W-:Y:S02]  /*130e0*/  IMAD.MOV.U32 R13, RZ, RZ, R4 ;  /* 0x000000ffff0d7224 */ /* 0x000fe400078e0004 */
[----:B------:R-:W-:Y:S02]  /*130f0*/  IMAD.MOV.U32 R12, RZ, RZ, 0x2 ;  /* 0x00000002ff0c7424 */ /* 0x000fe400078e00ff */
[----:B------:R-:W-:-:S07]  /*13100*/  IMAD.MOV.U32 R3, RZ, RZ, R14 ;  /* 0x000000ffff037224 */ /* 0x000fce00078e000e */
[----:B------:R-:W-:Y:S05]  /*13110*/  WARPSYNC.COLLECTIVE R15, `(.L_x_505) ;  /* 0x000000000f087348 */ /* 0x000fea0003c00000 */
[----:B------:R0:W1:Y:S02]  /*13120*/  SHFL.IDX P6, R14, R13, R12, R11 ;  /* 0x0000000c0d0e7389 */ /* 0x00006400000c000b */
[----:B01----:R-:W-:Y:S01]  /*13130*/  ENDCOLLECTIVE ;  /* 0x000000000000791b */ /* 0x003fe20003800000 */
.L_x_505:
        /* <DEDUP_REMOVED lines=9> */
[----:B------:R0:W-:Y:S02]  /*131d0*/  @!P0 LDGSTS.E.BYPASS.LTC128B.128 [R8+0x20c00], desc[UR50][R2.64], !P1 ;  /* 0x20c0000002088fae */ /* 0x0001e4000c901d72 */
[----:B0-----:R-:W-:-:S05]  /*131e0*/  VIADD R2, R25, 0x20 ;  /* 0x0000002019027836 */ /* 0x001fca0000000000 */
[----:B------:R-:W-:Y:S01]  /*131f0*/  ISETP.GE.AND P0, PT, R2, R5, PT ;  /* 0x000000050200720c */ /* 0x000fe20003f06270 */
[----:B------:R-:W-:-:S12]  /*13200*/  IMAD.MOV.U32 R2, RZ, RZ, R14 ;  /* 0x000000ffff027224 */ /* 0x000fd800078e000e */
[----:B------:R-:W-:Y:S05]  /*13210*/  WARPSYNC.COLLECTIVE R15, `(.L_x_506) ;  /* 0x000000000f087348 */ /* 0x000fea0003c00000 */
[----:B------:R0:W1:Y:S02]  /*13220*/  SHFL.IDX P6, R14, R13, R12, R11 ;  /* 0x0000000c0d0e7389 */ /* 0x00006400000c000b */
[----:B01----:R-:W-:Y:S01]  /*13230*/  ENDCOLLECTIVE ;  /* 0x000000000000791b */ /* 0x003fe20003800000 */
.L_x_506:
[----:B------:R-:W-:Y:S02]  /*13240*/  IMAD.MOV.U32 R13, RZ, RZ, R4 ;  /* 0x000000ffff0d7224 */ /* 0x000fe400078e0004 */
[----:B------:R-:W-:Y:S02]  /*13250*/  IMAD.MOV.U32 R12, RZ, RZ, 0x3 ;  /* 0x00000003ff0c7424 */ /* 0x000fe400078e00ff */
[----:B------:R-:W-:-:S07]  /*13260*/  IMAD.MOV.U32 R3, RZ, RZ, R14 ;  /* 0x000000ffff037224 */ /* 0x000fce00078e000e */
[----:B------:R-:W-:Y:S05]  /*13270*/  WARPSYNC.COLLECTIVE R15, `(.L_x_507) ;  /* 0x000000000f087348 */ /* 0x000fea0003c00000 */
[----:B------:R0:W1:Y:S02]  /*13280*/  SHFL.IDX P6, R14, R13, R12, R11 ;  /* 0x0000000c0d0e7389 */ /* 0x00006400000c000b */
[----:B01----:R-:W-:Y:S01]  /*13290*/  ENDCOLLECTIVE ;  /* 0x000000000000791b */ /* 0x003fe20003800000 */
.L_x_507:
[----:B------:R-:W-:-:S05]  /*132a0*/  @!P0 LEA R3, P2, R9, R3, 0x1 ;  /* 0x0000000309038211 */ /* 0x000fca00078408ff */
[----:B------:R-:W-:-:S05]  /*132b0*/  @!P0 IMAD.X R2, RZ, RZ, R2, P2 ;  /* 0x000000ffff028224 */ /* 0x000fca00010e0602 */
[----:B------:R-:W-:Y:S01]  /*132c0*/  @!P0 LOP3.LUT R3, R3, R2, RZ, 0x3c, !PT ;  /* 0x0000000203038212 */ /* 0x000fe200078e3cff */
[----:B------:R-:W-:-:S03]  /*132d0*/  IMAD.MOV.U32 R13, RZ, RZ, R0 ;  /* 0x000000ffff0d7224 */ /* 0x000fc600078e0000 */
[----:B------:R-:W-:-:S04]  /*132e0*/  @!P0 LOP3.LUT R2, R3, R2, RZ, 0x3c, !PT ;  /* 0x0000000203028212 */ /* 0x000fc800078e3cff */
[----:B------:R-:W-:Y:S01]  /*132f0*/  @!P0 LOP3.LUT R3, R3, R2, RZ, 0x3c, !PT ;  /* 0x0000000203038212 */ /* 0x000fe200078e3cff */
[----:B------:R-:W-:-:S07]  /*13300*/  IMAD.MOV.U32 R4, RZ, RZ, R14 ;  /* 0x000000ffff047224 */ /* 0x000fce00078e000e */
[----:B------:R-:W-:Y:S05]  /*13310*/  WARPSYNC.COLLECTIVE R15, `(.L_x_508) ;  /* 0x000000000f087348 */ /* 0x000fea0003c00000 */
[----:B------:R0:W1:Y:S02]  /*13320*/  SHFL.IDX P6, R14, R13, R12, R11 ;  /* 0x0000000c0d0e7389 */ /* 0x00006400000c000b */
[----:B01----:R-:W-:Y:S01]  /*13330*/  ENDCOLLECTIVE ;  /* 0x000000000000791b */ /* 0x003fe20003800000 */
.L_x_508:
[----:B------:R-:W-:Y:S01]  /*13340*/  @!PT LDS RZ, [RZ] ;  /* 0x00000000fffff984 */ /* 0x000fe20000000800 */
[----:B------:R-:W-:Y:S01]  /*13350*/  @!PT LDS RZ, [RZ] ;  /* 0x00000000fffff984 */ /* 0x000fe20000000800 */
[----:B------:R-:W-:Y:S01]  /*13360*/  @!PT LDS RZ, [RZ] ;  /* 0x00000000fffff984 */ /* 0x000fe20000000800 */
[----:B------:R0:W-:Y:S01]  /*13370*/  @!P0 LDGSTS.E.BYPASS.LTC128B.128 [R8+0x21400], desc[UR50][R2.64], !P1 ;  /* 0x2140000002088fae */ /* 0x0001e2000c901d72 */
[----:B------:R-:W-:Y:S01]  /*13380*/  IMAD.MOV.U32 R0, RZ, RZ, R14 ;  /* 0x000000ffff007224 */ /* 0x000fe200078e000e */
[----:B------:R-:W-:Y:S06]  /*13390*/  BRA `(.L_x_509) ;  /* 0xffffffc400607947 */ /* 0x000fec000383ffff */
.L_x_436:
[----:B0-----:R0:W1:Y:S02]  /*133a0*/  SYNCS.PHASECHK.TRANS64.TRYWAIT P0, [R17+URZ+0x28c20], R0 ;  /* 0x028c2000110075a7 */ /* 0x001064000800017f */
[----:B-1----:R-:W-:Y:S05]  /*133b0*/  @!P0 NANOSLEEP.SYNCS 0x989680 ;  /* 0x009896800000895d */ /* 0x002fea0003900000 */
[----:B------:R-:W1:Y:S02]  /*133c0*/  @!P0 SYNCS.PHASECHK.TRANS64 P0, [R17+URZ+0x28c20], R0 ;  /* 0x028c2000110085a7 */ /* 0x000e64000800007f */
[----:B-1----:R-:W-:Y:S05]  /*133d0*/  @!P0 BRA `(.L_x_436) ;  /* 0xfffffffc00f08947 */ /* 0x002fea000383ffff */
[----:B------:R-:W-:Y:S05]  /*133e0*/  BRA `(.L_x_510) ;  /* 0xffffffc400bc7947 */ /* 0x000fea000383ffff */
.L_x_439:
[----:B0-----:R0:W1:Y:S02]  /*133f0*/  SYNCS.PHASECHK.TRANS64.TRYWAIT P0, [R19+URZ+0x28c60], R0 ;  /* 0x028c6000130075a7 */ /* 0x001064000800017f */
[----:B-1----:R-:W-:Y:S05]  /*13400*/  @!P0 NANOSLEEP.SYNCS 0x989680 ;  /* 0x009896800000895d */ /* 0x002fea0003900000 */
[----:B------:R-:W1:Y:S02]  /*13410*/  @!P0 SYNCS.PHASECHK.TRANS64 P0, [R19+URZ+0x28c60], R0 ;  /* 0x028c6000130085a7 */ /* 0x000e64000800007f */
[----:B-1----:R-:W-:Y:S05]  /*13420*/  @!P0 BRA `(.L_x_439) ;  /* 0xfffffffc00f08947 */ /* 0x002fea000383ffff */
[----:B------:R-:W-:Y:S05]  /*13430*/  BRA `(.L_x_511) ;  /* 0xffffffc400cc7947 */ /* 0x000fea000383ffff */
.L_x_440:
        /* <DEDUP_REMOVED lines=8> */
.L_x_513:
[----:B------:R-:W-:Y:S05]  /*134c0*/  BSYNC B0 ;  /* 0x0000000000007941 */ /* 0x000fea0003800000 */
.L_x_512:
[----:B------:R0:W5:Y:S01]  /*134d0*/  LDL R8, [R1] ;  /* 0x0000000001087983 */ /* 0x0001620000100800 */
[----:B------:R-:W-:Y:S01]  /*134e0*/  IMAD.MOV.U32 R13, RZ, RZ, R4 ;  /* 0x000000ffff0d7224 */ /* 0x000fe200078e0004 */
[C---:B------:R-:W-:Y:S01]  /*134f0*/  LOP3.LUT P5, RZ, R29.reuse, 0x2, RZ, 0xc0, !PT ;  /* 0x000000021dff7812 */ /* 0x040fe200078ac0ff */
[----:B------:R-:W-:Y:S01]  /*13500*/  IMAD.MOV.U32 R12, RZ, RZ, RZ ;  /* 0x000000ffff0c7224 */ /* 0x000fe200078e00ff */
[----:B------:R-:W1:Y:S01]  /*13510*/  S2R R7, SR_TID.X ;  /* 0x0000000000077919 */ /* 0x000e620000002100 */
[----:B------:R-:W-:Y:S01]  /*13520*/  IMAD.MOV.U32 R11, RZ, RZ, 0x181f ;  /* 0x0000181fff0b7424 */ /* 0x000fe200078e00ff */
[C---:B------:R-:W-:Y:S01]  /*13530*/  LOP3.LUT P4, RZ, R29.reuse, 0x4, RZ, 0xc0, !PT ;  /* 0x000000041dff7812 */ /* 0x040fe2000788c0ff */
[----:B------:R-:W-:Y:S01]  /*13540*/  IMAD.MOV.U32 R15, RZ, RZ, -0x1 ;  /* 0xffffffffff0f7424 */ /* 0x000fe200078e00ff */
[----:B------:R-:W-:Y:S01]  /*13550*/  LOP3.LUT P3, RZ, R29, 0x8, RZ, 0xc0, !PT ;  /* 0x000000081dff7812 */ /* 0x000fe2000786c0ff */
[----:B------:R-:W-:Y:S01]  /*13560*/  IMAD.MOV.U32 R3, RZ, RZ, R14 ;  /* 0x000000ffff037224 */ /* 0x000fe200078e000e */
[----:B------:R-:W-:Y:S01]  /*13570*/  LOP3.LUT R16, R16, 0xfffffeff, RZ, 0xc0, !PT ;  /* 0xfffffeff10107812 */ /* 0x000fe200078ec0ff */
[----:B0-----:R-:W-:-:S10]  /*13580*/  IMAD R5, R5, 0x2, R17 ;  /* 0x0000000205057824 */ /* 0x001fd400078e0211 */
[----:B-1---5:R-:W-:Y:S05]  /*13590*/  WARPSYNC.COLLECTIVE R15, `(.L_x_514) ;  /* 0x000000000f087348 */ /* 0x022fea0003c00000 */
[----:B------:R0:W2:Y:S02]  /*135a0*/  SHFL.IDX P6, R14, R13, R12, R11 ;  /* 0x0000000c0d0e7389 */ /* 0x0000a400000c000b */
[----:B012--5:R-:W-:Y:S01]  /*135b0*/  ENDCOLLECTIVE ;  /* 0x000000000000791b */ /* 0x027fe20003800000 */
.L_x_514:
[----:B------:R-:W-:Y:S01]  /*135c0*/  LOP3.LUT P2, RZ, R29, 0x10, RZ, 0xc0, !PT ;  /* 0x000000101dff7812 */ /* 0x000fe2000784c0ff */
[----:B------:R-:W-:Y:S02]  /*135d0*/  IMAD.MOV.U32 R13, RZ, RZ, R6 ;  /* 0x000000ffff0d7224 */ /* 0x000fe400078e0006 */
[----:B------:R-:W-:Y:S02]  /*135e0*/  IMAD.MOV.U32 R12, RZ, RZ, 0x1 ;  /* 0x00000001ff0c7424 */ /* 0x000fe400078e00ff */
[----:B------:R-:W-:Y:S02]  /*135f0*/  IMAD.SHL.U32 R7, R7, 0x8, RZ ;  /* 0x0000000807077824 */ /* 0x000fe400078e00ff */
[----:B------:R-:W-:-:S03]  /*13600*/  IMAD.MOV.U32 R2, RZ, RZ, R14 ;  /* 0x000000ffff027224 */ /* 0x000fc600078e000e */
[----:B------:R-:W-:-:S05]  /*13610*/  LOP3.LUT R7, R7, 0x38, RZ, 0xc0, !PT ;  /* 0x0000003807077812 */ /* 0x000fca00078ec0ff */
[----:B------:R-:W-:Y:S01]  /*13620*/  IMAD.SHL.U32 R0, R7, 0x2, RZ ;  /* 0x0000000207007824 */ /* 0x000fe200078e00ff */
[----:B------:R-:W-:-:S04]  /*13630*/  LOP3.LUT R7, R29, 0x1, RZ, 0xc0, !PT ;  /* 0x000000011d077812 */ /* 0x000fc800078ec0ff */
[----:B------:R-:W-:Y:S02]  /*13640*/  IADD3 R2, P0, R2, R0, RZ ;  /* 0x0000000002027210 */ /* 0x000fe40007f1e0ff */
[----:B------:R-:W-:-:S03]  /*13650*/  ISETP.NE.U32.AND P1, PT, R7, 0x1, PT ;  /* 0x000000010700780c */ /* 0x000fc60003f25070 */
[----:B------:R-:W-:Y:S01]  /*13660*/  IMAD.X R3, RZ, RZ, R3, P0 ;  /* 0x000000ffff037224 */ /* 0x000fe200000e0603 */
[----:B------:R-:W-:-:S09]  /*13670*/  ISETP.LT.OR P0, PT, R28, 0x1, P1 ;  /* 0x000000011c00780c */ /* 0x000fd20000f01670 */
[----:B------:R-:W-:Y:S02]  /*13680*/  @P1 LOP3.LUT R16, R16, 0x100, RZ, 0xfc, !PT ;  /* 0x0000010010101812 */ /* 0x000fe400078efcff */
[----:B------:R-:W-:Y:S02]  /*13690*/  LOP3.LUT P1, RZ, R29, 0x20, RZ, 0xc0, !PT ;  /* 0x000000201dff7812 */ /* 0x000fe4000782c0ff */
[----:B------:R-:W-:Y:S01]  /*136a0*/  @!PT LDS RZ, [RZ] ;  /* 0x00000000fffff984 */ /* 0x000fe20000000800 */
[----:B------:R-:W-:Y:S01]  /*136b0*/  @!PT LDS RZ, [RZ] ;  /* 0x00000000fffff984 */ /* 0x000fe20000000800 */
[----:B------:R-:W-:Y:S01]  /*136c0*/  @!PT LDS RZ, [RZ] ;  /* 0x00000000fffff984 */ /* 0x000fe20000000800 */
[----:B------:R0:W-:Y:S01]  /*136d0*/  LDGSTS.E.BYPASS.LTC128B.128 [R5+0x400], desc[UR50][R2.64], !P0 ;  /* 0x0040000002057fae */ /* 0x0001e2000c101d72 */
[C---:B------:R-:W-:Y:S02]  /*136e0*/  ISETP.LT.OR P0, PT, R28.reuse, 0x1, !P5 ;  /* 0x000000011c00780c */ /* 0x040fe40006f01670 */
[----:B------:R-:W-:Y:S02]  /*136f0*/  ISETP.LT.OR P6, PT, R28, 0x1, !P1 ;  /* 0x000000011c00780c */ /* 0x000fe40004fc1670 */
[----:B------:R-:W-:-:S09]  /*13700*/  LOP3.LUT R16, R16, 0xfffffdff, RZ, 0xc0, !PT ;  /* 0xfffffdff10107812 */ /* 0x000fd200078ec0ff */
[----:B------:R0:W-:Y:S01]  /*13710*/  LDGSTS.E.BYPASS.LTC128B.128 [R5+0x2400], desc[UR50][R2.64+0x80], !P0 ;  /* 0x0240008002057fae */ /* 0x0001e2000c101d72 */
[----:B------:R-:W-:-:S13]  /*13720*/  ISETP.LT.OR P0, PT, R28, 0x1, !P4 ;  /* 0x000000011c00780c */ /* 0x000fda0006701670 */
[----:B------:R0:W-:Y:S01]  /*13730*/  LDGSTS.E.BYPASS.LTC128B.128 [R5+0x4400], desc[UR50][R2.64+0x100], !P0 ;  /* 0x0440010002057fae */ /* 0x0001e2000c101d72 */
[----:B------:R-:W-:-:S13]  /*13740*/  ISETP.LT.OR P0, PT, R28, 0x1, !P3 ;  /* 0x000000011c00780c */ /* 0x000fda0005f01670 */
[----:B------:R0:W-:Y:S01]  /*13750*/  LDGSTS.E.BYPASS.LTC128B.128 [R5+0x6400], desc[UR50][R2.64+0x180], !P0 ;  /* 0x0640018002057fae */ /* 0x0001e2000c101d72 */
[----:B------:R-:W-:-:S13]  /*13760*/  ISETP.LT.OR P0, PT, R28, 0x1, !P2 ;  /* 0x000000011c00780c */ /* 0x000fda0005701670 */
[----:B------:R0:W-:Y:S01]  /*13770*/  LDGSTS.E.BYPASS.LTC128B.128 [R5+0x8400], desc[UR50][R2.64+0x200], !P0 ;  /* 0x0840020002057fae */ /* 0x0001e2000c101d72 */
[----:B------:R-:W-:-:S03]  /*13780*/  LOP3.LUT P0, RZ, R29, 0x40, RZ, 0xc0, !PT ;  /* 0x000000401dff7812 */ /* 0x000fc6000780c0ff */
[----:B------:R0:W-:Y:S01]  /*13790*/  LDGSTS.E.BYPASS.LTC128B.128 [R5+0xa400], desc[UR50][R2.64+0x280], !P6 ;  /* 0x0a40028002057fae */ /* 0x0001e2000f101d72 */
[----:B------:R-:W-:-:S13]  /*137a0*/  ISETP.LT.OR P6, PT, R28, 0x1, !P0 ;  /* 0x000000011c00780c */ /* 0x000fda00047c1670 */
[----:B------:R0:W-:Y:S01]  /*137b0*/  LDGSTS.E.BYPASS.LTC128B.128 [R5+0xc400], desc[UR50][R2.64+0x300], !P6 ;  /* 0x0c40030002057fae */ /* 0x0001e2000f101d72 */
[----:B------:R-:W-:-:S04]  /*137c0*/  PRMT R7, R8, 0x8880, RZ ;  /* 0x0000888008077816 */ /* 0x000fc800000000ff */
[----:B------:R-:W-:-:S13]  /*137d0*/  ISETP.GT.AND P6, PT, R7, -0x1, PT ;  /* 0xffffffff0700780c */ /* 0x000fda0003fc4270 */
[----:B------:R-:W-:Y:S02]  /*137e0*/  @P6 LOP3.LUT R16, R16, 0x200, RZ, 0xfc, !PT ;  /* 0x0000020010106812 */ /* 0x000fe400078efcff */
[----:B------:R-:W-:-:S13]  /*137f0*/  ISETP.LT.OR P6, PT, R28, 0x1, P6 ;  /* 0x000000011c00780c */ /* 0x000fda00037c1670 */
[----:B------:R0:W-:Y:S02]  /*13800*/  LDGSTS.E.BYPASS.LTC128B.128 [R5+0xe400], desc[UR50][R2.64+0x380], !P6 ;  /* 0x0e40038002057fae */ /* 0x0001e4000f101d72 */
[----:B0-----:R-:W-:Y:S05]  /*13810*/  WARPSYNC.COLLECTIVE R15, `(.L_x_515) ;  /* 0x000000000f087348 */ /* 0x001fea0003c00000 */
[----:B------:R1:W2:Y:S02]  /*13820*/  SHFL.IDX P6, R14, R13, R12, R11 ;  /* 0x0000000c0d0e7389 */ /* 0x0002a400000c000b */
[----:B012---:R-:W-:Y:S01]  /*13830*/  ENDCOLLECTIVE ;  /* 0x000000000000791b */ /* 0x007fe20003800000 */
.L_x_515:
[----:B------:R-:W-:Y:S02]  /*13840*/  IMAD.MOV.U32 R13, RZ, RZ, R4 ;  /* 0x000000ffff0d7224 */ /* 0x000fe400078e0004 */
[----:B------:R-:W-:-:S07]  /*13850*/  IMAD.MOV.U32 R3, RZ, RZ, R14 ;  /* 0x000000ffff037224 */ /* 0x000fce00078e000e */
[----:B------:R-:W-:Y:S05]  /*13860*/  WARPSYNC.COLLECTIVE R15, `(.L_x_516) ;  /* 0x000000000f087348 */ /* 0x000fea0003c00000 */
[----:B------:R0:W1:Y:S02]  /*13870*/  SHFL.IDX P6, R14, R13, R12, R11 ;  /* 0x0000000c0d0e7389 */ /* 0x00006400000c000b */
[----:B01----:R-:W-:Y:S01]  /*13880*/  ENDCOLLECTIVE ;  /* 0x000000000000791b */ /* 0x003fe20003800000 */
.L_x_516:
[----:B------:R-:W-:Y:S02]  /*13890*/  IMAD.MOV.U32 R13, RZ, RZ, R6 ;  /* 0x000000ffff0d7224 */ /* 0x000fe400078e0006 */
[----:B------:R-:W-:Y:S02]  /*138a0*/  IMAD.MOV.U32 R12, RZ, RZ, 0x2 ;  /* 0x00000002ff0c7424 */ /* 0x000fe400078e00ff */
[----:B------:R-:W-:-:S05]  /*138b0*/  IMAD.MOV.U32 R2, RZ, RZ, R14 ;  /* 0x000000ffff027224 */ /* 0x000fca00078e000e */
        /* <DEDUP_REMOVED lines=26> */
.L_x_517:
[----:B------:R-:W-:Y:S02]  /*13a60*/  IMAD.MOV.U32 R13, RZ, RZ, R4 ;  /* 0x000000ffff0d7224 */ /* 0x000fe400078e0004 */
[----:B------:R-:W-:-:S07]  /*13a70*/  IMAD.MOV.U32 R7, RZ, RZ, R14 ;  /* 0x000000ffff077224 */ /* 0x000fce00078e000e */
[----:B------:R-:W-:Y:S05]  /*13a80*/  WARPSYNC.COLLECTIVE R15, `(.L_x_518) ;  /* 0x000000000f087348 */ /* 0x000fea0003c00000 */
[----:B------:R0:W1:Y:S02]  /*13a90*/  SHFL.IDX P6, R14, R13, R12, R11 ;  /* 0x0000000c0d0e7389 */ /* 0x00006400000c000b */
[----:B01----:R-:W-:Y:S01]  /*13aa0*/  ENDCOLLECTIVE ;  /* 0x000000000000791b */ /* 0x003fe20003800000 */
.L_x_518:
        /* <DEDUP_REMOVED lines=29> */
.L_x_519:
[----:B------:R-:W-:Y:S02]  /*13c80*/  IMAD.MOV.U32 R13, RZ, RZ, R4 ;  /* 0x000000ffff0d7224 */ /* 0x000fe400078e0004 */
[----:B------:R-:W-:-:S07]  /*13c90*/  IMAD.MOV.U32 R6, RZ, RZ, R14 ;  /* 0x000000ffff067224 */ /* 0x000fce00078e000e */
[----:B------:R-:W-:Y:S05]  /*13ca0*/  WARPSYNC.COLLECTIVE R15, `(.L_x_520) ;  /* 0x000000000f087348 */ /* 0x000fea0003c00000 */
[----:B------:R0:W1:Y:S02]  /*13cb0*/  SHFL.IDX P6, R14, R13, R12, R11 ;  /* 0x0000000c0d0e7389 */ /* 0x00006400000c000b */
[----:B01----:R-:W-:Y:S01]  /*13cc0*/  ENDCOLLECTIVE ;  /* 0x000000000000791b */ /* 0x003fe20003800000 */
.L_x_520:
[----:B------:R-:W-:Y:S01]  /*13cd0*/  IMAD.MOV.U32 R2, RZ, RZ, R14 ;  /* 0x000000ffff027224 */ /* 0x000fe200078e000e */
[----:B------:R-:W-:Y:S06]  /*13ce0*/  BRA `(.L_x_521) ;  /* 0xffffffc400587947 */ /* 0x000fec000383ffff */
.L_x_447:
[----:B0-----:R0:W1:Y:S02]  /*13cf0*/  SYNCS.PHASECHK.TRANS64.TRYWAIT P0, [R6+URZ+0x28c40], R19 ;  /* 0x028c4013060075a7 */ /* 0x001064000800017f */
[----:B-1----:R-:W-:Y:S05]  /*13d00*/  @!P0 NANOSLEEP.SYNCS 0x989680 ;  /* 0x009896800000895d */ /* 0x002fea0003900000 */
[----:B------:R-:W1:Y:S02]  /*13d10*/  @!P0 SYNCS.PHASECHK.TRANS64 P0, [R6+URZ+0x28c40], R19 ;  /* 0x028c4013060085a7 */ /* 0x000e64000800007f */
[----:B-1----:R-:W-:Y:S05]  /*13d20*/  @!P0 BRA `(.L_x_447) ;  /* 0xfffffffc00f08947 */ /* 0x002fea000383ffff */
[----:B------:R-:W-:Y:S05]  /*13d30*/  BRA `(.L_x_522) ;  /* 0xffffffc800e47947 */ /* 0x000fea000383ffff */
.L_x_448:
[----:B------:R-:W-:Y:S01]  /*13d40*/  BSSY B1, `(.L_x_523) ;  /* 0x0000008000017945 */ /* 0x000fe20003800000 */
[----:B------:R-:W-:Y:S02]  /*13d50*/  IMAD.MOV.U32 R13, RZ, RZ, R25 ;  /* 0x000000ffff0d7224 */ /* 0x000fe400078e0019 */
[----:B------:R-:W-:Y:S02]  /*13d60*/  IMAD.MOV.U32 R12, RZ, RZ, RZ ;  /* 0x000000ffff0c7224 */ /* 0x000fe400078e00ff */
[----:B------:R-:W-:Y:S02]  /*13d70*/  IMAD.MOV.U32 R11, RZ, RZ, 0x181f ;  /* 0x0000181fff0b7424 */ /* 0x000fe400078e00ff */
[----:B------:R-:W-:-:S07]  /*13d80*/  IMAD.MOV.U32 R15, RZ, RZ, -0x1 ;  /* 0xffffffffff0f7424 */ /* 0x000fce00078e00ff */
[----:B0-----:R-:W-:Y:S05]  /*13d90*/  WARPSYNC.COLLECTIVE R15, `(.L_x_524) ;  /* 0x000000000f087348 */ /* 0x001fea0003c00000 */
[----:B------:R1:W2:Y:S02]  /*13da0*/  SHFL.IDX P6, R14, R13, R12, R11 ;  /* 0x0000000c0d0e7389 */ /* 0x0002a400000c000b */
[----:B012---:R-:W-:Y:S01]  /*13db0*/  ENDCOLLECTIVE ;  /* 0x000000000000791b */ /* 0x007fe20003800000 */
.L_x_524:
[----:B------:R-:W-:Y:S05]  /*13dc0*/  BSYNC B1 ;  /* 0x0000000000017941 */ /* 0x000fea0003800000 */
.L_x_523:
[----:B------:R-:W-:Y:S02]  /*13dd0*/  IMAD.MOV.U32 R13, RZ, RZ, R20 ;  /* 0x000000ffff0d7224 */ /* 0x000fe400078e0014 */
[----:B------:R-:W-:Y:S02]  /*13de0*/  IMAD.MOV.U32 R12, RZ, RZ, RZ ;  /* 0x000000ffff0c7224 */ /* 0x000fe400078e00ff */
[----:B------:R-:W-:Y:S02]  /*13df0*/  IMAD.MOV.U32 R11, RZ, RZ, 0x181f ;  /* 0x0000181fff0b7424 */ /* 0x000fe400078e00ff */
[----:B------:R-:W-:Y:S02]  /*13e00*/  IMAD.MOV.U32 R15, RZ, RZ, -0x1 ;  /* 0xffffffffff0f7424 */ /* 0x000fe400078e00ff */
[----:B------:R-:W-:Y:S02]  /*13e10*/  IMAD.MOV.U32 R3, RZ, RZ, R14 ;  /* 0x000000ffff037224 */ /* 0x000fe400078e000e */
[----:B------:R-:W-:-:S07]  /*13e20*/  IMAD R21, R8, 0x2, R17 ;  /* 0x0000000208157824 */ /* 0x000fce00078e0211 */
[----:B------:R-:W-:Y:S05]  /*13e30*/  WARPSYNC.COLLECTIVE R15, `(.L_x_525) ;  /* 0x000000000f087348 */ /* 0x000fea0003c00000 */
[----:B------:R0:W1:Y:S02]  /*13e40*/  SHFL.IDX P6, R14, R13, R12, R11 ;  /* 0x0000000c0d0e7389 */ /* 0x00006400000c000b */
[----:B01----:R-:W-:Y:S01]  /*13e50*/  ENDCOLLECTIVE ;  /* 0x000000000000791b */ /* 0x003fe20003800000 */
.L_x_525:
[----:B------:R-:W-:Y:S02]  /*13e60*/  IMAD.MOV.U32 R13, RZ, RZ, R25 ;  /* 0x000000ffff0d7224 */ /* 0x000fe400078e0019 */
[----:B------:R-:W-:Y:S02]  /*13e70*/  IMAD.MOV.U32 R12, RZ, RZ, 0x1 ;  /* 0x00000001ff0c7424 */ /* 0x000fe400078e00ff */
[----:B------:R-:W-:-:S07]  /*13e80*/  IMAD.MOV.U32 R2, RZ, RZ, R14 ;  /* 0x000000ffff027224 */ /* 0x000fce00078e000e */
[----:B------:R-:W-:Y:S05]  /*13e90*/  WARPSYNC.COLLECTIVE R15, `(.L_x_526) ;  /* 0x000000000f087348 */ /* 0x000fea0003c00000 */
[----:B------:R0:W1:Y:S02]  /*13ea0*/  SHFL.IDX P6, R14, R13, R12, R11 ;  /* 0x0000000c0d0e7389 */ /* 0x00006400000c000b */
[----:B01----:R-:W-:Y:S01]  /*13eb0*/  ENDCOLLECTIVE ;  /* 0x000000000000791b */ /* 0x003fe20003800000 */
.L_x_526:
[----:B------:R-:W-:-:S05]  /*13ec0*/  IADD3 R2, P0, R2, R0, RZ ;  /* 0x0000000002027210 */ /* 0x000fca0007f1e0ff */
        /* <DEDUP_REMOVED lines=10> */
.L_x_527:
[----:B------:R-:W-:Y:S02]  /*13f70*/  IMAD.MOV.U32 R13, RZ, RZ, R25 ;  /* 0x000000ffff0d7224 */ /* 0x000fe400078e0019 */
[----:B------:R-:W-:Y:S02]  /*13f80*/  IMAD.MOV.U32 R12, RZ, RZ, 0x2 ;  /* 0x00000002ff0c7424 */ /* 0x000fe400078e00ff */
[----:B------:R-:W-:-:S07]  /*13f90*/  IMAD.MOV.U32 R2, RZ, RZ, R14 ;  /* 0x000000ffff027224 */ /* 0x000fce00078e000e */
[----:B------:R-:W-:Y:S05]  /*13fa0*/  WARPSYNC.COLLECTIVE R15, `(.L_x_528) ;  /* 0x000000000f087348 */ /* 0x000fea0003c00000 */
[----:B------:R0:W1:Y:S02]  /*13fb0*/  SHFL.IDX P6, R14, R13, R12, R11 ;  /* 0x0000000c0d0e7389 */ /* 0x00006400000c000b */
[----:B01----:R-:W-:Y:S01]  /*13fc0*/  ENDCOLLECTIVE ;  /* 0x000000000000791b */ /* 0x003fe20003800000 */
.L_x_528:
        /* <DEDUP_REMOVED lines=11> */
.L_x_529:
[----:B------:R-:W-:Y:S02]  /*14080*/  IMAD.MOV.U32 R13, RZ, RZ, R25 ;  /* 0x000000ffff0d7224 */ /* 0x000fe400078e0019 */
[----:B------:R-:W-:Y:S02]  /*14090*/  IMAD.MOV.U32 R12, RZ, RZ, 0x3 ;  /* 0x00000003ff0c7424 */ /* 0x000fe400078e00ff */
[----:B------:R-:W-:-:S07]  /*140a0*/  IMAD.MOV.U32 R2, RZ, RZ, R14 ;  /* 0x000000ffff027224 */ /* 0x000fce00078e000e */
[----:B------:R-:W-:Y:S05]  /*140b0*/  WARPSYNC.COLLECTIVE R15, `(.L_x_530) ;  /* 0x000000000f087348 */ /* 0x000fea0003c00000 */
[----:B------:R0:W1:Y:S02]  /*140c0*/  SHFL.IDX P6, R14, R13, R12, R11 ;  /* 0x0000000c0d0e7389 */ /* 0x00006400000c000b */
[----:B01----:R-:W-:Y:S01]  /*140d0*/  ENDCOLLECTIVE ;  /* 0x000000000000791b */ /* 0x003fe20003800000 */
.L_x_530:
[----:B------:R-:W-:-:S05]  /*140e0*/  IADD3 R2, P0, R2, R0, RZ ;  /* 0x0000000002027210 */ /* 0x000fca0007f1e0ff */
        /* <DEDUP_REMOVED lines=10> */
.L_x_531:
[----:B------:R-:W-:Y:S01]  /*14190*/  IMAD.MOV.U32 R2, RZ, RZ, R14 ;  /* 0x000000ffff027224 */ /* 0x000fe200078e000e */
[----:B------:R-:W-:Y:S06]  /*141a0*/  BRA `(.L_x_532) ;  /* 0xffffffc8006c7947 */ /* 0x000fec000383ffff */
.L_x_453:
[----:B---3--:R3:W4:Y:S02]  /*141b0*/  SYNCS.PHASECHK.TRANS64.TRYWAIT P0, [R6+URZ+0x28c60], R19 ;  /* 0x028c6013060075a7 */ /* 0x008724000800017f */
[----:B----4-:R-:W-:Y:S05]  /*141c0*/  @!P0 NANOSLEEP.SYNCS 0x989680 ;  /* 0x009896800000895d */ /* 0x010fea0003900000 */
[----:B------:R-:W4:Y:S02]  /*141d0*/  @!P0 SYNCS.PHASECHK.TRANS64 P0, [R6+URZ+0x28c60], R19 ;  /* 0x028c6013060085a7 */ /* 0x000f24000800007f */
[----:B----4-:R-:W-:Y:S05]  /*141e0*/  @!P0 BRA `(.L_x_453) ;  /* 0xfffffffc00f08947 */ /* 0x010fea000383ffff */
[----:B------:R-:W-:Y:S05]  /*141f0*/  BRA `(.L_x_533) ;  /* 0xffffffc800bc7947 */ /* 0x000fea000383ffff */
.L_x_454:
[----:B------:R-:W-:Y:S01]  /*14200*/  BSSY B1, `(.L_x_534) ;  /* 0x0000008000017945 */ /* 0x000fe20003800000 */
[----:B------:R-:W-:Y:S02]  /*14210*/  IMAD.MOV.U32 R13, RZ, RZ, R10 ;  /* 0x000000ffff0d7224 */ /* 0x000fe400078e000a */
[----:B------:R-:W-:Y:S02]  /*14220*/  IMAD.MOV.U32 R12, RZ, RZ, RZ ;  /* 0x000000ffff0c7224 */ /* 0x000fe400078e00ff */
[----:B------:R-:W-:Y:S02]  /*14230*/  IMAD.MOV.U32 R11, RZ, RZ, 0x181f ;  /* 0x0000181fff0b7424 */ /* 0x000fe400078e00ff */
[----:B------:R-:W-:-:S07]  /*14240*/  IMAD.MOV.U32 R15, RZ, RZ, -0x1 ;  /* 0xffffffffff0f7424 */ /* 0x000fce00078e00ff */
[----:B-12---:R-:W-:Y:S05]  /*14250*/  WARPSYNC.COLLECTIVE R15, `(.L_x_535) ;  /* 0x000000000f087348 */ /* 0x006fea0003c00000 */
[----:B------:R0:W3:Y:S02]  /*14260*/  SHFL.IDX P6, R14, R13, R12, R11 ;  /* 0x0000000c0d0e7389 */ /* 0x0000e400000c000b */
[----:B0123--:R-:W-:Y:S01]  /*14270*/  ENDCOLLECTIVE ;  /* 0x000000000000791b */ /* 0x00ffe20003800000 */
.L_x_535:
[----:B------:R-:W-:Y:S05]  /*14280*/  BSYNC B1 ;  /* 0x0000000000017941 */ /* 0x000fea0003800000 */
.L_x_534:
[----:B------:R-:W-:Y:S01]  /*14290*/  IMAD.MOV.U32 R13, RZ, RZ, R9 ;  /* 0x000000ffff0d7224 */ /* 0x000fe200078e0009 */
[C---:B------:R-:W-:Y:S01]  /*142a0*/  LOP3.LUT P2, RZ, R16.reuse, 0x40, RZ, 0xc0, !PT ;  /* 0x0000004010ff7812 */ /* 0x040fe2000784c0ff */
[----:B------:R-:W-:Y:S01]  /*142b0*/  IMAD.MOV.U32 R12, RZ, RZ, RZ ;  /* 0x000000ffff0c7224 */ /* 0x000fe200078e00ff */
[C---:B------:R-:W-:Y:S01]  /*142c0*/  LOP3.LUT P1, RZ, R16.reuse, 0x20, RZ, 0xc0, !PT ;  /* 0x0000002010ff7812 */ /* 0x040fe2000782c0ff */
[----:B------:R-:W-:Y:S01]  /*142d0*/  IMAD.MOV.U32 R11, RZ, RZ, 0x181f ;  /* 0x0000181fff0b7424 */ /* 0x000fe200078e00ff */
[----:B------:R-:W-:Y:S01]  /*142e0*/  LOP3.LUT R16, R16, 0xffffbfff, RZ, 0xc0, !PT ;  /* 0xffffbfff10107812 */ /* 0x000fe200078ec0ff */
[----:B------:R-:W-:Y:S02]  /*142f0*/  IMAD.MOV.U32 R15, RZ, RZ, -0x1 ;  /* 0xffffffffff0f7424 */ /* 0x000fe400078e00ff */
[----:B------:R-:W-:Y:S01]  /*14300*/  IMAD.MOV.U32 R3, RZ, RZ, R14 ;  /* 0x000000ffff037224 */ /* 0x000fe200078e000e */
[----:B------:R-:W-:Y:S01]  /*14310*/  @P3 LOP3.LUT R16, R16, 0x4000, RZ, 0xfc, !PT ;  /* 0x0000400010103812 */ /* 0x000fe200078efcff */
[----:B------:R-:W-:-:S07]  /*14320*/  IMAD R19, R19, 0x2, R17 ;  /* 0x0000000213137824 */ /* 0x000fce00078e0211 */
[----:B------:R-:W-:Y:S05]  /*14330*/  WARPSYNC.COLLECTIVE R15, `(.L_x_536) ;  /* 0x000000000f087348 */ /* 0x000fea0003c00000 */
[----:B------:R0:W1:Y:S02]  /*14340*/  SHFL.IDX P6, R14, R13, R12, R11 ;  /* 0x0000000c0d0e7389 */ /* 0x00006400000c000b */
[----:B01----:R-:W-:Y:S01]  /*14350*/  ENDCOLLECTIVE ;  /* 0x000000000000791b */ /* 0x003fe20003800000 */
.L_x_536:
[C---:B------:R-:W-:Y:S01]  /*14360*/  LOP3.LUT P3, RZ, R16.reuse, 0x10, RZ, 0xc0, !PT ;  /* 0x0000001010ff7812 */ /* 0x040fe2000786c0ff */
[----:B------:R-:W-:Y:S02]  /*14370*/  IMAD.MOV.U32 R13, RZ, RZ, R10 ;  /* 0x000000ffff0d7224 */ /* 0x000fe400078e000a */
[----:B------:R-:W-:Y:S02]  /*14380*/  IMAD.MOV.U32 R12, RZ, RZ, 0x1 ;  /* 0x00000001ff0c7424 */ /* 0x000fe400078e00ff */
[----:B------:R-:W-:Y:S01]  /*14390*/  IMAD.MOV.U32 R2, RZ, RZ, R14 ;  /* 0x000000ffff027224 */ /* 0x000fe200078e000e */
[C---:B------:R-:W-:Y:S02]  /*143a0*/  LOP3.LUT P6, RZ, R16.reuse, 0x80, RZ, 0xc0, !PT ;  /* 0x0000008010ff7812 */ /* 0x040fe400078cc0ff */
[----:B------:R-:W-:Y:S02]  /*143b0*/  LOP3.LUT R16, R16, 0xfffeffff, RZ, 0xc0, !PT ;  /* 0xfffeffff10107812 */ /* 0x000fe400078ec0ff */
[----:B------:R-:W-:-:S03]  /*143c0*/  IADD3 R2, P0, R2, R0, RZ ;  /* 0x0000000002027210 */ /* 0x000fc60007f1e0ff */
[----:B------:R-:W-:Y:S02]  /*143d0*/  @P3 LOP3.LUT R16, R16, 0x10000, RZ, 0xfc, !PT ;  /* 0x0001000010103812 */ /* 0x000fe400078efcff */
[----:B------:R-:W-:Y:S01]  /*143e0*/  IMAD.X R3, RZ, RZ, R3, P0 ;  /* 0x000000ffff037224 */ /* 0x000fe200000e0603 */
[----:B------:R-:W-:-:S04]  /*143f0*/  ISETP.NE.U32.AND P0, PT, R29, RZ, PT ;  /* 0x000000ff1d00720c */ /* 0x000fc80003f05070 */
[----:B------:R-:W-:Y:S01]  /*14400*/  @!PT LDS RZ, [RZ] ;  /* 0x00000000fffff984 */ /* 0x000fe20000000800 */
[----:B------:R-:W-:Y:S01]  /*14410*/  @!PT LDS RZ, [RZ] ;  /* 0x00000000fffff984 */ /* 0x000fe20000000800 */
[----:B------:R-:W-:Y:S01]  /*14420*/  @!PT LDS RZ, [RZ] ;  /* 0x00000000fffff984 */ /* 0x000fe20000000800 */
[----:B------:R0:W-:Y:S09]  /*14430*/  LDGSTS.E.BYPASS.LTC128B.128 [R19+0x400], desc[UR50][R2.64], !P6 ;  /* 0x0040000002137fae */ /* 0x0001f2000f101d72 */
[----:B0-----:R-:W-:Y:S05]  /*14440*/  WARPSYNC.COLLECTIVE R15, `(.L_x_537) ;  /* 0x000000000f087348 */ /* 0x001fea0003c00000 */
[----:B------:R1:W2:Y:S02]  /*14450*/  SHFL.IDX P6, R14, R13, R12, R11 ;  /* 0x0000000c0d0e7389 */ /* 0x0002a400000c000b */
[----:B012---:R-:W-:Y:S01]  /*14460*/  ENDCOLLECTIVE ;  /* 0x000000000000791b */ /* 0x007fe20003800000 */
.L_x_537:
[----:B------:R-:W-:Y:S01]  /*14470*/  @!PT LDS RZ, [RZ] ;  /* 0x00000000fffff984 */ /* 0x000fe20000000800 */
[----:B------:R-:W-:Y:S01]  /*14480*/  @!PT LDS RZ, [RZ] ;  /* 0x00000000fffff984 */ /* 0x000fe20000000800 */
[----:B------:R-:W-:Y:S01]  /*14490*/  @!PT LDS RZ, [RZ] ;  /* 0x00000000fffff984 */ /* 0x000fe20000000800 */
[----:B------:R0:W-:Y:S04]  /*144a0*/  LDGSTS.E.BYPASS.LTC128B.128 [R19+0x2400], desc[UR50][R2.64+0x80], !P2 ;  /* 0x0240008002137fae */ /* 0x0001e8000d101d72 */
[----:B------:R0:W-:Y:S01]  /*144b0*/  LDGSTS.E.BYPASS.LTC128B.128 [R19+0x4400], desc[UR50][R2.64+0x100], !P1 ;  /* 0x0440010002137fae */ /* 0x0001e2000c901d72 */
[----:B------:R-:W-:-:S03]  /*144c0*/  ISETP.NE.U32.AND P1, PT, R28, RZ, PT ;  /* 0x000000ff1c00720c */ /* 0x000fc60003f25070 */
[----:B------:R0:W-:Y:S01]  /*144d0*/  LDGSTS.E.BYPASS.LTC128B.128 [R19+0x6400], desc[UR50][R2.64+0x180], !P3 ;  /* 0x0640018002137fae */ /* 0x0001e2000d901d72 */
[----:B------:R-:W-:Y:S01]  /*144e0*/  LOP3.LUT P3, RZ, R16, 0x80, RZ, 0xc0, !PT ;  /* 0x0000008010ff7812 */ /* 0x000fe2000786c0ff */
[----:B------:R-:W-:Y:S02]  /*144f0*/  IMAD.MOV.U32 R13, RZ, RZ, R9 ;  /* 0x000000ffff0d7224 */ /* 0x000fe400078e0009 */
[----:B------:R0:W-:Y:S04]  /*14500*/  LDGSTS.E.BYPASS.LTC128B.128 [R19+0x8400], desc[UR50][R2.64+0x200], !P5 ;  /* 0x0840020002137fae */ /* 0x0001e8000e901d72 */
[----:B------:R0:W-:Y:S01]  /*14510*/  LDGSTS.E.BYPASS.LTC128B.128 [R19+0xa400], desc[UR50][R2.64+0x280], !P4 ;  /* 0x0a40028002137fae */ /* 0x0001e2000e101d72 */
[----:B------:R-:W-:-:S03]  /*14520*/  IMAD.MOV.U32 R5, RZ, RZ, R14 ;  /* 0x000000ffff057224 */ /* 0x000fc600078e000e */
[----:B------:R0:W-:Y:S04]  /*14530*/  LDGSTS.E.BYPASS.LTC128B.128 [R19+0xc400], desc[UR50][R2.64+0x300], P0 ;  /* 0x0c40030002137fae */ /* 0x0001e80008101d72 */
[----:B0-----:R-:W-:Y:S05]  /*14540*/  WARPSYNC.COLLECTIVE R15, `(.L_x_538) ;  /* 0x000000000f087348 */ /* 0x001fea0003c00000 */
[----:B------:R1:W2:Y:S02]  /*14550*/  SHFL.IDX P6, R14, R13, R12, R11 ;  /* 0x0000000c0d0e7389 */ /* 0x0002a400000c000b */
[----:B012---:R-:W-:Y:S01]  /*14560*/  ENDCOLLECTIVE ;  /* 0x000000000000791b */ /* 0x007fe20003800000 */
.L_x_538:
        /* <DEDUP_REMOVED lines=11> */
[C---:B------:R-:W-:Y:S02]  /*14620*/  LOP3.LUT P3, RZ, R16.reuse, 0x10000, RZ, 0xc0, !PT ;  /* 0x0001000010ff7812 */ /* 0x040fe4000786c0ff */
[----:B------:R-:W-:-:S06]  /*14630*/  LOP3.LUT R16, R16, 0xffff7fff, RZ, 0xc0, !PT ;  /* 0xffff7fff10107812 */ /* 0x000fcc00078ec0ff */
[----:B------:R0:W-:Y:S04]  /*14640*/  LDGSTS.E.BYPASS.LTC128B.128 [R19+0x2c00], desc[UR50][R2.64+0x80], !P2 ;  /* 0x02c0008002137fae */ /* 0x0001e8000d101d72 */
[----:B------:R0:W-:Y:S01]  /*14650*/  LDGSTS.E.BYPASS.LTC128B.128 [R19+0x4c00], desc[UR50][R2.64+0x100], !P6 ;  /* 0x04c0010002137fae */ /* 0x0001e2000f101d72 */
[----:B------:R-:W-:-:S07]  /*14660*/  @P3 LOP3.LUT R16, R16, 0x8000, RZ, 0xfc, !PT ;  /* 0x0000800010103812 */ /* 0x000fce00078efcff */
[----:B0-----:R-:W-:Y:S05]  /*14670*/  WARPSYNC.COLLECTIVE R15, `(.L_x_539) ;  /* 0x000000000f087348 */ /* 0x001fea0003c00000 */
[----:B------:R1:W2:Y:S02]  /*14680*/  SHFL.IDX P6, R14, R13, R12, R11 ;  /* 0x0000000c0d0e7389 */ /* 0x0002a400000c000b */
[----:B012---:R-:W-:Y:S01]  /*14690*/  ENDCOLLECTIVE ;  /* 0x000000000000791b */ /* 0x007fe20003800000 */
.L_x_539:
        /* <DEDUP_REMOVED lines=14> */
.L_x_540:
        /* <DEDUP_REMOVED lines=10> */
[----:B------:R-:W-:-:S08]  /*14820*/  LOP3.LUT P3, RZ, R16, 0x8000, RZ, 0xc0, !PT ;  /* 0x0000800010ff7812 */ /* 0x000fd0000786c0ff */
[----:B------:R0:W-:Y:S04]  /*14830*/  LDGSTS.E.BYPASS.LTC128B.128 [R19+0x3400], desc[UR50][R2.64+0x80], !P2 ;  /* 0x0340008002137fae */ /* 0x0001e8000d101d72 */
[----:B------:R0:W-:Y:S02]  /*14840*/  LDGSTS.E.BYPASS.LTC128B.128 [R19+0x5400], desc[UR50][R2.64+0x100], !P6 ;  /* 0x0540010002137fae */ /* 0x0001e4000f101d72 */
[----:B0-----:R-:W-:Y:S05]  /*14850*/  WARPSYNC.COLLECTIVE R15, `(.L_x_541) ;  /* 0x000000000f087348 */ /* 0x001fea0003c00000 */
[----:B------:R1:W2:Y:S02]  /*14860*/  SHFL.IDX P6, R14, R13, R12, R11 ;  /* 0x0000000c0d0e7389 */ /* 0x0002a400000c000b */
[----:B012---:R-:W-:Y:S01]  /*14870*/  ENDCOLLECTIVE ;  /* 0x000000000000791b */ /* 0x007fe20003800000 */
.L_x_541:
        /* <DEDUP_REMOVED lines=14> */
.L_x_542:
[----:B------:R-:W-:Y:S05]  /*14960*/  BRA `(.L_x_543) ;  /* 0xffffffc800207947 */ /* 0x000fea000383ffff */
.L_x_462:
[----:B------:R-:W-:Y:S01]  /*14970*/  BSSY B0, `(.L_x_544) ;  /* 0x0000008000007945 */ /* 0x000fe20003800000 */
[----:B------:R-:W-:Y:S02]  /*14980*/  IMAD.MOV.U32 R13, RZ, RZ, R24 ;  /* 0x000000ffff0d7224 */ /* 0x000fe400078e0018 */
[----:B------:R-:W-:Y:S02]  /*14990*/  IMAD.MOV.U32 R12, RZ, RZ, RZ ;  /* 0x000000ffff0c7224 */ /* 0x000fe400078e00ff */
[----:B------:R-:W-:Y:S02]  /*149a0*/  IMAD.MOV.U32 R11, RZ, RZ, 0x1f ;  /* 0x0000001fff0b7424 */ /* 0x000fe400078e00ff */
[----:B------:R-:W-:-:S07]  /*149b0*/  IMAD.MOV.U32 R15, RZ, RZ, -0x1 ;  /* 0xffffffffff0f7424 */ /* 0x000fce00078e00ff */
[----:B0123--:R-:W-:Y:S05]  /*149c0*/  WARPSYNC.COLLECTIVE R15, `(.L_x_545) ;  /* 0x000000000f087348 */ /* 0x00ffea0003c00000 */
[----:B------:R4:W0:Y:S02]  /*149d0*/  SHFL.IDX P6, R14, R13, R12, R11 ;  /* 0x0000000c0d0e7389 */ /* 0x00082400000c000b */
[----:B01234-:R-:W-:Y:S01]  /*149e0*/  ENDCOLLECTIVE ;  /* 0x000000000000791b */ /* 0x01ffe20003800000 */
.L_x_545:
[----:B------:R-:W-:Y:S05]  /*149f0*/  BSYNC B0 ;  /* 0x0000000000007941 */ /* 0x000fea0003800000 */
.L_x_544:
[----:B------:R-:W-:Y:S02]  /*14a00*/  IMAD.MOV.U32 R13, RZ, RZ, R24 ;  /* 0x000000ffff0d7224 */ /* 0x000fe400078e0018 */
[----:B------:R-:W-:Y:S02]  /*14a10*/  IMAD.MOV.U32 R12, RZ, RZ, 0x1 ;  /* 0x00000001ff0c7424 */ /* 0x000fe400078e00ff */
[----:B------:R-:W-:Y:S02]  /*14a20*/  IMAD.MOV.U32 R11, RZ, RZ, 0x1f ;  /* 0x0000001fff0b7424 */ /* 0x000fe400078e00ff */
[----:B------:R-:W-:Y:S02]  /*14a30*/  IMAD.MOV.U32 R15, RZ, RZ, -0x1 ;  /* 0xffffffffff0f7424 */ /* 0x000fe400078e00ff */
[----:B------:R-:W-:Y:S02]  /*14a40*/  IMAD.IADD R7, R27, 0x1, R9 ;  /* 0x000000011b077824 */ /* 0x000fe400078e0209 */
[----:B------:R-:W-:-:S07]  /*14a50*/  IMAD.MOV.U32 R0, RZ, RZ, R14 ;  /* 0x000000ffff007224 */ /* 0x000fce00078e000e */
[----:B------:R-:W-:Y:S05]  /*14a60*/  WARPSYNC.COLLECTIVE R15, `(.L_x_546) ;  /* 0x000000000f087348 */ /* 0x000fea0003c00000 */
[----:B------:R0:W1:Y:S02]  /*14a70*/  SHFL.IDX P6, R14, R13, R12, R11 ;  /* 0x0000000c0d0e7389 */ /* 0x00006400000c000b */
[----:B01----:R-:W-:Y:S01]  /*14a80*/  ENDCOLLECTIVE ;  /* 0x000000000000791b */ /* 0x003fe20003800000 */
.L_x_546:
[----:B------:R-:W-:Y:S02]  /*14a90*/  ULDC UR4, c[0x0][0xc3c] ;  /* 0x00030f0000047ab9 */ /* 0x000fe40000000800 */
[----:B------:R-:W-:-:S13]  /*14aa0*/  ISETP.GE.OR P1, PT, R7, UR4, !P0 ;  /* 0x0000000407007c0c */ /* 0x000fda000c726670 */
[----:B------:R-:W0:Y:S08]  /*14ab0*/  @!P1 LDC.64 R2, c[0x0][0xc80] ;  /* 0x00032000ff029b82 */ /* 0x000e300000000a00 */
[----:B------:R-:W1:Y:S01]  /*14ac0*/  @!P1 LDC.64 R4, c[0x0][0xc78] ;  /* 0x00031e00ff049b82 */ /* 0x000e620000000a00 */
[----:B------:R-:W-:Y:S02]  /*14ad0*/  IMAD.MOV.U32 R11, RZ, RZ, RZ ;  /* 0x000000ffff0b7224 */ /* 0x000fe400078e00ff */
[----:B------:R-:W-:-:S02]  /*14ae0*/  IMAD.MOV.U32 R6, RZ, RZ, R14 ;  /* 0x000000ffff067224 */ /* 0x000fc400078e000e */
[----:B0-----:R-:W-:-:S05]  /*14af0*/  @!P1 IMAD.WIDE R2, R7, 0x4, R2 ;  /* 0x0000000407029825 */ /* 0x001fca00078e0202 */
[----:B------:R1:W2:Y:S02]  /*14b00*/  @!P1 LDG.E R8, desc[UR50][R2.64] ;  /* 0x0000003202089981 */ /* 0x0002a4000c1e1900 */
[----:B-1----:R-:W-:-:S05]  /*14b10*/  @!P1 IMAD.WIDE R2, R7, 0x4, R4 ;  /* 0x0000000407029825 */ /* 0x002fca00078e0204 */
[----:B------:R-:W3:Y:S01]  /*14b20*/  @!P1 LDG.E R5, desc[UR50][R2.64] ;  /* 0x0000003202059981 */ /* 0x000ee2000c1e1900 */
[----:B------:R-:W-:Y:S01]  /*14b30*/  IMAD.MOV.U32 R7, RZ, RZ, RZ ;  /* 0x000000ffff077224 */ /* 0x000fe200078e00ff */
[C---:B------:R-:W-:Y:S01]  /*14b40*/  ISETP.GE.U32.AND P2, PT, R9.reuse, 0x2, PT ;  /* 0x000000020900780c */ /* 0x040fe20003f46070 */
[----:B------:R-:W-:Y:S01]  /*14b50*/  IMAD.MOV.U32 R4, RZ, RZ, RZ ;  /* 0x000000ffff047224 */ /* 0x000fe200078e00ff */
[C---:B------:R-:W-:Y:S01]  /*14b60*/  ISETP.GE.U32.AND P3, PT, R9.reuse, 0x4, PT ;  /* 0x000000040900780c */ /* 0x040fe20003f66070 */
[----:B------:R-:W-:Y:S01]  /*14b70*/  IMAD.MOV.U32 R24, RZ, RZ, RZ ;  /* 0x000000ffff187224 */ /* 0x000fe200078e00ff */
[C---:B------:R-:W-:Y:S02]  /*14b80*/  ISETP.GE.U32.AND P4, PT, R9.reuse, 0x8, PT ;  /* 0x000000080900780c */ /* 0x040fe40003f86070 */
[C---:B------:R-:W-:Y:S01]  /*14b90*/  ISETP.GE.U32.AND P5, PT, R9.reuse, 0x10, PT ;  /* 0x000000100900780c */ /* 0x040fe20003fa6070 */
[----:B--2---:R-:W-:Y:S02]  /*14ba0*/  @!P1 IMAD.MOV.U32 R7, RZ, RZ, R8 ;  /* 0x000000ffff079224 */ /* 0x004fe400078e0008 */
[----:B---3--:R-:W-:Y:S01]  /*14bb0*/  @!P1 IMAD.MOV.U32 R4, RZ, RZ, R5 ;  /* 0x000000ffff049224 */ /* 0x008fe200078e0005 */
[----:B------:R-:W-:-:S03]  /*14bc0*/  ISETP.NE.AND P1, PT, R9, RZ, PT ;  /* 0x000000ff0900720c */ /* 0x000fc60003f25270 */
[----:B------:R-:W-:-:S10]  /*14bd0*/  IMAD R13, R4, R7, RZ ;  /* 0x00000007040d7224 */ /* 0x000fd400078e02ff */
[----:B------:R-:W-:Y:S05]  /*14be0*/  WARPSYNC.COLLECTIVE R15, `(.L_x_547) ;  /* 0x000000000f087348 */ /* 0x000fea0003c00000 */
[----:B------:R0:W1:Y:S02]  /*14bf0*/  SHFL.UP P6, R14, R13, R12, R11 ;  /* 0x0400000c0d0e7389 */ /* 0x00006400000c000b */
[----:B01----:R-:W-:Y:S01]  /*14c00*/  ENDCOLLECTIVE ;  /* 0x000000000000791b */ /* 0x003fe20003800000 */
.L_x_547:
[----:B------:R-:W-:Y:S01]  /*14c10*/  IMAD.MOV.U32 R12, RZ, RZ, 0x2 ;  /* 0x00000002ff0c7424 */ /* 0x000fe200078e00ff */
[----:B------:R-:W-:-:S05]  /*14c20*/  SEL R14, R14, RZ, P1 ;  /* 0x000000ff0e0e7207 */ /* 0x000fca0000800000 */
[----:B------:R-:W-:-:S04]  /*14c30*/  IMAD.IADD R5, R13, 0x1, R14 ;  /* 0x000000010d057824 */ /* 0x000fc800078e020e */
[----:B------:R-:W-:-:S07]  /*14c40*/  IMAD.MOV.U32 R13, RZ, RZ, R5 ;  /* 0x000000ffff0d7224 */ /* 0x000fce00078e0005 */
[----:B------:R-:W-:Y:S05]  /*14c50*/  WARPSYNC.COLLECTIVE R15, `(.L_x_548) ;  /* 0x000000000f087348 */ /* 0x000fea0003c00000 */
[----:B------:R0:W1:Y:S02]  /*14c60*/  SHFL.UP P6, R14, R13, R12, R11 ;  /* 0x0400000c0d0e7389 */ /* 0x00006400000c000b */
[----:B01----:R-:W-:Y:S01]  /*14c70*/  ENDCOLLECTIVE ;  /* 0x000000000000791b */ /* 0x003fe20003800000 */
.L_x_548:
[----:B------:R-:W-:Y:S01]  /*14c80*/  IMAD.MOV.U32 R12, RZ, RZ, 0x4 ;  /* 0x00000004ff0c7424 */ /* 0x000fe200078e00ff */
[----:B------:R-:W-:-:S05]  /*14c90*/  SEL R2, R14, RZ, P2 ;  /* 0x000000ff0e027207 */ /* 0x000fca0001000000 */
[----:B------:R-:W-:-:S04]  /*14ca0*/  IMAD.IADD R2, R5, 0x1, R2 ;  /* 0x0000000105027824 */ /* 0x000fc800078e0202 */
[----:B------:R-:W-:-:S07]  /*14cb0*/  IMAD.MOV.U32 R13, RZ, RZ, R2 ;  /* 0x000000ffff0d7224 */ /* 0x000fce00078e0002 */
[----:B------:R-:W-:Y:S05]  /*14cc0*/  WARPSYNC.COLLECTIVE R15, `(.L_x_549) ;  /* 0x000000000f087348 */ /* 0x000fea0003c00000 */
[----:B------:R0:W1:Y:S02]  /*14cd0*/  SHFL.UP P6, R14, R13, R12, R11 ;  /* 0x0400000c0d0e7389 */ /* 0x00006400000c000b */
[----:B01----:R-:W-:Y:S01]  /*14ce0*/  ENDCOLLECTIVE ;  /* 0x000000000000791b */ /* 0x003fe20003800000 */
.L_x_549:
[----:B------:R-:W-:Y:S01]  /*14cf0*/  IMAD.MOV.U32 R12, RZ, RZ, 0x8 ;  /* 0x00000008ff0c7424 */ /* 0x000fe200078e00ff */
[----:B------:R-:W-:-:S05]  /*14d00*/  SEL R3, R14, RZ, P3 ;  /* 0x000000ff0e037207 */ /* 0x000fca0001800000 */
[----:B------:R-:W-:-:S04]  /*14d10*/  IMAD.IADD R3, R2, 0x1, R3 ;  /* 0x0000000102037824 */ /* 0x000fc800078e0203 */
[----:B------:R-:W-:-:S07]  /*14d20*/  IMAD.MOV.U32 R13, RZ, RZ, R3 ;  /* 0x000000ffff0d7224 */ /* 0x000fce00078e0003 */
[----:B------:R-:W-:Y:S05]  /*14d30*/  WARPSYNC.COLLECTIVE R15, `(.L_x_550) ;  /* 0x000000000f087348 */ /* 0x000fea0003c00000 */
[----:B------:R0:W1:Y:S02]  /*14d40*/  SHFL.UP P6, R14, R13, R12, R11 ;  /* 0x0400000c0d0e7389 */ /* 0x00006400000c000b */
[----:B01----:R-:W-:Y:S01]  /*14d50*/  ENDCOLLECTIVE ;  /* 0x000000000000791b */ /* 0x003fe20003800000 */
.L_x_550:
[----:B------:R-:W-:Y:S01]  /*14d60*/  IMAD.MOV.U32 R12, RZ, RZ, 0x10 ;  /* 0x00000010ff0c7424 */ /* 0x000fe200078e00ff */
[----:B------:R-:W-:-:S05]  /*14d70*/  SEL R14, R14, RZ, P4 ;  /* 0x000000ff0e0e7207 */ /* 0x000fca0002000000 */
[----:B------:R-:W-:-:S04]  /*14d80*/  IMAD.IADD R5, R3, 0x1, R14 ;  /* 0x0000000103057824 */ /* 0x000fc800078e020e */
[----:B------:R-:W-:-:S07]  /*14d90*/  IMAD.MOV.U32 R13, RZ, RZ, R5 ;  /* 0x000000ffff0d7224 */ /* 0x000fce00078e0005 */
[----:B------:R-:W-:Y:S05]  /*14da0*/  WARPSYNC.COLLECTIVE R15, `(.L_x_551) ;  /* 0x000000000f087348 */ /* 0x000fea0003c00000 */
[----:B------:R0:W1:Y:S02]  /*14db0*/  SHFL.UP P6, R14, R13, R12, R11 ;  /* 0x0400000c0d0e7389 */ /* 0x00006400000c000b */
[----:B01----:R-:W-:Y:S01]  /*14dc0*/  ENDCOLLECTIVE ;  /* 0x000000000000791b */ /* 0x003fe20003800000 */
.L_x_551:
[----:B------:R-:W-:Y:S02]  /*14dd0*/  IMAD.MOV.U32 R12, RZ, RZ, 0x1f ;  /* 0x0000001fff0c7424 */ /* 0x000fe400078e00ff */
[----:B------:R-:W-:Y:S01]  /*14de0*/  IMAD.MOV.U32 R11, RZ, RZ, 0x1f ;  /* 0x0000001fff0b7424 */ /* 0x000fe200078e00ff */
[----:B------:R-:W-:-:S05]  /*14df0*/  SEL R14, R14, RZ, P5 ;  /* 0x000000ff0e0e7207 */ /* 0x000fca0002800000 */
[----:B------:R-:W-:-:S04]  /*14e00*/  IMAD.IADD R3, R5, 0x1, R14 ;  /* 0x0000000105037824 */ /* 0x000fc800078e020e */
[----:B------:R-:W-:-:S07]  /*14e10*/  IMAD.MOV.U32 R13, RZ, RZ, R3 ;  /* 0x000000ffff0d7224 */ /* 0x000fce00078e0003 */
[----:B------:R-:W-:Y:S05]  /*14e20*/  WARPSYNC.COLLECTIVE R15, `(.L_x_552) ;  /* 0x000000000f087348 */ /* 0x000fea0003c00000 */
[----:B------:R0:W1:Y:S02]  /*14e30*/  SHFL.IDX P6, R14, R13, R12, R11 ;  /* 0x0000000c0d0e7389 */ /* 0x00006400000c000b */
[----:B01----:R-:W-:Y:S01]  /*14e40*/  ENDCOLLECTIVE ;  /* 0x000000000000791b */ /* 0x003fe20003800000 */
.L_x_552:
[----:B------:R-:W-:Y:S05]  /*14e50*/  BRA `(.L_x_553) ;  /* 0xffffffc800b87947 */ /* 0x000fea000383ffff */
.L_x_465:
[----:B------:R-:W-:Y:S01]  /*14e60*/  BSSY B0, `(.L_x_554) ;  /* 0x0000007000007945 */ /* 0x000fe20003800000 */
[----:B------:R-:W-:Y:S02]  /*14e70*/  IMAD.MOV.U32 R12, RZ, RZ, 0x1 ;  /* 0x00000001ff0c7424 */ /* 0x000fe400078e00ff */
[----:B------:R-:W-:Y:S02]  /*14e80*/  IMAD.MOV.U32 R11, RZ, RZ, RZ ;  /* 0x000000ffff0b7224 */ /* 0x000fe400078e00ff */
[----:B------:R-:W-:-:S07]  /*14e90*/  IMAD.MOV.U32 R15, RZ, RZ, -0x1 ;  /* 0xffffffffff0f7424 */ /* 0x000fce00078e00ff */
[----:B-1----:R-:W-:Y:S05]  /*14ea0*/  WARPSYNC.COLLECTIVE R15, `(.L_x_555) ;  /* 0x000000000f087348 */ /* 0x002fea0003c00000 */
[----:B------:R0:W2:Y:S02]  /*14eb0*/  SHFL.UP P6, R14, R13, R12, R11 ;  /* 0x0400000c0d0e7389 */ /* 0x0000a400000c000b */
[----:B012---:R-:W-:Y:S01]  /*14ec0*/  ENDCOLLECTIVE ;  /* 0x000000000000791b */ /* 0x007fe20003800000 */
.L_x_555:
[----:B------:R-:W-:Y:S05]  /*14ed0*/  BSYNC B0 ;  /* 0x0000000000007941 */ /* 0x000fea0003800000 */
.L_x_554:
[----:B------:R-:W-:Y:S01]  /*14ee0*/  SEL R14, R14, RZ, P1 ;  /* 0x000000ff0e0e7207 */ /* 0x000fe20000800000 */
[----:B------:R-:W-:Y:S02]  /*14ef0*/  IMAD.MOV.U32 R12, RZ, RZ, 0x2 ;  /* 0x00000002ff0c7424 */ /* 0x000fe400078e00ff */
[----:B------:R-:W-:Y:S02]  /*14f00*/  IMAD.MOV.U32 R11, RZ, RZ, RZ ;  /* 0x000000ffff0b7224 */ /* 0x000fe400078e00ff */
[----:B------:R-:W-:Y:S02]  /*14f10*/  IMAD.IADD R13, R13, 0x1, R14 ;  /* 0x000000010d0d7824 */ /* 0x000fe400078e020e */
[----:B------:R-:W-:-:S07]  /*14f20*/  IMAD.MOV.U32 R15, RZ, RZ, -0x1 ;  /* 0xffffffffff0f7424 */ /* 0x000fce00078e00ff */
[----:B------:R-:W-:Y:S05]  /*14f30*/  WARPSYNC.COLLECTIVE R15, `(.L_x_556) ;  /* 0x000000000f087348 */ /* 0x000fea0003c00000 */
[----:B------:R0:W1:Y:S02]  /*14f40*/  SHFL.UP P6, R14, R13, R12, R11 ;  /* 0x0400000c0d0e7389 */ /* 0x00006400000c000b */
[----:B01----:R-:W-:Y:S01]  /*14f50*/  ENDCOLLECTIVE ;  /* 0x000000000000791b */ /* 0x003fe20003800000 */
.L_x_556:
[----:B------:R-:W-:Y:S01]  /*14f60*/  IMAD.MOV.U32 R12, RZ, RZ, 0x4 ;  /* 0x00000004ff0c7424 */ /* 0x000fe200078e00ff */
[----:B------:R-:W-:-:S05]  /*14f70*/  SEL R2, R14, RZ, P2 ;  /* 0x000000ff0e027207 */ /* 0x000fca0001000000 */
[----:B------:R-:W-:-:S04]  /*14f80*/  IMAD.IADD R2, R13, 0x1, R2 ;  /* 0x000000010d027824 */ /* 0x000fc800078e0202 */
[----:B------:R-:W-:-:S07]  /*14f90*/  IMAD.MOV.U32 R13, RZ, RZ, R2 ;  /* 0x000000ffff0d7224 */ /* 0x000fce00078e0002 */
[----:B------:R-:W-:Y:S05]  /*14fa0*/  WARPSYNC.COLLECTIVE R15, `(.L_x_557) ;  /* 0x000000000f087348 */ /* 0x000fea0003c00000 */
[----:B------:R0:W1:Y:S02]  /*14fb0*/  SHFL.UP P6, R14, R13, R12, R11 ;  /* 0x0400000c0d0e7389 */ /* 0x00006400000c000b */
[----:B01----:R-:W-:Y:S01]  /*14fc0*/  ENDCOLLECTIVE ;  /* 0x000000000000791b */ /* 0x003fe20003800000 */
.L_x_557:
[----:B------:R-:W-:Y:S01]  /*14fd0*/  IMAD.MOV.U32 R12, RZ, RZ, 0x8 ;  /* 0x00000008ff0c7424 */ /* 0x000fe200078e00ff */
[----:B------:R-:W-:-:S05]  /*14fe0*/  SEL R3, R14, RZ, P3 ;  /* 0x000000ff0e037207 */ /* 0x000fca0001800000 */
[----:B------:R-:W-:-:S04]  /*14ff0*/  IMAD.IADD R3, R2, 0x1, R3 ;  /* 0x0000000102037824 */ /* 0x000fc800078e0203 */
[----:B------:R-:W-:-:S07]  /*15000*/  IMAD.MOV.U32 R13, RZ, RZ, R3 ;  /* 0x000000ffff0d7224 */ /* 0x000fce00078e0003 */
[----:B------:R-:W-:Y:S05]  /*15010*/  WARPSYNC.COLLECTIVE R15, `(.L_x_558) ;  /* 0x000000000f087348 */ /* 0x000fea0003c00000 */
[----:B------:R0:W1:Y:S02]  /*15020*/  SHFL.UP P6, R14, R13, R12, R11 ;  /* 0x0400000c0d0e7389 */ /* 0x00006400000c000b */
[----:B01----:R-:W-:Y:S01]  /*15030*/  ENDCOLLECTIVE ;  /* 0x000000000000791b */ /* 0x003fe20003800000 */
.L_x_558:
[----:B------:R-:W-:Y:S01]  /*15040*/  IMAD.MOV.U32 R12, RZ, RZ, 0x10 ;  /* 0x00000010ff0c7424 */ /* 0x000fe200078e00ff */
[----:B------:R-:W-:-:S05]  /*15050*/  SEL R14, R14, RZ, P4 ;  /* 0x000000ff0e0e7207 */ /* 0x000fca0002000000 */
[----:B------:R-:W-:-:S04]  /*15060*/  IMAD.IADD R5, R3, 0x1, R14 ;  /* 0x0000000103057824 */ /* 0x000fc800078e020e */
[----:B------:R-:W-:-:S07]  /*15070*/  IMAD.MOV.U32 R13, RZ, RZ, R5 ;  /* 0x000000ffff0d7224 */ /* 0x000fce00078e0005 */
[----:B------:R-:W-:Y:S05]  /*15080*/  WARPSYNC.COLLECTIVE R15, `(.L_x_559) ;  /* 0x000000000f087348 */ /* 0x000fea0003c00000 */
[----:B------:R0:W1:Y:S02]  /*15090*/  SHFL.UP P6, R14, R13, R12, R11 ;  /* 0x0400000c0d0e7389 */ /* 0x00006400000c000b */
[----:B01----:R-:W-:Y:S01]  /*150a0*/  ENDCOLLECTIVE ;  /* 0x000000000000791b */ /* 0x003fe20003800000 */
.L_x_559:
        /* <DEDUP_REMOVED lines=8> */
.L_x_560:
[----:B------:R-:W-:Y:S05]  /*15130*/  BRA `(.L_x_561) ;  /* 0xffffffc800a47947 */ /* 0x000fea000383ffff */
.L_x_467:
[----:B------:R-:W-:Y:S01]  /*15140*/  BSSY B0, `(.L_x_562) ;  /* 0x0000006000007945 */ /* 0x000fe20003800000 */
[----:B------:R-:W-:Y:S01]  /*15150*/  PLOP3.LUT P6, PT, P6, PT, PT, 0x8, 0x0 ;  /* 0x000000000000781c */ /* 0x000fe200037ce170 */
[----:B------:R-:W-:-:S12]  /*15160*/  IMAD.MOV.U32 R15, RZ, RZ, -0x1 ;  /* 0xffffffffff0f7424 */ /* 0x000fd800078e00ff */
[----:B01----:R-:W-:Y:S05]  /*15170*/  WARPSYNC.COLLECTIVE R15, `(.L_x_563) ;  /* 0x000000000f087348 */ /* 0x003fea0003c00000 */
[----:B------:R-:W-:Y:S01]  /*15180*/  VOTE.ANY R14, PT, P6 ;  /* 0x00000000000e7806 */ /* 0x000fe200030e0100 */
[----:B01----:R-:W-:Y:S06]  /*15190*/  ENDCOLLECTIVE ;  /* 0x000000000000791b */ /* 0x003fec0003800000 */
.L_x_563:
[----:B------:R-:W-:Y:S05]  /*151a0*/  BSYNC B0 ;  /* 0x0000000000007941 */ /* 0x000fea0003800000 */
.L_x_562:
[----:B------:R-:W-:Y:S02]  /*151b0*/  IMAD.MOV.U32 R8, RZ, RZ, R14 ;  /* 0x000000ffff087224 */ /* 0x000fe400078e000e */
[----:B------:R-:W-:Y:S02]  /*151c0*/  IMAD.MOV.U32 R13, RZ, RZ, R7 ;  /* 0x000000ffff0d7224 */ /* 0x000fe400078e0007 */
[----:B------:R-:W0:Y:S01]  /*151d0*/  POPC R6, R8 ;  /* 0x0000000800067309 */ /* 0x000e220000000000 */
[----:B------:R-:W-:Y:S02]  /*151e0*/  IMAD.MOV.U32 R11, RZ, RZ, 0x1f ;  /* 0x0000001fff0b7424 */ /* 0x000fe400078e00ff */
[----:B------:R-:W-:Y:S02]  /*151f0*/  IMAD.MOV.U32 R15, RZ, RZ, -0x1 ;  /* 0xffffffffff0f7424 */ /* 0x000fe400078e00ff */
[----:B0-----:R-:W-:-:S07]  /*15200*/  IMAD.MOV.U32 R12, RZ, RZ, R6 ;  /* 0x000000ffff0c7224 */ /* 0x001fce00078e0006 */
[----:B------:R-:W-:Y:S05]  /*15210*/  WARPSYNC.COLLECTIVE R15, `(.L_x_564) ;  /* 0x000000000f087348 */ /* 0x000fea0003c00000 */
[----:B------:R0:W1:Y:S02]  /*15220*/  SHFL.IDX P6, R14, R13, R12, R11 ;  /* 0x0000000c0d0e7389 */ /* 0x00006400000c000b */
[----:B01----:R-:W-:Y:S01]  /*15230*/  ENDCOLLECTIVE ;  /* 0x000000000000791b */ /* 0x003fe20003800000 */
.L_x_564:
[----:B------:R-:W-:Y:S02]  /*15240*/  IMAD.MOV.U32 R13, RZ, RZ, R4 ;  /* 0x000000ffff0d7224 */ /* 0x000fe400078e0004 */
[----:B------:R-:W-:-:S07]  /*15250*/  IMAD.MOV.U32 R7, RZ, RZ, R14 ;  /* 0x000000ffff077224 */ /* 0x000fce00078e000e */
[----:B------:R-:W-:Y:S05]  /*15260*/  WARPSYNC.COLLECTIVE R15, `(.L_x_565) ;  /* 0x000000000f087348 */ /* 0x000fea0003c00000 */
[----:B------:R0:W1:Y:S02]  /*15270*/  SHFL.IDX P6, R14, R13, R12, R11 ;  /* 0x0000000c0d0e7389 */ /* 0x00006400000c000b */
[----:B01----:R-:W-:Y:S01]  /*15280*/  ENDCOLLECTIVE ;  /* 0x000000000000791b */ /* 0x003fe20003800000 */
.L_x_565:
[----:B------:R-:W-:Y:S01]  /*15290*/  IMAD.MOV.U32 R4, RZ, RZ, R14 ;  /* 0x000000ffff047224 */ /* 0x000fe200078e000e */
[----:B------:R-:W-:Y:S06]  /*152a0*/  BRA `(.L_x_566) ;  /* 0xffffffc800847947 */ /* 0x000fec000383ffff */
.L_x_469:
[----:B------:R-:W-:Y:S01]  /*152b0*/  BSSY B0, `(.L_x_567) ;  /* 0x0000007000007945 */ /* 0x000fe20003800000 */
[----:B------:R-:W-:Y:S02]  /*152c0*/  IMAD.MOV.U32 R13, RZ, RZ, R3 ;  /* 0x000000ffff0d7224 */ /* 0x000fe400078e0003 */
[----:B------:R-:W-:Y:S02]  /*152d0*/  IMAD.MOV.U32 R11, RZ, RZ, 0x1f ;  /* 0x0000001fff0b7424 */ /* 0x000fe400078e00ff */
[----:B------:R-:W-:-:S07]  /*152e0*/  IMAD.MOV.U32 R15, RZ, RZ, -0x1 ;  /* 0xffffffffff0f7424 */ /* 0x000fce00078e00ff */
[----:B01234-:R-:W-:Y:S05]  /*152f0*/  WARPSYNC.COLLECTIVE R15, `(.L_x_568) ;  /* 0x000000000f087348 */ /* 0x01ffea0003c00000 */
[----:B------:R0:W0:Y:S02]  /*15300*/  SHFL.IDX P6, R14, R13, R12, R11 ;  /* 0x0000000c0d0e7389 */ /* 0x00002400000c000b */
[----:B01234-:R-:W-:Y:S01]  /*15310*/  ENDCOLLECTIVE ;  /* 0x000000000000791b */ /* 0x01ffe20003800000 */
.L_x_568:
[----:B------:R-:W-:Y:S05]  /*15320*/  BSYNC B0 ;  /* 0x0000000000007941 */ /* 0x000fea0003800000 */
.L_x_567:
[----:B------:R-:W-:Y:S01]  /*15330*/  IMAD.MOV.U32 R24, RZ, RZ, R14 ;  /* 0x000000ffff187224 */ /* 0x000fe200078e000e */
[----:B------:R-:W-:Y:S06]  /*15340*/  BRA `(.L_x_468) ;  /* 0xffffffc800747947 */ /* 0x000fec000383ffff */
.L_x_473:
[----:B0-----:R0:W1:Y:S02]  /*15350*/  SYNCS.PHASECHK.TRANS64.TRYWAIT P0, [R7+URZ+0x28c20], R0 ;  /* 0x028c2000070075a7 */ /* 0x001064000800017f */
[----:B-1----:R-:W-:Y:S05]  /*15360*/  @!P0 NANOSLEEP.SYNCS 0x989680 ;  /* 0x009896800000895d */ /* 0x002fea0003900000 */
[----:B------:R-:W1:Y:S02]  /*15370*/  @!P0 SYNCS.PHASECHK.TRANS64 P0, [R7+URZ+0x28c20], R0 ;  /* 0x028c2000070085a7 */ /* 0x000e64000800007f */
[----:B-1----:R-:W-:Y:S05]  /*15380*/  @!P0 BRA `(.L_x_473) ;  /* 0xfffffffc00f08947 */ /* 0x002fea000383ffff */
[----:B------:R-:W-:Y:S05]  /*15390*/  BRA `(.L_x_569) ;  /* 0xffffffcc00cc7947 */ /* 0x000fea000383ffff */
.L_x_474:
        /* <DEDUP_REMOVED lines=8> */
[----:B0-234-:R-:W-:Y:S05]  /*15420*/  WARPSYNC.COLLECTIVE R15, `(.L_x_571) ;  /* 0x000000000f087348 */ /* 0x01dfea0003c00000 */
[----:B------:R1:W0:Y:S02]  /*15430*/  SHFL.IDX P6, R14, R13, R12, R11 ;  /* 0x0000000c0d0e7389 */ /* 0x00022400000c000b */
[----:B01234-:R-:W-:Y:S01]  /*15440*/  ENDCOLLECTIVE ;  /* 0x000000000000791b */ /* 0x01ffe20003800000 */
.L_x_571:
[----:B------:R-:W-:Y:S05]  /*15450*/  BSYNC B0 ;  /* 0x0000000000007941 */ /* 0x000fea0003800000 */
.L_x_570:
[----:B------:R-:W-:Y:S05]  /*15460*/  BRA `(.L_x_572) ;  /* 0xffffffcc00b47947 */ /* 0x000fea000383ffff */
.L_x_477:
[----:B------:R-:W-:Y:S01]  /*15470*/  BSSY B1, `(.L_x_573) ;  /* 0x0000006000017945 */ /* 0x000fe20003800000 */
[----:B------:R-:W-:-:S07]  /*15480*/  IMAD.MOV.U32 R15, RZ, RZ, -0x1 ;  /* 0xffffffffff0f7424 */ /* 0x000fce00078e00ff */
[----:B0-234-:R-:W-:Y:S05]  /*15490*/  WARPSYNC.COLLECTIVE R15, `(.L_x_574) ;  /* 0x000000000f0c7348 */ /* 0x01dfea0003c00000 */
[----:B------:R-:W-:Y:S02]  /*154a0*/  ELECT P6, UR62, PT ;  /* 0x00000000003e782f */ /* 0x000fe400038c0000 */
[----:B------:R-:W-:Y:S01]  /*154b0*/  MOV R14, UR62 ;  /* 0x0000003e000e7c02 */ /* 0x000fe20008000f00 */
[----:B0-234-:R-:W-:Y:S10]  /*154c0*/  ENDCOLLECTIVE ;  /* 0x000000000000791b */ /* 0x01dff40003800000 */
.L_x_574:
[----:B------:R-:W-:Y:S05]  /*154d0*/  BSYNC B1 ;  /* 0x0000000000017941 */ /* 0x000fea0003800000 */
.L_x_573:
[----:B------:R-:W-:Y:S05]  /*154e0*/  BRA `(.L_x_575) ;  /* 0xffffffcc00ac7947 */ /* 0x000fea000383ffff */
.L_x_479:
[----:B0-----:R0:W1:Y:S02]  /*154f0*/  SYNCS.PHASECHK.TRANS64.TRYWAIT P1, [R5+URZ+0x28c40], R0 ;  /* 0x028c4000050075a7 */ /* 0x001064000802017f */
[----:B-1----:R-:W-:Y:S05]  /*15500*/  @!P1 NANOSLEEP.SYNCS 0x989680 ;  /* 0x009896800000995d */ /* 0x002fea0003900000 */
[----:B------:R-:W1:Y:S02]  /*15510*/  @!P1 SYNCS.PHASECHK.TRANS64 P1, [R5+URZ+0x28c40], R0 ;  /* 0x028c4000050095a7 */ /* 0x000e64000802007f */
[----:B-1----:R-:W-:Y:S05]  /*15520*/  @!P1 BRA `(.L_x_479) ;  /* 0xfffffffc00f09947 */ /* 0x002fea000383ffff */
[----:B------:R-:W-:Y:S05]  /*15530*/  BRA `(.L_x_576) ;  /* 0xffffffcc00cc7947 */ /* 0x000fea000383ffff */
.L_x_481:
[----:B-1----:R1:W0:Y:S02]  /*15540*/  SYNCS.PHASECHK.TRANS64.TRYWAIT P1, [R3+URZ+0x28c40], R2 ;  /* 0x028c4002030075a7 */ /* 0x002224000802017f */
[----:B0-----:R-:W-:Y:S05]  /*15550*/  @!P1 NANOSLEEP.SYNCS 0x989680 ;  /* 0x009896800000995d */ /* 0x001fea0003900000 */
[----:B------:R-:W0:Y:S02]  /*15560*/  @!P1 SYNCS.PHASECHK.TRANS64 P1, [R3+URZ+0x28c40], R2 ;  /* 0x028c4002030095a7 */ /* 0x000e24000802007f */
[----:B0-----:R-:W-:Y:S05]  /*15570*/  @!P1 BRA `(.L_x_481) ;  /* 0xfffffffc00f09947 */ /* 0x001fea000383ffff */
[----:B------:R-:W-:Y:S05]  /*15580*/  BRA `(.L_x_577) ;  /* 0xffffffcc00d87947 */ /* 0x000fea000383ffff */
.L_x_483:
[----:B------:R0:W0:Y:S02]  /*15590*/  SYNCS.PHASECHK.TRANS64.TRYWAIT P1, [R5+URZ+0x28c60], R0 ;  /* 0x028c6000050075a7 */ /* 0x000024000802017f */
[----:B0-----:R-:W-:Y:S05]  /*155a0*/  @!P1 NANOSLEEP.SYNCS 0x989680 ;  /* 0x009896800000995d */ /* 0x001fea0003900000 */
[----:B------:R-:W0:Y:S02]  /*155b0*/  @!P1 SYNCS.PHASECHK.TRANS64 P1, [R5+URZ+0x28c60], R0 ;  /* 0x028c6000050095a7 */ /* 0x000e24000802007f */
[----:B0-----:R-:W-:Y:S05]  /*155c0*/  @!P1 BRA `(.L_x_483) ;  /* 0xfffffffc00f09947 */ /* 0x001fea000383ffff */
[----:B------:R-:W-:Y:S05]  /*155d0*/  BRA `(.L_x_578) ;  /* 0xffffffcc00d47947 */ /* 0x000fea000383ffff */
.L_x_579:
        /* <DEDUP_REMOVED lines=10> */
.L_x_5828:


//--------------------- .text._ZN7cutlass13device_kernelIN5flash11enable_sm90INS1_16FlashAttnFwdSm90INS1_25CollectiveMainloopFwdSm90ILi2EN4cute5tupleIJNS5_1CILi1EEES8_S8_EEENS6_IJNS7_ILi64EEESA_SA_EEELi512ENS_6half_tEfNS_4arch4Sm90ELb0ELb0ELb1ELb1ELb1ELb1ELb0ELb0ELb0ELb1ELb1ELb0EEENS1_21CollectiveEpilogueFwdINS6_IJSA_NS7_ILi512EEESA_EEES9_SC_SE_Li256ELb1ELb1ELb1ELb0EEENS1_36VarlenDynamicPersistentTileSchedulerILi64ELi64ELi256ELi128ELb1ELb1ELb1ELb0ELb1ELb1EEEEEEEEEvNT_6ParamsE --------------------------
	.section	.text._ZN7cutlass13device_kernelIN5flash11enable_sm90INS1_16FlashAttnFwdSm90INS1_25CollectiveMainloopFwdSm90ILi2EN4cute5tupleIJNS5_1CILi1EEES8_S8_EEENS6_IJNS7_ILi64EEESA_SA_EEELi512ENS_6half_tEfNS_4arch4Sm90ELb0ELb0ELb1ELb1ELb1ELb1ELb0ELb0ELb0ELb1ELb1ELb0EEENS1_21CollectiveEpilogueFwdINS6_IJSA_NS7_ILi512EEESA_EEES9_SC_SE_Li256ELb1ELb1ELb1ELb0EEENS1_36VarlenDynamicPersistentTileSchedulerILi64ELi64ELi256ELi128ELb1ELb1ELb1ELb0ELb1ELb1EEEEEEEEEvNT_6ParamsE,"ax",@progbits
	.align	128
.text._ZN7cutlass13device_kernelIN5flash11enable_sm90INS1_16FlashAttnFwdSm90INS1_25CollectiveMainloopFwdSm90ILi2EN4cute5tupleIJNS5_1CILi1EEES8_S8_EEENS6_IJNS7_ILi64EEESA_SA_EEELi512ENS_6half_tEfNS_4arch4Sm90ELb0ELb0ELb1ELb1ELb1ELb1ELb0ELb0ELb0ELb1ELb1ELb0EEENS1_21CollectiveEpilogueFwdINS6_IJSA_NS7_ILi512EEESA_EEES9_SC_SE_Li256ELb1ELb1ELb1ELb0EEENS1_36VarlenDynamicPersistentTileSchedulerILi64ELi64ELi256ELi128ELb1ELb1ELb1ELb0ELb1ELb1EEEEEEEEEvNT_6ParamsE:
        .type           _ZN7cutlass13device_kernelIN5flash11enable_sm90INS1_16FlashAttnFwdSm90INS1_25CollectiveMainloopFwdSm90ILi2EN4cute5tupleIJNS5_1CILi1EEES8_S8_EEENS6_IJNS7_ILi64EEESA_SA_EEELi512ENS_6half_tEfNS_4arch4Sm90ELb0ELb0ELb1ELb1ELb1ELb1ELb0ELb0ELb0ELb1ELb1ELb0EEENS1_21CollectiveEpilogueFwdINS6_IJSA_NS7_ILi512EEESA_EEES9_SC_SE_Li256ELb1ELb1ELb1ELb0EEENS1_36VarlenDynamicPersistentTileSchedulerILi64ELi64ELi256ELi128ELb1ELb1ELb1ELb0ELb1ELb1EEEEEEEEEvNT_6ParamsE,@function
        .size           _ZN7cutlass13device_kernelIN5flash11enable_sm90INS1_16FlashAttnFwdSm90INS1_25CollectiveMainloopFwdSm90ILi2EN4cute5tupleIJNS5_1CILi1EEES8_S8_EEENS6_IJNS7_ILi64EEESA_SA_EEELi512ENS_6half_tEfNS_4arch4Sm90ELb0ELb0ELb1ELb1ELb1ELb1ELb0ELb0ELb0ELb1ELb1ELb0EEENS1_21CollectiveEpilogueFwdINS6_IJSA_NS7_ILi512EEESA_EEES9_SC_SE_Li256ELb1ELb1ELb1ELb0EEENS1_36VarlenDynamicPersistentTileSchedulerILi64ELi64ELi256ELi128ELb1ELb1ELb1ELb0ELb1ELb1EEEEEEEEEvNT_6ParamsE,(.L_x_5829 - _ZN7cutlass13device_kernelIN5flash11enable_sm90INS1_16FlashAttnFwdSm90INS1_25CollectiveMainloopFwdSm90ILi2EN4cute5tupleIJNS5_1CILi1EEES8_S8_EEENS6_IJNS7_ILi64EEESA_SA_EEELi512ENS_6half_tEfNS_4arch4Sm90ELb0ELb0ELb1ELb1ELb1ELb1ELb0ELb0ELb0ELb1ELb1ELb0EEENS1_21CollectiveEpilogueFwdINS6_IJSA_NS7_ILi512EEESA_EEES9_SC_SE_Li256ELb1ELb1ELb1ELb0EEENS1_36VarlenDynamicPersistentTileSchedulerILi64ELi64ELi256ELi128ELb1ELb1ELb1ELb0ELb1ELb1EEEEEEEEEvNT_6ParamsE)
        .other          _ZN7cutlass13device_kernelIN5flash11enable_sm90INS1_16FlashAttnFwdSm90INS1_25CollectiveMainloopFwdSm90ILi2EN4cute5tupleIJNS5_1CILi1EEES8_S8_EEENS6_IJNS7_ILi64EEESA_SA_EEELi512ENS_6half_tEfNS_4arch4Sm90ELb0ELb0ELb1ELb1ELb1ELb1ELb0ELb0ELb0ELb1ELb1ELb0EEENS1_21CollectiveEpilogueFwdINS6_IJSA_NS7_ILi512EEESA_EEES9_SC_SE_Li256ELb1ELb1ELb1ELb0EEENS1_36VarlenDynamicPersistentTileSchedulerILi64ELi64ELi256ELi128ELb1ELb1ELb1ELb0ELb1ELb1EEEEEEEEEvNT_6ParamsE,@"STO_CUDA_ENTRY STV_DEFAULT"
_ZN7cutlass13device_kernelIN5flash11enable_sm90INS1_16FlashAttnFwdSm90INS1_25CollectiveMainloopFwdSm90ILi2EN4cute5tupleIJNS5_1CILi1EEES8_S8_EEENS6_IJNS7_ILi64EEESA_SA_EEELi512ENS_6half_tEfNS_4arch4Sm90ELb0ELb0ELb1ELb1ELb1ELb1ELb0ELb0ELb0ELb1ELb1ELb0EEENS1_21CollectiveEpilogueFwdINS6_IJSA_NS7_ILi512EEESA_EEES9_SC_SE_Li256ELb1ELb1ELb1ELb0EEENS1_36VarlenDynamicPersistentTileSchedulerILi64ELi64ELi256ELi128ELb1ELb1ELb1ELb0ELb1ELb1EEEEEEEEEvNT_6ParamsE:
[----:B------:R-:W0:Y:S02]  /*0000*/  LDC R1, c[0x0][0x28] ;  /* 0x00000a00ff017b82 */ /* 0x000e240000000800 */
[----:B0-----:R-:W-:Y:S01]  /*0010*/  VIADD R1, R1, 0xffffffa0 ;  /* 0xffffffa001017836 */ /* 0x001fe20000000000 */
[----:B------:R-:W0:Y:S01]  /*0020*/  S2R R0, SR_TID.X ;  /* 0x0000000000007919 */ /* 0x000e220000002100 */
[----:B------:R-:W-:Y:S01]  /*0030*/  ELECT P0, URZ, PT ;  /* 0x00000000003f782f */ /* 0x000fe20003800000 */
[----:B------:R-:W-:Y:S01]  /*0040*/  BSSY B0, `(.L_x_580) ;  /* 0x000000e000007945 */ /* 0x000fe20003800000 */
[----:B0-----:R-:W-:-:S05]  /*0050*/  SHF.R.U32.HI R2, RZ, 0x5, R0 ;  /* 0x00000005ff027819 */ /* 0x001fca0000011600 */
[----:B------:R-:W0:Y:S02]  /*0060*/  SHFL.IDX PT, R3, R2, RZ, 0x1f ;  /* 0x00001fff02037589 */ /* 0x000e2400000e0000 */
[----:B0-----:R-:W-:Y:S02]  /*0070*/  ISETP.EQ.AND P0, PT, R3, RZ, P0 ;  /* 0x000000ff0300720c */ /* 0x001fe40000702270 */
[----:B------:R-:W-:-:S11]  /*0080*/  SHF.R.U32.HI R3, RZ, 0x7, R0 ;  /* 0x00000007ff037819 */ /* 0x000fd60000011600 */
[----:B------:R-:W-:Y:S05]  /*0090*/  @!P0 BRA `(.L_x_581) ;  /* 0x0000000000208947 */ /* 0x000fea0003800000 */
[----:B------:R-:W-:Y:S02]  /*00a0*/  ULDC.64 UR4, c[0x0][0x198] ;  /* 0x0000660000047ab9 */ /* 0x000fe40000000a00 */
[----:B------:R-:W-:Y:S02]  /*00b0*/  UIADD3 UR6, UP0, UR4, 0x570, URZ ;  /* 0x0000057004067890 */ /* 0x000fe4000ff1e03f */
[----:B------:R-:W-:Y:S02]  /*00c0*/  UIADD3 UR4, UP1, UR4, 0x670, URZ ;  /* 0x0000067004047890 */ /* 0x000fe4000ff3e03f */
[----:B------:R-:W-:Y:S02]  /*00d0*/  UIADD3.X UR7, URZ, UR5, URZ, UP0, !UPT ;  /* 0x000000053f077290 */ /* 0x000fe400087fe43f */
[----:B------:R-:W-:-:S07]  /*00e0*/  UIADD3.X UR5, URZ, UR5, URZ, UP1, !UPT ;  /* 0x000000053f057290 */ /* 0x000fce0008ffe43f */
[----:B------:R0:W-:Y:S02]  /*00f0*/  UTMACCTL.PF [UR6] ;  /* 0x00000000060079b9 */ /* 0x0001e40008040000 */
[----:B------:R0:W-:Y:S02]  /*0100*/  UTMACCTL.PF [UR4] ;  /* 0x00000000040079b9 */ /* 0x0001e40008040000 */
[----:B0-----:R-:W-:Y:S01]  /*0110*/  NOP ;  /* 0x0000000000007918 */ /* 0x001fe20000000000 */
.L_x_581:
[----:B------:R-:W-:Y:S05]  /*0120*/  BSYNC B0 ;  /* 0x0000000000007941 */ /* 0x000fea0003800000 */
.L_x_580:
[----:B------:R-:W-:Y:S01]  /*0130*/  VOTEU.ANY UP0, P0 ;  /* 0x00000000003f7886 */ /* 0x000fe20000000100 */
[----:B------:R-:W0:Y:S01]  /*0140*/  SHFL.IDX PT, R5, R3, RZ, 0x1f ;  /* 0x00001fff03057589 */ /* 0x000e2200000e0000 */
[----:B------:R-:W-:Y:S01]  /*0150*/  UMOV UR4, 0x80 ;  /* 0x0000008000047882 */ /* 0x000fe20000000000 */
[----:B------:R-:W-:Y:S01]  /*0160*/  UMOV UR7, 0x100 ;  /* 0x0000010000077882 */ /* 0x000fe20000000000 */
[----:B------:R-:W-:Y:S01]  /*0170*/  VOTEU.ANY UP1, P0 ;  /* 0x00000000003f7886 */ /* 0x000fe20000020100 */
[----:B------:R-:W1:Y:S01]  /*0180*/  @UP0 S2UR UR8, SR_CgaCtaId ;  /* 0x00000000000809c3 */ /* 0x000e620000008800 */
[----:B------:R-:W2:Y:S01]  /*0190*/  SHFL.IDX PT, R4, R2, RZ, 0x1f ;  /* 0x00001fff02047589 */ /* 0x000ea200000e0000 */
[----:B------:R-:W-:Y:S01]  /*01a0*/  @UP0 UMOV UR6, 0x400 ;  /* 0x0000040000060882 */ /* 0x000fe20000000000 */
[----:B------:R-:W-:-:S04]  /*01b0*/  @UP0 UIADD3 UR4, -UR4, 0x100000, URZ ;  /* 0x0010000004040890 */ /* 0x000fc8000fffe13f */
[----:B------:R-:W-:Y:S02]  /*01c0*/  @UP0 USHF.L.U32 UR5, UR4, 0xb, URZ ;  /* 0x0000000b04050899 */ /* 0x000fe4000800063f */
[----:B------:R-:W-:Y:S01]  /*01d0*/  @UP0 USHF.L.U32 UR4, UR4, 0x1, URZ ;  /* 0x0000000104040899 */ /* 0x000fe2000800063f */
[----:B------:R-:W-:Y:S01]  /*01e0*/  VOTEU.ANY UP2, P0 ;  /* 0x00000000003f7886 */ /* 0x000fe20000040100 */
[----:B0-----:R-:W-:Y:S01]  /*01f0*/  R2UR UR39, R5 ;  /* 0x00000000052772ca */ /* 0x001fe200000e0000 */
[----:B-1----:R-:W-:Y:S01]  /*0200*/  @UP0 ULEA UR8, UR8, UR6, 0x18 ;  /* 0x0000000608080291 */ /* 0x002fe2000f8ec03f */
[----:B--2---:R-:W-:Y:S01]  /*0210*/  ISETP.NE.AND P1, PT, R4, RZ, PT ;  /* 0x000000ff0400720c */ /* 0x004fe20003f25270 */
[----:B------:R-:W-:-:S04]  /*0220*/  @UP0 UIADD3 UR6, -UR7, 0x100000, URZ ;  /* 0x0010000007060890 */ /* 0x000fc8000fffe13f */
[----:B------:R-:W-:Y:S02]  /*0230*/  @UP0 USHF.L.U32 UR7, UR6, 0xb, URZ ;  /* 0x0000000b06070899 */ /* 0x000fe4000800063f */
[----:B------:R-:W-:-:S04]  /*0240*/  @UP0 USHF.L.U32 UR6, UR6, 0x1, URZ ;  /* 0x0000000106060899 */ /* 0x000fc8000800063f */
[----:B------:R-:W-:Y:S01]  /*0250*/  UISETP.NE.AND UP0, UPT, UR39, URZ, UPT ;  /* 0x0000003f2700728c */ /* 0x000fe2000bf05270 */
[----:B------:R-:W0:Y:S02]  /*0260*/  FENCE.VIEW.ASYNC.S ;  /* 0x00000000000073c6 */ /* 0x000e240000000000 */
[----:B0-----:R0:W1:Y:S05]  /*0270*/  @UP1 SYNCS.EXCH.64 URZ, [UR8+0x28c00], UR4 ;  /* 0x028c0004083f15b2 */ /* 0x00106a0008000100 */
[----:B------:R0:W2:Y:S01]  /*0280*/  @UP2 SYNCS.EXCH.64 URZ, [UR8+0x28c20], UR6 ;  /* 0x028c2006083f25b2 */ /* 0x0000a20008000100 */
        /* <DEDUP_REMOVED lines=10> */
[----:B0-----:R3:W4:Y:S01]  /*0330*/  SYNCS.EXCH.64 URZ, [UR6+0x28c30], UR4 ;  /* 0x028c3004063f75b2 */ /* 0x0017220008000100 */
[----:B------:R3:W0:Y:S01]  /*0340*/  SYNCS.EXCH.64 URZ, [UR6+0x28c40], UR4 ;  /* 0x028c4004063f75b2 */ /* 0x0006220008000100 */
[----:B------:R3:W0:Y:S01]  /*0350*/  SYNCS.EXCH.64 URZ, [UR6+0x28c38], UR4 ;  /* 0x028c3804063f75b2 */ /* 0x0006220008000100 */
[----:B------:R3:W0:Y:S02]  /*0360*/  SYNCS.EXCH.64 URZ, [UR6+0x28c48], UR4 ;  /* 0x028c4804063f75b2 */ /* 0x0006240008000100 */
[----:B---3--:R-:W-:Y:S01]  /*0370*/  NOP ;  /* 0x0000000000007918 */ /* 0x008fe20000000000 */
.L_x_582:
[----:B------:R-:W3:Y:S01]  /*0380*/  SHFL.IDX PT, R4, R2, RZ, 0x1f ;  /* 0x00001fff02047589 */ /* 0x000ee200000e0000 */
[----:B------:R-:W-:Y:S01]  /*0390*/  NOP ;  /* 0x0000000000007918 */ /* 0x000fe20000000000 */
[----:B---3--:R-:W-:-:S13]  /*03a0*/  ISETP.NE.AND P0, PT, R4, RZ, PT ;  /* 0x000000ff0400720c */ /* 0x008fda0003f05270 */
        /* <DEDUP_REMOVED lines=17> */
[----:B------:R3:W0:Y:S02]  /*04c0*/  SYNCS.EXCH.64 URZ, [UR8+0x28c68], UR6 ;  /* 0x028c6806083f75b2 */ /* 0x0006240008000100 */
[----:B---3--:R-:W-:Y:S01]  /*04d0*/  NOP ;  /* 0x0000000000007918 */ /* 0x008fe20000000000 */
.L_x_583:
[----:B------:R-:W3:Y:S01]  /*04e0*/  SHFL.IDX PT, R4, R2, RZ, 0x1f ;  /* 0x00001fff02047589 */ /* 0x000ee200000e0000 */
[----:B------:R-:W-:Y:S01]  /*04f0*/  NOP ;  /* 0x0000000000007918 */ /* 0x000fe20000000000 */
[----:B---3--:R-:W-:-:S13]  /*0500*/  ISETP.NE.AND P0, PT, R4, RZ, PT ;  /* 0x000000ff0400720c */ /* 0x008fda0003f05270 */
        /* <DEDUP_REMOVED lines=13> */
[----:B------:R3:W0:Y:S02]  /*05e0*/  SYNCS.EXCH.64 URZ, [UR6+0x28c88], UR4 ;  /* 0x028c8804063f75b2 */ /* 0x0006240008000100 */
[----:B---3--:R-:W-:Y:S01]  /*05f0*/  NOP ;  /* 0x0000000000007918 */ /* 0x008fe20000000000 */
.L_x_584:
        /* <DEDUP_REMOVED lines=22> */
.L_x_585:
        /* <DEDUP_REMOVED lines=22> */
.L_x_586:
[----:B------:R-:W-:Y:S01]  /*08c0*/  PLOP3.LUT P0, PT, PT, PT, UP0, 0x80, 0x0 ;  /* 0x000000000000781c */ /* 0x000fe20003f0f008 */
[----:B------:R-:W-:Y:S01]  /*08d0*/  UMOV UR36, 0x1 ;  /* 0x0000000100247882 */ /* 0x000fe20000000000 */
[----:B------:R-:W-:Y:S01]  /*08e0*/  NOP ;  /* 0x0000000000007918 */ /* 0x000fe20000000000 */
[----:B------:R-:W-:Y:S01]  /*08f0*/  USEL UR36, UR36, 0x2, !UP0 ;  /* 0x0000000224247887 */ /* 0x000fe2000c000000 */
[----:B------:R-:W-:Y:S01]  /*0900*/  BSSY B9, `(.L_x_587) ;  /* 0x0001a23000097945 */ /* 0x000fe20003800000 */
[----:B------:R-:W-:Y:S01]  /*0910*/  ULDC.64 UR42, c[0x0][0x208] ;  /* 0x00008200002a7ab9 */ /* 0x000fe20000000a00 */
[----:B012-4-:R-:W-:Y:S07]  /*0920*/  BAR.SYNC.DEFER_BLOCKING 0x0 ;  /* 0x0000000000007b1d */ /* 0x017fee0000010000 */
[----:B------:R-:W-:Y:S05]  /*0930*/  @!P0 BRA `(.L_x_588) ;  /* 0x0000012800488947 */ /* 0x000fea0003800000 */
.L_x_589:
[----:B------:R-:W-:-:S08]  /*0940*/  NOP ;  /* 0x0000000000007918 */ /* 0x000fd00000000000 */
[----:B------:R-:W0:Y:S02]  /*0950*/  USETMAXREG.TRY_ALLOC.CTAPOOL UP0, 0xe8 ;  /* 0x000000e8000079c8 */ /* 0x000e240008000600 */
[----:B0-----:R-:W-:-:S13]  /*0960*/  PLOP3.LUT P0, PT, PT, PT, UP0, 0x80, 0x0 ;  /* 0x000000000000781c */ /* 0x001fda0003f0f008 */
[----:B------:R-:W-:Y:S05]  /*0970*/  @!P0 BRA `(.L_x_589) ;  /* 0xfffffffc00f08947 */ /* 0x000fea000383ffff */
[----:B------:R-:W-:Y:S01]  /*0980*/  ISETP.NE.AND P0, PT, R3, 0x1, PT ;  /* 0x000000010300780c */ /* 0x000fe20003f05270 */
[----:B------:R-:W0:Y:S01]  /*0990*/  S2UR UR4, SR_CgaCtaId ;  /* 0x00000000000479c3 */ /* 0x000e220000008800 */
[----:B------:R-:W-:-:S11]  /*09a0*/  MOV R3, 0x400 ;  /* 0x0000040000037802 */ /* 0x000fd60000000f00 */
[----:B------:R-:W-:Y:S06]  /*09b0*/  @!P0 BAR.ARV 0x8, 0x100 ;  /* 0x0204000000008b1d */ /* 0x000fec0000002000 */
[----:B------:R-:W-:Y:S01]  /*09c0*/  ISETP.GE.U32.AND P0, PT, R0, 0x100, PT ;  /* 0x000001000000780c */ /* 0x000fe20003f06070 */
[----:B0-----:R-:W-:Y:S01]  /*09d0*/  IMAD.U32 R190, RZ, RZ, UR4 ;  /* 0x00000004ffbe7e24 */ /* 0x001fe2000f8e00ff */
[----:B------:R-:W-:-:S04]  /*09e0*/  ULDC UR4, c[0x0][0xc3c] ;  /* 0x00030f0000047ab9 */ /* 0x000fc80000000800 */
[----:B------:R-:W-:-:S07]  /*09f0*/  LEA R2, R190, R3, 0x18 ;  /* 0x00000003be027211 */ /* 0x000fce00078ec0ff */
[----:B------:R-:W-:Y:S08]  /*0a00*/  @P0 BAR.ARV 0xf, 0x100 ;  /* 0x03c4000000000b1d */ /* 0x000ff00000002000 */
[----:B------:R-:W-:Y:S06]  /*0a10*/  BAR.SYNC.DEFER_BLOCKING 0x5, 0x180 ;  /* 0x0146000000007b1d */ /* 0x000fec0000010000 */
[----:B------:R-:W0:Y:S02]  /*0a20*/  LDS.128 R152, [R2+0x28cd0] ;  /* 0x028cd00002987984 */ /* 0x000e240000000c00 */
[----:B------:R-:W-:Y:S06]  /*0a30*/  BAR.ARV 0x4, 0x180 ;  /* 0x0106000000007b1d */ /* 0x000fec0000002000 */
[----:B0-----:R-:W-:-:S13]  /*0a40*/  ISETP.GE.AND P0, PT, R155, UR4, PT ;  /* 0x000000049b007c0c */ /* 0x001fda000bf06270 */
[----:B------:R-:W-:Y:S05]  /*0a50*/  @P0 BRA `(.L_x_590) ;  /* 0x000001a000340947 */ /* 0x000fea0003800000 */
[----:B------:R-:W-:Y:S01]  /*0a60*/  VIADD R0, R0, 0xffffff80 ;  /* 0xffffff8000007836 */ /* 0x000fe20000000000 */
[----:B------:R-:W-:Y:S01]  /*0a70*/  ULOP3.LUT UR37, UR36, 0x1, URZ, 0xfc, !UPT ;  /* 0x0000000124257892 */ /* 0x000fe2000f8efc3f */
[----:B------:R-:W-:Y:S02]  /*0a80*/  IMAD.MOV.U32 R201, RZ, RZ, 0x40 ;  /* 0x00000040ffc97424 */ /* 0x000fe400078e00ff */
[----:B------:R-:W-:Y:S01]  /*0a90*/  IMAD.MOV.U32 R23, RZ, RZ, RZ ;  /* 0x000000ffff177224 */ /* 0x000fe200078e00ff */
[----:B------:R-:W-:Y:S01]  /*0aa0*/  SHF.R.S32.HI R3, RZ, 0x1f, R0 ;  /* 0x0000001fff037819 */ /* 0x000fe20000011400 */
[----:B------:R-:W-:Y:S02]  /*0ab0*/  IMAD.MOV.U32 R187, RZ, RZ, RZ ;  /* 0x000000ffffbb7224 */ /* 0x000fe400078e00ff */
[----:B------:R-:W-:Y:S01]  /*0ac0*/  IMAD.MOV.U32 R185, RZ, RZ, RZ ;  /* 0x000000ffffb97224 */ /* 0x000fe200078e00ff */
[CC--:B------:R-:W-:Y:S01]  /*0ad0*/  LEA.HI R5, R3.reuse, R0.reuse, RZ, 0x4 ;  /* 0x0000000003057211 */ /* 0x0c0fe200078f20ff */
[----:B------:R-:W-:Y:S01]  /*0ae0*/  IMAD.MOV.U32 R19, RZ, RZ, RZ ;  /* 0x000000ffff137224 */ /* 0x000fe200078e00ff */
[----:B------:R-:W-:-:S02]  /*0af0*/  LEA.HI R4, R3, R0, RZ, 0x7 ;  /* 0x0000000003047211 */ /* 0x000fc400078f38ff */
[-C--:B------:R-:W-:Y:S02]  /*0b00*/  LEA.HI R8, R3, R0.reuse, RZ, 0x3 ;  /* 0x0000000003087211 */ /* 0x080fe400078f18ff */
[----:B------:R-:W-:Y:S02]  /*0b10*/  LOP3.LUT R7, R5, 0xfffffff0, RZ, 0xc0, !PT ;  /* 0xfffffff005077812 */ /* 0x000fe400078ec0ff */
[CC--:B------:R-:W-:Y:S02]  /*0b20*/  LEA.HI R6, R3.reuse, R0.reuse, RZ, 0x5 ;  /* 0x0000000003067211 */ /* 0x0c0fe400078f28ff */
[----:B------:R-:W-:Y:S02]  /*0b30*/  LEA.HI R14, R3, R0, RZ, 0x2 ;  /* 0x00000000030e7211 */ /* 0x000fe400078f10ff */
[----:B------:R-:W-:Y:S02]  /*0b40*/  LOP3.LUT R3, R4, 0xffffff80, RZ, 0xc0, !PT ;  /* 0xffffff8004037812 */ /* 0x000fe400078ec0ff */
[----:B------:R-:W-:Y:S01]  /*0b50*/  LOP3.LUT R11, R8, 0xfffffff8, RZ, 0xc0, !PT ;  /* 0xfffffff8080b7812 */ /* 0x000fe200078ec0ff */
[----:B------:R-:W-:Y:S01]  /*0b60*/  IMAD.IADD R8, R0, 0x1, -R7 ;  /* 0x0000000100087824 */ /* 0x000fe200078e0a07 */
[----:B------:R-:W-:Y:S01]  /*0b70*/  LOP3.LUT R9, R14, 0xfffffffc, RZ, 0xc0, !PT ;  /* 0xfffffffc0e097812 */ /* 0x000fe200078ec0ff */
[C---:B------:R-:W-:Y:S01]  /*0b80*/  IMAD.IADD R3, R0.reuse, 0x1, -R3 ;  /* 0x0000000100037824 */ /* 0x040fe200078e0a03 */
[----:B------:R-:W-:Y:S01]  /*0b90*/  SHF.R.S32.HI R10, RZ, 0x4, R5 ;  /* 0x00000004ff0a7819 */ /* 0x000fe20000011405 */
[C---:B------:R-:W-:Y:S01]  /*0ba0*/  IMAD.IADD R192, R0.reuse, 0x1, -R11 ;  /* 0x0000000100c07824 */ /* 0x040fe200078e0a0b */
[----:B------:R-:W-:Y:S01]  /*0bb0*/  SHF.R.S32.HI R7, RZ, 0x1f, R8 ;  /* 0x0000001fff077819 */ /* 0x000fe20000011408 */
[----:B------:R-:W-:Y:S01]  /*0bc0*/  IMAD.IADD R188, R0, 0x1, -R9 ;  /* 0x0000000100bc7824 */ /* 0x000fe200078e0a09 */
[--C-:B------:R-:W-:Y:S01]  /*0bd0*/  SHF.R.S32.HI R198, RZ, 0x5, R6.reuse ;  /* 0x00000005ffc67819 */ /* 0x100fe20000011406 */
[----:B------:R-:W-:Y:S01]  /*0be0*/  IMAD.SHL.U32 R192, R192, 0x8, RZ ;  /* 0x00000008c0c07824 */ /* 0x000fe200078e00ff */
[----:B------:R-:W-:Y:S01]  /*0bf0*/  SHF.R.S32.HI R11, RZ, 0x1f, R6 ;  /* 0x0000001fff0b7819 */ /* 0x000fe20000011406 */
[----:B------:R-:W-:Y:S01]  /*0c00*/  IMAD.SHL.U32 R16, R188, 0x8, RZ ;  /* 0x00000008bc107824 */ /* 0x000fe200078e00ff */
[----:B------:R-:W-:Y:S01]  /*0c10*/  SHF.R.S32.HI R0, RZ, 0x1f, R3 ;  /* 0x0000001fff007819 */ /* 0x000fe20000011403 */
[----:B------:R-:W-:Y:S01]  /*0c20*/  VIADD R32, R192, 0x80 ;  /* 0x00000080c0207836 */ /* 0x000fe20000000000 */
[----:B------:R-:W-:Y:S01]  /*0c30*/  LEA.HI R9, R7, R8, RZ, 0x3 ;  /* 0x0000000807097211 */ /* 0x000fe200078f18ff */
[C---:B------:R-:W-:Y:S01]  /*0c40*/  VIADD R215, R16.reuse, 0x60 ;  /* 0x0000006010d77836 */ /* 0x040fe20000000000 */
[----:B------:R-:W-:Y:S01]  /*0c50*/  LEA.HI R6, R5, R10, RZ, 0x1 ;  /* 0x0000000a05067211 */ /* 0x000fe200078f08ff */
[----:B------:R-:W-:Y:S01]  /*0c60*/  VIADD R208, R16, 0x140 ;  /* 0x0000014010d07836 */ /* 0x000fe20000000000 */
[-C--:B------:R-:W-:Y:S01]  /*0c70*/  LEA.HI R5, R0, R3.reuse, RZ, 0x2 ;  /* 0x0000000300057211 */ /* 0x080fe200078f10ff */
[C---:B------:R-:W-:Y:S01]  /*0c80*/  VIADD R213, R16.reuse, 0xa0 ;  /* 0x000000a010d57836 */ /* 0x040fe20000000000 */
[----:B------:R-:W-:Y:S01]  /*0c90*/  LEA.HI R12, R11, R198, RZ, 0x2 ;  /* 0x000000c60b0c7211 */ /* 0x000fe200078f10ff */
[----:B------:R-:W-:Y:S01]  /*0ca0*/  VIADD R214, R16, 0x80 ;  /* 0x0000008010d67836 */ /* 0x000fe20000000000 */
[C---:B------:R-:W-:Y:S01]  /*0cb0*/  LOP3.LUT R11, R9.reuse, 0xfffffff8, RZ, 0xc0, !PT ;  /* 0xfffffff8090b7812 */ /* 0x040fe200078ec0ff */
[----:B------:R-:W-:Y:S01]  /*0cc0*/  IMAD.SHL.U32 R9, R9, 0x40, RZ ;  /* 0x0000004009097824 */ /* 0x000fe200078e00ff */
[----:B------:R-:W-:Y:S01]  /*0cd0*/  LOP3.LUT R13, R6, 0x1ffffffe, RZ, 0xc0, !PT ;  /* 0x1ffffffe060d7812 */ /* 0x000fe200078ec0ff */
[----:B------:R-:W-:Y:S01]  /*0ce0*/  VIADD R207, R16, 0x160 ;  /* 0x0000016010cf7836 */ /* 0x000fe20000000000 */
[----:B------:R-:W-:Y:S01]  /*0cf0*/  SHF.R.S32.HI R18, RZ, 0x7, R4 ;  /* 0x00000007ff127819 */ /* 0x000fe20000011404 */
[----:B------:R-:W-:Y:S01]  /*0d00*/  IMAD.IADD R11, R8, 0x1, -R11 ;  /* 0x00000001080b7824 */ /* 0x000fe200078e0a0b */
[----:B------:R-:W-:Y:S01]  /*0d10*/  SHF.R.S32.HI R6, RZ, 0x2, R5 ;  /* 0x00000002ff067819 */ /* 0x000fe20000011405 */
[----:B------:R-:W-:Y:S01]  /*0d20*/  IMAD.IADD R13, R10, 0x1, -R13 ;  /* 0x000000010a0d7824 */ /* 0x000fe200078e0a0d */
[----:B------:R-:W-:Y:S01]  /*0d30*/  SHF.R.S32.HI R7, RZ, 0x1f, R5 ;  /* 0x0000001fff077819 */ /* 0x000fe20000011405 */
[----:B------:R-:W-:Y:S01]  /*0d40*/  STL [R1+0x44], R18 ;  /* 0x0000441201007387 */ /* 0x000fe20000100800 */
[----:B------:R-:W-:Y:S01]  /*0d50*/  LOP3.LUT R15, R12, 0x3ffffc, RZ, 0xc0, !PT ;  /* 0x003ffffc0c0f7812 */ /* 0x000fe200078ec0ff */
[----:B------:R-:W-:Y:S01]  /*0d60*/  IMAD R12, R18, 0x100, R8 ;  /* 0x00000100120c7824 */ /* 0x000fe200078e0208 */
[----:B------:R-:W-:Y:S01]  /*0d70*/  LEA.HI R7, R7, R6, RZ, 0x3 ;  /* 0x0000000607077211 */ /* 0x000fe200078f18ff */
[----:B------:R-:W-:Y:S01]  /*0d80*/  IMAD.SHL.U32 R8, R11, 0x40, RZ ;  /* 0x000000400b087824 */ /* 0x000fe200078e00ff */
[----:B------:R-:W-:Y:S01]  /*0d90*/  LEA.HI R0, R0, R3, RZ, 0x5 ;  /* 0x0000000300007211 */ /* 0x000fe200078f28ff */
[----:B------:R-:W-:Y:S01]  /*0da0*/  IMAD.IADD R15, R198, 0x1, -R15 ;  /* 0x00000001c60f7824 */ /* 0x000fe200078e0a0f */
[----:B------:R-:W-:Y:S01]  /*0db0*/  LOP3.LUT R7, R7, 0xfffffff8, RZ, 0xc0, !PT ;  /* 0xfffffff807077812 */ /* 0x000fe200078ec0ff */
[----:B------:R-:W-:Y:S01]  /*0dc0*/  IMAD.SHL.U32 R13, R13, 0x8, RZ ;  /* 0x000000080d0d7824 */ /* 0x000fe200078e00ff */
[----:B------:R-:W-:Y:S01]  /*0dd0*/  LOP3.LUT R8, R8, 0x1c0, RZ, 0xc0, !PT ;  /* 0x000001c008087812 */ /* 0x000fe200078ec0ff */
[----:B------:R-:W-:Y:S01]  /*0de0*/  IMAD R12, R15, 0x10, R12 ;  /* 0x000000100f0c7824 */ /* 0x000fe200078e020c */
[----:B------:R-:W-:Y:S01]  /*0df0*/  LOP3.LUT R9, R9, 0x7ffffe00, RZ, 0xc0, !PT ;  /* 0x7ffffe0009097812 */ /* 0x000fe200078ec0ff */
[----:B------:R-:W-:Y:S01]  /*0e00*/  IMAD.IADD R7, R6, 0x1, -R7 ;  /* 0x0000000106077824 */ /* 0x000fe200078e0a07 */
[----:B------:R-:W-:Y:S01]  /*0e10*/  SHF.R.S32.HI R0, RZ, 0x5, R0 ;  /* 0x00000005ff007819 */ /* 0x000fe20000011400 */
[--C-:B------:R-:W-:Y:S01]  /*0e20*/  IMAD.U32 R6, R12, 0x40, R13.reuse ;  /* 0x000000400c067824 */ /* 0x100fe200078e000d */
[----:B------:R-:W-:Y:S01]  /*0e30*/  LOP3.LUT R13, R8, 0x8, R13, 0xf8, !PT ;  /* 0x00000008080d7812 */ /* 0x000fe200078ef80d */
[----:B------:R-:W-:Y:S01]  /*0e40*/  IMAD R9, R198, 0x400, R9 ;  /* 0x00000400c6097824 */ /* 0x000fe200078e0209 */
[----:B------:R-:W-:Y:S01]  /*0e50*/  SHF.R.U32.HI R8, RZ, 0x3, R8 ;  /* 0x00000003ff087819 */ /* 0x000fe20000011608 */
[----:B------:R-:W-:Y:S01]  /*0e60*/  IMAD R195, R0, 0x10, R7 ;  /* 0x0000001000c37824 */ /* 0x000fe200078e0207 */
[----:B------:R-:W-:Y:S01]  /*0e70*/  SHF.R.S32.HI R186, RZ, 0x2, R14 ;  /* 0x00000002ffba7819 */ /* 0x000fe2000001140e */
[----:B------:R0:W-:Y:S01]  /*0e80*/  STL [R1+0x5c], R6 ;  /* 0x00005c0601007387 */ /* 0x0001e20000100800 */
[----:B------:R-:W-:Y:S01]  /*0e90*/  LOP3.LUT R8, R13, R8, RZ, 0x3c, !PT ;  /* 0x000000080d087212 */ /* 0x000fe200078e3cff */
[----:B------:R-:W-:Y:S01]  /*0ea0*/  VIADD R206, R16, 0x180 ;  /* 0x0000018010ce7836 */ /* 0x000fe20000000000 */
[----:B------:R-:W-:Y:S01]  /*0eb0*/  LEA.HI R0, R188, R188, RZ, 0x1 ;  /* 0x000000bcbc007211 */ /* 0x000fe200078f08ff */
[----:B------:R-:W-:Y:S01]  /*0ec0*/  VIADD R205, R16, 0x1a0 ;  /* 0x000001a010cd7836 */ /* 0x000fe20000000000 */
[----:B------:R-:W-:Y:S01]  /*0ed0*/  IADD3 R9, R9, R8, RZ ;  /* 0x0000000809097210 */ /* 0x000fe20007ffe0ff */
[----:B------:R-:W-:Y:S01]  /*0ee0*/  VIADD R8, R186, 0x20 ;  /* 0x00000020ba087836 */ /* 0x000fe20000000000 */
[----:B------:R-:W-:Y:S01]  /*0ef0*/  LEA.HI R4, R4, R18, RZ, 0x1 ;  /* 0x0000001204047211 */ /* 0x000fe200078f08ff */
[C---:B------:R-:W-:Y:S01]  /*0f00*/  VIADD R204, R16.reuse, 0x1c0 ;  /* 0x000001c010cc7836 */ /* 0x040fe20000000000 */
[----:B------:R-:W-:Y:S01]  /*0f10*/  SHF.R.S32.HI R15, RZ, 0x1f, R208 ;  /* 0x0000001fff0f7819 */ /* 0x000fe200000114d0 */
[----:B------:R-:W-:Y:S01]  /*0f20*/  STL [R1+0x3c], RZ ;  /* 0x00003cff01007387 */ /* 0x000fe20000100800 */
[----:B0-----:R-:W-:Y:S01]  /*0f30*/  LOP3.LUT R6, R5, 0x7ffffffc, RZ, 0xc0, !PT ;  /* 0x7ffffffc05067812 */ /* 0x001fe200078ec0ff */
[----:B------:R-:W-:Y:S01]  /*0f40*/  VIADD R203, R16, 0x1e0 ;  /* 0x000001e010cb7836 */ /* 0x000fe20000000000 */
[----:B------:R-:W-:Y:S01]  /*0f50*/  LOP3.LUT R5, R0, 0x1ffffffe, RZ, 0xc0, !PT ;  /* 0x1ffffffe00057812 */ /* 0x000fe200078ec0ff */
[----:B------:R-:W-:Y:S01]  /*0f60*/  VIADD R29, R192, 0x140 ;  /* 0x00000140c01d7836 */ /* 0x000fe20000000000 */
[----:B------:R-:W-:Y:S01]  /*0f70*/  LOP3.LUT R4, R4, 0xfffffe, RZ, 0xc0, !PT ;  /* 0x00fffffe04047812 */ /* 0x000fe200078ec0ff */
[----:B------:R-:W-:Y:S01]  /*0f80*/  IMAD.IADD R6, R3, 0x1, -R6 ;  /* 0x0000000103067824 */ /* 0x000fe200078e0a06 */
[----:B------:R-:W-:Y:S01]  /*0f90*/  SHF.R.S32.HI R3, RZ, 0x1f, R14 ;  /* 0x0000001fff037819 */ /* 0x000fe2000001140e */
[----:B------:R-:W-:Y:S01]  /*0fa0*/  IMAD.IADD R0, R188, 0x1, -R5 ;  /* 0x00000001bc007824 */ /* 0x000fe200078e0a05 */
[----:B------:R-:W-:Y:S01]  /*0fb0*/  SHF.R.S32.HI R7, RZ, 0x1f, R8 ;  /* 0x0000001fff077819 */ /* 0x000fe20000011408 */
[----:B------:R-:W-:Y:S01]  /*0fc0*/  IMAD.SHL.U32 R5, R8, 0x40, RZ ;  /* 0x0000004008057824 */ /* 0x000fe200078e00ff */
[----:B------:R-:W-:Y:S01]  /*0fd0*/  LEA.HI R3, R3, R186, RZ, 0x3 ;  /* 0x000000ba03037211 */ /* 0x000fe200078f18ff */
[----:B------:R-:W-:Y:S01]  /*0fe0*/  IMAD.IADD R4, R18, 0x1, -R4 ;  /* 0x0000000112047824 */ /* 0x000fe200078e0a04 */
[----:B------:R-:W-:Y:S01]  /*0ff0*/  LEA.HI R7, R7, R8, RZ, 0x3 ;  /* 0x0000000807077211 */ /* 0x000fe200078f18ff */
[----:B------:R-:W-:Y:S01]  /*1000*/  IMAD R0, R0, 0x8, R195 ;  /* 0x0000000800007824 */ /* 0x000fe200078e02c3 */
[----:B------:R-:W-:Y:S01]  /*1010*/  LOP3.LUT R3, R3, 0xfffffff8, RZ, 0xc0, !PT ;  /* 0xfffffff803037812 */ /* 0x000fe200078ec0ff */
[----:B------:R-:W-:Y:S01]  /*1020*/  IMAD.SHL.U32 R24, R4, 0x100, RZ ;  /* 0x0000010004187824 */ /* 0x000fe200078e00ff */
[----:B------:R-:W-:Y:S01]  /*1030*/  LOP3.LUT R5, R5, 0x1c0, RZ, 0xc0, !PT ;  /* 0x000001c005057812 */ /* 0x000fe200078ec0ff */
[----:B------:R-:W-:Y:S01]  /*1040*/  IMAD.SHL.U32 R7, R7, 0x40, RZ ;  /* 0x0000004007077824 */ /* 0x000fe200078e00ff */
[----:B------:R-:W-:Y:S01]  /*1050*/  SHF.R.S32.HI R4, RZ, 0x1f, R215 ;  /* 0x0000001fff047819 */ /* 0x000fe200000114d7 */
[----:B------:R-:W-:Y:S01]  /*1060*/  IMAD.IADD R191, R186, 0x1, -R3 ;  /* 0x00000001babf7824 */ /* 0x000fe200078e0a03 */
[----:B------:R-:W-:Y:S01]  /*1070*/  LOP3.LUT R3, R5, 0x38, R16, 0xf8, !PT ;  /* 0x0000003805037812 */ /* 0x000fe200078ef810 */
[----:B------:R-:W-:Y:S01]  /*1080*/  STL [R1+0x58], R24 ;  /* 0x0000581801007387 */ /* 0x000fe20000100800 */
[----:B------:R-:W-:Y:S01]  /*1090*/  SHF.R.U32.HI R26, RZ, 0x3, R5 ;  /* 0x00000003ff1a7819 */ /* 0x000fe20000011605 */
[C---:B------:R-:W-:Y:S01]  /*10a0*/  VIADD R212, R16.reuse, 0xc0 ;  /* 0x000000c010d47836 */ /* 0x040fe20000000000 */
[----:B------:R-:W-:Y:S01]  /*10b0*/  SHF.R.S32.HI R8, RZ, 0x1f, R213 ;  /* 0x0000001fff087819 */ /* 0x000fe200000114d5 */
[C---:B------:R-:W-:Y:S01]  /*10c0*/  VIADD R211, R16.reuse, 0xe0 ;  /* 0x000000e010d37836 */ /* 0x040fe20000000000 */
[----:B------:R-:W-:Y:S01]  /*10d0*/  SHF.R.S32.HI R5, RZ, 0x1f, R214 ;  /* 0x0000001fff057819 */ /* 0x000fe200000114d6 */
[----:B------:R-:W-:Y:S01]  /*10e0*/  VIADD R210, R16, 0x100 ;  /* 0x0000010010d27836 */ /* 0x000fe20000000000 */
[----:B------:R-:W-:Y:S01]  /*10f0*/  SHF.R.S32.HI R14, RZ, 0x1f, R207 ;  /* 0x0000001fff0e7819 */ /* 0x000fe200000114cf */
[----:B------:R-:W-:Y:S01]  /*1100*/  IMAD R199, R9, 0x2, R2 ;  /* 0x0000000209c77824 */ /* 0x000fe200078e0202 */
[----:B------:R-:W-:Y:S01]  /*1110*/  SHF.R.S32.HI R21, RZ, 0x1f, R206 ;  /* 0x0000001fff157819 */ /* 0x000fe200000114ce */
[C---:B------:R-:W-:Y:S01]  /*1120*/  VIADD R33, R192.reuse, 0x40 ;  /* 0x00000040c0217836 */ /* 0x040fe20000000000 */
[----:B------:R-:W-:Y:S01]  /*1130*/  LOP3.LUT R7, R7, 0xfffffe00, RZ, 0xc0, !PT ;  /* 0xfffffe0007077812 */ /* 0x000fe200078ec0ff */
[C---:B------:R-:W-:Y:S01]  /*1140*/  VIADD R31, R192.reuse, 0xc0 ;  /* 0x000000c0c01f7836 */ /* 0x040fe20000000000 */
[----:B------:R-:W-:Y:S01]  /*1150*/  SHF.L.U64.HI R223, R215, 0x1, R4 ;  /* 0x00000001d7df7819 */ /* 0x000fe20000010204 */
[----:B------:R-:W-:Y:S01]  /*1160*/  VIADD R30, R192, 0x100 ;  /* 0x00000100c01e7836 */ /* 0x000fe20000000000 */
[----:B------:R-:W-:Y:S01]  /*1170*/  SHF.L.U64.HI R4, R208, 0x1, R15 ;  /* 0x00000001d0047819 */ /* 0x000fe2000001020f */
[----:B------:R-:W-:Y:S01]  /*1180*/  STL [R1+0x54], R7 ;  /* 0x0000540701007387 */ /* 0x000fe20000100800 */
[----:B------:R-:W-:Y:S01]  /*1190*/  SHF.L.U64.HI R225, R213, 0x1, R8 ;  /* 0x00000001d5e17819 */ /* 0x000fe20000010208 */
[----:B------:R-:W-:Y:S01]  /*11a0*/  VIADD R28, R192, 0x180 ;  /* 0x00000180c01c7836 */ /* 0x000fe20000000000 */
[----:B------:R-:W-:Y:S01]  /*11b0*/  SHF.L.U64.HI R224, R214, 0x1, R5 ;  /* 0x00000001d6e07819 */ /* 0x000fe20000010205 */
[----:B------:R0:W-:Y:S01]  /*11c0*/  STL [R1], R4 ;  /* 0x0000000401007387 */ /* 0x0001e20000100800 */
[----:B------:R-:W-:Y:S01]  /*11d0*/  SHF.L.U64.HI R8, R207, 0x1, R14 ;  /* 0x00000001cf087819 */ /* 0x000fe2000001020e */
[----:B------:R-:W-:Y:S01]  /*11e0*/  VIADD R27, R192, 0x1c0 ;  /* 0x000001c0c01b7836 */ /* 0x000fe20000000000 */
[----:B------:R-:W-:Y:S01]  /*11f0*/  SHF.R.S32.HI R18, RZ, 0x1f, R205 ;  /* 0x0000001fff127819 */ /* 0x000fe200000114cd */
[----:B------:R-:W-:Y:S01]  /*1200*/  VIADD R216, R16, 0x40 ;  /* 0x0000004010d87836 */ /* 0x000fe20000000000 */
[----:B------:R-:W-:Y:S01]  /*1210*/  SHF.L.U64.HI R5, R206, 0x1, R21 ;  /* 0x00000001ce057819 */ /* 0x000fe20000010215 */
[----:B------:R-:W-:Y:S01]  /*1220*/  STL [R1+0x4], R8 ;  /* 0x0000040801007387 */ /* 0x000fe20000100800 */
[----:B------:R-:W-:Y:S01]  /*1230*/  SHF.R.S32.HI R25, RZ, 0x1f, R204 ;  /* 0x0000001fff197819 */ /* 0x000fe200000114cc */
[----:B------:R-:W-:Y:S01]  /*1240*/  VIADD R202, R199, 0x26800 ;  /* 0x00026800c7ca7836 */ /* 0x000fe20000000000 */
[----:B------:R-:W-:Y:S01]  /*1250*/  SHF.R.S32.HI R20, RZ, 0x1f, R203 ;  /* 0x0000001fff147819 */ /* 0x000fe200000114cb */
[----:B0-----:R-:W-:Y:S01]  /*1260*/  IMAD.SHL.U32 R4, R6, 0x2, RZ ;  /* 0x0000000206047824 */ /* 0x001fe200078e00ff */
[----:B------:R-:W-:Y:S01]  /*1270*/  SHF.L.U64.HI R6, R205, 0x1, R18 ;  /* 0x00000001cd067819 */ /* 0x000fe20000010212 */
[----:B------:R0:W-:Y:S01]  /*1280*/  STL [R1+0x8], R5 ;  /* 0x0000080501007387 */ /* 0x0001e20000100800 */
[----:B------:R-:W-:Y:S01]  /*1290*/  LOP3.LUT R3, R7, R3, R26, 0xf6, !PT ;  /* 0x0000000307037212 */ /* 0x000fe200078ef61a */
[----:B------:R-:W-:Y:S01]  /*12a0*/  IMAD.IADD R197, R4, 0x1, R24 ;  /* 0x0000000104c57824 */ /* 0x000fe200078e0218 */
[----:B------:R-:W-:Y:S01]  /*12b0*/  R2P PR, R11, 0x6 ;  /* 0x000000060b007804 */ /* 0x000fe20000000000 */
[----:B------:R-:W-:Y:S01]  /*12c0*/  STL [R1+0xc], R6 ;  /* 0x00000c0601007387 */ /* 0x000fe20000100800 */
[----:B------:R-:W-:Y:S01]  /*12d0*/  IADD3 R209, R16, 0x120, RZ ;  /* 0x0000012010d17810 */ /* 0x000fe20007ffe0ff */
[C---:B------:R-:W-:Y:S01]  /*12e0*/  VIADD R38, R197.reuse, 0x10 ;  /* 0x00000010c5267836 */ /* 0x040fe20000000000 */
[----:B------:R-:W-:Y:S01]  /*12f0*/  SHF.R.S32.HI R32, RZ, 0x1f, R32 ;  /* 0x0000001fff207819 */ /* 0x000fe20000011420 */
[----:B------:R1:W-:Y:S01]  /*1300*/  STL [R1+0x48], R4 ;  /* 0x0000480401007387 */ /* 0x0003e20000100800 */
[C---:B------:R-:W-:Y:S01]  /*1310*/  VIADD R35, R197.reuse, 0x28 ;  /* 0x00000028c5237836 */ /* 0x040fe20000000000 */
[----:B0-----:R-:W-:Y:S01]  /*1320*/  SHF.L.U64.HI R5, R204, 0x1, R25 ;  /* 0x00000001cc057819 */ /* 0x001fe20000010219 */
[C---:B------:R-:W-:Y:S01]  /*1330*/  VIADD R32, R197.reuse, 0x40 ;  /* 0x00000040c5207836 */ /* 0x040fe20000000000 */
[----:B------:R-:W-:Y:S01]  /*1340*/  SHF.R.S32.HI R12, RZ, 0x1f, R209 ;  /* 0x0000001fff0c7819 */ /* 0x000fe200000114d1 */
[C---:B------:R-:W-:Y:S01]  /*1350*/  VIADD R26, R197.reuse, 0x70 ;  /* 0x00000070c51a7836 */ /* 0x040fe20000000000 */
[----:B------:R-:W-:Y:S01]  /*1360*/  SHF.R.S32.HI R29, RZ, 0x1f, R29 ;  /* 0x0000001fff1d7819 */ /* 0x000fe2000001141d */
[----:B------:R0:W-:Y:S01]  /*1370*/  STL [R1+0x10], R5 ;  /* 0x0000100501007387 */ /* 0x0001e20000100800 */
[----:B------:R-:W-:Y:S01]  /*1380*/  VIADD R29, R197, 0x58 ;  /* 0x00000058c51d7836 */ /* 0x000fe20000000000 */
[----:B------:R-:W-:Y:S01]  /*1390*/  SHF.R.S32.HI R11, RZ, 0x1f, R212 ;  /* 0x0000001fff0b7819 */ /* 0x000fe200000114d4 */
[----:B-1----:R-:W-:Y:S01]  /*13a0*/  IMAD R4, R3, 0x2, R2 ;  /* 0x0000000203047824 */ /* 0x002fe200078e0202 */
[----:B------:R-:W-:Y:S01]  /*13b0*/  SHF.R.S32.HI R10, RZ, 0x1f, R211 ;  /* 0x0000001fff0a7819 */ /* 0x000fe200000114d3 */
[C---:B------:R-:W-:Y:S01]  /*13c0*/  VIADD R21, R197.reuse, 0x88 ;  /* 0x00000088c5157836 */ /* 0x040fe20000000000 */
[----:B------:R-:W-:Y:S01]  /*13d0*/  SHF.R.S32.HI R13, RZ, 0x1f, R210 ;  /* 0x0000001fff0d7819 */ /* 0x000fe200000114d2 */
[----:B------:R-:W-:Y:S01]  /*13e0*/  VIADD R15, R197, 0xa0 ;  /* 0x000000a0c50f7836 */ /* 0x000fe20000000000 */
[----:B------:R-:W-:Y:S01]  /*13f0*/  SHF.L.U64.HI R229, R209, 0x1, R12 ;  /* 0x00000001d1e57819 */ /* 0x000fe2000001020c */
[----:B------:R-:W-:Y:S01]  /*1400*/  VIADD R12, R197, 0xb8 ;  /* 0x000000b8c50c7836 */ /* 0x000fe20000000000 */
[----:B0-----:R-:W-:Y:S01]  /*1410*/  SHF.L.U64.HI R5, R203, 0x1, R20 ;  /* 0x00000001cb057819 */ /* 0x001fe20000010214 */
[C---:B------:R-:W-:Y:S01]  /*1420*/  VIADD R8, R197.reuse, 0xd0 ;  /* 0x000000d0c5087836 */ /* 0x040fe20000000000 */
[----:B------:R-:W-:Y:S01]  /*1430*/  SHF.R.S32.HI R33, RZ, 0x1f, R33 ;  /* 0x0000001fff217819 */ /* 0x000fe20000011421 */
[----:B------:R-:W-:Y:S01]  /*1440*/  VIADD R22, R16, 0x20 ;  /* 0x0000002010167836 */ /* 0x000fe20000000000 */
[----:B------:R-:W-:Y:S01]  /*1450*/  SHF.R.S32.HI R31, RZ, 0x1f, R31 ;  /* 0x0000001fff1f7819 */ /* 0x000fe2000001141f */
[----:B------:R0:W-:Y:S01]  /*1460*/  STL [R1+0x14], R5 ;  /* 0x0000140501007387 */ /* 0x0001e20000100800 */
[----:B------:R-:W-:Y:S01]  /*1470*/  SHF.R.S32.HI R30, RZ, 0x1f, R30 ;  /* 0x0000001fff1e7819 */ /* 0x000fe2000001141e */
[C---:B------:R-:W-:Y:S01]  /*1480*/  VIADD R37, R197.reuse, 0x18 ;  /* 0x00000018c5257836 */ /* 0x040fe20000000000 */
[----:B------:R-:W-:Y:S01]  /*1490*/  SHF.R.S32.HI R28, RZ, 0x1f, R28 ;  /* 0x0000001fff1c7819 */ /* 0x000fe2000001141c */
[----:B------:R-:W-:Y:S01]  /*14a0*/  STL [R1+0x4c], R4 ;  /* 0x00004c0401007387 */ /* 0x000fe20000100800 */
[----:B------:R-:W-:Y:S01]  /*14b0*/  SHF.R.S32.HI R27, RZ, 0x1f, R27 ;  /* 0x0000001fff1b7819 */ /* 0x000fe2000001141b */
[----:B------:R-:W-:Y:S01]  /*14c0*/  VIADD R36, R197, 0x20 ;  /* 0x00000020c5247836 */ /* 0x000fe20000000000 */
[----:B------:R-:W-:Y:S01]  /*14d0*/  SHF.L.U64.HI R226, R212, 0x1, R11 ;  /* 0x00000001d4e27819 */ /* 0x000fe2000001020b */
[----:B------:R1:W-:Y:S01]  /*14e0*/  STL [R1+0x50], R0 ;  /* 0x0000500001007387 */ /* 0x0003e20000100800 */
[----:B------:R-:W-:Y:S01]  /*14f0*/  SHF.L.U64.HI R227, R211, 0x1, R10 ;  /* 0x00000001d3e37819 */ /* 0x000fe2000001020a */
[----:B0-----:R-:W-:Y:S01]  /*1500*/  VIADD R5, R197, 0xe8 ;  /* 0x000000e8c5057836 */ /* 0x001fe20000000000 */
[----:B------:R-:W-:Y:S01]  /*1510*/  SEL R201, R201, 0xffffffc0, !P2 ;  /* 0xffffffc0c9c97807 */ /* 0x000fe20005000000 */
[C---:B------:R-:W-:Y:S01]  /*1520*/  VIADD R34, R197.reuse, 0x30 ;  /* 0x00000030c5227836 */ /* 0x040fe20000000000 */
[----:B------:R-:W-:Y:S01]  /*1530*/  SHF.R.S32.HI R3, RZ, 0x1f, R197 ;  /* 0x0000001fff037819 */ /* 0x000fe200000114c5 */
[C---:B------:R-:W-:Y:S01]  /*1540*/  VIADD R33, R197.reuse, 0x38 ;  /* 0x00000038c5217836 */ /* 0x040fe20000000000 */
[----:B------:R-:W-:Y:S01]  /*1550*/  SHF.L.U64.HI R228, R210, 0x1, R13 ;  /* 0x00000001d2e47819 */ /* 0x000fe2000001020d */
[C---:B------:R-:W-:Y:S01]  /*1560*/  VIADD R31, R197.reuse, 0x48 ;  /* 0x00000048c51f7836 */ /* 0x040fe20000000000 */
[----:B------:R-:W-:Y:S01]  /*1570*/  SHF.R.S32.HI R221, RZ, 0x1f, R216 ;  /* 0x0000001fffdd7819 */ /* 0x000fe200000114d8 */
[C---:B------:R-:W-:Y:S01]  /*1580*/  VIADD R30, R197.reuse, 0x50 ;  /* 0x00000050c51e7836 */ /* 0x040fe20000000000 */
[----:B-1----:R-:W-:Y:S01]  /*1590*/  SHF.R.S32.HI R0, RZ, 0x1f, R38 ;  /* 0x0000001fff007819 */ /* 0x002fe20000011426 */
        /* <DEDUP_REMOVED lines=11> */
[C---:B------:R-:W-:Y:S01]  /*1650*/  IADD3 R39, R197.reuse, 0x8, RZ ;  /* 0x00000008c5277810 */ /* 0x040fe20007ffe0ff */
[C---:B------:R-:W-:Y:S01]  /*1660*/  VIADD R14, R197.reuse, 0xa8 ;  /* 0x000000a8c50e7836 */ /* 0x040fe20000000000 */
[C---:B------:R-:W-:Y:S01]  /*1670*/  IADD3 R13, R197.reuse, 0xb0, RZ ;  /* 0x000000b0c50d7810 */ /* 0x040fe20007ffe0ff */
        /* <DEDUP_REMOVED lines=13> */
[----:B------:R-:W-:Y:S01]  /*1750*/  SHF.L.U64.HI R221, R216, 0x1, R221 ;  /* 0x00000001d8dd7819 */ /* 0x000fe200000102dd */
[----:B------:R-:W-:Y:S01]  /*1760*/  IMAD.SHL.U32 R188, R188, 0x4, RZ ;  /* 0x00000004bcbc7824 */ /* 0x000fe200078e00ff */
[----:B------:R-:W-:Y:S01]  /*1770*/  SHF.R.S32.HI R39, RZ, 0x1f, R39 ;  /* 0x0000001fff277819 */ /* 0x000fe20000011427 */
[C---:B------:R-:W-:Y:S01]  /*1780*/  @P1 VIADD R200, R202.reuse, 0xffffffe0 ;  /* 0xffffffe0cac81836 */ /* 0x040fe20000000000 */
[----:B------:R-:W-:Y:S01]  /*1790*/  SHF.R.S32.HI R37, RZ, 0x1f, R37 ;  /* 0x0000001fff257819 */ /* 0x000fe20000011425 */
[----:B------:R-:W-:Y:S01]  /*17a0*/  IMAD.IADD R202, R202, 0x1, R201 ;  /* 0x00000001caca7824 */ /* 0x000fe200078e02c9 */
[----:B------:R-:W-:Y:S01]  /*17b0*/  SHF.R.S32.HI R36, RZ, 0x1f, R36 ;  /* 0x0000001fff247819 */ /* 0x000fe20000011424 */
[----:B------:R-:W-:Y:S01]  /*17c0*/  VIADD R194, R188, 0x10 ;  /* 0x00000010bcc27836 */ /* 0x000fe20000000000 */
[----:B------:R-:W-:Y:S01]  /*17d0*/  SHF.R.S32.HI R34, RZ, 0x1f, R34 ;  /* 0x0000001fff227819 */ /* 0x000fe20000011422 */
[----:B------:R-:W-:Y:S01]  /*17e0*/  IMAD.IADD R201, R201, 0x1, R200 ;  /* 0x00000001c9c97824 */ /* 0x000fe200078e02c8 */
[----:B------:R-:W-:-:S02]  /*17f0*/  SHF.R.S32.HI R33, RZ, 0x1f, R33 ;  /* 0x0000001fff217819 */ /* 0x000fc40000011421 */
[----:B------:R-:W-:Y:S02]  /*1800*/  SHF.R.S32.HI R31, RZ, 0x1f, R31 ;  /* 0x0000001fff1f7819 */ /* 0x000fe4000001141f */
[----:B------:R-:W-:Y:S02]  /*1810*/  SHF.R.S32.HI R30, RZ, 0x1f, R30 ;  /* 0x0000001fff1e7819 */ /* 0x000fe4000001141e */
[----:B------:R-:W-:Y:S02]  /*1820*/  SHF.R.S32.HI R28, RZ, 0x1f, R28 ;  /* 0x0000001fff1c7819 */ /* 0x000fe4000001141c */
[----:B------:R-:W-:Y:S02]  /*1830*/  SHF.R.S32.HI R27, RZ, 0x1f, R27 ;  /* 0x0000001fff1b7819 */ /* 0x000fe4000001141b */
[----:B------:R-:W-:Y:S02]  /*1840*/  SHF.R.S32.HI R25, RZ, 0x1f, R25 ;  /* 0x0000001fff197819 */ /* 0x000fe40000011419 */
        /* <DEDUP_REMOVED lines=10> */
[----:B------:R-:W-:-:S07]  /*18f0*/  SHF.R.S32.HI R0, RZ, 0x1f, R3 ;  /* 0x0000001fff007819 */ /* 0x000fce0000011403 */
.L_x_727:
[----:B012-4-:R-:W0:Y:S01]  /*1900*/  LDC.64 R4, c[0x0][0xc88] ;  /* 0x00032200ff047b82 */ /* 0x017e220000000a00 */
[----:B------:R-:W-:Y:S01]  /*1910*/  ULDC.64 UR4, c[0x0][0xa28] ;  /* 0x00028a0000047ab9 */ /* 0x000fe20000000a00 */
[----:B------:R-:W-:Y:S01]  /*1920*/  ULDC.64 UR8, c[0x0][0xa18] ;  /* 0x0002860000087ab9 */ /* 0x000fe20000000a00 */
[----:B------:R-:W-:Y:S01]  /*1930*/  ULDC.64 UR6, c[0x0][0xa08] ;  /* 0x0002820000067ab9 */ /* 0x000fe20000000a00 */
[----:B0-----:R-:W-:-:S05]  /*1940*/  IMAD.WIDE R4, R155, 0x4, R4 ;  /* 0x000000049b047825 */ /* 0x001fca00078e0204 */
[----:B-----5:R-:W2:Y:S01]  /*1950*/  LDG.E R26, desc[UR42][R4.64] ;  /* 0x0000002a041a7981 */ /* 0x020ea2000c1e1900 */
[----:B------:R-:W-:Y:S01]  /*1960*/  ISETP.NE.U32.AND P2, PT, RZ, UR4, PT ;  /* 0x00000004ff007c0c */ /* 0x000fe2000bf45070 */
[----:B---3--:R-:W-:Y:S01]  /*1970*/  IMAD.MOV.U32 R8, RZ, RZ, RZ ;  /* 0x000000ffff087224 */ /* 0x008fe200078e00ff */
[----:B------:R-:W-:Y:S01]  /*1980*/  ISETP.NE.U32.AND P1, PT, RZ, UR8, PT ;  /* 0x00000008ff007c0c */ /* 0x000fe2000bf25070 */
[----:B------:R-:W-:Y:S01]  /*1990*/  IMAD.MOV.U32 R24, RZ, RZ, RZ ;  /* 0x000000ffff187224 */ /* 0x000fe200078e00ff */
[----:B------:R-:W-:Y:S02]  /*19a0*/  ISETP.NE.AND.EX P2, PT, RZ, UR5, PT, P2 ;  /* 0x00000005ff007c0c */ /* 0x000fe4000bf45320 */
[----:B------:R-:W-:Y:S02]  /*19b0*/  ISETP.NE.AND.EX P1, PT, RZ, UR9, PT, P1 ;  /* 0x00000009ff007c0c */ /* 0x000fe4000bf25310 */
[----:B------:R-:W-:-:S04]  /*19c0*/  ISETP.NE.U32.AND P0, PT, RZ, UR6, PT ;  /* 0x00000006ff007c0c */ /* 0x000fc8000bf05070 */
[----:B------:R-:W-:Y:S02]  /*19d0*/  ISETP.NE.AND.EX P0, PT, RZ, UR7, PT, P0 ;  /* 0x00000007ff007c0c */ /* 0x000fe4000bf05300 */
[----:B--2---:R-:W-:Y:S01]  /*19e0*/  SHF.R.S32.HI R0, RZ, 0x1f, R26 ;  /* 0x0000001fff007819 */ /* 0x004fe2000001141a */
[C---:B------:R-:W-:Y:S02]  /*19f0*/  IMAD.SHL.U32 R28, R26.reuse, 0x4, RZ ;  /* 0x000000041a1c7824 */ /* 0x040fe400078e00ff */
[C---:B------:R-:W-:Y:S01]  /*1a00*/  @P2 LEA R6, P3, R26.reuse, UR4, 0x2 ;  /* 0x000000041a062c11 */ /* 0x040fe2000f8610ff */
[----:B------:R-:W-:Y:S01]  /*1a10*/  STL [R1+0x18], R26 ;  /* 0x0000181a01007387 */ /* 0x000fe20000100800 */
[C-C-:B------:R-:W-:Y:S02]  /*1a20*/  SHF.L.U64.HI R27, R26.reuse, 0x2, R0.reuse ;  /* 0x000000021a1b7819 */ /* 0x140fe40000010200 */
[----:B------:R-:W-:Y:S01]  /*1a30*/  @P2 LEA.HI.X R7, R26, UR5, R0, 0x2, P3 ;  /* 0x000000051a072c11 */ /* 0x000fe200098f1400 */
[----:B------:R-:W-:Y:S01]  /*1a40*/  ULDC UR4, c[0x0][0x288] ;  /* 0x0000a20000047ab9 */ /* 0x000fe20000000800 */
[C---:B------:R-:W-:Y:S01]  /*1a50*/  IADD3 R4, P4, R28.reuse, UR6, RZ ;  /* 0x000000061c047c10 */ /* 0x040fe2000ff9e0ff */
[----:B------:R0:W-:Y:S04]  /*1a60*/  STL [R1+0x40], R0 ;  /* 0x0000400001007387 */ /* 0x0001e80000100800 */
[----:B------:R1:W5:Y:S01]  /*1a70*/  @P2 LDG.E R8, desc[UR42][R6.64] ;  /* 0x0000002a06082981 */ /* 0x000362000c1e1900 */
[----:B------:R-:W-:Y:S01]  /*1a80*/  IMAD.U32 R155, RZ, RZ, UR4 ;  /* 0x00000004ff9b7e24 */ /* 0x000fe2000f8e00ff */
[----:B------:R-:W-:Y:S01]  /*1a90*/  IADD3.X R5, R27, UR7, RZ, P4, !PT ;  /* 0x000000071b057c10 */ /* 0x000fe2000a7fe4ff */
[----:B------:R-:W-:Y:S01]  /*1aa0*/  ULDC.64 UR4, c[0x0][0x418] ;  /* 0x0001060000047ab9 */ /* 0x000fe20000000a00 */
[----:B------:R2:W-:Y:S04]  /*1ab0*/  STL [R1+0x20], R28 ;  /* 0x0000201c01007387 */ /* 0x0005e80000100800 */
[----:B------:R2:W5:Y:S01]  /*1ac0*/  @P0 LDG.E R24, desc[UR42][R4.64] ;  /* 0x0000002a04180981 */ /* 0x000562000c1e1900 */
[----:B-1----:R-:W-:-:S03]  /*1ad0*/  @P1 IADD3 R6, P2, R28, UR8, RZ ;  /* 0x000000081c061c10 */ /* 0x002fc6000ff5e0ff */
[----:B------:R2:W-:Y:S01]  /*1ae0*/  STL [R1+0x24], R27 ;  /* 0x0000241b01007387 */ /* 0x0005e20000100800 */
[----:B------:R-:W-:Y:S01]  /*1af0*/  @P1 IADD3.X R7, R27, UR9, RZ, P2, !PT ;  /* 0x000000091b071c10 */ /* 0x000fe200097fe4ff */
[----:B------:R-:W-:Y:S02]  /*1b00*/  UISETP.NE.U32.AND UP0, UPT, UR4, URZ, UPT ;  /* 0x0000003f0400728c */ /* 0x000fe4000bf05070 */
[----:B------:R2:W-:Y:S01]  /*1b10*/  STL [R1+0x28], R153 ;  /* 0x0000289901007387 */ /* 0x0005e20000100800 */
[----:B------:R-:W-:Y:S01]  /*1b20*/  ULDC.64 UR8, c[0x0][0xa20] ;  /* 0x0002880000087ab9 */ /* 0x000fe20000000a00 */
[----:B------:R-:W-:Y:S02]  /*1b30*/  ULDC UR4, c[0x0][0x424] ;  /* 0x0001090000047ab9 */ /* 0x000fe40000000800 */
[----:B------:R2:W5:Y:S01]  /*1b40*/  @P1 LDG.E R155, desc[UR42][R6.64] ;  /* 0x0000002a069b1981 */ /* 0x000562000c1e1900 */
[----:B------:R-:W-:Y:S01]  /*1b50*/  UISETP.NE.AND.EX UP0, UPT, UR5, URZ, UPT, UP0 ;  /* 0x0000003f0500728c */ /* 0x000fe2000bf05300 */
[----:B------:R-:W-:-:S02]  /*1b60*/  LOP3.LUT R3, R154, 0xff000000, RZ, 0xc0, !PT ;  /* 0xff0000009a037812 */ /* 0x000fc400078ec0ff */
[----:B------:R-:W-:Y:S01]  /*1b70*/  ISETP.NE.U32.AND P2, PT, RZ, UR8, PT ;  /* 0x00000008ff007c0c */ /* 0x000fe2000bf45070 */
[----:B------:R-:W-:Y:S01]  /*1b80*/  USEL UR4, UR4, 0x1, UP0 ;  /* 0x0000000104047887 */ /* 0x000fe20008000000 */
[----:B------:R-:W-:Y:S01]  /*1b90*/  ULDC UR5, c[0x0][0x2f0] ;  /* 0x0000bc0000057ab9 */ /* 0x000fe20000000800 */
[----:B0-----:R-:W-:Y:S02]  /*1ba0*/  LOP3.LUT R0, R154, 0xff0000, RZ, 0xc0, !PT ;  /* 0x00ff00009a007812 */ /* 0x001fe400078ec0ff */
[----:B------:R-:W-:Y:S01]  /*1bb0*/  UIMAD UR4, UR4, UR5, URZ ;  /* 0x00000005040472a4 */ /* 0x000fe2000f8e023f */
[----:B------:R-:W-:Y:S02]  /*1bc0*/  SHF.R.U32.HI R3, RZ, 0x8, R3 ;  /* 0x00000008ff037819 */ /* 0x000fe40000011603 */
[----:B------:R-:W-:Y:S01]  /*1bd0*/  ISETP.NE.AND.EX P2, PT, RZ, UR9, PT, P2 ;  /* 0x00000009ff007c0c */ /* 0x000fe2000bf45320 */
[----:B------:R-:W-:Y:S01]  /*1be0*/  ULDC UR5, c[0x0][0x348] ;  /* 0x0000d20000057ab9 */ /* 0x000fe20000000800 */
[----:B------:R-:W-:-:S02]  /*1bf0*/  LEA.HI R9, R0, R3, RZ, 0x10 ;  /* 0x0000000300097211 */ /* 0x000fc400078f80ff */
[----:B------:R-:W-:Y:S01]  /*1c00*/  LOP3.LUT R184, R154, 0xffff, RZ, 0xc0, !PT ;  /* 0x0000ffff9ab87812 */ /* 0x000fe200078ec0ff */
[----:B--2---:R-:W-:Y:S08]  /*1c10*/  @P1 BRA `(.L_x_591) ;  /* 0x0000000000241947 */ /* 0x004ff00003800000 */
[----:B------:R-:W-:Y:S02]  /*1c20*/  ULDC.64 UR6, c[0x0][0xa00] ;  /* 0x0002800000067ab9 */ /* 0x000fe40000000a00 */
[----:B------:R-:W-:-:S04]  /*1c30*/  ISETP.NE.U32.AND P1, PT, RZ, UR6, PT ;  /* 0x00000006ff007c0c */ /* 0x000fc8000bf25070 */
[----:B------:R-:W-:-:S13]  /*1c40*/  ISETP.NE.AND.EX P1, PT, RZ, UR7, PT, P1 ;  /* 0x00000007ff007c0c */ /* 0x000fda000bf25310 */
[----:B------:R-:W-:Y:S05]  /*1c50*/  @!P1 BRA `(.L_x_591) ;  /* 0x0000000000149947 */ /* 0x000fea0003800000 */
[----:B------:R-:W0:Y:S02]  /*1c60*/  LDC.64 R6, c[0x0][0xa00] ;  /* 0x00028000ff067b82 */ /* 0x000e240000000a00 */
[----:B0-----:R-:W-:-:S05]  /*1c70*/  IMAD.WIDE R6, R26, 0x4, R6 ;  /* 0x000000041a067825 */ /* 0x001fca00078e0206 */
[----:B-----5:R-:W2:Y:S04]  /*1c80*/  LDG.E R155, desc[UR42][R6.64] ;  /* 0x0000002a069b7981 */ /* 0x020ea8000c1e1900 */
[----:B------:R-:W2:Y:S02]  /*1c90*/  LDG.E R0, desc[UR42][R6.64+0x4] ;  /* 0x0000042a06007981 */ /* 0x000ea4000c1e1900 */
[----:B--2---:R-:W-:-:S07]  /*1ca0*/  IADD3 R155, -R155, R0, RZ ;  /* 0x000000009b9b7210 */ /* 0x004fce0007ffe1ff */
.L_x_591:
[----:B------:R-:W-:Y:S02]  /*1cb0*/  IMAD.U32 R36, RZ, RZ, UR5 ;  /* 0x00000005ff247e24 */ /* 0x000fe4000f8e00ff */
[----:B------:R-:W-:Y:S01]  /*1cc0*/  IMAD.U32 R25, RZ, RZ, UR4 ;  /* 0x00000004ff197e24 */ /* 0x000fe2000f8e00ff */
[----:B------:R-:W-:Y:S06]  /*1cd0*/  @!P2 BRA `(.L_x_592) ;  /* 0x000000000010a947 */ /* 0x000fec0003800000 */
[----:B------:R-:W-:-:S04]  /*1ce0*/  IADD3 R4, P0, R28, UR8, RZ ;  /* 0x000000081c047c10 */ /* 0x000fc8000ff1e0ff */
[----:B------:R-:W-:-:S05]  /*1cf0*/  IADD3.X R5, R27, UR9, RZ, P0, !PT ;  /* 0x000000091b057c10 */ /* 0x000fca00087fe4ff */
[----:B------:R0:W5:Y:S01]  /*1d00*/  LDG.E R25, desc[UR42][R4.64] ;  /* 0x0000002a04197981 */ /* 0x000162000c1e1900 */
[----:B------:R-:W-:Y:S05]  /*1d10*/  BRA `(.L_x_593) ;  /* 0x0000000000107947 */ /* 0x000fea0003800000 */
.L_x_592:
[----:B------:R-:W-:Y:S05]  /*1d20*/  @!P0 BRA `(.L_x_593) ;  /* 0x00000000000c8947 */ /* 0x000fea0003800000 */
[----:B------:R-:W2:Y:S04]  /*1d30*/  LDG.E R0, desc[UR42][R4.64] ;  /* 0x0000002a04007981 */ /* 0x000ea8000c1e1900 */
[----:B------:R-:W2:Y:S02]  /*1d40*/  LDG.E R25, desc[UR42][R4.64+0x4] ;  /* 0x0000042a04197981 */ /* 0x000ea4000c1e1900 */
[----:B--2---:R-:W-:-:S07]  /*1d50*/  IMAD.IADD R25, R25, 0x1, -R0 ;  /* 0x0000000119197824 */ /* 0x004fce00078e0a00 */
.L_x_593:
[----:B------:R-:W-:Y:S02]  /*1d60*/  ULDC.64 UR4, c[0x0][0xa10] ;  /* 0x0002840000047ab9 */ /* 0x000fe40000000a00 */
[----:B------:R-:W-:-:S04]  /*1d70*/  ISETP.NE.U32.AND P0, PT, RZ, UR4, PT ;  /* 0x00000004ff007c0c */ /* 0x000fc8000bf05070 */
[----:B------:R-:W-:Y:S01]  /*1d80*/  ISETP.NE.AND.EX P0, PT, RZ, UR5, PT, P0 ;  /* 0x00000005ff007c0c */ /* 0x000fe2000bf05300 */
[----:B------:R-:W-:Y:S02]  /*1d90*/  ULDC.64 UR4, c[0x0][0xa30] ;  /* 0x00028c0000047ab9 */ /* 0x000fe40000000a00 */
[----:B------:R-:W-:-:S10]  /*1da0*/  ISETP.NE.U32.AND P1, PT, RZ, UR4, PT ;  /* 0x00000004ff007c0c */ /* 0x000fd4000bf25070 */
[----:B0-----:R-:W0:Y:S01]  /*1db0*/  @P0 LDC.64 R4, c[0x0][0xa10] ;  /* 0x00028400ff040b82 */ /* 0x001e220000000a00 */
[----:B------:R-:W-:Y:S01]  /*1dc0*/  ISETP.NE.AND.EX P1, PT, RZ, UR5, PT, P1 ;  /* 0x00000005ff007c0c */ /* 0x000fe2000bf25310 */
[----:B0-----:R-:W-:-:S05]  /*1dd0*/  @P0 IMAD.WIDE R4, R26, 0x4, R4 ;  /* 0x000000041a040825 */ /* 0x001fca00078e0204 */
[----:B------:R-:W2:Y:S04]  /*1de0*/  @P0 LDG.E R0, desc[UR42][R4.64] ;  /* 0x0000002a04000981 */ /* 0x000ea8000c1e1900 */
[----:B------:R0:W2:Y:S01]  /*1df0*/  @P0 LDG.E R3, desc[UR42][R4.64+0x4] ;  /* 0x0000042a04030981 */ /* 0x0000a2000c1e1900 */
[----:B-----5:R-:W-:Y:S02]  /*1e00*/  IMAD.MOV.U32 R154, RZ, RZ, R25 ;  /* 0x000000ffff9a7224 */ /* 0x020fe400078e0019 */
[----:B0-----:R-:W-:-:S04]  /*1e10*/  @P1 IADD3 R4, P2, R28, UR4, RZ ;  /* 0x000000041c041c10 */ /* 0x001fc8000ff5e0ff */
[----:B------:R-:W-:-:S05]  /*1e20*/  @P1 IADD3.X R5, R27, UR5, RZ, P2, !PT ;  /* 0x000000051b051c10 */ /* 0x000fca00097fe4ff */
[----:B------:R0:W5:Y:S01]  /*1e30*/  @P1 LDG.E R154, desc[UR42][R4.64] ;  /* 0x0000002a049a1981 */ /* 0x000162000c1e1900 */
[----:B------:R-:W-:Y:S01]  /*1e40*/  LOP3.LUT R12, R9, 0xff, RZ, 0xc0, !PT ;  /* 0x000000ff090c7812 */ /* 0x000fe200078ec0ff */
[----:B------:R-:W-:Y:S01]  /*1e50*/  IMAD.IADD R11, R25, 0x1, -R8 ;  /* 0x00000001190b7824 */ /* 0x000fe200078e0a08 */
[----:B------:R-:W-:Y:S01]  /*1e60*/  SHF.R.U32.HI R6, RZ, 0x10, R9 ;  /* 0x00000010ff067819 */ /* 0x000fe20000011609 */
[----:B------:R-:W-:Y:S01]  /*1e70*/  BSSY B0, `(.L_x_594) ;  /* 0x000002b000007945 */ /* 0x000fe20003800000 */
[----:B------:R-:W-:Y:S01]  /*1e80*/  LOP3.LUT R18, R18, 0xfffffffb, RZ, 0xc0, !PT ;  /* 0xfffffffb12127812 */ /* 0x000fe200078ec0ff */
[----:B------:R0:W-:Y:S04]  /*1e90*/  STL [R1+0x38], R12 ;  /* 0x0000380c01007387 */ /* 0x0001e80000100800 */
[----:B------:R0:W-:Y:S01]  /*1ea0*/  STL [R1+0x1c], R6 ;  /* 0x00001c0601007387 */ /* 0x0001e20000100800 */
[----:B--2---:R-:W-:-:S04]  /*1eb0*/  @P0 IMAD.IADD R36, R3, 0x1, -R0 ;  /* 0x0000000103240824 */ /* 0x004fc800078e0a00 */
[----:B------:R-:W-:-:S04]  /*1ec0*/  IMAD.IADD R152, R11, 0x1, R36 ;  /* 0x000000010b987824 */ /* 0x000fc800078e0224 */
[C---:B------:R-:W-:Y:S01]  /*1ed0*/  VIADD R0, R152.reuse, 0x3f ;  /* 0x0000003f98007836 */ /* 0x040fe20000000000 */
[----:B------:R-:W-:-:S04]  /*1ee0*/  ISETP.GE.AND P3, PT, R152, 0x1, PT ;  /* 0x000000019800780c */ /* 0x000fc80003f66270 */
[----:B------:R-:W-:-:S04]  /*1ef0*/  SHF.R.S32.HI R3, RZ, 0x1f, R0 ;  /* 0x0000001fff037819 */ /* 0x000fc80000011400 */
[----:B------:R-:W-:Y:S01]  /*1f00*/  LEA.HI R3, R3, R0, RZ, 0x6 ;  /* 0x0000000003037211 */ /* 0x000fe200078f30ff */
[----:B------:R-:W-:-:S03]  /*1f10*/  IMAD.MOV.U32 R0, RZ, RZ, RZ ;  /* 0x000000ffff007224 */ /* 0x000fc600078e00ff */
[----:B------:R-:W-:Y:S02]  /*1f20*/  SHF.R.S32.HI R171, RZ, 0x6, R3 ;  /* 0x00000006ffab7819 */ /* 0x000fe40000011403 */
[----:B------:R-:W-:Y:S01]  /*1f30*/  @P3 LOP3.LUT R18, R18, 0x4, RZ, 0xfc, !PT ;  /* 0x0000000412123812 */ /* 0x000fe200078efcff */
[----:B0-----:R-:W-:Y:S06]  /*1f40*/  @!P3 BRA `(.L_x_595) ;  /* 0x000000000074b947 */ /* 0x001fec0003800000 */
[----:B------:R-:W-:Y:S01]  /*1f50*/  ISETP.NE.AND P0, PT, R6, RZ, PT ;  /* 0x000000ff0600720c */ /* 0x000fe20003f05270 */
[----:B------:R-:W-:-:S03]  /*1f60*/  ULDC UR4, c[0x0][0x9f0] ;  /* 0x00027c0000047ab9 */ /* 0x000fc60000000800 */
[----:B------:R-:W-:-:S04]  /*1f70*/  SEL R9, R6, UR4, P0 ;  /* 0x0000000406097c07 */ /* 0x000fc80008000000 */
[-C--:B------:R-:W-:Y:S02]  /*1f80*/  IABS R6, R9.reuse ;  /* 0x0000000900067213 */ /* 0x080fe40000000000 */
[----:B------:R-:W-:Y:S02]  /*1f90*/  IADD3 R0, R171, -0x1, R9 ;  /* 0xffffffffab007810 */ /* 0x000fe40007ffe009 */
[----:B------:R-:W0:Y:S01]  /*1fa0*/  I2F.RP R3, R6 ;  /* 0x0000000600037306 */ /* 0x000e220000209400 */
[-C--:B------:R-:W-:Y:S02]  /*1fb0*/  IABS R10, R9.reuse ;  /* 0x00000009000a7213 */ /* 0x080fe40000000000 */
[----:B------:R-:W-:Y:S02]  /*1fc0*/  IABS R8, R0 ;  /* 0x0000000000087213 */ /* 0x000fe40000000000 */
[----:B------:R-:W-:-:S04]  /*1fd0*/  LOP3.LUT R0, R0, R9, RZ, 0x3c, !PT ;  /* 0x0000000900007212 */ /* 0x000fc800078e3cff */
[----:B------:R-:W-:Y:S01]  /*1fe0*/  ISETP.GE.AND P2, PT, R0, RZ, PT ;  /* 0x000000ff0000720c */ /* 0x000fe20003f46270 */
[----:B0-----:R-:W0:Y:S02]  /*1ff0*/  MUFU.RCP R3, R3 ;  /* 0x0000000300037308 */ /* 0x001e240000001000 */
[----:B0-----:R-:W-:Y:S02]  /*2000*/  VIADD R4, R3, 0xffffffe ;  /* 0x0ffffffe03047836 */ /* 0x001fe40000000000 */
[----:B------:R-:W-:-:S04]  /*2010*/  IMAD.MOV R3, RZ, RZ, -R10 ;  /* 0x000000ffff037224 */ /* 0x000fc800078e0a0a */
[----:B------:R0:W1:Y:S02]  /*2020*/  F2I.FTZ.U32.TRUNC.NTZ R5, R4 ;  /* 0x0000000400057305 */ /* 0x000064000021f000 */
[----:B0-----:R-:W-:Y:S02]  /*2030*/  IMAD.MOV.U32 R4, RZ, RZ, RZ ;  /* 0x000000ffff047224 */ /* 0x001fe400078e00ff */
[----:B-1----:R-:W-:-:S04]  /*2040*/  IMAD.MOV R7, RZ, RZ, -R5 ;  /* 0x000000ffff077224 */ /* 0x002fc800078e0a05 */
[----:B------:R-:W-:-:S04]  /*2050*/  IMAD R7, R7, R6, RZ ;  /* 0x0000000607077224 */ /* 0x000fc800078e02ff */
[----:B------:R-:W-:-:S06]  /*2060*/  IMAD.HI.U32 R5, R5, R7, R4 ;  /* 0x0000000705057227 */ /* 0x000fcc00078e0004 */
[----:B------:R-:W-:-:S04]  /*2070*/  IMAD.HI.U32 R5, R5, R8, RZ ;  /* 0x0000000805057227 */ /* 0x000fc800078e00ff */
        /* <DEDUP_REMOVED lines=10> */
.L_x_595:
[----:B------:R-:W-:Y:S05]  /*2120*/  BSYNC B0 ;  /* 0x0000000000007941 */ /* 0x000fea0003800000 */
.L_x_594:
[----:B------:R-:W-:Y:S01]  /*2130*/  IMAD R3, R12, R0, RZ ;  /* 0x000000000c037224 */ /* 0x000fe200078e02ff */
[----:B------:R-:W-:-:S04]  /*2140*/  PLOP3.LUT P2, PT, PT, PT, PT, 0x80, 0x0 ;  /* 0x000000000000781c */ /* 0x000fc80003f4f070 */
[C---:B------:R-:W-:Y:S01]  /*2150*/  VIADDMNMX R0, R3.reuse, R0, R171, PT ;  /* 0x0000000003007246 */ /* 0x040fe200038001ab */
[----:B------:R-:W-:-:S04]  /*2160*/  IMAD R3, R3, 0x40, -R11 ;  /* 0x0000004003037824 */ /* 0x000fc800078e0a0b */
[----:B------:R-:W-:Y:S01]  /*2170*/  IMAD R5, R0, 0x40, -R11 ;  /* 0x0000004000057824 */ /* 0x000fe200078e0a0b */
[----:B------:R-:W-:-:S04]  /*2180*/  VIMNMX R3, RZ, R3, !PT ;  /* 0x00000003ff037248 */ /* 0x000fc80007fe0100 */
[----:B------:R-:W-:Y:S02]  /*2190*/  VIMNMX R0, R5, R36, PT ;  /* 0x0000002405007248 */ /* 0x000fe40003fe0100 */
[----:B------:R-:W-:Y:S02]  /*21a0*/  SHF.R.U32.HI R35, RZ, 0x6, R3 ;  /* 0x00000006ff237819 */ /* 0x000fe40000011603 */
[----:B------:R-:W-:-:S03]  /*21b0*/  ISETP.GT.AND P0, PT, R0, R3, PT ;  /* 0x000000030000720c */ /* 0x000fc60003f04270 */
[----:B------:R-:W-:-:S10]  /*21c0*/  IMAD.MOV.U32 R34, RZ, RZ, R35 ;  /* 0x000000ffff227224 */ /* 0x000fd400078e0023 */
[----:B------:R-:W-:-:S04]  /*21d0*/  @P0 IADD3 R0, R0, 0x3f, RZ ;  /* 0x0000003f00000810 */ /* 0x000fc80007ffe0ff */
[----:B------:R-:W-:-:S04]  /*21e0*/  @P0 SHF.R.S32.HI R3, RZ, 0x1f, R0 ;  /* 0x0000001fff030819 */ /* 0x000fc80000011400 */
[----:B------:R-:W-:-:S04]  /*21f0*/  @P0 LEA.HI R3, R3, R0, RZ, 0x6 ;  /* 0x0000000003030211 */ /* 0x000fc800078f30ff */
[----:B------:R-:W-:-:S04]  /*2200*/  @P0 SHF.R.S32.HI R34, RZ, 0x6, R3 ;  /* 0x00000006ff220819 */ /* 0x000fc80000011403 */
[----:B------:R-:W-:-:S13]  /*2210*/  ISETP.GT.AND P0, PT, R34, R35, PT ;  /* 0x000000232200720c */ /* 0x000fda0003f04270 */
[----:B------:R-:W-:Y:S05]  /*2220*/  @!P0 BRA `(.L_x_596) ;  /* 0x0000002c009c8947 */ /* 0x000fea0003800000 */
[----:B------:R-:W-:Y:S01]  /*2230*/  VIADD R0, R2, 0x22400 ;  /* 0x0002240002007836 */ /* 0x000fe20000000000 */
[----:B------:R-:W-:Y:S04]  /*2240*/  BSSY B6, `(.L_x_597) ;  /* 0x0000013000067945 */ /* 0x000fe80003800000 */
[----:B------:R-:W-:-:S13]  /*2250*/  LOP3.LUT P0, RZ, R0, 0x3ff, RZ, 0xc0, !PT ;  /* 0x000003ff00ff7812 */ /* 0x000fda000780c0ff */
        /* <DEDUP_REMOVED lines=16> */
[----:B0----5:R-:W-:Y:S05]  /*2360*/  CALL.ABS.NOINC R14 ;  /* 0x000000000e007343 */ /* 0x021fea0003c00000 */
.L_x_598:
[----:B------:R-:W-:Y:S05]  /*2370*/  BSYNC B6 ;  /* 0x0000000000067941 */ /* 0x000fea0003800000 */
.L_x_597:
[----:B------:R-:W-:Y:S01]  /*2380*/  VIADD R0, R2, 0x400 ;  /* 0x0000040002007836 */ /* 0x000fe20000000000 */
[----:B------:R-:W-:Y:S04]  /*2390*/  BSSY B6, `(.L_x_599) ;  /* 0x0000013000067945 */ /* 0x000fe80003800000 */
[----:B------:R-:W-:-:S13]  /*23a0*/  LOP3.LUT P0, RZ, R0, 0x3ff, RZ, 0xc0, !PT ;  /* 0x000003ff00ff7812 */ /* 0x000fda000780c0ff */
[----:B------:R-:W-:Y:S05]  /*23b0*/  @!P0 BRA `(.L_x_600) ;  /* 0x0000000000408947 */ /* 0x000fea0003800000 */
[----:B------:R-:W-:Y:S01]  /*23c0*/  MOV R14, 0x0 ;  /* 0x00000000000e7802 */ /* 0x000fe20000000f00 */
[----:B------:R-:W-:Y:S01]  /*23d0*/  ULDC.64 UR4, c[0x4][0x90] ;  /* 0x0100240000047ab9 */ /* 0x000fe20000000a00 */
[----:B------:R-:W-:Y:S01]  /*23e0*/  ULDC.64 UR6, c[0x4][0x98] ;  /* 0x0100260000067ab9 */ /* 0x000fe20000000a00 */
[----:B------:R-:W-:Y:S01]  /*23f0*/  IMAD.U32 R4, RZ, RZ, UR4 ;  /* 0x00000004ff047e24 */ /* 0x000fe2000f8e00ff */
[----:B------:R-:W-:Y:S01]  /*2400*/  MOV R13, RZ ;  /* 0x000000ff000d7202 */ /* 0x000fe20000000f00 */
        /* <DEDUP_REMOVED lines=8> */
[----:B------:R-:W-:-:S07]  /*2490*/  IMAD.MOV.U32 R12, RZ, RZ, 0x1 ;  /* 0x00000001ff0c7424 */ /* 0x000fce00078e00ff */
[----:B------:R-:W-:-:S07]  /*24a0*/  LEPC R20, `(.L_x_600) ;  /* 0x000000001014794e */ /* 0x000fce0000000000 */
[----:B0----5:R-:W-:Y:S05]  /*24b0*/  CALL.ABS.NOINC R14 ;  /* 0x000000000e007343 */ /* 0x021fea0003c00000 */
.L_x_600:
[----:B------:R-:W-:Y:S05]  /*24c0*/  BSYNC B6 ;  /* 0x0000000000067941 */ /* 0x000fea0003800000 */
.L_x_599:
[----:B------:R-:W-:Y:S01]  /*24d0*/  ULDC.64 UR4, c[0x0][0x9f8] ;  /* 0x00027e0000047ab9 */ /* 0x000fe20000000a00 */
[----:B------:R-:W-:Y:S01]  /*24e0*/  IMAD.MOV.U32 R0, RZ, RZ, R26 ;  /* 0x000000ffff007224 */ /* 0x000fe200078e001a */
[----:B------:R-:W-:Y:S01]  /*24f0*/  ISETP.NE.U32.AND P0, PT, RZ, UR4, PT ;  /* 0x00000004ff007c0c */ /* 0x000fe2000bf05070 */
[----:B------:R-:W0:Y:S01]  /*2500*/  S2R R3, SR_TID.X ;  /* 0x0000000000037919 */ /* 0x000e220000002100 */
[----:B------:R-:W1:Y:S02]  /*2510*/  LDC.64 R6, c[0x0][0x3f8] ;  /* 0x0000fe00ff067b82 */ /* 0x000e640000000a00 */
[----:B------:R-:W-:-:S06]  /*2520*/  ISETP.NE.AND.EX P0, PT, RZ, UR5, PT, P0 ;  /* 0x00000005ff007c0c */ /* 0x000fcc000bf05300 */
[----:B------:R-:W2:Y:S07]  /*2530*/  LDC R45, c[0x0][0x3f4] ;  /* 0x0000fd00ff2d7b82 */ /* 0x000eae0000000800 */
[----:B------:R-:W-:Y:S02]  /*2540*/  @P0 IADD3 R4, P1, R28, UR4, RZ ;  /* 0x000000041c040c10 */ /* 0x000fe4000ff3e0ff */
[----:B------:R-:W-:Y:S02]  /*2550*/  SHF.R.S32.HI R9, RZ, 0x1f, R186 ;  /* 0x0000001fff097819 */ /* 0x000fe400000114ba */
[----:B------:R-:W-:Y:S01]  /*2560*/  SHF.R.S32.HI R189, RZ, 0x1f, R188 ;  /* 0x0000001fffbd7819 */ /* 0x000fe200000114bc */
[----:B------:R-:W3:Y:S01]  /*2570*/  S2R R44, SR_TID.X ;  /* 0x00000000002c7919 */ /* 0x000ee20000002100 */
[----:B------:R-:W-:Y:S01]  /*2580*/  @P0 IADD3.X R5, R27, UR5, RZ, P1, !PT ;  /* 0x000000051b050c10 */ /* 0x000fe20008ffe4ff */
[----:B------:R-:W-:Y:S01]  /*2590*/  IMAD.SHL.U32 R40, R191, 0x40, RZ ;  /* 0x00000040bf287824 */ /* 0x000fe200078e00ff */
[----:B------:R-:W-:-:S03]  /*25a0*/  ULDC UR4, c[0x0][0x2f4] ;  /* 0x0000bd0000047ab9 */ /* 0x000fc60000000800 */
[----:B------:R4:W3:Y:S01]  /*25b0*/  @P0 LDG.E R0, desc[UR42][R4.64] ;  /* 0x0000002a04000981 */ /* 0x0008e2000c1e1900 */
[-C--:B-1----:R-:W-:Y:S01]  /*25c0*/  IMAD.WIDE.U32 R20, R186, R6.reuse, R188 ;  /* 0x00000006ba147225 */ /* 0x082fe200078e00bc */
[----:B------:R-:W-:Y:S02]  /*25d0*/  LOP3.LUT R40, R40, 0x1c0, RZ, 0xc0, !PT ;  /* 0x000001c028287812 */ /* 0x000fe400078ec0ff */
[----:B------:R-:W-:Y:S01]  /*25e0*/  ISETP.GE.AND P1, PT, R22, UR4, PT ;  /* 0x0000000416007c0c */ /* 0x000fe2000bf26270 */
[----:B0-----:R-:W-:Y:S01]  /*25f0*/  VIADD R8, R3, 0xffffff80 ;  /* 0xffffff8003087836 */ /* 0x001fe20000000000 */
[----:B--2---:R-:W-:Y:S01]  /*2600*/  ISETP.GE.AND P2, PT, R16, R45, PT ;  /* 0x0000002d1000720c */ /* 0x004fe20003f46270 */
[-C--:B------:R-:W-:Y:S01]  /*2610*/  IMAD R3, R9, R6.reuse, RZ ;  /* 0x0000000609037224 */ /* 0x080fe200078e02ff */
[----:B------:R-:W-:Y:S01]  /*2620*/  SHF.R.U32.HI R42, RZ, 0x3, R40 ;  /* 0x00000003ff2a7819 */ /* 0x000fe20000011628 */
[----:B------:R-:W-:Y:S01]  /*2630*/  IMAD.WIDE.U32 R28, R186, R6, R16 ;  /* 0x00000006ba1c7225 */ /* 0x000fe200078e0010 */
[----:B----4-:R-:W0:Y:S01]  /*2640*/  LDC.64 R4, c[0x0][0x408] ;  /* 0x00010200ff047b82 */ /* 0x010e220000000a00 */
[----:B------:R-:W-:-:S02]  /*2650*/  SHF.R.S32.HI R13, RZ, 0x1f, R8 ;  /* 0x0000001fff0d7819 */ /* 0x000fc40000011408 */
[----:B------:R-:W-:Y:S01]  /*2660*/  IMAD R11, R186, R7, R3 ;  /* 0x00000007ba0b7224 */ /* 0x000fe200078e0203 */
[----:B------:R-:W-:Y:S01]  /*2670*/  LOP3.LUT R18, R18, 0xfffffffe, RZ, 0xc0, !PT ;  /* 0xfffffffe12127812 */ /* 0x000fe200078ec0ff */
[----:B------:R-:W-:Y:S01]  /*2680*/  IMAD.IADD R3, R24, 0x1, R25 ;  /* 0x0000000118037824 */ /* 0x000fe200078e0219 */
[----:B------:R-:W-:Y:S01]  /*2690*/  LEA.HI R13, R13, R8, RZ, 0x2 ;  /* 0x000000080d0d7211 */ /* 0x000fe200078f10ff */
[----:B------:R-:W-:Y:S01]  /*26a0*/  IMAD.IADD R21, R21, 0x1, R11 ;  /* 0x0000000115157824 */ /* 0x000fe200078e020b */
[----:B------:R-:W-:Y:S01]  /*26b0*/  SHF.L.U64.HI R38, R6, 0x6, R7 ;  /* 0x0000000606267819 */ /* 0x000fe20000010207 */
[----:B------:R-:W-:Y:S01]  /*26c0*/  IMAD.IADD R29, R11, 0x1, R29 ;  /* 0x000000010b1d7824 */ /* 0x000fe200078e021d */
[----:B------:R-:W-:Y:S01]  /*26d0*/  LOP3.LUT R13, R13, 0xfffffffc, RZ, 0xc0, !PT ;  /* 0xfffffffc0d0d7812 */ /* 0x000fe200078ec0ff */
[-C--:B-----5:R-:W-:Y:S01]  /*26e0*/  IMAD.WIDE.U32 R20, R154, R6.reuse, R20 ;  /* 0x000000069a147225 */ /* 0x0a0fe200078e0014 */
[----:B------:R-:W-:Y:S02]  /*26f0*/  SHF.R.S32.HI R11, RZ, 0x1f, R154 ;  /* 0x0000001fff0b7819 */ /* 0x000fe4000001149a */
[----:B------:R-:W-:Y:S01]  /*2700*/  @P2 LOP3.LUT R18, R18, 0x1, RZ, 0xfc, !PT ;  /* 0x0000000112122812 */ /* 0x000fe200078efcff */
[----:B------:R-:W-:Y:S01]  /*2710*/  IMAD.IADD R47, R8, 0x1, -R13 ;  /* 0x00000001082f7824 */ /* 0x000fe200078e0a0d */
[----:B------:R-:W-:Y:S01]  /*2720*/  ISETP.GE.AND P0, PT, R16, UR4, PT ;  /* 0x0000000410007c0c */ /* 0x000fe2000bf06270 */
[-C--:B------:R-:W-:Y:S01]  /*2730*/  IMAD R10, R11, R6.reuse, RZ ;  /* 0x000000060b0a7224 */ /* 0x080fe200078e02ff */
[----:B------:R-:W-:Y:S01]  /*2740*/  LOP3.LUT R18, R18, 0xfffffffd, RZ, 0xc0, !PT ;  /* 0xfffffffd12127812 */ /* 0x000fe200078ec0ff */
[----:B------:R-:W-:Y:S01]  /*2750*/  IMAD.WIDE.U32 R28, R154, R6, R28 ;  /* 0x000000069a1c7225 */ /* 0x000fe200078e001c */
[----:B---3--:R-:W-:-:S02]  /*2760*/  LEA.HI R44, R44, 0x8, RZ, 0x19 ;  /* 0x000000082c2c7811 */ /* 0x008fc400078fc8ff */
[----:B------:R-:W-:Y:S01]  /*2770*/  @P1 LOP3.LUT R18, R18, 0x2, RZ, 0xfc, !PT ;  /* 0x0000000212121812 */ /* 0x000fe200078efcff */
[----:B------:R-:W-:Y:S01]  /*2780*/  IMAD R49, R154, R7, R10 ;  /* 0x000000079a317224 */ /* 0x000fe200078e020a */
[----:B0-----:R-:W-:Y:S01]  /*2790*/  SHF.L.U64.HI R41, R4, 0x6, R5 ;  /* 0x0000000604297819 */ /* 0x001fe20000010205 */
[-C--:B------:R-:W-:Y:S02]  /*27a0*/  IMAD R9, R9, R4.reuse, RZ ;  /* 0x0000000409097224 */ /* 0x080fe400078e02ff */
[-C--:B------:R-:W-:Y:S02]  /*27b0*/  IMAD R11, R11, R4.reuse, RZ ;  /* 0x000000040b0b7224 */ /* 0x080fe400078e02ff */
[-C--:B------:R-:W-:Y:S01]  /*27c0*/  IMAD R13, R186, R5.reuse, R9 ;  /* 0x00000005ba0d7224 */ /* 0x080fe200078e0209 */
[----:B------:R-:W-:Y:S01]  /*27d0*/  SEL R9, R45, RZ, P2 ;  /* 0x000000ff2d097207 */ /* 0x000fe20001000000 */
[----:B------:R-:W-:Y:S01]  /*27e0*/  IMAD R11, R154, R5, R11 ;  /* 0x000000059a0b7224 */ /* 0x000fe200078e020b */
[----:B------:R-:W-:Y:S01]  /*27f0*/  LOP3.LUT R5, R40, 0x18, R16, 0xf8, !PT ;  /* 0x0000001828057812 */ /* 0x000fe200078ef810 */
[----:B------:R-:W-:-:S03]  /*2800*/  IMAD.WIDE.U32 R30, R186, R4, R188 ;  /* 0x00000004ba1e7225 */ /* 0x000fc600078e00bc */
[----:B------:R-:W-:Y:S01]  /*2810*/  LOP3.LUT R5, R5, R42, RZ, 0x3c, !PT ;  /* 0x0000002a05057212 */ /* 0x000fe200078e3cff */
[----:B------:R-:W-:Y:S02]  /*2820*/  IMAD.IADD R9, R16, 0x1, R9 ;  /* 0x0000000110097824 */ /* 0x000fe400078e0209 */
[----:B------:R-:W-:-:S03]  /*2830*/  IMAD.WIDE.U32 R32, R186, R4, R16 ;  /* 0x00000004ba207225 */ /* 0x000fc600078e0010 */
[----:B------:R-:W-:Y:S01]  /*2840*/  SHF.R.S32.HI R8, RZ, 0x1f, R9 ;  /* 0x0000001fff087819 */ /* 0x000fe20000011409 */
[----:B------:R-:W-:Y:S02]  /*2850*/  IMAD R46, R198, 0x200, R5 ;  /* 0x00000200c62e7824 */ /* 0x000fe400078e0205 */
[----:B------:R-:W-:Y:S01]  /*2860*/  IMAD.IADD R31, R31, 0x1, R13 ;  /* 0x000000011f1f7824 */ /* 0x000fe200078e020d */
[----:B------:R-:W-:Y:S01]  /*2870*/  LEA.HI R37, R8, R9, RZ, 0x3 ;  /* 0x0000000908257211 */ /* 0x000fe200078f18ff */
[----:B------:R-:W-:Y:S02]  /*2880*/  IMAD.IADD R33, R13, 0x1, R33 ;  /* 0x000000010d217824 */ /* 0x000fe400078e0221 */
[-C--:B------:R-:W-:Y:S01]  /*2890*/  IMAD.WIDE.U32 R30, R154, R4.reuse, R30 ;  /* 0x000000049a1e7225 */ /* 0x080fe200078e001e */
[----:B------:R-:W-:Y:S02]  /*28a0*/  LOP3.LUT R5, R40, 0x38, R37, 0xf8, !PT ;  /* 0x0000003828057812 */ /* 0x000fe400078ef825 */
[----:B------:R-:W-:Y:S01]  /*28b0*/  LOP3.LUT R51, R37, 0xfffffff8, RZ, 0xc0, !PT ;  /* 0xfffffff825337812 */ /* 0x000fe200078ec0ff */
[----:B------:R-:W-:Y:S01]  /*28c0*/  IMAD.WIDE.U32 R32, R154, R4, R32 ;  /* 0x000000049a207225 */ /* 0x000fe200078e0020 */
[----:B------:R-:W-:-:S02]  /*28d0*/  LOP3.LUT R5, R5, R42, RZ, 0x3c, !PT ;  /* 0x0000002a05057212 */ /* 0x000fc400078e3cff */
[----:B------:R-:W-:Y:S01]  /*28e0*/  SHF.R.S32.HI R54, RZ, 0x1f, R51 ;  /* 0x0000001fff367819 */ /* 0x000fe20000011433 */
[----:B------:R-:W-:Y:S02]  /*28f0*/  IMAD.IADD R48, R21, 0x1, R49 ;  /* 0x0000000115307824 */ /* 0x000fe400078e0231 */
[----:B------:R-:W-:Y:S02]  /*2900*/  IMAD.SHL.U32 R39, R6, 0x40, RZ ;  /* 0x0000004006277824 */ /* 0x000fe400078e00ff */
[----:B------:R-:W-:Y:S02]  /*2910*/  IMAD.SHL.U32 R43, R4, 0x40, RZ ;  /* 0x00000040042b7824 */ /* 0x000fe400078e00ff */
[----:B------:R-:W-:Y:S02]  /*2920*/  IMAD.SHL.U32 R45, R45, 0x2, RZ ;  /* 0x000000022d2d7824 */ /* 0x000fe400078e00ff */
[----:B------:R-:W-:Y:S02]  /*2930*/  IMAD R47, R47, 0x40, R186 ;  /* 0x000000402f2f7824 */ /* 0x000fe400078e02ba */
[----:B------:R-:W-:-:S02]  /*2940*/  IMAD.IADD R49, R49, 0x1, R29 ;  /* 0x0000000131317824 */ /* 0x000fc400078e021d */
[----:B------:R-:W-:Y:S02]  /*2950*/  IMAD.IADD R50, R31, 0x1, R11 ;  /* 0x000000011f327824 */ /* 0x000fe400078e020b */
[----:B------:R-:W-:Y:S02]  /*2960*/  IMAD.IADD R52, R11, 0x1, R33 ;  /* 0x000000010b347824 */ /* 0x000fe400078e0221 */
[----:B------:R-:W-:Y:S01]  /*2970*/  IMAD R55, R198, 0x200, R5 ;  /* 0x00000200c6377824 */ /* 0x000fe200078e0205 */
[----:B------:R-:W-:-:S07]  /*2980*/  SHF.R.S32.HI R53, RZ, 0x1f, R0 ;  /* 0x0000001fff357819 */ /* 0x000fce0000011400 */
.L_x_633:
[----:B0-----:R-:W0:Y:S01]  /*2990*/  LDC R60, c[0x0][0x430] ;  /* 0x00010c00ff3c7b82 */ /* 0x001e220000000800 */
[----:B------:R-:W-:Y:S01]  /*29a0*/  IADD3 R34, R34, -0x1, RZ ;  /* 0xffffffff22227810 */ /* 0x000fe20007ffe0ff */
[----:B------:R-:W-:-:S04]  /*29b0*/  IMAD.MOV.U32 R59, RZ, RZ, RZ ;  /* 0x000000ffff3b7224 */ /* 0x000fc800078e00ff */
[----:B------:R-:W-:Y:S02]  /*29c0*/  IMAD R4, R34, 0x40, R47 ;  /* 0x0000004022047824 */ /* 0x000fe400078e022f */
[----:B-1----:R-:W1:Y:S02]  /*29d0*/  LDC R68, c[0x0][0x3f4] ;  /* 0x0000fd00ff447b82 */ /* 0x002e640000000800 */
[----:B------:R-:W-:Y:S01]  /*29e0*/  IMAD.IADD R12, R3, 0x1, R4 ;  /* 0x00000001030c7824 */ /* 0x000fe200078e0204 */
[----:B------:R-:W-:-:S03]  /*29f0*/  ISETP.GE.AND P1, PT, R4, R36, PT ;  /* 0x000000240400720c */ /* 0x000fc60003f26270 */
[----:B------:R-:W-:Y:S01]  /*2a00*/  IMAD.MOV.U32 R8, RZ, RZ, R12 ;  /* 0x000000ffff087224 */ /* 0x000fe200078e000c */
[----:B------:R-:W-:Y:S02]  /*2a10*/  ISETP.GT.OR P1, PT, R47, 0x3f, P1 ;  /* 0x0000003f2f00780c */ /* 0x000fe40000f24670 */
[----:B0-----:R-:W-:-:S11]  /*2a20*/  ISETP.NE.AND P2, PT, R60, 0x1, PT ;  /* 0x000000013c00780c */ /* 0x001fd60003f45270 */
[----:B------:R-:W0:Y:S08]  /*2a30*/  @!P1 LDC.64 R6, c[0x0][0x428] ;  /* 0x00010a00ff069b82 */ /* 0x000e300000000a00 */
[----:B--2---:R-:W2:Y:S08]  /*2a40*/  @!P1 LDC.64 R4, c[0x0][0x418] ;  /* 0x00010600ff049b82 */ /* 0x004eb00000000a00 */
[----:B---3--:R-:W3:Y:S08]  /*2a50*/  @P2 LDC R9, c[0x0][0x434] ;  /* 0x00010d00ff092b82 */ /* 0x008ef00000000800 */
[----:B------:R-:W4:Y:S01]  /*2a60*/  @P2 LDC R10, c[0x0][0x438] ;  /* 0x00010e00ff0a2b82 */ /* 0x000f220000000800 */
[----:B---3--:R-:W-:-:S05]  /*2a70*/  @P2 IMAD.HI.U32 R9, R12, R9, RZ ;  /* 0x000000090c092227 */ /* 0x008fca00078e00ff */
[----:B----4-:R-:W-:Y:S01]  /*2a80*/  @P2 SHF.R.U32.HI R8, RZ, R10, R9 ;  /* 0x0000000aff082219 */ /* 0x010fe20000011609 */
[----:B0-----:R-:W-:-:S03]  /*2a90*/  @!P1 IMAD R10, R53, R6, RZ ;  /* 0x00000006350a9224 */ /* 0x001fc600078e02ff */
[----:B------:R-:W-:Y:S01]  /*2aa0*/  @!P1 SHF.R.S32.HI R9, RZ, 0x1f, R8 ;  /* 0x0000001fff099819 */ /* 0x000fe20000011408 */
[C---:B------:R-:W-:Y:S02]  /*2ab0*/  @!P1 IMAD R11, R0.reuse, R7, R10 ;  /* 0x00000007000b9224 */ /* 0x040fe400078e020a */
[----:B------:R-:W-:-:S04]  /*2ac0*/  @!P1 IMAD.WIDE.U32 R6, R0, R6, R8 ;  /* 0x0000000600069225 */ /* 0x000fc800078e0008 */
[----:B------:R-:W-:Y:S01]  /*2ad0*/  @!P1 IMAD.IADD R7, R7, 0x1, R11 ;  /* 0x0000000107079824 */ /* 0x000fe200078e020b */
[----:B--2---:R-:W-:-:S04]  /*2ae0*/  @!P1 LEA R4, P2, R6, R4, 0x2 ;  /* 0x0000000406049211 */ /* 0x004fc800078410ff */
[----:B------:R-:W-:Y:S02]  /*2af0*/  @!P1 LEA.HI.X R5, R6, R5, R7, 0x2, P2 ;  /* 0x0000000506059211 */ /* 0x000fe400010f1407 */
[----:B-1----:R-:W-:Y:S01]  /*2b00*/  ISETP.GE.AND P2, PT, R68, 0x1, PT ;  /* 0x000000014400780c */ /* 0x002fe20003f46270 */
[----:B------:R-:W-:Y:S02]  /*2b10*/  IMAD.MOV R7, RZ, RZ, -R8 ;  /* 0x000000ffff077224 */ /* 0x000fe400078e0a08 */
[----:B------:R-:W-:Y:S01]  /*2b20*/  IMAD.SHL.U32 R64, R23, 0x1000, RZ ;  /* 0x0000100017407824 */ /* 0x000fe200078e00ff */
[----:B------:R-:W-:Y:S05]  /*2b30*/  YIELD ;  /* 0x0000000000007946 */ /* 0x000fea0003800000 */
[----:B------:R-:W-:Y:S01]  /*2b40*/  IMAD R60, R60, R7, R12 ;  /* 0x000000073c3c7224 */ /* 0x000fe200078e020c */
[----:B------:R-:W-:Y:S01]  /*2b50*/  BSSY B0, `(.L_x_601) ;  /* 0x00001ac000007945 */ /* 0x000fe20003800000 */
[----:B------:R-:W-:Y:S01]  /*2b60*/  IMAD.IADD R7, R46, 0x1, R64 ;  /* 0x000000012e077824 */ /* 0x000fe200078e0240 */
[----:B------:R0:W5:Y:S01]  /*2b70*/  @!P1 LDG.E R59, desc[UR42][R4.64] ;  /* 0x0000002a043b9981 */ /* 0x000162000c1e1900 */
[----:B------:R-:W-:-:S02]  /*2b80*/  ISETP.GT.AND P1, PT, R34, R35, PT ;  /* 0x000000232200720c */ /* 0x000fc40003f24270 */
[----:B------:R-:W-:Y:S01]  /*2b90*/  IMAD R66, R7, 0x2, R2 ;  /* 0x0000000207427824 */ /* 0x000fe200078e0202 */
[----:B------:R-:W-:Y:S10]  /*2ba0*/  @!P2 BRA `(.L_x_602) ;  /* 0x0000001400c4a947 */ /* 0x000ff40003800000 */
[----:B------:R-:W-:Y:S01]  /*2bb0*/  SHF.R.S32.HI R62, RZ, 0x1f, R60 ;  /* 0x0000001fff3e7819 */ /* 0x000fe2000001143c */
[----:B------:R-:W-:Y:S01]  /*2bc0*/  ULDC.64 UR4, c[0x0][0x300] ;  /* 0x0000c00000047ab9 */ /* 0x000fe20000000a00 */
[----:B-----5:R-:W-:Y:S01]  /*2bd0*/  SHF.R.S32.HI R61, RZ, 0x1f, R59 ;  /* 0x0000001fff3d7819 */ /* 0x020fe2000001143b */
[----:B0-----:R-:W-:Y:S01]  /*2be0*/  IMAD.WIDE.U32 R4, R60, UR4, RZ ;  /* 0x000000043c047c25 */ /* 0x001fe2000f8e00ff */
[----:B------:R-:W-:Y:S01]  /*2bf0*/  ULDC.U8 UR8, c[0x0][0x410] ;  /* 0x0001040000087ab9 */ /* 0x000fe20000000000 */
[----:B------:R-:W-:Y:S01]  /*2c00*/  SHF.R.S32.HI R12, RZ, 0x1f, R34 ;  /* 0x0000001fff0c7819 */ /* 0x000fe20000011422 */
[----:B------:R-:W-:Y:S01]  /*2c10*/  ULDC.64 UR6, c[0x0][0x2e8] ;  /* 0x0000ba0000067ab9 */ /* 0x000fe20000000a00 */
[----:B------:R-:W-:Y:S01]  /*2c20*/  IMAD R7, R62, UR4, RZ ;  /* 0x000000043e077c24 */ /* 0x000fe2000f8e02ff */
[----:B------:R-:W-:Y:S01]  /*2c30*/  ISETP.NE.AND P2, PT, RZ, UR8, PT ;  /* 0x00000008ff007c0c */ /* 0x000fe2000bf45270 */
[----:B------:R-:W-:Y:S02]  /*2c40*/  IMAD R8, R38, R34, RZ ;  /* 0x0000002226087224 */ /* 0x000fe400078e02ff */
[----:B------:R-:W-:Y:S01]  /*2c50*/  IMAD R7, R60, UR5, R7 ;  /* 0x000000053c077c24 */ /* 0x000fe2000f8e0207 */
[----:B------:R-:W-:Y:S01]  /*2c60*/  ULDC.64 UR4, c[0x0][0x310] ;  /* 0x0000c40000047ab9 */ /* 0x000fe20000000a00 */
[----:B------:R-:W-:-:S02]  /*2c70*/  IMAD R9, R12, R39, R8 ;  /* 0x000000270c097224 */ /* 0x000fc400078e0208 */
[----:B------:R-:W-:Y:S02]  /*2c80*/  IMAD R6, R61, UR4, RZ ;  /* 0x000000043d067c24 */ /* 0x000fe4000f8e02ff */
[----:B------:R-:W-:Y:S02]  /*2c90*/  IMAD.IADD R5, R5, 0x1, R7 ;  /* 0x0000000105057824 */ /* 0x000fe400078e0207 */
[C---:B------:R-:W-:Y:S02]  /*2ca0*/  IMAD R7, R59.reuse, UR5, R6 ;  /* 0x000000053b077c24 */ /* 0x040fe4000f8e0206 */
[----:B------:R-:W-:Y:S01]  /*2cb0*/  IMAD.WIDE.U32 R4, R59, UR4, R4 ;  /* 0x000000043b047c25 */ /* 0x000fe2000f8e0004 */
[----:B------:R-:W-:-:S03]  /*2cc0*/  ULDC.64 UR4, c[0x0][0x308] ;  /* 0x0000c20000047ab9 */ /* 0x000fc60000000a00 */
[----:B------:R-:W-:Y:S02]  /*2cd0*/  IMAD.IADD R5, R5, 0x1, R7 ;  /* 0x0000000105057824 */ /* 0x000fe400078e0207 */
[----:B------:R-:W-:-:S04]  /*2ce0*/  IMAD.WIDE.U32 R6, R184, UR4, R4 ;  /* 0x00000004b8067c25 */ /* 0x000fc8000f8e0004 */
[----:B------:R-:W-:Y:S01]  /*2cf0*/  IMAD R13, R184, UR5, R7 ;  /* 0x00000005b80d7c24 */ /* 0x000fe2000f8e0207 */
[----:B------:R-:W-:Y:S01]  /*2d00*/  LEA R67, P3, R6, UR6, 0x1 ;  /* 0x0000000606437c11 */ /* 0x000fe2000f8608ff */
[----:B------:R-:W-:-:S03]  /*2d10*/  IMAD.WIDE.U32 R4, R39, R34, RZ ;  /* 0x0000002227047225 */ /* 0x000fc600078e00ff */
[----:B------:R-:W-:Y:S01]  /*2d20*/  LEA.HI.X R13, R6, UR7, R13, 0x1, P3 ;  /* 0x00000007060d7c11 */ /* 0x000fe200098f0c0d */
[----:B------:R-:W-:Y:S01]  /*2d30*/  IMAD.IADD R10, R5, 0x1, R9 ;  /* 0x00000001050a7824 */ /* 0x000fe200078e0209 */
[----:B------:R-:W-:Y:S07]  /*2d40*/  @!P2 BRA `(.L_x_603) ;  /* 0x0000000800a4a947 */ /* 0x000fee0003800000 */
[----:B------:R-:W-:Y:S01]  /*2d50*/  IMAD R63, R34, -0x40, R36 ;  /* 0xffffffc0223f7824 */ /* 0x000fe200078e0224 */
[----:B------:R-:W-:Y:S01]  /*2d60*/  BSSY B1, `(.L_x_604) ;  /* 0x000001e000017945 */ /* 0x000fe20003800000 */
[----:B------:R-:W-:Y:S02]  /*2d70*/  CS2R R8, SRZ ;  /* 0x0000000000087805 */ /* 0x000fe4000001ff00 */
[----:B------:R-:W-:Y:S02]  /*2d80*/  CS2R R26, SRZ ;  /* 0x00000000001a7805 */ /* 0x000fe4000001ff00 */
[----:B------:R-:W-:Y:S02]  /*2d90*/  CS2R R24, SRZ ;  /* 0x0000000000187805 */ /* 0x000fe4000001ff00 */
[----:B------:R-:W-:Y:S02]  /*2da0*/  VIMNMX R63, R63, 0x40, PT ;  /* 0x000000403f3f7848 */ /* 0x000fe40003fe0100 */
[----:B------:R-:W-:-:S02]  /*2db0*/  CS2R R56, SRZ ;  /* 0x0000000000387805 */ /* 0x000fc4000001ff00 */
[----:B------:R-:W-:-:S13]  /*2dc0*/  ISETP.GE.AND P2, PT, R186, R63, PT ;  /* 0x0000003fba00720c */ /* 0x000fda0003f46270 */
[----:B------:R-:W-:Y:S05]  /*2dd0*/  @P2 BRA `(.L_x_605) ;  /* 0x0000000000582947 */ /* 0x000fea0003800000 */
[----:B------:R-:W-:Y:S01]  /*2de0*/  IMAD R6, R41, R34, RZ ;  /* 0x0000002229067224 */ /* 0x000fe200078e02ff */
[----:B------:R-:W-:Y:S01]  /*2df0*/  IADD3 R8, P3, R20, R4, RZ ;  /* 0x0000000414087210 */ /* 0x000fe20007f7e0ff */
[----:B------:R-:W-:Y:S01]  /*2e00*/  IMAD.MOV.U32 R4, RZ, RZ, R30 ;  /* 0x000000ffff047224 */ /* 0x000fe200078e001e */
[----:B------:R-:W-:Y:S01]  /*2e10*/  ULDC.64 UR6, c[0x0][0x400] ;  /* 0x0001000000067ab9 */ /* 0x000fe20000000a00 */
[----:B------:R-:W-:Y:S01]  /*2e20*/  IMAD.MOV.U32 R5, RZ, RZ, R50 ;  /* 0x000000ffff057224 */ /* 0x000fe200078e0032 */
[----:B------:R-:W-:Y:S01]  /*2e30*/  ULDC.64 UR4, c[0x0][0x3e8] ;  /* 0x0000fa0000047ab9 */ /* 0x000fe20000000a00 */
[-C--:B------:R-:W-:Y:S02]  /*2e40*/  IMAD R11, R12, R43.reuse, R6 ;  /* 0x0000002b0c0b7224 */ /* 0x080fe400078e0206 */
[----:B------:R-:W-:-:S04]  /*2e50*/  IMAD.WIDE.U32 R6, R34, R43, R4 ;  /* 0x0000002b22067225 */ /* 0x000fc800078e0004 */
[----:B------:R-:W-:Y:S01]  /*2e60*/  IMAD.X R9, R10, 0x1, R48, P3 ;  /* 0x000000010a097824 */ /* 0x000fe200018e0630 */
[----:B------:R-:W-:Y:S01]  /*2e70*/  LEA R4, P3, R6, UR6, 0x1 ;  /* 0x0000000606047c11 */ /* 0x000fe2000f8608ff */
[----:B------:R-:W-:-:S05]  /*2e80*/  IMAD.IADD R5, R7, 0x1, R11 ;  /* 0x0000000107057824 */ /* 0x000fca00078e020b */
[----:B------:R-:W-:Y:S02]  /*2e90*/  LEA.HI.X R5, R6, UR7, R5, 0x1, P3 ;  /* 0x0000000706057c11 */ /* 0x000fe400098f0c05 */
[----:B------:R-:W-:-:S04]  /*2ea0*/  LEA R6, P3, R8, UR4, 0x1 ;  /* 0x0000000408067c11 */ /* 0x000fc8000f8608ff */
[----:B------:R-:W-:Y:S02]  /*2eb0*/  LEA.HI.X R7, R8, UR5, R9, 0x1, P3 ;  /* 0x0000000508077c11 */ /* 0x000fe400098f0c09 */
[----:B------:R-:W-:Y:S02]  /*2ec0*/  ISETP.GE.AND P3, PT, R188, R68, PT ;  /* 0x00000044bc00720c */ /* 0x000fe40003f66270 */
[----:B------:R-:W-:Y:S02]  /*2ed0*/  CS2R R8, SRZ ;  /* 0x0000000000087805 */ /* 0x000fe4000001ff00 */
[----:B------:R-:W-:-:S09]  /*2ee0*/  CS2R R24, SRZ ;  /* 0x0000000000187805 */ /* 0x000fd2000001ff00 */
[----:B------:R0:W5:Y:S04]  /*2ef0*/  @!P3 LDG.E.64 R26, desc[UR42][R6.64] ;  /* 0x0000002a061ab981 */ /* 0x000168000c1e1b00 */
[----:B------:R0:W5:Y:S01]  /*2f00*/  @!P3 LDG.E.64 R56, desc[UR42][R4.64] ;  /* 0x0000002a0438b981 */ /* 0x000162000c1e1b00 */
[----:B------:R-:W-:-:S13]  /*2f10*/  ISETP.GE.AND P3, PT, R194, R68, PT ;  /* 0x00000044c200720c */ /* 0x000fda0003f66270 */
[----:B------:R0:W5:Y:S04]  /*2f20*/  @!P3 LDG.E.64 R8, desc[UR42][R6.64+0x20] ;  /* 0x0000202a0608b981 */ /* 0x000168000c1e1b00 */
[----:B------:R0:W5:Y:S02]  /*2f30*/  @!P3 LDG.E.64 R24, desc[UR42][R4.64+0x20] ;  /* 0x0000202a0418b981 */ /* 0x000164000c1e1b00 */
.L_x_605:
[----:B------:R-:W-:Y:S05]  /*2f40*/  BSYNC B1 ;  /* 0x0000000000017941 */ /* 0x000fea0003800000 */
.L_x_604:
[----:B------:R-:W-:Y:S01]  /*2f50*/  UISETP.NE.AND UP0, UPT, UR37, 0x3, UPT ;  /* 0x000000032500788c */ /* 0x000fe2000bf05270 */
[----:B0----5:R-:W-:Y:S02]  /*2f60*/  IMAD.MOV.U32 R4, RZ, RZ, R8 ;  /* 0x000000ffff047224 */ /* 0x021fe400078e0008 */
[----:B------:R-:W-:Y:S02]  /*2f70*/  IMAD.MOV.U32 R5, RZ, RZ, R9 ;  /* 0x000000ffff057224 */ /* 0x000fe400078e0009 */
[----:B------:R-:W-:Y:S01]  /*2f80*/  IMAD.MOV.U32 R6, RZ, RZ, R26 ;  /* 0x000000ffff067224 */ /* 0x000fe200078e001a */
[----:B------:R-:W-:Y:S01]  /*2f90*/  PLOP3.LUT P3, PT, PT, PT, UP0, 0x80, 0x0 ;  /* 0x000000000000781c */ /* 0x000fe20003f6f008 */
[----:B------:R-:W-:Y:S01]  /*2fa0*/  IMAD.MOV.U32 R7, RZ, RZ, R57 ;  /* 0x000000ffff077224 */ /* 0x000fe200078e0039 */
[----:B------:R-:W-:Y:S01]  /*2fb0*/  PRMT R70, R4, 0x5410, R5 ;  /* 0x0000541004467816 */ /* 0x000fe20000000005 */
[----:B------:R-:W-:Y:S02]  /*2fc0*/  IMAD.MOV.U32 R4, RZ, RZ, R27 ;  /* 0x000000ffff047224 */ /* 0x000fe400078e001b */
[----:B------:R-:W-:-:S03]  /*2fd0*/  IMAD.MOV.U32 R5, RZ, RZ, R25 ;  /* 0x000000ffff057224 */ /* 0x000fc600078e0019 */
[----:B------:R-:W-:Y:S01]  /*2fe0*/  PRMT R71, R6, 0x5410, R4 ;  /* 0x0000541006477816 */ /* 0x000fe20000000004 */
[----:B------:R-:W-:Y:S01]  /*2ff0*/  IMAD.MOV.U32 R6, RZ, RZ, R56 ;  /* 0x000000ffff067224 */ /* 0x000fe200078e0038 */
[----:B------:R-:W-:-:S04]  /*3000*/  MOV R4, R24 ;  /* 0x0000001800047202 */ /* 0x000fc80000000f00 */
[----:B------:R-:W-:Y:S02]  /*3010*/  PRMT R72, R4, 0x5410, R5 ;  /* 0x0000541004487816 */ /* 0x000fe40000000005 */
[----:B------:R-:W-:Y:S01]  /*3020*/  PRMT R73, R6, 0x5410, R7 ;  /* 0x0000541006497816 */ /* 0x000fe20000000007 */
[----:B------:R-:W-:Y:S06]  /*3030*/  @!P3 BRA `(.L_x_606) ;  /* 0x000000000004b947 */ /* 0x000fec0003800000 */
[----:B------:R-:W-:Y:S01]  /*3040*/  BPT.TRAP 0x1 ;  /* 0x000000040000795c */ /* 0x000fe20000300000 */
.L_x_606:
[----:B------:R-:W-:Y:S01]  /*3050*/  IMAD R58, R23, 0x8, R2 ;  /* 0x00000008173a7824 */ /* 0x000fe200078e0202 */
[----:B------:R-:W-:Y:S01]  /*3060*/  SHF.L.U32 R65, R187, 0x1f, RZ ;  /* 0x0000001fbb417819 */ /* 0x000fe200000006ff */
[----:B------:R-:W-:Y:S03]  /*3070*/  BSSY B1, `(.L_x_607) ;  /* 0x0000003000017945 */ /* 0x000fe60003800000 */
[----:B------:R-:W0:Y:S02]  /*3080*/  SYNCS.PHASECHK.TRANS64.TRYWAIT P4, [R58+URZ+0x28c90], R65 ;  /* 0x028c90413a0075a7 */ /* 0x000e24000808017f */
[----:B0-----:R-:W-:Y:S05]  /*3090*/  @!P4 BRA `(.L_x_608) ;  /* 0x0000017800acc947 */ /* 0x001fea0003800000 */
.L_x_856:
[----:B------:R-:W-:Y:S05]  /*30a0*/  BSYNC B1 ;  /* 0x0000000000017941 */ /* 0x000fea0003800000 */
.L_x_607:
[----:B------:R-:W-:-:S03]  /*30b0*/  UMOV UR4, 0xffffffff ;  /* 0xffffffff00047882 */ /* 0x000fc60000000000 */
[----:B------:R-:W-:Y:S05]  /*30c0*/  BRA.DIV UR4, `(.L_x_609) ;  /* 0x0000017a04b47947 */ /* 0x000fea000b800000 */
[----:B------:R1:W2:Y:S04]  /*30d0*/  SHFL.IDX PT, R69, R13, RZ, 0x1c1f ;  /* 0x001c1fff0d457589 */ /* 0x0002a800000e0000 */
[----:B------:R1:W3:Y:S02]  /*30e0*/  SHFL.IDX PT, R14, R67, RZ, 0x1c1f ;  /* 0x001c1fff430e7589 */ /* 0x0002e400000e0000 */
.L_x_860:
[----:B------:R-:W-:Y:S05]  /*30f0*/  @P2 BRA `(.L_x_610) ;  /* 0x0000001400442947 */ /* 0x000fea0003800000 */
[----:B------:R-:W-:Y:S04]  /*3100*/  BSSY B1, `(.L_x_611) ;  /* 0x0000034000017945 */ /* 0x000fe80003800000 */
[----:B------:R-:W-:Y:S05]  /*3110*/  @P0 BRA `(.L_x_612) ;  /* 0x0000000000c80947 */ /* 0x000fea0003800000 */
[----:B------:R4:W0:Y:S01]  /*3120*/  LDS.128 R4, [R66+0x22400] ;  /* 0x0224000042047984 */ /* 0x0008220000000c00 */
[C---:B---3--:R-:W-:Y:S01]  /*3130*/  LEA R10, P2, R16.reuse, R14, 0x1 ;  /* 0x0000000e100a7211 */ /* 0x048fe200078408ff */
[----:B------:R-:W-:Y:S03]  /*3140*/  BSSY B2, `(.L_x_613) ;  /* 0x000002e000027945 */ /* 0x000fe60003800000 */
[----:B--2---:R-:W-:Y:S02]  /*3150*/  LEA.HI.X R11, R16, R69, R17, 0x1, P2 ;  /* 0x00000045100b7211 */ /* 0x004fe400010f0c11 */
[----:B------:R-:W-:-:S13]  /*3160*/  ISETP.GE.AND P2, PT, R188, R68, PT ;  /* 0x00000044bc00720c */ /* 0x000fda0003f46270 */
[----:B----4-:R-:W-:Y:S05]  /*3170*/  @P2 BRA `(.L_x_614) ;  /* 0x0000000000a82947 */ /* 0x010fea0003800000 */
[----:B------:R-:W-:Y:S01]  /*3180*/  SHF.R.U64 R15, R56, 0x10, R57 ;  /* 0x00000010380f7819 */ /* 0x000fe20000001239 */
[--C-:B0-----:R-:W-:Y:S01]  /*3190*/  HADD2.F32 R12, -RZ, R5.reuse.H1_H1 ;  /* 0x30000005ff0c7230 */ /* 0x101fe20000004100 */
[--C-:B-1----:R-:W-:Y:S01]  /*31a0*/  SHF.R.U64 R13, R26, 0x10, R27.reuse ;  /* 0x000000101a0d7819 */ /* 0x102fe2000000121b */
[----:B------:R-:W-:Y:S01]  /*31b0*/  HADD2.F32 R5, -RZ, R5.H0_H0 ;  /* 0x20000005ff057230 */ /* 0x000fe20000004100 */
[----:B------:R-:W-:Y:S01]  /*31c0*/  SHF.R.U32.HI R27, RZ, 0x10, R27 ;  /* 0x00000010ff1b7819 */ /* 0x000fe2000001161b */
[----:B------:R-:W-:Y:S02]  /*31d0*/  HADD2.F32 R15, -RZ, R15.H0_H0 ;  /* 0x2000000fff0f7230 */ /* 0x000fe40000004100 */
[----:B------:R-:W-:-:S03]  /*31e0*/  HADD2.F32 R13, -RZ, R13.H0_H0 ;  /* 0x2000000dff0d7230 */ /* 0x000fc60000004100 */
[-C--:B------:R-:W-:Y:S01]  /*31f0*/  FMUL.FTZ R26, R12, R15.reuse ;  /* 0x0000000f0c1a7220 */ /* 0x080fe20000410000 */
[----:B------:R-:W-:-:S03]  /*3200*/  FMUL.FTZ R15, R5, R15 ;  /* 0x0000000f050f7220 */ /* 0x000fc60000410000 */
[-C--:B------:R-:W-:Y:S01]  /*3210*/  FFMA.FTZ R5, R5, R13.reuse, -R26 ;  /* 0x0000000d05057223 */ /* 0x080fe2000001081a */
[----:B------:R-:W-:Y:S01]  /*3220*/  SHF.R.U32.HI R26, RZ, 0x10, R57 ;  /* 0x00000010ff1a7819 */ /* 0x000fe20000011639 */
[----:B------:R-:W-:Y:S01]  /*3230*/  FFMA.FTZ R12, R12, R13, R15 ;  /* 0x0000000d0c0c7223 */ /* 0x000fe2000001000f */
[----:B------:R-:W-:Y:S02]  /*3240*/  IMAD.MOV.U32 R13, RZ, RZ, R4 ;  /* 0x000000ffff0d7224 */ /* 0x000fe400078e0004 */
[--C-:B------:R-:W-:Y:S02]  /*3250*/  HADD2.F32 R15, -RZ, R7.reuse.H1_H1 ;  /* 0x30000007ff0f7230 */ /* 0x100fe40000004100 */
[----:B------:R-:W-:Y:S01]  /*3260*/  HADD2.F32 R26, -RZ, R26.H0_H0 ;  /* 0x2000001aff1a7230 */ /* 0x000fe20000004100 */
[----:B------:R-:W-:Y:S01]  /*3270*/  F2FP.F16.F32.PACK_AB R5, R12, R5 ;  /* 0x000000050c05723e */ /* 0x000fe200000000ff */
[----:B------:R-:W-:Y:S02]  /*3280*/  HADD2.F32 R4, -RZ, R7.H0_H0 ;  /* 0x20000007ff047230 */ /* 0x000fe40000004100 */
[----:B------:R-:W-:-:S02]  /*3290*/  HADD2.F32 R7, -RZ, R27.H0_H0 ;  /* 0x2000001bff077230 */ /* 0x000fc40000004100 */
[-C--:B------:R-:W-:Y:S01]  /*32a0*/  FMUL.FTZ R27, R15, R26.reuse ;  /* 0x0000001a0f1b7220 */ /* 0x080fe20000410000 */
[----:B------:R-:W-:-:S03]  /*32b0*/  FMUL.FTZ R26, R4, R26 ;  /* 0x0000001a041a7220 */ /* 0x000fc60000410000 */
[-C--:B------:R-:W-:Y:S01]  /*32c0*/  FFMA.FTZ R4, R4, R7.reuse, -R27 ;  /* 0x0000000704047223 */ /* 0x080fe2000001081b */
[----:B------:R-:W-:Y:S02]  /*32d0*/  HADD2.F32 R27, -RZ, R73.H0_H0 ;  /* 0x20000049ff1b7230 */ /* 0x000fe40000004100 */
[----:B------:R-:W-:Y:S01]  /*32e0*/  FFMA.FTZ R7, R15, R7, R26 ;  /* 0x000000070f077223 */ /* 0x000fe2000001001a */
[----:B------:R-:W-:Y:S02]  /*32f0*/  IMAD.MOV.U32 R15, RZ, RZ, R6 ;  /* 0x000000ffff0f7224 */ /* 0x000fe400078e0006 */
[--C-:B------:R-:W-:Y:S02]  /*3300*/  HADD2.F32 R6, -RZ, R13.reuse.H0_H0 ;  /* 0x2000000dff067230 */ /* 0x100fe40000004100 */
[----:B------:R-:W-:Y:S01]  /*3310*/  HADD2.F32 R13, -RZ, R13.H1_H1 ;  /* 0x3000000dff0d7230 */ /* 0x000fe20000004100 */
[----:B------:R-:W-:Y:S01]  /*3320*/  F2FP.F16.F32.PACK_AB R7, R7, R4 ;  /* 0x000000040707723e */ /* 0x000fe200000000ff */
[----:B------:R-:W-:-:S02]  /*3330*/  HADD2.F32 R26, -RZ, R71.H0_H0 ;  /* 0x20000047ff1a7230 */ /* 0x000fc40000004100 */
[-C--:B------:R-:W-:Y:S01]  /*3340*/  FMUL.FTZ R56, R6, R27.reuse ;  /* 0x0000001b06387220 */ /* 0x080fe20000410000 */
[----:B------:R-:W-:-:S03]  /*3350*/  FMUL.FTZ R57, R13, R27 ;  /* 0x0000001b0d397220 */ /* 0x000fc60000410000 */
[-C--:B------:R-:W-:Y:S01]  /*3360*/  FFMA.FTZ R56, R13, R26.reuse, R56 ;  /* 0x0000001a0d387223 */ /* 0x080fe20000010038 */
[----:B------:R-:W-:Y:S02]  /*3370*/  HADD2.F32 R13, -RZ, R71.H1_H1 ;  /* 0x30000047ff0d7230 */ /* 0x000fe40000004100 */
[----:B------:R-:W-:Y:S01]  /*3380*/  FFMA.FTZ R57, R6, R26, -R57 ;  /* 0x0000001a06397223 */ /* 0x000fe20000010839 */
[--C-:B------:R-:W-:Y:S02]  /*3390*/  HADD2.F32 R6, -RZ, R15.reuse.H0_H0 ;  /* 0x2000000fff067230 */ /* 0x100fe40000004100 */
[----:B------:R-:W-:Y:S02]  /*33a0*/  HADD2.F32 R15, -RZ, R15.H1_H1 ;  /* 0x3000000fff0f7230 */ /* 0x000fe40000004100 */
[----:B------:R-:W-:Y:S01]  /*33b0*/  HADD2.F32 R26, -RZ, R73.H1_H1 ;  /* 0x30000049ff1a7230 */ /* 0x000fe20000004100 */
[----:B------:R-:W-:-:S04]  /*33c0*/  F2FP.F16.F32.PACK_AB R4, R56, R57 ;  /* 0x000000393804723e */ /* 0x000fc800000000ff */
[-C--:B------:R-:W-:Y:S01]  /*33d0*/  FMUL.FTZ R27, R15, R26.reuse ;  /* 0x0000001a0f1b7220 */ /* 0x080fe20000410000 */
[----:B------:R-:W-:-:S03]  /*33e0*/  FMUL.FTZ R26, R6, R26 ;  /* 0x0000001a061a7220 */ /* 0x000fc60000410000 */
[-C--:B------:R-:W-:Y:S01]  /*33f0*/  FFMA.FTZ R27, R6, R13.reuse, -R27 ;  /* 0x0000000d061b7223 */ /* 0x080fe2000001081b */
[----:B------:R-:W-:-:S05]  /*3400*/  FFMA.FTZ R26, R15, R13, R26 ;  /* 0x0000000d0f1a7223 */ /* 0x000fca000001001a */
[----:B------:R-:W-:-:S07]  /*3410*/  F2FP.F16.F32.PACK_AB R6, R26, R27 ;  /* 0x0000001b1a06723e */ /* 0x000fce00000000ff */
.L_x_614:
[----:B------:R-:W-:Y:S05]  /*3420*/  BSYNC B2 ;  /* 0x0000000000027941 */ /* 0x000fea0003800000 */
.L_x_613:
[----:B0-----:R4:W-:Y:S02]  /*3430*/  ST.E.128 desc[UR42][R10.64], R4 ;  /* 0x000000040a007985 */ /* 0x0019e4000c101d2a */
.L_x_612:
[----:B------:R-:W-:Y:S05]  /*3440*/  BSYNC B1 ;  /* 0x0000000000017941 */ /* 0x000fea0003800000 */
.L_x_611:
[----:B------:R-:W-:-:S13]  /*3450*/  LOP3.LUT P2, RZ, R18, 0x2, RZ, 0xc0, !PT ;  /* 0x0000000212ff7812 */ /* 0x000fda000784c0ff */
[----:B------:R-:W-:Y:S05]  /*3460*/  @P2 BRA `(.L_x_610) ;  /* 0x0000001000682947 */ /* 0x000fea0003800000 */
[----:B----4-:R-:W-:Y:S01]  /*3470*/  IMAD.MOV.U32 R5, RZ, RZ, 0x20 ;  /* 0x00000020ff057424 */ /* 0x010fe200078e00ff */
[----:B------:R-:W-:Y:S01]  /*3480*/  LOP3.LUT P2, RZ, R191, 0x4, RZ, 0xc0, !PT ;  /* 0x00000004bfff7812 */ /* 0x000fe2000784c0ff */
[----:B------:R-:W-:Y:S03]  /*3490*/  BSSY B1, `(.L_x_615) ;  /* 0x0000032000017945 */ /* 0x000fe60003800000 */
[----:B------:R-:W-:Y:S02]  /*34a0*/  SEL R5, R5, 0xffffffe0, !P2 ;  /* 0xffffffe005057807 */ /* 0x000fe40005000000 */
[C---:B---3--:R-:W-:Y:S02]  /*34b0*/  LEA R10, P2, R22.reuse, R14, 0x1 ;  /* 0x0000000e160a7211 */ /* 0x048fe400078408ff */
[----:B------:R-:W-:Y:S02]  /*34c0*/  IADD3 R5, R5, R46, R64 ;  /* 0x0000002e05057210 */ /* 0x000fe40007ffe040 */
[----:B--2---:R-:W-:-:S02]  /*34d0*/  LEA.HI.X R11, R22, R69, R193, 0x1, P2 ;  /* 0x00000045160b7211 */ /* 0x004fc400010f0cc1 */
[----:B------:R-:W-:Y:S01]  /*34e0*/  ISETP.GE.AND P2, PT, R194, R68, PT ;  /* 0x00000044c200720c */ /* 0x000fe20003f46270 */
[----:B------:R-:W-:-:S06]  /*34f0*/  IMAD R4, R5, 0x2, R2 ;  /* 0x0000000205047824 */ /* 0x000fcc00078e0202 */
[----:B------:R-:W2:Y:S06]  /*3500*/  LDS.128 R4, [R4+0x22400] ;  /* 0x0224000004047984 */ /* 0x000eac0000000c00 */
[----:B------:R-:W-:Y:S05]  /*3510*/  @P2 BRA `(.L_x_616) ;  /* 0x0000000000a42947 */ /* 0x000fea0003800000 */
[----:B-1----:R-:W-:Y:S02]  /*3520*/  SHF.R.U64 R13, R24, 0x10, R25 ;  /* 0x00000010180d7819 */ /* 0x002fe40000001219 */
[----:B------:R-:W-:Y:S01]  /*3530*/  SHF.R.U64 R12, R8, 0x10, R9 ;  /* 0x00000010080c7819 */ /* 0x000fe20000001209 */
[----:B--2---:R-:W-:Y:S01]  /*3540*/  IMAD.MOV.U32 R8, RZ, RZ, R6 ;  /* 0x000000ffff087224 */ /* 0x004fe200078e0006 */
[----:B------:R-:W-:Y:S01]  /*3550*/  SHF.R.U32.HI R24, RZ, 0x10, R25 ;  /* 0x00000010ff187819 */ /* 0x000fe20000011619 */
[----:B------:R-:W-:Y:S01]  /*3560*/  HADD2.F32 R13, -RZ, R13.H0_H0 ;  /* 0x2000000dff0d7230 */ /* 0x000fe20000004100 */
[----:B------:R-:W-:Y:S01]  /*3570*/  SHF.R.U32.HI R14, RZ, 0x10, R9 ;  /* 0x00000010ff0e7819 */ /* 0x000fe20000011609 */
[--C-:B------:R-:W-:Y:S02]  /*3580*/  HADD2.F32 R6, -RZ, R5.reuse.H1_H1 ;  /* 0x30000005ff067230 */ /* 0x100fe40000004100 */
[----:B------:R-:W-:Y:S02]  /*3590*/  HADD2.F32 R5, -RZ, R5.H0_H0 ;  /* 0x20000005ff057230 */ /* 0x000fe40000004100 */
[----:B------:R-:W-:-:S02]  /*35a0*/  HADD2.F32 R12, -RZ, R12.H0_H0 ;  /* 0x2000000cff0c7230 */ /* 0x000fc40000004100 */
[CC--:B------:R-:W-:Y:S01]  /*35b0*/  FMUL.FTZ R26, R6.reuse, R13.reuse ;  /* 0x0000000d061a7220 */ /* 0x0c0fe20000410000 */
[----:B------:R-:W-:Y:S02]  /*35c0*/  HADD2.F32 R24, -RZ, R24.H0_H0 ;  /* 0x20000018ff187230 */ /* 0x000fe40000004100 */
[C---:B------:R-:W-:Y:S01]  /*35d0*/  FMUL.FTZ R13, R5.reuse, R13 ;  /* 0x0000000d050d7220 */ /* 0x040fe20000410000 */
[--C-:B------:R-:W-:Y:S02]  /*35e0*/  HADD2.F32 R9, -RZ, R7.reuse.H1_H1 ;  /* 0x30000007ff097230 */ /* 0x100fe40000004100 */
[-C--:B------:R-:W-:Y:S01]  /*35f0*/  FFMA.FTZ R26, R5, R12.reuse, -R26 ;  /* 0x0000000c051a7223 */ /* 0x080fe2000001081a */
[----:B------:R-:W-:Y:S02]  /*3600*/  HADD2.F32 R7, -RZ, R7.H0_H0 ;  /* 0x20000007ff077230 */ /* 0x000fe40000004100 */
[----:B------:R-:W-:Y:S01]  /*3610*/  FFMA.FTZ R25, R6, R12, R13 ;  /* 0x0000000c06197223 */ /* 0x000fe2000001000d */
[----:B------:R-:W-:-:S02]  /*3620*/  HADD2.F32 R14, -RZ, R14.H0_H0 ;  /* 0x2000000eff0e7230 */ /* 0x000fc40000004100 */
[-C--:B------:R-:W-:Y:S01]  /*3630*/  FMUL.FTZ R56, R9, R24.reuse ;  /* 0x0000001809387220 */ /* 0x080fe20000410000 */
[--C-:B------:R-:W-:Y:S02]  /*3640*/  HADD2.F32 R12, -RZ, R72.reuse.H0_H0 ;  /* 0x20000048ff0c7230 */ /* 0x100fe40000004100 */
[C---:B------:R-:W-:Y:S01]  /*3650*/  FMUL.FTZ R24, R7.reuse, R24 ;  /* 0x0000001807187220 */ /* 0x040fe20000410000 */
[----:B------:R-:W-:Y:S02]  /*3660*/  HADD2.F32 R13, -RZ, R72.H1_H1 ;  /* 0x30000048ff0d7230 */ /* 0x000fe40000004100 */
[-C--:B------:R-:W-:Y:S01]  /*3670*/  FFMA.FTZ R56, R7, R14.reuse, -R56 ;  /* 0x0000000e07387223 */ /* 0x080fe20000010838 */
[----:B------:R-:W-:Y:S02]  /*3680*/  HADD2.F32 R5, -RZ, R4.H1_H1 ;  /* 0x30000004ff057230 */ /* 0x000fe40000004100 */
[----:B------:R-:W-:Y:S01]  /*3690*/  FFMA.FTZ R57, R9, R14, R24 ;  /* 0x0000000e09397223 */ /* 0x000fe20000010018 */
[----:B------:R-:W-:-:S02]  /*36a0*/  HADD2.F32 R6, -RZ, R8.H1_H1 ;  /* 0x30000008ff067230 */ /* 0x000fc40000004100 */
[----:B------:R-:W-:Y:S02]  /*36b0*/  HADD2.F32 R4, -RZ, R4.H0_H0 ;  /* 0x20000004ff047230 */ /* 0x000fe40000004100 */
[CC--:B------:R-:W-:Y:S01]  /*36c0*/  FMUL.FTZ R15, R5.reuse, R12.reuse ;  /* 0x0000000c050f7220 */ /* 0x0c0fe20000410000 */
[----:B------:R-:W-:Y:S02]  /*36d0*/  HADD2.F32 R8, -RZ, R8.H0_H0 ;  /* 0x20000008ff087230 */ /* 0x000fe40000004100 */
[-C--:B------:R-:W-:Y:S01]  /*36e0*/  FMUL.FTZ R27, R6, R13.reuse ;  /* 0x0000000d061b7220 */ /* 0x080fe20000410000 */
[--C-:B------:R-:W-:Y:S02]  /*36f0*/  HADD2.F32 R7, -RZ, R70.reuse.H0_H0 ;  /* 0x20000046ff077230 */ /* 0x100fe40000004100 */
[----:B------:R-:W-:Y:S01]  /*3700*/  FMUL.FTZ R12, R4, R12 ;  /* 0x0000000c040c7220 */ /* 0x000fe20000410000 */
[----:B------:R-:W-:Y:S02]  /*3710*/  HADD2.F32 R9, -RZ, R70.H1_H1 ;  /* 0x30000046ff097230 */ /* 0x000fe40000004100 */
[----:B------:R-:W-:Y:S01]  /*3720*/  FMUL.FTZ R13, R8, R13 ;  /* 0x0000000d080d7220 */ /* 0x000fe20000410000 */
[-C--:B------:R-:W-:Y:S01]  /*3730*/  FFMA.FTZ R15, R4, R7.reuse, -R15 ;  /* 0x00000007040f7223 */ /* 0x080fe2000001080f */
[----:B------:R-:W-:Y:S01]  /*3740*/  FFMA.FTZ R12, R5, R7, R12 ;  /* 0x00000007050c7223 */ /* 0x000fe2000001000c */
[-C--:B------:R-:W-:Y:S01]  /*3750*/  FFMA.FTZ R27, R8, R9.reuse, -R27 ;  /* 0x00000009081b7223 */ /* 0x080fe2000001081b */
[----:B------:R-:W-:Y:S01]  /*3760*/  FFMA.FTZ R6, R6, R9, R13 ;  /* 0x0000000906067223 */ /* 0x000fe2000001000d */
[----:B------:R-:W-:-:S02]  /*3770*/  F2FP.F16.F32.PACK_AB R5, R25, R26 ;  /* 0x0000001a1905723e */ /* 0x000fc400000000ff */
[----:B------:R-:W-:Y:S02]  /*3780*/  F2FP.F16.F32.PACK_AB R7, R57, R56 ;  /* 0x000000383907723e */ /* 0x000fe400000000ff */
[----:B------:R-:W-:Y:S02]  /*3790*/  F2FP.F16.F32.PACK_AB R4, R12, R15 ;  /* 0x0000000f0c04723e */ /* 0x000fe400000000ff */
[----:B------:R-:W-:-:S07]  /*37a0*/  F2FP.F16.F32.PACK_AB R6, R6, R27 ;  /* 0x0000001b0606723e */ /* 0x000fce00000000ff */
.L_x_616:
[----:B------:R-:W-:Y:S05]  /*37b0*/  BSYNC B1 ;  /* 0x0000000000017941 */ /* 0x000fea0003800000 */
.L_x_615:
[----:B--2---:R2:W-:Y:S01]  /*37c0*/  ST.E.128 desc[UR42][R10.64], R4 ;  /* 0x000000040a007985 */ /* 0x0045e2000c101d2a */
[----:B------:R-:W-:Y:S05]  /*37d0*/  BRA `(.L_x_610) ;  /* 0x0000000c008c7947 */ /* 0x000fea0003800000 */
.L_x_603:
[----:B------:R-:W-:Y:S01]  /*37e0*/  IMAD R63, R34, -0x40, R36 ;  /* 0xffffffc0223f7824 */ /* 0x000fe200078e0224 */
[----:B------:R-:W-:-:S04]  /*37f0*/  ISETP.GE.AND P2, PT, R16, R68, PT ;  /* 0x000000441000720c */ /* 0x000fc80003f46270 */
[----:B------:R-:W-:-:S04]  /*3800*/  VIMNMX R63, R63, 0x40, PT ;  /* 0x000000403f3f7848 */ /* 0x000fc80003fe0100 */
[----:B------:R-:W-:-:S13]  /*3810*/  ISETP.GE.OR P3, PT, R186, R63, P2 ;  /* 0x0000003fba00720c */ /* 0x000fda0001766670 */
[----:B------:R-:W-:Y:S01]  /*3820*/  @!P3 IADD3 R4, P4, R28, R4, RZ ;  /* 0x000000041c04b210 */ /* 0x000fe20007f9e0ff */
[----:B------:R-:W0:Y:S04]  /*3830*/  @!P3 LDC.64 R8, c[0x0][0x400] ;  /* 0x00010000ff08bb82 */ /* 0x000e280000000a00 */
[----:B------:R-:W-:-:S04]  /*3840*/  @!P3 IMAD.X R5, R10, 0x1, R49, P4 ;  /* 0x000000010a05b824 */ /* 0x000fc800020e0631 */
[----:B------:R-:W1:Y:S02]  /*3850*/  @!P3 LDC.64 R10, c[0x0][0x3e8] ;  /* 0x0000fa00ff0abb82 */ /* 0x000e640000000a00 */
[----:B-1----:R-:W-:-:S04]  /*3860*/  @!P3 LEA R10, P4, R4, R10, 0x1 ;  /* 0x0000000a040ab211 */ /* 0x002fc800078808ff */
[----:B------:R-:W-:Y:S01]  /*3870*/  @!P3 LEA.HI.X R11, R4, R11, R5, 0x1, P4 ;  /* 0x0000000b040bb211 */ /* 0x000fe200020f0c05 */
[----:B------:R-:W-:Y:S02]  /*3880*/  @!P3 IMAD R4, R41, R34, RZ ;  /* 0x000000222904b224 */ /* 0x000fe400078e02ff */
[----:B------:R-:W-:Y:S02]  /*3890*/  @!P3 IMAD.MOV.U32 R5, RZ, RZ, R52 ;  /* 0x000000ffff05b224 */ /* 0x000fe400078e0034 */
[----:B------:R-:W-:Y:S02]  /*38a0*/  @!P3 IMAD R7, R12, R43, R4 ;  /* 0x0000002b0c07b224 */ /* 0x000fe400078e0204 */
[----:B------:R-:W-:-:S04]  /*38b0*/  @!P3 IMAD.MOV.U32 R4, RZ, RZ, R32 ;  /* 0x000000ffff04b224 */ /* 0x000fc800078e0020 */
[----:B------:R-:W-:-:S04]  /*38c0*/  @!P3 IMAD.WIDE.U32 R4, R34, R43, R4 ;  /* 0x0000002b2204b225 */ /* 0x000fc800078e0004 */
[----:B------:R-:W-:Y:S01]  /*38d0*/  @!P3 IMAD.IADD R5, R7, 0x1, R5 ;  /* 0x000000010705b824 */ /* 0x000fe200078e0205 */
[C---:B0-----:R-:W-:Y:S02]  /*38e0*/  @!P3 LEA R8, P4, R4.reuse, R8, 0x1 ;  /* 0x000000080408b211 */ /* 0x041fe400078808ff */
[----:B------:R-:W-:Y:S02]  /*38f0*/  CS2R R6, SRZ ;  /* 0x0000000000067805 */ /* 0x000fe4000001ff00 */
[----:B------:R-:W-:Y:S02]  /*3900*/  @!P3 LEA.HI.X R9, R4, R9, R5, 0x1, P4 ;  /* 0x000000090409b211 */ /* 0x000fe400020f0c05 */
[----:B------:R-:W-:Y:S02]  /*3910*/  CS2R R4, SRZ ;  /* 0x0000000000047805 */ /* 0x000fe4000001ff00 */
[----:B------:R-:W-:Y:S02]  /*3920*/  CS2R R26, SRZ ;  /* 0x00000000001a7805 */ /* 0x000fe4000001ff00 */
[----:B------:R-:W-:-:S02]  /*3930*/  CS2R R24, SRZ ;  /* 0x0000000000187805 */ /* 0x000fc4000001ff00 */
[----:B------:R-:W2:Y:S04]  /*3940*/  @!P3 LDG.E.128 R4, desc[UR42][R10.64] ;  /* 0x0000002a0a04b981 */ /* 0x000ea8000c1e1d00 */
[----:B------:R-:W3:Y:S01]  /*3950*/  @!P3 LDG.E.128 R24, desc[UR42][R8.64] ;  /* 0x0000002a0818b981 */ /* 0x000ee2000c1e1d00 */
[----:B------:R-:W-:-:S06]  /*3960*/  UISETP.NE.AND UP0, UPT, UR37, 0x3, UPT ;  /* 0x000000032500788c */ /* 0x000fcc000bf05270 */
[----:B------:R-:W-:Y:S01]  /*3970*/  PLOP3.LUT P3, PT, PT, PT, UP0, 0x80, 0x0 ;  /* 0x000000000000781c */ /* 0x000fe20003f6f008 */
[----:B--2---:R-:W-:Y:S02]  /*3980*/  IMAD.MOV.U32 R12, RZ, RZ, R6 ;  /* 0x000000ffff0c7224 */ /* 0x004fe400078e0006 */
[----:B------:R-:W-:Y:S02]  /*3990*/  IMAD.MOV.U32 R14, RZ, RZ, R7 ;  /* 0x000000ffff0e7224 */ /* 0x000fe400078e0007 */
[----:B------:R-:W-:Y:S01]  /*39a0*/  IMAD.MOV.U32 R15, RZ, RZ, R4 ;  /* 0x000000ffff0f7224 */ /* 0x000fe200078e0004 */
[----:B------:R-:W-:Y:S01]  /*39b0*/  PRMT R77, R77, 0x5410, R12 ;  /* 0x000054104d4d7816 */ /* 0x000fe2000000000c */
[----:B------:R-:W-:Y:S01]  /*39c0*/  IMAD.MOV.U32 R56, RZ, RZ, R5 ;  /* 0x000000ffff387224 */ /* 0x000fe200078e0005 */
[----:B---3--:R-:W-:Y:S01]  /*39d0*/  MOV R11, R25 ;  /* 0x00000019000b7202 */ /* 0x008fe20000000f00 */
[----:B------:R-:W-:Y:S01]  /*39e0*/  IMAD.MOV.U32 R8, RZ, RZ, R26 ;  /* 0x000000ffff087224 */ /* 0x000fe200078e001a */
[----:B------:R-:W-:Y:S01]  /*39f0*/  PRMT R76, R14, 0x7610, R76 ;  /* 0x000076100e4c7816 */ /* 0x000fe2000000004c */
[----:B------:R-:W-:Y:S01]  /*3a00*/  IMAD.MOV.U32 R9, RZ, RZ, R27 ;  /* 0x000000ffff097224 */ /* 0x000fe200078e001b */
[----:B------:R-:W-:Y:S01]  /*3a10*/  PRMT R78, R15, 0x7610, R78 ;  /* 0x000076100f4e7816 */ /* 0x000fe2000000004e */
[----:B------:R-:W-:Y:S01]  /*3a20*/  IMAD.MOV.U32 R10, RZ, RZ, R24 ;  /* 0x000000ffff0a7224 */ /* 0x000fe200078e0018 */
[----:B------:R-:W-:-:S02]  /*3a30*/  PRMT R69, R56, 0x7610, R69 ;  /* 0x0000761038457816 */ /* 0x000fc40000000045 */
[----:B------:R-:W-:Y:S02]  /*3a40*/  PRMT R77, R8, 0x7610, R77 ;  /* 0x00007610084d7816 */ /* 0x000fe4000000004d */
[----:B------:R-:W-:Y:S02]  /*3a50*/  PRMT R75, R9, 0x5410, R10 ;  /* 0x00005410094b7816 */ /* 0x000fe4000000000a */
[----:B------:R-:W-:Y:S01]  /*3a60*/  PRMT R71, R11, 0x7610, R71 ;  /* 0x000076100b477816 */ /* 0x000fe20000000047 */
[----:B------:R-:W-:Y:S06]  /*3a70*/  @!P3 BRA `(.L_x_617) ;  /* 0x000000000004b947 */ /* 0x000fec0003800000 */
[----:B------:R-:W-:Y:S01]  /*3a80*/  BPT.TRAP 0x1 ;  /* 0x000000040000795c */ /* 0x000fe20000300000 */
.L_x_617:
[----:B------:R-:W-:Y:S01]  /*3a90*/  IMAD R58, R23, 0x8, R2 ;  /* 0x00000008173a7824 */ /* 0x000fe200078e0202 */
[----:B------:R-:W-:Y:S01]  /*3aa0*/  SHF.L.U32 R65, R187, 0x1f, RZ ;  /* 0x0000001fbb417819 */ /* 0x000fe200000006ff */
[----:B------:R-:W-:Y:S03]  /*3ab0*/  BSSY B1, `(.L_x_618) ;  /* 0x0000003000017945 */ /* 0x000fe60003800000 */
[----:B------:R-:W0:Y:S02]  /*3ac0*/  SYNCS.PHASECHK.TRANS64.TRYWAIT P4, [R58+URZ+0x28c90], R65 ;  /* 0x028c90413a0075a7 */ /* 0x000e24000808017f */
[----:B0-----:R-:W-:Y:S05]  /*3ad0*/  @!P4 BRA `(.L_x_619) ;  /* 0x000001700074c947 */ /* 0x001fea0003800000 */
.L_x_861:
[----:B------:R-:W-:Y:S05]  /*3ae0*/  BSYNC B1 ;  /* 0x0000000000017941 */ /* 0x000fea0003800000 */
.L_x_618:
[----:B------:R-:W-:-:S03]  /*3af0*/  UMOV UR4, 0xffffffff ;  /* 0xffffffff00047882 */ /* 0x000fc60000000000 */
[----:B------:R-:W-:Y:S05]  /*3b00*/  BRA.DIV UR4, `(.L_x_620) ;  /* 0x00000172047c7947 */ /* 0x000fea000b800000 */
[----:B------:R1:W2:Y:S04]  /*3b10*/  SHFL.IDX PT, R56, R13, RZ, 0x1c1f ;  /* 0x001c1fff0d387589 */ /* 0x0002a800000e0000 */
[----:B------:R-:W3:Y:S02]  /*3b20*/  SHFL.IDX PT, R67, R67, RZ, 0x1c1f ;  /* 0x001c1fff43437589 */ /* 0x000ee400000e0000 */
.L_x_865:
[----:B------:R-:W-:-:S13]  /*3b30*/  ISETP.GE.OR P4, PT, R186, R63, P0 ;  /* 0x0000003fba00720c */ /* 0x000fda0000786670 */
[----:B------:R-:W-:Y:S05]  /*3b40*/  @P4 BRA `(.L_x_610) ;  /* 0x0000000800b04947 */ /* 0x000fea0003800000 */
[----:B------:R-:W4:Y:S01]  /*3b50*/  LDC R66, c[0x0][0x2f4] ;  /* 0x0000bd00ff427b82 */ /* 0x000f220000000800 */
[----:B------:R-:W-:Y:S01]  /*3b60*/  LOP3.LUT P5, RZ, R18, 0x1, RZ, 0xc0, !PT ;  /* 0x0000000112ff7812 */ /* 0x000fe200078ac0ff */
[----:B------:R-:W-:Y:S01]  /*3b70*/  BSSY B1, `(.L_x_621) ;  /* 0x000006a000017945 */ /* 0x000fe20003800000 */
[----:B----4-:R-:W-:-:S05]  /*3b80*/  IMAD.IADD R8, R66, 0x1, -R45 ;  /* 0x0000000142087824 */ /* 0x010fca00078e0a2d */
[----:B------:R-:W-:-:S04]  /*3b90*/  SEL R8, R45, R8, !P5 ;  /* 0x000000082d087207 */ /* 0x000fc80006800000 */
[----:B------:R-:W-:-:S04]  /*3ba0*/  SHF.R.S32.HI R9, RZ, 0x1f, R8 ;  /* 0x0000001fff097819 */ /* 0x000fc80000011408 */
[----:B------:R-:W-:-:S04]  /*3bb0*/  LEA.HI R9, R9, R8, RZ, 0x4 ;  /* 0x0000000809097211 */ /* 0x000fc800078f20ff */
[----:B------:R-:W-:-:S04]  /*3bc0*/  SHF.R.S32.HI R8, RZ, 0x4, R9 ;  /* 0x00000004ff087819 */ /* 0x000fc80000011409 */
[----:B------:R-:W-:-:S05]  /*3bd0*/  LEA.HI.SX32 R8, R37, R8, 0x1d ;  /* 0x0000000825087211 */ /* 0x000fca00078feaff */
[----:B------:R-:W-:-:S05]  /*3be0*/  IMAD.SHL.U32 R57, R8, 0x8, RZ ;  /* 0x0000000808397824 */ /* 0x000fca00078e00ff */
[----:B------:R-:W-:-:S04]  /*3bf0*/  LOP3.LUT R9, R40, 0x38, R57, 0xf8, !PT ;  /* 0x0000003828097812 */ /* 0x000fc800078ef839 */
[----:B------:R-:W-:-:S05]  /*3c00*/  LOP3.LUT R9, R9, R42, RZ, 0x3c, !PT ;  /* 0x0000002a09097212 */ /* 0x000fca00078e3cff */
[----:B------:R-:W-:Y:S02]  /*3c10*/  IMAD R11, R198, 0x200, R9 ;  /* 0x00000200c60b7824 */ /* 0x000fe400078e0209 */
[----:B------:R-:W-:Y:S02]  /*3c20*/  IMAD.IADD R9, R55, 0x1, R64 ;  /* 0x0000000137097824 */ /* 0x000fe400078e0240 */
[----:B------:R-:W-:Y:S02]  /*3c30*/  IMAD.IADD R11, R64, 0x1, R11 ;  /* 0x00000001400b7824 */ /* 0x000fe400078e020b */
[--C-:B------:R-:W-:Y:S02]  /*3c40*/  IMAD R9, R9, 0x2, R2.reuse ;  /* 0x0000000209097824 */ /* 0x100fe400078e0202 */
[----:B------:R-:W-:-:S04]  /*3c50*/  IMAD R12, R11, 0x2, R2 ;  /* 0x000000020b0c7824 */ /* 0x000fc800078e0202 */
[----:B------:R-:W4:Y:S04]  /*3c60*/  LDS.128 R8, [R9+0x22400] ;  /* 0x0224000009087984 */ /* 0x000f280000000c00 */
[----:B-1----:R-:W1:Y:S01]  /*3c70*/  LDS.128 R12, [R12+0x22400] ;  /* 0x022400000c0c7984 */ /* 0x002e620000000c00 */
[----:B------:R-:W-:Y:S05]  /*3c80*/  @P2 BRA `(.L_x_622) ;  /* 0x0000000400602947 */ /* 0x000fea0003800000 */
[----:B------:R-:W-:Y:S01]  /*3c90*/  HADD2.F32 R71, -RZ, R71.H0_H0 ;  /* 0x20000047ff477230 */ /* 0x000fe20000004100 */
[----:B------:R-:W-:Y:S01]  /*3ca0*/  SHF.R.U32.HI R72, RZ, 0x10, R25 ;  /* 0x00000010ff487819 */ /* 0x000fe20000011619 */
[----:B-1----:R-:W-:Y:S01]  /*3cb0*/  HADD2.F32 R64, -RZ, R13.H0_H0 ;  /* 0x2000000dff407230 */ /* 0x002fe20000004100 */
[----:B------:R-:W-:Y:S01]  /*3cc0*/  SHF.R.U32.HI R70, RZ, 0x10, R5 ;  /* 0x00000010ff467819 */ /* 0x000fe20000011605 */
[----:B----4-:R-:W-:Y:S01]  /*3cd0*/  HADD2.F32 R68, -RZ, R9.H0_H0 ;  /* 0x20000009ff447230 */ /* 0x010fe20000004100 */
[----:B------:R-:W-:Y:S01]  /*3ce0*/  SHF.R.U64 R24, R24, 0x10, R25 ;  /* 0x0000001018187819 */ /* 0x000fe20000001219 */
[----:B------:R-:W-:Y:S02]  /*3cf0*/  HADD2.F32 R69, -RZ, R69.H0_H0 ;  /* 0x20000045ff457230 */ /* 0x000fe40000004100 */
[-C--:B------:R-:W-:Y:S01]  /*3d00*/  FMUL.FTZ R73, R64, R71.reuse ;  /* 0x0000004740497220 */ /* 0x080fe20000410000 */
[----:B------:R-:W-:Y:S02]  /*3d10*/  HADD2.F32 R72, -RZ, R72.H0_H0 ;  /* 0x20000048ff487230 */ /* 0x000fe40000004100 */
[----:B------:R-:W-:Y:S01]  /*3d20*/  FMUL.FTZ R71, R68, R71 ;  /* 0x0000004744477220 */ /* 0x000fe20000410000 */
[----:B------:R-:W-:-:S02]  /*3d30*/  HADD2.F32 R70, -RZ, R70.H0_H0 ;  /* 0x20000046ff467230 */ /* 0x000fc40000004100 */
[-C--:B------:R-:W-:Y:S01]  /*3d40*/  FFMA.FTZ R68, R68, R69.reuse, -R73 ;  /* 0x0000004544447223 */ /* 0x080fe20000010849 */
[----:B------:R-:W-:Y:S01]  /*3d50*/  SHF.R.U32.HI R73, RZ, 0x10, R7 ;  /* 0x00000010ff497819 */ /* 0x000fe20000011607 */
[----:B------:R-:W-:Y:S01]  /*3d60*/  FFMA.FTZ R64, R64, R69, R71 ;  /* 0x0000004540407223 */ /* 0x000fe20000010047 */
[----:B------:R-:W-:Y:S01]  /*3d70*/  HADD2.F32 R69, -RZ, R13.H1_H1 ;  /* 0x3000000dff457230 */ /* 0x000fe20000004100 */
[----:B------:R-:W-:Y:S01]  /*3d80*/  SHF.R.U32.HI R71, RZ, 0x10, R27 ;  /* 0x00000010ff477819 */ /* 0x000fe2000001161b */
[----:B------:R-:W-:Y:S01]  /*3d90*/  HADD2.F32 R13, -RZ, R9.H1_H1 ;  /* 0x30000009ff0d7230 */ /* 0x000fe20000004100 */
[----:B------:R-:W-:Y:S01]  /*3da0*/  SHF.R.U64 R4, R4, 0x10, R5 ;  /* 0x0000001004047819 */ /* 0x000fe20000001205 */
[----:B------:R-:W-:Y:S02]  /*3db0*/  HADD2.F32 R25, -RZ, R78.H0_H0 ;  /* 0x2000004eff197230 */ /* 0x000fe40000004100 */
[----:B------:R-:W-:Y:S01]  /*3dc0*/  FMUL.FTZ R74, R69, R72 ;  /* 0x00000048454a7220 */ /* 0x000fe20000410000 */
[----:B------:R-:W-:-:S02]  /*3dd0*/  HADD2.F32 R71, -RZ, R71.H0_H0 ;  /* 0x20000047ff477230 */ /* 0x000fc40000004100 */
[C---:B------:R-:W-:Y:S01]  /*3de0*/  FMUL.FTZ R72, R13.reuse, R72 ;  /* 0x000000480d487220 */ /* 0x040fe20000410000 */
[----:B------:R-:W-:Y:S02]  /*3df0*/  HADD2.F32 R24, -RZ, R24.H0_H0 ;  /* 0x20000018ff187230 */ /* 0x000fe40000004100 */
[-C--:B------:R-:W-:Y:S01]  /*3e00*/  FFMA.FTZ R13, R13, R70.reuse, -R74 ;  /* 0x000000460d0d7223 */ /* 0x080fe2000001084a */
[----:B------:R-:W-:Y:S02]  /*3e10*/  HADD2.F32 R74, -RZ, R75.H0_H0 ;  /* 0x2000004bff4a7230 */ /* 0x000fe40000004100 */
[----:B------:R-:W-:Y:S01]  /*3e20*/  FFMA.FTZ R9, R69, R70, R72 ;  /* 0x0000004645097223 */ /* 0x000fe20000010048 */
[----:B------:R-:W-:Y:S01]  /*3e30*/  IMAD.MOV.U32 R70, RZ, RZ, R15 ;  /* 0x000000ffff467224 */ /* 0x000fe200078e000f */
[----:B------:R-:W-:Y:S01]  /*3e40*/  SHF.R.U64 R26, R26, 0x10, R27 ;  /* 0x000000101a1a7819 */ /* 0x000fe2000000121b */
[----:B------:R-:W-:Y:S01]  /*3e50*/  IMAD.MOV.U32 R69, RZ, RZ, R11 ;  /* 0x000000ffff457224 */ /* 0x000fe200078e000b */
[----:B------:R-:W-:Y:S01]  /*3e60*/  SHF.R.U64 R7, R6, 0x10, R7 ;  /* 0x0000001006077819 */ /* 0x000fe20000001207 */
[----:B------:R-:W-:Y:S01]  /*3e70*/  HADD2.F32 R72, -RZ, R76.H0_H0 ;  /* 0x2000004cff487230 */ /* 0x000fe20000004100 */
[----:B------:R-:W-:Y:S01]  /*3e80*/  F2FP.F16.F32.PACK_AB R13, R13, R68 ;  /* 0x000000440d0d723e */ /* 0x000fe200000000ff */
[----:B------:R-:W-:Y:S01]  /*3e90*/  HADD2.F32 R15, -RZ, R70.H0_H0 ;  /* 0x20000046ff0f7230 */ /* 0x000fe20000004100 */
[----:B------:R-:W-:Y:S01]  /*3ea0*/  F2FP.F16.F32.PACK_AB R64, R9, R64 ;  /* 0x000000400940723e */ /* 0x000fe200000000ff */
[----:B------:R-:W-:-:S02]  /*3eb0*/  HADD2.F32 R11, -RZ, R69.H0_H0 ;  /* 0x20000045ff0b7230 */ /* 0x000fc40000004100 */
[----:B------:R-:W-:Y:S02]  /*3ec0*/  HADD2.F32 R4, -RZ, R4.H0_H0 ;  /* 0x20000004ff047230 */ /* 0x000fe40000004100 */
[-C--:B------:R-:W-:Y:S01]  /*3ed0*/  FMUL.FTZ R76, R15, R74.reuse ;  /* 0x0000004a0f4c7220 */ /* 0x080fe20000410000 */
[----:B------:R-:W-:Y:S02]  /*3ee0*/  HADD2.F32 R27, -RZ, R77.H1_H1 ;  /* 0x3000004dff1b7230 */ /* 0x000fe40000004100 */
[C---:B------:R-:W-:Y:S01]  /*3ef0*/  FMUL.FTZ R74, R11.reuse, R74 ;  /* 0x0000004a0b4a7220 */ /* 0x040fe20000410000 */
[----:B------:R-:W-:Y:S02]  /*3f00*/  HADD2.F32 R7, -RZ, R7.H0_H0 ;  /* 0x20000007ff077230 */ /* 0x000fe40000004100 */
[-C--:B------:R-:W-:Y:S01]  /*3f10*/  FFMA.FTZ R11, R11, R72.reuse, -R76 ;  /* 0x000000480b0b7223 */ /* 0x080fe2000001084c */
[----:B------:R-:W-:Y:S02]  /*3f20*/  IMAD.MOV.U32 R9, RZ, RZ, R13 ;  /* 0x000000ffff097224 */ /* 0x000fe400078e000d */
[----:B------:R-:W-:Y:S01]  /*3f30*/  FFMA.FTZ R15, R15, R72, R74 ;  /* 0x000000480f0f7223 */ /* 0x000fe2000001004a */
[----:B------:R-:W-:-:S02]  /*3f40*/  HADD2.F32 R72, -RZ, R70.H1_H1 ;  /* 0x30000046ff487230 */ /* 0x000fc40000004100 */
[----:B------:R-:W-:Y:S02]  /*3f50*/  HADD2.F32 R70, -RZ, R69.H1_H1 ;  /* 0x30000045ff467230 */ /* 0x000fe40000004100 */
[----:B------:R-:W-:Y:S02]  /*3f60*/  HADD2.F32 R69, -RZ, R73.H0_H0 ;  /* 0x20000049ff457230 */ /* 0x000fe40000004100 */
[-C--:B------:R-:W-:Y:S01]  /*3f70*/  FMUL.FTZ R73, R72, R71.reuse ;  /* 0x0000004748497220 */ /* 0x080fe20000410000 */
[----:B------:R-:W-:Y:S02]  /*3f80*/  IMAD.MOV.U32 R13, RZ, RZ, R64 ;  /* 0x000000ffff0d7224 */ /* 0x000fe400078e0040 */
[C---:B------:R-:W-:Y:S01]  /*3f90*/  FMUL.FTZ R71, R70.reuse, R71 ;  /* 0x0000004746477220 */ /* 0x040fe20000410000 */
[-C--:B------:R-:W-:Y:S01]  /*3fa0*/  FFMA.FTZ R70, R70, R69.reuse, -R73 ;  /* 0x0000004546467223 */ /* 0x080fe20000010849 */
[----:B------:R-:W-:Y:S02]  /*3fb0*/  HADD2.F32 R73, -RZ, R75.H1_H1 ;  /* 0x3000004bff497230 */ /* 0x000fe40000004100 */
[----:B------:R-:W-:Y:S01]  /*3fc0*/  FFMA.FTZ R72, R72, R69, R71 ;  /* 0x0000004548487223 */ /* 0x000fe20000010047 */
[----:B------:R-:W-:-:S02]  /*3fd0*/  IMAD.MOV.U32 R69, RZ, RZ, R12 ;  /* 0x000000ffff457224 */ /* 0x000fc400078e000c */
[----:B------:R-:W-:Y:S01]  /*3fe0*/  IMAD.MOV.U32 R71, RZ, RZ, R8 ;  /* 0x000000ffff477224 */ /* 0x000fe200078e0008 */
[----:B------:R-:W-:Y:S02]  /*3ff0*/  F2FP.F16.F32.PACK_AB R11, R70, R11 ;  /* 0x0000000b460b723e */ /* 0x000fe400000000ff */
[----:B------:R-:W-:Y:S01]  /*4000*/  HADD2.F32 R12, -RZ, R69.H0_H0 ;  /* 0x20000045ff0c7230 */ /* 0x000fe20000004100 */
[----:B------:R-:W-:Y:S01]  /*4010*/  F2FP.F16.F32.PACK_AB R15, R72, R15 ;  /* 0x0000000f480f723e */ /* 0x000fe200000000ff */
[--C-:B------:R-:W-:Y:S02]  /*4020*/  HADD2.F32 R8, -RZ, R71.reuse.H0_H0 ;  /* 0x20000047ff087230 */ /* 0x100fe40000004100 */
[----:B------:R-:W-:Y:S02]  /*4030*/  HADD2.F32 R5, -RZ, R71.H1_H1 ;  /* 0x30000047ff057230 */ /* 0x000fe40000004100 */
[-C--:B------:R-:W-:Y:S01]  /*4040*/  FMUL.FTZ R75, R12, R73.reuse ;  /* 0x000000490c4b7220 */ /* 0x080fe20000410000 */
[----:B------:R-:W-:-:S03]  /*4050*/  FMUL.FTZ R73, R8, R73 ;  /* 0x0000004908497220 */ /* 0x000fc60000410000 */
[-C--:B------:R-:W-:Y:S01]  /*4060*/  FFMA.FTZ R8, R8, R25.reuse, -R75 ;  /* 0x0000001908087223 */ /* 0x080fe2000001084b */
[----:B------:R-:W-:Y:S01]  /*4070*/  FFMA.FTZ R12, R12, R25, R73 ;  /* 0x000000190c0c7223 */ /* 0x000fe20000010049 */
[----:B------:R-:W-:Y:S02]  /*4080*/  HADD2.F32 R25, -RZ, R69.H1_H1 ;  /* 0x30000045ff197230 */ /* 0x000fe40000004100 */
[----:B------:R-:W-:-:S03]  /*4090*/  HADD2.F32 R69, -RZ, R77.H0_H0 ;  /* 0x2000004dff457230 */ /* 0x000fc60000004100 */
[-C--:B------:R-:W-:Y:S01]  /*40a0*/  FMUL.FTZ R74, R25, R24.reuse ;  /* 0x00000018194a7220 */ /* 0x080fe20000410000 */
[----:B------:R-:W-:-:S03]  /*40b0*/  FMUL.FTZ R24, R5, R24 ;  /* 0x0000001805187220 */ /* 0x000fc60000410000 */
[-C--:B------:R-:W-:Y:S01]  /*40c0*/  FFMA.FTZ R5, R5, R4.reuse, -R74 ;  /* 0x0000000405057223 */ /* 0x080fe2000001084a */
[----:B------:R-:W-:Y:S01]  /*40d0*/  FFMA.FTZ R25, R25, R4, R24 ;  /* 0x0000000419197223 */ /* 0x000fe20000010018 */
[----:B------:R-:W-:Y:S02]  /*40e0*/  IMAD.MOV.U32 R24, RZ, RZ, R10 ;  /* 0x000000ffff187224 */ /* 0x000fe400078e000a */
[--C-:B------:R-:W-:Y:S01]  /*40f0*/  HADD2.F32 R10, -RZ, R14.reuse.H0_H0 ;  /* 0x2000000eff0a7230 */ /* 0x100fe20000004100 */
[----:B------:R-:W-:Y:S01]  /*4100*/  F2FP.F16.F32.PACK_AB R8, R5, R8 ;  /* 0x000000080508723e */ /* 0x000fe200000000ff */
[----:B------:R-:W-:Y:S01]  /*4110*/  HADD2.F32 R14, -RZ, R14.H1_H1 ;  /* 0x3000000eff0e7230 */ /* 0x000fe20000004100 */
[----:B------:R-:W-:Y:S01]  /*4120*/  F2FP.F16.F32.PACK_AB R12, R25, R12 ;  /* 0x0000000c190c723e */ /* 0x000fe200000000ff */
[--C-:B------:R-:W-:Y:S02]  /*4130*/  HADD2.F32 R4, -RZ, R24.reuse.H0_H0 ;  /* 0x20000018ff047230 */ /* 0x100fe40000004100 */
[----:B------:R-:W-:Y:S01]  /*4140*/  FMUL.FTZ R71, R10, R69 ;  /* 0x000000450a477220 */ /* 0x000fe20000410000 */
[----:B------:R-:W-:-:S02]  /*4150*/  HADD2.F32 R24, -RZ, R24.H1_H1 ;  /* 0x30000018ff187230 */ /* 0x000fc40000004100 */
[C---:B------:R-:W-:Y:S01]  /*4160*/  FMUL.FTZ R69, R4.reuse, R69 ;  /* 0x0000004504457220 */ /* 0x040fe20000410000 */
[----:B------:R-:W-:-:S03]  /*4170*/  FFMA.FTZ R4, R4, R27, -R71 ;  /* 0x0000001b04047223 */ /* 0x000fc60000010847 */
[----:B------:R-:W-:Y:S01]  /*4180*/  FFMA.FTZ R10, R10, R27, R69 ;  /* 0x0000001b0a0a7223 */ /* 0x000fe20000010045 */
[----:B------:R-:W-:-:S05]  /*4190*/  HADD2.F32 R27, -RZ, R26.H0_H0 ;  /* 0x2000001aff1b7230 */ /* 0x000fca0000004100 */
[-C--:B------:R-:W-:Y:S01]  /*41a0*/  FMUL.FTZ R69, R14, R27.reuse ;  /* 0x0000001b0e457220 */ /* 0x080fe20000410000 */
[----:B------:R-:W-:-:S03]  /*41b0*/  FMUL.FTZ R27, R24, R27 ;  /* 0x0000001b181b7220 */ /* 0x000fc60000410000 */
[-C--:B------:R-:W-:Y:S01]  /*41c0*/  FFMA.FTZ R69, R24, R7.reuse, -R69 ;  /* 0x0000000718457223 */ /* 0x080fe20000010845 */
[----:B------:R-:W-:-:S04]  /*41d0*/  FFMA.FTZ R27, R14, R7, R27 ;  /* 0x000000070e1b7223 */ /* 0x000fc8000001001b */
[----:B------:R-:W-:Y:S02]  /*41e0*/  F2FP.F16.F32.PACK_AB R4, R69, R4 ;  /* 0x000000044504723e */ /* 0x000fe400000000ff */
[----:B------:R-:W-:-:S03]  /*41f0*/  F2FP.F16.F32.PACK_AB R14, R27, R10 ;  /* 0x0000000a1b0e723e */ /* 0x000fc600000000ff */
[----:B------:R-:W-:-:S07]  /*4200*/  IMAD.MOV.U32 R10, RZ, RZ, R4 ;  /* 0x000000ffff0a7224 */ /* 0x000fce00078e0004 */
.L_x_622:
[----:B------:R-:W-:Y:S05]  /*4210*/  BSYNC B1 ;  /* 0x0000000000017941 */ /* 0x000fea0003800000 */
.L_x_621:
[----:B---3--:R-:W-:-:S04]  /*4220*/  LEA R4, P2, R51, R67, 0x1 ;  /* 0x0000004333047211 */ /* 0x008fc800078408ff */
[----:B--2---:R-:W-:Y:S02]  /*4230*/  LEA.HI.X R5, R51, R56, R54, 0x1, P2 ;  /* 0x0000003833057211 */ /* 0x004fe400010f0c36 */
[----:B------:R-:W-:-:S03]  /*4240*/  ISETP.GE.AND P2, PT, R57, R66, PT ;  /* 0x000000423900720c */ /* 0x000fc60003f46270 */
[----:B----4-:R2:W-:Y:S02]  /*4250*/  ST.E.128 desc[UR42][R4.64], R8 ;  /* 0x0000000804007985 */ /* 0x0105e4000c101d2a */
[----:B--2---:R-:W-:Y:S02]  /*4260*/  IMAD.MOV.U32 R4, RZ, RZ, R67 ;  /* 0x000000ffff047224 */ /* 0x004fe400078e0043 */
[----:B------:R-:W-:-:S06]  /*4270*/  IMAD.MOV.U32 R5, RZ, RZ, R56 ;  /* 0x000000ffff057224 */ /* 0x000fcc00078e0038 */
[----:B------:R-:W-:Y:S05]  /*4280*/  @P2 BRA `(.L_x_610) ;  /* 0x0000000000e02947 */ /* 0x000fea0003800000 */
[----:B------:R-:W-:-:S05]  /*4290*/  IMAD.WIDE R4, R57, 0x2, R4 ;  /* 0x0000000239047825 */ /* 0x000fca00078e0204 */
[----:B-1----:R1:W-:Y:S01]  /*42a0*/  ST.E.128 desc[UR42][R4.64], R12 ;  /* 0x0000000c04007985 */ /* 0x0023e2000c101d2a */
[----:B------:R-:W-:Y:S05]  /*42b0*/  BRA `(.L_x_610) ;  /* 0x0000000000d47947 */ /* 0x000fea0003800000 */
.L_x_602:
[----:B------:R-:W-:-:S06]  /*42c0*/  UISETP.NE.AND UP0, UPT, UR37, 0x3, UPT ;  /* 0x000000032500788c */ /* 0x000fcc000bf05270 */
[----:B------:R-:W-:-:S13]  /*42d0*/  PLOP3.LUT P3, PT, PT, PT, UP0, 0x80, 0x0 ;  /* 0x000000000000781c */ /* 0x000fda0003f6f008 */
[----:B------:R-:W-:Y:S05]  /*42e0*/  @!P3 BRA `(.L_x_623) ;  /* 0x000000000004b947 */ /* 0x000fea0003800000 */
[----:B------:R-:W-:Y:S01]  /*42f0*/  BPT.TRAP 0x1 ;  /* 0x000000040000795c */ /* 0x000fe20000300000 */
.L_x_623:
[----:B------:R-:W-:Y:S01]  /*4300*/  IMAD R58, R23, 0x8, R2 ;  /* 0x00000008173a7824 */ /* 0x000fe200078e0202 */
[----:B------:R-:W-:Y:S01]  /*4310*/  SHF.L.U32 R65, R187, 0x1f, RZ ;  /* 0x0000001fbb417819 */ /* 0x000fe200000006ff */
[----:B------:R-:W-:Y:S01]  /*4320*/  BSSY B1, `(.L_x_624) ;  /* 0x0000004000017945 */ /* 0x000fe20003800000 */
[----:B------:R-:W-:Y:S02]  /*4330*/  SHF.R.S32.HI R62, RZ, 0x1f, R60 ;  /* 0x0000001fff3e7819 */ /* 0x000fe4000001143c */
[----:B------:R-:W1:Y:S02]  /*4340*/  SYNCS.PHASECHK.TRANS64.TRYWAIT P2, [R58+URZ+0x28c90], R65 ;  /* 0x028c90413a0075a7 */ /* 0x000e64000804017f */
[----:B-1----:R-:W-:Y:S05]  /*4350*/  @!P2 BRA `(.L_x_625) ;  /* 0x0000016800b0a947 */ /* 0x002fea0003800000 */
.L_x_866:
[----:B------:R-:W-:Y:S05]  /*4360*/  BSYNC B1 ;  /* 0x0000000000017941 */ /* 0x000fea0003800000 */
.L_x_624:
[----:B------:R-:W-:Y:S01]  /*4370*/  ULDC.64 UR4, c[0x0][0x300] ;  /* 0x0000c00000047ab9 */ /* 0x000fe20000000a00 */
[----:B-----5:R-:W-:Y:S01]  /*4380*/  SHF.R.S32.HI R61, RZ, 0x1f, R59 ;  /* 0x0000001fff3d7819 */ /* 0x020fe2000001143b */
[----:B------:R-:W-:Y:S01]  /*4390*/  IMAD R7, R62, UR4, RZ ;  /* 0x000000043e077c24 */ /* 0x000fe2000f8e02ff */
[----:B------:R-:W-:Y:S01]  /*43a0*/  ULDC.64 UR6, c[0x0][0x2e8] ;  /* 0x0000ba0000067ab9 */ /* 0x000fe20000000a00 */
[----:B0-----:R-:W-:-:S04]  /*43b0*/  IMAD.WIDE.U32 R4, R60, UR4, RZ ;  /* 0x000000043c047c25 */ /* 0x001fc8000f8e00ff */
[----:B------:R-:W-:Y:S01]  /*43c0*/  IMAD R7, R60, UR5, R7 ;  /* 0x000000053c077c24 */ /* 0x000fe2000f8e0207 */
[----:B------:R-:W-:Y:S01]  /*43d0*/  ULDC.64 UR4, c[0x0][0x310] ;  /* 0x0000c40000047ab9 */ /* 0x000fe20000000a00 */
[----:B------:R-:W-:Y:S02]  /*43e0*/  IMAD R63, R34, -0x40, R36 ;  /* 0xffffffc0223f7824 */ /* 0x000fe400078e0224 */
[----:B------:R-:W-:Y:S02]  /*43f0*/  IMAD R6, R61, UR4, RZ ;  /* 0x000000043d067c24 */ /* 0x000fe4000f8e02ff */
[----:B------:R-:W-:Y:S01]  /*4400*/  IMAD.IADD R5, R5, 0x1, R7 ;  /* 0x0000000105057824 */ /* 0x000fe200078e0207 */
[----:B------:R-:W-:Y:S01]  /*4410*/  VIMNMX R63, R63, 0x40, PT ;  /* 0x000000403f3f7848 */ /* 0x000fe20003fe0100 */
[C---:B------:R-:W-:Y:S02]  /*4420*/  IMAD R7, R59.reuse, UR5, R6 ;  /* 0x000000053b077c24 */ /* 0x040fe4000f8e0206 */
[----:B------:R-:W-:Y:S01]  /*4430*/  IMAD.WIDE.U32 R4, R59, UR4, R4 ;  /* 0x000000043b047c25 */ /* 0x000fe2000f8e0004 */
[----:B------:R-:W-:-:S04]  /*4440*/  ULDC.64 UR4, c[0x0][0x308] ;  /* 0x0000c20000047ab9 */ /* 0x000fc80000000a00 */
[----:B------:R-:W-:-:S03]  /*4450*/  IADD3 R5, R5, R7, RZ ;  /* 0x0000000705057210 */ /* 0x000fc60007ffe0ff */
[----:B------:R-:W-:Y:S01]  /*4460*/  IMAD.WIDE.U32 R4, R184, UR4, R4 ;  /* 0x00000004b8047c25 */ /* 0x000fe2000f8e0004 */
[----:B------:R-:W-:-:S03]  /*4470*/  UMOV UR4, 0xffffffff ;  /* 0xffffffff00047882 */ /* 0x000fc60000000000 */
[----:B------:R-:W-:Y:S01]  /*4480*/  IMAD R13, R184, UR5, R5 ;  /* 0x00000005b80d7c24 */ /* 0x000fe2000f8e0205 */
[----:B------:R-:W-:-:S04]  /*4490*/  LEA R5, P2, R4, UR6, 0x1 ;  /* 0x0000000604057c11 */ /* 0x000fc8000f8408ff */
[----:B------:R-:W-:Y:S02]  /*44a0*/  LEA.HI.X R13, R4, UR7, R13, 0x1, P2 ;  /* 0x00000007040d7c11 */ /* 0x000fe400090f0c0d */
[----:B------:R-:W-:Y:S01]  /*44b0*/  ISETP.GT.AND P2, PT, R63, R186, PT ;  /* 0x000000ba3f00720c */ /* 0x000fe20003f44270 */
[----:B------:R-:W-:-:S12]  /*44c0*/  BRA.DIV UR4, `(.L_x_626) ;  /* 0x0000016a04687947 */ /* 0x000fd8000b800000 */
[----:B------:R0:W2:Y:S04]  /*44d0*/  SHFL.IDX PT, R25, R13, RZ, 0x1c1f ;  /* 0x001c1fff0d197589 */ /* 0x0000a800000e0000 */
[----:B------:R0:W3:Y:S02]  /*44e0*/  SHFL.IDX PT, R14, R5, RZ, 0x1c1f ;  /* 0x001c1fff050e7589 */ /* 0x0000e400000e0000 */
.L_x_870:
[----:B------:R-:W-:Y:S05]  /*44f0*/  @!P2 BRA `(.L_x_610) ;  /* 0x000000000044a947 */ /* 0x000fea0003800000 */
[----:B------:R-:W-:Y:S02]  /*4500*/  ULDC UR4, c[0x0][0x2f4] ;  /* 0x0000bd0000047ab9 */ /* 0x000fe40000000800 */
[----:B------:R-:W-:-:S13]  /*4510*/  ISETP.GE.AND P2, PT, R16, UR4, PT ;  /* 0x0000000410007c0c */ /* 0x000fda000bf46270 */
[----:B0-----:R-:W0:Y:S01]  /*4520*/  @!P2 LDS.128 R4, [R66+0x22400] ;  /* 0x022400004204a984 */ /* 0x001e220000000c00 */
[----:B---3--:R-:W-:-:S04]  /*4530*/  @!P2 LEA R8, P4, R16, R14, 0x1 ;  /* 0x0000000e1008a211 */ /* 0x008fc800078808ff */
[----:B--2---:R-:W-:-:S05]  /*4540*/  @!P2 LEA.HI.X R9, R16, R25, R17, 0x1, P4 ;  /* 0x000000191009a211 */ /* 0x004fca00020f0c11 */
[----:B0-----:R4:W-:Y:S01]  /*4550*/  @!P2 ST.E.128 desc[UR42][R8.64], R4 ;  /* 0x000000040800a985 */ /* 0x0019e2000c101d2a */
[----:B------:R-:W-:-:S13]  /*4560*/  ISETP.GE.AND P2, PT, R22, UR4, PT ;  /* 0x0000000416007c0c */ /* 0x000fda000bf46270 */
[----:B------:R-:W-:Y:S05]  /*4570*/  @P2 BRA `(.L_x_610) ;  /* 0x0000000000242947 */ /* 0x000fea0003800000 */
[----:B------:R-:W-:Y:S01]  /*4580*/  LOP3.LUT P2, RZ, R191, 0x4, RZ, 0xc0, !PT ;  /* 0x00000004bfff7812 */ /* 0x000fe2000784c0ff */
[----:B----4-:R-:W-:-:S12]  /*4590*/  VIADD R5, R46, 0x20 ;  /* 0x000000202e057836 */ /* 0x010fd80000000000 */
[----:B------:R-:W-:Y:S01]  /*45a0*/  @P2 VIADD R5, R46, 0xffffffe0 ;  /* 0xffffffe02e052836 */ /* 0x000fe20000000000 */
[----:B------:R-:W-:-:S03]  /*45b0*/  LEA R8, P2, R22, R14, 0x1 ;  /* 0x0000000e16087211 */ /* 0x000fc600078408ff */
[----:B------:R-:W-:Y:S01]  /*45c0*/  IMAD.IADD R5, R64, 0x1, R5 ;  /* 0x0000000140057824 */ /* 0x000fe200078e0205 */
[----:B------:R-:W-:-:S03]  /*45d0*/  LEA.HI.X R9, R22, R25, R193, 0x1, P2 ;  /* 0x0000001916097211 */ /* 0x000fc600010f0cc1 */
[----:B------:R-:W-:-:S06]  /*45e0*/  IMAD R5, R5, 0x2, R2 ;  /* 0x0000000205057824 */ /* 0x000fcc00078e0202 */
[----:B------:R-:W0:Y:S04]  /*45f0*/  LDS.128 R4, [R5+0x22400] ;  /* 0x0224000005047984 */ /* 0x000e280000000c00 */
[----:B0-----:R0:W-:Y:S02]  /*4600*/  ST.E.128 desc[UR42][R8.64], R4 ;  /* 0x0000000408007985 */ /* 0x0011e4000c101d2a */
.L_x_610:
[----:B------:R-:W-:Y:S05]  /*4610*/  BSYNC B0 ;  /* 0x0000000000007941 */ /* 0x000fea0003800000 */
.L_x_601:
[----:B012-4-:R-:W0:Y:S01]  /*4620*/  S2R R4, SR_TID.X ;  /* 0x0000000000047919 */ /* 0x017e220000002100 */
[----:B------:R-:W-:Y:S01]  /*4630*/  @!PT LDS RZ, [RZ] ;  /* 0x00000000fffff984 */ /* 0x000fe20000000800 */
[----:B------:R-:W-:Y:S01]  /*4640*/  @!PT LDS RZ, [RZ] ;  /* 0x00000000fffff984 */ /* 0x000fe20000000800 */
[----:B------:R-:W-:Y:S01]  /*4650*/  @!PT LDS RZ, [RZ] ;  /* 0x00000000fffff984 */ /* 0x000fe20000000800 */
[----:B------:R-:W-:Y:S01]  /*4660*/  @!PT LDS RZ, [RZ] ;  /* 0x00000000fffff984 */ /* 0x000fe20000000800 */
[----:B------:R1:W-:Y:S06]  /*4670*/  MEMBAR.ALL.CTA ;  /* 0x0000000000007992 */ /* 0x0003ec0000008000 */
[----:B-1----:R-:W1:Y:S01]  /*4680*/  FENCE.VIEW.ASYNC.S ;  /* 0x00000000000073c6 */ /* 0x002e620000000000 */
[----:B------:R-:W-:Y:S05]  /*4690*/  WARPSYNC.ALL ;  /* 0x0000000000007948 */ /* 0x000fea0003800000 */
[----:B------:R-:W-:Y:S01]  /*46a0*/  BSSY B0, `(.L_x_627) ;  /* 0x0000009000007945 */ /* 0x000fe20003800000 */
[----:B0-----:R-:W-:Y:S01]  /*46b0*/  LOP3.LUT R4, R4, 0x7f, RZ, 0xc0, !PT ;  /* 0x0000007f04047812 */ /* 0x001fe200078ec0ff */
[----:B-1----:R0:W-:Y:S03]  /*46c0*/  BAR.SYNC.DEFER_BLOCKING R44, 0x80 ;  /* 0x0002002c0000751d */ /* 0x0021e60000010000 */
[----:B------:R-:W-:-:S13]  /*46d0*/  ISETP.NE.AND P2, PT, R4, RZ, PT ;  /* 0x000000ff0400720c */ /* 0x000fda0003f45270 */
[----:B------:R-:W-:-:S05]  /*46e0*/  @!P2 VIADD R4, R58, 0x28ca0 ;  /* 0x00028ca03a04a836 */ /* 0x000fca0000000000 */
[----:B------:R-:W-:-:S04]  /*46f0*/  @!P2 PRMT R4, RZ, 0x654, R4 ;  /* 0x00000654ff04a816 */ /* 0x000fc80000000004 */
[----:B------:R0:W-:Y:S01]  /*4700*/  @!P2 SYNCS.ARRIVE.TRANS64.RED.A1T0 RZ, [R4+URZ], RZ ;  /* 0x000000ff04ffa9a7 */ /* 0x0001e2000810043f */
[----:B------:R-:W-:Y:S05]  /*4710*/  @!P3 BRA `(.L_x_628) ;  /* 0x000000000004b947 */ /* 0x000fea0003800000 */
[----:B------:R-:W-:Y:S01]  /*4720*/  BPT.TRAP 0x1 ;  /* 0x000000040000795c */ /* 0x000fe20000300000 */
.L_x_628:
[----:B------:R-:W-:Y:S05]  /*4730*/  BSYNC B0 ;  /* 0x0000000000007941 */ /* 0x000fea0003800000 */
.L_x_627:
[----:B------:R-:W1:Y:S01]  /*4740*/  SYNCS.PHASECHK.TRANS64.TRYWAIT P3, [R58+URZ+0x28cb0], R65 ;  /* 0x028cb0413a0075a7 */ /* 0x000e62000806017f */
[----:B------:R-:W-:Y:S04]  /*4750*/  BSSY B0, `(.L_x_629) ;  /* 0x0000002000007945 */ /* 0x000fe80003800000 */
[----:B-1----:R-:W-:Y:S05]  /*4760*/  @!P3 BRA `(.L_x_630) ;  /* 0x000001680004b947 */ /* 0x002fea0003800000 */
.L_x_871:
[----:B------:R-:W-:Y:S05]  /*4770*/  BSYNC B0 ;  /* 0x0000000000007941 */ /* 0x000fea0003800000 */
.L_x_629:
[----:B------:R-:W-:Y:S01]  /*4780*/  ULDC.64 UR4, c[0x0][0x328] ;  /* 0x0000ca0000047ab9 */ /* 0x000fe20000000a00 */
[----:B------:R-:W-:Y:S01]  /*4790*/  ULDC.64 UR6, c[0x0][0x318] ;  /* 0x0000c60000067ab9 */ /* 0x000fe20000000a00 */
[----:B------:R-:W-:Y:S01]  /*47a0*/  IMAD R7, R62, UR4, RZ ;  /* 0x000000043e077c24 */ /* 0x000fe2000f8e02ff */
[----:B------:R-:W-:Y:S01]  /*47b0*/  BSSY B0, `(.L_x_631) ;  /* 0x000007d000007945 */ /* 0x000fe20003800000 */
[----:B0-----:R-:W-:-:S04]  /*47c0*/  IMAD.WIDE.U32 R4, R60, UR4, RZ ;  /* 0x000000043c047c25 */ /* 0x001fc8000f8e00ff */
[----:B------:R-:W-:Y:S01]  /*47d0*/  IMAD R7, R60, UR5, R7 ;  /* 0x000000053c077c24 */ /* 0x000fe2000f8e0207 */
[----:B------:R-:W-:Y:S02]  /*47e0*/  ULDC.64 UR4, c[0x0][0x338] ;  /* 0x0000ce0000047ab9 */ /* 0x000fe40000000a00 */
        /* <DEDUP_REMOVED lines=8> */
[----:B------:R-:W-:-:S04]  /*4870*/  LEA R25, P3, R4, UR6, 0x1 ;  /* 0x0000000604197c11 */ /* 0x000fc8000f8608ff */
[----:B------:R-:W-:Y:S02]  /*4880*/  LEA.HI.X R24, R4, UR7, R5, 0x1, P3 ;  /* 0x0000000704187c11 */ /* 0x000fe400098f0c05 */
[----:B------:R-:W-:Y:S01]  /*4890*/  ISETP.GT.AND P3, PT, R63, R186, PT ;  /* 0x000000ba3f00720c */ /* 0x000fe20003f64270 */
[----:B------:R-:W0:Y:S04]  /*48a0*/  SHFL.IDX PT, R25, R25, RZ, 0x1c1f ;  /* 0x001c1fff19197589 */ /* 0x000e2800000e0000 */
[----:B------:R-:W2:Y:S08]  /*48b0*/  SHFL.IDX PT, R24, R24, RZ, 0x1c1f ;  /* 0x001c1fff18187589 */ /* 0x000eb000000e0000 */
[----:B------:R-:W-:Y:S05]  /*48c0*/  @!P3 BRA `(.L_x_632) ;  /* 0x0000000400acb947 */ /* 0x000fea0003800000 */
[----:B------:R-:W-:Y:S01]  /*48d0*/  LOP3.LUT P3, RZ, R191, 0x4, RZ, 0xc0, !PT ;  /* 0x00000004bfff7812 */ /* 0x000fe2000786c0ff */
[----:B------:R-:W-:Y:S01]  /*48e0*/  IMAD R5, R23, 0x8000, R46 ;  /* 0x0000800017057824 */ /* 0x000fe200078e022e */
[----:B------:R-:W-:Y:S01]  /*48f0*/  ULDC UR4, c[0x0][0x320] ;  /* 0x0000c80000047ab9 */ /* 0x000fe20000000800 */
[----:B---3--:R-:W3:Y:S02]  /*4900*/  LDL R67, [R1] ;  /* 0x0000000001437983 */ /* 0x008ee40000100800 */
[C---:B------:R-:W-:Y:S02]  /*4910*/  VIADD R15, R5.reuse, 0x20 ;  /* 0x00000020050f7836 */ /* 0x040fe40000000000 */
[----:B------:R-:W4:Y:S04]  /*4920*/  LDL R66, [R1+0x4] ;  /* 0x0000040001427983 */ /* 0x000f280000100800 */
[----:B------:R-:W5:Y:S02]  /*4930*/  LDL R64, [R1+0x8] ;  /* 0x0000080001407983 */ /* 0x000f640000100800 */
[C---:B------:R-:W-:Y:S01]  /*4940*/  @P3 VIADD R15, R5.reuse, 0xffffffe0 ;  /* 0xffffffe0050f3836 */ /* 0x040fe20000000000 */
[----:B------:R-:W-:Y:S01]  /*4950*/  ISETP.GE.AND P3, PT, R16, UR4, PT ;  /* 0x0000000410007c0c */ /* 0x000fe2000bf66270 */
[--C-:B------:R-:W-:Y:S01]  /*4960*/  IMAD R14, R5, 0x2, R2.reuse ;  /* 0x00000002050e7824 */ /* 0x100fe200078e0202 */
[----:B------:R-:W5:Y:S04]  /*4970*/  LDL R57, [R1+0xc] ;  /* 0x00000c0001397983 */ /* 0x000f680000100800 */
[----:B------:R-:W5:Y:S04]  /*4980*/  LDL R56, [R1+0x10] ;  /* 0x0000100001387983 */ /* 0x000f680000100800 */
[----:B------:R-:W5:Y:S01]  /*4990*/  LDL R27, [R1+0x14] ;  /* 0x00001400011b7983 */ /* 0x000f620000100800 */
[----:B------:R-:W-:Y:S01]  /*49a0*/  ISETP.GE.AND P5, PT, R22, UR4, PT ;  /* 0x0000000416007c0c */ /* 0x000fe2000bfa6270 */
[----:B------:R-:W-:Y:S01]  /*49b0*/  IMAD R15, R15, 0x2, R2 ;  /* 0x000000020f0f7824 */ /* 0x000fe200078e0202 */
[C---:B0-----:R-:W-:Y:S01]  /*49c0*/  @!P3 LEA R8, P4, R16.reuse, R25, 0x1 ;  /* 0x000000191008b211 */ /* 0x041fe200078808ff */
[----:B------:R-:W0:Y:S01]  /*49d0*/  @!P3 LDS.128 R4, [R14+0x400] ;  /* 0x000400000e04b984 */ /* 0x000e220000000c00 */
[----:B------:R-:W-:-:S02]  /*49e0*/  VIADD R10, R16, 0x40 ;  /* 0x00000040100a7836 */ /* 0x000fc40000000000 */
[C---:B--2---:R-:W-:Y:S01]  /*49f0*/  @!P3 LEA.HI.X R9, R16.reuse, R24, R17, 0x1, P4 ;  /* 0x000000181009b211 */ /* 0x044fe200020f0c11 */
[----:B------:R-:W-:-:S06]  /*4a00*/  VIADD R26, R16, 0x80 ;  /* 0x00000080101a7836 */ /* 0x000fcc0000000000 */
[----:B------:R-:W-:-:S04]  /*4a10*/  @!P5 LEA R12, P4, R22, R25, 0x1 ;  /* 0x00000019160cd211 */ /* 0x000fc800078808ff */
[----:B------:R-:W-:Y:S02]  /*4a20*/  @!P5 LEA.HI.X R13, R22, R24, R193, 0x1, P4 ;  /* 0x00000018160dd211 */ /* 0x000fe400020f0cc1 */
[----:B------:R-:W-:Y:S01]  /*4a30*/  ISETP.GE.AND P4, PT, R10, UR4, PT ;  /* 0x000000040a007c0c */ /* 0x000fe2000bf86270 */
[----:B------:R-:W-:Y:S01]  /*4a40*/  VIADD R10, R16, 0x60 ;  /* 0x00000060100a7836 */ /* 0x000fe20000000000 */
[----:B0-----:R0:W-:Y:S04]  /*4a50*/  @!P3 ST.E.128 desc[UR42][R8.64], R4 ;  /* 0x000000040800b985 */ /* 0x0011e8000c101d2a */
[----:B------:R-:W2:Y:S07]  /*4a60*/  @!P5 LDS.128 R4, [R15+0x400] ;  /* 0x000400000f04d984 */ /* 0x000eae0000000c00 */
[----:B0-----:R-:W-:-:S05]  /*4a70*/  @!P4 LEA R8, P3, R216, R25, 0x1 ;  /* 0x00000019d808c211 */ /* 0x001fca00078608ff */
[----:B------:R-:W-:Y:S01]  /*4a80*/  @!P4 IMAD.X R9, R24, 0x1, R221, P3 ;  /* 0x000000011809c824 */ /* 0x000fe200018e06dd */
[----:B------:R-:W-:-:S13]  /*4a90*/  ISETP.GE.AND P3, PT, R10, UR4, PT ;  /* 0x000000040a007c0c */ /* 0x000fda000bf66270 */
[----:B------:R-:W-:-:S05]  /*4aa0*/  @!P3 LEA R10, P6, R215, R25, 0x1 ;  /* 0x00000019d70ab211 */ /* 0x000fca00078c08ff */
[----:B------:R-:W-:Y:S01]  /*4ab0*/  @!P3 IMAD.X R11, R24, 0x1, R223, P6 ;  /* 0x00000001180bb824 */ /* 0x000fe200030e06df */
[----:B--2---:R0:W-:Y:S01]  /*4ac0*/  @!P5 ST.E.128 desc[UR42][R12.64], R4 ;  /* 0x000000040c00d985 */ /* 0x0041e2000c101d2a */
[----:B------:R-:W-:Y:S01]  /*4ad0*/  ISETP.GE.AND P5, PT, R26, UR4, PT ;  /* 0x000000041a007c0c */ /* 0x000fe2000bfa6270 */
[----:B------:R-:W-:Y:S02]  /*4ae0*/  VIADD R26, R16, 0xa0 ;  /* 0x000000a0101a7836 */ /* 0x000fe40000000000 */
[----:B------:R-:W2:Y:S10]  /*4af0*/  @!P4 LDS.128 R4, [R14+0x2400] ;  /* 0x002400000e04c984 */ /* 0x000eb40000000c00 */
[----:B0-----:R-:W-:-:S05]  /*4b00*/  @!P5 LEA R12, P6, R214, R25, 0x1 ;  /* 0x00000019d60cd211 */ /* 0x001fca00078c08ff */
[----:B------:R-:W-:Y:S01]  /*4b10*/  @!P5 IMAD.X R13, R24, 0x1, R224, P6 ;  /* 0x00000001180dd824 */ /* 0x000fe200030e06e0 */
[----:B--2---:R0:W-:Y:S01]  /*4b20*/  @!P4 ST.E.128 desc[UR42][R8.64], R4 ;  /* 0x000000040800c985 */ /* 0x0041e2000c101d2a */
[----:B------:R-:W-:Y:S02]  /*4b30*/  ISETP.GE.AND P4, PT, R26, UR4, PT ;  /* 0x000000041a007c0c */ /* 0x000fe4000bf86270 */
[----:B------:R-:W-:Y:S01]  /*4b40*/  IADD3 R26, R16, 0xc0, RZ ;  /* 0x000000c0101a7810 */ /* 0x000fe20007ffe0ff */
[----:B------:R-:W2:Y:S10]  /*4b50*/  @!P3 LDS.128 R4, [R15+0x2400] ;  /* 0x002400000f04b984 */ /* 0x000eb40000000c00 */
[----:B0-----:R-:W-:-:S05]  /*4b60*/  @!P4 LEA R8, P6, R213, R25, 0x1 ;  /* 0x00000019d508c211 */ /* 0x001fca00078c08ff */
        /* <DEDUP_REMOVED lines=30> */
[----:B---3--:R-:W-:Y:S01]  /*4d50*/  @!P5 IMAD.X R13, R24, 0x1, R67, P6 ;  /* 0x00000001180dd824 */ /* 0x008fe200030e0643 */
[----:B--2---:R0:W-:Y:S01]  /*4d60*/  @!P4 ST.E.128 desc[UR42][R8.64], R4 ;  /* 0x000000040800c985 */ /* 0x0041e2000c101d2a */
[----:B------:R-:W-:Y:S01]  /*4d70*/  ISETP.GE.AND P4, PT, R26, UR4, PT ;  /* 0x000000041a007c0c */ /* 0x000fe2000bf86270 */
[----:B------:R-:W-:Y:S02]  /*4d80*/  VIADD R26, R16, 0x180 ;  /* 0x00000180101a7836 */ /* 0x000fe40000000000 */
[----:B------:R-:W2:Y:S10]  /*4d90*/  @!P3 LDS.128 R4, [R15+0x8400] ;  /* 0x008400000f04b984 */ /* 0x000eb40000000c00 */
[----:B0-----:R-:W-:-:S05]  /*4da0*/  @!P4 LEA R8, P6, R207, R25, 0x1 ;  /* 0x00000019cf08c211 */ /* 0x001fca00078c08ff */
[----:B----4-:R-:W-:Y:S01]  /*4db0*/  @!P4 IMAD.X R9, R24, 0x1, R66, P6 ;  /* 0x000000011809c824 */ /* 0x010fe200030e0642 */
[----:B--2---:R0:W-:Y:S01]  /*4dc0*/  @!P3 ST.E.128 desc[UR42][R10.64], R4 ;  /* 0x000000040a00b985 */ /* 0x0041e2000c101d2a */
[----:B------:R-:W-:Y:S01]  /*4dd0*/  ISETP.GE.AND P3, PT, R26, UR4, PT ;  /* 0x000000041a007c0c */ /* 0x000fe2000bf66270 */
[----:B------:R-:W-:Y:S02]  /*4de0*/  VIADD R26, R16, 0x1a0 ;  /* 0x000001a0101a7836 */ /* 0x000fe40000000000 */
[----:B------:R-:W2:Y:S10]  /*4df0*/  @!P5 LDS.128 R4, [R14+0xa400] ;  /* 0x00a400000e04d984 */ /* 0x000eb40000000c00 */
[----:B0-----:R-:W-:-:S05]  /*4e00*/  @!P3 LEA R10, P6, R206, R25, 0x1 ;  /* 0x00000019ce0ab211 */ /* 0x001fca00078c08ff */
[----:B-----5:R-:W-:Y:S01]  /*4e10*/  @!P3 IMAD.X R11, R24, 0x1, R64, P6 ;  /* 0x00000001180bb824 */ /* 0x020fe200030e0640 */
        /* <DEDUP_REMOVED lines=13> */
[----:B------:R-:W-:-:S03]  /*4ef0*/  ISETP.GE.AND P3, PT, R26, UR4, PT ;  /* 0x000000041a007c0c */ /* 0x000fc6000bf66270 */
[----:B------:R-:W2:Y:S10]  /*4f00*/  @!P5 LDS.128 R4, [R15+0xc400] ;  /* 0x00c400000f04d984 */ /* 0x000eb40000000c00 */
[----:B0-----:R-:W-:-:S05]  /*4f10*/  @!P3 LEA R10, P6, R203, R25, 0x1 ;  /* 0x00000019cb0ab211 */ /* 0x001fca00078c08ff */
[----:B------:R-:W-:Y:S01]  /*4f20*/  @!P3 IMAD.X R11, R24, 0x1, R27, P6 ;  /* 0x00000001180bb824 */ /* 0x000fe200030e061b */
[----:B--2---:R-:W-:Y:S04]  /*4f30*/  @!P5 ST.E.128 desc[UR42][R12.64], R4 ;  /* 0x000000040c00d985 */ /* 0x004fe8000c101d2a */
[----:B------:R-:W0:Y:S04]  /*4f40*/  @!P4 LDS.128 R4, [R14+0xe400] ;  /* 0x00e400000e04c984 */ /* 0x000e280000000c00 */
[----:B0-----:R-:W-:Y:S04]  /*4f50*/  @!P4 ST.E.128 desc[UR42][R8.64], R4 ;  /* 0x000000040800c985 */ /* 0x001fe8000c101d2a */
[----:B------:R-:W0:Y:S04]  /*4f60*/  @!P3 LDS.128 R4, [R15+0xe400] ;  /* 0x00e400000f04b984 */ /* 0x000e280000000c00 */
[----:B0-----:R4:W-:Y:S02]  /*4f70*/  @!P3 ST.E.128 desc[UR42][R10.64], R4 ;  /* 0x000000040a00b985 */ /* 0x0019e4000c101d2a */
.L_x_632:
[----:B------:R-:W-:Y:S05]  /*4f80*/  BSYNC B0 ;  /* 0x0000000000007941 */ /* 0x000fea0003800000 */
.L_x_631:
[----:B------:R-:W-:Y:S01]  /*4f90*/  @!PT LDS RZ, [RZ] ;  /* 0x00000000fffff984 */ /* 0x000fe20000000800 */
[----:B------:R-:W-:Y:S01]  /*4fa0*/  @!PT LDS RZ, [RZ] ;  /* 0x00000000fffff984 */ /* 0x000fe20000000800 */
[----:B------:R-:W-:Y:S01]  /*4fb0*/  @!PT LDS RZ, [RZ] ;  /* 0x00000000fffff984 */ /* 0x000fe20000000800 */
[----:B------:R-:W-:Y:S01]  /*4fc0*/  @!PT LDS RZ, [RZ] ;  /* 0x00000000fffff984 */ /* 0x000fe20000000800 */
[----:B------:R5:W-:Y:S06]  /*4fd0*/  MEMBAR.ALL.CTA ;  /* 0x0000000000007992 */ /* 0x000bec0000008000 */
[----:B-----5:R-:W5:Y:S01]  /*4fe0*/  FENCE.VIEW.ASYNC.S ;  /* 0x00000000000073c6 */ /* 0x020f620000000000 */
[----:B-1----:R-:W-:Y:S01]  /*4ff0*/  @!P2 VIADD R58, R58, 0x28cc0 ;  /* 0x00028cc03a3aa836 */ /* 0x002fe20000000000 */
[----:B------:R-:W-:Y:S01]  /*5000*/  IADD3 R23, R23, 0x1, RZ ;  /* 0x0000000117177810 */ /* 0x000fe20007ffe0ff */
[----:B-----5:R1:W-:Y:S03]  /*5010*/  BAR.SYNC.DEFER_BLOCKING R44, 0x80 ;  /* 0x0002002c0000751d */ /* 0x0203e60000010000 */
[----:B------:R-:W-:-:S02]  /*5020*/  ISETP.NE.AND P3, PT, R23, 0x2, PT ;  /* 0x000000021700780c */ /* 0x000fc40003f65270 */
[----:B------:R-:W-:Y:S02]  /*5030*/  @!P2 PRMT R58, RZ, 0x654, R58 ;  /* 0x00000654ff3aa816 */ /* 0x000fe4000000003a */
[----:B----4-:R-:W-:Y:S02]  /*5040*/  SEL R4, RZ, 0x1, P3 ;  /* 0x00000001ff047807 */ /* 0x010fe40001800000 */
[----:B------:R-:W-:Y:S02]  /*5050*/  SEL R23, R23, RZ, P3 ;  /* 0x000000ff17177207 */ /* 0x000fe40001800000 */
[----:B------:R-:W-:Y:S01]  /*5060*/  LOP3.LUT R187, R187, R4, RZ, 0x3c, !PT ;  /* 0x00000004bbbb7212 */ /* 0x000fe200078e3cff */
[----:B------:R1:W-:Y:S01]  /*5070*/  @!P2 SYNCS.ARRIVE.TRANS64.RED.A1T0 RZ, [R58+URZ], RZ ;  /* 0x000000ff3affa9a7 */ /* 0x0003e2000810043f */
[----:B------:R-:W-:Y:S01]  /*5080*/  PLOP3.LUT P2, PT, PT, PT, PT, 0x8, 0x0 ;  /* 0x000000000000781c */ /* 0x000fe20003f4e170 */
[----:B------:R-:W-:-:S12]  /*5090*/  @P1 BRA `(.L_x_633) ;  /* 0xffffffd8003c1947 */ /* 0x000fd8000383ffff */
.L_x_596:
[----:B------:R-:W-:Y:S04]  /*50a0*/  BSSY B0, `(.L_x_634) ;  /* 0x0000004000007945 */ /* 0x000fe80003800000 */
[----:B------:R-:W-:Y:S05]  /*50b0*/  @P2 BRA `(.L_x_635) ;  /* 0x0000000000082947 */ /* 0x000fea0003800000 */
[----:B------:R-:W4:Y:S02]  /*50c0*/  FENCE.VIEW.ASYNC.G ;  /* 0x00000000000073c6 */ /* 0x000f240000000100 */
[----:B----4-:R-:W-:Y:S06]  /*50d0*/  BAR.ARV 0xc, 0x180 ;  /* 0x0306000000007b1d */ /* 0x010fec0000002000 */
.L_x_635:
[----:B------:R-:W-:Y:S05]  /*50e0*/  BSYNC B0 ;  /* 0x0000000000007941 */ /* 0x000fea0003800000 */
.L_x_634:
[----:B------:R-:W4:Y:S01]  /*50f0*/  LDL R0, [R1+0x1c] ;  /* 0x00001c0001007983 */ /* 0x000f220000100800 */
[----:B------:R-:W-:Y:S01]  /*5100*/  UISETP.NE.AND UP0, UPT, UR39, 0x1, UPT ;  /* 0x000000012700788c */ /* 0x000fe2000bf05270 */
[----:B------:R-:W-:Y:S01]  /*5110*/  BSSY B7, `(.L_x_636) ;  /* 0x0000907000077945 */ /* 0x000fe20003800000 */
[----:B------:R-:W-:-:S04]  /*5120*/  ULDC UR4, c[0x0][0x9f0] ;  /* 0x00027c0000047ab9 */ /* 0x000fc80000000800 */
[----:B------:R-:W-:Y:S02]  /*5130*/  PLOP3.LUT P1, PT, PT, PT, UP0, 0x80, 0x0 ;  /* 0x000000000000781c */ /* 0x000fe40003f2f008 */
[----:B----4-:R-:W-:-:S04]  /*5140*/  ISETP.NE.AND P0, PT, R0, RZ, PT ;  /* 0x000000ff0000720c */ /* 0x010fc80003f05270 */
[----:B------:R-:W-:-:S07]  /*5150*/  SEL R10, R0, UR4, P0 ;  /* 0x00000004000a7c07 */ /* 0x000fce0008000000 */
[----:B------:R-:W-:Y:S05]  /*5160*/  @!P1 BRA `(.L_x_637) ;  /* 0x00000020003c9947 */ /* 0x000fea0003800000 */
[----:B------:R-:W-:Y:S01]  /*5170*/  LOP3.LUT P2, RZ, R18, 0x4, RZ, 0xc0, !PT ;  /* 0x0000000412ff7812 */ /* 0x000fe2000784c0ff */
[----:B------:R-:W-:Y:S01]  /*5180*/  BSSY B0, `(.L_x_638) ;  /* 0x000001d000007945 */ /* 0x000fe20003800000 */
[----:B------:R-:W-:-:S11]  /*5190*/  IMAD.MOV.U32 R3, RZ, RZ, RZ ;  /* 0x000000ffff037224 */ /* 0x000fd600078e00ff */
[----:B------:R-:W-:Y:S05]  /*51a0*/  @!P2 BRA `(.L_x_639) ;  /* 0x000000000068a947 */ /* 0x000fea0003800000 */
[-C--:B------:R-:W-:Y:S02]  /*51b0*/  IABS R6, R10.reuse ;  /* 0x0000000a00067213 */ /* 0x080fe40000000000 */
[----:B------:R-:W-:Y:S02]  /*51c0*/  IADD3 R0, R171, -0x1, R10 ;  /* 0xffffffffab007810 */ /* 0x000fe40007ffe00a */
[----:B------:R-:W4:Y:S01]  /*51d0*/  I2F.RP R3, R6 ;  /* 0x0000000600037306 */ /* 0x000f220000209400 */
[----:B------:R-:W-:Y:S02]  /*51e0*/  IABS R9, R10 ;  /* 0x0000000a00097213 */ /* 0x000fe40000000000 */
[----:B------:R-:W-:Y:S02]  /*51f0*/  IABS R8, R0 ;  /* 0x0000000000087213 */ /* 0x000fe40000000000 */
[----:B------:R-:W-:-:S04]  /*5200*/  LOP3.LUT R0, R0, R10, RZ, 0x3c, !PT ;  /* 0x0000000a00007212 */ /* 0x000fc800078e3cff */
[----:B------:R-:W-:Y:S01]  /*5210*/  ISETP.GE.AND P2, PT, R0, RZ, PT ;  /* 0x000000ff0000720c */ /* 0x000fe20003f46270 */
[----:B----4-:R-:W4:Y:S02]  /*5220*/  MUFU.RCP R3, R3 ;  /* 0x0000000300037308 */ /* 0x010f240000001000 */
[----:B----4-:R-:W-:Y:S02]  /*5230*/  VIADD R4, R3, 0xffffffe ;  /* 0x0ffffffe03047836 */ /* 0x010fe40000000000 */
[----:B------:R-:W-:-:S04]  /*5240*/  IMAD.MOV R3, RZ, RZ, -R9 ;  /* 0x000000ffff037224 */ /* 0x000fc800078e0a09 */
[----:B------:R4:W0:Y:S02]  /*5250*/  F2I.FTZ.U32.TRUNC.NTZ R5, R4 ;  /* 0x0000000400057305 */ /* 0x000824000021f000 */
[----:B----4-:R-:W-:Y:S02]  /*5260*/  IMAD.MOV.U32 R4, RZ, RZ, RZ ;  /* 0x000000ffff047224 */ /* 0x010fe400078e00ff */
[----:B0-----:R-:W-:-:S04]  /*5270*/  IMAD.MOV R7, RZ, RZ, -R5 ;  /* 0x000000ffff077224 */ /* 0x001fc800078e0a05 */
        /* <DEDUP_REMOVED lines=13> */
.L_x_639:
[----:B------:R-:W-:Y:S05]  /*5350*/  BSYNC B0 ;  /* 0x0000000000007941 */ /* 0x000fea0003800000 */
.L_x_638:
[----:B------:R-:W4:Y:S01]  /*5360*/  LDL R0, [R1+0x38] ;  /* 0x0000380001007983 */ /* 0x000f220000100800 */
[----:B------:R-:W-:Y:S02]  /*5370*/  PLOP3.LUT P0, PT, PT, PT, PT, 0x80, 0x0 ;  /* 0x000000000000781c */ /* 0x000fe40003f0f070 */
        /* <DEDUP_REMOVED lines=43> */
[----:B---3--:R-:W-:Y:S02]  /*5630*/  CS2R R66, SRZ ;  /* 0x0000000000427805 */ /* 0x008fe4000001ff00 */
[----:B------:R-:W-:Y:S02]  /*5640*/  CS2R R64, SRZ ;  /* 0x0000000000407805 */ /* 0x000fe4000001ff00 */
[----:B------:R-:W-:Y:S02]  /*5650*/  CS2R R62, SRZ ;  /* 0x00000000003e7805 */ /* 0x000fe4000001ff00 */
[----:B------:R-:W-:-:S02]  /*5660*/  CS2R R60, SRZ ;  /* 0x00000000003c7805 */ /* 0x000fc4000001ff00 */
[----:B-1----:R-:W-:Y:S02]  /*5670*/  CS2R R58, SRZ ;  /* 0x00000000003a7805 */ /* 0x002fe4000001ff00 */
        /* <DEDUP_REMOVED lines=16> */
[----:B0-2---:R-:W-:Y:S01]  /*5780*/  CS2R R24, SRZ ;  /* 0x0000000000187805 */ /* 0x005fe2000001ff00 */
[----:B----4-:R-:W-:-:S05]  /*5790*/  IMAD R0, R0, R3, RZ ;  /* 0x0000000300007224 */ /* 0x010fca00078e02ff */
[----:B------:R-:W-:-:S04]  /*57a0*/  VIADDMNMX R3, R0, R3, R171, PT ;  /* 0x0000000300037246 */ /* 0x000fc800038001ab */
[----:B------:R-:W-:-:S13]  /*57b0*/  ISETP.GT.AND P1, PT, R3, R0, PT ;  /* 0x000000000300720c */ /* 0x000fda0003f24270 */
[----:B------:R-:W-:Y:S05]  /*57c0*/  @!P1 BRA `(.L_x_640) ;  /* 0x00000088006c9947 */ /* 0x000fea0003800000 */
[----:B------:R-:W2:Y:S04]  /*57d0*/  LDL R4, [R1+0x44] ;  /* 0x0000440001047983 */ /* 0x000ea80000100800 */
[----:B--2---:R-:W0:Y:S02]  /*57e0*/  SHFL.IDX PT, R4, R4, RZ, 0x1f ;  /* 0x00001fff04047589 */ /* 0x004e2400000e0000 */
[----:B0-----:R-:W-:-:S04]  /*57f0*/  LEA.HI R5, R4, R4, RZ, 0x1 ;  /* 0x0000000404057211 */ /* 0x001fc800078f08ff */
[----:B------:R-:W-:-:S05]  /*5800*/  LOP3.LUT R5, R5, 0x1fffe, RZ, 0xc0, !PT ;  /* 0x0001fffe05057812 */ /* 0x000fca00078ec0ff */
[----:B------:R-:W-:Y:S02]  /*5810*/  IMAD.IADD R5, R4, 0x1, -R5 ;  /* 0x0000000104057824 */ /* 0x000fe400078e0a05 */
[----:B------:R-:W-:Y:S02]  /*5820*/  IMAD.U32 R4, RZ, RZ, UR37 ;  /* 0x00000025ff047e24 */ /* 0x000fe4000f8e00ff */
[----:B------:R-:W-:-:S03]  /*5830*/  IMAD R5, R5, 0x8000, R2 ;  /* 0x0000800005057824 */ /* 0x000fc600078e0202 */
[----:B------:R-:W-:Y:S01]  /*5840*/  ISETP.NE.AND P0, PT, R4, 0x3, PT ;  /* 0x000000030400780c */ /* 0x000fe20003f05270 */
[----:B------:R-:W-:-:S05]  /*5850*/  VIADD R5, R5, 0x400 ;  /* 0x0000040005057836 */ /* 0x000fca0000000000 */
[----:B------:R-:W-:-:S04]  /*5860*/  SHF.R.U32.HI R5, RZ, 0x4, R5 ;  /* 0x00000004ff057819 */ /* 0x000fc80000011605 */
[----:B------:R-:W-:-:S04]  /*5870*/  LOP3.LUT R5, R5, 0x3fff, RZ, 0xc0, !PT ;  /* 0x00003fff05057812 */ /* 0x000fc800078ec0ff */
[----:B------:R-:W-:Y:S01]  /*5880*/  LOP3.LUT R14, R5, 0x2000000, RZ, 0xfc, !PT ;  /* 0x02000000050e7812 */ /* 0x000fe200078efcff */
[----:B------:R-:W-:Y:S06]  /*5890*/  @!P0 BRA `(.L_x_641) ;  /* 0x0000000000048947 */ /* 0x000fec0003800000 */
[----:B------:R-:W-:Y:S01]  /*58a0*/  BPT.TRAP 0x1 ;  /* 0x000000040000795c */ /* 0x000fe20000300000 */
.L_x_641:
[----:B------:R-:W-:Y:S01]  /*58b0*/  IMAD R10, R19, 0x8, R2 ;  /* 0x00000008130a7824 */ /* 0x000fe200078e0202 */
[----:B------:R-:W-:Y:S01]  /*58c0*/  SHF.L.U32 R7, R185, 0x1f, RZ ;  /* 0x0000001fb9077819 */ /* 0x000fe200000006ff */
[----:B------:R-:W-:Y:S01]  /*58d0*/  VIADD R4, R2, 0x26800 ;  /* 0x0002680002047836 */ /* 0x000fe20000000000 */
[----:B------:R-:W-:Y:S02]  /*58e0*/  BSSY B0, `(.L_x_642) ;  /* 0x0000008000007945 */ /* 0x000fe40003800000 */
[----:B------:R-:W0:Y:S02]  /*58f0*/  SYNCS.PHASECHK.TRANS64.TRYWAIT P1, [R10+URZ+0x28c50], R7 ;  /* 0x028c50070a0075a7 */ /* 0x000e24000802017f */
[----:B------:R-:W-:Y:S01]  /*5900*/  SHF.R.U32.HI R5, RZ, 0x4, R4 ;  /* 0x00000004ff057819 */ /* 0x000fe20000011604 */
[----:B------:R-:W-:-:S03]  /*5910*/  IMAD R4, R19, 0x1000, R14 ;  /* 0x0000100013047824 */ /* 0x000fc600078e020e */
[----:B------:R-:W-:-:S04]  /*5920*/  LOP3.LUT R5, R5, 0x3fff, RZ, 0xc0, !PT ;  /* 0x00003fff05057812 */ /* 0x000fc800078ec0ff */
[----:B------:R-:W-:Y:S01]  /*5930*/  LOP3.LUT R11, R5, 0x10000, RZ, 0xfc, !PT ;  /* 0x00010000050b7812 */ /* 0x000fe200078efcff */
[----:B------:R-:W-:Y:S01]  /*5940*/  IMAD.MOV.U32 R5, RZ, RZ, 0x40000040 ;  /* 0x40000040ff057424 */ /* 0x000fe200078e00ff */
[----:B0-----:R-:W-:Y:S06]  /*5950*/  @!P1 BRA `(.L_x_643) ;  /* 0x00000154009c9947 */ /* 0x001fec0003800000 */
.L_x_872:
[----:B------:R-:W-:Y:S05]  /*5960*/  BSYNC B0 ;  /* 0x0000000000007941 */ /* 0x000fea0003800000 */
.L_x_642:
[----:B------:R-:W-:Y:S01]  /*5970*/  BAR.SYNC.DEFER_BLOCKING 0xe, 0x100 ;  /* 0x0384000000007b1d */ /* 0x000fe20000010000 */
[----:B------:R-:W-:Y:S01]  /*5980*/  IMAD.MOV.U32 R6, RZ, RZ, R11 ;  /* 0x000000ffff067224 */ /* 0x000fe200078e000b */
[C---:B------:R-:W-:Y:S01]  /*5990*/  R2UR UR6, R4.reuse ;  /* 0x00000000040672ca */ /* 0x040fe200000e0000 */
[----:B0-----:R-:W-:Y:S01]  /*59a0*/  IMAD.MOV.U32 R7, RZ, RZ, 0x40000040 ;  /* 0x40000040ff077424 */ /* 0x001fe200078e00ff */
[----:B------:R-:W-:Y:S01]  /*59b0*/  R2UR UR7, R5 ;  /* 0x00000000050772ca */ /* 0x000fe200000e0000 */
[----:B------:R-:W-:Y:S01]  /*59c0*/  VIADD R8, R4, 0x100 ;  /* 0x0000010004087836 */ /* 0x000fe20000000000 */
[----:B------:R-:W-:Y:S01]  /*59d0*/  R2UR UR4, R6 ;  /* 0x00000000060472ca */ /* 0x000fe200000e0000 */
[----:B------:R-:W-:Y:S01]  /*59e0*/  IMAD.MOV.U32 R9, RZ, RZ, 0x40000040 ;  /* 0x40000040ff097424 */ /* 0x000fe200078e00ff */
[----:B------:R-:W-:Y:S01]  /*59f0*/  R2UR UR5, R7 ;  /* 0x00000000070572ca */ /* 0x000fe200000e0000 */
[----:B------:R-:W-:Y:S01]  /*5a00*/  IMAD.MOV.U32 R5, RZ, RZ, 0x40000040 ;  /* 0x40000040ff057424 */ /* 0x000fe200078e00ff */
[----:B------:R-:W-:Y:S01]  /*5a10*/  R2UR UR14, R8 ;  /* 0x00000000080e72ca */ /* 0x000fe200000e0000 */
[----:B------:R-:W-:Y:S01]  /*5a20*/  VIADD R8, R11, 0x2 ;  /* 0x000000020b087836 */ /* 0x000fe20000000000 */
[----:B------:R-:W-:Y:S01]  /*5a30*/  R2UR UR15, R9 ;  /* 0x00000000090f72ca */ /* 0x000fe200000e0000 */
[----:B------:R-:W-:Y:S01]  /*5a40*/  IMAD.MOV.U32 R9, RZ, RZ, 0x40000040 ;  /* 0x40000040ff097424 */ /* 0x000fe200078e00ff */
[C---:B------:R-:W-:Y:S01]  /*5a50*/  IADD3 R6, R4.reuse, 0x80, RZ ;  /* 0x0000008004067810 */ /* 0x040fe20007ffe0ff */
[----:B------:R-:W-:Y:S01]  /*5a60*/  VIADD R4, R4, 0x180 ;  /* 0x0000018004047836 */ /* 0x000fe20000000000 */
[----:B------:R-:W-:Y:S01]  /*5a70*/  R2UR UR11, R7 ;  /* 0x00000000070b72ca */ /* 0x000fe200000e0000 */
[----:B------:R-:W-:Y:S01]  /*5a80*/  IMAD.MOV.U32 R7, RZ, RZ, 0x40000040 ;  /* 0x40000040ff077424 */ /* 0x000fe200078e00ff */
[----:B------:R-:W-:Y:S01]  /*5a90*/  R2UR UR10, R6 ;  /* 0x00000000060a72ca */ /* 0x000fe200000e0000 */
[----:B------:R-:W-:Y:S01]  /*5aa0*/  VIADD R6, R11, 0x4 ;  /* 0x000000040b067836 */ /* 0x000fe20000000000 */
[----:B------:R-:W-:-:S02]  /*5ab0*/  R2UR UR8, R8 ;  /* 0x00000000080872ca */ /* 0x000fc400000e0000 */
[----:B------:R-:W-:Y:S01]  /*5ac0*/  R2UR UR9, R9 ;  /* 0x00000000090972ca */ /* 0x000fe200000e0000 */
[----:B------:R-:W-:Y:S01]  /*5ad0*/  WARPGROUP.ARRIVE ;  /* 0x00000000000079c5 */ /* 0x000fe20000000000 */
[----:B------:R-:W-:Y:S02]  /*5ae0*/  R2UR UR12, R6 ;  /* 0x00000000060c72ca */ /* 0x000fe400000e0000 */
[----:B------:R-:W-:-:S03]  /*5af0*/  R2UR UR13, R7 ;  /* 0x00000000070d72ca */ /* 0x000fc600000e0000 */
[----:B------:R-:W-:Y:S01]  /*5b00*/  HGMMA.64x256x16.F32 R24, gdesc[UR4].tnspB, RZ, !UPT, gsb0 ;  /* 0x43e00000041879f0 */ /* 0x000fe2000c0008ff */
[----:B------:R-:W-:Y:S01]  /*5b10*/  R2UR UR6, R4 ;  /* 0x00000000040672ca */ /* 0x000fe200000e0000 */
[----:B------:R-:W-:Y:S01]  /*5b20*/  VIADD R4, R11, 0x6 ;  /* 0x000000060b047836 */ /* 0x000fe20000000000 */
[----:B------:R-:W-:Y:S01]  /*5b30*/  R2UR UR7, R5 ;  /* 0x00000000050772ca */ /* 0x000fe200000e0000 */
[----:B------:R-:W-:-:S03]  /*5b40*/  IMAD.MOV.U32 R5, RZ, RZ, 0x40000040 ;  /* 0x40000040ff057424 */ /* 0x000fc600078e00ff */
[----:B------:R-:W-:Y:S02]  /*5b50*/  R2UR UR4, R4 ;  /* 0x00000000040472ca */ /* 0x000fe400000e0000 */
[----:B------:R-:W-:Y:S01]  /*5b60*/  R2UR UR5, R5 ;  /* 0x00000000050572ca */ /* 0x000fe200000e0000 */
        /* <DEDUP_REMOVED lines=16> */
.L_x_644:
[----:B------:R-:W-:Y:S01]  /*5c70*/  VIADD R3, R3, 0xfffffffe ;  /* 0xfffffffe03037836 */ /* 0x000fe20000000000 */
[----:B------:R-:W-:Y:S01]  /*5c80*/  BSSY B0, `(.L_x_645) ;  /* 0x00000cf000007945 */ /* 0x000fe20003800000 */
[----:B------:R-:W-:-:S03]  /*5c90*/  VIADD R10, R10, 0x28c60 ;  /* 0x00028c600a0a7836 */ /* 0x000fc60000000000 */
[----:B------:R-:W-:Y:S02]  /*5ca0*/  ISETP.GE.AND P1, PT, R3, R0, PT ;  /* 0x000000000300720c */ /* 0x000fe40003f26270 */
[----:B------:R-:W-:-:S04]  /*5cb0*/  PRMT R10, R190, 0x654, R10 ;  /* 0x00000654be0a7816 */ /* 0x000fc8000000000a */
[----:B------:R0:W-:Y:S07]  /*5cc0*/  SYNCS.ARRIVE.TRANS64.RED.A1T0 RZ, [R10+URZ], RZ ;  /* 0x000000ff0aff79a7 */ /* 0x0001ee000810043f */
[----:B------:R-:W-:Y:S05]  /*5cd0*/  @!P1 BRA `(.L_x_646) ;  /* 0x0000000c00249947 */ /* 0x000fea0003800000 */
.L_x_653:
[----:B------:R-:W-:Y:S01]  /*5ce0*/  BAR.SYNC.DEFER_BLOCKING 0xe, 0x100 ;  /* 0x0384000000007b1d */ /* 0x000fe20000010000 */
[C---:B01----:R-:W-:Y:S02]  /*5cf0*/  IMAD R10, R19.reuse, 0x40, R195 ;  /* 0x00000040130a7824 */ /* 0x043fe400078e02c3 */
[----:B------:R-:W-:Y:S02]  /*5d00*/  VIADD R19, R19, 0x1 ;  /* 0x0000000113137836 */ /* 0x000fe40000000000 */
[----:B------:R-:W-:-:S03]  /*5d10*/  IMAD R10, R10, 0x4, R2 ;  /* 0x000000040a0a7824 */ /* 0x000fc600078e0202 */
[----:B------:R-:W-:-:S04]  /*5d20*/  ISETP.NE.AND P1, PT, R19, 0x2, PT ;  /* 0x000000021300780c */ /* 0x000fc80003f25270 */
[----:B------:R-:W-:Y:S01]  /*5d30*/  SEL R19, R19, RZ, P1 ;  /* 0x000000ff13137207 */ /* 0x000fe20000800000 */
[----:B------:R-:W0:Y:S04]  /*5d40*/  LDS R11, [R10+0x28800] ;  /* 0x028800000a0b7984 */ /* 0x000e280000000800 */
[----:B------:R-:W1:Y:S01]  /*5d50*/  LDS R10, [R10+0x28820] ;  /* 0x028820000a0a7984 */ /* 0x000e620000000800 */
[-C--:B0-----:R-:W-:Y:S01]  /*5d60*/  FMUL.FTZ R24, R24, R11.reuse ;  /* 0x0000000b18187220 */ /* 0x081fe20000410000 */
[-C--:B------:R-:W-:Y:S01]  /*5d70*/  FMUL.FTZ R25, R25, R11.reuse ;  /* 0x0000000b19197220 */ /* 0x080fe20000410000 */
[-C--:B------:R-:W-:Y:S01]  /*5d80*/  FMUL.FTZ R28, R28, R11.reuse ;  /* 0x0000000b1c1c7220 */ /* 0x080fe20000410000 */
[-C--:B------:R-:W-:Y:S01]  /*5d90*/  FMUL.FTZ R29, R29, R11.reuse ;  /* 0x0000000b1d1d7220 */ /* 0x080fe20000410000 */
        /* <DEDUP_REMOVED lines=64> */
[----:B------:R-:W-:Y:S01]  /*61a0*/  SEL R10, RZ, 0x1, P1 ;  /* 0x00000001ff0a7807 */ /* 0x000fe20000800000 */
        /* <DEDUP_REMOVED lines=60> */
[----:B------:R-:W-:Y:S01]  /*6570*/  LOP3.LUT R185, R185, R10, RZ, 0x3c, !PT ;  /* 0x0000000ab9b97212 */ /* 0x000fe200078e3cff */
[----:B------:R-:W-:Y:S06]  /*6580*/  @!P0 BRA `(.L_x_647) ;  /* 0x0000000000048947 */ /* 0x000fec0003800000 */
[----:B------:R-:W-:Y:S01]  /*6590*/  BPT.TRAP 0x1 ;  /* 0x000000040000795c */ /* 0x000fe20000300000 */
.L_x_647:
[----:B------:R-:W-:Y:S01]  /*65a0*/  IMAD R10, R19, 0x8, R2 ;  /* 0x00000008130a7824 */ /* 0x000fe200078e0202 */
[----:B------:R-:W-:-:S04]  /*65b0*/  SHF.L.U32 R11, R185, 0x1f, RZ ;  /* 0x0000001fb90b7819 */ /* 0x000fc800000006ff */
[----:B------:R0:W1:Y:S01]  /*65c0*/  SYNCS.PHASECHK.TRANS64.TRYWAIT P1, [R10+URZ+0x28c50], R11 ;  /* 0x028c500b0a0075a7 */ /* 0x000062000802017f */
[----:B------:R-:W-:Y:S05]  /*65d0*/  @!P0 BRA `(.L_x_648) ;  /* 0x0000000000048947 */ /* 0x000fea0003800000 */
[----:B------:R-:W-:Y:S01]  /*65e0*/  BPT.TRAP 0x1 ;  /* 0x000000040000795c */ /* 0x000fe20000300000 */
.L_x_648:
[----:B------:R-:W-:Y:S04]  /*65f0*/  BSSY B1, `(.L_x_649) ;  /* 0x0000004000017945 */ /* 0x000fe80003800000 */
[----:B-1----:R-:W-:Y:S05]  /*6600*/  @P1 BRA `(.L_x_650) ;  /* 0x0000000000081947 */ /* 0x002fea0003800000 */
[----:B------:R-:W1:Y:S02]  /*6610*/  SYNCS.PHASECHK.TRANS64.TRYWAIT P1, [R10+URZ+0x28c50], R11 ;  /* 0x028c500b0a0075a7 */ /* 0x000e64000802017f */
[----:B-1----:R-:W-:Y:S05]  /*6620*/  @!P1 BRA `(.L_x_651) ;  /* 0x00000148007c9947 */ /* 0x002fea0003800000 */
.L_x_650:
[----:B------:R-:W-:Y:S05]  /*6630*/  BSYNC B1 ;  /* 0x0000000000017941 */ /* 0x000fea0003800000 */
.L_x_649:
[----:B01----:R-:W-:Y:S01]  /*6640*/  IMAD R10, R19, 0x1000, R14 ;  /* 0x00001000130a7824 */ /* 0x003fe200078e020e */
[----:B------:R-:W-:Y:S01]  /*6650*/  WARPGROUP.ARRIVE ;  /* 0x00000000000079c5 */ /* 0x000fe20000000000 */
[----:B------:R-:W-:Y:S01]  /*6660*/  IMAD.MOV.U32 R11, RZ, RZ, 0x40000040 ;  /* 0x40000040ff0b7424 */ /* 0x000fe200078e00ff */
[----:B------:R-:W-:Y:S01]  /*6670*/  R2UR UR8, R8 ;  /* 0x00000000080872ca */ /* 0x000fe200000e0000 */
[C---:B------:R-:W-:Y:S01]  /*6680*/  VIADD R12, R10.reuse, 0x80 ;  /* 0x000000800a0c7836 */ /* 0x040fe20000000000 */
[----:B------:R-:W-:Y:S01]  /*6690*/  R2UR UR6, R10 ;  /* 0x000000000a0672ca */ /* 0x000fe200000e0000 */
[----:B------:R-:W-:Y:S01]  /*66a0*/  IMAD.MOV.U32 R13, RZ, RZ, 0x40000040 ;  /* 0x40000040ff0d7424 */ /* 0x000fe200078e00ff */
[C---:B------:R-:W-:Y:S02]  /*66b0*/  R2UR UR7, R11.reuse ;  /* 0x000000000b0772ca */ /* 0x040fe400000e0000 */
[----:B------:R-:W-:Y:S02]  /*66c0*/  R2UR UR10, R12 ;  /* 0x000000000c0a72ca */ /* 0x000fe400000e0000 */
[C---:B------:R-:W-:Y:S01]  /*66d0*/  IADD3 R12, R10.reuse, 0x100, RZ ;  /* 0x000001000a0c7810 */ /* 0x040fe20007ffe0ff */
[----:B------:R-:W-:Y:S01]  /*66e0*/  VIADD R10, R10, 0x180 ;  /* 0x000001800a0a7836 */ /* 0x000fe20000000000 */
[----:B------:R-:W-:-:S02]  /*66f0*/  R2UR UR5, R11 ;  /* 0x000000000b0572ca */ /* 0x000fc400000e0000 */
[----:B------:R-:W-:Y:S02]  /*6700*/  R2UR UR11, R13 ;  /* 0x000000000d0b72ca */ /* 0x000fe400000e0000 */
[----:B------:R-:W-:Y:S01]  /*6710*/  R2UR UR18, R10 ;  /* 0x000000000a1272ca */ /* 0x000fe200000e0000 */
[----:B------:R-:W-:Y:S01]  /*6720*/  VIADD R10, R2, 0x26800 ;  /* 0x00026800020a7836 */ /* 0x000fe20000000000 */
[----:B------:R-:W-:Y:S02]  /*6730*/  R2UR UR9, R9 ;  /* 0x00000000090972ca */ /* 0x000fe400000e0000 */
[----:B------:R-:W-:Y:S02]  /*6740*/  R2UR UR14, R12 ;  /* 0x000000000c0e72ca */ /* 0x000fe400000e0000 */
[----:B------:R-:W-:Y:S02]  /*6750*/  SHF.R.U32.HI R10, RZ, 0x4, R10 ;  /* 0x00000004ff0a7819 */ /* 0x000fe4000001160a */
[----:B------:R-:W-:-:S02]  /*6760*/  R2UR UR15, R13 ;  /* 0x000000000d0f72ca */ /* 0x000fc400000e0000 */
[----:B------:R-:W-:Y:S02]  /*6770*/  LOP3.LUT R10, R10, 0x3fff, RZ, 0xc0, !PT ;  /* 0x00003fff0a0a7812 */ /* 0x000fe400078ec0ff */
[----:B------:R-:W-:Y:S02]  /*6780*/  R2UR UR12, R6 ;  /* 0x00000000060c72ca */ /* 0x000fe400000e0000 */
[----:B------:R-:W-:Y:S02]  /*6790*/  LOP3.LUT R10, R10, 0x10000, RZ, 0xfc, !PT ;  /* 0x000100000a0a7812 */ /* 0x000fe400078efcff */
[----:B------:R-:W-:Y:S02]  /*67a0*/  R2UR UR13, R7 ;  /* 0x00000000070d72ca */ /* 0x000fe400000e0000 */
[----:B------:R-:W-:Y:S02]  /*67b0*/  R2UR UR4, R10 ;  /* 0x000000000a0472ca */ /* 0x000fe400000e0000 */
[----:B------:R-:W-:-:S02]  /*67c0*/  R2UR UR19, R11 ;  /* 0x000000000b1372ca */ /* 0x000fc400000e0000 */
[----:B------:R-:W-:Y:S02]  /*67d0*/  R2UR UR16, R4 ;  /* 0x00000000041072ca */ /* 0x000fe400000e0000 */
[----:B------:R-:W-:-:S07]  /*67e0*/  R2UR UR17, R5 ;  /* 0x00000000051172ca */ /* 0x000fce00000e0000 */
        /* <DEDUP_REMOVED lines=17> */
.L_x_652:
[----:B------:R-:W-:Y:S01]  /*6900*/  IMAD R10, R19, 0x8, R2 ;  /* 0x00000008130a7824 */ /* 0x000fe200078e0202 */
[C---:B------:R-:W-:Y:S01]  /*6910*/  ISETP.GT.AND P1, PT, R3.reuse, R0, PT ;  /* 0x000000000300720c */ /* 0x040fe20003f24270 */
[----:B------:R-:W-:Y:S02]  /*6920*/  VIADD R3, R3, 0xffffffff ;  /* 0xffffffff03037836 */ /* 0x000fe40000000000 */
[----:B------:R-:W-:-:S05]  /*6930*/  VIADD R10, R10, 0x28c60 ;  /* 0x00028c600a0a7836 */ /* 0x000fca0000000000 */
[----:B------:R-:W-:-:S04]  /*6940*/  PRMT R10, R190, 0x654, R10 ;  /* 0x00000654be0a7816 */ /* 0x000fc8000000000a */
[----:B------:R1:W-:Y:S01]  /*6950*/  SYNCS.ARRIVE.TRANS64.RED.A1T0 RZ, [R10+URZ], RZ ;  /* 0x000000ff0aff79a7 */ /* 0x0003e2000810043f */
[----:B------:R-:W-:Y:S05]  /*6960*/  @P1 BRA `(.L_x_653) ;  /* 0xfffffff000dc1947 */ /* 0x000fea000383ffff */
.L_x_646:
[----:B------:R-:W-:Y:S05]  /*6970*/  BSYNC B0 ;  /* 0x0000000000007941 */ /* 0x000fea0003800000 */
.L_x_645:
[----:B------:R-:W-:Y:S01]  /*6980*/  BAR.SYNC.DEFER_BLOCKING 0xe, 0x100 ;  /* 0x0384000000007b1d */ /* 0x000fe20000010000 */
[C---:B------:R-:W-:Y:S01]  /*6990*/  IMAD R0, R19.reuse, 0x40, R195 ;  /* 0x0000004013007824 */ /* 0x040fe200078e02c3 */
[----:B------:R-:W-:Y:S01]  /*69a0*/  PLOP3.LUT P0, PT, PT, PT, PT, 0x8, 0x0 ;  /* 0x000000000000781c */ /* 0x000fe20003f0e170 */
[----:B------:R-:W-:Y:S01]  /*69b0*/  VIADD R19, R19, 0x1 ;  /* 0x0000000113137836 */ /* 0x000fe20000000000 */
[----:B------:R-:W-:Y:S01]  /*69c0*/  CS2R R20, SRZ ;  /* 0x0000000000147805 */ /* 0x000fe2000001ff00 */
[----:B------:R-:W-:-:S03]  /*69d0*/  IMAD R2, R0, 0x4, R2 ;  /* 0x0000000400027824 */ /* 0x000fc600078e0202 */
[----:B------:R-:W-:-:S04]  /*69e0*/  ISETP.NE.AND P1, PT, R19, 0x2, PT ;  /* 0x000000021300780c */ /* 0x000fc80003f25270 */
[----:B------:R-:W-:Y:S01]  /*69f0*/  SEL R19, R19, RZ, P1 ;  /* 0x000000ff13137207 */ /* 0x000fe20000800000 */
[----:B------:R-:W2:Y:S02]  /*6a00*/  LDS R0, [R2+0x28800] ;  /* 0x0288000002007984 */ /* 0x000ea40000000800 */
        /* <DEDUP_REMOVED lines=63> */
[----:B------:R-:W-:-:S02]  /*6e00*/  FMUL.FTZ R149, R149, R0 ;  /* 0x0000000095957220 */ /* 0x000fc40000410000 */
        /* <DEDUP_REMOVED lines=65> */
[----:B------:R-:W-:-:S04]  /*7220*/  SEL R0, RZ, 0x1, P1 ;  /* 0x00000001ff007807 */ /* 0x000fc80000800000 */
[----:B------:R-:W-:Y:S01]  /*7230*/  LOP3.LUT R185, R185, R0, RZ, 0x3c, !PT ;  /* 0x00000000b9b97212 */ /* 0x000fe200078e3cff */
[----:B------:R-:W-:Y:S06]  /*7240*/  BAR.ARV 0xf, 0x100 ;  /* 0x03c4000000007b1d */ /* 0x000fec0000002000 */
[----:B------:R-:W-:Y:S05]  /*7250*/  BRA `(.L_x_640) ;  /* 0x0000006c00c87947 */ /* 0x000fea0003800000 */
.L_x_637:
[----:B------:R-:W-:Y:S01]  /*7260*/  LOP3.LUT P1, RZ, R18, 0x4, RZ, 0xc0, !PT ;  /* 0x0000000412ff7812 */ /* 0x000fe2000782c0ff */
[----:B------:R-:W-:Y:S01]  /*7270*/  BSSY B0, `(.L_x_654) ;  /* 0x000001e000007945 */ /* 0x000fe20003800000 */
[----:B------:R-:W-:-:S11]  /*7280*/  IMAD.MOV.U32 R0, RZ, RZ, RZ ;  /* 0x000000ffff007224 */ /* 0x000fd600078e00ff */
[----:B------:R-:W-:Y:S05]  /*7290*/  @!P1 BRA `(.L_x_655) ;  /* 0x00000000006c9947 */ /* 0x000fea0003800000 */
[-C--:B------:R-:W-:Y:S02]  /*72a0*/  IABS R0, R10.reuse ;  /* 0x0000000a00007213 */ /* 0x080fe40000000000 */
[----:B------:R-:W-:Y:S02]  /*72b0*/  IADD3 R3, R171, -0x1, R10 ;  /* 0xffffffffab037810 */ /* 0x000fe40007ffe00a */
[----:B------:R-:W4:Y:S01]  /*72c0*/  I2F.RP R6, R0 ;  /* 0x0000000000067306 */ /* 0x000f220000209400 */
[----:B------:R-:W-:-:S05]  /*72d0*/  IABS R8, R10 ;  /* 0x0000000a00087213 */ /* 0x000fca0000000000 */
[----:B------:R-:W-:Y:S02]  /*72e0*/  IMAD.MOV R8, RZ, RZ, -R8 ;  /* 0x000000ffff087224 */ /* 0x000fe400078e0a08 */
[----:B----4-:R-:W4:Y:S02]  /*72f0*/  MUFU.RCP R6, R6 ;  /* 0x0000000600067308 */ /* 0x010f240000001000 */
[----:B----4-:R-:W-:Y:S01]  /*7300*/  VIADD R4, R6, 0xffffffe ;  /* 0x0ffffffe06047836 */ /* 0x010fe20000000000 */
[----:B------:R-:W-:Y:S02]  /*7310*/  IABS R6, R3 ;  /* 0x0000000300067213 */ /* 0x000fe40000000000 */
[----:B------:R-:W-:-:S03]  /*7320*/  LOP3.LUT R3, R3, R10, RZ, 0x3c, !PT ;  /* 0x0000000a03037212 */ /* 0x000fc600078e3cff */
[----:B------:R4:W0:Y:S01]  /*7330*/  F2I.FTZ.U32.TRUNC.NTZ R5, R4 ;  /* 0x0000000400057305 */ /* 0x000822000021f000 */
[----:B------:R-:W-:Y:S01]  /*7340*/  ISETP.GE.AND P2, PT, R3, RZ, PT ;  /* 0x000000ff0300720c */ /* 0x000fe20003f46270 */
[----:B----4-:R-:W-:Y:S02]  /*7350*/  IMAD.MOV.U32 R4, RZ, RZ, RZ ;  /* 0x000000ffff047224 */ /* 0x010fe400078e00ff */
[----:B0-----:R-:W-:-:S04]  /*7360*/  IMAD.MOV R7, RZ, RZ, -R5 ;  /* 0x000000ffff077224 */ /* 0x001fc800078e0a05 */
        /* <DEDUP_REMOVED lines=14> */
.L_x_655:
[----:B------:R-:W-:Y:S05]  /*7450*/  BSYNC B0 ;  /* 0x0000000000007941 */ /* 0x000fea0003800000 */
.L_x_654:
        /* <DEDUP_REMOVED lines=71> */
[----:B------:R-:W2:Y:S01]  /*78d0*/  LDL R3, [R1+0x44] ;  /* 0x0000440001037983 */ /* 0x000ea20000100800 */
[----:B------:R-:W-:Y:S03]  /*78e0*/  BSSY B6, `(.L_x_656) ;  /* 0x000001c000067945 */ /* 0x000fe60003800000 */
[----:B--2---:R-:W0:Y:S02]  /*78f0*/  SHFL.IDX PT, R0, R3, RZ, 0x1f ;  /* 0x00001fff03007589 */ /* 0x004e2400000e0000 */
[----:B0-----:R-:W-:-:S04]  /*7900*/  LEA.HI R3, R0, R0, RZ, 0x1 ;  /* 0x0000000000037211 */ /* 0x001fc800078f08ff */
[----:B------:R-:W-:-:S05]  /*7910*/  LOP3.LUT R3, R3, 0x1fffe, RZ, 0xc0, !PT ;  /* 0x0001fffe03037812 */ /* 0x000fca00078ec0ff */
        /* <DEDUP_REMOVED lines=24> */
.L_x_657:
[----:B------:R-:W-:Y:S05]  /*7aa0*/  BSYNC B6 ;  /* 0x0000000000067941 */ /* 0x000fea0003800000 */
.L_x_656:
[----:B------:R-:W-:Y:S02]  /*7ab0*/  ULDC UR4, c[0x0][0x3f4] ;  /* 0x0000fd0000047ab9 */ /* 0x000fe40000000800 */
[----:B------:R-:W-:-:S13]  /*7ac0*/  ISETP.LT.AND P0, PT, RZ, UR4, PT ;  /* 0x00000004ff007c0c */ /* 0x000fda000bf01270 */
[----:B------:R-:W-:Y:S05]  /*7ad0*/  @P0 BRA `(.L_x_658) ;  /* 0x0000000000400947 */ /* 0x000fea0003800000 */
[----:B------:R-:W2:Y:S02]  /*7ae0*/  LDL R20, [R1+0x3c] ;  /* 0x00003c0001147983 */ /* 0x000ea40000100800 */
[----:B--2---:R-:W-:-:S04]  /*7af0*/  LEA.HI R0, R20, R20, RZ, 0x1 ;  /* 0x0000001414007211 */ /* 0x004fc800078f08ff */
[----:B------:R-:W-:-:S05]  /*7b00*/  LOP3.LUT R0, R0, 0xfffffffe, RZ, 0xc0, !PT ;  /* 0xfffffffe00007812 */ /* 0x000fca00078ec0ff */
[----:B------:R-:W-:-:S05]  /*7b10*/  IMAD.IADD R0, R20, 0x1, -R0 ;  /* 0x0000000114007824 */ /* 0x000fca00078e0a00 */
[----:B------:R-:W-:-:S04]  /*7b20*/  SHF.L.U32 R3, R0, 0x1f, RZ ;  /* 0x0000001f00037819 */ /* 0x000fc800000006ff */
[----:B------:R0:W1:Y:S03]  /*7b30*/  SYNCS.PHASECHK.TRANS64.TRYWAIT P0, [R2+URZ+0x28c00], R3 ;  /* 0x028c0003020075a7 */ /* 0x000066000800017f */
[----:B-1----:R-:W-:Y:S05]  /*7b40*/  @!P0 NANOSLEEP.SYNCS 0x989680 ;  /* 0x009896800000895d */ /* 0x002fea0003900000 */
[----:B------:R-:W1:Y:S01]  /*7b50*/  @!P0 SYNCS.PHASECHK.TRANS64 P0, [R2+URZ+0x28c00], R3 ;  /* 0x028c0003020085a7 */ /* 0x000e62000800007f */
[----:B------:R-:W-:Y:S04]  /*7b60*/  BSSY B0, `(.L_x_659) ;  /* 0x0000006000007945 */ /* 0x000fe80003800000 */
[----:B-1----:R-:W-:Y:S05]  /*7b70*/  @P0 BRA `(.L_x_660) ;  /* 0x0000000000100947 */ /* 0x002fea0003800000 */
.L_x_661:
[----:B-1----:R1:W2:Y:S02]  /*7b80*/  SYNCS.PHASECHK.TRANS64.TRYWAIT P0, [R2+URZ+0x28c00], R3 ;  /* 0x028c0003020075a7 */ /* 0x0022a4000800017f */
[----:B--2---:R-:W-:Y:S05]  /*7b90*/  @!P0 NANOSLEEP.SYNCS 0x989680 ;  /* 0x009896800000895d */ /* 0x004fea0003900000 */
[----:B------:R-:W2:Y:S02]  /*7ba0*/  @!P0 SYNCS.PHASECHK.TRANS64 P0, [R2+URZ+0x28c00], R3 ;  /* 0x028c0003020085a7 */ /* 0x000ea4000800007f */
[----:B--2---:R-:W-:Y:S05]  /*7bb0*/  @!P0 BRA `(.L_x_661) ;  /* 0xfffffffc00f08947 */ /* 0x004fea000383ffff */
.L_x_660:
[----:B------:R-:W-:Y:S05]  /*7bc0*/  BSYNC B0 ;  /* 0x0000000000007941 */ /* 0x000fea0003800000 */
.L_x_659:
[----:B------:R-:W-:Y:S05]  /*7bd0*/  BRA `(.L_x_662) ;  /* 0x0000002000c07947 */ /* 0x000fea0003800000 */
.L_x_658:
[----:B-----5:R-:W-:Y:S01]  /*7be0*/  SHF.R.S32.HI R0, RZ, 0x1f, R154 ;  /* 0x0000001fff007819 */ /* 0x020fe2000001149a */
[----:B------:R-:W-:Y:S01]  /*7bf0*/  VIADD R4, R2, 0x20400 ;  /* 0x0002040002047836 */ /* 0x000fe20000000000 */
[----:B------:R-:W-:Y:S01]  /*7c00*/  ULDC.64 UR4, c[0x0][0x3f8] ;  /* 0x0000fe0000047ab9 */ /* 0x000fe20000000a00 */
[----:B------:R-:W-:Y:S01]  /*7c10*/  ULDC.64 UR6, c[0x0][0x408] ;  /* 0x0001020000067ab9 */ /* 0x000fe20000000a00 */
[----:B------:R-:W-:Y:S01]  /*7c20*/  BSSY B6, `(.L_x_663) ;  /* 0x0000021000067945 */ /* 0x000fe20003800000 */
[----:B------:R-:W-:Y:S01]  /*7c30*/  IMAD R3, R0, UR4, RZ ;  /* 0x0000000400037c24 */ /* 0x000fe2000f8e02ff */
[----:B------:R-:W-:Y:S01]  /*7c40*/  LOP3.LUT P0, RZ, R4, 0x3ff, RZ, 0xc0, !PT ;  /* 0x000003ff04ff7812 */ /* 0x000fe2000780c0ff */
[----:B------:R-:W-:Y:S02]  /*7c50*/  IMAD R9, R0, UR6, RZ ;  /* 0x0000000600097c24 */ /* 0x000fe4000f8e02ff */
[----:B------:R-:W-:-:S04]  /*7c60*/  IMAD.WIDE.U32 R4, R154, UR4, RZ ;  /* 0x000000049a047c25 */ /* 0x000fc8000f8e00ff */
[C---:B------:R-:W-:Y:S01]  /*7c70*/  IMAD R3, R154.reuse, UR5, R3 ;  /* 0x000000059a037c24 */ /* 0x040fe2000f8e0203 */
[----:B------:R-:W-:Y:S01]  /*7c80*/  ULDC.64 UR4, c[0x0][0x3e8] ;  /* 0x0000fa0000047ab9 */ /* 0x000fe20000000a00 */
[----:B------:R-:W-:Y:S01]  /*7c90*/  IMAD.WIDE.U32 R6, R154, UR6, RZ ;  /* 0x000000069a067c25 */ /* 0x000fe2000f8e00ff */
[----:B------:R-:W-:-:S03]  /*7ca0*/  LEA R25, P1, R4, UR4, 0x1 ;  /* 0x0000000404197c11 */ /* 0x000fc6000f8208ff */
[----:B------:R-:W-:Y:S01]  /*7cb0*/  IMAD R9, R154, UR7, R9 ;  /* 0x000000079a097c24 */ /* 0x000fe2000f8e0209 */
[----:B------:R-:W-:Y:S01]  /*7cc0*/  ULDC.64 UR6, c[0x0][0x400] ;  /* 0x0001000000067ab9 */ /* 0x000fe20000000a00 */
[----:B------:R-:W-:Y:S01]  /*7cd0*/  IMAD.IADD R5, R3, 0x1, R5 ;  /* 0x0000000103057824 */ /* 0x000fe200078e0205 */
[----:B------:R-:W-:Y:S01]  /*7ce0*/  LEA R27, P2, R6, UR6, 0x1 ;  /* 0x00000006061b7c11 */ /* 0x000fe2000f8408ff */
[----:B------:R-:W-:-:S03]  /*7cf0*/  IMAD.IADD R3, R9, 0x1, R7 ;  /* 0x0000000109037824 */ /* 0x000fc600078e0207 */
[----:B------:R-:W-:Y:S02]  /*7d00*/  LEA.HI.X R26, R4, UR5, R5, 0x1, P1 ;  /* 0x00000005041a7c11 */ /* 0x000fe400088f0c05 */
[----:B------:R-:W-:Y:S01]  /*7d10*/  LEA.HI.X R24, R6, UR7, R3, 0x1, P2 ;  /* 0x0000000706187c11 */ /* 0x000fe200090f0c03 */
[----:B------:R-:W-:Y:S06]  /*7d20*/  @!P0 BRA `(.L_x_664) ;  /* 0x0000000000408947 */ /* 0x000fec0003800000 */
        /* <DEDUP_REMOVED lines=16> */
.L_x_664:
[----:B------:R-:W-:Y:S05]  /*7e30*/  BSYNC B6 ;  /* 0x0000000000067941 */ /* 0x000fea0003800000 */
.L_x_663:
[----:B------:R-:W-:Y:S01]  /*7e40*/  ULDC.U8 UR4, c[0x0][0x410] ;  /* 0x0001040000047ab9 */ /* 0x000fe20000000000 */
[----:B------:R-:W-:Y:S01]  /*7e50*/  BSSY B0, `(.L_x_665) ;  /* 0x0000200000007945 */ /* 0x000fe20003800000 */
[----:B------:R-:W-:Y:S01]  /*7e60*/  ISETP.NE.AND P0, PT, RZ, UR4, PT ;  /* 0x00000004ff007c0c */ /* 0x000fe2000bf05270 */
[----:B------:R-:W-:-:S12]  /*7e70*/  IMAD R4, R153, 0x40, R186 ;  /* 0x0000004099047824 */ /* 0x000fd800078e02ba */
[----:B------:R-:W-:Y:S05]  /*7e80*/  @!P0 BRA `(.L_x_666) ;  /* 0x0000001000108947 */ /* 0x000fea0003800000 */
[----:B------:R-:W-:-:S03]  /*7e90*/  UMOV UR4, 0xffffffff ;  /* 0xffffffff00047882 */ /* 0x000fc60000000000 */
[----:B------:R-:W-:Y:S05]  /*7ea0*/  BRA.DIV UR4, `(.L_x_667) ;  /* 0x0000013204707947 */ /* 0x000fea000b800000 */
[----:B------:R0:W1:Y:S04]  /*7eb0*/  SHFL.IDX PT, R0, R26, RZ, 0x1c1f ;  /* 0x001c1fff1a007589 */ /* 0x00006800000e0000 */
[----:B------:R0:W2:Y:S04]  /*7ec0*/  SHFL.IDX PT, R3, R25, RZ, 0x1c1f ;  /* 0x001c1fff19037589 */ /* 0x0000a800000e0000 */
[----:B------:R-:W3:Y:S04]  /*7ed0*/  SHFL.IDX PT, R24, R24, RZ, 0x1c1f ;  /* 0x001c1fff18187589 */ /* 0x000ee800000e0000 */
[----:B------:R0:W4:Y:S02]  /*7ee0*/  SHFL.IDX PT, R21, R27, RZ, 0x1c1f ;  /* 0x001c1fff1b157589 */ /* 0x00012400000e0000 */
.L_x_878:
[----:B------:R-:W5:Y:S01]  /*7ef0*/  LDL R11, [R1+0x3c] ;  /* 0x00003c00010b7983 */ /* 0x000f620000100800 */
[----:B------:R-:W-:Y:S01]  /*7f00*/  ULDC UR4, c[0x0][0x448] ;  /* 0x0001120000047ab9 */ /* 0x000fe20000000800 */
[----:B------:R-:W-:Y:S01]  /*7f10*/  IMAD.SHL.U32 R5, R191, 0x40, RZ ;  /* 0x00000040bf057824 */ /* 0x000fe200078e00ff */
[----:B------:R-:W-:Y:S01]  /*7f20*/  BSSY B1, `(.L_x_668) ;  /* 0x0000028000017945 */ /* 0x000fe20003800000 */
[----:B0-----:R-:W-:Y:S01]  /*7f30*/  IMAD R25, R155, UR4, RZ ;  /* 0x000000049b197c24 */ /* 0x001fe2000f8e02ff */
[----:B------:R-:W-:Y:S02]  /*7f40*/  CS2R R8, SRZ ;  /* 0x0000000000087805 */ /* 0x000fe4000001ff00 */
[----:B------:R-:W-:Y:S02]  /*7f50*/  LOP3.LUT R5, R5, 0x1c0, RZ, 0xc0, !PT ;  /* 0x000001c005057812 */ /* 0x000fe400078ec0ff */
[----:B------:R-:W-:Y:S01]  /*7f60*/  ISETP.GE.AND P0, PT, R4, R25, PT ;  /* 0x000000190400720c */ /* 0x000fe20003f06270 */
[----:B------:R-:W-:Y:S01]  /*7f70*/  IMAD R25, R153, -0x40, R25 ;  /* 0xffffffc099197824 */ /* 0x000fe200078e0219 */
[----:B------:R-:W-:-:S02]  /*7f80*/  LOP3.LUT R6, R5, 0x18, R16, 0xf8, !PT ;  /* 0x0000001805067812 */ /* 0x000fc400078ef810 */
[----:B------:R-:W-:-:S04]  /*7f90*/  SHF.R.U32.HI R7, RZ, 0x3, R5 ;  /* 0x00000003ff077819 */ /* 0x000fc80000011605 */
[----:B------:R-:W-:Y:S02]  /*7fa0*/  LOP3.LUT R27, R6, R7, RZ, 0x3c, !PT ;  /* 0x00000007061b7212 */ /* 0x000fe400078e3cff */
[----:B------:R-:W-:Y:S02]  /*7fb0*/  CS2R R6, SRZ ;  /* 0x0000000000067805 */ /* 0x000fe4000001ff00 */
[----:B-----5:R-:W-:-:S04]  /*7fc0*/  LEA.HI R5, R11, R11, RZ, 0x1 ;  /* 0x0000000b0b057211 */ /* 0x020fc800078f08ff */
[----:B------:R-:W-:Y:S02]  /*7fd0*/  LOP3.LUT R10, R5, 0xfffffffe, RZ, 0xc0, !PT ;  /* 0xfffffffe050a7812 */ /* 0x000fe400078ec0ff */
[----:B------:R-:W-:-:S03]  /*7fe0*/  CS2R R4, SRZ ;  /* 0x0000000000047805 */ /* 0x000fc6000001ff00 */
[----:B------:R-:W-:Y:S01]  /*7ff0*/  IMAD.IADD R26, R11, 0x1, -R10 ;  /* 0x000000010b1a7824 */ /* 0x000fe200078e0a0a */
[----:B------:R-:W-:Y:S01]  /*8000*/  CS2R R10, SRZ ;  /* 0x00000000000a7805 */ /* 0x000fe2000001ff00 */
[----:B------:R-:W-:Y:S06]  /*8010*/  @P0 BRA `(.L_x_669) ;  /* 0x0000000000600947 */ /* 0x000fec0003800000 */
[----:B------:R-:W-:Y:S01]  /*8020*/  ULDC UR4, c[0x0][0x3f4] ;  /* 0x0000fd0000047ab9 */ /* 0x000fe20000000800 */
[----:B------:R-:W-:Y:S01]  /*8030*/  IMAD.SHL.U32 R14, R194, 0x2, RZ ;  /* 0x00000002c20e7824 */ /* 0x000fe200078e00ff */
[----:B------:R-:W-:Y:S01]  /*8040*/  ISETP.GE.AND P2, PT, R188, UR4, PT ;  /* 0x00000004bc007c0c */ /* 0x000fe2000bf46270 */
[----:B--2---:R-:W-:Y:S01]  /*8050*/  IMAD.MOV.U32 R4, RZ, RZ, R3 ;  /* 0x000000ffff047224 */ /* 0x004fe200078e0003 */
[C---:B------:R-:W-:Y:S01]  /*8060*/  ISETP.GE.AND P3, PT, R194.reuse, UR4, PT ;  /* 0x00000004c2007c0c */ /* 0x040fe2000bf66270 */
[----:B-1----:R-:W-:Y:S01]  /*8070*/  IMAD.MOV.U32 R5, RZ, RZ, R0 ;  /* 0x000000ffff057224 */ /* 0x002fe200078e0000 */
[----:B------:R-:W-:Y:S02]  /*8080*/  SHF.R.S32.HI R7, RZ, 0x1f, R194 ;  /* 0x0000001fff077819 */ /* 0x000fe400000114c2 */
[----:B------:R-:W-:Y:S01]  /*8090*/  CS2R R8, SRZ ;  /* 0x0000000000087805 */ /* 0x000fe2000001ff00 */
[----:B----4-:R-:W-:Y:S01]  /*80a0*/  IMAD.MOV.U32 R6, RZ, RZ, R21 ;  /* 0x000000ffff067224 */ /* 0x010fe200078e0015 */
[----:B------:R-:W-:Y:S01]  /*80b0*/  SHF.L.U64.HI R15, R194, 0x1, R7 ;  /* 0x00000001c20f7819 */ /* 0x000fe20000010207 */
[----:B---3--:R-:W-:-:S04]  /*80c0*/  IMAD.MOV.U32 R7, RZ, RZ, R24 ;  /* 0x000000ffff077224 */ /* 0x008fc800078e0018 */
[C---:B------:R-:W-:Y:S02]  /*80d0*/  @!P2 IMAD.WIDE R4, R188.reuse, 0x2, R4 ;  /* 0x00000002bc04a825 */ /* 0x040fe400078e0204 */
[-C--:B------:R-:W-:Y:S02]  /*80e0*/  @!P3 IADD3 R12, P0, R3, R14.reuse, RZ ;  /* 0x0000000e030cb210 */ /* 0x080fe40007f1e0ff */
[----:B------:R-:W-:Y:S01]  /*80f0*/  @!P3 IADD3 R14, P1, R21, R14, RZ ;  /* 0x0000000e150eb210 */ /* 0x000fe20007f3e0ff */
[----:B------:R0:W5:Y:S01]  /*8100*/  @!P2 LD.E.64 R8, desc[UR42][R4.64] ;  /* 0x0000002a0408a980 */ /* 0x000162000c101b00 */
[----:B------:R-:W-:Y:S01]  /*8110*/  @!P2 IMAD.WIDE R20, R188, 0x2, R6 ;  /* 0x00000002bc14a825 */ /* 0x000fe200078e0206 */
[----:B------:R-:W-:Y:S02]  /*8120*/  CS2R R10, SRZ ;  /* 0x00000000000a7805 */ /* 0x000fe4000001ff00 */
[----:B------:R-:W-:Y:S01]  /*8130*/  CS2R R6, SRZ ;  /* 0x0000000000067805 */ /* 0x000fe2000001ff00 */
[----:B------:R-:W-:-:S02]  /*8140*/  @!P3 IMAD.X R13, R0, 0x1, R15, P0 ;  /* 0x00000001000db824 */ /* 0x000fc400000e060f */
[----:B------:R-:W-:Y:S01]  /*8150*/  @!P3 IMAD.X R15, R24, 0x1, R15, P1 ;  /* 0x00000001180fb824 */ /* 0x000fe200008e060f */
[----:B0-----:R-:W-:Y:S02]  /*8160*/  CS2R R4, SRZ ;  /* 0x0000000000047805 */ /* 0x001fe4000001ff00 */
[----:B------:R0:W5:Y:S04]  /*8170*/  @!P3 LD.E.64 R10, desc[UR42][R12.64] ;  /* 0x0000002a0c0ab980 */ /* 0x000168000c101b00 */
[----:B------:R0:W5:Y:S04]  /*8180*/  @!P3 LD.E.64 R6, desc[UR42][R14.64] ;  /* 0x0000002a0e06b980 */ /* 0x000168000c101b00 */
[----:B------:R0:W5:Y:S02]  /*8190*/  @!P2 LD.E.64 R4, desc[UR42][R20.64] ;  /* 0x0000002a1404a980 */ /* 0x000164000c101b00 */
.L_x_669:
[----:B------:R-:W-:Y:S05]  /*81a0*/  BSYNC B1 ;  /* 0x0000000000017941 */ /* 0x000fea0003800000 */
.L_x_668:
[----:B0-----:R-:W-:Y:S01]  /*81b0*/  SHF.L.U32 R13, R26, 0x1f, RZ ;  /* 0x0000001f1a0d7819 */ /* 0x001fe200000006ff */
[----:B--2---:R-:W-:Y:S01]  /*81c0*/  IMAD R3, R198, 0x200, R27 ;  /* 0x00000200c6037824 */ /* 0x004fe200078e021b */
[----:B------:R-:W-:Y:S01]  /*81d0*/  LOP3.LUT P1, RZ, R191, 0x4, RZ, 0xc0, !PT ;  /* 0x00000004bfff7812 */ /* 0x000fe2000782c0ff */
[--C-:B-----5:R-:W-:Y:S01]  /*81e0*/  IMAD.MOV.U32 R12, RZ, RZ, R9.reuse ;  /* 0x000000ffff0c7224 */ /* 0x120fe200078e0009 */
[----:B------:R-:W0:Y:S01]  /*81f0*/  SYNCS.PHASECHK.TRANS64.TRYWAIT P0, [R2+URZ+0x28c00], R13 ;  /* 0x028c000d020075a7 */ /* 0x000e22000800017f */
[--C-:B------:R-:W-:Y:S01]  /*8200*/  SHF.R.U64 R31, R8, 0x10, R9.reuse ;  /* 0x00000010081f7819 */ /* 0x100fe20000001209 */
[----:B------:R-:W-:Y:S01]  /*8210*/  IMAD R3, R3, 0x2, R2 ;  /* 0x0000000203037824 */ /* 0x000fe200078e0202 */
[----:B------:R-:W-:Y:S01]  /*8220*/  SHF.R.U32.HI R9, RZ, 0x10, R9 ;  /* 0x00000010ff097819 */ /* 0x000fe20000011609 */
[----:B------:R-:W-:Y:S01]  /*8230*/  IMAD.MOV.U32 R30, RZ, RZ, R10 ;  /* 0x000000ffff1e7224 */ /* 0x000fe200078e000a */
[--C-:B------:R-:W-:Y:S01]  /*8240*/  SHF.R.U64 R32, R10, 0x10, R11.reuse ;  /* 0x000000100a207819 */ /* 0x100fe2000000120b */
[----:B------:R-:W-:Y:S01]  /*8250*/  IMAD.MOV.U32 R29, RZ, RZ, R8 ;  /* 0x000000ffff1d7224 */ /* 0x000fe200078e0008 */
[--C-:B------:R-:W-:Y:S01]  /*8260*/  SHF.R.U32.HI R10, RZ, 0x10, R11.reuse ;  /* 0x00000010ff0a7819 */ /* 0x100fe2000001160b */
[----:B------:R-:W-:Y:S01]  /*8270*/  IMAD.MOV.U32 R14, RZ, RZ, R11 ;  /* 0x000000ffff0e7224 */ /* 0x000fe200078e000b */
[----:B------:R-:W-:Y:S01]  /*8280*/  MOV R8, R5 ;  /* 0x0000000500087202 */ /* 0x000fe20000000f00 */
[----:B------:R-:W-:Y:S01]  /*8290*/  IMAD.MOV.U32 R26, RZ, RZ, R4 ;  /* 0x000000ffff1a7224 */ /* 0x000fe200078e0004 */
[--C-:B------:R-:W-:Y:S01]  /*82a0*/  SHF.R.U64 R33, R4, 0x10, R5.reuse ;  /* 0x0000001004217819 */ /* 0x100fe20000001205 */
[----:B------:R-:W-:Y:S01]  /*82b0*/  IMAD.MOV.U32 R28, RZ, RZ, R6 ;  /* 0x000000ffff1c7224 */ /* 0x000fe200078e0006 */
[----:B------:R-:W-:Y:S01]  /*82c0*/  SHF.R.U32.HI R11, RZ, 0x10, R5 ;  /* 0x00000010ff0b7819 */ /* 0x000fe20000011605 */
[----:B------:R-:W-:Y:S01]  /*82d0*/  VIADD R4, R3, 0x20400 ;  /* 0x0002040003047836 */ /* 0x000fe20000000000 */
[----:B------:R-:W-:Y:S01]  /*82e0*/  PRMT R31, R31, 0x5410, R9 ;  /* 0x000054101f1f7816 */ /* 0x000fe20000000009 */
[--C-:B------:R-:W-:Y:S01]  /*82f0*/  IMAD.MOV.U32 R5, RZ, RZ, R7.reuse ;  /* 0x000000ffff057224 */ /* 0x100fe200078e0007 */
[----:B------:R-:W-:Y:S01]  /*8300*/  VIMNMX R9, R25, 0x40, PT ;  /* 0x0000004019097848 */ /* 0x000fe20003fe0100 */
[----:B------:R-:W-:Y:S01]  /*8310*/  BSSY B1, `(.L_x_670) ;  /* 0x000000d000017945 */ /* 0x000fe20003800000 */
[----:B-1----:R-:W-:Y:S01]  /*8320*/  VIADD R0, R3, 0x20440 ;  /* 0x0002044003007836 */ /* 0x002fe20000000000 */
[--C-:B------:R-:W-:Y:S01]  /*8330*/  SHF.R.U64 R34, R6, 0x10, R7.reuse ;  /* 0x0000001006227819 */ /* 0x100fe20000001207 */
[----:B------:R-:W-:Y:S01]  /*8340*/  @P1 VIADD R0, R4, 0xffffffc0 ;  /* 0xffffffc004001836 */ /* 0x000fe20000000000 */
[----:B------:R-:W-:-:S02]  /*8350*/  SHF.R.U32.HI R6, RZ, 0x10, R7 ;  /* 0x00000010ff067819 */ /* 0x000fc40000011607 */
[----:B------:R-:W-:Y:S02]  /*8360*/  PRMT R29, R29, 0x5410, R12 ;  /* 0x000054101d1d7816 */ /* 0x000fe4000000000c */
[----:B------:R-:W-:Y:S02]  /*8370*/  PRMT R30, R30, 0x5410, R14 ;  /* 0x000054101e1e7816 */ /* 0x000fe4000000000e */
[----:B------:R-:W-:Y:S02]  /*8380*/  PRMT R32, R32, 0x5410, R10 ;  /* 0x0000541020207816 */ /* 0x000fe4000000000a */
[----:B------:R-:W-:Y:S02]  /*8390*/  ISETP.GE.AND P1, PT, R186, R9, PT ;  /* 0x00000009ba00720c */ /* 0x000fe40003f26270 */
[----:B------:R-:W-:Y:S02]  /*83a0*/  PRMT R26, R26, 0x5410, R8 ;  /* 0x000054101a1a7816 */ /* 0x000fe40000000008 */
[----:B------:R-:W-:-:S02]  /*83b0*/  PRMT R33, R33, 0x5410, R11 ;  /* 0x0000541021217816 */ /* 0x000fc4000000000b */
[----:B------:R-:W-:Y:S01]  /*83c0*/  PRMT R28, R28, 0x5410, R5 ;  /* 0x000054101c1c7816 */ /* 0x000fe20000000005 */
[----:B0-----:R-:W-:Y:S06]  /*83d0*/  @!P0 BRA `(.L_x_671) ;  /* 0x0000012c00988947 */ /* 0x001fec0003800000 */
.L_x_879:
[----:B------:R-:W-:Y:S05]  /*83e0*/  BSYNC B1 ;  /* 0x0000000000017941 */ /* 0x000fea0003800000 */
.L_x_670:
[----:B------:R-:W-:Y:S01]  /*83f0*/  BSSY B1, `(.L_x_672) ;  /* 0x0000056000017945 */ /* 0x000fe20003800000 */
[----:B------:R-:W-:-:S03]  /*8400*/  PRMT R34, R34, 0x5410, R6 ;  /* 0x0000541022227816 */ /* 0x000fc60000000006 */
[----:B------:R-:W-:Y:S05]  /*8410*/  @P1 BRA `(.L_x_673) ;  /* 0x00000004004c1947 */ /* 0x000fea0003800000 */
[----:B------:R-:W1:Y:S01]  /*8420*/  LDC R5, c[0x0][0x3f4] ;  /* 0x0000fd00ff057b82 */ /* 0x000e620000000800 */
[----:B------:R-:W-:Y:S01]  /*8430*/  BSSY B2, `(.L_x_674) ;  /* 0x000002a000027945 */ /* 0x000fe20003800000 */
[-C--:B-1----:R-:W-:Y:S02]  /*8440*/  ISETP.GE.AND P0, PT, R188, R5.reuse, PT ;  /* 0x00000005bc00720c */ /* 0x082fe40003f06270 */
[----:B------:R-:W-:-:S11]  /*8450*/  ISETP.GE.AND P1, PT, R194, R5, PT ;  /* 0x00000005c200720c */ /* 0x000fd60003f26270 */
[----:B------:R-:W-:Y:S05]  /*8460*/  @P0 BRA `(.L_x_675) ;  /* 0x0000000000980947 */ /* 0x000fea0003800000 */
[----:B------:R-:W1:Y:S01]  /*8470*/  LDS.128 R4, [R3+0x20400] ;  /* 0x0204000003047984 */ /* 0x000e620000000c00 */
[----:B------:R-:W-:Y:S02]  /*8480*/  HADD2.F32 R15, -RZ, R26.H0_H0 ;  /* 0x2000001aff0f7230 */ /* 0x000fe40000004100 */
[----:B0-----:R-:W-:Y:S02]  /*8490*/  HADD2.F32 R13, -RZ, R29.H0_H0 ;  /* 0x2000001dff0d7230 */ /* 0x001fe40000004100 */
[----:B------:R-:W-:Y:S02]  /*84a0*/  HADD2.F32 R14, -RZ, R31.H0_H0 ;  /* 0x2000001fff0e7230 */ /* 0x000fe40000004100 */
[----:B------:R-:W-:Y:S02]  /*84b0*/  HADD2.F32 R20, -RZ, R33.H0_H0 ;  /* 0x20000021ff147230 */ /* 0x000fe40000004100 */
[--C-:B-1----:R-:W-:Y:S02]  /*84c0*/  HADD2.F32 R8, -RZ, R4.reuse.H0_H0 ;  /* 0x20000004ff087230 */ /* 0x102fe40000004100 */
[----:B------:R-:W-:-:S02]  /*84d0*/  HADD2.F32 R4, -RZ, R4.H1_H1 ;  /* 0x30000004ff047230 */ /* 0x000fc40000004100 */
[--C-:B------:R-:W-:Y:S02]  /*84e0*/  HADD2.F32 R10, -RZ, R5.reuse.H0_H0 ;  /* 0x20000005ff0a7230 */ /* 0x100fe40000004100 */
[----:B------:R-:W-:Y:S02]  /*84f0*/  HADD2.F32 R5, -RZ, R5.H1_H1 ;  /* 0x30000005ff057230 */ /* 0x000fe40000004100 */
[C---:B----4-:R-:W-:Y:S01]  /*8500*/  FMUL.FTZ R21, R4.reuse, R15 ;  /* 0x0000000f04157220 */ /* 0x050fe20000410000 */
[----:B------:R-:W-:Y:S01]  /*8510*/  FMUL.FTZ R4, R4, R13 ;  /* 0x0000000d04047220 */ /* 0x000fe20000410000 */
[--C-:B------:R-:W-:Y:S02]  /*8520*/  HADD2.F32 R11, -RZ, R6.reuse.H0_H0 ;  /* 0x20000006ff0b7230 */ /* 0x100fe40000004100 */
[----:B------:R-:W-:Y:S02]  /*8530*/  HADD2.F32 R12, -RZ, R7.H0_H0 ;  /* 0x20000007ff0c7230 */ /* 0x000fe40000004100 */
[C---:B---3--:R-:W-:Y:S01]  /*8540*/  FFMA.FTZ R24, R8.reuse, R15, R4 ;  /* 0x0000000f08187223 */ /* 0x048fe20000010004 */
[C---:B------:R-:W-:Y:S01]  /*8550*/  FMUL.FTZ R25, R5.reuse, R20 ;  /* 0x0000001405197220 */ /* 0x040fe20000410000 */
[----:B------:R-:W-:Y:S01]  /*8560*/  FFMA.FTZ R21, R8, R13, -R21 ;  /* 0x0000000d08157223 */ /* 0x000fe20000010815 */
[----:B------:R-:W-:Y:S01]  /*8570*/  FMUL.FTZ R15, R5, R14 ;  /* 0x0000000e050f7220 */ /* 0x000fe20000410000 */
[----:B------:R-:W-:-:S02]  /*8580*/  HADD2.F32 R6, -RZ, R6.H1_H1 ;  /* 0x30000006ff067230 */ /* 0x000fc40000004100 */
[C---:B------:R-:W-:Y:S01]  /*8590*/  FFMA.FTZ R25, R10.reuse, R14, -R25 ;  /* 0x0000000e0a197223 */ /* 0x040fe20000010819 */
[----:B------:R-:W-:Y:S02]  /*85a0*/  HADD2.F32 R7, -RZ, R7.H1_H1 ;  /* 0x30000007ff077230 */ /* 0x000fe40000004100 */
[----:B------:R-:W-:Y:S01]  /*85b0*/  FFMA.FTZ R10, R10, R20, R15 ;  /* 0x000000140a0a7223 */ /* 0x000fe2000001000f */
[----:B------:R-:W-:Y:S02]  /*85c0*/  HADD2.F32 R8, -RZ, R26.H1_H1 ;  /* 0x3000001aff087230 */ /* 0x000fe40000004100 */
[----:B------:R-:W-:Y:S02]  /*85d0*/  HADD2.F32 R4, -RZ, R29.H1_H1 ;  /* 0x3000001dff047230 */ /* 0x000fe40000004100 */
[----:B------:R-:W-:Y:S02]  /*85e0*/  HADD2.F32 R13, -RZ, R33.H1_H1 ;  /* 0x30000021ff0d7230 */ /* 0x000fe40000004100 */
[----:B------:R-:W-:Y:S01]  /*85f0*/  FMUL.FTZ R14, R6, R8 ;  /* 0x00000008060e7220 */ /* 0x000fe20000410000 */
[----:B------:R-:W-:-:S02]  /*8600*/  HADD2.F32 R5, -RZ, R31.H1_H1 ;  /* 0x3000001fff057230 */ /* 0x000fc40000004100 */
[-C--:B------:R-:W-:Y:S01]  /*8610*/  FMUL.FTZ R15, R6, R4.reuse ;  /* 0x00000004060f7220 */ /* 0x080fe20000410000 */
[----:B------:R-:W-:Y:S01]  /*8620*/  FMUL.FTZ R27, R7, R13 ;  /* 0x0000000d071b7220 */ /* 0x000fe20000410000 */
[----:B------:R-:W-:Y:S01]  /*8630*/  FFMA.FTZ R6, R11, R4, -R14 ;  /* 0x000000040b067223 */ /* 0x000fe2000001080e */
[-C--:B------:R-:W-:Y:S01]  /*8640*/  FMUL.FTZ R20, R7, R5.reuse ;  /* 0x0000000507147220 */ /* 0x080fe20000410000 */
[----:B------:R-:W-:Y:S01]  /*8650*/  FFMA.FTZ R15, R11, R8, R15 ;  /* 0x000000080b0f7223 */ /* 0x000fe2000001000f */
[----:B------:R-:W-:Y:S01]  /*8660*/  FFMA.FTZ R7, R12, R5, -R27 ;  /* 0x000000050c077223 */ /* 0x000fe2000001081b */
[----:B------:R-:W-:Y:S01]  /*8670*/  F2FP.F16.F32.PACK_AB R4, R24, R21 ;  /* 0x000000151804723e */ /* 0x000fe200000000ff */
[----:B------:R-:W-:Y:S01]  /*8680*/  FFMA.FTZ R20, R12, R13, R20 ;  /* 0x0000000d0c147223 */ /* 0x000fe20000010014 */
[----:B------:R-:W-:Y:S02]  /*8690*/  F2FP.F16.F32.PACK_AB R5, R10, R25 ;  /* 0x000000190a05723e */ /* 0x000fe400000000ff */
[----:B------:R-:W-:-:S02]  /*86a0*/  F2FP.F16.F32.PACK_AB R6, R15, R6 ;  /* 0x000000060f06723e */ /* 0x000fc400000000ff */
[----:B------:R-:W-:-:S05]  /*86b0*/  F2FP.F16.F32.PACK_AB R7, R20, R7 ;  /* 0x000000071407723e */ /* 0x000fca00000000ff */
[----:B------:R1:W-:Y:S02]  /*86c0*/  STS.128 [R3+0x20400], R4 ;  /* 0x0204000403007388 */ /* 0x0003e40000000c00 */
.L_x_675:
[----:B------:R-:W-:Y:S05]  /*86d0*/  BSYNC B2 ;  /* 0x0000000000027941 */ /* 0x000fea0003800000 */
.L_x_674:
[----:B------:R-:W-:Y:S05]  /*86e0*/  @P1 BRA `(.L_x_673) ;  /* 0x0000000000981947 */ /* 0x000fea0003800000 */
[----:B-1----:R-:W1:Y:S01]  /*86f0*/  LDS.128 R4, [R0] ;  /* 0x0000000000047984 */ /* 0x002e620000000c00 */
        /* <DEDUP_REMOVED lines=36> */
[----:B------:R2:W-:Y:S02]  /*8940*/  STS.128 [R0], R4 ;  /* 0x0000000400007388 */ /* 0x0005e40000000c00 */
.L_x_673:
[----:B------:R-:W-:Y:S05]  /*8950*/  BSYNC B1 ;  /* 0x0000000000017941 */ /* 0x000fea0003800000 */
.L_x_672:
[----:B-12---:R-:W-:-:S05]  /*8960*/  VIADD R4, R186, 0x20 ;  /* 0x00000020ba047836 */ /* 0x006fca0000000000 */
[----:B------:R-:W-:-:S13]  /*8970*/  ISETP.GE.AND P0, PT, R4, R9, PT ;  /* 0x000000090400720c */ /* 0x000fda0003f06270 */
        /* <DEDUP_REMOVED lines=8> */
[--C-:B------:R-:W-:Y:S02]  /*8a00*/  HADD2.F32 R20, -RZ, R26.reuse.H0_H0 ;  /* 0x2000001aff147230 */ /* 0x100fe40000004100 */
[----:B------:R-:W-:Y:S02]  /*8a10*/  HADD2.F32 R25, -RZ, R33.H0_H0 ;  /* 0x20000021ff197230 */ /* 0x000fe40000004100 */
[----:B----4-:R-:W-:Y:S02]  /*8a20*/  HADD2.F32 R21, -RZ, R31.H0_H0 ;  /* 0x2000001fff157230 */ /* 0x010fe40000004100 */
[----:B---3--:R-:W-:Y:S02]  /*8a30*/  HADD2.F32 R24, -RZ, R26.H1_H1 ;  /* 0x3000001aff187230 */ /* 0x008fe40000004100 */
[----:B------:R-:W-:-:S02]  /*8a40*/  HADD2.F32 R27, -RZ, R33.H1_H1 ;  /* 0x30000021ff1b7230 */ /* 0x000fc40000004100 */
[--C-:B-1----:R-:W-:Y:S02]  /*8a50*/  HADD2.F32 R8, -RZ, R4.reuse.H0_H0 ;  /* 0x20000004ff087230 */ /* 0x102fe40000004100 */
[----:B------:R-:W-:Y:S02]  /*8a60*/  HADD2.F32 R4, -RZ, R4.H1_H1 ;  /* 0x30000004ff047230 */ /* 0x000fe40000004100 */
[--C-:B------:R-:W-:Y:S02]  /*8a70*/  HADD2.F32 R9, -RZ, R5.reuse.H0_H0 ;  /* 0x20000005ff097230 */ /* 0x100fe40000004100 */
[----:B------:R-:W-:Y:S02]  /*8a80*/  HADD2.F32 R5, -RZ, R5.H1_H1 ;  /* 0x30000005ff057230 */ /* 0x000fe40000004100 */
[-C--:B0-----:R-:W-:Y:S01]  /*8a90*/  FMUL.FTZ R13, R20, R4.reuse ;  /* 0x00000004140d7220 */ /* 0x081fe20000410000 */
[----:B------:R-:W-:Y:S01]  /*8aa0*/  FMUL.FTZ R15, R14, R4 ;  /* 0x000000040e0f7220 */ /* 0x000fe20000410000 */
[----:B------:R-:W-:-:S02]  /*8ab0*/  HADD2.F32 R10, -RZ, R6.H0_H0 ;  /* 0x20000006ff0a7230 */ /* 0x000fc40000004100 */
[-C--:B------:R-:W-:Y:S01]  /*8ac0*/  FMUL.FTZ R12, R25, R5.reuse ;  /* 0x00000005190c7220 */ /* 0x080fe20000410000 */
[-C--:B------:R-:W-:Y:S01]  /*8ad0*/  FFMA.FTZ R4, R14, R8.reuse, -R13 ;  /* 0x000000080e047223 */ /* 0x080fe2000001080d */
[----:B------:R-:W-:Y:S01]  /*8ae0*/  FFMA.FTZ R15, R20, R8, R15 ;  /* 0x00000008140f7223 */ /* 0x000fe2000001000f */
[C---:B------:R-:W-:Y:S01]  /*8af0*/  FMUL.FTZ R8, R21.reuse, R5 ;  /* 0x0000000515087220 */ /* 0x040fe20000410000 */
[--C-:B------:R-:W-:Y:S02]  /*8b00*/  HADD2.F32 R11, -RZ, R7.reuse.H0_H0 ;  /* 0x20000007ff0b7230 */ /* 0x100fe40000004100 */
[-C--:B------:R-:W-:Y:S01]  /*8b10*/  FFMA.FTZ R5, R21, R9.reuse, -R12 ;  /* 0x0000000915057223 */ /* 0x080fe2000001080c */
[----:B------:R-:W-:Y:S02]  /*8b20*/  HADD2.F32 R6, -RZ, R6.H1_H1 ;  /* 0x30000006ff067230 */ /* 0x000fe40000004100 */
[----:B------:R-:W-:Y:S01]  /*8b30*/  FFMA.FTZ R8, R25, R9, R8 ;  /* 0x0000000919087223 */ /* 0x000fe20000010008 */
[----:B------:R-:W-:Y:S01]  /*8b40*/  HADD2.F32 R7, -RZ, R7.H1_H1 ;  /* 0x30000007ff077230 */ /* 0x000fe20000004100 */
[----:B------:R-:W-:Y:S01]  /*8b50*/  F2FP.F16.F32.PACK_AB R4, R15, R4 ;  /* 0x000000040f04723e */ /* 0x000fe200000000ff */
[----:B------:R-:W-:-:S02]  /*8b60*/  HADD2.F32 R20, -RZ, R29.H1_H1 ;  /* 0x3000001dff147230 */ /* 0x000fc40000004100 */
[-C--:B------:R-:W-:Y:S01]  /*8b70*/  FMUL.FTZ R9, R24, R6.reuse ;  /* 0x0000000618097220 */ /* 0x080fe20000410000 */
[----:B------:R-:W-:Y:S02]  /*8b80*/  HADD2.F32 R21, -RZ, R31.H1_H1 ;  /* 0x3000001fff157230 */ /* 0x000fe40000004100 */
[----:B------:R-:W-:Y:S01]  /*8b90*/  FMUL.FTZ R12, R27, R7 ;  /* 0x000000071b0c7220 */ /* 0x000fe20000410000 */
[----:B------:R-:W-:Y:S01]  /*8ba0*/  F2FP.F16.F32.PACK_AB R5, R8, R5 ;  /* 0x000000050805723e */ /* 0x000fe200000000ff */
[C---:B------:R-:W-:Y:S01]  /*8bb0*/  FMUL.FTZ R13, R20.reuse, R6 ;  /* 0x00000006140d7220 */ /* 0x040fe20000410000 */
[-C--:B------:R-:W-:Y:S01]  /*8bc0*/  FFMA.FTZ R6, R20, R10.reuse, -R9 ;  /* 0x0000000a14067223 */ /* 0x080fe20000010809 */
[C---:B------:R-:W-:Y:S01]  /*8bd0*/  FMUL.FTZ R14, R21.reuse, R7 ;  /* 0x00000007150e7220 */ /* 0x040fe20000410000 */
[-C--:B------:R-:W-:Y:S01]  /*8be0*/  FFMA.FTZ R7, R21, R11.reuse, -R12 ;  /* 0x0000000b15077223 */ /* 0x080fe2000001080c */
[----:B------:R-:W-:Y:S02]  /*8bf0*/  FFMA.FTZ R13, R24, R10, R13 ;  /* 0x0000000a180d7223 */ /* 0x000fe4000001000d */
[----:B------:R-:W-:-:S03]  /*8c00*/  FFMA.FTZ R14, R27, R11, R14 ;  /* 0x0000000b1b0e7223 */ /* 0x000fc6000001000e */
[----:B------:R-:W-:Y:S02]  /*8c10*/  F2FP.F16.F32.PACK_AB R6, R13, R6 ;  /* 0x000000060d06723e */ /* 0x000fe400000000ff */
[----:B------:R-:W-:-:S05]  /*8c20*/  F2FP.F16.F32.PACK_AB R7, R14, R7 ;  /* 0x000000070e07723e */ /* 0x000fca00000000ff */
[----:B------:R1:W-:Y:S02]  /*8c30*/  STS.128 [R3+0x21400], R4 ;  /* 0x0214000403007388 */ /* 0x0003e40000000c00 */
.L_x_678:
[----:B------:R-:W-:Y:S05]  /*8c40*/  BSYNC B1 ;  /* 0x0000000000017941 */ /* 0x000fea0003800000 */
.L_x_677:
[----:B------:R-:W-:Y:S05]  /*8c50*/  @P1 BRA `(.L_x_676) ;  /* 0x00000010007c1947 */ /* 0x000fea0003800000 */
[----:B-1----:R-:W1:Y:S01]  /*8c60*/  LDS.128 R4, [R0+0x1000] ;  /* 0x0010000000047984 */ /* 0x002e620000000c00 */
[----:B------:R-:W-:Y:S02]  /*8c70*/  HADD2.F32 R15, -RZ, R28.H0_H0 ;  /* 0x2000001cff0f7230 */ /* 0x000fe40000004100 */
[----:B0-----:R-:W-:Y:S02]  /*8c80*/  HADD2.F32 R13, -RZ, R30.H0_H0 ;  /* 0x2000001eff0d7230 */ /* 0x001fe40000004100 */
[----:B---3--:R-:W-:Y:S02]  /*8c90*/  HADD2.F32 R24, -RZ, R34.H0_H0 ;  /* 0x20000022ff187230 */ /* 0x008fe40000004100 */
[----:B------:R-:W-:Y:S02]  /*8ca0*/  HADD2.F32 R20, -RZ, R32.H0_H0 ;  /* 0x20000020ff147230 */ /* 0x000fe40000004100 */
[----:B----4-:R-:W-:Y:S02]  /*8cb0*/  HADD2.F32 R21, -RZ, R28.H1_H1 ;  /* 0x3000001cff157230 */ /* 0x010fe40000004100 */
[----:B------:R-:W-:-:S02]  /*8cc0*/  HADD2.F32 R26, -RZ, R34.H1_H1 ;  /* 0x30000022ff1a7230 */ /* 0x000fc40000004100 */
[--C-:B-1----:R-:W-:Y:S02]  /*8cd0*/  HADD2.F32 R3, -RZ, R4.reuse.H0_H0 ;  /* 0x20000004ff037230 */ /* 0x102fe40000004100 */
[----:B------:R-:W-:Y:S02]  /*8ce0*/  HADD2.F32 R4, -RZ, R4.H1_H1 ;  /* 0x30000004ff047230 */ /* 0x000fe40000004100 */
[--C-:B------:R-:W-:Y:S02]  /*8cf0*/  HADD2.F32 R8, -RZ, R5.reuse.H0_H0 ;  /* 0x20000005ff087230 */ /* 0x100fe40000004100 */
[----:B------:R-:W-:Y:S02]  /*8d00*/  HADD2.F32 R5, -RZ, R5.H1_H1 ;  /* 0x30000005ff057230 */ /* 0x000fe40000004100 */
[-C--:B------:R-:W-:Y:S01]  /*8d10*/  FMUL.FTZ R12, R15, R4.reuse ;  /* 0x000000040f0c7220 */ /* 0x080fe20000410000 */
[----:B------:R-:W-:Y:S01]  /*8d20*/  FMUL.FTZ R14, R13, R4 ;  /* 0x000000040d0e7220 */ /* 0x000fe20000410000 */
[----:B------:R-:W-:-:S02]  /*8d30*/  HADD2.F32 R9, -RZ, R6.H0_H0 ;  /* 0x20000006ff097230 */ /* 0x000fc40000004100 */
[----:B------:R-:W-:Y:S01]  /*8d40*/  FMUL.FTZ R11, R24, R5 ;  /* 0x00000005180b7220 */ /* 0x000fe20000410000 */
[----:B------:R-:W-:Y:S01]  /*8d50*/  FFMA.FTZ R4, R13, R3, -R12 ;  /* 0x000000030d047223 */ /* 0x000fe2000001080c */
[--C-:B------:R-:W-:Y:S02]  /*8d60*/  HADD2.F32 R10, -RZ, R7.reuse.H0_H0 ;  /* 0x20000007ff0a7230 */ /* 0x100fe40000004100 */
[C---:B------:R-:W-:Y:S01]  /*8d70*/  FMUL.FTZ R13, R20.reuse, R5 ;  /* 0x00000005140d7220 */ /* 0x040fe20000410000 */
[----:B------:R-:W-:Y:S02]  /*8d80*/  HADD2.F32 R6, -RZ, R6.H1_H1 ;  /* 0x30000006ff067230 */ /* 0x000fe40000004100 */
[----:B------:R-:W-:Y:S01]  /*8d90*/  FFMA.FTZ R3, R15, R3, R14 ;  /* 0x000000030f037223 */ /* 0x000fe2000001000e */
[----:B------:R-:W-:Y:S02]  /*8da0*/  HADD2.F32 R7, -RZ, R7.H1_H1 ;  /* 0x30000007ff077230 */ /* 0x000fe40000004100 */
[----:B------:R-:W-:Y:S01]  /*8db0*/  FFMA.FTZ R5, R20, R8, -R11 ;  /* 0x0000000814057223 */ /* 0x000fe2000001080b */
[----:B------:R-:W-:-:S02]  /*8dc0*/  HADD2.F32 R15, -RZ, R30.H1_H1 ;  /* 0x3000001eff0f7230 */ /* 0x000fc40000004100 */
[----:B------:R-:W-:Y:S01]  /*8dd0*/  FFMA.FTZ R8, R24, R8, R13 ;  /* 0x0000000818087223 */ /* 0x000fe2000001000d */
[----:B------:R-:W-:Y:S02]  /*8de0*/  HADD2.F32 R20, -RZ, R32.H1_H1 ;  /* 0x30000020ff147230 */ /* 0x000fe40000004100 */
[-C--:B------:R-:W-:Y:S01]  /*8df0*/  FMUL.FTZ R12, R21, R6.reuse ;  /* 0x00000006150c7220 */ /* 0x080fe20000410000 */
[-C--:B------:R-:W-:Y:S01]  /*8e00*/  FMUL.FTZ R11, R26, R7.reuse ;  /* 0x000000071a0b7220 */ /* 0x080fe20000410000 */
[----:B------:R-:W-:Y:S01]  /*8e10*/  FMUL.FTZ R14, R15, R6 ;  /* 0x000000060f0e7220 */ /* 0x000fe20000410000 */
[----:B------:R-:W-:Y:S01]  /*8e20*/  F2FP.F16.F32.PACK_AB R4, R3, R4 ;  /* 0x000000040304723e */ /* 0x000fe200000000ff */
[C---:B------:R-:W-:Y:S01]  /*8e30*/  FMUL.FTZ R13, R20.reuse, R7 ;  /* 0x00000007140d7220 */ /* 0x040fe20000410000 */
[-C--:B------:R-:W-:Y:S01]  /*8e40*/  FFMA.FTZ R6, R15, R9.reuse, -R12 ;  /* 0x000000090f067223 */ /* 0x080fe2000001080c */
[-C--:B------:R-:W-:Y:S01]  /*8e50*/  FFMA.FTZ R7, R20, R10.reuse, -R11 ;  /* 0x0000000a14077223 */ /* 0x080fe2000001080b */
[----:B------:R-:W-:Y:S01]  /*8e60*/  FFMA.FTZ R9, R21, R9, R14 ;  /* 0x0000000915097223 */ /* 0x000fe2000001000e */
[----:B------:R-:W-:Y:S01]  /*8e70*/  FFMA.FTZ R10, R26, R10, R13 ;  /* 0x0000000a1a0a7223 */ /* 0x000fe2000001000d */
[----:B------:R-:W-:-:S03]  /*8e80*/  F2FP.F16.F32.PACK_AB R5, R8, R5 ;  /* 0x000000050805723e */ /* 0x000fc600000000ff */
[----:B------:R-:W-:Y:S02]  /*8e90*/  F2FP.F16.F32.PACK_AB R6, R9, R6 ;  /* 0x000000060906723e */ /* 0x000fe400000000ff */
[----:B------:R-:W-:-:S05]  /*8ea0*/  F2FP.F16.F32.PACK_AB R7, R10, R7 ;  /* 0x000000070a07723e */ /* 0x000fca00000000ff */
[----:B------:R0:W-:Y:S01]  /*8eb0*/  STS.128 [R0+0x1000], R4 ;  /* 0x0010000400007388 */ /* 0x0001e20000000c00 */
[----:B------:R-:W-:Y:S05]  /*8ec0*/  BRA `(.L_x_676) ;  /* 0x0000000c00e07947 */ /* 0x000fea0003800000 */
.L_x_666:
[----:B------:R-:W-:-:S03]  /*8ed0*/  UMOV UR4, 0xffffffff ;  /* 0xffffffff00047882 */ /* 0x000fc60000000000 */
[----:B------:R-:W-:Y:S05]  /*8ee0*/  BRA.DIV UR4, `(.L_x_679) ;  /* 0x0000012204e87947 */ /* 0x000fea000b800000 */
[----:B------:R0:W1:Y:S04]  /*8ef0*/  SHFL.IDX PT, R0, R26, RZ, 0x1c1f ;  /* 0x001c1fff1a007589 */ /* 0x00006800000e0000 */
[----:B------:R0:W2:Y:S04]  /*8f00*/  SHFL.IDX PT, R3, R25, RZ, 0x1c1f ;  /* 0x001c1fff19037589 */ /* 0x0000a800000e0000 */
[----:B------:R0:W3:Y:S04]  /*8f10*/  SHFL.IDX PT, R20, R24, RZ, 0x1c1f ;  /* 0x001c1fff18147589 */ /* 0x0000e800000e0000 */
[----:B------:R0:W4:Y:S02]  /*8f20*/  SHFL.IDX PT, R14, R27, RZ, 0x1c1f ;  /* 0x001c1fff1b0e7589 */ /* 0x00012400000e0000 */
.L_x_885:
[----:B------:R-:W5:Y:S01]  /*8f30*/  LDL R6, [R1+0x3c] ;  /* 0x00003c0001067983 */ /* 0x000f620000100800 */
[----:B------:R-:W-:Y:S01]  /*8f40*/  ULDC UR4, c[0x0][0x448] ;  /* 0x0001120000047ab9 */ /* 0x000fe20000000800 */
[----:B------:R-:W-:Y:S01]  /*8f50*/  BSSY B1, `(.L_x_680) ;  /* 0x0000019000017945 */ /* 0x000fe20003800000 */
[----:B------:R-:W-:Y:S01]  /*8f60*/  IMAD R21, R155, UR4, RZ ;  /* 0x000000049b157c24 */ /* 0x000fe2000f8e02ff */
[----:B------:R-:W-:Y:S02]  /*8f70*/  CS2R R10, SRZ ;  /* 0x00000000000a7805 */ /* 0x000fe4000001ff00 */
[----:B------:R-:W-:Y:S02]  /*8f80*/  CS2R R8, SRZ ;  /* 0x0000000000087805 */ /* 0x000fe4000001ff00 */
[----:B------:R-:W-:Y:S01]  /*8f90*/  ISETP.GE.AND P0, PT, R4, R21, PT ;  /* 0x000000150400720c */ /* 0x000fe20003f06270 */
[----:B------:R-:W-:Y:S01]  /*8fa0*/  IMAD R21, R153, -0x40, R21 ;  /* 0xffffffc099157824 */ /* 0x000fe200078e0215 */
[----:B-----5:R-:W-:-:S04]  /*8fb0*/  LEA.HI R5, R6, R6, RZ, 0x1 ;  /* 0x0000000606057211 */ /* 0x020fc800078f08ff */
[----:B------:R-:W-:-:S05]  /*8fc0*/  LOP3.LUT R5, R5, 0xfffffffe, RZ, 0xc0, !PT ;  /* 0xfffffffe05057812 */ /* 0x000fca00078ec0ff */
[----:B0-----:R-:W-:Y:S01]  /*8fd0*/  IMAD.IADD R25, R6, 0x1, -R5 ;  /* 0x0000000106197824 */ /* 0x001fe200078e0a05 */
[----:B------:R-:W-:Y:S02]  /*8fe0*/  CS2R R6, SRZ ;  /* 0x0000000000067805 */ /* 0x000fe4000001ff00 */
[----:B------:R-:W-:Y:S02]  /*8ff0*/  CS2R R4, SRZ ;  /* 0x0000000000047805 */ /* 0x000fe4000001ff00 */
[----:B------:R-:W-:Y:S01]  /*9000*/  SHF.L.U32 R25, R25, 0x1f, RZ ;  /* 0x0000001f19197819 */ /* 0x000fe200000006ff */
[----:B------:R-:W-:Y:S06]  /*9010*/  @P0 BRA `(.L_x_681) ;  /* 0x0000000000300947 */ /* 0x000fec0003800000 */
[----:B------:R-:W-:Y:S01]  /*9020*/  ULDC UR4, c[0x0][0x3f4] ;  /* 0x0000fd0000047ab9 */ /* 0x000fe20000000800 */
[C---:B------:R-:W-:Y:S01]  /*9030*/  IMAD.SHL.U32 R15, R16.reuse, 0x2, RZ ;  /* 0x00000002100f7824 */ /* 0x040fe200078e00ff */
[C---:B------:R-:W-:Y:S02]  /*9040*/  ISETP.GE.AND P2, PT, R16.reuse, UR4, PT ;  /* 0x0000000410007c0c */ /* 0x040fe4000bf46270 */
[----:B------:R-:W-:Y:S02]  /*9050*/  SHF.L.U64.HI R7, R16, 0x1, R17 ;  /* 0x0000000110077819 */ /* 0x000fe40000010211 */
[-C--:B--2---:R-:W-:Y:S02]  /*9060*/  IADD3 R12, P0, R3, R15.reuse, RZ ;  /* 0x0000000f030c7210 */ /* 0x084fe40007f1e0ff */
[----:B----4-:R-:W-:-:S03]  /*9070*/  IADD3 R14, P1, R14, R15, RZ ;  /* 0x0000000f0e0e7210 */ /* 0x010fc60007f3e0ff */
[--C-:B-1----:R-:W-:Y:S02]  /*9080*/  IMAD.X R13, R0, 0x1, R7.reuse, P0 ;  /* 0x00000001000d7824 */ /* 0x102fe400000e0607 */
[----:B---3--:R-:W-:Y:S01]  /*9090*/  IMAD.X R15, R20, 0x1, R7, P1 ;  /* 0x00000001140f7824 */ /* 0x008fe200008e0607 */
[----:B------:R-:W-:Y:S01]  /*90a0*/  CS2R R6, SRZ ;  /* 0x0000000000067805 */ /* 0x000fe2000001ff00 */
[----:B------:R-:W-:Y:S06]  /*90b0*/  @P2 BRA `(.L_x_681) ;  /* 0x0000000000082947 */ /* 0x000fec0003800000 */
[----:B------:R0:W5:Y:S04]  /*90c0*/  LD.E.128 R8, desc[UR42][R12.64] ;  /* 0x0000002a0c087980 */ /* 0x000168000c101d00 */
[----:B------:R0:W5:Y:S02]  /*90d0*/  LD.E.128 R4, desc[UR42][R14.64] ;  /* 0x0000002a0e047980 */ /* 0x000164000c101d00 */
.L_x_681:
[----:B------:R-:W-:Y:S05]  /*90e0*/  BSYNC B1 ;  /* 0x0000000000017941 */ /* 0x000fea0003800000 */
.L_x_680:
[----:B------:R-:W3:Y:S01]  /*90f0*/  SYNCS.PHASECHK.TRANS64.TRYWAIT P1, [R2+URZ+0x28c00], R25 ;  /* 0x028c0019020075a7 */ /* 0x000ee2000802017f */
[----:B0----5:R-:W-:Y:S01]  /*9100*/  IMAD.MOV.U32 R12, RZ, RZ, R8 ;  /* 0x000000ffff0c7224 */ /* 0x021fe200078e0008 */
[--C-:B----4-:R-:W-:Y:S01]  /*9110*/  SHF.R.U64 R14, R8, 0x10, R9.reuse ;  /* 0x00000010080e7819 */ /* 0x110fe20000001209 */
[--C-:B------:R-:W-:Y:S01]  /*9120*/  IMAD.MOV.U32 R41, RZ, RZ, R9.reuse ;  /* 0x000000ffff297224 */ /* 0x100fe200078e0009 */
[----:B------:R-:W-:Y:S01]  /*9130*/  SHF.R.U32.HI R42, RZ, 0x10, R9 ;  /* 0x00000010ff2a7819 */ /* 0x000fe20000011609 */
[----:B-1----:R-:W-:Y:S01]  /*9140*/  IMAD.MOV.U32 R0, RZ, RZ, R4 ;  /* 0x000000ffff007224 */ /* 0x002fe200078e0004 */
[----:B------:R-:W-:Y:S01]  /*9150*/  SHF.R.U64 R43, R4, 0x10, R5 ;  /* 0x00000010042b7819 */ /* 0x000fe20000001205 */
[----:B------:R-:W-:Y:S01]  /*9160*/  IMAD.MOV.U32 R38, RZ, RZ, R7 ;  /* 0x000000ffff267224 */ /* 0x000fe200078e0007 */
[----:B------:R-:W-:Y:S01]  /*9170*/  SHF.R.U64 R9, R10, 0x10, R11 ;  /* 0x000000100a097819 */ /* 0x000fe2000000120b */
[----:B------:R-:W-:Y:S01]  /*9180*/  IMAD.MOV.U32 R40, RZ, RZ, R10 ;  /* 0x000000ffff287224 */ /* 0x000fe200078e000a */
[----:B------:R-:W-:Y:S01]  /*9190*/  SHF.R.U32.HI R4, RZ, 0x10, R5 ;  /* 0x00000010ff047819 */ /* 0x000fe20000011605 */
[----:B------:R-:W-:Y:S01]  /*91a0*/  IMAD.MOV.U32 R13, RZ, RZ, R11 ;  /* 0x000000ffff0d7224 */ /* 0x000fe200078e000b */
[----:B------:R-:W-:Y:S01]  /*91b0*/  VIMNMX R21, R21, 0x40, PT ;  /* 0x0000004015157848 */ /* 0x000fe20003fe0100 */
[----:B------:R-:W-:Y:S01]  /*91c0*/  IMAD.MOV.U32 R8, RZ, RZ, R5 ;  /* 0x000000ffff087224 */ /* 0x000fe200078e0005 */
[----:B------:R-:W-:Y:S01]  /*91d0*/  SHF.R.U32.HI R10, RZ, 0x10, R11 ;  /* 0x00000010ff0a7819 */ /* 0x000fe2000001160b */
[----:B------:R-:W-:Y:S01]  /*91e0*/  IMAD.MOV.U32 R39, RZ, RZ, R6 ;  /* 0x000000ffff277224 */ /* 0x000fe200078e0006 */
[----:B--2---:R-:W0:Y:S01]  /*91f0*/  LDC R3, c[0x0][0x3f4] ;  /* 0x0000fd00ff037b82 */ /* 0x004e220000000800 */
[----:B------:R-:W-:Y:S01]  /*9200*/  VIADD R15, R186, 0x20 ;  /* 0x00000020ba0f7836 */ /* 0x000fe20000000000 */
[--C-:B------:R-:W-:Y:S01]  /*9210*/  SHF.R.U64 R44, R6, 0x10, R7.reuse ;  /* 0x00000010062c7819 */ /* 0x100fe20000001207 */
[----:B------:R-:W-:Y:S01]  /*9220*/  BSSY B1, `(.L_x_682) ;  /* 0x000000f000017945 */ /* 0x000fe20003800000 */
[----:B------:R-:W-:-:S02]  /*9230*/  SHF.R.U32.HI R5, RZ, 0x10, R7 ;  /* 0x00000010ff057819 */ /* 0x000fc40000011607 */
[----:B------:R-:W-:Y:S02]  /*9240*/  PRMT R38, R38, 0x5410, R0 ;  /* 0x0000541026267816 */ /* 0x000fe40000000000 */
[----:B------:R-:W-:Y:S02]  /*9250*/  PRMT R40, R40, 0x5410, R12 ;  /* 0x0000541028287816 */ /* 0x000fe4000000000c */
[----:B------:R-:W-:Y:S02]  /*9260*/  PRMT R41, R41, 0x5410, R14 ;  /* 0x0000541029297816 */ /* 0x000fe4000000000e */
[----:B------:R-:W-:Y:S02]  /*9270*/  PRMT R13, R10, 0x5410, R13 ;  /* 0x000054100a0d7816 */ /* 0x000fe4000000000d */
[----:B------:R-:W-:Y:S02]  /*9280*/  PRMT R42, R42, 0x5410, R9 ;  /* 0x000054102a2a7816 */ /* 0x000fe40000000009 */
[----:B------:R-:W-:-:S02]  /*9290*/  PRMT R39, R39, 0x5410, R8 ;  /* 0x0000541027277816 */ /* 0x000fc40000000008 */
[----:B------:R-:W-:Y:S02]  /*92a0*/  PRMT R43, R43, 0x5410, R4 ;  /* 0x000054102b2b7816 */ /* 0x000fe40000000004 */
[----:B------:R-:W-:Y:S02]  /*92b0*/  PRMT R44, R44, 0x5410, R5 ;  /* 0x000054102c2c7816 */ /* 0x000fe40000000005 */
[C---:B0-----:R-:W-:Y:S01]  /*92c0*/  ISETP.GE.AND P0, PT, R16.reuse, R3, PT ;  /* 0x000000031000720c */ /* 0x041fe20003f06270 */
[----:B------:R-:W-:-:S03]  /*92d0*/  IMAD.IADD R0, R16, 0x1, R3 ;  /* 0x0000000110007824 */ /* 0x000fc600078e0203 */
[-C--:B------:R-:W-:Y:S02]  /*92e0*/  ISETP.GE.OR P2, PT, R186, R21.reuse, P0 ;  /* 0x00000015ba00720c */ /* 0x080fe40000746670 */
[----:B------:R-:W-:Y:S01]  /*92f0*/  ISETP.GE.OR P0, PT, R15, R21, P0 ;  /* 0x000000150f00720c */ /* 0x000fe20000706670 */
[----:B---3--:R-:W-:-:S12]  /*9300*/  @!P1 BRA `(.L_x_683) ;  /* 0x0000012000509947 */ /* 0x008fd80003800000 */
.L_x_886:
[----:B------:R-:W-:Y:S05]  /*9310*/  BSYNC B1 ;  /* 0x0000000000017941 */ /* 0x000fea0003800000 */
.L_x_682:
[----:B------:R-:W-:Y:S01]  /*9320*/  BSSY B1, `(.L_x_684) ;  /* 0x0000059000017945 */ /* 0x000fe20003800000 */
[----:B------:R-:W-:-:S03]  /*9330*/  LOP3.LUT R0, R0, 0x38, RZ, 0xc0, !PT ;  /* 0x0000003800007812 */ /* 0x000fc600078ec0ff */
[----:B------:R-:W-:Y:S05]  /*9340*/  @P2 BRA `(.L_x_685) ;  /* 0x0000000400582947 */ /* 0x000fea0003800000 */
[----:B------:R-:W-:Y:S01]  /*9350*/  SHF.L.U32 R3, R191, 0x6, RZ ;  /* 0x00000006bf037819 */ /* 0x000fe200000006ff */
[----:B------:R-:W-:Y:S02]  /*9360*/  HADD2.F32 R31, -RZ, R38.H1_H1 ;  /* 0x30000026ff1f7230 */ /* 0x000fe40000004100 */
[----:B------:R-:W-:Y:S01]  /*9370*/  HADD2.F32 R29, -RZ, R40.H1_H1 ;  /* 0x30000028ff1d7230 */ /* 0x000fe20000004100 */
[----:B------:R-:W-:Y:S01]  /*9380*/  LOP3.LUT R9, R3, 0x1c0, RZ, 0xc0, !PT ;  /* 0x000001c003097812 */ /* 0x000fe200078ec0ff */
[----:B------:R-:W-:Y:S02]  /*9390*/  HADD2.F32 R32, -RZ, R43.H0_H0 ;  /* 0x2000002bff207230 */ /* 0x000fe40000004100 */
[----:B------:R-:W-:Y:S01]  /*93a0*/  HADD2.F32 R30, -RZ, R41.H1_H1 ;  /* 0x30000029ff1e7230 */ /* 0x000fe20000004100 */
[----:B------:R-:W-:Y:S02]  /*93b0*/  LOP3.LUT R3, R9, 0x38, R16, 0xf8, !PT ;  /* 0x0000003809037812 */ /* 0x000fe400078ef810 */
[----:B------:R-:W-:-:S04]  /*93c0*/  SHF.R.U32.HI R4, RZ, 0x3, R9 ;  /* 0x00000003ff047819 */ /* 0x000fc80000011609 */
[----:B------:R-:W-:Y:S02]  /*93d0*/  LOP3.LUT R3, R3, R4, RZ, 0x3c, !PT ;  /* 0x0000000403037212 */ /* 0x000fe400078e3cff */
[----:B------:R-:W-:-:S03]  /*93e0*/  LOP3.LUT R9, R4, R0, R9, 0x1e, !PT ;  /* 0x0000000004097212 */ /* 0x000fc600078e1e09 */
[C---:B------:R-:W-:Y:S02]  /*93f0*/  IMAD R3, R198.reuse, 0x200, R3 ;  /* 0x00000200c6037824 */ /* 0x040fe400078e0203 */
[----:B------:R-:W-:Y:S02]  /*9400*/  IMAD R9, R198, 0x200, R9 ;  /* 0x00000200c6097824 */ /* 0x000fe400078e0209 */
[--C-:B------:R-:W-:Y:S02]  /*9410*/  IMAD R3, R3, 0x2, R2.reuse ;  /* 0x0000000203037824 */ /* 0x100fe400078e0202 */
[----:B------:R-:W-:-:S03]  /*9420*/  IMAD R12, R9, 0x2, R2 ;  /* 0x00000002090c7824 */ /* 0x000fc600078e0202 */
[----:B------:R-:W1:Y:S04]  /*9430*/  LDS.128 R4, [R3+0x20400] ;  /* 0x0204000003047984 */ /* 0x000e680000000c00 */
[----:B------:R-:W2:Y:S01]  /*9440*/  LDS.128 R8, [R12+0x20400] ;  /* 0x020400000c087984 */ /* 0x000ea20000000c00 */
[--C-:B-1----:R-:W-:Y:S02]  /*9450*/  HADD2.F32 R20, -RZ, R5.reuse.H0_H0 ;  /* 0x20000005ff147230 */ /* 0x102fe40000004100 */
[----:B------:R-:W-:Y:S02]  /*9460*/  HADD2.F32 R21, -RZ, R5.H1_H1 ;  /* 0x30000005ff157230 */ /* 0x000fe40000004100 */
[----:B--2---:R-:W-:Y:S02]  /*9470*/  HADD2.F32 R5, -RZ, R8.H0_H0 ;  /* 0x20000008ff057230 */ /* 0x004fe40000004100 */
[----:B------:R-:W-:-:S02]  /*9480*/  HADD2.F32 R14, -RZ, R4.H0_H0 ;  /* 0x20000004ff0e7230 */ /* 0x000fc40000004100 */
[----:B0-----:R-:W-:Y:S02]  /*9490*/  HADD2.F32 R25, -RZ, R8.H1_H1 ;  /* 0x30000008ff197230 */ /* 0x001fe40000004100 */
[C---:B------:R-:W-:Y:S01]  /*94a0*/  FMUL.FTZ R33, R5.reuse, R31 ;  /* 0x0000001f05217220 */ /* 0x040fe20000410000 */
[-C--:B------:R-:W-:Y:S01]  /*94b0*/  FMUL.FTZ R35, R5, R29.reuse ;  /* 0x0000001d05237220 */ /* 0x080fe20000410000 */
[----:B------:R-:W-:Y:S02]  /*94c0*/  HADD2.F32 R26, -RZ, R9.H0_H0 ;  /* 0x20000009ff1a7230 */ /* 0x000fe40000004100 */
[C---:B------:R-:W-:Y:S01]  /*94d0*/  FFMA.FTZ R5, R14.reuse, R29, -R33 ;  /* 0x0000001d0e057223 */ /* 0x040fe20000010821 */
[----:B------:R-:W-:Y:S02]  /*94e0*/  HADD2.F32 R33, -RZ, R39.H1_H1 ;  /* 0x30000027ff217230 */ /* 0x000fe40000004100 */
[----:B------:R-:W-:Y:S01]  /*94f0*/  FFMA.FTZ R8, R14, R31, R35 ;  /* 0x0000001f0e087223 */ /* 0x000fe20000010023 */
[----:B------:R-:W-:-:S02]  /*9500*/  HADD2.F32 R29, -RZ, R41.H0_H0 ;  /* 0x20000029ff1d7230 */ /* 0x000fc40000004100 */
[C---:B------:R-:W-:Y:S01]  /*9510*/  FMUL.FTZ R34, R25.reuse, R32 ;  /* 0x0000002019227220 */ /* 0x040fe20000410000 */
[----:B------:R-:W-:Y:S02]  /*9520*/  HADD2.F32 R15, -RZ, R4.H1_H1 ;  /* 0x30000004ff0f7230 */ /* 0x000fe40000004100 */
[-C--:B------:R-:W-:Y:S01]  /*9530*/  FMUL.FTZ R14, R25, R30.reuse ;  /* 0x0000001e190e7220 */ /* 0x080fe20000410000 */
[C---:B------:R-:W-:Y:S01]  /*9540*/  FMUL.FTZ R25, R26.reuse, R33 ;  /* 0x000000211a197220 */ /* 0x040fe20000410000 */
[-C--:B------:R-:W-:Y:S01]  /*9550*/  FMUL.FTZ R36, R26, R29.reuse ;  /* 0x0000001d1a247220 */ /* 0x080fe20000410000 */
[----:B------:R-:W-:Y:S02]  /*9560*/  HADD2.F32 R27, -RZ, R9.H1_H1 ;  /* 0x30000009ff1b7230 */ /* 0x000fe40000004100 */
[C---:B------:R-:W-:Y:S01]  /*9570*/  FFMA.FTZ R34, R15.reuse, R30, -R34 ;  /* 0x0000001e0f227223 */ /* 0x040fe20000010822 */
[----:B------:R-:W-:Y:S01]  /*9580*/  FFMA.FTZ R31, R15, R32, R14 ;  /* 0x000000200f1f7223 */ /* 0x000fe2000001000e */
[----:B------:R-:W-:Y:S01]  /*9590*/  FFMA.FTZ R26, R20, R29, -R25 ;  /* 0x0000001d141a7223 */ /* 0x000fe20000010819 */
[----:B------:R-:W-:-:S02]  /*95a0*/  HADD2.F32 R28, -RZ, R10.H0_H0 ;  /* 0x2000000aff1c7230 */ /* 0x000fc40000004100 */
[----:B------:R-:W-:Y:S01]  /*95b0*/  FFMA.FTZ R36, R20, R33, R36 ;  /* 0x0000002114247223 */ /* 0x000fe20000010024 */
[----:B------:R-:W-:Y:S01]  /*95c0*/  HADD2.F32 R30, -RZ, R43.H1_H1 ;  /* 0x3000002bff1e7230 */ /* 0x000fe20000004100 */
[----:B------:R-:W-:Y:S01]  /*95d0*/  F2FP.F16.F32.PACK_AB R8, R31, R8 ;  /* 0x000000081f08723e */ /* 0x000fe200000000ff */
[----:B------:R-:W-:Y:S02]  /*95e0*/  HADD2.F32 R14, -RZ, R42.H0_H0 ;  /* 0x2000002aff0e7230 */ /* 0x000fe40000004100 */
[----:B------:R-:W-:Y:S02]  /*95f0*/  HADD2.F32 R29, -RZ, R39.H0_H0 ;  /* 0x20000027ff1d7230 */ /* 0x000fe40000004100 */
[C---:B------:R-:W-:Y:S01]  /*9600*/  FMUL.FTZ R20, R27.reuse, R30 ;  /* 0x0000001e1b147220 */ /* 0x040fe20000410000 */
[----:B------:R-:W-:Y:S02]  /*9610*/  HADD2.F32 R15, -RZ, R40.H0_H0 ;  /* 0x20000028ff0f7230 */ /* 0x000fe40000004100 */
[----:B------:R-:W-:Y:S01]  /*9620*/  FMUL.FTZ R32, R27, R14 ;  /* 0x0000000e1b207220 */ /* 0x000fe20000410000 */
[----:B------:R-:W-:-:S02]  /*9630*/  HADD2.F32 R24, -RZ, R6.H0_H0 ;  /* 0x20000006ff187230 */ /* 0x000fc40000004100 */
[C---:B------:R-:W-:Y:S01]  /*9640*/  FMUL.FTZ R35, R28.reuse, R29 ;  /* 0x0000001d1c237220 */ /* 0x040fe20000410000 */
[----:B------:R-:W-:Y:S02]  /*9650*/  HADD2.F32 R10, -RZ, R10.H1_H1 ;  /* 0x3000000aff0a7230 */ /* 0x000fe40000004100 */
[----:B------:R-:W-:Y:S01]  /*9660*/  FMUL.FTZ R28, R28, R15 ;  /* 0x0000000f1c1c7220 */ /* 0x000fe20000410000 */
[----:B------:R-:W-:Y:S02]  /*9670*/  HADD2.F32 R27, -RZ, R44.H0_H0 ;  /* 0x2000002cff1b7230 */ /* 0x000fe40000004100 */
[----:B------:R-:W-:Y:S01]  /*9680*/  FFMA.FTZ R33, R21, R14, -R20 ;  /* 0x0000000e15217223 */ /* 0x000fe20000010814 */
[----:B------:R-:W-:Y:S02]  /*9690*/  HADD2.F32 R25, -RZ, R42.H1_H1 ;  /* 0x3000002aff197230 */ /* 0x000fe40000004100 */
[----:B------:R-:W-:Y:S01]  /*96a0*/  FFMA.FTZ R28, R24, R29, R28 ;  /* 0x0000001d181c7223 */ /* 0x000fe2000001001c */
[----:B------:R-:W-:-:S02]  /*96b0*/  HADD2.F32 R6, -RZ, R6.H1_H1 ;  /* 0x30000006ff067230 */ /* 0x000fc40000004100 */
[----:B------:R-:W-:Y:S01]  /*96c0*/  FMUL.FTZ R37, R10, R27 ;  /* 0x0000001b0a257220 */ /* 0x000fe20000410000 */
[--C-:B------:R-:W-:Y:S02]  /*96d0*/  HADD2.F32 R9, -RZ, R11.reuse.H0_H0 ;  /* 0x2000000bff097230 */ /* 0x100fe40000004100 */
[----:B------:R-:W-:Y:S01]  /*96e0*/  FFMA.FTZ R35, R24, R15, -R35 ;  /* 0x0000000f18237223 */ /* 0x000fe20000010823 */
[-C--:B------:R-:W-:Y:S01]  /*96f0*/  FMUL.FTZ R29, R10, R25.reuse ;  /* 0x000000190a1d7220 */ /* 0x080fe20000410000 */
[----:B------:R-:W-:Y:S02]  /*9700*/  HADD2.F32 R11, -RZ, R11.H1_H1 ;  /* 0x3000000bff0b7230 */ /* 0x000fe40000004100 */
[----:B------:R-:W-:Y:S01]  /*9710*/  FFMA.FTZ R21, R21, R30, R32 ;  /* 0x0000001e15157223 */ /* 0x000fe20000010020 */
[----:B------:R-:W-:Y:S02]  /*9720*/  HADD2.F32 R15, -RZ, R38.H0_H0 ;  /* 0x20000026ff0f7230 */ /* 0x000fe40000004100 */
[----:B------:R-:W-:Y:S01]  /*9730*/  FFMA.FTZ R24, R6, R25, -R37 ;  /* 0x0000001906187223 */ /* 0x000fe20000010825 */
[----:B------:R-:W-:-:S02]  /*9740*/  HADD2.F32 R10, -RZ, R13.H1_H1 ;  /* 0x3000000dff0a7230 */ /* 0x000fc40000004100 */
[----:B------:R-:W-:Y:S01]  /*9750*/  FFMA.FTZ R29, R6, R27, R29 ;  /* 0x0000001b061d7223 */ /* 0x000fe2000001001d */
[----:B------:R-:W-:Y:S02]  /*9760*/  HADD2.F32 R20, -RZ, R44.H1_H1 ;  /* 0x3000002cff147230 */ /* 0x000fe40000004100 */
[C---:B------:R-:W-:Y:S01]  /*9770*/  FMUL.FTZ R25, R9.reuse, R15 ;  /* 0x0000000f09197220 */ /* 0x040fe20000410000 */
[----:B------:R-:W-:Y:S02]  /*9780*/  HADD2.F32 R14, -RZ, R13.H0_H0 ;  /* 0x2000000dff0e7230 */ /* 0x000fe40000004100 */
[----:B------:R-:W-:Y:S01]  /*9790*/  FMUL.FTZ R6, R9, R10 ;  /* 0x0000000a09067220 */ /* 0x000fe20000410000 */
[--C-:B------:R-:W-:Y:S02]  /*97a0*/  HADD2.F32 R4, -RZ, R7.reuse.H0_H0 ;  /* 0x20000007ff047230 */ /* 0x100fe40000004100 */
[----:B------:R-:W-:Y:S01]  /*97b0*/  FMUL.FTZ R30, R11, R20 ;  /* 0x000000140b1e7220 */ /* 0x000fe20000410000 */
[----:B------:R-:W-:-:S02]  /*97c0*/  HADD2.F32 R7, -RZ, R7.H1_H1 ;  /* 0x30000007ff077230 */ /* 0x000fc40000004100 */
[----:B------:R-:W-:Y:S01]  /*97d0*/  FMUL.FTZ R9, R11, R14 ;  /* 0x0000000e0b097220 */ /* 0x000fe20000410000 */
[C---:B------:R-:W-:Y:S01]  /*97e0*/  FFMA.FTZ R25, R4.reuse, R10, -R25 ;  /* 0x0000000a04197223 */ /* 0x040fe20000010819 */
[----:B------:R-:W-:Y:S01]  /*97f0*/  FFMA.FTZ R11, R4, R15, R6 ;  /* 0x0000000f040b7223 */ /* 0x000fe20000010006 */
[C---:B------:R-:W-:Y:S01]  /*9800*/  FFMA.FTZ R30, R7.reuse, R14, -R30 ;  /* 0x0000000e071e7223 */ /* 0x040fe2000001081e */
[----:B------:R-:W-:Y:S01]  /*9810*/  FFMA.FTZ R20, R7, R20, R9 ;  /* 0x0000001407147223 */ /* 0x000fe20000010009 */
[----:B------:R-:W-:Y:S02]  /*9820*/  F2FP.F16.F32.PACK_AB R4, R34, R5 ;  /* 0x000000052204723e */ /* 0x000fe400000000ff */
[----:B------:R-:W-:Y:S02]  /*9830*/  F2FP.F16.F32.PACK_AB R5, R33, R26 ;  /* 0x0000001a2105723e */ /* 0x000fe400000000ff */
[----:B------:R-:W-:Y:S02]  /*9840*/  F2FP.F16.F32.PACK_AB R6, R24, R35 ;  /* 0x000000231806723e */ /* 0x000fe400000000ff */
[----:B------:R-:W-:-:S02]  /*9850*/  F2FP.F16.F32.PACK_AB R7, R30, R25 ;  /* 0x000000191e07723e */ /* 0x000fc400000000ff */
[----:B------:R-:W-:Y:S02]  /*9860*/  F2FP.F16.F32.PACK_AB R9, R21, R36 ;  /* 0x000000241509723e */ /* 0x000fe400000000ff */
[----:B------:R-:W-:Y:S01]  /*9870*/  F2FP.F16.F32.PACK_AB R10, R29, R28 ;  /* 0x0000001c1d0a723e */ /* 0x000fe200000000ff */
[----:B------:R1:W-:Y:S01]  /*9880*/  STS.128 [R3+0x20400], R4 ;  /* 0x0204000403007388 */ /* 0x0003e20000000c00 */
[----:B------:R-:W-:-:S05]  /*9890*/  F2FP.F16.F32.PACK_AB R11, R20, R11 ;  /* 0x0000000b140b723e */ /* 0x000fca00000000ff */
[----:B------:R1:W-:Y:S02]  /*98a0*/  STS.128 [R12+0x20400], R8 ;  /* 0x020400080c007388 */ /* 0x0003e40000000c00 */
.L_x_685:
[----:B------:R-:W-:Y:S05]  /*98b0*/  BSYNC B1 ;  /* 0x0000000000017941 */ /* 0x000fea0003800000 */
.L_x_684:
[----:B------:R-:W-:Y:S05]  /*98c0*/  @P0 BRA `(.L_x_676) ;  /* 0x0000000400600947 */ /* 0x000fea0003800000 */
[----:B-1----:R-:W2:Y:S01]  /*98d0*/  LDL R3, [R1+0x54] ;  /* 0x0000540001037983 */ /* 0x002ea20000100800 */
[C---:B------:R-:W-:Y:S02]  /*98e0*/  VIADD R4, R186.reuse, 0x20 ;  /* 0x00000020ba047836 */ /* 0x040fe40000000000 */
[----:B------:R-:W-:Y:S01]  /*98f0*/  VIADD R5, R186, 0x20 ;  /* 0x00000020ba057836 */ /* 0x000fe20000000000 */
[----:B------:R-:W3:Y:S01]  /*9900*/  LDL R34, [R1+0x4c] ;  /* 0x00004c0001227983 */ /* 0x000ee20000100800 */
[----:B------:R-:W-:Y:S02]  /*9910*/  IMAD.SHL.U32 R4, R4, 0x40, RZ ;  /* 0x0000004004047824 */ /* 0x000fe400078e00ff */
[----:B------:R-:W-:-:S03]  /*9920*/  IMAD.SHL.U32 R5, R5, 0x40, RZ ;  /* 0x0000004005057824 */ /* 0x000fc600078e00ff */
[----:B------:R-:W-:Y:S02]  /*9930*/  LOP3.LUT R4, R4, 0x1c0, RZ, 0xc0, !PT ;  /* 0x000001c004047812 */ /* 0x000fe400078ec0ff */
[----:B------:R-:W-:Y:S02]  /*9940*/  LOP3.LUT R5, R5, 0x1c0, RZ, 0xc0, !PT ;  /* 0x000001c005057812 */ /* 0x000fe400078ec0ff */
[----:B------:R-:W-:-:S04]  /*9950*/  SHF.R.U32.HI R4, RZ, 0x3, R4 ;  /* 0x00000003ff047819 */ /* 0x000fc80000011604 */
[----:B------:R-:W-:Y:S01]  /*9960*/  LOP3.LUT R0, R4, R0, R5, 0x1e, !PT ;  /* 0x0000000004007212 */ /* 0x000fe200078e1e05 */
[----:B------:R-:W-:Y:S02]  /*9970*/  HADD2.F32 R26, -RZ, R40.H1_H1 ;  /* 0x30000028ff1a7230 */ /* 0x000fe40000004100 */
[----:B------:R-:W-:Y:S02]  /*9980*/  HADD2.F32 R28, -RZ, R38.H1_H1 ;  /* 0x30000026ff1c7230 */ /* 0x000fe40000004100 */
[----:B------:R-:W-:Y:S02]  /*9990*/  HADD2.F32 R30, -RZ, R43.H0_H0 ;  /* 0x2000002bff1e7230 */ /* 0x000fe40000004100 */
[----:B------:R-:W-:Y:S02]  /*99a0*/  HADD2.F32 R32, -RZ, R39.H1_H1 ;  /* 0x30000027ff207230 */ /* 0x000fe40000004100 */
[----:B------:R-:W-:Y:S02]  /*99b0*/  HADD2.F32 R37, -RZ, R43.H1_H1 ;  /* 0x3000002bff257230 */ /* 0x000fe40000004100 */
[----:B------:R-:W-:-:S02]  /*99c0*/  HADD2.F32 R35, -RZ, R40.H0_H0 ;  /* 0x20000028ff237230 */ /* 0x000fc40000004100 */
[----:B------:R-:W-:Y:S02]  /*99d0*/  HADD2.F32 R39, -RZ, R39.H0_H0 ;  /* 0x20000027ff277230 */ /* 0x000fe40000004100 */
[----:B--2---:R-:W-:-:S04]  /*99e0*/  IMAD.IADD R3, R3, 0x1, R0 ;  /* 0x0000000103037824 */ /* 0x004fc800078e0200 */
[----:B------:R-:W-:Y:S01]  /*99f0*/  IMAD R0, R3, 0x2, R2 ;  /* 0x0000000203007824 */ /* 0x000fe200078e0202 */
[----:B---3--:R-:W-:Y:S04]  /*9a00*/  LDS.128 R4, [R34+0x20400] ;  /* 0x0204000022047984 */ /* 0x008fe80000000c00 */
[----:B------:R-:W1:Y:S02]  /*9a10*/  LDS.128 R8, [R0+0x20400] ;  /* 0x0204000000087984 */ /* 0x000e640000000c00 */
[--C-:B-1----:R-:W-:Y:S02]  /*9a20*/  HADD2.F32 R20, -RZ, R8.reuse.H0_H0 ;  /* 0x20000008ff147230 */ /* 0x102fe40000004100 */
[----:B------:R-:W-:-:S03]  /*9a30*/  HADD2.F32 R8, -RZ, R8.H1_H1 ;  /* 0x30000008ff087230 */ /* 0x000fc60000004100 */
[-C--:B------:R-:W-:Y:S01]  /*9a40*/  FMUL.FTZ R27, R28, R20.reuse ;  /* 0x000000141c1b7220 */ /* 0x080fe20000410000 */
[----:B------:R-:W-:Y:S01]  /*9a50*/  FMUL.FTZ R29, R26, R20 ;  /* 0x000000141a1d7220 */ /* 0x000fe20000410000 */
[----:B------:R-:W-:Y:S02]  /*9a60*/  HADD2.F32 R20, -RZ, R41.H1_H1 ;  /* 0x30000029ff147230 */ /* 0x000fe40000004100 */
[--C-:B------:R-:W-:Y:S02]  /*9a70*/  HADD2.F32 R12, -RZ, R4.reuse.H0_H0 ;  /* 0x20000004ff0c7230 */ /* 0x100fe40000004100 */
[----:B------:R-:W-:Y:S02]  /*9a80*/  HADD2.F32 R4, -RZ, R4.H1_H1 ;  /* 0x30000004ff047230 */ /* 0x000fe40000004100 */
[----:B------:R-:W-:Y:S01]  /*9a90*/  FMUL.FTZ R33, R20, R8 ;  /* 0x0000000814217220 */ /* 0x000fe20000410000 */
[----:B------:R-:W-:Y:S02]  /*9aa0*/  HADD2.F32 R21, -RZ, R9.H0_H0 ;  /* 0x20000009ff157230 */ /* 0x000fe40000004100 */
[----:B------:R-:W-:Y:S01]  /*9ab0*/  FFMA.FTZ R27, R26, R12, -R27 ;  /* 0x0000000c1a1b7223 */ /* 0x000fe2000001081b */
[----:B------:R-:W-:Y:S01]  /*9ac0*/  FMUL.FTZ R31, R30, R8 ;  /* 0x000000081e1f7220 */ /* 0x000fe20000410000 */
[----:B------:R-:W-:Y:S01]  /*9ad0*/  FFMA.FTZ R29, R28, R12, R29 ;  /* 0x0000000c1c1d7223 */ /* 0x000fe2000001001d */
[----:B------:R-:W-:-:S02]  /*9ae0*/  HADD2.F32 R26, -RZ, R41.H0_H0 ;  /* 0x20000029ff1a7230 */ /* 0x000fc40000004100 */
[-C--:B------:R-:W-:Y:S01]  /*9af0*/  FFMA.FTZ R12, R30, R4.reuse, R33 ;  /* 0x000000041e0c7223 */ /* 0x080fe20000010021 */
[----:B------:R-:W-:Y:S02]  /*9b00*/  HADD2.F32 R9, -RZ, R9.H1_H1 ;  /* 0x30000009ff097230 */ /* 0x000fe40000004100 */
[----:B------:R-:W-:Y:S01]  /*9b10*/  FFMA.FTZ R8, R20, R4, -R31 ;  /* 0x0000000414087223 */ /* 0x000fe2000001081f */
[----:B------:R-:W-:Y:S02]  /*9b20*/  HADD2.F32 R33, -RZ, R42.H0_H0 ;  /* 0x2000002aff217230 */ /* 0x000fe40000004100 */
[-C--:B------:R-:W-:Y:S01]  /*9b30*/  FMUL.FTZ R31, R32, R21.reuse ;  /* 0x00000015201f7220 */ /* 0x080fe20000410000 */
[--C-:B------:R-:W-:Y:S02]  /*9b40*/  HADD2.F32 R14, -RZ, R5.reuse.H0_H0 ;  /* 0x20000005ff0e7230 */ /* 0x100fe40000004100 */
[----:B------:R-:W-:Y:S01]  /*9b50*/  FMUL.FTZ R21, R26, R21 ;  /* 0x000000151a157220 */ /* 0x000fe20000410000 */
[----:B------:R-:W-:-:S02]  /*9b60*/  HADD2.F32 R5, -RZ, R5.H1_H1 ;  /* 0x30000005ff057230 */ /* 0x000fc40000004100 */
[-C--:B------:R-:W-:Y:S01]  /*9b70*/  FMUL.FTZ R4, R37, R9.reuse ;  /* 0x0000000925047220 */ /* 0x080fe20000410000 */
[--C-:B------:R-:W-:Y:S02]  /*9b80*/  HADD2.F32 R24, -RZ, R10.reuse.H0_H0 ;  /* 0x2000000aff187230 */ /* 0x100fe40000004100 */
[----:B------:R-:W-:Y:S01]  /*9b90*/  FMUL.FTZ R20, R33, R9 ;  /* 0x0000000921147220 */ /* 0x000fe20000410000 */
[----:B------:R-:W-:Y:S02]  /*9ba0*/  HADD2.F32 R10, -RZ, R10.H1_H1 ;  /* 0x3000000aff0a7230 */ /* 0x000fe40000004100 */
[----:B------:R-:W-:Y:S02]  /*9bb0*/  HADD2.F32 R30, -RZ, R44.H0_H0 ;  /* 0x2000002cff1e7230 */ /* 0x000fe40000004100 */
[-C--:B------:R-:W-:Y:S01]  /*9bc0*/  FFMA.FTZ R31, R26, R14.reuse, -R31 ;  /* 0x0000000e1a1f7223 */ /* 0x080fe2000001081f */
[----:B------:R-:W-:Y:S01]  /*9bd0*/  FFMA.FTZ R21, R32, R14, R21 ;  /* 0x0000000e20157223 */ /* 0x000fe20000010015 */
[----:B------:R-:W-:-:S02]  /*9be0*/  HADD2.F32 R15, -RZ, R6.H0_H0 ;  /* 0x20000006ff0f7230 */ /* 0x000fc40000004100 */
[-C--:B------:R-:W-:Y:S01]  /*9bf0*/  FFMA.FTZ R14, R33, R5.reuse, -R4 ;  /* 0x00000005210e7223 */ /* 0x080fe20000010804 */
[----:B------:R-:W-:Y:S02]  /*9c00*/  HADD2.F32 R6, -RZ, R6.H1_H1 ;  /* 0x30000006ff067230 */ /* 0x000fe40000004100 */
[-C--:B------:R-:W-:Y:S01]  /*9c10*/  FMUL.FTZ R4, R39, R24.reuse ;  /* 0x0000001827047220 */ /* 0x080fe20000410000 */
[----:B------:R-:W-:Y:S02]  /*9c20*/  HADD2.F32 R28, -RZ, R42.H1_H1 ;  /* 0x3000002aff1c7230 */ /* 0x000fe40000004100 */
[----:B------:R-:W-:Y:S01]  /*9c30*/  FMUL.FTZ R26, R35, R24 ;  /* 0x00000018231a7220 */ /* 0x000fe20000410000 */
[----:B------:R-:W-:Y:S01]  /*9c40*/  FFMA.FTZ R20, R37, R5, R20 ;  /* 0x0000000525147223 */ /* 0x000fe20000010014 */
[----:B------:R-:W-:Y:S01]  /*9c50*/  FMUL.FTZ R5, R30, R10 ;  /* 0x0000000a1e057220 */ /* 0x000fe20000410000 */
[--C-:B0-----:R-:W-:Y:S02]  /*9c60*/  HADD2.F32 R25, -RZ, R11.reuse.H0_H0 ;  /* 0x2000000bff197230 */ /* 0x101fe40000004100 */
[-C--:B------:R-:W-:Y:S01]  /*9c70*/  FFMA.FTZ R24, R35, R15.reuse, -R4 ;  /* 0x0000000f23187223 */ /* 0x080fe20000010804 */
[----:B------:R-:W-:Y:S01]  /*9c80*/  FFMA.FTZ R26, R39, R15, R26 ;  /* 0x0000000f271a7223 */ /* 0x000fe2000001001a */
[----:B------:R-:W-:-:S02]  /*9c90*/  HADD2.F32 R11, -RZ, R11.H1_H1 ;  /* 0x3000000bff0b7230 */ /* 0x000fc40000004100 */
[C---:B------:R-:W-:Y:S01]  /*9ca0*/  FFMA.FTZ R15, R28.reuse, R6, -R5 ;  /* 0x000000061c0f7223 */ /* 0x040fe20000010805 */
[----:B------:R-:W-:Y:S02]  /*9cb0*/  HADD2.F32 R35, -RZ, R38.H0_H0 ;  /* 0x20000026ff237230 */ /* 0x000fe40000004100 */
[----:B------:R-:W-:Y:S01]  /*9cc0*/  FMUL.FTZ R9, R28, R10 ;  /* 0x0000000a1c097220 */ /* 0x000fe20000410000 */
[----:B------:R-:W-:Y:S02]  /*9cd0*/  HADD2.F32 R37, -RZ, R44.H1_H1 ;  /* 0x3000002cff257230 */ /* 0x000fe40000004100 */
[--C-:B------:R-:W-:Y:S02]  /*9ce0*/  HADD2.F32 R5, -RZ, R13.reuse.H1_H1 ;  /* 0x3000000dff057230 */ /* 0x100fe40000004100 */
[----:B------:R-:W-:Y:S02]  /*9cf0*/  HADD2.F32 R33, -RZ, R13.H0_H0 ;  /* 0x2000000dff217230 */ /* 0x000fe40000004100 */
[----:B------:R-:W-:-:S02]  /*9d00*/  HADD2.F32 R3, -RZ, R7.H0_H0 ;  /* 0x20000007ff037230 */ /* 0x000fc40000004100 */
[----:B------:R-:W-:Y:S01]  /*9d10*/  FFMA.FTZ R13, R30, R6, R9 ;  /* 0x000000061e0d7223 */ /* 0x000fe20000010009 */
[----:B------:R-:W-:Y:S02]  /*9d20*/  HADD2.F32 R7, -RZ, R7.H1_H1 ;  /* 0x30000007ff077230 */ /* 0x000fe40000004100 */
[----:B------:R-:W-:Y:S01]  /*9d30*/  FMUL.FTZ R4, R35, R25 ;  /* 0x0000001923047220 */ /* 0x000fe20000410000 */
[----:B------:R-:W-:Y:S01]  /*9d40*/  FMUL.FTZ R10, R37, R11 ;  /* 0x0000000b250a7220 */ /* 0x000fe20000410000 */
[----:B------:R-:W-:Y:S01]  /*9d50*/  FMUL.FTZ R6, R5, R25 ;  /* 0x0000001905067220 */ /* 0x000fe20000410000 */
[----:B------:R-:W-:Y:S01]  /*9d60*/  FMUL.FTZ R30, R33, R11 ;  /* 0x0000000b211e7220 */ /* 0x000fe20000410000 */
[----:B------:R-:W-:Y:S01]  /*9d70*/  FFMA.FTZ R11, R5, R3, -R4 ;  /* 0x00000003050b7223 */ /* 0x000fe20000010804 */
[----:B------:R-:W-:Y:S01]  /*9d80*/  FFMA.FTZ R28, R33, R7, -R10 ;  /* 0x00000007211c7223 */ /* 0x000fe2000001080a */
[----:B------:R-:W-:Y:S01]  /*9d90*/  FFMA.FTZ R3, R35, R3, R6 ;  /* 0x0000000323037223 */ /* 0x000fe20000010006 */
[----:B------:R-:W-:Y:S01]  /*9da0*/  FFMA.FTZ R30, R37, R7, R30 ;  /* 0x00000007251e7223 */ /* 0x000fe2000001001e */
[----:B------:R-:W-:-:S02]  /*9db0*/  F2FP.F16.F32.PACK_AB R4, R8, R27 ;  /* 0x0000001b0804723e */ /* 0x000fc400000000ff */
[----:B------:R-:W-:Y:S02]  /*9dc0*/  F2FP.F16.F32.PACK_AB R5, R14, R31 ;  /* 0x0000001f0e05723e */ /* 0x000fe400000000ff */
[----:B------:R-:W-:Y:S02]  /*9dd0*/  F2FP.F16.F32.PACK_AB R6, R15, R24 ;  /* 0x000000180f06723e */ /* 0x000fe400000000ff */
[----:B------:R-:W-:Y:S02]  /*9de0*/  F2FP.F16.F32.PACK_AB R7, R28, R11 ;  /* 0x0000000b1c07723e */ /* 0x000fe400000000ff */
[----:B------:R-:W-:Y:S02]  /*9df0*/  F2FP.F16.F32.PACK_AB R8, R12, R29 ;  /* 0x0000001d0c08723e */ /* 0x000fe400000000ff */
[----:B------:R-:W-:Y:S02]  /*9e00*/  F2FP.F16.F32.PACK_AB R9, R20, R21 ;  /* 0x000000151409723e */ /* 0x000fe400000000ff */
[----:B------:R-:W-:-:S02]  /*9e10*/  F2FP.F16.F32.PACK_AB R10, R13, R26 ;  /* 0x0000001a0d0a723e */ /* 0x000fc400000000ff */
[----:B------:R-:W-:Y:S01]  /*9e20*/  F2FP.F16.F32.PACK_AB R11, R30, R3 ;  /* 0x000000031e0b723e */ /* 0x000fe200000000ff */
[----:B------:R2:W-:Y:S04]  /*9e30*/  STS.128 [R34+0x20400], R4 ;  /* 0x0204000422007388 */ /* 0x0005e80000000c00 */
[----:B------:R2:W-:Y:S02]  /*9e40*/  STS.128 [R0+0x20400], R8 ;  /* 0x0204000800007388 */ /* 0x0005e40000000c00 */
.L_x_676:
[----:B------:R-:W-:Y:S05]  /*9e50*/  BSYNC B0 ;  /* 0x0000000000007941 */ /* 0x000fea0003800000 */
.L_x_665:
[----:B------:R-:W-:Y:S01]  /*9e60*/  @!PT LDS RZ, [RZ] ;  /* 0x00000000fffff984 */ /* 0x000fe20000000800 */
[----:B------:R-:W-:Y:S01]  /*9e70*/  @!PT LDS RZ, [RZ] ;  /* 0x00000000fffff984 */ /* 0x000fe20000000800 */
[----:B------:R-:W-:Y:S01]  /*9e80*/  @!PT LDS RZ, [RZ] ;  /* 0x00000000fffff984 */ /* 0x000fe20000000800 */
[----:B------:R-:W-:Y:S01]  /*9e90*/  @!PT LDS RZ, [RZ] ;  /* 0x00000000fffff984 */ /* 0x000fe20000000800 */
[----:B------:R5:W-:Y:S06]  /*9ea0*/  MEMBAR.ALL.CTA ;  /* 0x0000000000007992 */ /* 0x000bec0000008000 */
[----:B-----5:R-:W5:Y:S01]  /*9eb0*/  FENCE.VIEW.ASYNC.S ;  /* 0x00000000000073c6 */ /* 0x020f620000000000 */
[----:B------:R-:W-:Y:S05]  /*9ec0*/  WARPSYNC.ALL ;  /* 0x0000000000007948 */ /* 0x000fea0003800000 */
[----:B-----5:R-:W-:Y:S06]  /*9ed0*/  BAR.SYNC.DEFER_BLOCKING 0xd, 0x80 ;  /* 0x0342000000007b1d */ /* 0x020fec0000010000 */
.L_x_662:
[----:B0-2---:R-:W-:-:S05]  /*9ee0*/  IMAD.U32 R0, RZ, RZ, UR37 ;  /* 0x00000025ff007e24 */ /* 0x005fca000f8e00ff */
[----:B------:R-:W-:-:S13]  /*9ef0*/  ISETP.NE.AND P0, PT, R0, 0x3, PT ;  /* 0x000000030000780c */ /* 0x000fda0003f05270 */
[----:B------:R-:W-:Y:S05]  /*9f00*/  @!P0 BRA `(.L_x_686) ;  /* 0x0000000000048947 */ /* 0x000fea0003800000 */
[----:B------:R-:W-:Y:S01]  /*9f10*/  BPT.TRAP 0x1 ;  /* 0x000000040000795c */ /* 0x000fe20000300000 */
.L_x_686:
[----:B-1----:R-:W-:Y:S01]  /*9f20*/  IMAD R12, R19, 0x8, R2 ;  /* 0x00000008130c7824 */ /* 0x002fe200078e0202 */
[----:B------:R-:W-:-:S04]  /*9f30*/  SHF.L.U32 R13, R185, 0x1f, RZ ;  /* 0x0000001fb90d7819 */ /* 0x000fc800000006ff */
[----:B------:R0:W1:Y:S01]  /*9f40*/  SYNCS.PHASECHK.TRANS64.TRYWAIT P1, [R12+URZ+0x28c30], R13 ;  /* 0x028c300d0c0075a7 */ /* 0x000062000802017f */
[----:B------:R-:W-:Y:S05]  /*9f50*/  @!P0 BRA `(.L_x_687) ;  /* 0x0000000000048947 */ /* 0x000fea0003800000 */
[----:B------:R-:W-:Y:S01]  /*9f60*/  BPT.TRAP 0x1 ;  /* 0x000000040000795c */ /* 0x000fe20000300000 */
.L_x_687:
[C---:B------:R-:W-:Y:S02]  /*9f70*/  VIADD R0, R2.reuse, 0x22400 ;  /* 0x0002240002007836 */ /* 0x040fe40000000000 */
[----:B------:R-:W-:-:S03]  /*9f80*/  VIADD R3, R2, 0x20400 ;  /* 0x0002040002037836 */ /* 0x000fc60000000000 */
[----:B------:R-:W-:Y:S02]  /*9f90*/  SHF.R.U32.HI R0, RZ, 0x4, R0 ;  /* 0x00000004ff007819 */ /* 0x000fe40000011600 */
[----:B------:R-:W-:Y:S02]  /*9fa0*/  SHF.R.U32.HI R3, RZ, 0x4, R3 ;  /* 0x00000004ff037819 */ /* 0x000fe40000011603 */
[----:B------:R-:W-:Y:S02]  /*9fb0*/  LOP3.LUT R0, R0, 0x3fff, RZ, 0xc0, !PT ;  /* 0x00003fff00007812 */ /* 0x000fe400078ec0ff */
[----:B------:R-:W-:Y:S02]  /*9fc0*/  LOP3.LUT R3, R3, 0x3fff, RZ, 0xc0, !PT ;  /* 0x00003fff03037812 */ /* 0x000fe400078ec0ff */
[----:B------:R-:W-:Y:S01]  /*9fd0*/  LOP3.LUT R0, R0, 0x10000, RZ, 0xfc, !PT ;  /* 0x0001000000007812 */ /* 0x000fe200078efcff */
[----:B-1----:R-:W-:Y:S06]  /*9fe0*/  @P1 BRA `(.L_x_688) ;  /* 0x0000000000081947 */ /* 0x002fec0003800000 */
[----:B------:R-:W1:Y:S02]  /*9ff0*/  SYNCS.PHASECHK.TRANS64.TRYWAIT P1, [R12+URZ+0x28c30], R13 ;  /* 0x028c300d0c0075a7 */ /* 0x000e64000802017f */
[----:B-1----:R-:W-:Y:S05]  /*a000*/  @!P1 BRA `(.L_x_689) ;  /* 0x0000011400249947 */ /* 0x002fea0003800000 */
.L_x_688:
[----:B------:R-:W-:Y:S01]  /*a010*/  IMAD R10, R19, 0x200, R0 ;  /* 0x00000200130a7824 */ /* 0x000fe200078e0200 */
[----:B------:R-:W-:Y:S01]  /*a020*/  LOP3.LUT R4, R3, 0x10000, RZ, 0xfc, !PT ;  /* 0x0001000003047812 */ /* 0x000fe200078efcff */
[----:B------:R-:W-:Y:S01]  /*a030*/  IMAD.MOV.U32 R5, RZ, RZ, 0x40000040 ;  /* 0x40000040ff057424 */ /* 0x000fe200078e00ff */
[----:B------:R-:W-:Y:S05]  /*a040*/  WARPSYNC.ALL ;  /* 0x0000000000007948 */ /* 0x000fea0003800000 */
[----:B------:R-:W-:Y:S01]  /*a050*/  IMAD.MOV.U32 R11, RZ, RZ, 0x40000040 ;  /* 0x40000040ff0b7424 */ /* 0x000fe200078e00ff */
[C---:B------:R-:W-:Y:S01]  /*a060*/  R2UR UR4, R4.reuse ;  /* 0x00000000040472ca */ /* 0x040fe200000e0000 */
[----:B---3--:R-:W-:Y:S01]  /*a070*/  WARPGROUP.ARRIVE ;  /* 0x00000000000079c5 */ /* 0x008fe20000000000 */
[----:B------:R-:W-:Y:S01]  /*a080*/  R2UR UR5, R5 ;  /* 0x00000000050572ca */ /* 0x000fe200000e0000 */
[----:B------:R-:W-:Y:S01]  /*a090*/  VIADD R8, R4, 0x2 ;  /* 0x0000000204087836 */ /* 0x000fe20000000000 */
[C---:B------:R-:W-:Y:S01]  /*a0a0*/  R2UR UR6, R10.reuse ;  /* 0x000000000a0672ca */ /* 0x040fe200000e0000 */
[C---:B------:R-:W-:Y:S01]  /*a0b0*/  VIADD R6, R10.reuse, 0x2 ;  /* 0x000000020a067836 */ /* 0x040fe20000000000 */
[----:B------:R-:W-:Y:S01]  /*a0c0*/  R2UR UR7, R11 ;  /* 0x000000000b0772ca */ /* 0x000fe200000e0000 */
[----:B------:R-:W-:Y:S01]  /*a0d0*/  IMAD.MOV.U32 R7, RZ, RZ, 0x40000040 ;  /* 0x40000040ff077424 */ /* 0x000fe200078e00ff */
[----:B------:R-:W-:Y:S01]  /*a0e0*/  MOV R9, 0x40000040 ;  /* 0x4000004000097802 */ /* 0x000fe20000000f00 */
[----:B------:R-:W-:-:S02]  /*a0f0*/  VIADD R14, R10, 0x4 ;  /* 0x000000040a0e7836 */ /* 0x000fc40000000000 */
[----:B------:R-:W-:Y:S02]  /*a100*/  IMAD.MOV.U32 R15, RZ, RZ, 0x40000040 ;  /* 0x40000040ff0f7424 */ /* 0x000fe400078e00ff */
[----:B------:R-:W-:Y:S02]  /*a110*/  VIADD R10, R10, 0x6 ;  /* 0x000000060a0a7836 */ /* 0x000fe40000000000 */
[----:B------:R-:W-:Y:S02]  /*a120*/  IMAD.MOV.U32 R5, RZ, RZ, 0x40000040 ;  /* 0x40000040ff057424 */ /* 0x000fe400078e00ff */
[----:B------:R-:W-:Y:S02]  /*a130*/  IMAD.MOV.U32 R11, RZ, RZ, 0x40000040 ;  /* 0x40000040ff0b7424 */ /* 0x000fe400078e00ff */
[----:B------:R-:W-:Y:S01]  /*a140*/  HGMMA.64x64x16.F32 R24, gdesc[UR4], RZ, !UPT, gsb0 ;  /* 0x00e00000041879f0 */ /* 0x000fe2000c0008ff */
[----:B------:R-:W-:Y:S02]  /*a150*/  R2UR UR4, R8 ;  /* 0x00000000080472ca */ /* 0x000fe400000e0000 */
[----:B------:R-:W-:-:S02]  /*a160*/  R2UR UR5, R9 ;  /* 0x00000000090572ca */ /* 0x000fc400000e0000 */
[----:B------:R-:W-:Y:S01]  /*a170*/  R2UR UR6, R6 ;  /* 0x00000000060672ca */ /* 0x000fe200000e0000 */
[C---:B------:R-:W-:Y:S01]  /*a180*/  VIADD R6, R4.reuse, 0x4 ;  /* 0x0000000404067836 */ /* 0x040fe20000000000 */
[----:B------:R-:W-:Y:S01]  /*a190*/  R2UR UR7, R7 ;  /* 0x00000000070772ca */ /* 0x000fe200000e0000 */
[----:B------:R-:W-:Y:S02]  /*a1a0*/  IMAD.MOV.U32 R7, RZ, RZ, 0x40000040 ;  /* 0x40000040ff077424 */ /* 0x000fe400078e00ff */
[----:B------:R-:W-:Y:S01]  /*a1b0*/  VIADD R4, R4, 0x6 ;  /* 0x0000000604047836 */ /* 0x000fe20000000000 */
[----:B------:R-:W-:Y:S02]  /*a1c0*/  WARPGROUP.DEPBAR.LE gsb0, 0x0 ;  /* 0x00008000000079c5 */ /* 0x000fe40000010000 */
[----:B------:R-:W-:-:S07]  /*a1d0*/  WARPGROUP.ARRIVE ;  /* 0x00000000000079c5 */ /* 0x000fce0000000000 */
[----:B------:R-:W-:Y:S01]  /*a1e0*/  HGMMA.64x64x16.F32 R24, gdesc[UR4], R24, gsb0 ;  /* 0x00e00000041879f0 */ /* 0x000fe20008000818 */
[----:B------:R-:W-:Y:S02]  /*a1f0*/  R2UR UR4, R6 ;  /* 0x00000000060472ca */ /* 0x000fe400000e0000 */
[----:B------:R-:W-:Y:S02]  /*a200*/  R2UR UR5, R7 ;  /* 0x00000000070572ca */ /* 0x000fe400000e0000 */
[----:B------:R-:W-:Y:S02]  /*a210*/  R2UR UR6, R14 ;  /* 0x000000000e0672ca */ /* 0x000fe400000e0000 */
[----:B------:R-:W-:Y:S01]  /*a220*/  R2UR UR7, R15 ;  /* 0x000000000f0772ca */ /* 0x000fe200000e0000 */
[----:B------:R-:W-:Y:S02]  /*a230*/  WARPGROUP.DEPBAR.LE gsb0, 0x0 ;  /* 0x00008000000079c5 */ /* 0x000fe40000010000 */
[----:B------:R-:W-:-:S10]  /*a240*/  WARPGROUP.ARRIVE ;  /* 0x00000000000079c5 */ /* 0x000fd40000000000 */
[----:B------:R-:W-:Y:S01]  /*a250*/  HGMMA.64x64x16.F32 R24, gdesc[UR4], R24, gsb0 ;  /* 0x00e00000041879f0 */ /* 0x000fe20008000818 */
[----:B------:R-:W-:Y:S02]  /*a260*/  R2UR UR4, R4 ;  /* 0x00000000040472ca */ /* 0x000fe400000e0000 */
[----:B------:R-:W-:Y:S02]  /*a270*/  R2UR UR5, R5 ;  /* 0x00000000050572ca */ /* 0x000fe400000e0000 */
[----:B------:R-:W-:Y:S02]  /*a280*/  R2UR UR6, R10 ;  /* 0x000000000a0672ca */ /* 0x000fe400000e0000 */
[----:B------:R-:W-:Y:S01]  /*a290*/  R2UR UR7, R11 ;  /* 0x000000000b0772ca */ /* 0x000fe200000e0000 */
[----:B------:R-:W-:Y:S02]  /*a2a0*/  WARPGROUP.DEPBAR.LE gsb0, 0x0 ;  /* 0x00008000000079c5 */ /* 0x000fe40000010000 */
[----:B------:R-:W-:-:S10]  /*a2b0*/  WARPGROUP.ARRIVE ;  /* 0x00000000000079c5 */ /* 0x000fd40000000000 */
[----:B------:R-:W-:Y:S03]  /*a2c0*/  HGMMA.64x64x16.F32 R24, gdesc[UR4], R24, gsb0 ;  /* 0x00e00000041879f0 */ /* 0x000fe60008000818 */
[----:B------:R-:W-:Y:S02]  /*a2d0*/  WARPGROUP.DEPBAR.LE gsb0, 0x0 ;  /* 0x00008000000079c5 */ /* 0x000fe40000010000 */
[----:B------:R-:W-:Y:S05]  /*a2e0*/  @!P0 BRA `(.L_x_690) ;  /* 0x0000000000048947 */ /* 0x000fea0003800000 */
[----:B------:R-:W-:Y:S01]  /*a2f0*/  BPT.TRAP 0x1 ;  /* 0x000000040000795c */ /* 0x000fe20000300000 */
.L_x_690:
[----:B------:R-:W2:Y:S01]  /*a300*/  LDL R58, [R1+0x48] ;  /* 0x00004800013a7983 */ /* 0x000ea20000100800 */
[----:B------:R-:W-:Y:S01]  /*a310*/  ULDC UR4, c[0x0][0x9d8] ;  /* 0x0002760000047ab9 */ /* 0x000fe20000000800 */
[----:B------:R-:W-:Y:S01]  /*a320*/  ULDC UR5, c[0x0][0x988] ;  /* 0x0002620000057ab9 */ /* 0x000fe20000000800 */
[----:B------:R-:W-:Y:S01]  /*a330*/  FMUL.FTZ R11, R24, UR4 ;  /* 0x00000004180b7c20 */ /* 0x000fe20008410000 */
[----:B------:R-:W-:Y:S01]  /*a340*/  FMUL.FTZ R14, R25, UR4 ;  /* 0x00000004190e7c20 */ /* 0x000fe20008410000 */
[----:B----4-:R-:W-:Y:S01]  /*a350*/  FMUL.FTZ R21, R28, UR4 ;  /* 0x000000041c157c20 */ /* 0x010fe20008410000 */
[----:B------:R-:W-:Y:S01]  /*a360*/  FMUL.FTZ R3, R26, UR4 ;  /* 0x000000041a037c20 */ /* 0x000fe20008410000 */
[----:B------:R-:W-:Y:S01]  /*a370*/  FMUL.FTZ R10, R27, UR4 ;  /* 0x000000041b0a7c20 */ /* 0x000fe20008410000 */
[----:B------:R-:W-:Y:S01]  /*a380*/  FMUL.FTZ R26, R29, UR4 ;  /* 0x000000041d1a7c20 */ /* 0x000fe20008410000 */
[----:B------:R-:W3:Y:S01]  /*a390*/  MUFU.TANH R11, R11 ;  /* 0x0000000b000b7308 */ /* 0x000ee20000002400 */
[----:B------:R-:W-:Y:S01]  /*a3a0*/  FMUL.FTZ R27, R38, UR4 ;  /* 0x00000004261b7c20 */ /* 0x000fe20008410000 */
[----:B------:R-:W-:Y:S01]  /*a3b0*/  FMUL.FTZ R38, R40, UR4 ;  /* 0x0000000428267c20 */ /* 0x000fe20008410000 */
[----:B------:R-:W-:-:S02]  /*a3c0*/  IMAD R40, R171, -0x40, R152 ;  /* 0xffffffc0ab287824 */ /* 0x000fc400078e0298 */
[----:B------:R-:W-:Y:S01]  /*a3d0*/  FMUL.FTZ R28, R32, UR4 ;  /* 0x00000004201c7c20 */ /* 0x000fe20008410000 */
[----:B------:R-:W-:Y:S01]  /*a3e0*/  FMUL.FTZ R15, R30, UR4 ;  /* 0x000000041e0f7c20 */ /* 0x000fe20008410000 */
[----:B------:R-:W-:Y:S01]  /*a3f0*/  FMUL.FTZ R30, R33, UR4 ;  /* 0x00000004211e7c20 */ /* 0x000fe20008410000 */
[----:B------:R-:W-:Y:S01]  /*a400*/  FMUL.FTZ R36, R36, UR4 ;  /* 0x0000000424247c20 */ /* 0x000fe20008410000 */
[----:B------:R-:W4:Y:S01]  /*a410*/  MUFU.TANH R14, R14 ;  /* 0x0000000e000e7308 */ /* 0x000f220000002400 */
        /* <DEDUP_REMOVED lines=21> */
[----:B------:R-:W-:-:S02]  /*a570*/  IMAD.U32 R168, RZ, RZ, UR5 ;  /* 0x00000005ffa87e24 */ /* 0x000fc4000f8e00ff */
[----:B------:R-:W1:Y:S08]  /*a580*/  MUFU.TANH R28, R28 ;  /* 0x0000001c001c7308 */ /* 0x000e700000002400 */
        /* <DEDUP_REMOVED lines=16> */
[----:B------:R1:W-:Y:S08]  /*a690*/  MUFU.TANH R67, R53 ;  /* 0x0000003500437308 */ /* 0x0003f00000002400 */
[----:B------:R-:W1:Y:S08]  /*a6a0*/  MUFU.TANH R31, R31 ;  /* 0x0000001f001f7308 */ /* 0x000e700000002400 */
[----:B------:R-:W1:Y:S08]  /*a6b0*/  MUFU.TANH R65, R65 ;  /* 0x0000004100417308 */ /* 0x000e700000002400 */
[----:B------:R-:W1:Y:S08]  /*a6c0*/  MUFU.TANH R33, R33 ;  /* 0x0000002100217308 */ /* 0x000e700000002400 */
[----:B------:R-:W1:Y:S08]  /*a6d0*/  MUFU.TANH R69, R69 ;  /* 0x0000004500457308 */ /* 0x000e700000002400 */
[----:B------:R-:W-:Y:S08]  /*a6e0*/  MUFU.TANH R46, R46 ;  /* 0x0000002e002e7308 */ /* 0x000ff00000002400 */
[----:B------:R-:W1:Y:S08]  /*a6f0*/  MUFU.TANH R50, R50 ;  /* 0x0000003200327308 */ /* 0x000e700000002400 */
[----:B------:R-:W1:Y:S08]  /*a700*/  MUFU.TANH R51, R51 ;  /* 0x0000003300337308 */ /* 0x000e700000002400 */
[----:B------:R-:W1:Y:S01]  /*a710*/  MUFU.TANH R54, R54 ;  /* 0x0000003600367308 */ /* 0x000e620000002400 */
[----:B--2---:R-:W-:-:S04]  /*a720*/  IADD3 R40, -R58, 0x40, R40 ;  /* 0x000000403a287810 */ /* 0x004fc80007ffe128 */
[C---:B------:R-:W-:Y:S02]  /*a730*/  ISETP.GT.AND P5, PT, R40.reuse, RZ, PT ;  /* 0x000000ff2800720c */ /* 0x040fe40003fa4270 */
[C---:B------:R-:W-:Y:S02]  /*a740*/  ISETP.GT.AND P4, PT, R40.reuse, 0x1, PT ;  /* 0x000000012800780c */ /* 0x040fe40003f84270 */
[----:B------:R-:W-:Y:S02]  /*a750*/  ISETP.GT.AND P3, PT, R40, 0x8, PT ;  /* 0x000000082800780c */ /* 0x000fe40003f64270 */
[----:B---3--:R-:W-:Y:S02]  /*a760*/  FSEL R32, R11, -INF , P5 ;  /* 0xff8000000b207808 */ /* 0x008fe40002800000 */
[----:B----4-:R-:W-:Y:S02]  /*a770*/  FSEL R41, R14, -INF , P4 ;  /* 0xff8000000e297808 */ /* 0x010fe40002000000 */
[----:B------:R-:W-:-:S02]  /*a780*/  ISETP.GT.AND P2, PT, R40, 0x9, PT ;  /* 0x000000092800780c */ /* 0x000fc40003f44270 */
[----:B0-----:R-:W-:Y:S02]  /*a790*/  FSEL R35, R21, -INF , P3 ;  /* 0xff80000015237808 */ /* 0x001fe40001800000 */
[----:B------:R-:W-:Y:S02]  /*a7a0*/  FMNMX.FTZ R14, R32, R41, !PT ;  /* 0x00000029200e7209 */ /* 0x000fe40007810000 */
[----:B------:R-:W-:Y:S02]  /*a7b0*/  ISETP.GT.AND P1, PT, R40, 0x10, PT ;  /* 0x000000102800780c */ /* 0x000fe40003f24270 */
[----:B-1----:R-:W-:Y:S02]  /*a7c0*/  FSEL R37, R26, -INF , P2 ;  /* 0xff8000001a257808 */ /* 0x002fe40001000000 */
[----:B------:R-:W-:Y:S02]  /*a7d0*/  FMNMX.FTZ R14, R35, R14, !PT ;  /* 0x0000000e230e7209 */ /* 0x000fe40007810000 */
[----:B------:R-:W-:-:S02]  /*a7e0*/  ISETP.GT.AND P6, PT, R40, 0x11, PT ;  /* 0x000000112800780c */ /* 0x000fc40003fc4270 */
[----:B------:R-:W-:Y:S02]  /*a7f0*/  FSEL R39, R28, -INF , P1 ;  /* 0xff8000001c277808 */ /* 0x000fe40000800000 */
[----:B------:R-:W-:Y:S02]  /*a800*/  FMNMX.FTZ R14, R37, R14, !PT ;  /* 0x0000000e250e7209 */ /* 0x000fe40007810000 */
[----:B------:R-:W-:Y:S02]  /*a810*/  FSEL R3, R3, -INF , P5 ;  /* 0xff80000003037808 */ /* 0x000fe40002800000 */
[----:B------:R-:W-:Y:S02]  /*a820*/  ISETP.GT.AND P5, PT, R40, 0x18, PT ;  /* 0x000000182800780c */ /* 0x000fe40003fa4270 */
[----:B------:R-:W-:Y:S02]  /*a830*/  FSEL R43, R30, -INF , P6 ;  /* 0xff8000001e2b7808 */ /* 0x000fe40003000000 */
[----:B------:R-:W-:-:S02]  /*a840*/  FMNMX.FTZ R14, R39, R14, !PT ;  /* 0x0000000e270e7209 */ /* 0x000fc40007810000 */
[----:B------:R-:W-:Y:S02]  /*a850*/  FSEL R10, R10, -INF , P4 ;  /* 0xff8000000a0a7808 */ /* 0x000fe40002000000 */
[----:B------:R-:W-:Y:S02]  /*a860*/  ISETP.GT.AND P4, PT, R40, 0x19, PT ;  /* 0x000000192800780c */ /* 0x000fe40003f84270 */
[----:B------:R-:W-:Y:S02]  /*a870*/  FSEL R45, R36, -INF , P5 ;  /* 0xff800000242d7808 */ /* 0x000fe40002800000 */
[----:B------:R-:W-:Y:S02]  /*a880*/  FMNMX.FTZ R14, R43, R14, !PT ;  /* 0x0000000e2b0e7209 */ /* 0x000fe40007810000 */
[----:B------:R-:W-:Y:S02]  /*a890*/  FSEL R11, R15, -INF , P3 ;  /* 0xff8000000f0b7808 */ /* 0x000fe40001800000 */
        /* <DEDUP_REMOVED lines=8> */
[C---:B------:R-:W-:Y:S02]  /*a920*/  ISETP.GT.AND P1, PT, R40.reuse, 0x28, PT ;  /* 0x000000282800780c */ /* 0x040fe40003f24270 */
        /* <DEDUP_REMOVED lines=23> */
[----:B------:R-:W-:Y:S02]  /*aaa0*/  FMNMX.FTZ R14, R69, R14, !PT ;  /* 0x0000000e450e7209 */ /* 0x000fe40007810000 */
[----:B------:R-:W-:Y:S02]  /*aab0*/  FSEL R73, R50, -INF , P5 ;  /* 0xff80000032497808 */ /* 0x000fe40002800000 */
[----:B------:R-:W-:Y:S02]  /*aac0*/  FMNMX.FTZ R20, R67, R14, !PT ;  /* 0x0000000e43147209 */ /* 0x000fe40007810000 */
[----:B------:R-:W-:Y:S02]  /*aad0*/  FMNMX.FTZ R14, R3, R10, !PT ;  /* 0x0000000a030e7209 */ /* 0x000fe40007810000 */
[----:B------:R-:W-:Y:S01]  /*aae0*/  FSEL R51, R51, -INF , P4 ;  /* 0xff80000033337808 */ /* 0x000fe20002000000 */
[----:B------:R-:W0:Y:S01]  /*aaf0*/  SHFL.BFLY PT, R71, R20, 0x2, 0x1f ;  /* 0x0c401f0014477f89 */ /* 0x000e2200000e0000 */
[----:B------:R-:W-:-:S04]  /*ab00*/  FMNMX.FTZ R14, R11, R14, !PT ;  /* 0x0000000e0b0e7209 */ /* 0x000fc80007810000 */
[----:B------:R-:W-:-:S04]  /*ab10*/  FMNMX.FTZ R14, R15, R14, !PT ;  /* 0x0000000e0f0e7209 */ /* 0x000fc80007810000 */
[----:B------:R-:W-:-:S04]  /*ab20*/  FMNMX.FTZ R14, R21, R14, !PT ;  /* 0x0000000e150e7209 */ /* 0x000fc80007810000 */
[----:B------:R-:W-:-:S04]  /*ab30*/  FMNMX.FTZ R14, R25, R14, !PT ;  /* 0x0000000e190e7209 */ /* 0x000fc80007810000 */
[----:B------:R-:W-:Y:S02]  /*ab40*/  FMNMX.FTZ R14, R27, R14, !PT ;  /* 0x0000000e1b0e7209 */ /* 0x000fe40007810000 */
[----:B0-----:R-:W-:Y:S02]  /*ab50*/  FMNMX.FTZ R169, R20, R71, !PT ;  /* 0x0000004714a97209 */ /* 0x001fe40007810000 */
[----:B------:R0:W1:Y:S01]  /*ab60*/  MUFU.TANH R71, R47 ;  /* 0x0000002f00477308 */ /* 0x0000620000002400 */
[----:B------:R-:W-:Y:S01]  /*ab70*/  FMNMX.FTZ R20, R29, R14, !PT ;  /* 0x0000000e1d147209 */ /* 0x000fe20007810000 */
[----:B------:R-:W-:Y:S01]  /*ab80*/  FMUL.FTZ R14, R55, UR4 ;  /* 0x00000004370e7c20 */ /* 0x000fe20008410000 */
[----:B------:R-:W2:Y:S01]  /*ab90*/  SHFL.BFLY PT, R24, R169, 0x1, 0x1f ;  /* 0x0c201f00a9187f89 */ /* 0x000ea200000e0000 */
[----:B------:R-:W-:Y:S02]  /*aba0*/  FSEL R55, R54, -INF , P3 ;  /* 0xff80000036377808 */ /* 0x000fe40001800000 */
[----:B------:R-:W-:-:S02]  /*abb0*/  FMNMX.FTZ R20, R31, R20, !PT ;  /* 0x000000141f147209 */ /* 0x000fc40007810000 */
[----:B------:R-:W3:Y:S01]  /*abc0*/  MUFU.TANH R14, R14 ;  /* 0x0000000e000e7308 */ /* 0x000ee20000002400 */
[----:B0-----:R-:W-:Y:S02]  /*abd0*/  FSEL R47, R46, -INF , P1 ;  /* 0xff8000002e2f7808 */ /* 0x001fe40000800000 */
[----:B------:R-:W-:-:S04]  /*abe0*/  FMNMX.FTZ R20, R33, R20, !PT ;  /* 0x0000001421147209 */ /* 0x000fc80007810000 */
[----:B------:R-:W-:Y:S02]  /*abf0*/  FMNMX.FTZ R20, R47, R20, !PT ;  /* 0x000000142f147209 */ /* 0x000fe40007810000 */
[----:B-1----:R-:W-:-:S04]  /*ac00*/  FSEL R71, R71, -INF , P6 ;  /* 0xff80000047477808 */ /* 0x002fc80003000000 */
[----:B------:R-:W-:-:S04]  /*ac10*/  FMNMX.FTZ R20, R71, R20, !PT ;  /* 0x0000001447147209 */ /* 0x000fc80007810000 */
[----:B------:R-:W-:Y:S02]  /*ac20*/  FMNMX.FTZ R20, R73, R20, !PT ;  /* 0x0000001449147209 */ /* 0x000fe40007810000 */
[----:B--2---:R-:W-:Y:S02]  /*ac30*/  FMNMX.FTZ R169, R169, R24, !PT ;  /* 0x00000018a9a97209 */ /* 0x004fe40007810000 */
[----:B------:R-:W-:Y:S02]  /*ac40*/  FMNMX.FTZ R20, R51, R20, !PT ;  /* 0x0000001433147209 */ /* 0x000fe40007810000 */
[C---:B------:R-:W-:Y:S01]  /*ac50*/  FSETP.NEU.FTZ.AND P1, PT, R169.reuse, -INF , PT ;  /* 0xff800000a900780b */ /* 0x040fe20003f3d000 */
[----:B------:R-:W-:Y:S01]  /*ac60*/  FMUL.FTZ R26, R169, R168 ;  /* 0x000000a8a91a7220 */ /* 0x000fe20000410000 */
[----:B---3--:R-:W-:Y:S02]  /*ac70*/  FSEL R75, R14, -INF , P2 ;  /* 0xff8000000e4b7808 */ /* 0x008fe40001000000 */
[----:B------:R-:W-:-:S02]  /*ac80*/  FMNMX.FTZ R20, R55, R20, !PT ;  /* 0x0000001437147209 */ /* 0x000fc40007810000 */
[----:B------:R-:W-:Y:S02]  /*ac90*/  FSEL R26, R26, RZ, P1 ;  /* 0x000000ff1a1a7208 */ /* 0x000fe40000800000 */
[----:B------:R-:W-:-:S03]  /*aca0*/  FMNMX.FTZ R20, R75, R20, !PT ;  /* 0x000000144b147209 */ /* 0x000fc60007810000 */
[-CC-:B-----5:R-:W-:Y:S01]  /*acb0*/  FFMA.FTZ R154, R35, R168.reuse, -R26.reuse ;  /* 0x000000a8239a7223 */ /* 0x1a0fe2000001081a */
[-CC-:B------:R-:W-:Y:S01]  /*acc0*/  FFMA.FTZ R158, R45, R168.reuse, -R26.reuse ;  /* 0x000000a82d9e7223 */ /* 0x180fe2000001081a */
[----:B------:R-:W0:Y:S01]  /*acd0*/  SHFL.BFLY PT, R35, R20, 0x2, 0x1f ;  /* 0x0c401f0014237f89 */ /* 0x000e2200000e0000 */
[-CC-:B------:R-:W-:Y:S01]  /*ace0*/  FFMA.FTZ R77, R37, R168.reuse, -R26.reuse ;  /* 0x000000a8254d7223 */ /* 0x180fe2000001081a */
        /* <DEDUP_REMOVED lines=12> */
[----:B------:R-:W-:Y:S08]  /*adb0*/  MUFU.EX2 R152, R152 ;  /* 0x0000009800987308 */ /* 0x000ff00000000800 */
[----:B------:R-:W1:Y:S01]  /*adc0*/  MUFU.EX2 R41, R41 ;  /* 0x0000002900297308 */ /* 0x000e620000000800 */
[----:B0-----:R-:W-:Y:S01]  /*add0*/  FMNMX.FTZ R35, R20, R35, !PT ;  /* 0x0000002314237209 */ /* 0x001fe20007810000 */
[----:B------:R-:W-:-:S04]  /*ade0*/  FFMA.FTZ R20, R63, R168, -R26 ;  /* 0x000000a83f147223 */ /* 0x000fc8000001081a */
[----:B------:R-:W0:Y:S02]  /*adf0*/  SHFL.BFLY PT, R170, R35, 0x1, 0x1f ;  /* 0x0c201f0023aa7f89 */ /* 0x000e2400000e0000 */
[----:B------:R-:W2:Y:S08]  /*ae00*/  MUFU.EX2 R154, R154 ;  /* 0x0000009a009a7308 */ /* 0x000eb00000000800 */
[----:B------:R-:W3:Y:S08]  /*ae10*/  MUFU.EX2 R77, R77 ;  /* 0x0000004d004d7308 */ /* 0x000ef00000000800 */
[----:B------:R-:W4:Y:S01]  /*ae20*/  MUFU.EX2 R156, R156 ;  /* 0x0000009c009c7308 */ /* 0x000f220000000800 */
[----:B0-----:R-:W-:-:S07]  /*ae30*/  FMNMX.FTZ R170, R35, R170, !PT ;  /* 0x000000aa23aa7209 */ /* 0x001fce0007810000 */
[----:B------:R-:W0:Y:S01]  /*ae40*/  MUFU.EX2 R43, R43 ;  /* 0x0000002b002b7308 */ /* 0x000e220000000800 */
[C---:B------:R-:W-:Y:S01]  /*ae50*/  FSETP.NEU.FTZ.AND P1, PT, R170.reuse, -INF , PT ;  /* 0xff800000aa00780b */ /* 0x040fe20003f3d000 */
[----:B------:R-:W-:-:S06]  /*ae60*/  FMUL.FTZ R28, R170, R168 ;  /* 0x000000a8aa1c7220 */ /* 0x000fcc0000410000 */
[----:B------:R-:W0:Y:S01]  /*ae70*/  MUFU.EX2 R158, R158 ;  /* 0x0000009e009e7308 */ /* 0x000e220000000800 */
[----:B------:R-:W-:-:S05]  /*ae80*/  FSEL R26, R28, RZ, P1 ;  /* 0x000000ff1c1a7208 */ /* 0x000fca0000800000 */
[-CC-:B------:R-:W-:Y:S01]  /*ae90*/  FFMA.FTZ R153, R3, R168.reuse, -R26.reuse ;  /* 0x000000a803997223 */ /* 0x180fe2000001081a */
[-CC-:B------:R-:W-:Y:S01]  /*aea0*/  FFMA.FTZ R10, R10, R168.reuse, -R26.reuse ;  /* 0x000000a80a0a7223 */ /* 0x180fe2000001081a */
[-CC-:B------:R-:W-:Y:S01]  /*aeb0*/  FFMA.FTZ R155, R11, R168.reuse, -R26.reuse ;  /* 0x000000a80b9b7223 */ /* 0x180fe2000001081a */
[-CC-:B------:R-:W-:Y:S01]  /*aec0*/  FFMA.FTZ R28, R15, R168.reuse, -R26.reuse ;  /* 0x000000a80f1c7223 */ /* 0x180fe2000001081a */
[-CC-:B------:R-:W-:Y:S01]  /*aed0*/  FFMA.FTZ R157, R21, R168.reuse, -R26.reuse ;  /* 0x000000a8159d7223 */ /* 0x180fe2000001081a */
[-CC-:B------:R-:W-:Y:S01]  /*aee0*/  FFMA.FTZ R30, R25, R168.reuse, -R26.reuse ;  /* 0x000000a8191e7223 */ /* 0x180fe2000001081a */
[----:B------:R-:W-:Y:S01]  /*aef0*/  MUFU.EX2 R153, R153 ;  /* 0x0000009900997308 */ /* 0x000fe20000000800 */
[-CC-:B------:R-:W-:Y:S01]  /*af00*/  FFMA.FTZ R159, R27, R168.reuse, -R26.reuse ;  /* 0x000000a81b9f7223 */ /* 0x180fe2000001081a */
[----:B-1----:R-:W-:Y:S01]  /*af10*/  FADD.FTZ R15, R152, R41 ;  /* 0x00000029980f7221 */ /* 0x002fe20000010000 */
[-CC-:B------:R-:W-:Y:S01]  /*af20*/  FFMA.FTZ R32, R29, R168.reuse, -R26.reuse ;  /* 0x000000a81d207223 */ /* 0x180fe2000001081a */
[-CC-:B------:R-:W-:Y:S01]  /*af30*/  FFMA.FTZ R161, R31, R168.reuse, -R26.reuse ;  /* 0x000000a81fa17223 */ /* 0x180fe2000001081a */
[-CC-:B------:R-:W-:Y:S01]  /*af40*/  FFMA.FTZ R34, R33, R168.reuse, -R26.reuse ;  /* 0x000000a821227223 */ /* 0x180fe2000001081a */
[----:B--2---:R-:W-:Y:S01]  /*af50*/  FADD.FTZ R38, R154, R15 ;  /* 0x0000000f9a267221 */ /* 0x004fe20000010000 */
[----:B------:R-:W-:Y:S01]  /*af60*/  FFMA.FTZ R36, R47, R168, -R26 ;  /* 0x000000a82f247223 */ /* 0x000fe2000001081a */
[----:B------:R-:W1:Y:S01]  /*af70*/  MUFU.EX2 R10, R10 ;  /* 0x0000000a000a7308 */ /* 0x000e620000000800 */
[----:B------:R-:W-:-:S02]  /*af80*/  VIADD R15, R12, 0x28c40 ;  /* 0x00028c400c0f7836 */ /* 0x000fc40000000000 */
[----:B---3--:R-:W-:Y:S01]  /*af90*/  FADD.FTZ R25, R77, R38 ;  /* 0x000000264d197221 */ /* 0x008fe20000010000 */
[-CC-:B------:R-:W-:Y:S01]  /*afa0*/  FFMA.FTZ R3, R71, R168.reuse, -R26.reuse ;  /* 0x000000a847037223 */ /* 0x180fe2000001081a */
[-CC-:B------:R-:W-:Y:S01]  /*afb0*/  FFMA.FTZ R11, R73, R168.reuse, -R26.reuse ;  /* 0x000000a8490b7223 */ /* 0x180fe2000001081a */
[----:B------:R-:W-:Y:S01]  /*afc0*/  FFMA.FTZ R38, R51, R168, -R26 ;  /* 0x000000a833267223 */ /* 0x000fe2000001081a */
[----:B----4-:R-:W-:Y:S01]  /*afd0*/  FADD.FTZ R42, R156, R25 ;  /* 0x000000199c2a7221 */ /* 0x010fe20000010000 */
[----:B------:R-:W-:Y:S01]  /*afe0*/  PRMT R15, R190, 0x654, R15 ;  /* 0x00000654be0f7816 */ /* 0x000fe2000000000f */
[----:B------:R-:W2:Y:S01]  /*aff0*/  MUFU.EX2 R155, R155 ;  /* 0x0000009b009b7308 */ /* 0x000ea20000000800 */
[----:B------:R-:W-:Y:S01]  /*b000*/  F2FP.F16.F32.PACK_AB R152, R41, R152 ;  /* 0x000000982998723e */ /* 0x000fe200000000ff */
[----:B0-----:R-:W-:Y:S01]  /*b010*/  FADD.FTZ R25, R43, R42 ;  /* 0x0000002a2b197221 */ /* 0x001fe20000010000 */
[----:B------:R0:W-:Y:S01]  /*b020*/  SYNCS.ARRIVE.TRANS64.RED.A1T0 RZ, [R15+URZ], RZ ;  /* 0x000000ff0fff79a7 */ /* 0x0001e2000810043f */
[----:B------:R-:W-:-:S02]  /*b030*/  F2FP.F16.F32.PACK_AB R154, R77, R154 ;  /* 0x0000009a4d9a723e */ /* 0x000fc400000000ff */
[----:B------:R-:W-:Y:S01]  /*b040*/  FADD.FTZ R42, R158, R25 ;  /* 0x000000199e2a7221 */ /* 0x000fe20000010000 */
[----:B------:R-:W-:Y:S01]  /*b050*/  F2FP.F16.F32.PACK_AB R156, R43, R156 ;  /* 0x0000009c2b9c723e */ /* 0x000fe200000000ff */
[----:B------:R-:W3:Y:S01]  /*b060*/  MUFU.EX2 R28, R28 ;  /* 0x0000001c001c7308 */ /* 0x000ee20000000800 */
[----:B-1----:R-:W-:Y:S01]  /*b070*/  FADD.FTZ R40, R153, R10 ;  /* 0x0000000a99287221 */ /* 0x002fe20000010000 */
[----:B------:R-:W-:Y:S01]  /*b080*/  F2FP.F16.F32.PACK_AB R153, R10, R153 ;  /* 0x000000990a99723e */ /* 0x000fe200000000ff */
[-CC-:B0-----:R-:W-:Y:S01]  /*b090*/  FFMA.FTZ R15, R55, R168.reuse, -R26.reuse ;  /* 0x000000a8370f7223 */ /* 0x181fe2000001081a */
[----:B------:R-:W-:-:S04]  /*b0a0*/  FFMA.FTZ R26, R75, R168, -R26 ;  /* 0x000000a84b1a7223 */ /* 0x000fc8000001081a */
[----:B------:R-:W0:Y:S01]  /*b0b0*/  MUFU.EX2 R157, R157 ;  /* 0x0000009d009d7308 */ /* 0x000e220000000800 */
[----:B--2---:R-:W-:-:S07]  /*b0c0*/  FADD.FTZ R21, R155, R40 ;  /* 0x000000289b157221 */ /* 0x004fce0000010000 */
[----:B------:R-:W1:Y:S01]  /*b0d0*/  MUFU.EX2 R30, R30 ;  /* 0x0000001e001e7308 */ /* 0x000e620000000800 */
[C---:B---3--:R-:W-:Y:S01]  /*b0e0*/  FADD.FTZ R40, R28.reuse, R21 ;  /* 0x000000151c287221 */ /* 0x048fe20000010000 */
[----:B------:R-:W-:Y:S01]  /*b0f0*/  F2FP.F16.F32.PACK_AB R155, R28, R155 ;  /* 0x0000009b1c9b723e */ /* 0x000fe200000000ff */
[----:B------:R-:W-:Y:S06]  /*b100*/  BAR.SYNC.DEFER_BLOCKING 0xf, 0x100 ;  /* 0x03c4000000007b1d */ /* 0x000fec0000010000 */
[----:B------:R-:W2:Y:S01]  /*b110*/  MUFU.EX2 R159, R159 ;  /* 0x0000009f009f7308 */ /* 0x000ea20000000800 */
[----:B0-----:R-:W-:-:S07]  /*b120*/  FADD.FTZ R21, R157, R40 ;  /* 0x000000289d157221 */ /* 0x001fce0000010000 */
[----:B------:R-:W0:Y:S01]  /*b130*/  MUFU.EX2 R45, R45 ;  /* 0x0000002d002d7308 */ /* 0x000e220000000800 */
[C---:B-1----:R-:W-:Y:S01]  /*b140*/  FADD.FTZ R40, R30.reuse, R21 ;  /* 0x000000151e287221 */ /* 0x042fe20000010000 */
[----:B------:R-:W-:-:S06]  /*b150*/  F2FP.F16.F32.PACK_AB R157, R30, R157 ;  /* 0x0000009d1e9d723e */ /* 0x000fcc00000000ff */
[----:B------:R-:W1:Y:S01]  /*b160*/  MUFU.EX2 R32, R32 ;  /* 0x0000002000207308 */ /* 0x000e620000000800 */
[----:B--2---:R-:W-:Y:S01]  /*b170*/  FADD.FTZ R21, R159, R40 ;  /* 0x000000289f157221 */ /* 0x004fe20000010000 */
[----:B------:R2:W-:Y:S06]  /*b180*/  STSM.16.M88.4 [R199+0x26800], R152 ;  /* 0x02680098c7007844 */ /* 0x0005ec0000000200 */
[----:B------:R-:W3:Y:S01]  /*b190*/  MUFU.EX2 R160, R160 ;  /* 0x000000a000a07308 */ /* 0x000ee20000000800 */
[C---:B0-----:R-:W-:Y:S01]  /*b1a0*/  FADD.FTZ R25, R45.reuse, R42 ;  /* 0x0000002a2d197221 */ /* 0x041fe20000010000 */
[----:B------:R-:W-:-:S06]  /*b1b0*/  F2FP.F16.F32.PACK_AB R158, R45, R158 ;  /* 0x0000009e2d9e723e */ /* 0x000fcc00000000ff */
[----:B------:R-:W0:Y:S01]  /*b1c0*/  MUFU.EX2 R161, R161 ;  /* 0x000000a100a17308 */ /* 0x000e220000000800 */
[C---:B-1----:R-:W-:Y:S01]  /*b1d0*/  FADD.FTZ R40, R32.reuse, R21 ;  /* 0x0000001520287221 */ /* 0x042fe20000010000 */
[----:B------:R-:W-:-:S05]  /*b1e0*/  F2FP.F16.F32.PACK_AB R159, R32, R159 ;  /* 0x0000009f209f723e */ /* 0x000fca00000000ff */
[----:B------:R2:W-:Y:S01]  /*b1f0*/  STSM.16.M88.4 [R200], R156 ;  /* 0x0000009cc8007844 */ /* 0x0005e20000000200 */
[----:B------:R-:W1:Y:S01]  /*b200*/  MUFU.EX2 R49, R49 ;  /* 0x0000003100317308 */ /* 0x000e620000000800 */
[----:B---3--:R-:W-:-:S07]  /*b210*/  FADD.FTZ R42, R160, R25 ;  /* 0x00000019a02a7221 */ /* 0x008fce0000010000 */
[----:B------:R-:W3:Y:S01]  /*b220*/  MUFU.EX2 R34, R34 ;  /* 0x0000002200227308 */ /* 0x000ee20000000800 */
[----:B0-----:R-:W-:-:S07]  /*b230*/  FADD.FTZ R21, R161, R40 ;  /* 0x00000028a1157221 */ /* 0x001fce0000010000 */
[----:B------:R-:W0:Y:S01]  /*b240*/  MUFU.EX2 R37, R37 ;  /* 0x0000002500257308 */ /* 0x000e220000000800 */
[C---:B-1----:R-:W-:Y:S01]  /*b250*/  FADD.FTZ R42, R49.reuse, R42 ;  /* 0x0000002a312a7221 */ /* 0x042fe20000010000 */
[----:B------:R-:W-:-:S06]  /*b260*/  F2FP.F16.F32.PACK_AB R160, R49, R160 ;  /* 0x000000a031a0723e */ /* 0x000fcc00000000ff */
[----:B------:R-:W1:Y:S01]  /*b270*/  MUFU.EX2 R36, R36 ;  /* 0x0000002400247308 */ /* 0x000e620000000800 */
[C---:B---3--:R-:W-:Y:S01]  /*b280*/  FADD.FTZ R21, R34.reuse, R21 ;  /* 0x0000001522157221 */ /* 0x048fe20000010000 */
[----:B------:R-:W-:-:S06]  /*b290*/  F2FP.F16.F32.PACK_AB R161, R34, R161 ;  /* 0x000000a122a1723e */ /* 0x000fcc00000000ff */
[----:B------:R-:W3:Y:S01]  /*b2a0*/  MUFU.EX2 R14, R14 ;  /* 0x0000000e000e7308 */ /* 0x000ee20000000800 */
[----:B0-----:R-:W-:-:S07]  /*b2b0*/  FADD.FTZ R25, R37, R42 ;  /* 0x0000002a25197221 */ /* 0x001fce0000010000 */
[----:B------:R-:W0:Y:S01]  /*b2c0*/  MUFU.EX2 R3, R3 ;  /* 0x0000000300037308 */ /* 0x000e220000000800 */
[----:B-1----:R-:W-:-:S07]  /*b2d0*/  FADD.FTZ R10, R36, R21 ;  /* 0x00000015240a7221 */ /* 0x002fce0000010000 */
[----:B------:R-:W-:Y:S01]  /*b2e0*/  MUFU.EX2 R20, R20 ;  /* 0x0000001400147308 */ /* 0x000fe20000000800 */
[C---:B---3--:R-:W-:Y:S01]  /*b2f0*/  FADD.FTZ R25, R14.reuse, R25 ;  /* 0x000000190e197221 */ /* 0x048fe20000010000 */
[----:B------:R-:W-:-:S06]  /*b300*/  F2FP.F16.F32.PACK_AB R162, R14, R37 ;  /* 0x000000250ea2723e */ /* 0x000fcc00000000ff */
[----:B------:R-:W1:Y:S01]  /*b310*/  MUFU.EX2 R35, R65 ;  /* 0x0000004100237308 */ /* 0x000e620000000800 */
[C---:B0-----:R-:W-:Y:S01]  /*b320*/  FADD.FTZ R10, R3.reuse, R10 ;  /* 0x0000000a030a7221 */ /* 0x041fe20000010000 */
[----:B------:R-:W-:-:S05]  /*b330*/  F2FP.F16.F32.PACK_AB R163, R3, R36 ;  /* 0x0000002403a3723e */ /* 0x000fca00000000ff */
[----:B------:R2:W-:Y:S01]  /*b340*/  STSM.16.M88.4 [R202], R160 ;  /* 0x000000a0ca007844 */ /* 0x0005e20000000200 */
[----:B------:R-:W-:Y:S08]  /*b350*/  MUFU.EX2 R11, R11 ;  /* 0x0000000b000b7308 */ /* 0x000ff00000000800 */
[----:B------:R-:W0:Y:S01]  /*b360*/  MUFU.EX2 R38, R38 ;  /* 0x0000002600267308 */ /* 0x000e220000000800 */
[----:B-1----:R-:W-:Y:S01]  /*b370*/  F2FP.F16.F32.PACK_AB R164, R35, R20 ;  /* 0x0000001423a4723e */ /* 0x002fe200000000ff */
[----:B------:R-:W-:-:S04]  /*b380*/  FADD.FTZ R20, R20, R25 ;  /* 0x0000001914147221 */ /* 0x000fc80000010000 */
[----:B------:R-:W-:Y:S02]  /*b390*/  FADD.FTZ R35, R35, R20 ;  /* 0x0000001423237221 */ /* 0x000fe40000010000 */
[----:B------:R-:W-:Y:S08]  /*b3a0*/  MUFU.EX2 R24, R24 ;  /* 0x0000001800187308 */ /* 0x000ff00000000800 */
[----:B------:R-:W1:Y:S01]  /*b3b0*/  MUFU.EX2 R39, R39 ;  /* 0x0000002700277308 */ /* 0x000e620000000800 */
[----:B0-----:R-:W-:Y:S01]  /*b3c0*/  F2FP.F16.F32.PACK_AB R165, R38, R11 ;  /* 0x0000000b26a5723e */ /* 0x001fe200000000ff */
[----:B------:R-:W-:-:S04]  /*b3d0*/  FADD.FTZ R11, R11, R10 ;  /* 0x0000000a0b0b7221 */ /* 0x000fc80000010000 */
[----:B------:R-:W-:Y:S02]  /*b3e0*/  FADD.FTZ R38, R38, R11 ;  /* 0x0000000b26267221 */ /* 0x000fe40000010000 */
[----:B------:R-:W-:Y:S08]  /*b3f0*/  MUFU.EX2 R15, R15 ;  /* 0x0000000f000f7308 */ /* 0x000ff00000000800 */
[----:B------:R-:W0:Y:S01]  /*b400*/  MUFU.EX2 R26, R26 ;  /* 0x0000001a001a7308 */ /* 0x000e220000000800 */
[----:B-1----:R-:W-:Y:S01]  /*b410*/  F2FP.F16.F32.PACK_AB R166, R39, R24 ;  /* 0x0000001827a6723e */ /* 0x002fe200000000ff */
[----:B------:R-:W-:-:S04]  /*b420*/  FADD.FTZ R24, R24, R35 ;  /* 0x0000002318187221 */ /* 0x000fc80000010000 */
[----:B------:R-:W-:Y:S01]  /*b430*/  FADD.FTZ R3, R39, R24 ;  /* 0x0000001827037221 */ /* 0x000fe20000010000 */
[----:B0-----:R-:W-:Y:S01]  /*b440*/  F2FP.F16.F32.PACK_AB R167, R26, R15 ;  /* 0x0000000f1aa7723e */ /* 0x001fe200000000ff */
[----:B------:R-:W-:-:S04]  /*b450*/  FADD.FTZ R15, R15, R38 ;  /* 0x000000260f0f7221 */ /* 0x000fc80000010000 */
[----:B------:R2:W-:Y:S01]  /*b460*/  STSM.16.M88.4 [R201], R164 ;  /* 0x000000a4c9007844 */ /* 0x0005e20000000200 */
[----:B------:R-:W-:Y:S01]  /*b470*/  FADD.FTZ R10, R26, R15 ;  /* 0x0000000f1a0a7221 */ /* 0x000fe20000010000 */
[----:B------:R-:W-:Y:S06]  /*b480*/  @!P0 BRA `(.L_x_691) ;  /* 0x0000000000048947 */ /* 0x000fec0003800000 */
[----:B------:R-:W-:Y:S01]  /*b490*/  BPT.TRAP 0x1 ;  /* 0x000000040000795c */ /* 0x000fe20000300000 */
.L_x_691:
[----:B------:R0:W1:Y:S01]  /*b4a0*/  SYNCS.PHASECHK.TRANS64.TRYWAIT P1, [R12+URZ+0x28c50], R13 ;  /* 0x028c500d0c0075a7 */ /* 0x000062000802017f */
[----:B------:R-:W-:Y:S05]  /*b4b0*/  @!P0 BRA `(.L_x_692) ;  /* 0x0000000000048947 */ /* 0x000fea0003800000 */
[----:B------:R-:W-:Y:S01]  /*b4c0*/  BPT.TRAP 0x1 ;  /* 0x000000040000795c */ /* 0x000fe20000300000 */
.L_x_692:
[----:B------:R-:W-:Y:S01]  /*b4d0*/  LOP3.LUT R11, R56, 0x2000000, RZ, 0xfc, !PT ;  /* 0x02000000380b7812 */ /* 0x000fe200078efcff */
[----:B------:R-:W-:Y:S01]  /*b4e0*/  ULDC UR40, c[0x0][0x9d8] ;  /* 0x0002760000287ab9 */ /* 0x000fe20000000800 */
[----:B------:R-:W-:Y:S01]  /*b4f0*/  ULDC UR38, c[0x0][0x988] ;  /* 0x0002620000267ab9 */ /* 0x000fe20000000800 */
[----:B------:R-:W-:Y:S01]  /*b500*/  BSSY B0, `(.L_x_693) ;  /* 0x0000006000007945 */ /* 0x000fe20003800000 */
[----:B------:R-:W-:Y:S02]  /*b510*/  IMAD.MOV.U32 R25, RZ, RZ, 0x40000040 ;  /* 0x40000040ff197424 */ /* 0x000fe400078e00ff */
[----:B------:R-:W-:Y:S01]  /*b520*/  IMAD R24, R19, 0x1000, R11 ;  /* 0x0000100013187824 */ /* 0x000fe200078e020b */
[----:B-1----:R-:W-:Y:S06]  /*b530*/  @P1 BRA `(.L_x_694) ;  /* 0x0000000000081947 */ /* 0x002fec0003800000 */
[----:B------:R-:W1:Y:S02]  /*b540*/  SYNCS.PHASECHK.TRANS64.TRYWAIT P1, [R12+URZ+0x28c50], R13 ;  /* 0x028c500d0c0075a7 */ /* 0x000e64000802017f */
[----:B-1----:R-:W-:Y:S05]  /*b550*/  @!P1 BRA `(.L_x_695) ;  /* 0x000000fc00e49947 */ /* 0x002fea0003800000 */
.L_x_694:
[----:B------:R-:W-:Y:S05]  /*b560*/  BSYNC B0 ;  /* 0x0000000000007941 */ /* 0x000fea0003800000 */
.L_x_693:
[C---:B------:R-:W-:Y:S01]  /*b570*/  R2UR UR6, R24.reuse ;  /* 0x00000000180672ca */ /* 0x040fe200000e0000 */
[C---:B------:R-:W-:Y:S01]  /*b580*/  VIADD R20, R24.reuse, 0x80 ;  /* 0x0000008018147836 */ /* 0x040fe20000000000 */
[----:B------:R-:W-:Y:S01]  /*b590*/  R2UR UR7, R25 ;  /* 0x00000000190772ca */ /* 0x000fe200000e0000 */
[C---:B------:R-:W-:Y:S02]  /*b5a0*/  VIADD R14, R24.reuse, 0x100 ;  /* 0x00000100180e7836 */ /* 0x040fe40000000000 */
[----:B------:R-:W-:Y:S01]  /*b5b0*/  VIADD R24, R24, 0x180 ;  /* 0x0000018018187836 */ /* 0x000fe20000000000 */
[----:B------:R-:W-:Y:S01]  /*b5c0*/  R2UR UR10, R20 ;  /* 0x00000000140a72ca */ /* 0x000fe200000e0000 */
[----:B------:R-:W-:Y:S01]  /*b5d0*/  IMAD.MOV.U32 R25, RZ, RZ, 0x40000040 ;  /* 0x40000040ff197424 */ /* 0x000fe200078e00ff */
[----:B------:R-:W-:Y:S01]  /*b5e0*/  R2UR UR14, R14 ;  /* 0x000000000e0e72ca */ /* 0x000fe200000e0000 */
[----:B------:R-:W-:Y:S01]  /*b5f0*/  IMAD.MOV.U32 R21, RZ, RZ, 0x40000040 ;  /* 0x40000040ff157424 */ /* 0x000fe200078e00ff */
[----:B------:R-:W-:Y:S01]  /*b600*/  R2UR UR18, R24 ;  /* 0x00000000181272ca */ /* 0x000fe200000e0000 */
[----:B------:R-:W-:Y:S01]  /*b610*/  IMAD.MOV.U32 R15, RZ, RZ, 0x40000040 ;  /* 0x40000040ff0f7424 */ /* 0x000fe200078e00ff */
[----:B------:R-:W-:-:S02]  /*b620*/  R2UR UR19, R25 ;  /* 0x00000000191372ca */ /* 0x000fc400000e0000 */
[----:B------:R-:W-:Y:S01]  /*b630*/  WARPGROUP.ARRIVE ;  /* 0x00000000000079c5 */ /* 0x000fe20000000000 */
[----:B------:R-:W-:Y:S02]  /*b640*/  R2UR UR11, R21 ;  /* 0x00000000150b72ca */ /* 0x000fe400000e0000 */
[----:B------:R-:W-:-:S03]  /*b650*/  R2UR UR15, R15 ;  /* 0x000000000f0f72ca */ /* 0x000fc600000e0000 */
[----:B------:R-:W-:Y:S03]  /*b660*/  HGMMA.64x256x16.F32 R24, R152, gdesc[UR4].tnspB, RZ, !UPT, gsb0 ;  /* 0x43e0000498187df0 */ /* 0x000fe6000c0008ff */
[----:B------:R-:W-:Y:S02]  /*b670*/  WARPGROUP.DEPBAR.LE gsb0, 0x0 ;  /* 0x00008000000079c5 */ /* 0x000fe40000010000 */
[----:B------:R-:W-:-:S15]  /*b680*/  WARPGROUP.ARRIVE ;  /* 0x00000000000079c5 */ /* 0x000fde0000000000 */
[----:B------:R-:W-:-:S08]  /*b690*/  NOP ;  /* 0x0000000000007918 */ /* 0x000fd00000000000 */
[----:B------:R-:W-:Y:S03]  /*b6a0*/  HGMMA.64x256x16.F32 R24, R156, gdesc[UR8].tnspB, R24, gsb0 ;  /* 0x43e000089c187df0 */ /* 0x000fe60008000818 */
        /* <DEDUP_REMOVED lines=19> */
.L_x_696:
[----:B------:R-:W-:Y:S01]  /*b7e0*/  VIADD R15, R171, 0xfffffffe ;  /* 0xfffffffeab0f7836 */ /* 0x000fe20000000000 */
[----:B01----:R-:W-:Y:S01]  /*b7f0*/  IADD3 R12, R12, 0x28c60, RZ ;  /* 0x00028c600c0c7810 */ /* 0x003fe20007ffe0ff */
[----:B------:R-:W-:Y:S03]  /*b800*/  BSSY B0, `(.L_x_697) ;  /* 0x00001ee000007945 */ /* 0x000fe60003800000 */
[----:B------:R-:W-:Y:S02]  /*b810*/  ISETP.GE.AND P1, PT, R15, R196, PT ;  /* 0x000000c40f00720c */ /* 0x000fe40003f26270 */
[----:B------:R-:W-:-:S04]  /*b820*/  PRMT R12, R190, 0x654, R12 ;  /* 0x00000654be0c7816 */ /* 0x000fc8000000000c */
[----:B------:R0:W-:Y:S07]  /*b830*/  SYNCS.ARRIVE.TRANS64.RED.A1T0 RZ, [R12+URZ], RZ ;  /* 0x000000ff0cff79a7 */ /* 0x0001ee000810043f */
[----:B------:R-:W-:Y:S05]  /*b840*/  @!P1 BRA `(.L_x_698) ;  /* 0x0000001c00a49947 */ /* 0x000fea0003800000 */
[----:B------:R-:W-:Y:S02]  /*b850*/  IMAD.MOV.U32 R13, RZ, RZ, R170 ;  /* 0x000000ffff0d7224 */ /* 0x000fe400078e00aa */
[----:B------:R-:W-:Y:S02]  /*b860*/  IMAD.MOV.U32 R218, RZ, RZ, R169 ;  /* 0x000000ffffda7224 */ /* 0x000fe400078e00a9 */
[----:B------:R-:W-:-:S07]  /*b870*/  IMAD.MOV.U32 R217, RZ, RZ, R19 ;  /* 0x000000ffffd97224 */ /* 0x000fce00078e0013 */
.L_x_711:
[----:B------:R-:W-:Y:S02]  /*b880*/  VIADD R19, R217, 0x1 ;  /* 0x00000001d9137836 */ /* 0x000fe40000000000 */
[----:B0-----:R-:W-:Y:S02]  /*b890*/  IMAD.MOV.U32 R12, RZ, RZ, R15 ;  /* 0x000000ffff0c7224 */ /* 0x001fe400078e000f */
[----:B------:R-:W-:Y:S01]  /*b8a0*/  VIADD R15, R15, 0xffffffff ;  /* 0xffffffff0f0f7836 */ /* 0x000fe20000000000 */
[C---:B------:R-:W-:Y:S02]  /*b8b0*/  ISETP.NE.AND P2, PT, R19.reuse, 0x2, PT ;  /* 0x000000021300780c */ /* 0x040fe40003f45270 */
[----:B------:R-:W-:Y:S02]  /*b8c0*/  ISETP.GT.AND P1, PT, R12, R196, PT ;  /* 0x000000c40c00720c */ /* 0x000fe40003f24270 */
[----:B------:R-:W-:Y:S02]  /*b8d0*/  SEL R12, RZ, 0x1, P2 ;  /* 0x00000001ff0c7807 */ /* 0x000fe40001000000 */
[----:B------:R-:W-:-:S02]  /*b8e0*/  SEL R19, R19, RZ, P2 ;  /* 0x000000ff13137207 */ /* 0x000fc40001000000 */
[----:B------:R-:W-:Y:S01]  /*b8f0*/  LOP3.LUT R185, R185, R12, RZ, 0x3c, !PT ;  /* 0x0000000cb9b97212 */ /* 0x000fe200078e3cff */
[----:B-1----:R-:W-:Y:S06]  /*b900*/  @!P0 BRA `(.L_x_699) ;  /* 0x0000000000048947 */ /* 0x002fec0003800000 */
[----:B------:R-:W-:Y:S01]  /*b910*/  BPT.TRAP 0x1 ;  /* 0x000000040000795c */ /* 0x000fe20000300000 */
.L_x_699:
[----:B------:R-:W-:Y:S01]  /*b920*/  IMAD R14, R19, 0x8, R2 ;  /* 0x00000008130e7824 */ /* 0x000fe200078e0202 */
[----:B------:R-:W-:-:S04]  /*b930*/  SHF.L.U32 R12, R185, 0x1f, RZ ;  /* 0x0000001fb90c7819 */ /* 0x000fc800000006ff */
[----:B------:R0:W1:Y:S01]  /*b940*/  SYNCS.PHASECHK.TRANS64.TRYWAIT P2, [R14+URZ+0x28c30], R12 ;  /* 0x028c300c0e0075a7 */ /* 0x000062000804017f */
[----:B------:R-:W-:Y:S05]  /*b950*/  @!P0 BRA `(.L_x_700) ;  /* 0x0000000000048947 */ /* 0x000fea0003800000 */
[----:B------:R-:W-:Y:S01]  /*b960*/  BPT.TRAP 0x1 ;  /* 0x000000040000795c */ /* 0x000fe20000300000 */
.L_x_700:
[----:B------:R-:W-:Y:S01]  /*b970*/  VIADD R20, R2, 0x20400 ;  /* 0x0002040002147836 */ /* 0x000fe20000000000 */
[----:B------:R-:W-:Y:S01]  /*b980*/  BSSY B1, `(.L_x_701) ;  /* 0x0000009000017945 */ /* 0x000fe20003800000 */
[----:B--2---:R-:W-:Y:S02]  /*b990*/  IMAD R154, R19, 0x200, R0 ;  /* 0x00000200139a7824 */ /* 0x004fe400078e0200 */
[----:B------:R-:W-:Y:S01]  /*b9a0*/  IMAD.MOV.U32 R155, RZ, RZ, 0x40000040 ;  /* 0x40000040ff9b7424 */ /* 0x000fe200078e00ff */
[----:B------:R-:W-:-:S04]  /*b9b0*/  SHF.R.U32.HI R20, RZ, 0x4, R20 ;  /* 0x00000004ff147819 */ /* 0x000fc80000011614 */
[----:B------:R-:W-:-:S04]  /*b9c0*/  LOP3.LUT R20, R20, 0x3fff, RZ, 0xc0, !PT ;  /* 0x00003fff14147812 */ /* 0x000fc800078ec0ff */
[----:B------:R-:W-:Y:S01]  /*b9d0*/  LOP3.LUT R20, R20, 0x10000, RZ, 0xfc, !PT ;  /* 0x0001000014147812 */ /* 0x000fe200078efcff */
[----:B-1----:R-:W-:Y:S06]  /*b9e0*/  @P2 BRA `(.L_x_702) ;  /* 0x0000000000082947 */ /* 0x002fec0003800000 */
[----:B------:R-:W1:Y:S02]  /*b9f0*/  SYNCS.PHASECHK.TRANS64.TRYWAIT P2, [R14+URZ+0x28c30], R12 ;  /* 0x028c300c0e0075a7 */ /* 0x000e64000804017f */
[----:B-1----:R-:W-:Y:S05]  /*ba00*/  @!P2 BRA `(.L_x_703) ;  /* 0x000000f800cca947 */ /* 0x002fea0003800000 */
.L_x_702:
[----:B------:R-:W-:Y:S05]  /*ba10*/  BSYNC B1 ;  /* 0x0000000000017941 */ /* 0x000fea0003800000 */
.L_x_701:
[----:B------:R-:W-:Y:S01]  /*ba20*/  IMAD.MOV.U32 R21, RZ, RZ, 0x40000040 ;  /* 0x40000040ff157424 */ /* 0x000fe200078e00ff */
[----:B------:R-:W-:Y:S01]  /*ba30*/  R2UR UR4, R20 ;  /* 0x00000000140472ca */ /* 0x000fe200000e0000 */
[C---:B------:R-:W-:Y:S01]  /*ba40*/  VIADD R152, R154.reuse, 0x2 ;  /* 0x000000029a987836 */ /* 0x040fe20000000000 */
[C---:B------:R-:W-:Y:S01]  /*ba50*/  R2UR UR6, R154.reuse ;  /* 0x000000009a0672ca */ /* 0x040fe200000e0000 */
[C---:B------:R-:W-:Y:S01]  /*ba60*/  VIADD R20, R154.reuse, 0x4 ;  /* 0x000000049a147836 */ /* 0x040fe20000000000 */
[----:B------:R-:W-:Y:S01]  /*ba70*/  R2UR UR7, R155 ;  /* 0x000000009b0772ca */ /* 0x000fe200000e0000 */
[----:B------:R-:W-:Y:S01]  /*ba80*/  VIADD R154, R154, 0x6 ;  /* 0x000000069a9a7836 */ /* 0x000fe20000000000 */
[----:B------:R-:W-:Y:S01]  /*ba90*/  R2UR UR5, R21 ;  /* 0x00000000150572ca */ /* 0x000fe200000e0000 */
[----:B------:R-:W-:Y:S01]  /*baa0*/  IMAD.MOV.U32 R153, RZ, RZ, 0x40000040 ;  /* 0x40000040ff997424 */ /* 0x000fe200078e00ff */
[----:B------:R-:W-:Y:S01]  /*bab0*/  R2UR UR10, R152 ;  /* 0x00000000980a72ca */ /* 0x000fe200000e0000 */
[----:B------:R-:W-:Y:S01]  /*bac0*/  IMAD.MOV.U32 R155, RZ, RZ, 0x40000040 ;  /* 0x40000040ff9b7424 */ /* 0x000fe200078e00ff */
[----:B------:R-:W-:-:S02]  /*bad0*/  R2UR UR18, R154 ;  /* 0x000000009a1272ca */ /* 0x000fc400000e0000 */
[----:B------:R-:W-:Y:S02]  /*bae0*/  R2UR UR11, R153 ;  /* 0x00000000990b72ca */ /* 0x000fe400000e0000 */
[----:B------:R-:W-:Y:S02]  /*baf0*/  R2UR UR19, R155 ;  /* 0x000000009b1372ca */ /* 0x000fe400000e0000 */
[----:B------:R-:W-:Y:S01]  /*bb00*/  WARPGROUP.ARRIVE ;  /* 0x00000000000079c5 */ /* 0x000fe20000000000 */
[----:B------:R-:W-:Y:S02]  /*bb10*/  R2UR UR8, R8 ;  /* 0x00000000080872ca */ /* 0x000fe400000e0000 */
[----:B------:R-:W-:Y:S02]  /*bb20*/  R2UR UR9, R9 ;  /* 0x00000000090972ca */ /* 0x000fe400000e0000 */
[----:B------:R-:W-:Y:S01]  /*bb30*/  R2UR UR14, R20 ;  /* 0x00000000140e72ca */ /* 0x000fe200000e0000 */
[----:B------:R-:W-:Y:S01]  /*bb40*/  HGMMA.64x64x16.F32 R152, gdesc[UR4], RZ, !UPT, gsb0 ;  /* 0x00e00000049879f0 */ /* 0x000fe2000c0008ff */
[----:B------:R-:W-:-:S02]  /*bb50*/  R2UR UR15, R21 ;  /* 0x00000000150f72ca */ /* 0x000fc400000e0000 */
[----:B------:R-:W-:Y:S02]  /*bb60*/  R2UR UR12, R6 ;  /* 0x00000000060c72ca */ /* 0x000fe400000e0000 */
[----:B------:R-:W-:Y:S02]  /*bb70*/  R2UR UR13, R7 ;  /* 0x00000000070d72ca */ /* 0x000fe400000e0000 */
[----:B------:R-:W-:Y:S02]  /*bb80*/  R2UR UR16, R4 ;  /* 0x00000000041072ca */ /* 0x000fe400000e0000 */
[----:B------:R-:W-:Y:S01]  /*bb90*/  R2UR UR17, R5 ;  /* 0x00000000051172ca */ /* 0x000fe200000e0000 */
        /* <DEDUP_REMOVED lines=12> */
.L_x_704:
        /* <DEDUP_REMOVED lines=16> */
[----:B------:R-:W-:Y:S01]  /*bd60*/  FMUL.FTZ R180, R180, UR40 ;  /* 0x00000028b4b47c20 */ /* 0x000fe20008410000 */
[----:B------:R-:W-:Y:S01]  /*bd70*/  FMUL.FTZ R181, R181, UR40 ;  /* 0x00000028b5b57c20 */ /* 0x000fe20008410000 */
[----:B------:R-:W-:Y:S01]  /*bd80*/  FMUL.FTZ R154, R154, UR40 ;  /* 0x000000289a9a7c20 */ /* 0x000fe20008410000 */
[----:B------:R-:W-:Y:S01]  /*bd90*/  FMUL.FTZ R155, R155, UR40 ;  /* 0x000000289b9b7c20 */ /* 0x000fe20008410000 */
[----:B------:R-:W-:Y:S01]  /*bda0*/  FMUL.FTZ R158, R158, UR40 ;  /* 0x000000289e9e7c20 */ /* 0x000fe20008410000 */
[----:B------:R-:W-:Y:S01]  /*bdb0*/  FMUL.FTZ R159, R159, UR40 ;  /* 0x000000289f9f7c20 */ /* 0x000fe20008410000 */
[----:B------:R-:W4:Y:S01]  /*bdc0*/  MUFU.TANH R152, R152 ;  /* 0x0000009800987308 */ /* 0x000f220000002400 */
[----:B--2---:R-:W-:Y:S01]  /*bdd0*/  FMNMX.FTZ R168, R20, R218, !PT ;  /* 0x000000da14a87209 */ /* 0x004fe20007810000 */
[----:B------:R-:W-:Y:S01]  /*bde0*/  FMUL.FTZ R162, R162, UR40 ;  /* 0x00000028a2a27c20 */ /* 0x000fe20008410000 */
[----:B------:R-:W-:Y:S01]  /*bdf0*/  FMUL.FTZ R163, R163, UR40 ;  /* 0x00000028a3a37c20 */ /* 0x000fe20008410000 */
[----:B------:R-:W-:Y:S01]  /*be00*/  FMUL.FTZ R166, R166, UR40 ;  /* 0x00000028a6a67c20 */ /* 0x000fe20008410000 */
[----:B------:R-:W-:Y:S01]  /*be10*/  FMUL.FTZ R167, R167, UR40 ;  /* 0x00000028a7a77c20 */ /* 0x000fe20008410000 */
[----:B------:R-:W-:Y:S01]  /*be20*/  FMUL.FTZ R171, R171, UR40 ;  /* 0x00000028abab7c20 */ /* 0x000fe20008410000 */
[----:B------:R-:W-:Y:S01]  /*be30*/  FMUL.FTZ R174, R174, UR40 ;  /* 0x00000028aeae7c20 */ /* 0x000fe20008410000 */
[----:B------:R-:W2:Y:S01]  /*be40*/  MUFU.TANH R153, R153 ;  /* 0x0000009900997308 */ /* 0x000ea20000002400 */
[----:B---3--:R-:W-:Y:S01]  /*be50*/  FMNMX.FTZ R168, R21, R168, !PT ;  /* 0x000000a815a87209 */ /* 0x008fe20007810000 */
[----:B------:R-:W-:Y:S01]  /*be60*/  FMUL.FTZ R175, R175, UR40 ;  /* 0x00000028afaf7c20 */ /* 0x000fe20008410000 */
[----:B------:R-:W-:Y:S01]  /*be70*/  FMUL.FTZ R178, R178, UR40 ;  /* 0x00000028b2b27c20 */ /* 0x000fe20008410000 */
[----:B------:R-:W-:Y:S01]  /*be80*/  FMUL.FTZ R179, R179, UR40 ;  /* 0x00000028b3b37c20 */ /* 0x000fe20008410000 */
[----:B------:R-:W-:Y:S01]  /*be90*/  FMUL.FTZ R182, R182, UR40 ;  /* 0x00000028b6b67c20 */ /* 0x000fe20008410000 */
[----:B------:R-:W-:Y:S01]  /*bea0*/  FMUL.FTZ R183, R183, UR40 ;  /* 0x00000028b7b77c20 */ /* 0x000fe20008410000 */
[----:B------:R-:W-:Y:S01]  /*beb0*/  ISETP.NE.AND P2, PT, R197, RZ, PT ;  /* 0x000000ffc500720c */ /* 0x000fe20003f45270 */
[----:B------:R-:W3:Y:S01]  /*bec0*/  MUFU.TANH R156, R156 ;  /* 0x0000009c009c7308 */ /* 0x000ee20000002400 */
[----:B----4-:R-:W-:-:S07]  /*bed0*/  FMNMX.FTZ R168, R152, R168, !PT ;  /* 0x000000a898a87209 */ /* 0x010fce0007810000 */
[----:B------:R-:W4:Y:S01]  /*bee0*/  MUFU.TANH R157, R157 ;  /* 0x0000009d009d7308 */ /* 0x000f220000002400 */
[----:B--2---:R-:W-:-:S03]  /*bef0*/  FMNMX.FTZ R168, R153, R168, !PT ;  /* 0x000000a899a87209 */ /* 0x004fc60007810000 */
[----:B------:R-:W-:-:S04]  /*bf00*/  @!P2 LEA R217, R217, R195, 0x6 ;  /* 0x000000c3d9d9a211 */ /* 0x000fc800078e30ff */
[----:B------:R-:W2:Y:S01]  /*bf10*/  MUFU.TANH R160, R160 ;  /* 0x000000a000a07308 */ /* 0x000ea20000002400 */
[----:B---3--:R-:W-:Y:S01]  /*bf20*/  FMNMX.FTZ R168, R156, R168, !PT ;  /* 0x000000a89ca87209 */ /* 0x008fe20007810000 */
[----:B------:R-:W-:-:S06]  /*bf30*/  @!P2 IMAD R217, R217, 0x4, R2 ;  /* 0x00000004d9d9a824 */ /* 0x000fcc00078e0202 */
[----:B------:R-:W3:Y:S01]  /*bf40*/  MUFU.TANH R161, R161 ;  /* 0x000000a100a17308 */ /* 0x000ee20000002400 */
[----:B----4-:R-:W-:-:S07]  /*bf50*/  FMNMX.FTZ R168, R157, R168, !PT ;  /* 0x000000a89da87209 */ /* 0x010fce0007810000 */
[----:B------:R-:W4:Y:S01]  /*bf60*/  MUFU.TANH R164, R164 ;  /* 0x000000a400a47308 */ /* 0x000f220000002400 */
[----:B--2---:R-:W-:-:S07]  /*bf70*/  FMNMX.FTZ R168, R160, R168, !PT ;  /* 0x000000a8a0a87209 */ /* 0x004fce0007810000 */
[----:B------:R-:W2:Y:S01]  /*bf80*/  MUFU.TANH R165, R165 ;  /* 0x000000a500a57308 */ /* 0x000ea20000002400 */
[----:B---3--:R-:W-:-:S07]  /*bf90*/  FMNMX.FTZ R168, R161, R168, !PT ;  /* 0x000000a8a1a87209 */ /* 0x008fce0007810000 */
        /* <DEDUP_REMOVED lines=15> */
[----:B--2---:R-:W-:-:S05]  /*c090*/  FMNMX.FTZ R169, R181, R168, !PT ;  /* 0x000000a8b5a97209 */ /* 0x004fca0007810000 */
[----:B------:R-:W2:Y:S02]  /*c0a0*/  SHFL.BFLY PT, R168, R169, 0x2, 0x1f ;  /* 0x0c401f00a9a87f89 */ /* 0x000ea400000e0000 */
[----:B------:R-:W5:Y:S08]  /*c0b0*/  MUFU.TANH R158, R158 ;  /* 0x0000009e009e7308 */ /* 0x000f700000002400 */
[----:B------:R-:W0:Y:S08]  /*c0c0*/  MUFU.TANH R159, R159 ;  /* 0x0000009f009f7308 */ /* 0x000e300000002400 */
[----:B------:R-:W1:Y:S01]  /*c0d0*/  MUFU.TANH R162, R162 ;  /* 0x000000a200a27308 */ /* 0x000e620000002400 */
[----:B--2---:R-:W-:-:S07]  /*c0e0*/  FMNMX.FTZ R169, R169, R168, !PT ;  /* 0x000000a8a9a97209 */ /* 0x004fce0007810000 */
[----:B------:R-:W2:Y:S01]  /*c0f0*/  MUFU.TANH R163, R163 ;  /* 0x000000a300a37308 */ /* 0x000ea20000002400 */
[----:B------:R-:W3:Y:S07]  /*c100*/  SHFL.BFLY PT, R168, R169, 0x1, 0x1f ;  /* 0x0c201f00a9a87f89 */ /* 0x000eee00000e0000 */
[----:B------:R-:W2:Y:S08]  /*c110*/  MUFU.TANH R166, R166 ;  /* 0x000000a600a67308 */ /* 0x000eb00000002400 */
[----:B------:R-:W2:Y:S08]  /*c120*/  MUFU.TANH R167, R167 ;  /* 0x000000a700a77308 */ /* 0x000eb00000002400 */
[----:B------:R-:W-:Y:S01]  /*c130*/  MUFU.TANH R171, R171 ;  /* 0x000000ab00ab7308 */ /* 0x000fe20000002400 */
[----:B---3--:R-:W-:Y:S01]  /*c140*/  FMNMX.FTZ R169, R169, R168, !PT ;  /* 0x000000a8a9a97209 */ /* 0x008fe20007810000 */
[----:B------:R-:W-:-:S04]  /*c150*/  IMAD.U32 R168, RZ, RZ, UR38 ;  /* 0x00000026ffa87e24 */ /* 0x000fc8000f8e00ff */
[C---:B------:R-:W-:Y:S01]  /*c160*/  FADD.FTZ R222, -R169.reuse, R218 ;  /* 0x000000daa9de7221 */ /* 0x040fe20000010100 */
[-C--:B------:R-:W-:Y:S01]  /*c170*/  FMUL.FTZ R218, R169, R168.reuse ;  /* 0x000000a8a9da7220 */ /* 0x080fe20000410000 */
[----:B------:R-:W-:Y:S02]  /*c180*/  MUFU.TANH R174, R174 ;  /* 0x000000ae00ae7308 */ /* 0x000fe40000002400 */
[-C--:B------:R-:W-:Y:S01]  /*c190*/  FMUL.FTZ R222, R222, R168.reuse ;  /* 0x000000a8dede7220 */ /* 0x080fe20000410000 */
        /* <DEDUP_REMOVED lines=15> */
[----:B------:R-:W-:Y:S01]  /*c290*/  FFMA.FTZ R181, R181, R168, -R218 ;  /* 0x000000a8b5b57223 */ /* 0x000fe200000108da */
[----:B------:R-:W-:Y:S01]  /*c2a0*/  FMUL.FTZ R218, R170, UR40 ;  /* 0x00000028aada7c20 */ /* 0x000fe20008410000 */
[----:B------:R-:W-:Y:S01]  /*c2b0*/  VIADD R170, R14, 0x28c40 ;  /* 0x00028c400eaa7836 */ /* 0x000fe20000000000 */
[----:B------:R-:W-:Y:S04]  /*c2c0*/  MUFU.TANH R175, R175 ;  /* 0x000000af00af7308 */ /* 0x000fe80000002400 */
[----:B------:R-:W-:-:S04]  /*c2d0*/  PRMT R170, R190, 0x654, R170 ;  /* 0x00000654beaa7816 */ /* 0x000fc800000000aa */
[----:B------:R3:W-:Y:S01]  /*c2e0*/  SYNCS.ARRIVE.TRANS64.RED.A1T0 RZ, [R170+URZ], RZ ;  /* 0x000000ffaaff79a7 */ /* 0x0007e2000810043f */
[----:B------:R-:W2:Y:S01]  /*c2f0*/  MUFU.TANH R218, R218 ;  /* 0x000000da00da7308 */ /* 0x000ea20000002400 */
[----:B---3--:R-:W-:-:S07]  /*c300*/  FMNMX.FTZ R170, R154, R13, !PT ;  /* 0x0000000d9aaa7209 */ /* 0x008fce0007810000 */
[----:B------:R-:W3:Y:S01]  /*c310*/  MUFU.TANH R178, R178 ;  /* 0x000000b200b27308 */ /* 0x000ee20000002400 */
[----:B----4-:R-:W-:-:S04]  /*c320*/  FMNMX.FTZ R170, R155, R170, !PT ;  /* 0x000000aa9baa7209 */ /* 0x010fc80007810000 */
[----:B-----5:R-:W-:-:S03]  /*c330*/  FMNMX.FTZ R170, R158, R170, !PT ;  /* 0x000000aa9eaa7209 */ /* 0x020fc60007810000 */
[----:B------:R-:W4:Y:S01]  /*c340*/  MUFU.TANH R179, R179 ;  /* 0x000000b300b37308 */ /* 0x000f220000002400 */
[----:B0-----:R-:W-:-:S04]  /*c350*/  FMNMX.FTZ R170, R159, R170, !PT ;  /* 0x000000aa9faa7209 */ /* 0x001fc80007810000 */
[----:B-1----:R-:W-:-:S03]  /*c360*/  FMNMX.FTZ R170, R162, R170, !PT ;  /* 0x000000aaa2aa7209 */ /* 0x002fc60007810000 */
[----:B------:R-:W0:Y:S01]  /*c370*/  MUFU.TANH R182, R182 ;  /* 0x000000b600b67308 */ /* 0x000e220000002400 */
[----:B--2---:R-:W-:-:S04]  /*c380*/  FMNMX.FTZ R170, R163, R170, !PT ;  /* 0x000000aaa3aa7209 */ /* 0x004fc80007810000 */
[----:B------:R-:W-:-:S03]  /*c390*/  FMNMX.FTZ R170, R166, R170, !PT ;  /* 0x000000aaa6aa7209 */ /* 0x000fc60007810000 */
[----:B------:R-:W-:Y:S01]  /*c3a0*/  MUFU.TANH R183, R183 ;  /* 0x000000b700b77308 */ /* 0x000fe20000002400 */
[----:B------:R-:W-:-:S04]  /*c3b0*/  FMNMX.FTZ R170, R167, R170, !PT ;  /* 0x000000aaa7aa7209 */ /* 0x000fc80007810000 */
[----:B------:R-:W-:-:S03]  /*c3c0*/  FMNMX.FTZ R170, R218, R170, !PT ;  /* 0x000000aadaaa7209 */ /* 0x000fc60007810000 */
[----:B------:R-:W-:Y:S01]  /*c3d0*/  MUFU.EX2 R152, R219 ;  /* 0x000000db00987308 */ /* 0x000fe20000000800 */
[----:B------:R-:W-:-:S04]  /*c3e0*/  FMNMX.FTZ R170, R171, R170, !PT ;  /* 0x000000aaabaa7209 */ /* 0x000fc80007810000 */
[----:B------:R-:W-:-:S03]  /*c3f0*/  FMNMX.FTZ R170, R174, R170, !PT ;  /* 0x000000aaaeaa7209 */ /* 0x000fc60007810000 */
[----:B------:R-:W1:Y:S01]  /*c400*/  MUFU.EX2 R20, R222 ;  /* 0x000000de00147308 */ /* 0x000e620000000800 */
[----:B------:R-:W-:-:S04]  /*c410*/  FMNMX.FTZ R170, R175, R170, !PT ;  /* 0x000000aaafaa7209 */ /* 0x000fc80007810000 */
[----:B---3--:R-:W-:-:S03]  /*c420*/  FMNMX.FTZ R170, R178, R170, !PT ;  /* 0x000000aab2aa7209 */ /* 0x008fc60007810000 */
[----:B------:R-:W2:Y:S01]  /*c430*/  MUFU.EX2 R220, R220 ;  /* 0x000000dc00dc7308 */ /* 0x000ea20000000800 */
[----:B----4-:R-:W-:-:S04]  /*c440*/  FMNMX.FTZ R170, R179, R170, !PT ;  /* 0x000000aab3aa7209 */ /* 0x010fc80007810000 */
[----:B0-----:R-:W-:-:S03]  /*c450*/  FMNMX.FTZ R170, R182, R170, !PT ;  /* 0x000000aab6aa7209 */ /* 0x001fc60007810000 */
[----:B------:R-:W0:Y:S01]  /*c460*/  MUFU.EX2 R21, R21 ;  /* 0x0000001500157308 */ /* 0x000e220000000800 */
[----:B-1----:R-:W-:Y:S01]  /*c470*/  @!P2 STS [R217+0x28800], R20 ;  /* 0x02880014d900a388 */ /* 0x002fe20000000800 */
[----:B------:R-:W-:Y:S01]  /*c480*/  FFMA.FTZ R3, R20, R3, R152 ;  /* 0x0000000314037223 */ /* 0x000fe20000010098 */
[----:B------:R-:W-:Y:S01]  /*c490*/  FMNMX.FTZ R170, R183, R170, !PT ;  /* 0x000000aab7aa7209 */ /* 0x000fe20007810000 */
[-C--:B------:R-:W-:Y:S01]  /*c4a0*/  FMUL.FTZ R24, R24, R20.reuse ;  /* 0x0000001418187220 */ /* 0x080fe20000410000 */
[-C--:B------:R-:W-:Y:S01]  /*c4b0*/  FMUL.FTZ R25, R25, R20.reuse ;  /* 0x0000001419197220 */ /* 0x080fe20000410000 */
[-C--:B------:R-:W-:Y:S01]  /*c4c0*/  FMUL.FTZ R28, R28, R20.reuse ;  /* 0x000000141c1c7220 */ /* 0x080fe20000410000 */
[----:B------:R-:W-:Y:S01]  /*c4d0*/  FMUL.FTZ R29, R29, R20 ;  /* 0x000000141d1d7220 */ /* 0x000fe20000410000 */
[----:B------:R-:W1:Y:S01]  /*c4e0*/  SHFL.BFLY PT, R219, R170, 0x2, 0x1f ;  /* 0x0c401f00aadb7f89 */ /* 0x000e6200000e0000 */
[----:B------:R-:W3:Y:S01]  /*c4f0*/  MUFU.EX2 R153, R153 ;  /* 0x0000009900997308 */ /* 0x000ee20000000800 */
[C---:B--2---:R-:W-:Y:S01]  /*c500*/  FADD.FTZ R3, R220.reuse, R3 ;  /* 0x00000003dc037221 */ /* 0x044fe20000010000 */
[----:B------:R-:W-:Y:S01]  /*c510*/  F2FP.F16.F32.PACK_AB R152, R220, R152 ;  /* 0x00000098dc98723e */ /* 0x000fe200000000ff */
[-C--:B------:R-:W-:Y:S01]  /*c520*/  FMUL.FTZ R32, R32, R20.reuse ;  /* 0x0000001420207220 */ /* 0x080fe20000410000 */
[-C--:B------:R-:W-:Y:S01]  /*c530*/  FMUL.FTZ R33, R33, R20.reuse ;  /* 0x0000001421217220 */ /* 0x080fe20000410000 */
[-C--:B------:R-:W-:Y:S01]  /*c540*/  FMUL.FTZ R36, R36, R20.reuse ;  /* 0x0000001424247220 */ /* 0x080fe20000410000 */
[-C--:B------:R-:W-:Y:S01]  /*c550*/  FMUL.FTZ R37, R37, R20.reuse ;  /* 0x0000001425257220 */ /* 0x080fe20000410000 */
[-C--:B------:R-:W-:Y:S01]  /*c560*/  FMUL.FTZ R40, R40, R20.reuse ;  /* 0x0000001428287220 */ /* 0x080fe20000410000 */
[----:B------:R-:W2:Y:S01]  /*c570*/  MUFU.EX2 R156, R156 ;  /* 0x0000009c009c7308 */ /* 0x000ea20000000800 */
[----:B0-----:R-:W-:Y:S01]  /*c580*/  FADD.FTZ R3, R21, R3 ;  /* 0x0000000315037221 */ /* 0x001fe20000010000 */
[-C--:B------:R-:W-:Y:S01]  /*c590*/  FMUL.FTZ R41, R41, R20.reuse ;  /* 0x0000001429297220 */ /* 0x080fe20000410000 */
[-C--:B------:R-:W-:Y:S01]  /*c5a0*/  FMUL.FTZ R44, R44, R20.reuse ;  /* 0x000000142c2c7220 */ /* 0x080fe20000410000 */
[-C--:B------:R-:W-:Y:S01]  /*c5b0*/  FMUL.FTZ R45, R45, R20.reuse ;  /* 0x000000142d2d7220 */ /* 0x080fe20000410000 */
[-C--:B------:R-:W-:Y:S01]  /*c5c0*/  FMUL.FTZ R48, R48, R20.reuse ;  /* 0x0000001430307220 */ /* 0x080fe20000410000 */
[-C--:B------:R-:W-:Y:S01]  /*c5d0*/  FMUL.FTZ R49, R49, R20.reuse ;  /* 0x0000001431317220 */ /* 0x080fe20000410000 */
[-C--:B------:R-:W-:Y:S01]  /*c5e0*/  FMUL.FTZ R52, R52, R20.reuse ;  /* 0x0000001434347220 */ /* 0x080fe20000410000 */
[----:B------:R-:W0:Y:S01]  /*c5f0*/  MUFU.EX2 R157, R157 ;  /* 0x0000009d009d7308 */ /* 0x000e220000000800 */
[----:B---3--:R-:W-:Y:S01]  /*c600*/  FADD.FTZ R3, R153, R3 ;  /* 0x0000000399037221 */ /* 0x008fe20000010000 */
[-C--:B------:R-:W-:Y:S01]  /*c610*/  FMUL.FTZ R53, R53, R20.reuse ;  /* 0x0000001435357220 */ /* 0x080fe20000410000 */
[-C--:B------:R-:W-:Y:S01]  /*c620*/  FMUL.FTZ R56, R56, R20.reuse ;  /* 0x0000001438387220 */ /* 0x080fe20000410000 */
[-C--:B------:R-:W-:Y:S01]  /*c630*/  FMUL.FTZ R57, R57, R20.reuse ;  /* 0x0000001439397220 */ /* 0x080fe20000410000 */
[-C--:B------:R-:W-:Y:S01]  /*c640*/  FMUL.FTZ R60, R60, R20.reuse ;  /* 0x000000143c3c7220 */ /* 0x080fe20000410000 */
[-C--:B------:R-:W-:Y:S01]  /*c650*/  FMUL.FTZ R61, R61, R20.reuse ;  /* 0x000000143d3d7220 */ /* 0x080fe20000410000 */
[----:B-1----:R-:W-:Y:S01]  /*c660*/  FMNMX.FTZ R170, R170, R219, !PT ;  /* 0x000000dbaaaa7209 */ /* 0x002fe20007810000 */
[----:B------:R-:W1:Y:S01]  /*c670*/  MUFU.EX2 R160, R160 ;  /* 0x000000a000a07308 */ /* 0x000e620000000800 */
[----:B--2---:R-:W-:Y:S01]  /*c680*/  FADD.FTZ R3, R156, R3 ;  /* 0x000000039c037221 */ /* 0x004fe20000010000 */
[-C--:B------:R-:W-:Y:S01]  /*c690*/  FMUL.FTZ R64, R64, R20.reuse ;  /* 0x0000001440407220 */ /* 0x080fe20000410000 */
[-C--:B------:R-:W-:Y:S01]  /*c6a0*/  FMUL.FTZ R65, R65, R20.reuse ;  /* 0x0000001441417220 */ /* 0x080fe20000410000 */
[----:B------:R-:W2:Y:S01]  /*c6b0*/  SHFL.BFLY PT, R219, R170, 0x1, 0x1f ;  /* 0x0c201f00aadb7f89 */ /* 0x000ea200000e0000 */
[-C--:B------:R-:W-:Y:S01]  /*c6c0*/  FMUL.FTZ R68, R68, R20.reuse ;  /* 0x0000001444447220 */ /* 0x080fe20000410000 */
[-C--:B------:R-:W-:Y:S01]  /*c6d0*/  FMUL.FTZ R69, R69, R20.reuse ;  /* 0x0000001445457220 */ /* 0x080fe20000410000 */
[----:B------:R-:W-:Y:S01]  /*c6e0*/  FMUL.FTZ R72, R72, R20 ;  /* 0x0000001448487220 */ /* 0x000fe20000410000 */
[----:B------:R-:W3:Y:S01]  /*c6f0*/  MUFU.EX2 R161, R161 ;  /* 0x000000a100a17308 */ /* 0x000ee20000000800 */
[C---:B0-----:R-:W-:Y:S01]  /*c700*/  FADD.FTZ R3, R157.reuse, R3 ;  /* 0x000000039d037221 */ /* 0x041fe20000010000 */
[----:B------:R-:W-:Y:S01]  /*c710*/  F2FP.F16.F32.PACK_AB R156, R157, R156 ;  /* 0x0000009c9d9c723e */ /* 0x000fe200000000ff */
[-C--:B------:R-:W-:Y:S01]  /*c720*/  FMUL.FTZ R73, R73, R20.reuse ;  /* 0x0000001449497220 */ /* 0x080fe20000410000 */
[-C--:B------:R-:W-:Y:S01]  /*c730*/  FMUL.FTZ R76, R76, R20.reuse ;  /* 0x000000144c4c7220 */ /* 0x080fe20000410000 */
[-C--:B------:R-:W-:Y:S01]  /*c740*/  FMUL.FTZ R77, R77, R20.reuse ;  /* 0x000000144d4d7220 */ /* 0x080fe20000410000 */
[-C--:B------:R-:W-:Y:S01]  /*c750*/  FMUL.FTZ R80, R80, R20.reuse ;  /* 0x0000001450507220 */ /* 0x080fe20000410000 */
[-C--:B------:R-:W-:Y:S01]  /*c760*/  FMUL.FTZ R81, R81, R20.reuse ;  /* 0x0000001451517220 */ /* 0x080fe20000410000 */
[----:B------:R-:W0:Y:S01]  /*c770*/  MUFU.EX2 R164, R164 ;  /* 0x000000a400a47308 */ /* 0x000e220000000800 */
        /* <DEDUP_REMOVED lines=8> */
[----:B---3--:R-:W-:Y:S01]  /*c800*/  FADD.FTZ R3, R161, R3 ;  /* 0x00000003a1037221 */ /* 0x008fe20000010000 */
[-C--:B------:R-:W-:Y:S01]  /*c810*/  FMUL.FTZ R96, R96, R20.reuse ;  /* 0x0000001460607220 */ /* 0x080fe20000410000 */
[-C--:B------:R-:W-:Y:S01]  /*c820*/  FMUL.FTZ R97, R97, R20.reuse ;  /* 0x0000001461617220 */ /* 0x080fe20000410000 */
[----:B--2---:R-:W-:Y:S01]  /*c830*/  FMNMX.FTZ R170, R170, R219, !PT ;  /* 0x000000dbaaaa7209 */ /* 0x004fe20007810000 */
[-C--:B------:R-:W-:Y:S01]  /*c840*/  FMUL.FTZ R100, R100, R20.reuse ;  /* 0x0000001464647220 */ /* 0x080fe20000410000 */
[-C--:B------:R-:W-:Y:S01]  /*c850*/  FMUL.FTZ R101, R101, R20.reuse ;  /* 0x0000001465657220 */ /* 0x080fe20000410000 */
[-C--:B------:R-:W-:Y:S01]  /*c860*/  FMUL.FTZ R104, R104, R20.reuse ;  /* 0x0000001468687220 */ /* 0x080fe20000410000 */
[----:B------:R-:W2:Y:S01]  /*c870*/  MUFU.EX2 R172, R172 ;  /* 0x000000ac00ac7308 */ /* 0x000ea20000000800 */
[----:B------:R-:W-:Y:S01]  /*c880*/  FADD.FTZ R13, -R170, R13 ;  /* 0x0000000daa0d7221 */ /* 0x000fe20000010100 */
[----:B0-----:R-:W-:Y:S01]  /*c890*/  FADD.FTZ R3, R164, R3 ;  /* 0x00000003a4037221 */ /* 0x001fe20000010000 */
[-C--:B------:R-:W-:Y:S01]  /*c8a0*/  FMUL.FTZ R105, R105, R20.reuse ;  /* 0x0000001469697220 */ /* 0x080fe20000410000 */
[----:B------:R-:W-:Y:S01]  /*c8b0*/  FMUL.FTZ R108, R108, R20 ;  /* 0x000000146c6c7220 */ /* 0x000fe20000410000 */
[----:B------:R-:W-:Y:S01]  /*c8c0*/  FMUL.FTZ R13, R13, R168 ;  /* 0x000000a80d0d7220 */ /* 0x000fe20000410000 */
        /* <DEDUP_REMOVED lines=11> */
[----:B--2---:R-:W-:Y:S01]  /*c980*/  FADD.FTZ R3, R172, R3 ;  /* 0x00000003ac037221 */ /* 0x004fe20000010000 */
[-C--:B------:R-:W-:Y:S01]  /*c990*/  FMUL.FTZ R125, R125, R20.reuse ;  /* 0x000000147d7d7220 */ /* 0x080fe20000410000 */
        /* <DEDUP_REMOVED lines=14> */
[----:B-1----:R1:W-:Y:S01]  /*ca80*/  @!P2 STS [R217+0x28820], R13 ;  /* 0x0288200dd900a388 */ /* 0x0023e20000000800 */
[----:B------:R-:W-:Y:S01]  /*ca90*/  FMUL.FTZ R149, R149, R20 ;  /* 0x0000001495957220 */ /* 0x000fe20000410000 */
[-C--:B------:R-:W-:Y:S01]  /*caa0*/  FMUL.FTZ R26, R26, R13.reuse ;  /* 0x0000000d1a1a7220 */ /* 0x080fe20000410000 */
[-C--:B------:R-:W-:Y:S01]  /*cab0*/  FMUL.FTZ R27, R27, R13.reuse ;  /* 0x0000000d1b1b7220 */ /* 0x080fe20000410000 */
[-C--:B------:R-:W-:Y:S01]  /*cac0*/  FMUL.FTZ R30, R30, R13.reuse ;  /* 0x0000000d1e1e7220 */ /* 0x080fe20000410000 */
[-C--:B------:R-:W-:Y:S01]  /*cad0*/  FMUL.FTZ R31, R31, R13.reuse ;  /* 0x0000000d1f1f7220 */ /* 0x080fe20000410000 */
[-C--:B------:R-:W-:Y:S01]  /*cae0*/  FMUL.FTZ R34, R34, R13.reuse ;  /* 0x0000000d22227220 */ /* 0x080fe20000410000 */
[----:B------:R-:W3:Y:S01]  /*caf0*/  MUFU.EX2 R180, R180 ;  /* 0x000000b400b47308 */ /* 0x000ee20000000800 */
[----:B--2---:R-:W-:Y:S01]  /*cb00*/  FADD.FTZ R3, R176, R3 ;  /* 0x00000003b0037221 */ /* 0x004fe20000010000 */
[-C--:B------:R-:W-:Y:S01]  /*cb10*/  FMUL.FTZ R35, R35, R13.reuse ;  /* 0x0000000d23237220 */ /* 0x080fe20000410000 */
[-C--:B-1----:R-:W-:Y:S01]  /*cb20*/  FMUL.FTZ R217, R170, R168.reuse ;  /* 0x000000a8aad97220 */ /* 0x082fe20000410000 */
[-C--:B------:R-:W-:Y:S01]  /*cb30*/  FMUL.FTZ R38, R38, R13.reuse ;  /* 0x0000000d26267220 */ /* 0x080fe20000410000 */
[-C--:B------:R-:W-:Y:S01]  /*cb40*/  FMUL.FTZ R39, R39, R13.reuse ;  /* 0x0000000d27277220 */ /* 0x080fe20000410000 */
[-C--:B------:R-:W-:Y:S01]  /*cb50*/  FMUL.FTZ R42, R42, R13.reuse ;  /* 0x0000000d2a2a7220 */ /* 0x080fe20000410000 */
[-CC-:B------:R-:W-:Y:S01]  /*cb60*/  FFMA.FTZ R154, R154, R168.reuse, -R217.reuse ;  /* 0x000000a89a9a7223 */ /* 0x180fe200000108d9 */
[-CC-:B------:R-:W-:Y:S01]  /*cb70*/  FFMA.FTZ R155, R155, R168.reuse, -R217.reuse ;  /* 0x000000a89b9b7223 */ /* 0x180fe200000108d9 */
[-CC-:B------:R-:W-:Y:S01]  /*cb80*/  FFMA.FTZ R219, R166, R168.reuse, -R217.reuse ;  /* 0x000000a8a6db7223 */ /* 0x180fe200000108d9 */
[-CC-:B------:R-:W-:Y:S01]  /*cb90*/  FFMA.FTZ R158, R158, R168.reuse, -R217.reuse ;  /* 0x000000a89e9e7223 */ /* 0x180fe200000108d9 */
[----:B------:R-:W1:Y:S01]  /*cba0*/  MUFU.EX2 R166, R181 ;  /* 0x000000b500a67308 */ /* 0x000e620000000800 */
[-CC-:B------:R-:W-:Y:S01]  /*cbb0*/  FFMA.FTZ R159, R159, R168.reuse, -R217.reuse ;  /* 0x000000a89f9f7223 */ /* 0x180fe200000108d9 */
[-CC-:B------:R-:W-:Y:S01]  /*cbc0*/  FFMA.FTZ R162, R162, R168.reuse, -R217.reuse ;  /* 0x000000a8a2a27223 */ /* 0x180fe200000108d9 */
[-CC-:B------:R-:W-:Y:S01]  /*cbd0*/  FFMA.FTZ R163, R163, R168.reuse, -R217.reuse ;  /* 0x000000a8a3a37223 */ /* 0x180fe200000108d9 */
[-CC-:B------:R-:W-:Y:S01]  /*cbe0*/  FFMA.FTZ R167, R167, R168.reuse, -R217.reuse ;  /* 0x000000a8a7a77223 */ /* 0x180fe200000108d9 */
[-CC-:B------:R-:W-:Y:S01]  /*cbf0*/  FFMA.FTZ R218, R218, R168.reuse, -R217.reuse ;  /* 0x000000a8dada7223 */ /* 0x180fe200000108d9 */
[-CC-:B------:R-:W-:Y:S01]  /*cc00*/  FFMA.FTZ R171, R171, R168.reuse, -R217.reuse ;  /* 0x000000a8abab7223 */ /* 0x180fe200000108d9 */
[-CC-:B------:R-:W-:Y:S01]  /*cc10*/  FFMA.FTZ R174, R174, R168.reuse, -R217.reuse ;  /* 0x000000a8aeae7223 */ /* 0x180fe200000108d9 */
[----:B------:R2:W4:Y:S01]  /*cc20*/  MUFU.EX2 R181, R154 ;  /* 0x0000009a00b57308 */ /* 0x0005220000000800 */
[-CC-:B------:R-:W-:Y:S01]  /*cc30*/  FFMA.FTZ R175, R175, R168.reuse, -R217.reuse ;  /* 0x000000a8afaf7223 */ /* 0x180fe200000108d9 */
[-CC-:B------:R-:W-:Y:S01]  /*cc40*/  FFMA.FTZ R178, R178, R168.reuse, -R217.reuse ;  /* 0x000000a8b2b27223 */ /* 0x180fe200000108d9 */
[-CC-:B------:R-:W-:Y:S01]  /*cc50*/  FFMA.FTZ R179, R179, R168.reuse, -R217.reuse ;  /* 0x000000a8b3b37223 */ /* 0x180fe200000108d9 */
[-CC-:B------:R-:W-:Y:S01]  /*cc60*/  FFMA.FTZ R183, R183, R168.reuse, -R217.reuse ;  /* 0x000000a8b7b77223 */ /* 0x180fe200000108d9 */
[----:B------:R-:W-:Y:S01]  /*cc70*/  FFMA.FTZ R182, R182, R168, -R217 ;  /* 0x000000a8b6b67223 */ /* 0x000fe200000108d9 */
[----:B0-----:R-:W-:Y:S01]  /*cc80*/  FADD.FTZ R3, R177, R3 ;  /* 0x00000003b1037221 */ /* 0x001fe20000010000 */
[----:B------:R-:W-:Y:S01]  /*cc90*/  FMUL.FTZ R43, R43, R13 ;  /* 0x0000000d2b2b7220 */ /* 0x000fe20000410000 */
[----:B------:R-:W0:Y:S01]  /*cca0*/  MUFU.EX2 R155, R155 ;  /* 0x0000009b009b7308 */ /* 0x000e220000000800 */
[----:B--2---:R-:W-:Y:S01]  /*ccb0*/  F2FP.F16.F32.PACK_AB R154, R153, R21 ;  /* 0x00000015999a723e */ /* 0x004fe200000000ff */
[----:B---3--:R-:W-:Y:S01]  /*ccc0*/  FADD.FTZ R3, R180, R3 ;  /* 0x00000003b4037221 */ /* 0x008fe20000010000 */
[-C--:B------:R-:W-:Y:S01]  /*ccd0*/  FMUL.FTZ R46, R46, R13.reuse ;  /* 0x0000000d2e2e7220 */ /* 0x080fe20000410000 */
[-C--:B------:R-:W-:Y:S01]  /*cce0*/  FMUL.FTZ R47, R47, R13.reuse ;  /* 0x0000000d2f2f7220 */ /* 0x080fe20000410000 */
[-C--:B------:R-:W-:Y:S01]  /*ccf0*/  FMUL.FTZ R50, R50, R13.reuse ;  /* 0x0000000d32327220 */ /* 0x080fe20000410000 */
[C---:B-1----:R-:W-:Y:S01]  /*cd00*/  FADD.FTZ R3, R166.reuse, R3 ;  /* 0x00000003a6037221 */ /* 0x042fe20000010000 */
[----:B------:R-:W-:Y:S01]  /*cd10*/  F2FP.F16.F32.PACK_AB R166, R166, R180 ;  /* 0x000000b4a6a6723e */ /* 0x000fe200000000ff */
[----:B------:R-:W1:Y:S01]  /*cd20*/  MUFU.EX2 R158, R158 ;  /* 0x0000009e009e7308 */ /* 0x000e620000000800 */
[----:B----4-:R-:W-:Y:S01]  /*cd30*/  FFMA.FTZ R10, R13, R10, R181 ;  /* 0x0000000a0d0a7223 */ /* 0x010fe200000100b5 */
[-C--:B------:R-:W-:Y:S01]  /*cd40*/  FMUL.FTZ R51, R51, R13.reuse ;  /* 0x0000000d33337220 */ /* 0x080fe20000410000 */
[-C--:B------:R-:W-:Y:S01]  /*cd50*/  FMUL.FTZ R54, R54, R13.reuse ;  /* 0x0000000d36367220 */ /* 0x080fe20000410000 */
[-C--:B------:R-:W-:Y:S01]  /*cd60*/  FMUL.FTZ R55, R55, R13.reuse ;  /* 0x0000000d37377220 */ /* 0x080fe20000410000 */
[-C--:B------:R-:W-:Y:S01]  /*cd70*/  FMUL.FTZ R58, R58, R13.reuse ;  /* 0x0000000d3a3a7220 */ /* 0x080fe20000410000 */
[-C--:B------:R-:W-:Y:S01]  /*cd80*/  FMUL.FTZ R59, R59, R13.reuse ;  /* 0x0000000d3b3b7220 */ /* 0x080fe20000410000 */
[----:B------:R-:W-:Y:S01]  /*cd90*/  FMUL.FTZ R62, R62, R13 ;  /* 0x0000000d3e3e7220 */ /* 0x000fe20000410000 */
[----:B------:R-:W2:Y:S01]  /*cda0*/  MUFU.EX2 R159, R159 ;  /* 0x0000009f009f7308 */ /* 0x000ea20000000800 */
        /* <DEDUP_REMOVED lines=18> */
[----:B------:R-:W-:Y:S01]  /*ced0*/  BAR.SYNC.DEFER_BLOCKING 0xf, 0x100 ;  /* 0x03c4000000007b1d */ /* 0x000fe20000010000 */
[----:B------:R-:W-:Y:S01]  /*cee0*/  F2FP.F16.F32.PACK_AB R158, R161, R160 ;  /* 0x000000a0a19e723e */ /* 0x000fe200000000ff */
[-C--:B------:R-:W-:Y:S01]  /*cef0*/  FMUL.FTZ R86, R86, R13.reuse ;  /* 0x0000000d56567220 */ /* 0x080fe20000410000 */
[----:B------:R-:W-:Y:S01]  /*cf00*/  F2FP.F16.F32.PACK_AB R160, R165, R164 ;  /* 0x000000a4a5a0723e */ /* 0x000fe200000000ff */
[-C--:B------:R-:W-:Y:S01]  /*cf10*/  FMUL.FTZ R87, R87, R13.reuse ;  /* 0x0000000d57577220 */ /* 0x080fe20000410000 */
[----:B------:R-:W-:Y:S01]  /*cf20*/  F2FP.F16.F32.PACK_AB R164, R177, R176 ;  /* 0x000000b0b1a4723e */ /* 0x000fe200000000ff */
        /* <DEDUP_REMOVED lines=9> */
[C---:B-1----:R-:W-:Y:S01]  /*cfc0*/  FADD.FTZ R10, R163.reuse, R10 ;  /* 0x0000000aa30a7221 */ /* 0x042fe20000010000 */
[----:B------:R-:W-:Y:S01]  /*cfd0*/  F2FP.F16.F32.PACK_AB R157, R163, R162 ;  /* 0x000000a2a39d723e */ /* 0x000fe200000000ff */
[-C--:B------:R-:W-:Y:S01]  /*cfe0*/  FMUL.FTZ R102, R102, R13.reuse ;  /* 0x0000000d66667220 */ /* 0x080fe20000410000 */
[----:B------:R-:W-:Y:S01]  /*cff0*/  F2FP.F16.F32.PACK_AB R162, R173, R172 ;  /* 0x000000acada2723e */ /* 0x000fe200000000ff */
[-C--:B------:R-:W-:Y:S01]  /*d000*/  FMUL.FTZ R103, R103, R13.reuse ;  /* 0x0000000d67677220 */ /* 0x080fe20000410000 */
[-C--:B------:R-:W-:Y:S01]  /*d010*/  FMUL.FTZ R106, R106, R13.reuse ;  /* 0x0000000d6a6a7220 */ /* 0x080fe20000410000 */
[-C--:B------:R-:W-:Y:S01]  /*d020*/  FMUL.FTZ R107, R107, R13.reuse ;  /* 0x0000000d6b6b7220 */ /* 0x080fe20000410000 */
[----:B------:R-:W1:Y:S01]  /*d030*/  MUFU.EX2 R218, R218 ;  /* 0x000000da00da7308 */ /* 0x000e620000000800 */
[----:B--2---:R-:W-:Y:S01]  /*d040*/  FADD.FTZ R10, R219, R10 ;  /* 0x0000000adb0a7221 */ /* 0x004fe20000010000 */
[----:B------:R2:W-:Y:S01]  /*d050*/  STSM.16.M88.4 [R199+0x26800], R152 ;  /* 0x02680098c7007844 */ /* 0x0005e20000000200 */
        /* <DEDUP_REMOVED lines=12> */
[----:B------:R2:W-:Y:S01]  /*d120*/  STSM.16.M88.4 [R200], R156 ;  /* 0x0000009cc8007844 */ /* 0x0005e20000000200 */
        /* <DEDUP_REMOVED lines=11> */
[-C--:B------:R-:W-:Y:S01]  /*d1e0*/  FMUL.FTZ R139, R139, R13.reuse ;  /* 0x0000000d8b8b7220 */ /* 0x080fe20000410000 */
[-C--:B------:R-:W-:Y:S01]  /*d1f0*/  FMUL.FTZ R142, R142, R13.reuse ;  /* 0x0000000d8e8e7220 */ /* 0x080fe20000410000 */
[-C--:B------:R-:W-:Y:S01]  /*d200*/  FMUL.FTZ R143, R143, R13.reuse ;  /* 0x0000000d8f8f7220 */ /* 0x080fe20000410000 */
[-C--:B------:R-:W-:Y:S01]  /*d210*/  FMUL.FTZ R146, R146, R13.reuse ;  /* 0x0000000d92927220 */ /* 0x080fe20000410000 */
[-C--:B------:R-:W-:Y:S01]  /*d220*/  FMUL.FTZ R147, R147, R13.reuse ;  /* 0x0000000d93937220 */ /* 0x080fe20000410000 */
[----:B------:R-:W3:Y:S01]  /*d230*/  MUFU.EX2 R178, R178 ;  /* 0x000000b200b27308 */ /* 0x000ee20000000800 */
[----:B0-----:R-:W-:Y:S01]  /*d240*/  FADD.FTZ R10, R174, R10 ;  /* 0x0000000aae0a7221 */ /* 0x001fe20000010000 */
[-C--:B------:R-:W-:Y:S01]  /*d250*/  FMUL.FTZ R150, R150, R13.reuse ;  /* 0x0000000d96967220 */ /* 0x080fe20000410000 */
[----:B------:R-:W-:-:S05]  /*d260*/  FMUL.FTZ R151, R151, R13 ;  /* 0x0000000d97977220 */ /* 0x000fca0000410000 */
[----:B------:R-:W0:Y:S01]  /*d270*/  MUFU.EX2 R179, R179 ;  /* 0x000000b300b37308 */ /* 0x000e220000000800 */
[C---:B-1----:R-:W-:Y:S01]  /*d280*/  FADD.FTZ R10, R175.reuse, R10 ;  /* 0x0000000aaf0a7221 */ /* 0x042fe20000010000 */
[----:B------:R-:W-:-:S05]  /*d290*/  F2FP.F16.F32.PACK_AB R163, R175, R174 ;  /* 0x000000aeafa3723e */ /* 0x000fca00000000ff */
[----:B------:R2:W-:Y:S01]  /*d2a0*/  STSM.16.M88.4 [R202], R160 ;  /* 0x000000a0ca007844 */ /* 0x0005e20000000200 */
[----:B------:R-:W1:Y:S01]  /*d2b0*/  MUFU.EX2 R167, R182 ;  /* 0x000000b600a77308 */ /* 0x000e620000000800 */
[----:B---3--:R-:W-:-:S07]  /*d2c0*/  FADD.FTZ R10, R178, R10 ;  /* 0x0000000ab20a7221 */ /* 0x008fce0000010000 */
[----:B------:R-:W3:Y:S01]  /*d2d0*/  MUFU.EX2 R183, R183 ;  /* 0x000000b700b77308 */ /* 0x000ee20000000800 */
[C---:B0-----:R-:W-:Y:S01]  /*d2e0*/  FADD.FTZ R10, R179.reuse, R10 ;  /* 0x0000000ab30a7221 */ /* 0x041fe20000010000 */
[----:B------:R-:W-:-:S03]  /*d2f0*/  F2FP.F16.F32.PACK_AB R165, R179, R178 ;  /* 0x000000b2b3a5723e */ /* 0x000fc600000000ff */
[----:B-1----:R-:W-:Y:S01]  /*d300*/  FADD.FTZ R10, R167, R10 ;  /* 0x0000000aa70a7221 */ /* 0x002fe20000010000 */
[----:B---3--:R-:W-:-:S03]  /*d310*/  F2FP.F16.F32.PACK_AB R167, R183, R167 ;  /* 0x000000a7b7a7723e */ /* 0x008fc600000000ff */
[----:B------:R-:W-:Y:S02]  /*d320*/  FADD.FTZ R10, R183, R10 ;  /* 0x0000000ab70a7221 */ /* 0x000fe40000010000 */
[----:B------:R2:W-:Y:S01]  /*d330*/  STSM.16.M88.4 [R201], R164 ;  /* 0x000000a4c9007844 */ /* 0x0005e20000000200 */
[----:B------:R-:W-:Y:S05]  /*d340*/  @!P0 BRA `(.L_x_705) ;  /* 0x0000000000048947 */ /* 0x000fea0003800000 */
[----:B------:R-:W-:Y:S01]  /*d350*/  BPT.TRAP 0x1 ;  /* 0x000000040000795c */ /* 0x000fe20000300000 */
.L_x_705:
[----:B------:R0:W1:Y:S01]  /*d360*/  SYNCS.PHASECHK.TRANS64.TRYWAIT P2, [R14+URZ+0x28c50], R12 ;  /* 0x028c500c0e0075a7 */ /* 0x000062000804017f */
[----:B------:R-:W-:Y:S05]  /*d370*/  @!P0 BRA `(.L_x_706) ;  /* 0x0000000000048947 */ /* 0x000fea0003800000 */
[----:B------:R-:W-:Y:S01]  /*d380*/  BPT.TRAP 0x1 ;  /* 0x000000040000795c */ /* 0x000fe20000300000 */
.L_x_706:
[----:B------:R-:W-:Y:S04]  /*d390*/  BSSY B1, `(.L_x_707) ;  /* 0x0000004000017945 */ /* 0x000fe80003800000 */
[----:B-1----:R-:W-:Y:S05]  /*d3a0*/  @P2 BRA `(.L_x_708) ;  /* 0x0000000000082947 */ /* 0x002fea0003800000 */
[----:B------:R-:W1:Y:S02]  /*d3b0*/  SYNCS.PHASECHK.TRANS64.TRYWAIT P2, [R14+URZ+0x28c50], R12 ;  /* 0x028c500c0e0075a7 */ /* 0x000e64000804017f */
[----:B-1----:R-:W-:Y:S05]  /*d3c0*/  @!P2 BRA `(.L_x_709) ;  /* 0x000000e00070a947 */ /* 0x002fea0003800000 */
.L_x_708:
[----:B------:R-:W-:Y:S05]  /*d3d0*/  BSYNC B1 ;  /* 0x0000000000017941 */ /* 0x000fea0003800000 */
.L_x_707:
[----:B01----:R-:W-:Y:S01]  /*d3e0*/  IMAD R12, R19, 0x1000, R11 ;  /* 0x00001000130c7824 */ /* 0x003fe200078e020b */
[----:B------:R-:W-:Y:S01]  /*d3f0*/  WARPGROUP.ARRIVE ;  /* 0x00000000000079c5 */ /* 0x000fe20000000000 */
[----:B------:R-:W-:Y:S02]  /*d400*/  IMAD.MOV.U32 R13, RZ, RZ, 0x40000040 ;  /* 0x40000040ff0d7424 */ /* 0x000fe400078e00ff */
[C---:B------:R-:W-:Y:S01]  /*d410*/  VIADD R20, R12.reuse, 0x80 ;  /* 0x000000800c147836 */ /* 0x040fe20000000000 */
[----:B------:R-:W-:Y:S01]  /*d420*/  R2UR UR6, R12 ;  /* 0x000000000c0672ca */ /* 0x000fe200000e0000 */
[----:B------:R-:W-:Y:S01]  /*d430*/  IMAD.MOV.U32 R21, RZ, RZ, 0x40000040 ;  /* 0x40000040ff157424 */ /* 0x000fe200078e00ff */
[----:B------:R-:W-:Y:S01]  /*d440*/  R2UR UR7, R13 ;  /* 0x000000000d0772ca */ /* 0x000fe200000e0000 */
[----:B------:R-:W-:-:S12]  /*d450*/  IMAD.MOV.U32 R13, RZ, RZ, 0x40000040 ;  /* 0x40000040ff0d7424 */ /* 0x000fd800078e00ff */
[----:B------:R-:W-:Y:S01]  /*d460*/  HGMMA.64x256x16.F32 R24, R152, gdesc[UR4].tnspB, R24, gsb0 ;  /* 0x43e0000498187df0 */ /* 0x000fe20008000818 */
[----:B------:R-:W-:Y:S01]  /*d470*/  R2UR UR6, R20 ;  /* 0x00000000140672ca */ /* 0x000fe200000e0000 */
[C---:B------:R-:W-:Y:S01]  /*d480*/  VIADD R20, R12.reuse, 0x100 ;  /* 0x000001000c147836 */ /* 0x040fe20000000000 */
[----:B------:R-:W-:Y:S01]  /*d490*/  R2UR UR7, R21 ;  /* 0x00000000150772ca */ /* 0x000fe200000e0000 */
[----:B------:R-:W-:Y:S02]  /*d4a0*/  IMAD.MOV.U32 R21, RZ, RZ, 0x40000040 ;  /* 0x40000040ff157424 */ /* 0x000fe400078e00ff */
[----:B------:R-:W-:Y:S01]  /*d4b0*/  VIADD R12, R12, 0x180 ;  /* 0x000001800c0c7836 */ /* 0x000fe20000000000 */
[----:B------:R-:W-:Y:S02]  /*d4c0*/  WARPGROUP.DEPBAR.LE gsb0, 0x0 ;  /* 0x00008000000079c5 */ /* 0x000fe40000010000 */
[----:B------:R-:W-:-:S15]  /*d4d0*/  WARPGROUP.ARRIVE ;  /* 0x00000000000079c5 */ /* 0x000fde0000000000 */
[----:B------:R-:W-:-:S04]  /*d4e0*/  NOP ;  /* 0x0000000000007918 */ /* 0x000fc80000000000 */
[----:B------:R-:W-:Y:S01]  /*d4f0*/  HGMMA.64x256x16.F32 R24, R156, gdesc[UR4].tnspB, R24, gsb0 ;  /* 0x43e000049c187df0 */ /* 0x000fe20008000818 */
[----:B------:R-:W-:Y:S02]  /*d500*/  R2UR UR6, R20 ;  /* 0x00000000140672ca */ /* 0x000fe400000e0000 */
[----:B------:R-:W-:Y:S01]  /*d510*/  R2UR UR7, R21 ;  /* 0x00000000150772ca */ /* 0x000fe200000e0000 */
[----:B------:R-:W-:Y:S02]  /*d520*/  WARPGROUP.DEPBAR.LE gsb0, 0x0 ;  /* 0x00008000000079c5 */ /* 0x000fe40000010000 */
[----:B------:R-:W-:-:S15]  /*d530*/  WARPGROUP.ARRIVE ;  /* 0x00000000000079c5 */ /* 0x000fde0000000000 */
[----:B------:R-:W-:-:S07]  /*d540*/  NOP ;  /* 0x0000000000007918 */ /* 0x000fce0000000000 */
[----:B------:R-:W-:Y:S01]  /*d550*/  HGMMA.64x256x16.F32 R24, R160, gdesc[UR4].tnspB, R24, gsb0 ;  /* 0x43e00004a0187df0 */ /* 0x000fe20008000818 */
[----:B------:R-:W-:Y:S02]  /*d560*/  R2UR UR6, R12 ;  /* 0x000000000c0672ca */ /* 0x000fe400000e0000 */
[----:B------:R-:W-:Y:S01]  /*d570*/  R2UR UR7, R13 ;  /* 0x000000000d0772ca */ /* 0x000fe200000e0000 */
        /* <DEDUP_REMOVED lines=13> */
[----:B------:R-:W-:Y:S05]  /*d650*/  @!P0 BRA `(.L_x_710) ;  /* 0x0000000000048947 */ /* 0x000fea0003800000 */
[----:B------:R-:W-:Y:S01]  /*d660*/  BPT.TRAP 0x1 ;  /* 0x000000040000795c */ /* 0x000fe20000300000 */
.L_x_710:
[----:B------:R-:W-:Y:S02]  /*d670*/  VIADD R14, R14, 0x28c60 ;  /* 0x00028c600e0e7836 */ /* 0x000fe40000000000 */
[----:B------:R-:W-:Y:S02]  /*d680*/  IMAD.MOV.U32 R13, RZ, RZ, R170 ;  /* 0x000000ffff0d7224 */ /* 0x000fe400078e00aa */
[----:B------:R-:W-:Y:S01]  /*d690*/  IMAD.MOV.U32 R218, RZ, RZ, R169 ;  /* 0x000000ffffda7224 */ /* 0x000fe200078e00a9 */
[----:B------:R-:W-:Y:S01]  /*d6a0*/  PRMT R14, R190, 0x654, R14 ;  /* 0x00000654be0e7816 */ /* 0x000fe2000000000e */
[----:B------:R-:W-:-:S03]  /*d6b0*/  IMAD.MOV.U32 R217, RZ, RZ, R19 ;  /* 0x000000ffffd97224 */ /* 0x000fc600078e0013 */
[----:B------:R1:W-:Y:S01]  /*d6c0*/  SYNCS.ARRIVE.TRANS64.RED.A1T0 RZ, [R14+URZ], RZ ;  /* 0x000000ff0eff79a7 */ /* 0x0003e2000810043f */
[----:B------:R-:W-:Y:S05]  /*d6d0*/  @P1 BRA `(.L_x_711) ;  /* 0xffffffe000681947 */ /* 0x000fea000383ffff */
.L_x_698:
[----:B------:R-:W-:Y:S05]  /*d6e0*/  BSYNC B0 ;  /* 0x0000000000007941 */ /* 0x000fea0003800000 */
.L_x_697:
[----:B0-----:R-:W3:Y:S01]  /*d6f0*/  LDL.LU R12, [R1+0x3c] ;  /* 0x00003c00010c7983 */ /* 0x001ee20000300800 */
[----:B------:R-:W-:Y:S02]  /*d700*/  IMAD.MOV.U32 R21, RZ, RZ, -0x800000 ;  /* 0xff800000ff157424 */ /* 0x000fe400078e00ff */
[----:B------:R-:W-:Y:S01]  /*d710*/  IMAD.MOV.U32 R20, RZ, RZ, -0x800000 ;  /* 0xff800000ff147424 */ /* 0x000fe200078e00ff */
[----:B------:R-:W0:Y:S02]  /*d720*/  SHFL.BFLY PT, R0, R3, 0x2, 0x1f ;  /* 0x0c401f0003007f89 */ /* 0x000e2400000e0000 */
[----:B0-----:R-:W-:-:S05]  /*d730*/  FADD.FTZ R0, R0, R3 ;  /* 0x0000000300007221 */ /* 0x001fca0000010000 */
[----:B------:R-:W0:Y:S02]  /*d740*/  SHFL.BFLY PT, R3, R0, 0x1, 0x1f ;  /* 0x0c201f0000037f89 */ /* 0x000e2400000e0000 */
[----:B0-----:R-:W-:Y:S01]  /*d750*/  FADD.FTZ R0, R0, R3 ;  /* 0x0000000300007221 */ /* 0x001fe20000010000 */
[----:B------:R-:W-:Y:S01]  /*d760*/  IMAD.MOV.U32 R3, RZ, RZ, RZ ;  /* 0x000000ffff037224 */ /* 0x000fe200078e00ff */
[----:B------:R-:W-:Y:S08]  /*d770*/  BAR.ARV 0x8, 0x100 ;  /* 0x0204000000007b1d */ /* 0x000ff00000002000 */
[----:B------:R-:W-:Y:S01]  /*d780*/  BAR.SYNC.DEFER_BLOCKING 0xf, 0x100 ;  /* 0x03c4000000007b1d */ /* 0x000fe20000010000 */
[----:B------:R-:W-:-:S13]  /*d790*/  FSETP.NE.FTZ.AND P0, PT, R0, RZ, PT ;  /* 0x000000ff0000720b */ /* 0x000fda0003f15000 */
[----:B------:R-:W0:Y:S01]  /*d7a0*/  @P0 MUFU.RCP R3, R0 ;  /* 0x0000000000030308 */ /* 0x000e220000001000 */
[----:B------:R-:W-:-:S07]  /*d7b0*/  @P0 FMUL.FTZ R4, R168, 0.69314718246459960938 ;  /* 0x3f317218a8040820 */ /* 0x000fce0000410000 */
[----:B------:R-:W4:Y:S01]  /*d7c0*/  @P0 MUFU.LG2 R0, R0 ;  /* 0x0000000000000308 */ /* 0x000f220000000c00 */
        /* <DEDUP_REMOVED lines=8> */
[----:B----4-:R-:W-:Y:S01]  /*d850*/  @P0 FMUL.FTZ R0, R0, 0.69314718246459960938 ;  /* 0x3f31721800000820 */ /* 0x010fe20000410000 */
[-C--:B------:R-:W-:Y:S01]  /*d860*/  FMUL.FTZ R40, R40, R3.reuse ;  /* 0x0000000328287220 */ /* 0x080fe20000410000 */
[-C--:B------:R-:W-:Y:S01]  /*d870*/  FMUL.FTZ R41, R41, R3.reuse ;  /* 0x0000000329297220 */ /* 0x080fe20000410000 */
[----:B------:R-:W-:Y:S01]  /*d880*/  FMUL.FTZ R44, R44, R3 ;  /* 0x000000032c2c7220 */ /* 0x000fe20000410000 */
[----:B------:R-:W-:Y:S01]  /*d890*/  @P0 FFMA.FTZ R21, R4, R169, R0 ;  /* 0x000000a904150223 */ /* 0x000fe20000010000 */
[-C--:B------:R-:W-:Y:S01]  /*d8a0*/  FMUL.FTZ R45, R45, R3.reuse ;  /* 0x000000032d2d7220 */ /* 0x080fe20000410000 */
[----:B------:R-:W0:Y:S01]  /*d8b0*/  SHFL.BFLY PT, R0, R10, 0x2, 0x1f ;  /* 0x0c401f000a007f89 */ /* 0x000e2200000e0000 */
        /* <DEDUP_REMOVED lines=23> */
[----:B0-----:R-:W-:Y:S01]  /*da30*/  FADD.FTZ R0, R0, R10 ;  /* 0x0000000a00007221 */ /* 0x001fe20000010000 */
[-C--:B------:R-:W-:Y:S01]  /*da40*/  FMUL.FTZ R93, R93, R3.reuse ;  /* 0x000000035d5d7220 */ /* 0x080fe20000410000 */
[-C--:B------:R-:W-:Y:S01]  /*da50*/  FMUL.FTZ R96, R96, R3.reuse ;  /* 0x0000000360607220 */ /* 0x080fe20000410000 */
[-C--:B------:R-:W-:Y:S01]  /*da60*/  FMUL.FTZ R97, R97, R3.reuse ;  /* 0x0000000361617220 */ /* 0x080fe20000410000 */
        /* <DEDUP_REMOVED lines=25> */
[----:B0-----:R-:W-:Y:S01]  /*dc00*/  FADD.FTZ R4, R0, R4 ;  /* 0x0000000400047221 */ /* 0x001fe20000010000 */
[----:B------:R-:W-:-:S02]  /*dc10*/  IMAD.MOV.U32 R0, RZ, RZ, RZ ;  /* 0x000000ffff007224 */ /* 0x000fc400078e00ff */
[-C--:B------:R-:W-:Y:S01]  /*dc20*/  FMUL.FTZ R148, R148, R3.reuse ;  /* 0x0000000394947220 */ /* 0x080fe20000410000 */
[----:B------:R-:W-:Y:S01]  /*dc30*/  FMUL.FTZ R149, R149, R3 ;  /* 0x0000000395957220 */ /* 0x000fe20000410000 */
        /* <DEDUP_REMOVED lines=17> */
[----:B------:R-:W-:Y:S01]  /*dd50*/  ISETP.NE.AND P0, PT, R197, RZ, PT ;  /* 0x000000ffc500720c */ /* 0x000fe20003f05270 */
        /* <DEDUP_REMOVED lines=12> */
[C---:B------:R-:W-:Y:S01]  /*de20*/  @!P0 IMAD R4, R19.reuse, 0x40, R195 ;  /* 0x0000004013048824 */ /* 0x040fe200078e02c3 */
[----:B------:R-:W-:Y:S01]  /*de30*/  IADD3 R19, R19, 0x1, RZ ;  /* 0x0000000113137810 */ /* 0x000fe20007ffe0ff */
[-C--:B------:R-:W-:Y:S01]  /*de40*/  FMUL.FTZ R71, R71, R0.reuse ;  /* 0x0000000047477220 */ /* 0x080fe20000410000 */
[-C--:B------:R-:W-:Y:S01]  /*de50*/  FMUL.FTZ R74, R74, R0.reuse ;  /* 0x000000004a4a7220 */ /* 0x080fe20000410000 */
[----:B------:R-:W-:Y:S01]  /*de60*/  @!P0 IMAD R4, R4, 0x4, R2 ;  /* 0x0000000404048824 */ /* 0x000fe200078e0202 */
[----:B------:R-:W-:Y:S01]  /*de70*/  ISETP.NE.AND P1, PT, R19, 0x2, PT ;  /* 0x000000021300780c */ /* 0x000fe20003f25270 */
[-C--:B------:R-:W-:Y:S01]  /*de80*/  FMUL.FTZ R75, R75, R0.reuse ;  /* 0x000000004b4b7220 */ /* 0x080fe20000410000 */
[-C--:B------:R-:W-:Y:S01]  /*de90*/  FMUL.FTZ R78, R78, R0.reuse ;  /* 0x000000004e4e7220 */ /* 0x080fe20000410000 */
[-C--:B------:R-:W-:Y:S01]  /*dea0*/  FMUL.FTZ R79, R79, R0.reuse ;  /* 0x000000004f4f7220 */ /* 0x080fe20000410000 */
[----:B------:R-:W-:Y:S01]  /*deb0*/  @!P0 STS [R4+0x28800], R3 ;  /* 0x0288000304008388 */ /* 0x000fe20000000800 */
[-C--:B------:R-:W-:Y:S01]  /*dec0*/  FMUL.FTZ R82, R82, R0.reuse ;  /* 0x0000000052527220 */ /* 0x080fe20000410000 */
[-C--:B------:R-:W-:Y:S01]  /*ded0*/  FMUL.FTZ R83, R83, R0.reuse ;  /* 0x0000000053537220 */ /* 0x080fe20000410000 */
[-C--:B------:R-:W-:Y:S01]  /*dee0*/  FMUL.FTZ R86, R86, R0.reuse ;  /* 0x0000000056567220 */ /* 0x080fe20000410000 */
[----:B------:R0:W-:Y:S01]  /*def0*/  @!P0 STS [R4+0x28820], R0 ;  /* 0x0288200004008388 */ /* 0x0001e20000000800 */
        /* <DEDUP_REMOVED lines=33> */
[----:B0-----:R-:W-:Y:S01]  /*e110*/  SEL R0, RZ, 0x1, P1 ;  /* 0x00000001ff007807 */ /* 0x001fe20000800000 */
[----:B------:R-:W-:Y:S06]  /*e120*/  BAR.ARV 0xe, 0x100 ;  /* 0x0384000000007b1d */ /* 0x000fec0000002000 */
[----:B------:R-:W-:-:S02]  /*e130*/  PLOP3.LUT P0, PT, PT, PT, PT, 0x8, 0x0 ;  /* 0x000000000000781c */ /* 0x000fc40003f0e170 */
[----:B------:R-:W-:Y:S02]  /*e140*/  LOP3.LUT R185, R185, R0, RZ, 0x3c, !PT ;  /* 0x00000000b9b97212 */ /* 0x000fe400078e3cff */
[----:B------:R-:W-:Y:S01]  /*e150*/  SEL R19, R19, RZ, P1 ;  /* 0x000000ff13137207 */ /* 0x000fe20000800000 */
[----:B---3--:R-:W-:-:S05]  /*e160*/  VIADD R12, R12, 0x1 ;  /* 0x000000010c0c7836 */ /* 0x008fca0000000000 */
[----:B------:R0:W-:Y:S03]  /*e170*/  STL [R1+0x3c], R12 ;  /* 0x00003c0c01007387 */ /* 0x0001e60000100800 */
.L_x_640:
[----:B------:R-:W-:Y:S05]  /*e180*/  BSYNC B7 ;  /* 0x0000000000077941 */ /* 0x000fea0003800000 */
.L_x_636:
[----:B------:R-:W3:Y:S08]  /*e190*/  S2UR UR4, SR_CgaCtaId ;  /* 0x00000000000479c3 */ /* 0x000ef00000008800 */
[----:B------:R-:W-:Y:S01]  /*e1a0*/  BAR.SYNC.DEFER_BLOCKING 0x5, 0x180 ;  /* 0x0146000000007b1d */ /* 0x000fe20000010000 */
[----:B------:R-:W-:-:S05]  /*e1b0*/  MOV R2, 0x400 ;  /* 0x0000040000027802 */ /* 0x000fca0000000f00 */
[----:B------:R-:W-:Y:S01]  /*e1c0*/  BSSY B0, `(.L_x_712) ;  /* 0x0000505000007945 */ /* 0x000fe20003800000 */
[----:B---3--:R-:W-:-:S05]  /*e1d0*/  IMAD.U32 R190, RZ, RZ, UR4 ;  /* 0x00000004ffbe7e24 */ /* 0x008fca000f8e00ff */
[----:B------:R-:W-:-:S05]  /*e1e0*/  LEA R2, R190, R2, 0x18 ;  /* 0x00000002be027211 */ /* 0x000fca00078ec0ff */
[----:B--2--5:R2:W3:Y:S01]  /*e1f0*/  LDS.128 R152, [R2+0x28cd0] ;  /* 0x028cd00002987984 */ /* 0x0244e20000000c00 */
[----:B------:R-:W-:Y:S06]  /*e200*/  BAR.ARV 0x4, 0x180 ;  /* 0x0106000000007b1d */ /* 0x000fec0000002000 */
[----:B------:R-:W-:Y:S05]  /*e210*/  @P0 BRA `(.L_x_713) ;  /* 0x0000003c00e40947 */ /* 0x000fea0003800000 */
[----:B------:R-:W4:Y:S01]  /*e220*/  LDL R3, [R1+0x5c] ;  /* 0x00005c0001037983 */ /* 0x000f220000100800 */
[----:B------:R-:W0:Y:S01]  /*e230*/  S2R R0, SR_SWINHI ;  /* 0x0000000000007919 */ /* 0x000e220000002f00 */
[----:B------:R-:W-:Y:S01]  /*e240*/  F2FP.F16.F32.PACK_AB R6, R29, R28 ;  /* 0x0000001c1d06723e */ /* 0x000fe200000000ff */
[----:B------:R-:W-:Y:S01]  /*e250*/  ULDC.64 UR6, c[0x0][0xc00] ;  /* 0x0003000000067ab9 */ /* 0x000fe20000000a00 */
[----:B------:R-:W-:Y:S01]  /*e260*/  F2FP.F16.F32.PACK_AB R7, R31, R30 ;  /* 0x0000001e1f07723e */ /* 0x000fe200000000ff */
[----:B------:R-:W2:Y:S01]  /*e270*/  LDL.LU R156, [R1+0x20] ;  /* 0x00002000019c7983 */ /* 0x000ea20000300800 */
[----:B------:R-:W-:Y:S01]  /*e280*/  F2FP.F16.F32.PACK_AB R8, R33, R32 ;  /* 0x000000202108723e */ /* 0x000fe200000000ff */
[----:B------:R-:W-:Y:S01]  /*e290*/  ULDC.64 UR4, c[0x0][0xc08] ;  /* 0x0003020000047ab9 */ /* 0x000fe20000000a00 */
[----:B------:R-:W-:Y:S01]  /*e2a0*/  F2FP.F16.F32.PACK_AB R9, R35, R34 ;  /* 0x000000222309723e */ /* 0x000fe200000000ff */
[----:B---3--:R-:W3:Y:S01]  /*e2b0*/  LDL.LU R152, [R1+0x24] ;  /* 0x0000240001987983 */ /* 0x008ee20000300800 */
[----:B-1----:R-:W-:-:S02]  /*e2c0*/  MOV R14, R2 ;  /* 0x00000002000e7202 */ /* 0x002fc40000000f00 */
[----:B0-----:R-:W-:Y:S02]  /*e2d0*/  MOV R15, R0 ;  /* 0x00000000000f7202 */ /* 0x001fe40000000f00 */
[----:B------:R-:W-:Y:S02]  /*e2e0*/  F2FP.F16.F32.PACK_AB R10, R37, R36 ;  /* 0x00000024250a723e */ /* 0x000fe400000000ff */
[----:B------:R-:W-:Y:S01]  /*e2f0*/  F2FP.F16.F32.PACK_AB R11, R39, R38 ;  /* 0x00000026270b723e */ /* 0x000fe200000000ff */
[----:B------:R-:W-:Y:S01]  /*e300*/  BAR.SYNC.DEFER_BLOCKING 0x1, 0x100 ;  /* 0x0044000000007b1d */ /* 0x000fe20000010000 */
[----:B----4-:R-:W-:-:S03]  /*e310*/  IMAD.WIDE R12, R3, 0x2, R14 ;  /* 0x00000002030c7825 */ /* 0x010fc600078e020e */
[----:B------:R-:W-:Y:S01]  /*e320*/  LOP3.LUT R0, R12, 0x380, RZ, 0xc0, !PT ;  /* 0x000003800c007812 */ /* 0x000fe200078ec0ff */
[----:B------:R-:W-:-:S03]  /*e330*/  IMAD.MOV.U32 R5, RZ, RZ, R13 ;  /* 0x000000ffff057224 */ /* 0x000fc600078e000d */
[----:B------:R-:W-:-:S04]  /*e340*/  SHF.R.U64 R0, R0, 0x3, RZ ;  /* 0x0000000300007819 */ /* 0x000fc800000012ff */
[----:B------:R-:W-:-:S04]  /*e350*/  LOP3.LUT R4, R0, R12, RZ, 0x3c, !PT ;  /* 0x0000000c00047212 */ /* 0x000fc800078e3cff */
[----:B------:R-:W-:Y:S02]  /*e360*/  MOV R0, R4 ;  /* 0x0000000400007202 */ /* 0x000fe40000000f00 */
[----:B------:R-:W-:Y:S02]  /*e370*/  F2FP.F16.F32.PACK_AB R4, R25, R24 ;  /* 0x000000181904723e */ /* 0x000fe400000000ff */
[----:B------:R-:W-:-:S05]  /*e380*/  F2FP.F16.F32.PACK_AB R5, R27, R26 ;  /* 0x0000001a1b05723e */ /* 0x000fca00000000ff */
[----:B------:R0:W-:Y:S02]  /*e390*/  STSM.16.M88.4 [R0], R4 ;  /* 0x0000000400007844 */ /* 0x0001e40000000200 */
[----:B0-----:R-:W-:-:S04]  /*e3a0*/  IADD3 R4, P0, R12, 0x20, RZ ;  /* 0x000000200c047810 */ /* 0x001fc80007f1e0ff */
[----:B------:R-:W-:Y:S01]  /*e3b0*/  LOP3.LUT R0, R4, 0x380, RZ, 0xc0, !PT ;  /* 0x0000038004007812 */ /* 0x000fe200078ec0ff */
[----:B------:R-:W-:-:S03]  /*e3c0*/  IMAD.X R5, RZ, RZ, R13, P0 ;  /* 0x000000ffff057224 */ /* 0x000fc600000e060d */
[----:B------:R-:W-:-:S04]  /*e3d0*/  SHF.R.U64 R0, R0, 0x3, RZ ;  /* 0x0000000300007819 */ /* 0x000fc800000012ff */
[----:B------:R-:W-:-:S04]  /*e3e0*/  LOP3.LUT R4, R0, R4, RZ, 0x3c, !PT ;  /* 0x0000000400047212 */ /* 0x000fc800078e3cff */
[----:B------:R-:W-:-:S05]  /*e3f0*/  MOV R4, R4 ;  /* 0x0000000400047202 */ /* 0x000fca0000000f00 */
[----:B------:R0:W-:Y:S02]  /*e400*/  STSM.16.M88.4 [R4], R8 ;  /* 0x0000000804007844 */ /* 0x0001e40000000200 */
[----:B0-----:R-:W-:-:S04]  /*e410*/  IADD3 R4, P0, R12, 0x40, RZ ;  /* 0x000000400c047810 */ /* 0x001fc80007f1e0ff */
[----:B------:R-:W-:Y:S01]  /*e420*/  LOP3.LUT R0, R4, 0x380, RZ, 0xc0, !PT ;  /* 0x0000038004007812 */ /* 0x000fe200078ec0ff */
[----:B------:R-:W-:-:S03]  /*e430*/  IMAD.X R5, RZ, RZ, R13, P0 ;  /* 0x000000ffff057224 */ /* 0x000fc600000e060d */
[----:B------:R-:W-:-:S04]  /*e440*/  SHF.R.U64 R0, R0, 0x3, RZ ;  /* 0x0000000300007819 */ /* 0x000fc800000012ff */
[----:B------:R-:W-:Y:S02]  /*e450*/  LOP3.LUT R4, R0, R4, RZ, 0x3c, !PT ;  /* 0x0000000400047212 */ /* 0x000fe400078e3cff */
[----:B------:R-:W-:Y:S02]  /*e460*/  F2FP.F16.F32.PACK_AB R6, R45, R44 ;  /* 0x0000002c2d06723e */ /* 0x000fe400000000ff */
[----:B------:R-:W-:Y:S02]  /*e470*/  MOV R0, R4 ;  /* 0x0000000400007202 */ /* 0x000fe40000000f00 */
[----:B------:R-:W-:Y:S02]  /*e480*/  F2FP.F16.F32.PACK_AB R4, R41, R40 ;  /* 0x000000282904723e */ /* 0x000fe400000000ff */
[----:B------:R-:W-:Y:S02]  /*e490*/  F2FP.F16.F32.PACK_AB R5, R43, R42 ;  /* 0x0000002a2b05723e */ /* 0x000fe400000000ff */
[----:B------:R-:W-:-:S05]  /*e4a0*/  F2FP.F16.F32.PACK_AB R7, R47, R46 ;  /* 0x0000002e2f07723e */ /* 0x000fca00000000ff */
        /* <DEDUP_REMOVED lines=131> */
[----:B------:R-:W-:-:S02]  /*ece0*/  F2FP.F16.F32.PACK_AB R7, R143, R142 ;  /* 0x0000008e8f07723e */ /* 0x000fc400000000ff */
[----:B------:R-:W-:-:S03]  /*ecf0*/  IADD3 R0, P0, R12, 0x6060, RZ ;  /* 0x000060600c007810 */ /* 0x000fc60007f1e0ff */
[----:B------:R0:W-:Y:S02]  /*ed00*/  STSM.16.M88.4 [R3], R4 ;  /* 0x0000000403007844 */ /* 0x0001e40000000200 */
[----:B------:R-:W-:Y:S01]  /*ed10*/  IMAD.X R13, RZ, RZ, R13, P0 ;  /* 0x000000ffff0d7224 */ /* 0x000fe200000e060d */
[----:B------:R-:W-:Y:S02]  /*ed20*/  F2FP.F16.F32.PACK_AB R8, R145, R144 ;  /* 0x000000909108723e */ /* 0x000fe400000000ff */
[----:B0-----:R-:W-:-:S04]  /*ed30*/  LOP3.LUT R3, R0, 0x380, RZ, 0xc0, !PT ;  /* 0x0000038000037812 */ /* 0x001fc800078ec0ff */
[----:B------:R-:W-:-:S04]  /*ed40*/  SHF.R.U64 R3, R3, 0x3, RZ ;  /* 0x0000000303037819 */ /* 0x000fc800000012ff */
[----:B------:R-:W-:Y:S02]  /*ed50*/  LOP3.LUT R12, R3, R0, RZ, 0x3c, !PT ;  /* 0x00000000030c7212 */ /* 0x000fe400078e3cff */
[----:B--2---:R-:W-:Y:S02]  /*ed60*/  IADD3 R6, P0, R156, UR6, RZ ;  /* 0x000000069c067c10 */ /* 0x004fe4000ff1e0ff */
[----:B------:R-:W-:Y:S02]  /*ed70*/  MOV R12, R12 ;  /* 0x0000000c000c7202 */ /* 0x000fe40000000f00 */
[----:B------:R-:W-:Y:S02]  /*ed80*/  F2FP.F16.F32.PACK_AB R9, R147, R146 ;  /* 0x000000929309723e */ /* 0x000fe400000000ff */
[----:B------:R-:W-:Y:S02]  /*ed90*/  F2FP.F16.F32.PACK_AB R10, R149, R148 ;  /* 0x00000094950a723e */ /* 0x000fe400000000ff */
[----:B------:R-:W-:-:S02]  /*eda0*/  F2FP.F16.F32.PACK_AB R11, R151, R150 ;  /* 0x00000096970b723e */ /* 0x000fc400000000ff */
[----:B---3--:R-:W-:Y:S02]  /*edb0*/  IADD3.X R7, R152, UR7, RZ, P0, !PT ;  /* 0x0000000798077c10 */ /* 0x008fe400087fe4ff */
[----:B------:R-:W-:Y:S01]  /*edc0*/  ISETP.NE.U32.AND P0, PT, RZ, UR4, PT ;  /* 0x00000004ff007c0c */ /* 0x000fe2000bf05070 */
[----:B------:R0:W-:Y:S01]  /*edd0*/  STSM.16.M88.4 [R12], R8 ;  /* 0x000000080c007844 */ /* 0x0001e20000000200 */
[----:B------:R-:W-:Y:S02]  /*ede0*/  BAR.SYNC.DEFER_BLOCKING 0x1, 0x100 ;  /* 0x0044000000007b1d */ /* 0x000fe40000010000 */
[----:B------:R-:W-:Y:S02]  /*edf0*/  ISETP.NE.AND.EX P0, PT, RZ, UR5, PT, P0 ;  /* 0x00000005ff007c0c */ /* 0x000fe4000bf05300 */
[----:B------:R-:W-:-:S04]  /*ee00*/  ISETP.NE.U32.AND P1, PT, RZ, UR6, PT ;  /* 0x00000006ff007c0c */ /* 0x000fc8000bf25070 */
[----:B------:R-:W-:Y:S01]  /*ee10*/  ISETP.NE.AND.EX P1, PT, RZ, UR7, PT, P1 ;  /* 0x00000007ff007c0c */ /* 0x000fe2000bf25310 */
[----:B------:R-:W-:-:S06]  /*ee20*/  IMAD.MOV.U32 R4, RZ, RZ, RZ ;  /* 0x000000ffff047224 */ /* 0x000fcc00078e00ff */
[----:B0-----:R-:W-:Y:S01]  /*ee30*/  @P0 IADD3 R8, P2, R156, UR4, RZ ;  /* 0x000000049c080c10 */ /* 0x001fe2000ff5e0ff */
[----:B------:R-:W-:Y:S02]  /*ee40*/  ULDC UR4, c[0x0][0xa88] ;  /* 0x0002a20000047ab9 */ /* 0x000fe40000000800 */
[----:B------:R-:W-:Y:S02]  /*ee50*/  MOV R3, UR4 ;  /* 0x0000000400037c02 */ /* 0x000fe40008000f00 */
[----:B------:R-:W-:Y:S01]  /*ee60*/  @P0 IADD3.X R9, R152, UR5, RZ, P2, !PT ;  /* 0x0000000598090c10 */ /* 0x000fe200097fe4ff */
[----:B------:R0:W5:Y:S04]  /*ee70*/  @P1 LDG.E R4, desc[UR42][R6.64] ;  /* 0x0000002a06041981 */ /* 0x000168000c1e1900 */
[----:B------:R0:W5:Y:S01]  /*ee80*/  @P0 LDG.E R3, desc[UR42][R8.64] ;  /* 0x0000002a08030981 */ /* 0x000162000c1e1900 */
[----:B------:R-:W-:Y:S05]  /*ee90*/  @P0 BRA `(.L_x_714) ;  /* 0x0000000000100947 */ /* 0x000fea0003800000 */
[----:B------:R-:W-:Y:S05]  /*eea0*/  @!P1 BRA `(.L_x_714) ;  /* 0x00000000000c9947 */ /* 0x000fea0003800000 */
[----:B-----5:R-:W2:Y:S04]  /*eeb0*/  LDG.E R3, desc[UR42][R6.64] ;  /* 0x0000002a06037981 */ /* 0x020ea8000c1e1900 */
[----:B0-----:R-:W2:Y:S02]  /*eec0*/  LDG.E R6, desc[UR42][R6.64+0x4] ;  /* 0x0000042a06067981 */ /* 0x001ea4000c1e1900 */
[----:B--2---:R-:W-:-:S07]  /*eed0*/  IMAD.IADD R3, R6, 0x1, -R3 ;  /* 0x0000000106037824 */ /* 0x004fce00078e0a03 */
.L_x_714:
[----:B------:R-:W2:Y:S01]  /*eee0*/  LDL R0, [R1+0x44] ;  /* 0x0000440001007983 */ /* 0x000ea20000100800 */
[----:B------:R-:W-:-:S03]  /*eef0*/  ULDC UR4, c[0x0][0xad4] ;  /* 0x0002b50000047ab9 */ /* 0x000fc60000000800 */
[----:B------:R-:W3:Y:S04]  /*ef00*/  LDL.LU R5, [R1+0x1c] ;  /* 0x00001c0001057983 */ /* 0x000ee80000300800 */
[----:B------:R1:W5:Y:S04]  /*ef10*/  LDL R159, [R1+0x18] ;  /* 0x00001800019f7983 */ /* 0x0003680000100800 */
[----:B------:R1:W5:Y:S04]  /*ef20*/  LDL R158, [R1+0x28] ;  /* 0x00002800019e7983 */ /* 0x0003680000100800 */
[----:B--2---:R-:W2:Y:S01]  /*ef30*/  SHFL.IDX PT, R0, R0, RZ, 0x1f ;  /* 0x00001fff00007589 */ /* 0x004ea200000e0000 */
[----:B---3--:R-:W-:-:S02]  /*ef40*/  ISETP.NE.AND P1, PT, R5, RZ, PT ;  /* 0x000000ff0500720c */ /* 0x008fc40003f25270 */
[----:B--2---:R-:W-:Y:S02]  /*ef50*/  ISETP.NE.AND P0, PT, R0, RZ, PT ;  /* 0x000000ff0000720c */ /* 0x004fe40003f05270 */
[----:B------:R-:W-:Y:S02]  /*ef60*/  SEL R0, R5, UR4, P1 ;  /* 0x0000000405007c07 */ /* 0x000fe40008800000 */
[----:B-----5:R-:W-:-:S09]  /*ef70*/  SHF.R.S32.HI R5, RZ, 0x1f, R4 ;  /* 0x0000001fff057819 */ /* 0x020fd20000011404 */
[----:B-1----:R-:W-:Y:S05]  /*ef80*/  @P0 BRA `(.L_x_715) ;  /* 0x0000000400040947 */ /* 0x002fea0003800000 */
[----:B0-----:R-:W2:Y:S01]  /*ef90*/  LDL.LU R9, [R1+0x40] ;  /* 0x0000400001097983 */ /* 0x001ea20000300800 */
[----:B------:R-:W-:Y:S01]  /*efa0*/  IMAD.MOV.U32 R12, RZ, RZ, 0x9b8 ;  /* 0x000009b8ff0c7424 */ /* 0x000fe200078e00ff */
[----:B------:R-:W-:Y:S01]  /*efb0*/  ISETP.GT.AND P1, PT, R0, 0x1, PT ;  /* 0x000000010000780c */ /* 0x000fe20003f24270 */
[----:B------:R-:W0:Y:S01]  /*efc0*/  LDC R157, c[0x0][0xbe8] ;  /* 0x0002fa00ff9d7b82 */ /* 0x000e220000000800 */
[----:B------:R-:W3:Y:S04]  /*efd0*/  LDL R162, [R1+0x50] ;  /* 0x0000500001a27983 */ /* 0x000ee80000100800 */
[----:B------:R-:W4:Y:S01]  /*efe0*/  LDL R156, [R1+0x38] ;  /* 0x00003800019c7983 */ /* 0x000f220000100800 */
[----:B------:R-:W-:Y:S02]  /*eff0*/  SEL R12, R12, 0x978, P1 ;  /* 0x000009780c0c7807 */ /* 0x000fe40000800000 */
[----:B------:R-:W-:Y:S01]  /*f000*/  ISETP.NE.U32.AND P0, PT, RZ, UR6, PT ;  /* 0x00000006ff007c0c */ /* 0x000fe2000bf05070 */
[----:B------:R-:W5:Y:S01]  /*f010*/  LDL R161, [R1+0x58] ;  /* 0x0000580001a17983 */ /* 0x000f620000100800 */
[----:B------:R-:W1:Y:S02]  /*f020*/  LDC.64 R6, c[0x0][R12+0x220] ;  /* 0x000088000c067b82 */ /* 0x000e640000000a00 */
[----:B------:R-:W-:Y:S01]  /*f030*/  ISETP.NE.AND.EX P0, PT, RZ, UR7, PT, P0 ;  /* 0x00000007ff007c0c */ /* 0x000fe2000bf05300 */
[----:B------:R-:W5:Y:S03]  /*f040*/  LDL R160, [R1+0x48] ;  /* 0x0000480001a07983 */ /* 0x000f660000100800 */
[----:B------:R-:W-:-:S02]  /*f050*/  SEL R8, R159, RZ, !P0 ;  /* 0x000000ff9f087207 */ /* 0x000fc40004000000 */
[----:B------:R-:W2:Y:S01]  /*f060*/  LDC.64 R10, c[0x0][R12+0x218] ;  /* 0x000086000c0a7b82 */ /* 0x000ea20000000a00 */
[----:B0-----:R-:W-:Y:S02]  /*f070*/  ISETP.NE.AND P2, PT, R157, 0x1, PT ;  /* 0x000000019d00780c */ /* 0x001fe40003f45270 */
[----:B-1----:R-:W-:Y:S01]  /*f080*/  IMAD R7, R7, R8, RZ ;  /* 0x0000000807077224 */ /* 0x002fe200078e02ff */
[----:B--2---:R-:W-:-:S05]  /*f090*/  SEL R13, R9, RZ, !P0 ;  /* 0x000000ff090d7207 */ /* 0x004fca0004000000 */
[C---:B------:R-:W-:Y:S02]  /*f0a0*/  IMAD R13, R6.reuse, R13, R7 ;  /* 0x0000000d060d7224 */ /* 0x040fe400078e0207 */
[----:B------:R-:W-:-:S04]  /*f0b0*/  IMAD.WIDE.U32 R6, R6, R8, RZ ;  /* 0x0000000806067225 */ /* 0x000fc800078e00ff */
[----:B------:R-:W-:-:S04]  /*f0c0*/  IMAD.WIDE.U32 R8, R10, R184, RZ ;  /* 0x000000b80a087225 */ /* 0x000fc800078e00ff */
[----:B------:R-:W-:Y:S02]  /*f0d0*/  IMAD.IADD R13, R7, 0x1, R13 ;  /* 0x00000001070d7824 */ /* 0x000fe400078e020d */
[----:B------:R-:W0:Y:S01]  /*f0e0*/  @P2 LDC R7, c[0x0][0xbec] ;  /* 0x0002fb00ff072b82 */ /* 0x000e220000000800 */
[----:B------:R-:W-:-:S07]  /*f0f0*/  IADD3 R152, P0, P3, R6, R8, R4 ;  /* 0x0000000806987210 */ /* 0x000fce0007b1e004 */
[----:B------:R-:W1:Y:S01]  /*f100*/  @P2 LDC R6, c[0x0][0xbf0] ;  /* 0x0002fc00ff062b82 */ /* 0x000e620000000800 */
[----:B------:R-:W-:-:S04]  /*f110*/  IMAD R10, R11, R184, RZ ;  /* 0x000000b80b0a7224 */ /* 0x000fc800078e02ff */
[----:B------:R-:W-:Y:S02]  /*f120*/  IMAD.IADD R8, R9, 0x1, R10 ;  /* 0x0000000109087824 */ /* 0x000fe400078e020a */
[----:B---3--:R-:W-:-:S04]  /*f130*/  IMAD R10, R158, 0x40, R162 ;  /* 0x000000409e0a7824 */ /* 0x008fc800078e02a2 */
[----:B------:R-:W-:Y:S02]  /*f140*/  IMAD.MOV.U32 R11, RZ, RZ, R10 ;  /* 0x000000ffff0b7224 */ /* 0x000fe400078e000a */
[----:B0-----:R-:W-:-:S05]  /*f150*/  @P2 IMAD.HI.U32 R7, R10, R7, RZ ;  /* 0x000000070a072227 */ /* 0x001fca00078e00ff */
[----:B-1----:R-:W-:Y:S02]  /*f160*/  @P2 SHF.R.U32.HI R11, RZ, R6, R7 ;  /* 0x00000006ff0b2219 */ /* 0x002fe40000011607 */
[----:B------:R-:W0:Y:S01]  /*f170*/  LDC.64 R6, c[0x0][R12+0x228] ;  /* 0x00008a000c067b82 */ /* 0x000e220000000a00 */
[----:B----4-:R-:W-:Y:S02]  /*f180*/  SEL R156, R156, RZ, P1 ;  /* 0x000000ff9c9c7207 */ /* 0x010fe40000800000 */
[----:B------:R-:W-:-:S03]  /*f190*/  IADD3.X R13, R13, R8, R5, P0, P3 ;  /* 0x000000080d0d7210 */ /* 0x000fc600007e6405 */
[----:B0-----:R-:W-:-:S04]  /*f1a0*/  IMAD.WIDE.U32 R8, R6, R156, RZ ;  /* 0x0000009c06087225 */ /* 0x001fc800078e00ff */
[----:B------:R-:W-:Y:S01]  /*f1b0*/  IMAD R7, R7, R156, RZ ;  /* 0x0000009c07077224 */ /* 0x000fe200078e02ff */
[----:B------:R-:W-:-:S03]  /*f1c0*/  IADD3 R6, P0, P2, R11, R152, R8 ;  /* 0x000000980b067210 */ /* 0x000fc60007a1e008 */
[----:B------:R-:W-:Y:S02]  /*f1d0*/  IMAD.IADD R7, R9, 0x1, R7 ;  /* 0x0000000109077824 */ /* 0x000fe400078e0207 */
[----:B------:R0:W1:Y:S02]  /*f1e0*/  LDC.64 R8, c[0x0][R12+0x210] ;  /* 0x000084000c087b82 */ /* 0x0000640000000a00 */
[----:B0-----:R-:W-:-:S04]  /*f1f0*/  IMAD.MOV R12, RZ, RZ, -R11 ;  /* 0x000000ffff0c7224 */ /* 0x001fc800078e0a0b */
[----:B------:R-:W-:Y:S01]  /*f200*/  IMAD R12, R157, R12, R10 ;  /* 0x0000000c9d0c7224 */ /* 0x000fe200078e020a */
[----:B------:R-:W-:-:S04]  /*f210*/  SHF.R.S32.HI R11, RZ, 0x1f, R11 ;  /* 0x0000001fff0b7819 */ /* 0x000fc8000001140b */
[----:B------:R-:W-:Y:S02]  /*f220*/  SHF.R.S32.HI R10, RZ, 0x1f, R12 ;  /* 0x0000001fff0a7819 */ /* 0x000fe4000001140c */
[----:B------:R-:W-:Y:S01]  /*f230*/  IADD3.X R7, R11, R13, R7, P0, P2 ;  /* 0x0000000d0b077210 */ /* 0x000fe200007e4407 */
[----:B-1----:R-:W-:-:S04]  /*f240*/  IMAD R9, R9, R12, RZ ;  /* 0x0000000c09097224 */ /* 0x002fc800078e02ff */
[C---:B------:R-:W-:Y:S02]  /*f250*/  IMAD R9, R8.reuse, R10, R9 ;  /* 0x0000000a08097224 */ /* 0x040fe400078e0209 */
[----:B------:R-:W0:Y:S01]  /*f260*/  LDC.64 R10, c[0x0][0xba8] ;  /* 0x0002ea00ff0a7b82 */ /* 0x000e220000000a00 */
[----:B------:R-:W-:-:S07]  /*f270*/  IMAD.WIDE.U32 R6, R8, R12, R6 ;  /* 0x0000000c08067225 */ /* 0x000fce00078e0006 */
[----:B0-----:R-:W0:Y:S08]  /*f280*/  @!P1 LDC R10, c[0x0][0xb50] ;  /* 0x0002d400ff0a9b82 */ /* 0x001e300000000800 */
[----:B------:R-:W1:Y:S01]  /*f290*/  @!P1 LDC R11, c[0x0][0xb54] ;  /* 0x0002d500ff0b9b82 */ /* 0x000e620000000800 */
[----:B------:R-:W-:Y:S01]  /*f2a0*/  IMAD.IADD R9, R7, 0x1, R9 ;  /* 0x0000000107097824 */ /* 0x000fe200078e0209 */
[----:B0-----:R-:W-:-:S04]  /*f2b0*/  LEA R10, P0, R6, R10, 0x2 ;  /* 0x0000000a060a7211 */ /* 0x001fc800078010ff */
[----:B-1----:R-:W-:Y:S01]  /*f2c0*/  LEA.HI.X R9, R6, R11, R9, 0x2, P0 ;  /* 0x0000000b06097211 */ /* 0x002fe200000f1409 */
[----:B-----5:R-:W-:Y:S01]  /*f2d0*/  IMAD.MOV R6, RZ, RZ, -R161 ;  /* 0x000000ffff067224 */ /* 0x020fe200078e0aa1 */
[----:B------:R-:W-:Y:S01]  /*f2e0*/  SHFL.IDX PT, R8, R10, 0x1, 0x1c1f ;  /* 0x003c1f000a087f89 */ /* 0x000fe200000e0000 */
[----:B------:R-:W-:-:S03]  /*f2f0*/  IMAD R11, R158, 0x40, R195 ;  /* 0x000000409e0b7824 */ /* 0x000fc600078e02c3 */
[----:B------:R-:W-:Y:S01]  /*f300*/  ISETP.NE.AND P0, PT, R160, R6, PT ;  /* 0x00000006a000720c */ /* 0x000fe20003f05270 */
[----:B------:R-:W-:Y:S04]  /*f310*/  SHFL.IDX PT, R7, R9, RZ, 0x1c1f ;  /* 0x001c1fff09077589 */ /* 0x000fe800000e0000 */
[----:B------:R0:W1:Y:S04]  /*f320*/  SHFL.IDX PT, R6, R10, RZ, 0x1c1f ;  /* 0x001c1fff0a067589 */ /* 0x00006800000e0000 */
[----:B------:R-:W2:Y:S01]  /*f330*/  SHFL.IDX PT, R9, R9, 0x1, 0x1c1f ;  /* 0x003c1f0009097f89 */ /* 0x000ea200000e0000 */
[----:B0-----:R-:W-:-:S05]  /*f340*/  IMAD R10, R3, R157, RZ ;  /* 0x0000009d030a7224 */ /* 0x001fca00078e02ff */
[C---:B------:R-:W-:Y:S01]  /*f350*/  ISETP.GE.OR P1, PT, R11.reuse, R10, P0 ;  /* 0x0000000a0b00720c */ /* 0x040fe20000726670 */
[----:B------:R-:W-:-:S05]  /*f360*/  VIADD R11, R11, 0x8 ;  /* 0x000000080b0b7836 */ /* 0x000fca0000000000 */
[----:B------:R-:W-:-:S07]  /*f370*/  ISETP.GE.OR P0, PT, R11, R10, P0 ;  /* 0x0000000a0b00720c */ /* 0x000fce0000706670 */
[----:B-1----:R1:W-:Y:S06]  /*f380*/  @!P1 ST.E desc[UR42][R6.64], R21 ;  /* 0x0000001506009985 */ /* 0x0023ec000c10192a */
[----:B--2---:R1:W-:Y:S02]  /*f390*/  @!P0 ST.E desc[UR42][R8.64], R20 ;  /* 0x0000001408008985 */ /* 0x0043e4000c10192a */
.L_x_715:
[----:B------:R-:W-:Y:S02]  /*f3a0*/  ISETP.GT.AND P1, PT, R0, 0x1, PT ;  /* 0x000000010000780c */ /* 0x000fe40003f24270 */
[----:B------:R-:W-:-:S04]  /*f3b0*/  ISETP.NE.U32.AND P0, PT, RZ, UR6, PT ;  /* 0x00000006ff007c0c */ /* 0x000fc8000bf05070 */
[----:B------:R-:W-:-:S04]  /*f3c0*/  ISETP.NE.AND.EX P0, PT, RZ, UR7, PT, P0 ;  /* 0x00000007ff007c0c */ /* 0x000fc8000bf05300 */
[----:B------:R-:W-:-:S03]  /*f3d0*/  SEL R0, R159, RZ, !P0 ;  /* 0x000000ff9f007207 */ /* 0x000fc60004000000 */
[----:B------:R-:W-:Y:S06]  /*f3e0*/  @P1 BRA `(.L_x_716) ;  /* 0x0000001000601947 */ /* 0x000fec0003800000 */
[----:B-1----:R-:W1:Y:S01]  /*f3f0*/  S2R R20, SR_TID.X ;  /* 0x0000000000147919 */ /* 0x002e620000002100 */
[----:B------:R-:W2:Y:S01]  /*f400*/  LDC R80, c[0x0][0xbe8] ;  /* 0x0002fa00ff507b82 */ /* 0x000ea20000000800 */
[----:B------:R-:W-:Y:S01]  /*f410*/  ULDC.64 UR4, c[0x0][0xaa0] ;  /* 0x0002a80000047ab9 */ /* 0x000fe20000000a00 */
[----:B-1----:R-:W-:-:S05]  /*f420*/  VIADD R20, R20, 0xffffff80 ;  /* 0xffffff8014147836 */ /* 0x002fca0000000000 */
[----:B0-----:R-:W-:-:S04]  /*f430*/  SHF.R.S32.HI R7, RZ, 0x1f, R20 ;  /* 0x0000001fff077819 */ /* 0x001fc80000011414 */
[----:B------:R-:W-:-:S04]  /*f440*/  LEA.HI R7, R7, R20, RZ, 0x3 ;  /* 0x0000001407077211 */ /* 0x000fc800078f18ff */
[----:B------:R-:W-:-:S05]  /*f450*/  SHF.R.S32.HI R6, RZ, 0x3, R7 ;  /* 0x00000003ff067819 */ /* 0x000fca0000011407 */
[----:B------:R-:W-:-:S04]  /*f460*/  IMAD R9, R6, 0x40, R192 ;  /* 0x0000004006097824 */ /* 0x000fc800078e02c0 */
[----:B------:R-:W-:-:S03]  /*f470*/  IMAD.WIDE R14, R9, 0x2, R14 ;  /* 0x00000002090e7825 */ /* 0x000fc600078e020e */
[C---:B------:R-:W-:Y:S01]  /*f480*/  IADD3 R37, P0, R14.reuse, 0x5000, RZ ;  /* 0x000050000e257810 */ /* 0x040fe20007f1e0ff */
[----:B------:R-:W-:Y:S01]  /*f490*/  IMAD R5, R5, UR4, RZ ;  /* 0x0000000405057c24 */ /* 0x000fe2000f8e02ff */
[----:B------:R-:W-:Y:S02]  /*f4a0*/  IADD3 R13, P3, R14, 0x1000, RZ ;  /* 0x000010000e0d7810 */ /* 0x000fe40007f7e0ff */
[----:B------:R-:W-:Y:S01]  /*f4b0*/  LOP3.LUT R36, R37, 0x380, RZ, 0xc0, !PT ;  /* 0x0000038025247812 */ /* 0x000fe200078ec0ff */
[----:B------:R-:W-:Y:S01]  /*f4c0*/  IMAD R21, R4, UR5, R5 ;  /* 0x0000000504157c24 */ /* 0x000fe2000f8e0205 */
[----:B------:R-:W-:Y:S02]  /*f4d0*/  LOP3.LUT R12, R13, 0x380, RZ, 0xc0, !PT ;  /* 0x000003800d0c7812 */ /* 0x000fe400078ec0ff */
[----:B------:R-:W-:Y:S01]  /*f4e0*/  SHF.R.U64 R36, R36, 0x3, RZ ;  /* 0x0000000324247819 */ /* 0x000fe200000012ff */
[----:B------:R-:W-:Y:S01]  /*f4f0*/  IMAD.WIDE.U32 R4, R4, UR4, RZ ;  /* 0x0000000404047c25 */ /* 0x000fe2000f8e00ff */
[----:B------:R-:W-:Y:S01]  /*f500*/  LOP3.LUT R7, R7, 0xfffffff8, RZ, 0xc0, !PT ;  /* 0xfffffff807077812 */ /* 0x000fe200078ec0ff */
[----:B------:R-:W-:Y:S01]  /*f510*/  ULDC.64 UR4, c[0x0][0xae8] ;  /* 0x0002ba0000047ab9 */ /* 0x000fe20000000a00 */
[----:B------:R-:W-:Y:S01]  /*f520*/  LOP3.LUT R36, R36, R37, RZ, 0x3c, !PT ;  /* 0x0000002524247212 */ /* 0x000fe200078e3cff */
[----:B------:R-:W-:Y:S01]  /*f530*/  IMAD.X R37, RZ, RZ, R15, P0 ;  /* 0x000000ffff257224 */ /* 0x000fe200000e060f */
[----:B------:R-:W-:-:S02]  /*f540*/  IADD3 R65, P0, R14, 0xc000, RZ ;  /* 0x0000c0000e417810 */ /* 0x000fc40007f1e0ff */
[----:B------:R-:W-:Y:S02]  /*f550*/  SHF.R.U64 R12, R12, 0x3, RZ ;  /* 0x000000030c0c7819 */ /* 0x000fe400000012ff */
[----:B------:R-:W-:Y:S01]  /*f560*/  LOP3.LUT R64, R65, 0x380, RZ, 0xc0, !PT ;  /* 0x0000038041407812 */ /* 0x000fe200078ec0ff */
[----:B------:R-:W-:Y:S01]  /*f570*/  IMAD.IADD R5, R5, 0x1, R21 ;  /* 0x0000000105057824 */ /* 0x000fe200078e0215 */
[----:B------:R-:W-:Y:S01]  /*f580*/  LOP3.LUT R12, R12, R13, RZ, 0x3c, !PT ;  /* 0x0000000d0c0c7212 */ /* 0x000fe200078e3cff */
[----:B------:R-:W-:Y:S01]  /*f590*/  IMAD.IADD R7, R20, 0x1, -R7 ;  /* 0x0000000114077824 */ /* 0x000fe200078e0a07 */
[----:B------:R-:W-:Y:S01]  /*f5a0*/  SHF.R.U64 R64, R64, 0x3, RZ ;  /* 0x0000000340407819 */ /* 0x000fe200000012ff */
[--C-:B------:R-:W-:Y:S01]  /*f5b0*/  IMAD.X R13, RZ, RZ, R15.reuse, P3 ;  /* 0x000000ffff0d7224 */ /* 0x100fe200018e060f */
[----:B------:R-:W-:Y:S01]  /*f5c0*/  IADD3 R25, P4, R14, 0x2000, RZ ;  /* 0x000020000e197810 */ /* 0x000fe20007f9e0ff */
[----:B------:R-:W5:Y:S01]  /*f5d0*/  LD.E.128 R36, desc[UR42][R36.64] ;  /* 0x0000002a24247980 */ /* 0x000f62000c101d00 */
[----:B------:R-:W-:Y:S01]  /*f5e0*/  LOP3.LUT R64, R64, R65, RZ, 0x3c, !PT ;  /* 0x0000004140407212 */ /* 0x000fe200078e3cff */
[----:B------:R-:W-:Y:S01]  /*f5f0*/  IMAD.X R65, RZ, RZ, R15, P0 ;  /* 0x000000ffff417224 */ /* 0x000fe200000e060f */
[----:B--2---:R-:W-:Y:S01]  /*f600*/  ISETP.NE.AND P0, PT, R80, 0x1, PT ;  /* 0x000000015000780c */ /* 0x004fe20003f05270 */
[----:B------:R-:W-:Y:S01]  /*f610*/  IMAD.WIDE.U32 R4, R184, UR4, R4 ;  /* 0x00000004b8047c25 */ /* 0x000fe2000f8e0004 */
[----:B------:R-:W-:-:S02]  /*f620*/  IADD3 R29, P5, R14, 0x3000, RZ ;  /* 0x000030000e1d7810 */ /* 0x000fc40007fbe0ff */
[C---:B------:R-:W-:Y:S01]  /*f630*/  IADD3 R33, P6, R14.reuse, 0x4000, RZ ;  /* 0x000040000e217810 */ /* 0x040fe20007fde0ff */
[----:B------:R-:W-:Y:S01]  /*f640*/  IMAD R7, R7, 0x20, R6 ;  /* 0x0000002007077824 */ /* 0x000fe200078e0206 */
[C---:B------:R-:W-:Y:S01]  /*f650*/  IADD3 R41, P1, R14.reuse, 0x6000, RZ ;  /* 0x000060000e297810 */ /* 0x040fe20007f3e0ff */
[----:B------:R-:W5:Y:S01]  /*f660*/  LD.E.128 R64, desc[UR42][R64.64] ;  /* 0x0000002a40407980 */ /* 0x000f62000c101d00 */
[C---:B------:R-:W-:Y:S02]  /*f670*/  IADD3 R45, P2, R14.reuse, 0x7000, RZ ;  /* 0x000070000e2d7810 */ /* 0x040fe40007f5e0ff */
[----:B------:R-:W-:Y:S02]  /*f680*/  IADD3 R49, P3, R14, 0x8000, RZ ;  /* 0x000080000e317810 */ /* 0x000fe40007f7e0ff */
[----:B------:R-:W-:Y:S01]  /*f690*/  SHF.R.S32.HI R20, RZ, 0x1f, R0 ;  /* 0x0000001fff147819 */ /* 0x000fe20000011400 */
[----:B------:R-:W0:Y:S01]  /*f6a0*/  @P0 LDC R82, c[0x0][0xbec] ;  /* 0x0002fb00ff520b82 */ /* 0x000e220000000800 */
[----:B------:R-:W-:-:S02]  /*f6b0*/  LOP3.LUT R24, R25, 0x380, RZ, 0xc0, !PT ;  /* 0x0000038019187812 */ /* 0x000fc400078ec0ff */
[----:B------:R-:W-:-:S05]  /*f6c0*/  LOP3.LUT R9, R14, 0x380, RZ, 0xc0, !PT ;  /* 0x000003800e097812 */ /* 0x000fca00078ec0ff */
[----:B------:R-:W1:Y:S01]  /*f6d0*/  @P0 LDC R21, c[0x0][0xbf0] ;  /* 0x0002fc00ff150b82 */ /* 0x000e620000000800 */
[----:B------:R-:W-:Y:S01]  /*f6e0*/  LOP3.LUT R28, R29, 0x380, RZ, 0xc0, !PT ;  /* 0x000003801d1c7812 */ /* 0x000fe200078ec0ff */
[----:B------:R-:W-:Y:S01]  /*f6f0*/  IMAD R5, R184, UR5, R5 ;  /* 0x00000005b8057c24 */ /* 0x000fe2000f8e0205 */
[----:B------:R-:W-:Y:S01]  /*f700*/  LOP3.LUT R32, R33, 0x380, RZ, 0xc0, !PT ;  /* 0x0000038021207812 */ /* 0x000fe200078ec0ff */
[----:B------:R-:W-:Y:S01]  /*f710*/  IMAD R7, R158, 0x40, R7 ;  /* 0x000000409e077824 */ /* 0x000fe200078e0207 */
[----:B------:R-:W-:Y:S01]  /*f720*/  LOP3.LUT R40, R41, 0x380, RZ, 0xc0, !PT ;  /* 0x0000038029287812 */ /* 0x000fe200078ec0ff */
[----:B------:R-:W-:Y:S01]  /*f730*/  ULDC.64 UR4, c[0x0][0xaf0] ;  /* 0x0002bc0000047ab9 */ /* 0x000fe20000000a00 */
[----:B------:R-:W-:Y:S02]  /*f740*/  LOP3.LUT R44, R45, 0x380, RZ, 0xc0, !PT ;  /* 0x000003802d2c7812 */ /* 0x000fe400078ec0ff */
[----:B------:R-:W-:Y:S01]  /*f750*/  LOP3.LUT R48, R49, 0x380, RZ, 0xc0, !PT ;  /* 0x0000038031307812 */ /* 0x000fe200078ec0ff */
[----:B------:R-:W-:Y:S01]  /*f760*/  IMAD R81, R20, UR4, RZ ;  /* 0x0000000414517c24 */ /* 0x000fe2000f8e02ff */
[----:B------:R-:W-:-:S02]  /*f770*/  SHF.R.U64 R24, R24, 0x3, RZ ;  /* 0x0000000318187819 */ /* 0x000fc400000012ff */
[----:B------:R-:W-:Y:S02]  /*f780*/  SHF.R.U64 R28, R28, 0x3, RZ ;  /* 0x000000031c1c7819 */ /* 0x000fe400000012ff */
[----:B------:R-:W-:Y:S01]  /*f790*/  SHF.R.U64 R32, R32, 0x3, RZ ;  /* 0x0000000320207819 */ /* 0x000fe200000012ff */
[----:B0-----:R-:W-:Y:S01]  /*f7a0*/  @P0 IMAD.HI.U32 R82, R7, R82, RZ ;  /* 0x0000005207520227 */ /* 0x001fe200078e00ff */
[----:B------:R-:W-:Y:S01]  /*f7b0*/  SHF.R.U64 R40, R40, 0x3, RZ ;  /* 0x0000000328287819 */ /* 0x000fe200000012ff */
[----:B------:R-:W0:Y:S01]  /*f7c0*/  LDC R20, c[0x0][0xac8] ;  /* 0x0002b200ff147b82 */ /* 0x000e220000000800 */
[----:B------:R-:W-:Y:S02]  /*f7d0*/  SHF.R.U64 R44, R44, 0x3, RZ ;  /* 0x000000032c2c7819 */ /* 0x000fe400000012ff */
[----:B------:R-:W-:Y:S01]  /*f7e0*/  SHF.R.U64 R48, R48, 0x3, RZ ;  /* 0x0000000330307819 */ /* 0x000fe200000012ff */
[----:B------:R-:W-:Y:S01]  /*f7f0*/  IMAD R83, R0, UR5, R81 ;  /* 0x0000000500537c24 */ /* 0x000fe2000f8e0251 */
[----:B------:R-:W-:Y:S01]  /*f800*/  LOP3.LUT R24, R24, R25, RZ, 0x3c, !PT ;  /* 0x0000001918187212 */ /* 0x000fe200078e3cff */
[----:B------:R-:W-:Y:S01]  /*f810*/  IMAD.MOV.U32 R81, RZ, RZ, R7 ;  /* 0x000000ffff517224 */ /* 0x000fe200078e0007 */
[----:B------:R-:W-:Y:S01]  /*f820*/  LOP3.LUT R28, R28, R29, RZ, 0x3c, !PT ;  /* 0x0000001d1c1c7212 */ /* 0x000fe200078e3cff */
[--C-:B------:R-:W-:Y:S01]  /*f830*/  IMAD.X R25, RZ, RZ, R15.reuse, P4 ;  /* 0x000000ffff197224 */ /* 0x100fe200020e060f */
        /* <DEDUP_REMOVED lines=8> */
[----:B------:R-:W-:Y:S01]  /*f8c0*/  IADD3.X R41, RZ, R15, RZ, P1, !PT ;  /* 0x0000000fff297210 */ /* 0x000fe20000ffe4ff */
[----:B------:R-:W-:Y:S01]  /*f8d0*/  IMAD.WIDE.U32 R4, R0, UR4, R4 ;  /* 0x0000000400047c25 */ /* 0x000fe2000f8e0004 */
[----:B-1----:R-:W-:Y:S01]  /*f8e0*/  @P0 SHF.R.U32.HI R81, RZ, R21, R82 ;  /* 0x00000015ff510219 */ /* 0x002fe20000011652 */
[----:B------:R-:W-:Y:S01]  /*f8f0*/  ULDC.64 UR4, c[0x0][0xae0] ;  /* 0x0002b80000047ab9 */ /* 0x000fe20000000a00 */
[C---:B------:R-:W-:Y:S01]  /*f900*/  IADD3 R53, P4, R14.reuse, 0x9000, RZ ;  /* 0x000090000e357810 */ /* 0x040fe20007f9e0ff */
[----:B------:R-:W5:Y:S01]  /*f910*/  LD.E.128 R24, desc[UR42][R24.64] ;  /* 0x0000002a18187980 */ /* 0x000f62000c101d00 */
[----:B------:R-:W-:-:S02]  /*f920*/  IADD3 R57, P5, R14, 0xa000, RZ ;  /* 0x0000a0000e397810 */ /* 0x000fc40007fbe0ff */
[C---:B------:R-:W-:Y:S01]  /*f930*/  IADD3 R61, P6, R14.reuse, 0xb000, RZ ;  /* 0x0000b0000e3d7810 */ /* 0x040fe20007fde0ff */
[----:B------:R-:W5:Y:S01]  /*f940*/  LD.E.128 R28, desc[UR42][R28.64] ;  /* 0x0000002a1c1c7980 */ /* 0x000f62000c101d00 */
[C---:B------:R-:W-:Y:S02]  /*f950*/  IADD3 R69, P1, R14.reuse, 0xd000, RZ ;  /* 0x0000d0000e457810 */ /* 0x040fe40007f3e0ff */
[C---:B------:R-:W-:Y:S01]  /*f960*/  IADD3 R73, P2, R14.reuse, 0xe000, RZ ;  /* 0x0000e0000e497810 */ /* 0x040fe20007f5e0ff */
[----:B------:R-:W5:Y:S01]  /*f970*/  LD.E.128 R32, desc[UR42][R32.64] ;  /* 0x0000002a20207980 */ /* 0x000f62000c101d00 */
[----:B------:R-:W-:Y:S02]  /*f980*/  IADD3 R11, P3, R14, 0xf000, RZ ;  /* 0x0000f0000e0b7810 */ /* 0x000fe40007f7e0ff */
[----:B------:R-:W-:Y:S01]  /*f990*/  SHF.R.S32.HI R0, RZ, 0x1f, R81 ;  /* 0x0000001fff007819 */ /* 0x000fe20000011451 */
[----:B------:R-:W5:Y:S01]  /*f9a0*/  LD.E.128 R40, desc[UR42][R40.64] ;  /* 0x0000002a28287980 */ /* 0x000f62000c101d00 */
[----:B------:R-:W-:Y:S01]  /*f9b0*/  LOP3.LUT R52, R53, 0x380, RZ, 0xc0, !PT ;  /* 0x0000038035347812 */ /* 0x000fe200078ec0ff */
[----:B------:R-:W-:Y:S01]  /*f9c0*/  IMAD.X R77, RZ, RZ, R15, P3 ;  /* 0x000000ffff4d7224 */ /* 0x000fe200018e060f */
[----:B------:R-:W-:Y:S01]  /*f9d0*/  LOP3.LUT R56, R57, 0x380, RZ, 0xc0, !PT ;  /* 0x0000038039387812 */ /* 0x000fe200078ec0ff */
[----:B------:R-:W5:Y:S01]  /*f9e0*/  LD.E.128 R44, desc[UR42][R44.64] ;  /* 0x0000002a2c2c7980 */ /* 0x000f62000c101d00 */
[----:B------:R-:W-:-:S02]  /*f9f0*/  LOP3.LUT R60, R61, 0x380, RZ, 0xc0, !PT ;  /* 0x000003803d3c7812 */ /* 0x000fc400078ec0ff */
[----:B------:R-:W-:Y:S01]  /*fa00*/  LOP3.LUT R68, R69, 0x380, RZ, 0xc0, !PT ;  /* 0x0000038045447812 */ /* 0x000fe200078ec0ff */
[----:B------:R-:W5:Y:S01]  /*fa10*/  LD.E.128 R48, desc[UR42][R48.64] ;  /* 0x0000002a30307980 */ /* 0x000f62000c101d00 */
[----:B------:R-:W-:Y:S02]  /*fa20*/  LOP3.LUT R72, R73, 0x380, RZ, 0xc0, !PT ;  /* 0x0000038049487812 */ /* 0x000fe400078ec0ff */
[----:B------:R-:W-:Y:S01]  /*fa30*/  LOP3.LUT R10, R11, 0x380, RZ, 0xc0, !PT ;  /* 0x000003800b0a7812 */ /* 0x000fe200078ec0ff */
[----:B------:R-:W-:Y:S01]  /*fa40*/  IMAD R0, R0, UR4, RZ ;  /* 0x0000000400007c24 */ /* 0x000fe2000f8e02ff */
[----:B------:R-:W-:Y:S02]  /*fa50*/  SHF.R.U64 R52, R52, 0x3, RZ ;  /* 0x0000000334347819 */ /* 0x000fe400000012ff */
[----:B------:R-:W-:Y:S02]  /*fa60*/  SHF.R.U64 R56, R56, 0x3, RZ ;  /* 0x0000000338387819 */ /* 0x000fe400000012ff */
[----:B------:R-:W-:-:S02]  /*fa70*/  SHF.R.U64 R60, R60, 0x3, RZ ;  /* 0x000000033c3c7819 */ /* 0x000fc400000012ff */
[----:B------:R-:W-:Y:S02]  /*fa80*/  SHF.R.U64 R68, R68, 0x3, RZ ;  /* 0x0000000344447819 */ /* 0x000fe400000012ff */
[----:B------:R-:W-:Y:S02]  /*fa90*/  SHF.R.U64 R72, R72, 0x3, RZ ;  /* 0x0000000348487819 */ /* 0x000fe400000012ff */
[----:B------:R-:W-:Y:S02]  /*faa0*/  SHF.R.U64 R9, R9, 0x3, RZ ;  /* 0x0000000309097819 */ /* 0x000fe400000012ff */
[----:B------:R-:W-:Y:S01]  /*fab0*/  SHF.R.U64 R10, R10, 0x3, RZ ;  /* 0x000000030a0a7819 */ /* 0x000fe200000012ff */
[----:B------:R-:W-:Y:S01]  /*fac0*/  IMAD R21, R81, UR5, R0 ;  /* 0x0000000551157c24 */ /* 0x000fe2000f8e0200 */
        /* <DEDUP_REMOVED lines=12> */
[----:B------:R-:W-:Y:S01]  /*fb90*/  LOP3.LUT R76, R10, R11, RZ, 0x3c, !PT ;  /* 0x0000000b0a4c7212 */ /* 0x000fe200078e3cff */
[----:B------:R-:W-:Y:S01]  /*fba0*/  IMAD.MOV R0, RZ, RZ, -R81 ;  /* 0x000000ffff007224 */ /* 0x000fe200078e0a51 */
[----:B------:R-:W5:Y:S01]  /*fbb0*/  LD.E.128 R12, desc[UR42][R12.64] ;  /* 0x0000002a0c0c7980 */ /* 0x000f62000c101d00 */
[----:B------:R-:W-:-:S02]  /*fbc0*/  IMAD.IADD R5, R5, 0x1, R83 ;  /* 0x0000000105057824 */ /* 0x000fc400078e0253 */
[----:B------:R-:W-:Y:S01]  /*fbd0*/  IMAD R7, R80, R0, R7 ;  /* 0x0000000050077224 */ /* 0x000fe200078e0207 */
[----:B------:R-:W5:Y:S04]  /*fbe0*/  LD.E.128 R8, desc[UR42][R8.64] ;  /* 0x0000002a08087980 */ /* 0x000f68000c101d00 */
[----:B------:R-:W5:Y:S01]  /*fbf0*/  LD.E.128 R52, desc[UR42][R52.64] ;  /* 0x0000002a34347980 */ /* 0x000f62000c101d00 */
[----:B------:R-:W-:-:S03]  /*fc00*/  SHF.R.S32.HI R0, RZ, 0x1f, R7 ;  /* 0x0000001fff007819 */ /* 0x000fc60000011407 */
[----:B------:R-:W5:Y:S04]  /*fc10*/  LD.E.128 R56, desc[UR42][R56.64] ;  /* 0x0000002a38387980 */ /* 0x000f68000c101d00 */
[----:B------:R-:W5:Y:S04]  /*fc20*/  LD.E.128 R60, desc[UR42][R60.64] ;  /* 0x0000002a3c3c7980 */ /* 0x000f68000c101d00 */
[----:B------:R-:W5:Y:S04]  /*fc30*/  LD.E.128 R68, desc[UR42][R68.64] ;  /* 0x0000002a44447980 */ /* 0x000f68000c101d00 */
[----:B------:R-:W5:Y:S04]  /*fc40*/  LD.E.128 R72, desc[UR42][R72.64] ;  /* 0x0000002a48487980 */ /* 0x000f68000c101d00 */
[----:B------:R-:W5:Y:S01]  /*fc50*/  LD.E.128 R76, desc[UR42][R76.64] ;  /* 0x0000002a4c4c7980 */ /* 0x000f62000c101d00 */
[----:B------:R-:W-:Y:S01]  /*fc60*/  IMAD.WIDE.U32 R4, R81, UR4, R4 ;  /* 0x0000000451047c25 */ /* 0x000fe2000f8e0004 */
[----:B------:R-:W-:Y:S01]  /*fc70*/  ULDC.64 UR4, c[0x0][0xad8] ;  /* 0x0002b60000047ab9 */ /* 0x000fe20000000a00 */
[----:B------:R-:W-:Y:S01]  /*fc80*/  @!PT LDS RZ, [RZ] ;  /* 0x00000000fffff984 */ /* 0x000fe20000000800 */
[----:B------:R-:W-:Y:S01]  /*fc90*/  @!PT LDS RZ, [RZ] ;  /* 0x00000000fffff984 */ /* 0x000fe20000000800 */
[----:B------:R-:W-:Y:S01]  /*fca0*/  @!PT LDS RZ, [RZ] ;  /* 0x00000000fffff984 */ /* 0x000fe20000000800 */
[----:B------:R-:W-:Y:S01]  /*fcb0*/  @!PT LDS RZ, [RZ] ;  /* 0x00000000fffff984 */ /* 0x000fe20000000800 */
[----:B------:R1:W-:Y:S06]  /*fcc0*/  MEMBAR.ALL.CTA ;  /* 0x0000000000007992 */ /* 0x0003ec0000008000 */
[----:B-1----:R-:W1:Y:S01]  /*fcd0*/  FENCE.VIEW.ASYNC.S ;  /* 0x00000000000073c6 */ /* 0x002e620000000000 */
[----:B------:R-:W-:-:S02]  /*fce0*/  IMAD.IADD R5, R5, 0x1, R21 ;  /* 0x0000000105057824 */ /* 0x000fc400078e0215 */
[----:B------:R-:W-:Y:S02]  /*fcf0*/  IMAD R0, R0, UR4, RZ ;  /* 0x0000000400007c24 */ /* 0x000fe4000f8e02ff */
[----:B------:R-:W-:-:S04]  /*fd00*/  IMAD.WIDE.U32 R4, R7, UR4, R4 ;  /* 0x0000000407047c25 */ /* 0x000fc8000f8e0004 */
[----:B------:R-:W-:Y:S01]  /*fd10*/  IMAD R81, R7, UR5, R0 ;  /* 0x0000000507517c24 */ /* 0x000fe2000f8e0200 */
[----:B------:R-:W-:Y:S01]  /*fd20*/  ULDC.64 UR4, c[0x0][0xa80] ;  /* 0x0002a00000047ab9 */ /* 0x000fe20000000a00 */
[----:B------:R-:W-:Y:S01]  /*fd30*/  VIADD R0, R2, 0x28c20 ;  /* 0x00028c2002007836 */ /* 0x000fe20000000000 */
[----:B------:R-:W-:Y:S01]  /*fd40*/  LEA R21, P0, R4, UR4, 0x1 ;  /* 0x0000000404157c11 */ /* 0x000fe2000f8008ff */
[----:B------:R-:W-:Y:S02]  /*fd50*/  IMAD.IADD R81, R5, 0x1, R81 ;  /* 0x0000000105517824 */ /* 0x000fe400078e0251 */
[----:B------:R-:W-:Y:S01]  /*fd60*/  VIADD R160, R192, 0x40 ;  /* 0x00000040c0a07836 */ /* 0x000fe20000000000 */
[----:B------:R-:W-:Y:S02]  /*fd70*/  PRMT R0, RZ, 0x654, R0 ;  /* 0x00000654ff007816 */ /* 0x000fe40000000000 */
[----:B------:R-:W-:Y:S02]  /*fd80*/  LEA.HI.X R81, R4, UR5, R81, 0x1, P0 ;  /* 0x0000000504517c11 */ /* 0x000fe400080f0c51 */
[-C--:B0-----:R-:W-:Y:S01]  /*fd90*/  ISETP.GE.AND P0, PT, R160, R20.reuse, PT ;  /* 0x00000014a000720c */ /* 0x081fe20003f06270 */
[C---:B------:R-:W-:Y:S01]  /*fda0*/  VIADD R159, R192.reuse, 0x80 ;  /* 0x00000080c09f7836 */ /* 0x040fe20000000000 */
[----:B-1----:R0:W-:Y:S01]  /*fdb0*/  SYNCS.ARRIVE.TRANS64.RED.A1T0 RZ, [R0+URZ], RZ ;  /* 0x000000ff00ff79a7 */ /* 0x0021e2000810043f */
[----:B------:R-:W-:Y:S01]  /*fdc0*/  ISETP.GE.AND P1, PT, R192, R20, PT ;  /* 0x00000014c000720c */ /* 0x000fe20003f26270 */
[----:B------:R-:W-:Y:S01]  /*fdd0*/  IMAD R80, R3, R80, RZ ;  /* 0x0000005003507224 */ /* 0x000fe200078e02ff */
[----:B0-----:R-:W-:-:S02]  /*fde0*/  SEL R0, RZ, 0xffffffff, P0 ;  /* 0xffffffffff007807 */ /* 0x001fc40000000000 */
[----:B------:R-:W-:-:S03]  /*fdf0*/  ISETP.GE.AND P0, PT, R159, R20, PT ;  /* 0x000000149f00720c */ /* 0x000fc60003f06270 */
[----:B------:R-:W-:Y:S01]  /*fe00*/  IMAD.SHL.U32 R3, R0, 0x2, RZ ;  /* 0x0000000200037824 */ /* 0x000fe200078e00ff */
[----:B------:R-:W-:Y:S02]  /*fe10*/  SEL R0, RZ, 0x1, P1 ;  /* 0x00000001ff007807 */ /* 0x000fe40000800000 */
[----:B------:R-:W-:Y:S02]  /*fe20*/  LEA R82, R158, R6, 0x6 ;  /* 0x000000069e527211 */ /* 0x000fe400078e30ff */
[----:B------:R-:W-:Y:S02]  /*fe30*/  LOP3.LUT R0, R3, 0x2, R0, 0xe2, !PT ;  /* 0x0000000203007812 */ /* 0x000fe400078ee200 */
[----:B------:R-:W-:Y:S01]  /*fe40*/  SEL R3, RZ, 0xffffffff, P0 ;  /* 0xffffffffff037807 */ /* 0x000fe20000000000 */
[----:B------:R-:W-:-:S04]  /*fe50*/  VIADD R158, R192, 0xc0 ;  /* 0x000000c0c09e7836 */ /* 0x000fc80000000000 */
[----:B------:R-:W-:Y:S01]  /*fe60*/  IMAD.SHL.U32 R3, R3, 0x4, RZ ;  /* 0x0000000403037824 */ /* 0x000fe200078e00ff */
[----:B------:R-:W-:Y:S01]  /*fe70*/  ISETP.GE.AND P0, PT, R158, R20, PT ;  /* 0x000000149e00720c */ /* 0x000fe20003f06270 */
[----:B------:R-:W-:-:S03]  /*fe80*/  VIADD R157, R192, 0x100 ;  /* 0x00000100c09d7836 */ /* 0x000fc60000000000 */
[----:B------:R-:W-:Y:S02]  /*fe90*/  LOP3.LUT R0, R3, 0x4, R0, 0xe2, !PT ;  /* 0x0000000403007812 */ /* 0x000fe400078ee200 */
[----:B------:R-:W-:Y:S02]  /*fea0*/  SEL R3, RZ, 0xffffffff, P0 ;  /* 0xffffffffff037807 */ /* 0x000fe40000000000 */
[----:B------:R-:W-:-:S03]  /*feb0*/  ISETP.GE.AND P0, PT, R157, R20, PT ;  /* 0x000000149d00720c */ /* 0x000fc60003f06270 */
[----:B------:R-:W-:Y:S02]  /*fec0*/  IMAD.SHL.U32 R3, R3, 0x8, RZ ;  /* 0x0000000803037824 */ /* 0x000fe400078e00ff */
        /* <DEDUP_REMOVED lines=8> */
[----:B------:R-:W-:Y:S01]  /*ff50*/  ISETP.GE.AND P1, PT, R82, R80, PT ;  /* 0x000000505200720c */ /* 0x000fe20003f26270 */
[----:B------:R-:W-:Y:S02]  /*ff60*/  VIADD R83, R192, 0x1c0 ;  /* 0x000001c0c0537836 */ /* 0x000fe40000000000 */
[----:B------:R-:W-:Y:S01]  /*ff70*/  IMAD.SHL.U32 R3, R3, 0x20, RZ ;  /* 0x0000002003037824 */ /* 0x000fe200078e00ff */
[----:B------:R-:W-:-:S04]  /*ff80*/  ISETP.GE.AND P0, PT, R152, R20, PT ;  /* 0x000000149800720c */ /* 0x000fc80003f06270 */
[----:B------:R-:W-:Y:S02]  /*ff90*/  LOP3.LUT R0, R3, 0x20, R0, 0xe2, !PT ;  /* 0x0000002003007812 */ /* 0x000fe400078ee200 */
[----:B------:R-:W-:Y:S02]  /*ffa0*/  SEL R3, RZ, 0x40, P0 ;  /* 0x00000040ff037807 */ /* 0x000fe40000000000 */
[----:B------:R-:W-:Y:S01]  /*ffb0*/  ISETP.GE.AND P0, PT, R83, R20, PT ;  /* 0x000000145300720c */ /* 0x000fe20003f06270 */
[----:B------:R-:W-:Y:S01]  /*ffc0*/  VIADD R84, R192, 0x1c0 ;  /* 0x000001c0c0547836 */ /* 0x000fe20000000000 */
[----:B------:R-:W-:Y:S01]  /*ffd0*/  LOP3.LUT R3, R0, R3, RZ, 0xfc, !PT ;  /* 0x0000000300037212 */ /* 0x000fe200078efcff */
[C---:B------:R-:W-:Y:S01]  /*ffe0*/  VIADD R85, R192.reuse, 0x180 ;  /* 0x00000180c0557836 */ /* 0x040fe20000000000 */
[----:B------:R-:W-:Y:S01]  /*fff0*/  SEL R0, RZ, 0x80, P0 ;  /* 0x00000080ff007807 */ /* 0x000fe20000000000 */
[C---:B------:R-:W-:Y:S01]  /*10000*/  VIADD R86, R192.reuse, 0x140 ;  /* 0x00000140c0567836 */ /* 0x040fe20000000000 */
[C---:B------:R-:W-:Y:S01]  /*10010*/  IADD3 R90, R192.reuse, 0x40, RZ ;  /* 0x00000040c05a7810 */ /* 0x040fe20007ffe0ff */
[----:B------:R-:W-:-:S02]  /*10020*/  VIADD R87, R192, 0x100 ;  /* 0x00000100c0577836 */ /* 0x000fc40000000000 */
[C---:B------:R-:W-:Y:S02]  /*10030*/  VIADD R88, R192.reuse, 0xc0 ;  /* 0x000000c0c0587836 */ /* 0x040fe40000000000 */
[----:B------:R-:W-:Y:S01]  /*10040*/  VIADD R89, R192, 0x80 ;  /* 0x00000080c0597836 */ /* 0x000fe20000000000 */
[----:B------:R0:W1:Y:S01]  /*10050*/  SHFL.IDX PT, R4, R21, RZ, 0x181f ;  /* 0x00181fff15047589 */ /* 0x00006200000e0000 */
[----:B------:R-:W-:Y:S03]  /*10060*/  BSSY B1, `(.L_x_717) ;  /* 0x000002a000017945 */ /* 0x000fe60003800000 */
[----:B------:R0:W2:Y:S01]  /*10070*/  SHFL.IDX PT, R5, R81, RZ, 0x181f ;  /* 0x00181fff51057589 */ /* 0x0000a200000e0000 */
[----:B------:R-:W-:Y:S02]  /*10080*/  LOP3.LUT R0, R3, R0, RZ, 0xfc, !PT ;  /* 0x0000000003007212 */ /* 0x000fe400078efcff */
[----:B------:R-:W-:-:S02]  /*10090*/  SHF.R.S32.HI R84, RZ, 0x1f, R84 ;  /* 0x0000001fff547819 */ /* 0x000fc40000011454 */
[----:B------:R-:W-:Y:S02]  /*100a0*/  SHF.R.S32.HI R85, RZ, 0x1f, R85 ;  /* 0x0000001fff557819 */ /* 0x000fe40000011455 */
[----:B------:R-:W-:Y:S02]  /*100b0*/  SHF.R.S32.HI R86, RZ, 0x1f, R86 ;  /* 0x0000001fff567819 */ /* 0x000fe40000011456 */
[----:B------:R-:W-:Y:S02]  /*100c0*/  SHF.R.S32.HI R87, RZ, 0x1f, R87 ;  /* 0x0000001fff577819 */ /* 0x000fe40000011457 */
[----:B------:R-:W-:Y:S02]  /*100d0*/  SHF.R.S32.HI R88, RZ, 0x1f, R88 ;  /* 0x0000001fff587819 */ /* 0x000fe40000011458 */
[----:B------:R-:W-:Y:S02]  /*100e0*/  SHF.R.S32.HI R89, RZ, 0x1f, R89 ;  /* 0x0000001fff597819 */ /* 0x000fe40000011459 */
[----:B------:R-:W-:Y:S01]  /*100f0*/  SHF.R.S32.HI R90, RZ, 0x1f, R90 ;  /* 0x0000001fff5a7819 */ /* 0x000fe2000001145a */
[----:B0-----:R-:W-:Y:S06]  /*10100*/  @P1 BRA `(.L_x_718) ;  /* 0x00000000007c1947 */ /* 0x001fec0003800000 */
[-C--:B------:R-:W-:Y:S02]  /*10110*/  ISETP.GE.AND P0, PT, R192, R20.reuse, PT ;  /* 0x00000014c000720c */ /* 0x080fe40003f06270 */
[-C--:B------:R-:W-:Y:S02]  /*10120*/  ISETP.GE.AND P5, PT, R159, R20.reuse, PT ;  /* 0x000000149f00720c */ /* 0x080fe40003fa6270 */
[-C--:B------:R-:W-:Y:S02]  /*10130*/  ISETP.GE.AND P3, PT, R158, R20.reuse, PT ;  /* 0x000000149e00720c */ /* 0x080fe40003f66270 */
[----:B------:R-:W-:-:S07]  /*10140*/  ISETP.GE.AND P2, PT, R157, R20, PT ;  /* 0x000000149d00720c */ /* 0x000fce0003f46270 */
[----:B-12---:R-:W-:-:S05]  /*10150*/  @!P0 IMAD.WIDE R6, R192, 0x2, R4 ;  /* 0x00000002c0068825 */ /* 0x006fca00078e0204 */
[----:B-----5:R0:W-:Y:S01]  /*10160*/  @!P0 ST.E.128 desc[UR42][R6.64], R8 ;  /* 0x0000000806008985 */ /* 0x0201e2000c101d2a */
[----:B------:R-:W-:-:S13]  /*10170*/  ISETP.GE.AND P0, PT, R160, R20, PT ;  /* 0x00000014a000720c */ /* 0x000fda0003f06270 */
[-C--:B0-----:R-:W-:Y:S02]  /*10180*/  @!P0 LEA R6, P1, R160, R4.reuse, 0x1 ;  /* 0x00000004a0068211 */ /* 0x081fe400078208ff */
[----:B------:R-:W-:Y:S02]  /*10190*/  @!P3 LEA R8, P6, R158, R4, 0x1 ;  /* 0x000000049e08b211 */ /* 0x000fe400078c08ff */
[-C--:B------:R-:W-:Y:S02]  /*101a0*/  @!P0 LEA.HI.X R7, R160, R5.reuse, R90, 0x1, P1 ;  /* 0x00000005a0078211 */ /* 0x080fe400008f0c5a */
[----:B------:R-:W-:Y:S02]  /*101b0*/  ISETP.GE.AND P1, PT, R156, R20, PT ;  /* 0x000000149c00720c */ /* 0x000fe40003f26270 */
[----:B------:R-:W-:Y:S01]  /*101c0*/  @!P3 LEA.HI.X R9, R158, R5, R88, 0x1, P6 ;  /* 0x000000059e09b211 */ /* 0x000fe200030f0c58 */
[----:B------:R0:W-:Y:S01]  /*101d0*/  @!P0 ST.E.128 desc[UR42][R6.64], R24 ;  /* 0x0000001806008985 */ /* 0x0001e2000c101d2a */
[----:B------:R-:W-:-:S09]  /*101e0*/  LOP3.LUT P0, RZ, R3, 0x40, RZ, 0xc0, !PT ;  /* 0x0000004003ff7812 */ /* 0x000fd2000780c0ff */
[----:B------:R-:W-:-:S04]  /*101f0*/  @!P1 LEA R10, P6, R156, R4, 0x1 ;  /* 0x000000049c0a9211 */ /* 0x000fc800078c08ff */
[----:B------:R-:W-:Y:S02]  /*10200*/  @!P1 LEA.HI.X R11, R156, R5, R86, 0x1, P6 ;  /* 0x000000059c0b9211 */ /* 0x000fe400030f0c56 */
[----:B0-----:R-:W-:-:S04]  /*10210*/  @!P5 LEA R6, P4, R159, R4, 0x1 ;  /* 0x000000049f06d211 */ /* 0x001fc800078808ff */
[----:B------:R-:W-:Y:S02]  /*10220*/  @!P5 LEA.HI.X R7, R159, R5, R89, 0x1, P4 ;  /* 0x000000059f07d211 */ /* 0x000fe400020f0c59 */
[----:B------:R-:W-:-:S03]  /*10230*/  LOP3.LUT P4, RZ, R0, 0x80, RZ, 0xc0, !PT ;  /* 0x0000008000ff7812 */ /* 0x000fc6000788c0ff */
[----:B------:R0:W-:Y:S04]  /*10240*/  @!P5 ST.E.128 desc[UR42][R6.64], R32 ;  /* 0x000000200600d985 */ /* 0x0001e8000c101d2a */
[----:B------:R1:W-:Y:S01]  /*10250*/  @!P3 ST.E.128 desc[UR42][R8.64], R40 ;  /* 0x000000280800b985 */ /* 0x0003e2000c101d2a */
[CC--:B0-----:R-:W-:Y:S02]  /*10260*/  @!P2 LEA R6, P5, R157.reuse, R4.reuse, 0x1 ;  /* 0x000000049d06a211 */ /* 0x0c1fe400078a08ff */
[-C--:B-1----:R-:W-:Y:S02]  /*10270*/  @P0 LEA R8, P3, R152, R4.reuse, 0x1 ;  /* 0x0000000498080211 */ /* 0x082fe400078608ff */
[----:B------:R-:W-:Y:S02]  /*10280*/  @!P2 LEA.HI.X R7, R157, R5, R87, 0x1, P5 ;  /* 0x000000059d07a211 */ /* 0x000fe400028f0c57 */
[----:B------:R-:W-:-:S02]  /*10290*/  @P4 LEA R4, P5, R83, R4, 0x1 ;  /* 0x0000000453044211 */ /* 0x000fc400078a08ff */
[-C--:B------:R-:W-:Y:S01]  /*102a0*/  @P0 LEA.HI.X R9, R152, R5.reuse, R85, 0x1, P3 ;  /* 0x0000000598090211 */ /* 0x080fe200018f0c55 */
[----:B------:R0:W-:Y:S01]  /*102b0*/  @!P2 ST.E.128 desc[UR42][R6.64], R48 ;  /* 0x000000300600a985 */ /* 0x0001e2000c101d2a */
[----:B------:R-:W-:-:S03]  /*102c0*/  @P4 LEA.HI.X R5, R83, R5, R84, 0x1, P5 ;  /* 0x0000000553054211 */ /* 0x000fc600028f0c54 */
[----:B------:R0:W-:Y:S04]  /*102d0*/  @!P1 ST.E.128 desc[UR42][R10.64], R56 ;  /* 0x000000380a009985 */ /* 0x0001e8000c101d2a */
[----:B------:R0:W-:Y:S04]  /*102e0*/  @P0 ST.E.128 desc[UR42][R8.64], R64 ;  /* 0x0000004008000985 */ /* 0x0001e8000c101d2a */
[----:B------:R0:W-:Y:S02]  /*102f0*/  @P4 ST.E.128 desc[UR42][R4.64], R72 ;  /* 0x0000004804004985 */ /* 0x0001e4000c101d2a */
.L_x_718:
[----:B------:R-:W-:Y:S05]  /*10300*/  BSYNC B1 ;  /* 0x0000000000017941 */ /* 0x000fea0003800000 */
.L_x_717:
[----:B0-----:R-:W-:Y:S01]  /*10310*/  VIADD R7, R82, 0x20 ;  /* 0x0000002052077836 */ /* 0x001fe20000000000 */
[----:B--2---:R0:W2:Y:S04]  /*10320*/  SHFL.IDX PT, R5, R81, 0x1, 0x181f ;  /* 0x00381f0051057f89 */ /* 0x0040a800000e0000 */
[----:B------:R-:W-:Y:S01]  /*10330*/  ISETP.GE.AND P0, PT, R7, R80, PT ;  /* 0x000000500700720c */ /* 0x000fe20003f06270 */
[----:B-1----:R0:W1:-:S12]  /*10340*/  SHFL.IDX PT, R4, R21, 0x1, 0x181f ;  /* 0x00381f0015047f89 */ /* 0x00205800000e0000 */
[----:B0-----:R-:W-:Y:S05]  /*10350*/  @P0 BRA `(.L_x_719) ;  /* 0x0000002c00ac0947 */ /* 0x001fea0003800000 */
[-C--:B------:R-:W-:Y:S02]  /*10360*/  ISETP.GE.AND P6, PT, R192, R20.reuse, PT ;  /* 0x00000014c000720c */ /* 0x080fe40003fc6270 */
[-C--:B------:R-:W-:Y:S02]  /*10370*/  ISETP.GE.AND P5, PT, R160, R20.reuse, PT ;  /* 0x00000014a000720c */ /* 0x080fe40003fa6270 */
[-C--:B------:R-:W-:Y:S02]  /*10380*/  ISETP.GE.AND P3, PT, R159, R20.reuse, PT ;  /* 0x000000149f00720c */ /* 0x080fe40003f66270 */
[-C--:B------:R-:W-:Y:S02]  /*10390*/  ISETP.GE.AND P2, PT, R158, R20.reuse, PT ;  /* 0x000000149e00720c */ /* 0x080fe40003f46270 */
[-C--:B------:R-:W-:Y:S02]  /*103a0*/  ISETP.GE.AND P1, PT, R157, R20.reuse, PT ;  /* 0x000000149d00720c */ /* 0x080fe40003f26270 */
[----:B------:R-:W-:-:S03]  /*103b0*/  ISETP.GE.AND P0, PT, R156, R20, PT ;  /* 0x000000149c00720c */ /* 0x000fc60003f06270 */
[----:B-12---:R-:W-:Y:S02]  /*103c0*/  @!P6 IMAD.WIDE R6, R192, 0x2, R4 ;  /* 0x00000002c006e825 */ /* 0x006fe400078e0204 */
[----:B-----5:R-:W-:-:S03]  /*103d0*/  @!P5 LEA R8, P4, R160, R4, 0x1 ;  /* 0x00000004a008d211 */ /* 0x020fc600078808ff */
[----:B------:R0:W-:Y:S01]  /*103e0*/  @!P6 ST.E.128 desc[UR42][R6.64], R12 ;  /* 0x0000000c0600e985 */ /* 0x0001e2000c101d2a */
[----:B------:R-:W-:Y:S02]  /*103f0*/  @!P5 LEA.HI.X R9, R160, R5, R90, 0x1, P4 ;  /* 0x00000005a009d211 */ /* 0x000fe400020f0c5a */
[----:B------:R-:W-:-:S03]  /*10400*/  LOP3.LUT P4, RZ, R3, 0x40, RZ, 0xc0, !PT ;  /* 0x0000004003ff7812 */ /* 0x000fc6000788c0ff */
[----:B------:R1:W-:Y:S01]  /*10410*/  @!P5 ST.E.128 desc[UR42][R8.64], R28 ;  /* 0x0000001c0800d985 */ /* 0x0003e2000c101d2a */
[----:B0-----:R-:W-:-:S04]  /*10420*/  @!P3 LEA R6, P6, R159, R4, 0x1 ;  /* 0x000000049f06b211 */ /* 0x001fc800078c08ff */
[----:B------:R-:W-:Y:S02]  /*10430*/  @!P3 LEA.HI.X R7, R159, R5, R89, 0x1, P6 ;  /* 0x000000059f07b211 */ /* 0x000fe400030f0c59 */
[----:B-1----:R-:W-:-:S03]  /*10440*/  @!P2 LEA R8, P5, R158, R4, 0x1 ;  /* 0x000000049e08a211 */ /* 0x002fc600078a08ff */
[----:B------:R0:W-:Y:S01]  /*10450*/  @!P3 ST.E.128 desc[UR42][R6.64], R36 ;  /* 0x000000240600b985 */ /* 0x0001e2000c101d2a */
[-C--:B------:R-:W-:Y:S02]  /*10460*/  @!P0 LEA R10, P3, R156, R4.reuse, 0x1 ;  /* 0x000000049c0a8211 */ /* 0x080fe400078608ff */
[-C--:B------:R-:W-:Y:S02]  /*10470*/  @!P2 LEA.HI.X R9, R158, R5.reuse, R88, 0x1, P5 ;  /* 0x000000059e09a211 */ /* 0x080fe400028f0c58 */
[-C--:B------:R-:W-:Y:S02]  /*10480*/  @P4 LEA R12, P5, R152, R4.reuse, 0x1 ;  /* 0x00000004980c4211 */ /* 0x080fe400078a08ff */
[-C--:B------:R-:W-:Y:S01]  /*10490*/  @!P0 LEA.HI.X R11, R156, R5.reuse, R86, 0x1, P3 ;  /* 0x000000059c0b8211 */ /* 0x080fe200018f0c56 */
[----:B------:R3:W-:Y:S01]  /*104a0*/  @!P2 ST.E.128 desc[UR42][R8.64], R44 ;  /* 0x0000002c0800a985 */ /* 0x0007e2000c101d2a */
[----:B------:R-:W-:Y:S02]  /*104b0*/  @P4 LEA.HI.X R13, R152, R5, R85, 0x1, P5 ;  /* 0x00000005980d4211 */ /* 0x000fe400028f0c55 */
[----:B0-----:R-:W-:-:S04]  /*104c0*/  @!P1 LEA R6, P6, R157, R4, 0x1 ;  /* 0x000000049d069211 */ /* 0x001fc800078c08ff */
[----:B------:R-:W-:-:S05]  /*104d0*/  @!P1 LEA.HI.X R7, R157, R5, R87, 0x1, P6 ;  /* 0x000000059d079211 */ /* 0x000fca00030f0c57 */
[----:B------:R3:W-:Y:S04]  /*104e0*/  @!P1 ST.E.128 desc[UR42][R6.64], R52 ;  /* 0x0000003406009985 */ /* 0x0007e8000c101d2a */
[----:B------:R3:W-:Y:S01]  /*104f0*/  @!P0 ST.E.128 desc[UR42][R10.64], R60 ;  /* 0x0000003c0a008985 */ /* 0x0007e2000c101d2a */
[----:B------:R-:W-:-:S03]  /*10500*/  LOP3.LUT P0, RZ, R0, 0x80, RZ, 0xc0, !PT ;  /* 0x0000008000ff7812 */ /* 0x000fc6000780c0ff */
[----:B------:R3:W-:Y:S10]  /*10510*/  @P4 ST.E.128 desc[UR42][R12.64], R68 ;  /* 0x000000440c004985 */ /* 0x0007f4000c101d2a */
[----:B------:R-:W-:Y:S05]  /*10520*/  @!P0 BRA `(.L_x_719) ;  /* 0x0000002c00388947 */ /* 0x000fea0003800000 */
[----:B------:R-:W-:-:S04]  /*10530*/  LEA R4, P0, R83, R4, 0x1 ;  /* 0x0000000453047211 */ /* 0x000fc800078008ff */
[----:B------:R-:W-:-:S05]  /*10540*/  LEA.HI.X R5, R83, R5, R84, 0x1, P0 ;  /* 0x0000000553057211 */ /* 0x000fca00000f0c54 */
[----:B------:R0:W-:Y:S01]  /*10550*/  ST.E.128 desc[UR42][R4.64], R76 ;  /* 0x0000004c04007985 */ /* 0x0001e2000c101d2a */
[----:B------:R-:W-:Y:S05]  /*10560*/  BRA `(.L_x_719) ;  /* 0x0000002c00287947 */ /* 0x000fea0003800000 */
.L_x_716:
[----:B01----:R-:W2:Y:S01]  /*10570*/  LDL.LU R8, [R1+0x38] ;  /* 0x0000380001087983 */ /* 0x003ea20000300800 */
[----:B------:R-:W-:Y:S01]  /*10580*/  ULDC.64 UR4, c[0x0][0xb08] ;  /* 0x0002c20000047ab9 */ /* 0x000fe20000000a00 */
[----:B------:R-:W0:Y:S02]  /*10590*/  LDC R9, c[0x0][0xbe8] ;  /* 0x0002fa00ff097b82 */ /* 0x000e240000000800 */
[----:B------:R-:W3:Y:S04]  /*105a0*/  LDL R7, [R1+0x50] ;  /* 0x0000500001077983 */ /* 0x000ee80000100800 */
[----:B------:R-:W3:Y:S01]  /*105b0*/  LDL.LU R10, [R1+0x28] ;  /* 0x00002800010a7983 */ /* 0x000ee20000300800 */
[----:B------:R-:W-:Y:S01]  /*105c0*/  IMAD R6, R5, UR4, RZ ;  /* 0x0000000405067c24 */ /* 0x000fe2000f8e02ff */
[C---:B------:R-:W-:Y:S01]  /*105d0*/  IADD3 R162, R197.reuse, 0xd8, RZ ;  /* 0x000000d8c5a27810 */ /* 0x040fe20007ffe0ff */
[C---:B------:R-:W-:Y:S01]  /*105e0*/  VIADD R21, R197.reuse, 0xf8 ;  /* 0x000000f8c5157836 */ /* 0x040fe20000000000 */
[----:B------:R-:W-:Y:S01]  /*105f0*/  IADD3 R182, R197, 0x88, RZ ;  /* 0x00000088c5b67810 */ /* 0x000fe20007ffe0ff */
[C---:B------:R-:W-:Y:S01]  /*10600*/  IMAD R6, R4.reuse, UR5, R6 ;  /* 0x0000000504067c24 */ /* 0x040fe2000f8e0206 */
[----:B------:R-:W-:Y:S01]  /*10610*/  BSSY B1, `(.L_x_720) ;  /* 0x000010c000017945 */ /* 0x000fe20003800000 */
[----:B------:R-:W-:Y:S01]  /*10620*/  IMAD.WIDE.U32 R4, R4, UR4, RZ ;  /* 0x0000000404047c25 */ /* 0x000fe2000f8e00ff */
[----:B------:R-:W-:Y:S01]  /*10630*/  ULDC.64 UR4, c[0x0][0xb38] ;  /* 0x0002ce0000047ab9 */ /* 0x000fe20000000a00 */
[----:B------:R-:W-:-:S02]  /*10640*/  SHF.R.S32.HI R21, RZ, 0x1f, R21 ;  /* 0x0000001fff157819 */ /* 0x000fc40000011415 */
[----:B------:R-:W-:Y:S01]  /*10650*/  IMAD.IADD R5, R5, 0x1, R6 ;  /* 0x0000000105057824 */ /* 0x000fe200078e0206 */
[----:B------:R-:W-:Y:S01]  /*10660*/  SHF.R.S32.HI R6, RZ, 0x1f, R0 ;  /* 0x0000001fff067819 */ /* 0x000fe20000011400 */
[----:B------:R-:W-:Y:S01]  /*10670*/  VIADD R156, R197, 0xf0 ;  /* 0x000000f0c59c7836 */ /* 0x000fe20000000000 */
[----:B------:R-:W-:Y:S01]  /*10680*/  SHF.R.S32.HI R162, RZ, 0x1f, R162 ;  /* 0x0000001fffa27819 */ /* 0x000fe200000114a2 */
[C---:B------:R-:W-:Y:S01]  /*10690*/  IMAD.WIDE.U32 R4, R184.reuse, UR4, R4 ;  /* 0x00000004b8047c25 */ /* 0x040fe2000f8e0004 */
[----:B------:R-:W-:Y:S02]  /*106a0*/  SHF.R.S32.HI R182, RZ, 0x1f, R182 ;  /* 0x0000001fffb67819 */ /* 0x000fe400000114b6 */
[----:B0-----:R-:W-:Y:S01]  /*106b0*/  ISETP.NE.AND P0, PT, R9, 0x1, PT ;  /* 0x000000010900780c */ /* 0x001fe20003f05270 */
[----:B------:R-:W-:Y:S01]  /*106c0*/  IMAD R5, R184, UR5, R5 ;  /* 0x00000005b8057c24 */ /* 0x000fe2000f8e0205 */
[----:B------:R-:W-:Y:S01]  /*106d0*/  ULDC.64 UR4, c[0x0][0xb40] ;  /* 0x0002d00000047ab9 */ /* 0x000fe20000000a00 */
[----:B------:R-:W-:Y:S01]  /*106e0*/  IMAD R3, R3, R9, RZ ;  /* 0x0000000903037224 */ /* 0x000fe200078e02ff */
[----:B------:R-:W-:Y:S01]  /*106f0*/  SHF.R.S32.HI R156, RZ, 0x1f, R156 ;  /* 0x0000001fff9c7819 */ /* 0x000fe2000001149c */
[----:B------:R-:W-:-:S02]  /*10700*/  IMAD R6, R6, UR4, RZ ;  /* 0x0000000406067c24 */ /* 0x000fc4000f8e02ff */
[----:B------:R-:W-:-:S04]  /*10710*/  IMAD.WIDE.U32 R4, R0, UR4, R4 ;  /* 0x0000000400047c25 */ /* 0x000fc8000f8e0004 */
[----:B------:R-:W-:Y:S01]  /*10720*/  IMAD R6, R0, UR5, R6 ;  /* 0x0000000500067c24 */ /* 0x000fe2000f8e0206 */
[----:B------:R-:W-:Y:S01]  /*10730*/  ULDC.64 UR4, c[0x0][0xb48] ;  /* 0x0002d20000047ab9 */ /* 0x000fe20000000a00 */
[----:B------:R-:W0:Y:S01]  /*10740*/  @P0 LDC R0, c[0x0][0xbf0] ;  /* 0x0002fc00ff000b82 */ /* 0x000e220000000800 */
[----:B------:R-:W-:Y:S02]  /*10750*/  VIADD R158, R197, 0xe8 ;  /* 0x000000e8c59e7836 */ /* 0x000fe40000000000 */
[----:B------:R-:W-:Y:S02]  /*10760*/  IMAD.IADD R5, R5, 0x1, R6 ;  /* 0x0000000105057824 */ /* 0x000fe400078e0206 */
[C---:B------:R-:W-:Y:S01]  /*10770*/  VIADD R160, R197.reuse, 0xe0 ;  /* 0x000000e0c5a07836 */ /* 0x040fe20000000000 */
[----:B------:R-:W-:Y:S01]  /*10780*/  SHF.R.S32.HI R158, RZ, 0x1f, R158 ;  /* 0x0000001fff9e7819 */ /* 0x000fe2000001149e */
[C---:B------:R-:W-:Y:S02]  /*10790*/  VIADD R164, R197.reuse, 0xd0 ;  /* 0x000000d0c5a47836 */ /* 0x040fe40000000000 */
        /* <DEDUP_REMOVED lines=28> */
[----:B------:R-:W-:-:S02]  /*10960*/  VIADD R157, R197, 0xe8 ;  /* 0x000000e8c59d7836 */ /* 0x000fc40000000000 */
[C---:B------:R-:W-:Y:S02]  /*10970*/  VIADD R159, R197.reuse, 0xe0 ;  /* 0x000000e0c59f7836 */ /* 0x040fe40000000000 */
[C---:B------:R-:W-:Y:S02]  /*10980*/  VIADD R161, R197.reuse, 0xd8 ;  /* 0x000000d8c5a17836 */ /* 0x040fe40000000000 */
[C---:B------:R-:W-:Y:S02]  /*10990*/  VIADD R163, R197.reuse, 0xd0 ;  /* 0x000000d0c5a37836 */ /* 0x040fe40000000000 */
[C---:B------:R-:W-:Y:S02]  /*109a0*/  VIADD R165, R197.reuse, 0xc8 ;  /* 0x000000c8c5a57836 */ /* 0x040fe40000000000 */
[C---:B------:R-:W-:Y:S02]  /*109b0*/  VIADD R167, R197.reuse, 0xc0 ;  /* 0x000000c0c5a77836 */ /* 0x040fe40000000000 */
        /* <DEDUP_REMOVED lines=10> */
[----:B------:R-:W-:Y:S02]  /*10a60*/  VIADD R220, R197, 0x68 ;  /* 0x00000068c5dc7836 */ /* 0x000fe40000000000 */
[----:B--2---:R-:W-:-:S04]  /*10a70*/  IMAD.WIDE.U32 R4, R8, UR4, R4 ;  /* 0x0000000408047c25 */ /* 0x004fc8000f8e0004 */
[----:B------:R-:W-:Y:S01]  /*10a80*/  IMAD R5, R8, UR5, R5 ;  /* 0x0000000508057c24 */ /* 0x000fe2000f8e0205 */
[----:B------:R-:W-:Y:S01]  /*10a90*/  ULDC.64 UR4, c[0x0][0xb30] ;  /* 0x0002cc0000047ab9 */ /* 0x000fe20000000a00 */
[----:B------:R-:W1:Y:S01]  /*10aa0*/  @P0 LDC R8, c[0x0][0xbec] ;  /* 0x0002fb00ff080b82 */ /* 0x000e620000000800 */
[----:B---3--:R-:W-:-:S04]  /*10ab0*/  IMAD R7, R10, 0x40, R7 ;  /* 0x000000400a077824 */ /* 0x008fc800078e0207 */
[----:B------:R-:W-:Y:S02]  /*10ac0*/  IMAD.MOV.U32 R6, RZ, RZ, R7 ;  /* 0x000000ffff067224 */ /* 0x000fe400078e0007 */
[----:B-1----:R-:W-:-:S05]  /*10ad0*/  @P0 IMAD.HI.U32 R8, R7, R8, RZ ;  /* 0x0000000807080227 */ /* 0x002fca00078e00ff */
[----:B0-----:R-:W-:-:S05]  /*10ae0*/  @P0 SHF.R.U32.HI R6, RZ, R0, R8 ;  /* 0x00000000ff060219 */ /* 0x001fca0000011608 */
[----:B------:R-:W-:Y:S02]  /*10af0*/  IMAD.MOV R0, RZ, RZ, -R6 ;  /* 0x000000ffff007224 */ /* 0x000fe400078e0a06 */
[----:B------:R-:W-:-:S04]  /*10b00*/  IMAD.WIDE.U32 R4, R6, UR4, R4 ;  /* 0x0000000406047c25 */ /* 0x000fc8000f8e0004 */
[----:B------:R-:W-:Y:S01]  /*10b10*/  IMAD R0, R9, R0, R7 ;  /* 0x0000000009007224 */ /* 0x000fe200078e0207 */
[----:B------:R-:W-:Y:S01]  /*10b20*/  SHF.R.S32.HI R7, RZ, 0x1f, R6 ;  /* 0x0000001fff077819 */ /* 0x000fe20000011406 */
[----:B------:R-:W-:-:S04]  /*10b30*/  IMAD R9, R10, 0x40, R195 ;  /* 0x000000400a097824 */ /* 0x000fc800078e02c3 */
        /* <DEDUP_REMOVED lines=10> */
[----:B------:R-:W-:-:S04]  /*10be0*/  IMAD.IADD R6, R5, 0x1, R6 ;  /* 0x0000000105067824 */ /* 0x000fc800078e0206 */
[----:B------:R0:W1:Y:S01]  /*10bf0*/  SHFL.IDX PT, R13, R0, RZ, 0x1c1f ;  /* 0x001c1fff000d7589 */ /* 0x00006200000e0000 */
[----:B------:R-:W-:Y:S01]  /*10c00*/  LEA.HI.X R8, R4, UR5, R6, 0x2, P0 ;  /* 0x0000000504087c11 */ /* 0x000fe200080f1406 */
[----:B------:R-:W-:Y:S01]  /*10c10*/  VIADD R4, R2, 0x28c20 ;  /* 0x00028c2002047836 */ /* 0x000fe20000000000 */
[----:B------:R-:W-:-:S03]  /*10c20*/  ISETP.GE.AND P0, PT, R9, R3, PT ;  /* 0x000000030900720c */ /* 0x000fc60003f06270 */
[----:B------:R0:W2:Y:S01]  /*10c30*/  SHFL.IDX PT, R12, R8, RZ, 0x1c1f ;  /* 0x001c1fff080c7589 */ /* 0x0000a200000e0000 */
[----:B------:R-:W-:-:S04]  /*10c40*/  PRMT R4, RZ, 0x654, R4 ;  /* 0x00000654ff047816 */ /* 0x000fc80000000004 */
[----:B------:R0:W-:Y:S05]  /*10c50*/  SYNCS.ARRIVE.TRANS64.RED.A1T0 RZ, [R4+URZ], RZ ;  /* 0x000000ff04ff79a7 */ /* 0x0001ea000810043f */
[----:B------:R-:W-:Y:S05]  /*10c60*/  @P0 BRA `(.L_x_721) ;  /* 0x0000000800980947 */ /* 0x000fea0003800000 */
[----:B------:R-:W-:Y:S01]  /*10c70*/  ULDC UR4, c[0x0][0xac8] ;  /* 0x0002b20000047ab9 */ /* 0x000fe20000000800 */
[----:B------:R-:W-:Y:S01]  /*10c80*/  SHF.R.S32.HI R6, RZ, 0x1f, R197 ;  /* 0x0000001fff067819 */ /* 0x000fe200000114c5 */
[C---:B------:R-:W-:Y:S01]  /*10c90*/  VIADD R7, R197.reuse, 0x8 ;  /* 0x00000008c5077836 */ /* 0x040fe20000000000 */
[C---:B------:R-:W-:Y:S01]  /*10ca0*/  ISETP.GE.AND P0, PT, R197.reuse, UR4, PT ;  /* 0x00000004c5007c0c */ /* 0x040fe2000bf06270 */
[C---:B------:R-:W-:Y:S01]  /*10cb0*/  VIADD R11, R197.reuse, 0x8 ;  /* 0x00000008c50b7836 */ /* 0x040fe20000000000 */
[----:B------:R-:W-:Y:S01]  /*10cc0*/  ISETP.GE.AND P4, PT, R220, UR4, PT ;  /* 0x00000004dc007c0c */ /* 0x000fe2000bf86270 */
[----:B------:R-:W-:-:S03]  /*10cd0*/  VIADD R10, R197, 0x18 ;  /* 0x00000018c50a7836 */ /* 0x000fc60000000000 */
[----:B------:R-:W-:-:S07]  /*10ce0*/  SHF.R.S32.HI R11, RZ, 0x1f, R11 ;  /* 0x0000001fff0b7819 */ /* 0x000fce000001140b */
[----:B01----:R-:W-:-:S04]  /*10cf0*/  @!P0 LEA R4, P1, R197, R13, 0x2 ;  /* 0x0000000dc5048211 */ /* 0x003fc800078210ff */
[C---:B--2---:R-:W-:Y:S01]  /*10d00*/  @!P0 LEA.HI.X R5, R197.reuse, R12, R6, 0x2, P1 ;  /* 0x0000000cc5058211 */ /* 0x044fe200008f1406 */
[----:B------:R-:W-:-:S04]  /*10d10*/  VIADD R6, R197, 0x10 ;  /* 0x00000010c5067836 */ /* 0x000fc80000000000 */
[----:B------:R0:W-:Y:S01]  /*10d20*/  @!P0 ST.E.64 desc[UR42][R4.64], R24 ;  /* 0x0000001804008985 */ /* 0x0001e2000c101b2a */
[----:B------:R-:W-:-:S13]  /*10d30*/  ISETP.GE.AND P0, PT, R7, UR4, PT ;  /* 0x0000000407007c0c */ /* 0x000fda000bf06270 */
[----:B0-----:R-:W-:-:S04]  /*10d40*/  @!P0 LEA R4, P1, R7, R13, 0x2 ;  /* 0x0000000d07048211 */ /* 0x001fc800078210ff */
[----:B------:R-:W-:Y:S01]  /*10d50*/  @!P0 LEA.HI.X R5, R7, R12, R11, 0x2, P1 ;  /* 0x0000000c07058211 */ /* 0x000fe200008f140b */
[C---:B------:R-:W-:Y:S01]  /*10d60*/  VIADD R11, R197.reuse, 0x10 ;  /* 0x00000010c50b7836 */ /* 0x040fe20000000000 */
[----:B------:R-:W-:Y:S01]  /*10d70*/  ISETP.GE.AND P1, PT, R10, UR4, PT ;  /* 0x000000040a007c0c */ /* 0x000fe2000bf26270 */
[----:B------:R-:W-:Y:S02]  /*10d80*/  VIADD R7, R197, 0x20 ;  /* 0x00000020c5077836 */ /* 0x000fe40000000000 */
[----:B------:R0:W-:Y:S01]  /*10d90*/  @!P0 ST.E.64 desc[UR42][R4.64], R28 ;  /* 0x0000001c04008985 */ /* 0x0001e2000c101b2a */
[----:B------:R-:W-:Y:S02]  /*10da0*/  ISETP.GE.AND P0, PT, R6, UR4, PT ;  /* 0x0000000406007c0c */ /* 0x000fe4000bf06270 */
[----:B------:R-:W-:-:S11]  /*10db0*/  SHF.R.S32.HI R11, RZ, 0x1f, R11 ;  /* 0x0000001fff0b7819 */ /* 0x000fd6000001140b */
[----:B0-----:R-:W-:-:S04]  /*10dc0*/  @!P0 LEA R4, P2, R6, R13, 0x2 ;  /* 0x0000000d06048211 */ /* 0x001fc800078410ff */
[----:B------:R-:W-:Y:S01]  /*10dd0*/  @!P0 LEA.HI.X R5, R6, R12, R11, 0x2, P2 ;  /* 0x0000000c06058211 */ /* 0x000fe200010f140b */
[C---:B------:R-:W-:Y:S02]  /*10de0*/  VIADD R11, R197.reuse, 0x18 ;  /* 0x00000018c50b7836 */ /* 0x040fe40000000000 */
[----:B------:R-:W-:Y:S02]  /*10df0*/  VIADD R6, R197, 0x28 ;  /* 0x00000028c5067836 */ /* 0x000fe40000000000 */
[----:B------:R0:W-:Y:S01]  /*10e00*/  @!P0 ST.E.64 desc[UR42][R4.64], R32 ;  /* 0x0000002004008985 */ /* 0x0001e2000c101b2a */
[----:B------:R-:W-:Y:S02]  /*10e10*/  SHF.R.S32.HI R11, RZ, 0x1f, R11 ;  /* 0x0000001fff0b7819 */ /* 0x000fe4000001140b */
[----:B------:R-:W-:Y:S02]  /*10e20*/  ISETP.GE.AND P0, PT, R7, UR4, PT ;  /* 0x0000000407007c0c */ /* 0x000fe4000bf06270 */
[----:B0-----:R-:W-:-:S04]  /*10e30*/  @!P1 LEA R4, P2, R10, R13, 0x2 ;  /* 0x0000000d0a049211 */ /* 0x001fc800078410ff */
[----:B------:R-:W-:Y:S01]  /*10e40*/  @!P1 LEA.HI.X R5, R10, R12, R11, 0x2, P2 ;  /* 0x0000000c0a059211 */ /* 0x000fe200010f140b */
[C---:B------:R-:W-:Y:S02]  /*10e50*/  VIADD R11, R197.reuse, 0x20 ;  /* 0x00000020c50b7836 */ /* 0x040fe40000000000 */
[----:B------:R-:W-:Y:S02]  /*10e60*/  VIADD R10, R197, 0x30 ;  /* 0x00000030c50a7836 */ /* 0x000fe40000000000 */
[----:B------:R0:W-:Y:S01]  /*10e70*/  @!P1 ST.E.64 desc[UR42][R4.64], R36 ;  /* 0x0000002404009985 */ /* 0x0001e2000c101b2a */
[----:B------:R-:W-:Y:S02]  /*10e80*/  ISETP.GE.AND P1, PT, R6, UR4, PT ;  /* 0x0000000406007c0c */ /* 0x000fe4000bf26270 */
[----:B------:R-:W-:Y:S02]  /*10e90*/  SHF.R.S32.HI R11, RZ, 0x1f, R11 ;  /* 0x0000001fff0b7819 */ /* 0x000fe4000001140b */
[----:B0-----:R-:W-:-:S04]  /*10ea0*/  @!P0 LEA R4, P2, R7, R13, 0x2 ;  /* 0x0000000d07048211 */ /* 0x001fc800078410ff */
[----:B------:R-:W-:Y:S01]  /*10eb0*/  @!P0 LEA.HI.X R5, R7, R12, R11, 0x2, P2 ;  /* 0x0000000c07058211 */ /* 0x000fe200010f140b */
[C---:B------:R-:W-:Y:S01]  /*10ec0*/  VIADD R11, R197.reuse, 0x28 ;  /* 0x00000028c50b7836 */ /* 0x040fe20000000000 */
[----:B------:R-:W-:-:S03]  /*10ed0*/  IADD3 R7, R197, 0x38, RZ ;  /* 0x00000038c5077810 */ /* 0x000fc60007ffe0ff */
        /* <DEDUP_REMOVED lines=38> */
[----:B------:R-:W-:-:S02]  /*11140*/  ISETP.GE.AND P3, PT, R10, UR4, PT ;  /* 0x000000040a007c0c */ /* 0x000fc4000bf66270 */
[----:B0-----:R-:W-:-:S04]  /*11150*/  @!P0 LEA R4, P2, R7, R13, 0x2 ;  /* 0x0000000d07048211 */ /* 0x001fc800078410ff */
[----:B------:R-:W-:Y:S01]  /*11160*/  @!P0 LEA.HI.X R5, R7, R12, R11, 0x2, P2 ;  /* 0x0000000c07058211 */ /* 0x000fe200010f140b */
[----:B------:R-:W-:Y:S01]  /*11170*/  VIADD R7, R197, 0x58 ;  /* 0x00000058c5077836 */ /* 0x000fe20000000000 */
[----:B------:R-:W-:Y:S01]  /*11180*/  ISETP.GE.AND P2, PT, R183, UR4, PT ;  /* 0x00000004b7007c0c */ /* 0x000fe2000bf46270 */
[----:B------:R-:W-:Y:S02]  /*11190*/  VIADD R11, R197, 0x60 ;  /* 0x00000060c50b7836 */ /* 0x000fe40000000000 */
[----:B------:R0:W-:Y:S01]  /*111a0*/  @!P0 ST.E.64 desc[UR42][R4.64], R64 ;  /* 0x0000004004008985 */ /* 0x0001e2000c101b2a */
[----:B------:R-:W-:Y:S02]  /*111b0*/  SHF.R.S32.HI R7, RZ, 0x1f, R7 ;  /* 0x0000001fff077819 */ /* 0x000fe40000011407 */
[----:B------:R-:W-:Y:S02]  /*111c0*/  SHF.R.S32.HI R11, RZ, 0x1f, R11 ;  /* 0x0000001fff0b7819 */ /* 0x000fe4000001140b */
[----:B0-----:R-:W-:-:S04]  /*111d0*/  @!P1 LEA R4, P0, R6, R13, 0x2 ;  /* 0x0000000d06049211 */ /* 0x001fc800078010ff */
[-C--:B------:R-:W-:Y:S02]  /*111e0*/  @!P1 LEA.HI.X R5, R6, R12.reuse, R7, 0x2, P0 ;  /* 0x0000000c06059211 */ /* 0x080fe400000f1407 */
[----:B------:R-:W-:Y:S02]  /*111f0*/  ISETP.GE.AND P0, PT, R218, UR4, PT ;  /* 0x00000004da007c0c */ /* 0x000fe4000bf06270 */
[-C--:B------:R-:W-:Y:S01]  /*11200*/  @!P4 LEA R6, P6, R220, R13.reuse, 0x2 ;  /* 0x0000000ddc06c211 */ /* 0x080fe200078c10ff */
[----:B------:R0:W-:Y:S01]  /*11210*/  @!P1 ST.E.64 desc[UR42][R4.64], R68 ;  /* 0x0000004404009985 */ /* 0x0001e2000c101b2a */
[----:B------:R-:W-:Y:S02]  /*11220*/  ISETP.GE.AND P1, PT, R196, UR4, PT ;  /* 0x00000004c4007c0c */ /* 0x000fe4000bf26270 */
[----:B------:R-:W-:Y:S02]  /*11230*/  @!P4 LEA.HI.X R7, R220, R12, R222, 0x2, P6 ;  /* 0x0000000cdc07c211 */ /* 0x000fe400030f14de */
[----:B0-----:R-:W-:-:S04]  /*11240*/  @!P3 LEA R4, P5, R10, R13, 0x2 ;  /* 0x0000000d0a04b211 */ /* 0x001fc800078a10ff */
[----:B------:R-:W-:Y:S02]  /*11250*/  @!P3 LEA.HI.X R5, R10, R12, R11, 0x2, P5 ;  /* 0x0000000c0a05b211 */ /* 0x000fe400028f140b */
[----:B------:R-:W-:-:S03]  /*11260*/  @!P2 LEA R10, P6, R183, R13, 0x2 ;  /* 0x0000000db70aa211 */ /* 0x000fc600078c10ff */
[----:B------:R0:W-:Y:S01]  /*11270*/  @!P3 ST.E.64 desc[UR42][R4.64], R72 ;  /* 0x000000480400b985 */ /* 0x0001e2000c101b2a */
[----:B------:R-:W-:Y:S02]  /*11280*/  ISETP.GE.AND P3, PT, R181, UR4, PT ;  /* 0x00000004b5007c0c */ /* 0x000fe4000bf66270 */
[-C--:B------:R-:W-:Y:S01]  /*11290*/  @!P2 LEA.HI.X R11, R183, R12.reuse, R184, 0x2, P6 ;  /* 0x0000000cb70ba211 */ /* 0x080fe200030f14b8 */
[----:B------:R1:W-:Y:S01]  /*112a0*/  @!P4 ST.E.64 desc[UR42][R6.64], R76 ;  /* 0x0000004c0600c985 */ /* 0x0003e2000c101b2a */
[-C--:B0-----:R-:W-:Y:S02]  /*112b0*/  @!P0 LEA R4, P4, R218, R13.reuse, 0x2 ;  /* 0x0000000dda048211 */ /* 0x081fe400078810ff */
[----:B-1----:R-:W-:Y:S02]  /*112c0*/  @!P1 LEA R6, P5, R196, R13, 0x2 ;  /* 0x0000000dc4069211 */ /* 0x002fe400078a10ff */
[----:B------:R-:W-:Y:S02]  /*112d0*/  @!P0 LEA.HI.X R5, R218, R12, R219, 0x2, P4 ;  /* 0x0000000cda058211 */ /* 0x000fe400020f14db */
[----:B------:R-:W-:-:S02]  /*112e0*/  ISETP.GE.AND P4, PT, R179, UR4, PT ;  /* 0x00000004b3007c0c */ /* 0x000fc4000bf86270 */
[----:B------:R-:W-:Y:S01]  /*112f0*/  @!P1 LEA.HI.X R7, R196, R12, R217, 0x2, P5 ;  /* 0x0000000cc4079211 */ /* 0x000fe200028f14d9 */
[----:B------:R0:W-:Y:S01]  /*11300*/  @!P0 ST.E.64 desc[UR42][R4.64], R80 ;  /* 0x0000005004008985 */ /* 0x0001e2000c101b2a */
[----:B------:R-:W-:Y:S02]  /*11310*/  ISETP.GE.AND P5, PT, R177, UR4, PT ;  /* 0x00000004b1007c0c */ /* 0x000fe4000bfa6270 */
[----:B------:R-:W-:Y:S01]  /*11320*/  ISETP.GE.AND P0, PT, R175, UR4, PT ;  /* 0x00000004af007c0c */ /* 0x000fe2000bf06270 */
[----:B------:R1:W-:Y:S01]  /*11330*/  @!P1 ST.E.64 desc[UR42][R6.64], R84 ;  /* 0x0000005406009985 */ /* 0x0003e2000c101b2a */
[----:B------:R-:W-:-:S03]  /*11340*/  ISETP.GE.AND P1, PT, R173, UR4, PT ;  /* 0x00000004ad007c0c */ /* 0x000fc6000bf26270 */
[----:B------:R2:W-:Y:S01]  /*11350*/  @!P2 ST.E.64 desc[UR42][R10.64], R88 ;  /* 0x000000580a00a985 */ /* 0x0005e2000c101b2a */
[-C--:B0-----:R-:W-:Y:S02]  /*11360*/  @!P3 LEA R4, P6, R181, R13.reuse, 0x2 ;  /* 0x0000000db504b211 */ /* 0x081fe400078c10ff */
[-C--:B-1----:R-:W-:Y:S02]  /*11370*/  @!P4 LEA R6, P2, R179, R13.reuse, 0x2 ;  /* 0x0000000db306c211 */ /* 0x082fe400078410ff */
[-C--:B------:R-:W-:Y:S02]  /*11380*/  @!P3 LEA.HI.X R5, R181, R12.reuse, R182, 0x2, P6 ;  /* 0x0000000cb505b211 */ /* 0x080fe400030f14b6 */
[----:B--2---:R-:W-:Y:S02]  /*11390*/  @!P5 LEA R10, P6, R177, R13, 0x2 ;  /* 0x0000000db10ad211 */ /* 0x004fe400078c10ff */
[----:B------:R-:W-:Y:S01]  /*113a0*/  @!P4 LEA.HI.X R7, R179, R12, R180, 0x2, P2 ;  /* 0x0000000cb307c211 */ /* 0x000fe200010f14b4 */
[----:B------:R0:W-:Y:S01]  /*113b0*/  @!P3 ST.E.64 desc[UR42][R4.64], R92 ;  /* 0x0000005c0400b985 */ /* 0x0001e2000c101b2a */
[----:B------:R-:W-:-:S02]  /*113c0*/  ISETP.GE.AND P2, PT, R171, UR4, PT ;  /* 0x00000004ab007c0c */ /* 0x000fc4000bf46270 */
[----:B------:R-:W-:Y:S01]  /*113d0*/  @!P5 LEA.HI.X R11, R177, R12, R178, 0x2, P6 ;  /* 0x0000000cb10bd211 */ /* 0x000fe200030f14b2 */
[----:B------:R1:W-:Y:S01]  /*113e0*/  @!P4 ST.E.64 desc[UR42][R6.64], R96 ;  /* 0x000000600600c985 */ /* 0x0003e2000c101b2a */
[----:B------:R-:W-:-:S03]  /*113f0*/  ISETP.GE.AND P4, PT, R167, UR4, PT ;  /* 0x00000004a7007c0c */ /* 0x000fc6000bf86270 */
[----:B------:R2:W-:Y:S01]  /*11400*/  @!P5 ST.E.64 desc[UR42][R10.64], R100 ;  /* 0x000000640a00d985 */ /* 0x0005e2000c101b2a */
[----:B------:R-:W-:Y:S02]  /*11410*/  ISETP.GE.AND P5, PT, R169, UR4, PT ;  /* 0x00000004a9007c0c */ /* 0x000fe4000bfa6270 */
[-C--:B0-----:R-:W-:Y:S02]  /*11420*/  @!P0 LEA R4, P6, R175, R13.reuse, 0x2 ;  /* 0x0000000daf048211 */ /* 0x081fe400078c10ff */
[-C--:B-1----:R-:W-:Y:S02]  /*11430*/  @!P1 LEA R6, P3, R173, R13.reuse, 0x2 ;  /* 0x0000000dad069211 */ /* 0x082fe400078610ff */
[-C--:B------:R-:W-:Y:S02]  /*11440*/  @!P0 LEA.HI.X R5, R175, R12.reuse, R176, 0x2, P6 ;  /* 0x0000000caf058211 */ /* 0x080fe400030f14b0 */
[----:B------:R-:W-:Y:S02]  /*11450*/  @!P1 LEA.HI.X R7, R173, R12, R174, 0x2, P3 ;  /* 0x0000000cad079211 */ /* 0x000fe400018f14ae */
[----:B--2---:R-:W-:Y:S01]  /*11460*/  @!P2 LEA R10, P6, R171, R13, 0x2 ;  /* 0x0000000dab0aa211 */ /* 0x004fe200078c10ff */
[----:B------:R0:W-:Y:S01]  /*11470*/  @!P0 ST.E.64 desc[UR42][R4.64], R104 ;  /* 0x0000006804008985 */ /* 0x0001e2000c101b2a */
[----:B------:R-:W-:-:S02]  /*11480*/  ISETP.GE.AND P3, PT, R165, UR4, PT ;  /* 0x00000004a5007c0c */ /* 0x000fc4000bf66270 */
[----:B------:R-:W-:Y:S01]  /*11490*/  @!P2 LEA.HI.X R11, R171, R12, R172, 0x2, P6 ;  /* 0x0000000cab0ba211 */ /* 0x000fe200030f14ac */
[----:B------:R1:W-:Y:S01]  /*114a0*/  @!P1 ST.E.64 desc[UR42][R6.64], R108 ;  /* 0x0000006c06009985 */ /* 0x0003e2000c101b2a */
[----:B------:R-:W-:-:S03]  /*114b0*/  ISETP.GE.AND P0, PT, R163, UR4, PT ;  /* 0x00000004a3007c0c */ /* 0x000fc6000bf06270 */
[----:B------:R2:W-:Y:S01]  /*114c0*/  @!P2 ST.E.64 desc[UR42][R10.64], R112 ;  /* 0x000000700a00a985 */ /* 0x0005e2000c101b2a */
[-C--:B0-----:R-:W-:Y:S02]  /*114d0*/  @!P5 LEA R4, P1, R169, R13.reuse, 0x2 ;  /* 0x0000000da904d211 */ /* 0x081fe400078210ff */
[-C--:B-1----:R-:W-:Y:S02]  /*114e0*/  @!P4 LEA R6, P2, R167, R13.reuse, 0x2 ;  /* 0x0000000da706c211 */ /* 0x082fe400078410ff */
[-C--:B------:R-:W-:Y:S02]  /*114f0*/  @!P5 LEA.HI.X R5, R169, R12.reuse, R170, 0x2, P1 ;  /* 0x0000000ca905d211 */ /* 0x080fe400008f14aa */
[----:B--2---:R-:W-:Y:S02]  /*11500*/  @!P3 LEA R10, P6, R165, R13, 0x2 ;  /* 0x0000000da50ab211 */ /* 0x004fe400078c10ff */
[----:B------:R-:W-:Y:S01]  /*11510*/  ISETP.GE.AND P1, PT, R161, UR4, PT ;  /* 0x00000004a1007c0c */ /* 0x000fe2000bf26270 */
[----:B------:R0:W-:Y:S01]  /*11520*/  @!P5 ST.E.64 desc[UR42][R4.64], R116 ;  /* 0x000000740400d985 */ /* 0x0001e2000c101b2a */
[----:B------:R-:W-:-:S02]  /*11530*/  @!P4 LEA.HI.X R7, R167, R12, R168, 0x2, P2 ;  /* 0x0000000ca707c211 */ /* 0x000fc400010f14a8 */
[----:B------:R-:W-:Y:S02]  /*11540*/  @!P3 LEA.HI.X R11, R165, R12, R166, 0x2, P6 ;  /* 0x0000000ca50bb211 */ /* 0x000fe400030f14a6 */
[----:B------:R-:W-:Y:S01]  /*11550*/  ISETP.GE.AND P2, PT, R152, UR4, PT ;  /* 0x0000000498007c0c */ /* 0x000fe2000bf46270 */
[----:B------:R1:W-:Y:S01]  /*11560*/  @!P4 ST.E.64 desc[UR42][R6.64], R120 ;  /* 0x000000780600c985 */ /* 0x0003e2000c101b2a */
[----:B------:R-:W-:-:S03]  /*11570*/  ISETP.GE.AND P4, PT, R159, UR4, PT ;  /* 0x000000049f007c0c */ /* 0x000fc6000bf86270 */
[----:B------:R2:W-:Y:S01]  /*11580*/  @!P3 ST.E.64 desc[UR42][R10.64], R124 ;  /* 0x0000007c0a00b985 */ /* 0x0005e2000c101b2a */
[----:B------:R-:W-:Y:S02]  /*11590*/  ISETP.GE.AND P3, PT, R157, UR4, PT ;  /* 0x000000049d007c0c */ /* 0x000fe4000bf66270 */
[----:B0-----:R-:W-:-:S04]  /*115a0*/  @!P0 LEA R4, P5, R163, R13, 0x2 ;  /* 0x0000000da3048211 */ /* 0x001fc800078a10ff */
[-C--:B------:R-:W-:Y:S02]  /*115b0*/  @!P0 LEA.HI.X R5, R163, R12.reuse, R164, 0x2, P5 ;  /* 0x0000000ca3058211 */ /* 0x080fe400028f14a4 */
[----:B------:R-:W-:Y:S02]  /*115c0*/  ISETP.GE.AND P5, PT, R20, UR4, PT ;  /* 0x0000000414007c0c */ /* 0x000fe4000bfa6270 */
[CC--:B-1----:R-:W-:Y:S01]  /*115d0*/  @!P1 LEA R6, P6, R161.reuse, R13.reuse, 0x2 ;  /* 0x0000000da1069211 */ /* 0x0c2fe200078c10ff */
[----:B------:R0:W-:Y:S03]  /*115e0*/  @!P0 ST.E.64 desc[UR42][R4.64], R128 ;  /* 0x0000008004008985 */ /* 0x0001e6000c101b2a */
[----:B------:R-:W-:Y:S02]  /*115f0*/  @!P1 LEA.HI.X R7, R161, R12, R162, 0x2, P6 ;  /* 0x0000000ca1079211 */ /* 0x000fe400030f14a2 */
[----:B--2---:R-:W-:-:S03]  /*11600*/  @!P3 LEA R10, P6, R157, R13, 0x2 ;  /* 0x0000000d9d0ab211 */ /* 0x004fc600078c10ff */
[----:B------:R1:W-:Y:S01]  /*11610*/  @!P1 ST.E.64 desc[UR42][R6.64], R132 ;  /* 0x0000008406009985 */ /* 0x0003e2000c101b2a */
[----:B------:R-:W-:Y:S02]  /*11620*/  @!P3 LEA.HI.X R11, R157, R12, R158, 0x2, P6 ;  /* 0x0000000c9d0bb211 */ /* 0x000fe400030f149e */
[----:B0-----:R-:W-:-:S04]  /*11630*/  @!P4 LEA R4, P0, R159, R13, 0x2 ;  /* 0x0000000d9f04c211 */ /* 0x001fc800078010ff */
[-C--:B------:R-:W-:Y:S02]  /*11640*/  @!P4 LEA.HI.X R5, R159, R12.reuse, R160, 0x2, P0 ;  /* 0x0000000c9f05c211 */ /* 0x080fe400000f14a0 */
[-C--:B------:R-:W-:Y:S02]  /*11650*/  @!P5 LEA R14, P0, R20, R13.reuse, 0x2 ;  /* 0x0000000d140ed211 */ /* 0x080fe400078010ff */
[----:B-1----:R-:W-:Y:S01]  /*11660*/  @!P2 LEA R6, P1, R152, R13, 0x2 ;  /* 0x0000000d9806a211 */ /* 0x002fe200078210ff */
[----:B------:R3:W-:Y:S01]  /*11670*/  @!P4 ST.E.64 desc[UR42][R4.64], R136 ;  /* 0x000000880400c985 */ /* 0x0007e2000c101b2a */
[-C--:B------:R-:W-:Y:S02]  /*11680*/  @!P5 LEA.HI.X R15, R20, R12.reuse, R21, 0x2, P0 ;  /* 0x0000000c140fd211 */ /* 0x080fe400000f1415 */
[----:B------:R-:W-:Y:S01]  /*11690*/  @!P2 LEA.HI.X R7, R152, R12, R156, 0x2, P1 ;  /* 0x0000000c9807a211 */ /* 0x000fe200008f149c */
[----:B------:R3:W-:Y:S04]  /*116a0*/  @!P3 ST.E.64 desc[UR42][R10.64], R140 ;  /* 0x0000008c0a00b985 */ /* 0x0007e8000c101b2a */
[----:B------:R3:W-:Y:S04]  /*116b0*/  @!P2 ST.E.64 desc[UR42][R6.64], R144 ;  /* 0x000000900600a985 */ /* 0x0007e8000c101b2a */
[----:B------:R3:W-:Y:S02]  /*116c0*/  @!P5 ST.E.64 desc[UR42][R14.64], R148 ;  /* 0x000000940e00d985 */ /* 0x0007e4000c101b2a */
.L_x_721:
[----:B------:R-:W-:Y:S05]  /*116d0*/  BSYNC B1 ;  /* 0x0000000000017941 */ /* 0x000fea0003800000 */
.L_x_720:
[----:B0--3--:R-:W-:Y:S01]  /*116e0*/  VIADD R4, R9, 0x8 ;  /* 0x0000000809047836 */ /* 0x009fe20000000000 */
[----:B------:R4:W0:Y:S04]  /*116f0*/  SHFL.IDX PT, R10, R8, 0x1, 0x1c1f ;  /* 0x003c1f00080a7f89 */ /* 0x00082800000e0000 */
[----:B------:R-:W-:Y:S01]  /*11700*/  ISETP.GE.AND P0, PT, R4, R3, PT ;  /* 0x000000030400720c */ /* 0x000fe20003f06270 */
[----:B------:R-:W3:-:S12]  /*11710*/  SHFL.IDX PT, R0, R0, 0x1, 0x1c1f ;  /* 0x003c1f0000007f89 */ /* 0x000ed800000e0000 */
[----:B----4-:R-:W-:Y:S05]  /*11720*/  @P0 BRA `(.L_x_719) ;  /* 0x0000001800b80947 */ /* 0x010fea0003800000 */
[----:B------:R-:W-:Y:S01]  /*11730*/  ULDC UR4, c[0x0][0xac8] ;  /* 0x0002b20000047ab9 */ /* 0x000fe20000000800 */
[C---:B------:R-:W-:Y:S01]  /*11740*/  VIADD R15, R197.reuse, 0x8 ;  /* 0x00000008c50f7836 */ /* 0x040fe20000000000 */
[C---:B------:R-:W-:Y:S01]  /*11750*/  ISETP.GE.AND P4, PT, R197.reuse, UR4, PT ;  /* 0x00000004c5007c0c */ /* 0x040fe2000bf86270 */
[C---:B------:R-:W-:Y:S01]  /*11760*/  VIADD R24, R197.reuse, 0x10 ;  /* 0x00000010c5187836 */ /* 0x040fe20000000000 */
[----:B------:R-:W-:Y:S01]  /*11770*/  SHF.R.S32.HI R6, RZ, 0x1f, R197 ;  /* 0x0000001fff067819 */ /* 0x000fe200000114c5 */
[----:B------:R-:W-:Y:S01]  /*11780*/  VIADD R25, R197, 0x8 ;  /* 0x00000008c5197836 */ /* 0x000fe20000000000 */
[----:B------:R-:W-:Y:S01]  /*11790*/  ISETP.GE.AND P2, PT, R15, UR4, PT ;  /* 0x000000040f007c0c */ /* 0x000fe2000bf46270 */
[C---:B------:R-:W-:Y:S01]  /*117a0*/  VIADD R14, R197.reuse, 0x18 ;  /* 0x00000018c50e7836 */ /* 0x040fe20000000000 */
[----:B------:R-:W-:Y:S01]  /*117b0*/  ISETP.GE.AND P1, PT, R24, UR4, PT ;  /* 0x0000000418007c0c */ /* 0x000fe2000bf26270 */
[C---:B--2---:R-:W-:Y:S01]  /*117c0*/  VIADD R12, R197.reuse, 0x20 ;  /* 0x00000020c50c7836 */ /* 0x044fe20000000000 */
[----:B------:R-:W-:Y:S01]  /*117d0*/  SHF.R.S32.HI R25, RZ, 0x1f, R25 ;  /* 0x0000001fff197819 */ /* 0x000fe20000011419 */
[----:B-1----:R-:W-:Y:S01]  /*117e0*/  VIADD R13, R197, 0x28 ;  /* 0x00000028c50d7836 */ /* 0x002fe20000000000 */
[----:B------:R-:W-:-:S02]  /*117f0*/  ISETP.GE.AND P0, PT, R14, UR4, PT ;  /* 0x000000040e007c0c */ /* 0x000fc4000bf06270 */
[C---:B------:R-:W-:Y:S02]  /*11800*/  IADD3 R11, R197.reuse, 0x30, RZ ;  /* 0x00000030c50b7810 */ /* 0x040fe40007ffe0ff */
[----:B---3--:R-:W-:-:S04]  /*11810*/  @!P4 LEA R4, P3, R197, R0, 0x2 ;  /* 0x00000000c504c211 */ /* 0x008fc800078610ff */
[----:B0-----:R-:W-:Y:S02]  /*11820*/  @!P4 LEA.HI.X R5, R197, R10, R6, 0x2, P3 ;  /* 0x0000000ac505c211 */ /* 0x001fe400018f1406 */
[----:B------:R-:W-:Y:S02]  /*11830*/  ISETP.GE.AND P3, PT, R12, UR4, PT ;  /* 0x000000040c007c0c */ /* 0x000fe4000bf66270 */
[-C--:B------:R-:W-:Y:S01]  /*11840*/  @!P1 LEA R6, P5, R24, R0.reuse, 0x2 ;  /* 0x0000000018069211 */ /* 0x080fe200078a10ff */
[----:B------:R0:W-:Y:S01]  /*11850*/  @!P4 ST.E.64 desc[UR42][R4.64], R26 ;  /* 0x0000001a0400c985 */ /* 0x0001e2000c101b2a */
[----:B------:R-:W-:Y:S02]  /*11860*/  ISETP.GE.AND P4, PT, R13, UR4, PT ;  /* 0x000000040d007c0c */ /* 0x000fe4000bf86270 */
[----:B0-----:R-:W-:-:S04]  /*11870*/  @!P2 LEA R4, P6, R15, R0, 0x2 ;  /* 0x000000000f04a211 */ /* 0x001fc800078c10ff */
[----:B------:R-:W-:Y:S01]  /*11880*/  @!P2 LEA.HI.X R5, R15, R10, R25, 0x2, P6 ;  /* 0x0000000a0f05a211 */ /* 0x000fe200030f1419 */
[C---:B------:R-:W-:Y:S01]  /*11890*/  VIADD R25, R197.reuse, 0x10 ;  /* 0x00000010c5197836 */ /* 0x040fe20000000000 */
[----:B------:R-:W-:Y:S01]  /*118a0*/  @!P0 LEA R8, P6, R14, R0, 0x2 ;  /* 0x000000000e088211 */ /* 0x000fe200078c10ff */
[C---:B------:R-:W-:Y:S02]  /*118b0*/  VIADD R15, R197.reuse, 0x18 ;  /* 0x00000018c50f7836 */ /* 0x040fe40000000000 */
[----:B------:R0:W-:Y:S01]  /*118c0*/  @!P2 ST.E.64 desc[UR42][R4.64], R30 ;  /* 0x0000001e0400a985 */ /* 0x0001e2000c101b2a */
[----:B------:R-:W-:Y:S02]  /*118d0*/  SHF.R.S32.HI R25, RZ, 0x1f, R25 ;  /* 0x0000001fff197819 */ /* 0x000fe40000011419 */
[----:B------:R-:W-:Y:S02]  /*118e0*/  SHF.R.S32.HI R15, RZ, 0x1f, R15 ;  /* 0x0000001fff0f7819 */ /* 0x000fe4000001140f */
[-C--:B------:R-:W-:Y:S01]  /*118f0*/  @!P1 LEA.HI.X R7, R24, R10.reuse, R25, 0x2, P5 ;  /* 0x0000000a18079211 */ /* 0x080fe200028f1419 */
[C---:B------:R-:W-:Y:S01]  /*11900*/  VIADD R25, R197.reuse, 0x20 ;  /* 0x00000020c5197836 */ /* 0x040fe20000000000 */
[----:B------:R-:W-:Y:S01]  /*11910*/  @!P0 LEA.HI.X R9, R14, R10, R15, 0x2, P6 ;  /* 0x0000000a0e098211 */ /* 0x000fe200030f140f */
[----:B------:R-:W-:Y:S01]  /*11920*/  VIADD R15, R197, 0x38 ;  /* 0x00000038c50f7836 */ /* 0x000fe20000000000 */
[----:B------:R-:W-:Y:S01]  /*11930*/  ISETP.GE.AND P5, PT, R11, UR4, PT ;  /* 0x000000040b007c0c */ /* 0x000fe2000bfa6270 */
[----:B------:R1:W-:Y:S01]  /*11940*/  @!P1 ST.E.64 desc[UR42][R6.64], R34 ;  /* 0x0000002206009985 */ /* 0x0003e2000c101b2a */
[----:B------:R-:W-:Y:S01]  /*11950*/  SHF.R.S32.HI R25, RZ, 0x1f, R25 ;  /* 0x0000001fff197819 */ /* 0x000fe20000011419 */
[----:B------:R-:W-:Y:S01]  /*11960*/  VIADD R14, R197, 0x48 ;  /* 0x00000048c50e7836 */ /* 0x000fe20000000000 */
[C---:B0-----:R-:W-:Y:S01]  /*11970*/  @!P3 LEA R4, P1, R12.reuse, R0, 0x2 ;  /* 0x000000000c04b211 */ /* 0x041fe200078210ff */
[----:B------:R0:W-:Y:S01]  /*11980*/  @!P0 ST.E.64 desc[UR42][R8.64], R38 ;  /* 0x0000002608008985 */ /* 0x0001e2000c101b2a */
[----:B------:R-:W-:Y:S01]  /*11990*/  ISETP.GE.AND P0, PT, R15, UR4, PT ;  /* 0x000000040f007c0c */ /* 0x000fe2000bf06270 */
[C---:B------:R-:W-:Y:S01]  /*119a0*/  VIADD R24, R197.reuse, 0x40 ;  /* 0x00000040c5187836 */ /* 0x040fe20000000000 */
[----:B------:R-:W-:Y:S01]  /*119b0*/  @!P3 LEA.HI.X R5, R12, R10, R25, 0x2, P1 ;  /* 0x0000000a0c05b211 */ /* 0x000fe200008f1419 */
[----:B------:R-:W-:-:S02]  /*119c0*/  VIADD R25, R197, 0x28 ;  /* 0x00000028c5197836 */ /* 0x000fc40000000000 */
[----:B------:R-:W-:Y:S01]  /*119d0*/  VIADD R12, R197, 0x30 ;  /* 0x00000030c50c7836 */ /* 0x000fe20000000000 */
[----:B------:R-:W-:Y:S01]  /*119e0*/  ISETP.GE.AND P1, PT, R24, UR4, PT ;  /* 0x0000000418007c0c */ /* 0x000fe2000bf26270 */
[----:B------:R2:W-:Y:S01]  /*119f0*/  @!P3 ST.E.64 desc[UR42][R4.64], R42 ;  /* 0x0000002a0400b985 */ /* 0x0005e2000c101b2a */
[C---:B-1----:R-:W-:Y:S02]  /*11a00*/  @!P4 LEA R6, P2, R13.reuse, R0, 0x2 ;  /* 0x000000000d06c211 */ /* 0x042fe400078410ff */
[----:B------:R-:W-:Y:S02]  /*11a10*/  SHF.R.S32.HI R25, RZ, 0x1f, R25 ;  /* 0x0000001fff197819 */ /* 0x000fe40000011419 */
[----:B------:R-:W-:Y:S02]  /*11a20*/  SHF.R.S32.HI R12, RZ, 0x1f, R12 ;  /* 0x0000001fff0c7819 */ /* 0x000fe4000001140c */
[----:B------:R-:W-:Y:S01]  /*11a30*/  @!P4 LEA.HI.X R7, R13, R10, R25, 0x2, P2 ;  /* 0x0000000a0d07c211 */ /* 0x000fe200010f1419 */
[----:B------:R-:W-:Y:S01]  /*11a40*/  VIADD R25, R197, 0x38 ;  /* 0x00000038c5197836 */ /* 0x000fe20000000000 */
[----:B0-----:R-:W-:Y:S01]  /*11a50*/  @!P5 LEA R8, P6, R11, R0, 0x2 ;  /* 0x000000000b08d211 */ /* 0x001fe200078c10ff */
[----:B------:R-:W-:Y:S01]  /*11a60*/  VIADD R13, R197, 0x58 ;  /* 0x00000058c50d7836 */ /* 0x000fe20000000000 */
[----:B------:R-:W-:Y:S01]  /*11a70*/  ISETP.GE.AND P2, PT, R14, UR4, PT ;  /* 0x000000040e007c0c */ /* 0x000fe2000bf46270 */
[----:B------:R0:W-:Y:S01]  /*11a80*/  @!P4 ST.E.64 desc[UR42][R6.64], R46 ;  /* 0x0000002e0600c985 */ /* 0x0001e2000c101b2a */
[----:B------:R-:W-:Y:S01]  /*11a90*/  @!P5 LEA.HI.X R9, R11, R10, R12, 0x2, P6 ;  /* 0x0000000a0b09d211 */ /* 0x000fe200030f140c */
[----:B------:R-:W-:Y:S01]  /*11aa0*/  VIADD R12, R197, 0x50 ;  /* 0x00000050c50c7836 */ /* 0x000fe20000000000 */
[----:B--2---:R-:W-:Y:S01]  /*11ab0*/  @!P0 LEA R4, P6, R15, R0, 0x2 ;  /* 0x000000000f048211 */ /* 0x004fe200078c10ff */
[----:B------:R-:W-:Y:S01]  /*11ac0*/  VIADD R11, R197, 0x60 ;  /* 0x00000060c50b7836 */ /* 0x000fe20000000000 */
[----:B------:R-:W-:Y:S01]  /*11ad0*/  SHF.R.S32.HI R25, RZ, 0x1f, R25 ;  /* 0x0000001fff197819 */ /* 0x000fe20000011419 */
[----:B------:R1:W-:Y:S01]  /*11ae0*/  @!P5 ST.E.64 desc[UR42][R8.64], R50 ;  /* 0x000000320800d985 */ /* 0x0003e2000c101b2a */
[----:B------:R-:W-:-:S02]  /*11af0*/  ISETP.GE.AND P3, PT, R12, UR4, PT ;  /* 0x000000040c007c0c */ /* 0x000fc4000bf66270 */
[----:B------:R-:W-:Y:S01]  /*11b00*/  @!P0 LEA.HI.X R5, R15, R10, R25, 0x2, P6 ;  /* 0x0000000a0f058211 */ /* 0x000fe200030f1419 */
[----:B------:R-:W-:Y:S01]  /*11b10*/  VIADD R15, R197, 0x48 ;  /* 0x00000048c50f7836 */ /* 0x000fe20000000000 */
[----:B------:R-:W-:Y:S01]  /*11b20*/  ISETP.GE.AND P4, PT, R13, UR4, PT ;  /* 0x000000040d007c0c */ /* 0x000fe2000bf86270 */
[----:B------:R-:W-:Y:S01]  /*11b30*/  VIADD R25, R197, 0x40 ;  /* 0x00000040c5197836 */ /* 0x000fe20000000000 */
[-C--:B0-----:R-:W-:Y:S01]  /*11b40*/  @!P1 LEA R6, P5, R24, R0.reuse, 0x2 ;  /* 0x0000000018069211 */ /* 0x081fe200078a10ff */
[----:B------:R0:W-:Y:S01]  /*11b50*/  @!P0 ST.E.64 desc[UR42][R4.64], R54 ;  /* 0x0000003604008985 */ /* 0x0001e2000c101b2a */
[----:B------:R-:W-:Y:S02]  /*11b60*/  SHF.R.S32.HI R15, RZ, 0x1f, R15 ;  /* 0x0000001fff0f7819 */ /* 0x000fe4000001140f */
[----:B------:R-:W-:Y:S02]  /*11b70*/  SHF.R.S32.HI R25, RZ, 0x1f, R25 ;  /* 0x0000001fff197819 */ /* 0x000fe40000011419 */
[----:B-1----:R-:W-:-:S02]  /*11b80*/  @!P2 LEA R8, P6, R14, R0, 0x2 ;  /* 0x000000000e08a211 */ /* 0x002fc400078c10ff */
[-C--:B------:R-:W-:Y:S02]  /*11b90*/  @!P1 LEA.HI.X R7, R24, R10.reuse, R25, 0x2, P5 ;  /* 0x0000000a18079211 */ /* 0x080fe400028f1419 */
[----:B------:R-:W-:Y:S01]  /*11ba0*/  @!P2 LEA.HI.X R9, R14, R10, R15, 0x2, P6 ;  /* 0x0000000a0e09a211 */ /* 0x000fe200030f140f */
[----:B------:R-:W-:Y:S01]  /*11bb0*/  VIADD R14, R197, 0x50 ;  /* 0x00000050c50e7836 */ /* 0x000fe20000000000 */
[----:B------:R-:W-:Y:S01]  /*11bc0*/  ISETP.GE.AND P5, PT, R11, UR4, PT ;  /* 0x000000040b007c0c */ /* 0x000fe2000bfa6270 */
[----:B------:R1:W-:Y:S01]  /*11bd0*/  @!P1 ST.E.64 desc[UR42][R6.64], R58 ;  /* 0x0000003a06009985 */ /* 0x0003e2000c101b2a */
[----:B------:R-:W-:Y:S02]  /*11be0*/  ISETP.GE.AND P0, PT, R220, UR4, PT ;  /* 0x00000004dc007c0c */ /* 0x000fe4000bf06270 */
[----:B0-----:R-:W-:Y:S01]  /*11bf0*/  @!P3 LEA R4, P6, R12, R0, 0x2 ;  /* 0x000000000c04b211 */ /* 0x001fe200078c10ff */
[----:B------:R0:W-:Y:S01]  /*11c00*/  @!P2 ST.E.64 desc[UR42][R8.64], R62 ;  /* 0x0000003e0800a985 */ /* 0x0001e2000c101b2a */
[----:B------:R-:W-:-:S02]  /*11c10*/  SHF.R.S32.HI R14, RZ, 0x1f, R14 ;  /* 0x0000001fff0e7819 */ /* 0x000fc4000001140e */
[----:B------:R-:W-:Y:S02]  /*11c20*/  ISETP.GE.AND P1, PT, R218, UR4, PT ;  /* 0x00000004da007c0c */ /* 0x000fe4000bf26270 */
[----:B------:R-:W-:Y:S01]  /*11c30*/  @!P3 LEA.HI.X R5, R12, R10, R14, 0x2, P6 ;  /* 0x0000000a0c05b211 */ /* 0x000fe200030f140e */
[C---:B------:R-:W-:Y:S02]  /*11c40*/  VIADD R14, R197.reuse, 0x58 ;  /* 0x00000058c50e7836 */ /* 0x040fe40000000000 */
[----:B------:R-:W-:Y:S01]  /*11c50*/  VIADD R12, R197, 0x60 ;  /* 0x00000060c50c7836 */ /* 0x000fe20000000000 */
[----:B-1----:R-:W-:Y:S01]  /*11c60*/  @!P4 LEA R6, P2, R13, R0, 0x2 ;  /* 0x000000000d06c211 */ /* 0x002fe200078410ff */
[----:B------:R1:W-:Y:S01]  /*11c70*/  @!P3 ST.E.64 desc[UR42][R4.64], R66 ;  /* 0x000000420400b985 */ /* 0x0003e2000c101b2a */
[----:B------:R-:W-:Y:S02]  /*11c80*/  SHF.R.S32.HI R14, RZ, 0x1f, R14 ;  /* 0x0000001fff0e7819 */ /* 0x000fe4000001140e */
[----:B------:R-:W-:-:S02]  /*11c90*/  SHF.R.S32.HI R12, RZ, 0x1f, R12 ;  /* 0x0000001fff0c7819 */ /* 0x000fc4000001140c */
[----:B------:R-:W-:Y:S02]  /*11ca0*/  @!P4 LEA.HI.X R7, R13, R10, R14, 0x2, P2 ;  /* 0x0000000a0d07c211 */ /* 0x000fe400010f140e */
[----:B------:R-:W-:Y:S02]  /*11cb0*/  ISETP.GE.AND P2, PT, R196, UR4, PT ;  /* 0x00000004c4007c0c */ /* 0x000fe4000bf46270 */
[C---:B0-----:R-:W-:Y:S01]  /*11cc0*/  @!P5 LEA R8, P6, R11.reuse, R0, 0x2 ;  /* 0x000000000b08d211 */ /* 0x041fe200078c10ff */
[----:B------:R0:W-:Y:S03]  /*11cd0*/  @!P4 ST.E.64 desc[UR42][R6.64], R70 ;  /* 0x000000460600c985 */ /* 0x0001e6000c101b2a */
[----:B------:R-:W-:Y:S02]  /*11ce0*/  @!P5 LEA.HI.X R9, R11, R10, R12, 0x2, P6 ;  /* 0x0000000a0b09d211 */ /* 0x000fe400030f140c */
[----:B-1----:R-:W-:-:S03]  /*11cf0*/  @!P0 LEA R4, P4, R220, R0, 0x2 ;  /* 0x00000000dc048211 */ /* 0x002fc600078810ff */
[----:B------:R1:W-:Y:S01]  /*11d00*/  @!P5 ST.E.64 desc[UR42][R8.64], R74 ;  /* 0x0000004a0800d985 */ /* 0x0003e2000c101b2a */
[----:B------:R-:W-:Y:S02]  /*11d10*/  @!P0 LEA.HI.X R5, R220, R10, R222, 0x2, P4 ;  /* 0x0000000adc058211 */ /* 0x000fe400020f14de */
[----:B------:R-:W-:Y:S02]  /*11d20*/  ISETP.GE.AND P4, PT, R181, UR4, PT ;  /* 0x00000004b5007c0c */ /* 0x000fe4000bf86270 */
[----:B------:R-:W-:Y:S01]  /*11d30*/  ISETP.GE.AND P5, PT, R183, UR4, PT ;  /* 0x00000004b7007c0c */ /* 0x000fe2000bfa6270 */
[----:B------:R2:W-:Y:S01]  /*11d40*/  @!P0 ST.E.64 desc[UR42][R4.64], R78 ;  /* 0x0000004e04008985 */ /* 0x0005e2000c101b2a */
[----:B0-----:R-:W-:-:S04]  /*11d50*/  @!P1 LEA R6, P3, R218, R0, 0x2 ;  /* 0x00000000da069211 */ /* 0x001fc800078610ff */
[----:B------:R-:W-:Y:S02]  /*11d60*/  @!P1 LEA.HI.X R7, R218, R10, R219, 0x2, P3 ;  /* 0x0000000ada079211 */ /* 0x000fe400018f14db */
[----:B------:R-:W-:Y:S02]  /*11d70*/  ISETP.GE.AND P3, PT, R179, UR4, PT ;  /* 0x00000004b3007c0c */ /* 0x000fe4000bf66270 */
[C---:B-1----:R-:W-:Y:S01]  /*11d80*/  @!P2 LEA R8, P6, R196.reuse, R0, 0x2 ;  /* 0x00000000c408a211 */ /* 0x042fe200078c10ff */
[----:B------:R0:W-:Y:S01]  /*11d90*/  @!P1 ST.E.64 desc[UR42][R6.64], R82 ;  /* 0x0000005206009985 */ /* 0x0001e2000c101b2a */
[----:B------:R-:W-:Y:S02]  /*11da0*/  ISETP.GE.AND P1, PT, R175, UR4, PT ;  /* 0x00000004af007c0c */ /* 0x000fe4000bf26270 */
[----:B------:R-:W-:Y:S02]  /*11db0*/  @!P2 LEA.HI.X R9, R196, R10, R217, 0x2, P6 ;  /* 0x0000000ac409a211 */ /* 0x000fe400030f14d9 */
[----:B--2---:R-:W-:-:S03]  /*11dc0*/  @!P5 LEA R4, P6, R183, R0, 0x2 ;  /* 0x00000000b704d211 */ /* 0x004fc600078c10ff */
[----:B------:R1:W-:Y:S01]  /*11dd0*/  @!P2 ST.E.64 desc[UR42][R8.64], R86 ;  /* 0x000000560800a985 */ /* 0x0003e2000c101b2a */
[----:B------:R-:W-:Y:S02]  /*11de0*/  ISETP.GE.AND P2, PT, R177, UR4, PT ;  /* 0x00000004b1007c0c */ /* 0x000fe4000bf46270 */
[----:B------:R-:W-:Y:S02]  /*11df0*/  @!P5 LEA.HI.X R5, R183, R10, R184, 0x2, P6 ;  /* 0x0000000ab705d211 */ /* 0x000fe400030f14b8 */
[----:B0-----:R-:W-:-:S03]  /*11e00*/  @!P4 LEA R6, P0, R181, R0, 0x2 ;  /* 0x00000000b506c211 */ /* 0x001fc600078010ff */
[----:B------:R0:W-:Y:S01]  /*11e10*/  @!P5 ST.E.64 desc[UR42][R4.64], R90 ;  /* 0x0000005a0400d985 */ /* 0x0001e2000c101b2a */
[----:B------:R-:W-:Y:S02]  /*11e20*/  ISETP.GE.AND P5, PT, R171, UR4, PT ;  /* 0x00000004ab007c0c */ /* 0x000fe4000bfa6270 */
[----:B------:R-:W-:Y:S02]  /*11e30*/  @!P4 LEA.HI.X R7, R181, R10, R182, 0x2, P0 ;  /* 0x0000000ab507c211 */ /* 0x000fe400000f14b6 */
[----:B------:R-:W-:Y:S02]  /*11e40*/  ISETP.GE.AND P0, PT, R173, UR4, PT ;  /* 0x00000004ad007c0c */ /* 0x000fe4000bf06270 */
[----:B-1----:R-:W-:Y:S01]  /*11e50*/  @!P3 LEA R8, P6, R179, R0, 0x2 ;  /* 0x00000000b308b211 */ /* 0x002fe200078c10ff */
[----:B------:R1:W-:Y:S01]  /*11e60*/  @!P4 ST.E.64 desc[UR42][R6.64], R94 ;  /* 0x0000005e0600c985 */ /* 0x0003e2000c101b2a */
[----:B------:R-:W-:Y:S02]  /*11e70*/  ISETP.GE.AND P4, PT, R169, UR4, PT ;  /* 0x00000004a9007c0c */ /* 0x000fe4000bf86270 */
[----:B------:R-:W-:-:S02]  /*11e80*/  @!P3 LEA.HI.X R9, R179, R10, R180, 0x2, P6 ;  /* 0x0000000ab309b211 */ /* 0x000fc400030f14b4 */
[----:B0-----:R-:W-:-:S03]  /*11e90*/  @!P2 LEA R4, P6, R177, R0, 0x2 ;  /* 0x00000000b104a211 */ /* 0x001fc600078c10ff */
[----:B------:R0:W-:Y:S01]  /*11ea0*/  @!P3 ST.E.64 desc[UR42][R8.64], R98 ;  /* 0x000000620800b985 */ /* 0x0001e2000c101b2a */
[----:B------:R-:W-:Y:S02]  /*11eb0*/  @!P2 LEA.HI.X R5, R177, R10, R178, 0x2, P6 ;  /* 0x0000000ab105a211 */ /* 0x000fe400030f14b2 */
[----:B-1----:R-:W-:-:S03]  /*11ec0*/  @!P1 LEA R6, P3, R175, R0, 0x2 ;  /* 0x00000000af069211 */ /* 0x002fc600078610ff */
[----:B------:R1:W-:Y:S01]  /*11ed0*/  @!P2 ST.E.64 desc[UR42][R4.64], R102 ;  /* 0x000000660400a985 */ /* 0x0003e2000c101b2a */
[----:B------:R-:W-:Y:S02]  /*11ee0*/  @!P1 LEA.HI.X R7, R175, R10, R176, 0x2, P3 ;  /* 0x0000000aaf079211 */ /* 0x000fe400018f14b0 */
[----:B------:R-:W-:Y:S02]  /*11ef0*/  ISETP.GE.AND P3, PT, R167, UR4, PT ;  /* 0x00000004a7007c0c */ /* 0x000fe4000bf66270 */
[C---:B0-----:R-:W-:Y:S01]  /*11f00*/  @!P0 LEA R8, P6, R173.reuse, R0, 0x2 ;  /* 0x00000000ad088211 */ /* 0x041fe200078c10ff */
[----:B------:R0:W-:Y:S03]  /*11f10*/  @!P1 ST.E.64 desc[UR42][R6.64], R106 ;  /* 0x0000006a06009985 */ /* 0x0001e6000c101b2a */
[----:B------:R-:W-:Y:S02]  /*11f20*/  @!P0 LEA.HI.X R9, R173, R10, R174, 0x2, P6 ;  /* 0x0000000aad098211 */ /* 0x000fe400030f14ae */
[----:B-1----:R-:W-:-:S03]  /*11f30*/  @!P5 LEA R4, P1, R171, R0, 0x2 ;  /* 0x00000000ab04d211 */ /* 0x002fc600078210ff */
[----:B------:R1:W-:Y:S01]  /*11f40*/  @!P0 ST.E.64 desc[UR42][R8.64], R110 ;  /* 0x0000006e08008985 */ /* 0x0003e2000c101b2a */
[----:B------:R-:W-:Y:S02]  /*11f50*/  ISETP.GE.AND P0, PT, R165, UR4, PT ;  /* 0x00000004a5007c0c */ /* 0x000fe4000bf06270 */
[----:B------:R-:W-:Y:S02]  /*11f60*/  @!P5 LEA.HI.X R5, R171, R10, R172, 0x2, P1 ;  /* 0x0000000aab05d211 */ /* 0x000fe400008f14ac */
[----:B------:R-:W-:Y:S02]  /*11f70*/  ISETP.GE.AND P1, PT, R163, UR4, PT ;  /* 0x00000004a3007c0c */ /* 0x000fe4000bf26270 */
[C---:B0-----:R-:W-:Y:S01]  /*11f80*/  @!P4 LEA R6, P2, R169.reuse, R0, 0x2 ;  /* 0x00000000a906c211 */ /* 0x041fe200078410ff */
[----:B------:R0:W-:Y:S03]  /*11f90*/  @!P5 ST.E.64 desc[UR42][R4.64], R114 ;  /* 0x000000720400d985 */ /* 0x0001e6000c101b2a */
[----:B------:R-:W-:-:S02]  /*11fa0*/  @!P4 LEA.HI.X R7, R169, R10, R170, 0x2, P2 ;  /* 0x0000000aa907c211 */ /* 0x000fc400010f14aa */
[----:B------:R-:W-:Y:S02]  /*11fb0*/  ISETP.GE.AND P2, PT, R157, UR4, PT ;  /* 0x000000049d007c0c */ /* 0x000fe4000bf46270 */
[----:B-1----:R-:W-:Y:S01]  /*11fc0*/  @!P3 LEA R8, P6, R167, R0, 0x2 ;  /* 0x00000000a708b211 */ /* 0x002fe200078c10ff */
[----:B------:R1:W-:Y:S01]  /*11fd0*/  @!P4 ST.E.64 desc[UR42][R6.64], R118 ;  /* 0x000000760600c985 */ /* 0x0003e2000c101b2a */
[----:B------:R-:W-:Y:S02]  /*11fe0*/  ISETP.GE.AND P4, PT, R161, UR4, PT ;  /* 0x00000004a1007c0c */ /* 0x000fe4000bf86270 */
[----:B------:R-:W-:Y:S02]  /*11ff0*/  @!P3 LEA.HI.X R9, R167, R10, R168, 0x2, P6 ;  /* 0x0000000aa709b211 */ /* 0x000fe400030f14a8 */
[----:B0-----:R-:W-:-:S03]  /*12000*/  @!P1 LEA R4, P6, R163, R0, 0x2 ;  /* 0x00000000a3049211 */ /* 0x001fc600078c10ff */
[----:B------:R0:W-:Y:S01]  /*12010*/  @!P3 ST.E.64 desc[UR42][R8.64], R122 ;  /* 0x0000007a0800b985 */ /* 0x0001e2000c101b2a */
[----:B------:R-:W-:Y:S02]  /*12020*/  ISETP.GE.AND P3, PT, R159, UR4, PT ;  /* 0x000000049f007c0c */ /* 0x000fe4000bf66270 */
[----:B------:R-:W-:Y:S02]  /*12030*/  @!P1 LEA.HI.X R5, R163, R10, R164, 0x2, P6 ;  /* 0x0000000aa3059211 */ /* 0x000fe400030f14a4 */
[----:B-1----:R-:W-:-:S04]  /*12040*/  @!P0 LEA R6, P5, R165, R0, 0x2 ;  /* 0x00000000a5068211 */ /* 0x002fc800078a10ff */
[----:B------:R-:W-:Y:S02]  /*12050*/  @!P0 LEA.HI.X R7, R165, R10, R166, 0x2, P5 ;  /* 0x0000000aa5078211 */ /* 0x000fe400028f14a6 */
[----:B------:R-:W-:-:S03]  /*12060*/  ISETP.GE.AND P5, PT, R152, UR4, PT ;  /* 0x0000000498007c0c */ /* 0x000fc6000bfa6270 */
[----:B------:R1:W-:Y:S04]  /*12070*/  @!P0 ST.E.64 desc[UR42][R6.64], R126 ;  /* 0x0000007e06008985 */ /* 0x0003e8000c101b2a */
[----:B------:R2:W-:Y:S01]  /*12080*/  @!P1 ST.E.64 desc[UR42][R4.64], R130 ;  /* 0x0000008204009985 */ /* 0x0005e2000c101b2a */
[----:B0-----:R-:W-:-:S04]  /*12090*/  @!P2 LEA R8, P1, R157, R0, 0x2 ;  /* 0x000000009d08a211 */ /* 0x001fc800078210ff */
[----:B------:R-:W-:Y:S02]  /*120a0*/  @!P2 LEA.HI.X R9, R157, R10, R158, 0x2, P1 ;  /* 0x0000000a9d09a211 */ /* 0x000fe400008f149e */
[-C--:B-1----:R-:W-:Y:S02]  /*120b0*/  @!P4 LEA R6, P0, R161, R0.reuse, 0x2 ;  /* 0x00000000a106c211 */ /* 0x082fe400078010ff */
[----:B--2---:R-:W-:Y:S02]  /*120c0*/  @!P3 LEA R4, P6, R159, R0, 0x2 ;  /* 0x000000009f04b211 */ /* 0x004fe400078c10ff */
[----:B------:R-:W-:Y:S02]  /*120d0*/  @!P4 LEA.HI.X R7, R161, R10, R162, 0x2, P0 ;  /* 0x0000000aa107c211 */ /* 0x000fe400000f14a2 */
[C---:B------:R-:W-:Y:S02]  /*120e0*/  @!P5 LEA R12, P0, R152.reuse, R0, 0x2 ;  /* 0x00000000980cd211 */ /* 0x040fe400078010ff */
[-C--:B------:R-:W-:Y:S01]  /*120f0*/  @!P3 LEA.HI.X R5, R159, R10.reuse, R160, 0x2, P6 ;  /* 0x0000000a9f05b211 */ /* 0x080fe200030f14a0 */
[----:B------:R4:W-:Y:S01]  /*12100*/  @!P4 ST.E.64 desc[UR42][R6.64], R134 ;  /* 0x000000860600c985 */ /* 0x0009e2000c101b2a */
[----:B------:R-:W-:-:S02]  /*12110*/  @!P5 LEA.HI.X R13, R152, R10, R156, 0x2, P0 ;  /* 0x0000000a980dd211 */ /* 0x000fc400000f149c */
[----:B------:R-:W-:Y:S01]  /*12120*/  ISETP.GE.AND P0, PT, R20, UR4, PT ;  /* 0x0000000414007c0c */ /* 0x000fe2000bf06270 */
[----:B------:R4:W-:Y:S04]  /*12130*/  @!P3 ST.E.64 desc[UR42][R4.64], R138 ;  /* 0x0000008a0400b985 */ /* 0x0009e8000c101b2a */
[----:B------:R4:W-:Y:S04]  /*12140*/  @!P2 ST.E.64 desc[UR42][R8.64], R142 ;  /* 0x0000008e0800a985 */ /* 0x0009e8000c101b2a */
[----:B------:R4:W-:Y:S04]  /*12150*/  @!P5 ST.E.64 desc[UR42][R12.64], R146 ;  /* 0x000000920c00d985 */ /* 0x0009e8000c101b2a */
[----:B------:R-:W-:Y:S05]  /*12160*/  @P0 BRA `(.L_x_719) ;  /* 0x0000001000280947 */ /* 0x000fea0003800000 */
[----:B----4-:R-:W-:-:S04]  /*12170*/  LEA R4, P0, R20, R0, 0x2 ;  /* 0x0000000014047211 */ /* 0x010fc800078010ff */
[----:B------:R-:W-:-:S05]  /*12180*/  LEA.HI.X R5, R20, R10, R21, 0x2, P0 ;  /* 0x0000000a14057211 */ /* 0x000fca00000f1415 */
[----:B------:R0:W-:Y:S01]  /*12190*/  ST.E.64 desc[UR42][R4.64], R150 ;  /* 0x0000009604007985 */ /* 0x0001e2000c101b2a */
[----:B------:R-:W-:Y:S05]  /*121a0*/  BRA `(.L_x_719) ;  /* 0x0000001000187947 */ /* 0x000fea0003800000 */
.L_x_713:
[----:B------:R-:W4:Y:S01]  /*121b0*/  LDL.LU R6, [R1+0x20] ;  /* 0x0000200001067983 */ /* 0x000f220000300800 */
[----:B------:R-:W-:Y:S01]  /*121c0*/  ULDC.64 UR6, c[0x0][0xc08] ;  /* 0x0003020000067ab9 */ /* 0x000fe20000000a00 */
[----:B------:R-:W-:Y:S02]  /*121d0*/  ULDC.64 UR4, c[0x0][0xc00] ;  /* 0x0003000000047ab9 */ /* 0x000fe40000000a00 */
[----:B------:R-:W2:Y:S04]  /*121e0*/  LDL.LU R0, [R1+0x24] ;  /* 0x0000240001007983 */ /* 0x000ea80000300800 */
[----:B01----:R-:W3:Y:S01]  /*121f0*/  LDL R10, [R1+0x1c] ;  /* 0x00001c00010a7983 */ /* 0x003ee20000100800 */
[----:B------:R-:W-:Y:S01]  /*12200*/  ISETP.NE.U32.AND P1, PT, RZ, UR6, PT ;  /* 0x00000006ff007c0c */ /* 0x000fe2000bf25070 */
[----:B------:R-:W-:Y:S01]  /*12210*/  IMAD.MOV.U32 R3, RZ, RZ, RZ ;  /* 0x000000ffff037224 */ /* 0x000fe200078e00ff */
[----:B------:R-:W-:-:S02]  /*12220*/  ISETP.NE.U32.AND P0, PT, RZ, UR4, PT ;  /* 0x00000004ff007c0c */ /* 0x000fc4000bf05070 */
[----:B------:R-:W-:Y:S02]  /*12230*/  ISETP.NE.AND.EX P1, PT, RZ, UR7, PT, P1 ;  /* 0x00000007ff007c0c */ /* 0x000fe4000bf25310 */
[----:B------:R-:W-:Y:S01]  /*12240*/  ISETP.NE.AND.EX P0, PT, RZ, UR5, PT, P0 ;  /* 0x00000005ff007c0c */ /* 0x000fe2000bf05300 */
[----:B------:R-:W0:Y:S01]  /*12250*/  S2R R8, SR_TID.X ;  /* 0x0000000000087919 */ /* 0x000e220000002100 */
[----:B----4-:R-:W-:-:S04]  /*12260*/  IADD3 R4, P2, R6, UR4, RZ ;  /* 0x0000000406047c10 */ /* 0x010fc8000ff5e0ff */
[----:B--2---:R-:W-:-:S05]  /*12270*/  IADD3.X R5, R0, UR5, RZ, P2, !PT ;  /* 0x0000000500057c10 */ /* 0x004fca00097fe4ff */
[----:B------:R-:W-:Y:S01]  /*12280*/  @P1 IADD3 R6, P2, R6, UR6, RZ ;  /* 0x0000000606061c10 */ /* 0x000fe2000ff5e0ff */
[----:B------:R-:W-:Y:S01]  /*12290*/  ULDC UR4, c[0x0][0xa88] ;  /* 0x0002a20000047ab9 */ /* 0x000fe20000000800 */
[----:B------:R1:W5:Y:S02]  /*122a0*/  @P0 LDG.E R3, desc[UR42][R4.64] ;  /* 0x0000002a04030981 */ /* 0x000364000c1e1900 */
[----:B------:R-:W-:Y:S01]  /*122b0*/  @P1 IADD3.X R7, R0, UR7, RZ, P2, !PT ;  /* 0x0000000700071c10 */ /* 0x000fe200097fe4ff */
[----:B------:R-:W-:-:S06]  /*122c0*/  IMAD.U32 R0, RZ, RZ, UR4 ;  /* 0x00000004ff007e24 */ /* 0x000fcc000f8e00ff */
[----:B------:R1:W5:Y:S01]  /*122d0*/  @P1 LDG.E R0, desc[UR42][R6.64] ;  /* 0x0000002a06001981 */ /* 0x000362000c1e1900 */
[----:B---3--:R-:W-:Y:S02]  /*122e0*/  ISETP.NE.AND P2, PT, R10, RZ, PT ;  /* 0x000000ff0a00720c */ /* 0x008fe40003f45270 */
[----:B0-----:R-:W-:-:S04]  /*122f0*/  IADD3 R9, R8, -0x80, RZ ;  /* 0xffffff8008097810 */ /* 0x001fc80007ffe0ff */
[----:B------:R-:W-:-:S07]  /*12300*/  ISETP.GT.AND P3, PT, R9, 0x3f, PT ;  /* 0x0000003f0900780c */ /* 0x000fce0003f64270 */
[----:B------:R-:W0:Y:S02]  /*12310*/  @!P2 LDC R10, c[0x0][0xad4] ;  /* 0x0002b500ff0aab82 */ /* 0x000e240000000800 */
[----:B0-----:R1:W-:Y:S01]  /*12320*/  @!P2 STL [R1+0x1c], R10 ;  /* 0x00001c0a0100a387 */ /* 0x0013e20000100800 */
[----:B------:R-:W-:Y:S01]  /*12330*/  ISETP.GT.AND P2, PT, R10, 0x1, PT ;  /* 0x000000010a00780c */ /* 0x000fe20003f44270 */
[----:B------:R-:W-:-:S12]  /*12340*/  @P1 BRA `(.L_x_722) ;  /* 0x0000000000101947 */ /* 0x000fd80003800000 */
[----:B------:R-:W-:Y:S05]  /*12350*/  @!P0 BRA `(.L_x_722) ;  /* 0x00000000000c8947 */ /* 0x000fea0003800000 */
[----:B-1----:R-:W2:Y:S04]  /*12360*/  LDG.E R7, desc[UR42][R4.64] ;  /* 0x0000002a04077981 */ /* 0x002ea8000c1e1900 */
[----:B-----5:R-:W2:Y:S02]  /*12370*/  LDG.E R0, desc[UR42][R4.64+0x4] ;  /* 0x0000042a04007981 */ /* 0x020ea4000c1e1900 */
[----:B--2---:R-:W-:-:S07]  /*12380*/  IMAD.IADD R0, R0, 0x1, -R7 ;  /* 0x0000000100007824 */ /* 0x004fce00078e0a07 */
.L_x_722:
[----:B-1----:R-:W2:Y:S04]  /*12390*/  LDL.LU R5, [R1+0x18] ;  /* 0x0000180001057983 */ /* 0x002ea80000300800 */
[----:B------:R-:W3:Y:S01]  /*123a0*/  LDL.LU R4, [R1+0x40] ;  /* 0x0000400001047983 */ /* 0x000ee20000300800 */
[----:B------:R-:W-:Y:S01]  /*123b0*/  BSSY B1, `(.L_x_723) ;  /* 0x0000038000017945 */ /* 0x000fe20003800000 */
[----:B-----5:R-:W-:Y:S02]  /*123c0*/  SHF.R.S32.HI R26, RZ, 0x1f, R3 ;  /* 0x0000001fff1a7819 */ /* 0x020fe40000011403 */
[----:B--2---:R-:W-:Y:S02]  /*123d0*/  SEL R21, R5, RZ, !P0 ;  /* 0x000000ff05157207 */ /* 0x004fe40004000000 */
[----:B---3--:R-:W-:Y:S01]  /*123e0*/  SEL R28, R4, RZ, !P0 ;  /* 0x000000ff041c7207 */ /* 0x008fe20004000000 */
[----:B------:R-:W-:Y:S06]  /*123f0*/  @P3 BRA `(.L_x_724) ;  /* 0x0000000000cc3947 */ /* 0x000fec0003800000 */
[----:B------:R-:W2:Y:S01]  /*12400*/  LDL R4, [R1+0x28] ;  /* 0x0000280001047983 */ /* 0x000ea20000100800 */
[----:B------:R-:W0:Y:S02]  /*12410*/  LDC R31, c[0x0][0xbe8] ;  /* 0x0002fa00ff1f7b82 */ /* 0x000e240000000800 */
[----:B0-----:R-:W-:Y:S02]  /*12420*/  IMAD R5, R0, R31, RZ ;  /* 0x0000001f00057224 */ /* 0x001fe400078e02ff */
[----:B--2---:R-:W-:-:S04]  /*12430*/  IMAD R4, R4, 0x40, R8 ;  /* 0x0000004004047824 */ /* 0x004fc800078e0208 */
[----:B------:R-:W-:-:S05]  /*12440*/  VIADD R30, R4, 0xffffff80 ;  /* 0xffffff80041e7836 */ /* 0x000fca0000000000 */
[----:B------:R-:W-:-:S13]  /*12450*/  ISETP.GE.AND P0, PT, R30, R5, PT ;  /* 0x000000051e00720c */ /* 0x000fda0003f06270 */
[----:B------:R-:W-:Y:S05]  /*12460*/  @P0 BRA `(.L_x_724) ;  /* 0x0000000000b00947 */ /* 0x000fea0003800000 */
[----:B------:R-:W2:Y:S01]  /*12470*/  LDL.LU R32, [R1+0x38] ;  /* 0x0000380001207983 */ /* 0x000ea20000300800 */
[----:B------:R-:W-:Y:S01]  /*12480*/  IMAD.MOV.U32 R24, RZ, RZ, 0x9b8 ;  /* 0x000009b8ff187424 */ /* 0x000fe200078e00ff */
[----:B------:R-:W-:Y:S01]  /*12490*/  ISETP.GT.AND P0, PT, R10, 0x1, PT ;  /* 0x000000010a00780c */ /* 0x000fe20003f04270 */
[----:B------:R-:W-:Y:S01]  /*124a0*/  IMAD.MOV.U32 R25, RZ, RZ, R30 ;  /* 0x000000ffff197224 */ /* 0x000fe200078e001e */
[----:B------:R-:W-:Y:S01]  /*124b0*/  ISETP.NE.AND P1, PT, R31, 0x1, PT ;  /* 0x000000011f00780c */ /* 0x000fe20003f25270 */
[----:B------:R-:W0:Y:S01]  /*124c0*/  LDC.64 R10, c[0x0][0xba8] ;  /* 0x0002ea00ff0a7b82 */ /* 0x000e220000000a00 */
[----:B------:R-:W-:-:S07]  /*124d0*/  SEL R24, R24, 0x978, P0 ;  /* 0x0000097818187807 */ /* 0x000fce0000000000 */
[----:B------:R-:W1:Y:S08]  /*124e0*/  LDC.64 R4, c[0x0][R24+0x220] ;  /* 0x0000880018047b82 */ /* 0x000e700000000a00 */
[----:B------:R-:W3:Y:S08]  /*124f0*/  LDC.64 R12, c[0x0][R24+0x218] ;  /* 0x00008600180c7b82 */ /* 0x000ef00000000a00 */
[----:B------:R-:W4:Y:S08]  /*12500*/  LDC.64 R6, c[0x0][R24+0x228] ;  /* 0x00008a0018067b82 */ /* 0x000f300000000a00 */
[----:B------:R-:W5:Y:S08]  /*12510*/  @P1 LDC R15, c[0x0][0xbec] ;  /* 0x0002fb00ff0f1b82 */ /* 0x000f700000000800 */
[----:B------:R-:W4:Y:S08]  /*12520*/  LDC.64 R8, c[0x0][R24+0x210] ;  /* 0x0000840018087b82 */ /* 0x000f300000000a00 */
[----:B------:R-:W4:Y:S01]  /*12530*/  @P1 LDC R29, c[0x0][0xbf0] ;  /* 0x0002fc00ff1d1b82 */ /* 0x000f220000000800 */
[----:B-----5:R-:W-:-:S07]  /*12540*/  @P1 IMAD.HI.U32 R20, R30, R15, RZ ;  /* 0x0000000f1e141227 */ /* 0x020fce00078e00ff */
[----:B0-----:R-:W0:Y:S01]  /*12550*/  @!P0 LDC R10, c[0x0][0xb50] ;  /* 0x0002d400ff0a8b82 */ /* 0x001e220000000800 */
[-C--:B-1----:R-:W-:Y:S02]  /*12560*/  IMAD R5, R5, R21.reuse, RZ ;  /* 0x0000001505057224 */ /* 0x082fe400078e02ff */
[----:B------:R-:W-:-:S05]  /*12570*/  IMAD.WIDE.U32 R14, R4, R21, RZ ;  /* 0x00000015040e7225 */ /* 0x000fca00078e00ff */
[----:B------:R-:W1:Y:S01]  /*12580*/  @!P0 LDC R11, c[0x0][0xb54] ;  /* 0x0002d500ff0b8b82 */ /* 0x000e620000000800 */
[-C--:B---3--:R-:W-:Y:S02]  /*12590*/  IMAD R27, R13, R184.reuse, RZ ;  /* 0x000000b80d1b7224 */ /* 0x088fe400078e02ff */
[----:B------:R-:W-:Y:S01]  /*125a0*/  IMAD.WIDE.U32 R12, R12, R184, RZ ;  /* 0x000000b80c0c7225 */ /* 0x000fe200078e00ff */
[----:B----4-:R-:W-:-:S03]  /*125b0*/  @P1 SHF.R.U32.HI R25, RZ, R29, R20 ;  /* 0x0000001dff191219 */ /* 0x010fc60000011614 */
[----:B------:R-:W-:Y:S01]  /*125c0*/  IMAD R29, R4, R28, R5 ;  /* 0x0000001c041d7224 */ /* 0x000fe200078e0205 */
[----:B------:R-:W-:Y:S01]  /*125d0*/  IADD3 R12, P1, P3, R14, R12, R3 ;  /* 0x0000000c0e0c7210 */ /* 0x000fe20007b3e003 */
[----:B------:R-:W-:Y:S02]  /*125e0*/  IMAD.IADD R27, R13, 0x1, R27 ;  /* 0x000000010d1b7824 */ /* 0x000fe400078e021b */
[----:B------:R-:W-:Y:S02]  /*125f0*/  IMAD.MOV R4, RZ, RZ, -R25 ;  /* 0x000000ffff047224 */ /* 0x000fe400078e0a19 */
[----:B------:R-:W-:Y:S01]  /*12600*/  IMAD.IADD R29, R15, 0x1, R29 ;  /* 0x000000010f1d7824 */ /* 0x000fe200078e021d */
[----:B--2---:R-:W-:-:S05]  /*12610*/  SEL R5, R32, RZ, P0 ;  /* 0x000000ff20057207 */ /* 0x004fca0000000000 */
[-C--:B------:R-:W-:Y:S02]  /*12620*/  IMAD R13, R7, R5.reuse, RZ ;  /* 0x00000005070d7224 */ /* 0x080fe400078e02ff */
[----:B------:R-:W-:-:S04]  /*12630*/  IMAD.WIDE.U32 R6, R6, R5, RZ ;  /* 0x0000000506067225 */ /* 0x000fc800078e00ff */
[----:B------:R-:W-:Y:S01]  /*12640*/  IMAD R5, R31, R4, R30 ;  /* 0x000000041f057224 */ /* 0x000fe200078e021e */
[----:B------:R-:W-:Y:S01]  /*12650*/  IADD3.X R4, R29, R27, R26, P1, P3 ;  /* 0x0000001b1d047210 */ /* 0x000fe20000fe641a */
[----:B------:R-:W-:Y:S01]  /*12660*/  IMAD.IADD R13, R7, 0x1, R13 ;  /* 0x00000001070d7824 */ /* 0x000fe200078e020d */
[----:B------:R-:W-:Y:S02]  /*12670*/  IADD3 R6, P0, P1, R25, R12, R6 ;  /* 0x0000000c19067210 */ /* 0x000fe4000791e006 */
[----:B------:R-:W-:-:S04]  /*12680*/  SHF.R.S32.HI R25, RZ, 0x1f, R25 ;  /* 0x0000001fff197819 */ /* 0x000fc80000011419 */
[----:B------:R-:W-:Y:S01]  /*12690*/  IADD3.X R7, R25, R4, R13, P0, P1 ;  /* 0x0000000419077210 */ /* 0x000fe200007e240d */
[-C--:B------:R-:W-:Y:S01]  /*126a0*/  IMAD R4, R9, R5.reuse, RZ ;  /* 0x0000000509047224 */ /* 0x080fe200078e02ff */
[----:B------:R-:W-:Y:S01]  /*126b0*/  SHF.R.S32.HI R13, RZ, 0x1f, R5 ;  /* 0x0000001fff0d7819 */ /* 0x000fe20000011405 */
[----:B------:R-:W-:-:S04]  /*126c0*/  IMAD.WIDE.U32 R6, R8, R5, R6 ;  /* 0x0000000508067225 */ /* 0x000fc800078e0006 */
[----:B------:R-:W-:Y:S01]  /*126d0*/  IMAD R13, R8, R13, R4 ;  /* 0x0000000d080d7224 */ /* 0x000fe200078e0204 */
[----:B0-----:R-:W-:Y:S01]  /*126e0*/  LEA R10, P0, R6, R10, 0x2 ;  /* 0x0000000a060a7211 */ /* 0x001fe200078010ff */
[----:B------:R-:W-:Y:S02]  /*126f0*/  IMAD.MOV.U32 R5, RZ, RZ, -0x800000 ;  /* 0xff800000ff057424 */ /* 0x000fe400078e00ff */
[----:B------:R-:W-:-:S05]  /*12700*/  IMAD.IADD R4, R7, 0x1, R13 ;  /* 0x0000000107047824 */ /* 0x000fca00078e020d */
[----:B-1----:R-:W-:-:S05]  /*12710*/  LEA.HI.X R11, R6, R11, R4, 0x2, P0 ;  /* 0x0000000b060b7211 */ /* 0x002fca00000f1404 */
[----:B------:R0:W-:Y:S02]  /*12720*/  STG.E desc[UR42][R10.64], R5 ;  /* 0x000000050a007986 */ /* 0x0001e4000c10192a */
.L_x_724:
[----:B------:R-:W-:Y:S05]  /*12730*/  BSYNC B1 ;  /* 0x0000000000017941 */ /* 0x000fea0003800000 */
.L_x_723:
[----:B------:R-:W-:Y:S05]  /*12740*/  @P2 BRA `(.L_x_719) ;  /* 0x0000000800b02947 */ /* 0x000fea0003800000 */
[----:B------:R-:W2:Y:S01]  /*12750*/  LDL.LU R8, [R1+0x28] ;  /* 0x0000280001087983 */ /* 0x000ea20000300800 */
[----:B0-----:R-:W0:Y:S01]  /*12760*/  LDC R11, c[0x0][0xbe8] ;  /* 0x0002fa00ff0b7b82 */ /* 0x001e220000000800 */
[----:B------:R-:W-:Y:S01]  /*12770*/  ULDC.64 UR4, c[0x0][0xaa0] ;  /* 0x0002a80000047ab9 */ /* 0x000fe20000000a00 */
[----:B------:R-:W-:Y:S01]  /*12780*/  VIADD R38, R192, 0x40 ;  /* 0x00000040c0267836 */ /* 0x000fe20000000000 */
[----:B------:R-:W1:Y:S01]  /*12790*/  S2R R6, SR_TID.X ;  /* 0x0000000000067919 */ /* 0x000e620000002100 */
        /* <DEDUP_REMOVED lines=8> */
[----:B------:R-:W3:Y:S01]  /*12820*/  LDC R3, c[0x0][0xac8] ;  /* 0x0002b200ff037b82 */ /* 0x000ee20000000800 */
[----:B------:R-:W-:Y:S01]  /*12830*/  SHF.R.S32.HI R37, RZ, 0x1f, R37 ;  /* 0x0000001fff257819 */ /* 0x000fe20000011425 */
[----:B------:R-:W-:-:S02]  /*12840*/  IMAD.IADD R5, R5, 0x1, R7 ;  /* 0x0000000105057824 */ /* 0x000fc400078e0207 */
[----:B------:R-:W-:Y:S02]  /*12850*/  VIADD R32, R192, 0x100 ;  /* 0x00000100c0207836 */ /* 0x000fe40000000000 */
[----:B------:R-:W-:-:S04]  /*12860*/  IMAD.WIDE.U32 R4, R184, UR4, R4 ;  /* 0x00000004b8047c25 */ /* 0x000fc8000f8e0004 */
[----:B------:R-:W-:Y:S01]  /*12870*/  IMAD R5, R184, UR5, R5 ;  /* 0x00000005b8057c24 */ /* 0x000fe2000f8e0205 */
[----:B------:R-:W-:Y:S01]  /*12880*/  ULDC.64 UR4, c[0x0][0xaf0] ;  /* 0x0002bc0000047ab9 */ /* 0x000fe20000000a00 */
[----:B0-----:R-:W-:Y:S01]  /*12890*/  ISETP.NE.AND P0, PT, R11, 0x1, PT ;  /* 0x000000010b00780c */ /* 0x001fe20003f05270 */
[----:B------:R-:W-:Y:S02]  /*128a0*/  VIADD R30, R192, 0x140 ;  /* 0x00000140c01e7836 */ /* 0x000fe40000000000 */
[----:B------:R-:W-:-:S04]  /*128b0*/  IMAD.WIDE.U32 R4, R21, UR4, R4 ;  /* 0x0000000415047c25 */ /* 0x000fc8000f8e0004 */
[C---:B------:R-:W-:Y:S02]  /*128c0*/  VIADD R27, R192.reuse, 0x180 ;  /* 0x00000180c01b7836 */ /* 0x040fe40000000000 */
[----:B------:R-:W-:Y:S02]  /*128d0*/  VIADD R24, R192, 0x1c0 ;  /* 0x000001c0c0187836 */ /* 0x000fe40000000000 */
[----:B-1----:R-:W-:Y:S01]  /*128e0*/  VIADD R6, R6, 0xffffff80 ;  /* 0xffffff8006067836 */ /* 0x002fe20000000000 */
[-C--:B---3--:R-:W-:Y:S01]  /*128f0*/  ISETP.GE.AND P1, PT, R38, R3.reuse, PT ;  /* 0x000000032600720c */ /* 0x088fe20003f26270 */
[----:B------:R-:W0:Y:S01]  /*12900*/  @P0 LDC R13, c[0x0][0xbec] ;  /* 0x0002fb00ff0d0b82 */ /* 0x000e220000000800 */
[CC--:B------:R-:W-:Y:S01]  /*12910*/  ISETP.GE.AND P2, PT, R192.reuse, R3.reuse, PT ;  /* 0x00000003c000720c */ /* 0x0c0fe20003f46270 */
[C---:B------:R-:W-:Y:S01]  /*12920*/  VIADD R25, R192.reuse, 0x1c0 ;  /* 0x000001c0c0197836 */ /* 0x040fe20000000000 */
[----:B------:R-:W-:Y:S01]  /*12930*/  SHF.R.S32.HI R9, RZ, 0x1f, R6 ;  /* 0x0000001fff097819 */ /* 0x000fe20000011406 */
[C---:B------:R-:W-:Y:S01]  /*12940*/  VIADD R29, R192.reuse, 0x180 ;  /* 0x00000180c01d7836 */ /* 0x040fe20000000000 */
[----:B------:R-:W-:Y:S01]  /*12950*/  SEL R10, RZ, 0xffffffff, P1 ;  /* 0xffffffffff0a7807 */ /* 0x000fe20000800000 */
[----:B------:R-:W-:Y:S01]  /*12960*/  VIADD R31, R192, 0x140 ;  /* 0x00000140c01f7836 */ /* 0x000fe20000000000 */
[----:B------:R-:W-:Y:S01]  /*12970*/  LEA.HI R9, R9, R6, RZ, 0x3 ;  /* 0x0000000609097211 */ /* 0x000fe200078f18ff */
[----:B------:R-:W1:Y:S01]  /*12980*/  @P0 LDC R15, c[0x0][0xbf0] ;  /* 0x0002fc00ff0f0b82 */ /* 0x000e620000000800 */
[----:B------:R-:W-:Y:S01]  /*12990*/  ISETP.GE.AND P1, PT, R36, R3, PT ;  /* 0x000000032400720c */ /* 0x000fe20003f26270 */
[----:B------:R-:W-:Y:S01]  /*129a0*/  IMAD.SHL.U32 R10, R10, 0x2, RZ ;  /* 0x000000020a0a7824 */ /* 0x000fe200078e00ff */
[----:B------:R-:W-:Y:S01]  /*129b0*/  LOP3.LUT R7, R9, 0xfffffff8, RZ, 0xc0, !PT ;  /* 0xfffffff809077812 */ /* 0x000fe200078ec0ff */
[C---:B------:R-:W-:Y:S01]  /*129c0*/  VIADD R33, R192.reuse, 0x100 ;  /* 0x00000100c0217836 */ /* 0x040fe20000000000 */
[----:B------:R-:W-:Y:S01]  /*129d0*/  SHF.R.S32.HI R9, RZ, 0x3, R9 ;  /* 0x00000003ff097819 */ /* 0x000fe20000011409 */
[----:B------:R-:W-:Y:S01]  /*129e0*/  VIADD R35, R192, 0xc0 ;  /* 0x000000c0c0237836 */ /* 0x000fe20000000000 */
[----:B------:R-:W-:Y:S01]  /*129f0*/  SHF.R.S32.HI R25, RZ, 0x1f, R25 ;  /* 0x0000001fff197819 */ /* 0x000fe20000011419 */
[----:B------:R-:W-:Y:S01]  /*12a00*/  IMAD.IADD R6, R6, 0x1, -R7 ;  /* 0x0000000106067824 */ /* 0x000fe200078e0a07 */
[----:B------:R-:W-:Y:S01]  /*12a10*/  SHF.R.S32.HI R29, RZ, 0x1f, R29 ;  /* 0x0000001fff1d7819 */ /* 0x000fe2000001141d */
[----:B------:R-:W-:Y:S01]  /*12a20*/  VIADD R39, R192, 0x40 ;  /* 0x00000040c0277836 */ /* 0x000fe20000000000 */
[----:B------:R-:W-:Y:S01]  /*12a30*/  SHF.R.S32.HI R31, RZ, 0x1f, R31 ;  /* 0x0000001fff1f7819 */ /* 0x000fe2000001141f */
[----:B------:R-:W-:Y:S01]  /*12a40*/  IMAD R7, R6, 0x20, R9 ;  /* 0x0000002006077824 */ /* 0x000fe200078e0209 */
[----:B------:R-:W-:Y:S01]  /*12a50*/  SHF.R.S32.HI R33, RZ, 0x1f, R33 ;  /* 0x0000001fff217819 */ /* 0x000fe20000011421 */
[----:B------:R-:W-:Y:S01]  /*12a60*/  IMAD R6, R28, UR4, RZ ;  /* 0x000000041c067c24 */ /* 0x000fe2000f8e02ff */
[----:B------:R-:W-:-:S02]  /*12a70*/  SHF.R.S32.HI R35, RZ, 0x1f, R35 ;  /* 0x0000001fff237819 */ /* 0x000fc40000011423 */
[----:B------:R-:W-:Y:S01]  /*12a80*/  SHF.R.S32.HI R39, RZ, 0x1f, R39 ;  /* 0x0000001fff277819 */ /* 0x000fe20000011427 */
[C---:B--2---:R-:W-:Y:S02]  /*12a90*/  IMAD R20, R8.reuse, 0x40, R9 ;  /* 0x0000004008147824 */ /* 0x044fe400078e0209 */
[----:B------:R-:W-:Y:S02]  /*12aa0*/  IMAD R8, R8, 0x40, R7 ;  /* 0x0000004008087824 */ /* 0x000fe400078e0207 */
[----:B------:R-:W-:Y:S01]  /*12ab0*/  IMAD R9, R21, UR5, R6 ;  /* 0x0000000515097c24 */ /* 0x000fe2000f8e0206 */
[----:B------:R-:W-:Y:S01]  /*12ac0*/  ULDC.64 UR4, c[0x0][0xae0] ;  /* 0x0002b80000047ab9 */ /* 0x000fe20000000a00 */
[----:B0-----:R-:W-:-:S04]  /*12ad0*/  @P0 IMAD.HI.U32 R6, R8, R13, RZ ;  /* 0x0000000d08060227 */ /* 0x001fc800078e00ff */
[----:B------:R-:W-:Y:S01]  /*12ae0*/  IMAD.MOV.U32 R7, RZ, RZ, R8 ;  /* 0x000000ffff077224 */ /* 0x000fe200078e0008 */
[----:B-1----:R-:W-:Y:S01]  /*12af0*/  @P0 SHF.R.U32.HI R7, RZ, R15, R6 ;  /* 0x0000000fff070219 */ /* 0x002fe20000011606 */
[----:B------:R-:W-:Y:S01]  /*12b00*/  IMAD.IADD R5, R5, 0x1, R9 ;  /* 0x0000000105057824 */ /* 0x000fe200078e0209 */
[----:B------:R-:W-:Y:S01]  /*12b10*/  SEL R9, RZ, 0x1, P2 ;  /* 0x00000001ff097807 */ /* 0x000fe20001000000 */
[----:B------:R-:W-:Y:S01]  /*12b20*/  IMAD R21, R0, R11, RZ ;  /* 0x0000000b00157224 */ /* 0x000fe200078e02ff */
[----:B------:R-:W-:Y:S01]  /*12b30*/  ISETP.GE.AND P0, PT, R34, R3, PT ;  /* 0x000000032200720c */ /* 0x000fe20003f06270 */
[----:B------:R-:W-:Y:S01]  /*12b40*/  IMAD.WIDE.U32 R4, R7, UR4, R4 ;  /* 0x0000000407047c25 */ /* 0x000fe2000f8e0004 */
[----:B------:R-:W-:Y:S02]  /*12b50*/  LOP3.LUT R6, R10, 0x2, R9, 0xe2, !PT ;  /* 0x000000020a067812 */ /* 0x000fe400078ee209 */
[----:B------:R-:W-:Y:S01]  /*12b60*/  SEL R10, RZ, 0xffffffff, P1 ;  /* 0xffffffffff0a7807 */ /* 0x000fe20000800000 */
[--C-:B------:R-:W-:Y:S01]  /*12b70*/  IMAD.MOV R9, RZ, RZ, -R7.reuse ;  /* 0x000000ffff097224 */ /* 0x100fe200078e0a07 */
[----:B------:R-:W-:-:S02]  /*12b80*/  SHF.R.S32.HI R0, RZ, 0x1f, R7 ;  /* 0x0000001fff007819 */ /* 0x000fc40000011407 */
[----:B------:R-:W-:Y:S01]  /*12b90*/  ISETP.GE.AND P1, PT, R32, R3, PT ;  /* 0x000000032000720c */ /* 0x000fe20003f26270 */
[----:B------:R-:W-:Y:S01]  /*12ba0*/  IMAD R9, R11, R9, R8 ;  /* 0x000000090b097224 */ /* 0x000fe200078e0208 */
[----:B------:R-:W-:Y:S01]  /*12bb0*/  SEL R8, RZ, 0xffffffff, P0 ;  /* 0xffffffffff087807 */ /* 0x000fe20000000000 */
[----:B------:R-:W-:Y:S01]  /*12bc0*/  IMAD.SHL.U32 R13, R10, 0x4, RZ ;  /* 0x000000040a0d7824 */ /* 0x000fe200078e00ff */
[-C--:B------:R-:W-:Y:S01]  /*12bd0*/  ISETP.GE.AND P0, PT, R30, R3.reuse, PT ;  /* 0x000000031e00720c */ /* 0x080fe20003f06270 */
[----:B------:R-:W-:Y:S01]  /*12be0*/  IMAD R0, R0, UR4, RZ ;  /* 0x0000000400007c24 */ /* 0x000fe2000f8e02ff */
[-C--:B------:R-:W-:Y:S01]  /*12bf0*/  ISETP.GE.AND P2, PT, R24, R3.reuse, PT ;  /* 0x000000031800720c */ /* 0x080fe20003f46270 */
[----:B------:R-:W-:Y:S01]  /*12c00*/  IMAD.SHL.U32 R11, R8, 0x8, RZ ;  /* 0x00000008080b7824 */ /* 0x000fe200078e00ff */
[----:B------:R-:W-:Y:S01]  /*12c10*/  LOP3.LUT R6, R13, 0x4, R6, 0xe2, !PT ;  /* 0x000000040d067812 */ /* 0x000fe200078ee206 */
[----:B------:R-:W-:Y:S01]  /*12c20*/  IMAD R7, R7, UR5, R0 ;  /* 0x0000000507077c24 */ /* 0x000fe2000f8e0200 */
[----:B------:R-:W-:Y:S01]  /*12c30*/  SEL R8, RZ, 0xffffffff, P1 ;  /* 0xffffffffff087807 */ /* 0x000fe20000800000 */
[----:B------:R-:W-:Y:S01]  /*12c40*/  ULDC.64 UR4, c[0x0][0xad8] ;  /* 0x0002b60000047ab9 */ /* 0x000fe20000000a00 */
[----:B------:R-:W-:Y:S01]  /*12c50*/  SHF.R.S32.HI R0, RZ, 0x1f, R9 ;  /* 0x0000001fff007819 */ /* 0x000fe20000011409 */
[----:B------:R-:W-:Y:S01]  /*12c60*/  IMAD.IADD R5, R5, 0x1, R7 ;  /* 0x0000000105057824 */ /* 0x000fe200078e0207 */
[----:B------:R-:W-:Y:S01]  /*12c70*/  LOP3.LUT R6, R11, 0x8, R6, 0xe2, !PT ;  /* 0x000000080b067812 */ /* 0x000fe200078ee206 */
[----:B------:R-:W-:Y:S01]  /*12c80*/  IMAD.SHL.U32 R11, R8, 0x10, RZ ;  /* 0x00000010080b7824 */ /* 0x000fe200078e00ff */
[----:B------:R-:W-:Y:S01]  /*12c90*/  SEL R7, RZ, 0xffffffff, P0 ;  /* 0xffffffffff077807 */ /* 0x000fe20000000000 */
[----:B------:R-:W-:Y:S01]  /*12ca0*/  IMAD R0, R0, UR4, RZ ;  /* 0x0000000400007c24 */ /* 0x000fe2000f8e02ff */
[----:B------:R-:W-:Y:S01]  /*12cb0*/  ISETP.GE.AND P0, PT, R27, R3, PT ;  /* 0x000000031b00720c */ /* 0x000fe20003f06270 */
[----:B------:R-:W-:Y:S01]  /*12cc0*/  IMAD.WIDE.U32 R4, R9, UR4, R4 ;  /* 0x0000000409047c25 */ /* 0x000fe2000f8e0004 */
[----:B------:R-:W-:-:S03]  /*12cd0*/  LOP3.LUT R6, R11, 0x10, R6, 0xe2, !PT ;  /* 0x000000100b067812 */ /* 0x000fc600078ee206 */
[----:B------:R-:W-:Y:S02]  /*12ce0*/  IMAD.SHL.U32 R11, R7, 0x20, RZ ;  /* 0x00000020070b7824 */ /* 0x000fe400078e00ff */
[----:B------:R-:W-:Y:S01]  /*12cf0*/  IMAD R7, R9, UR5, R0 ;  /* 0x0000000509077c24 */ /* 0x000fe2000f8e0200 */
[----:B------:R-:W-:Y:S01]  /*12d00*/  SEL R9, RZ, 0x40, P0 ;  /* 0x00000040ff097807 */ /* 0x000fe20000000000 */
[----:B------:R-:W-:Y:S01]  /*12d10*/  ULDC.64 UR4, c[0x0][0xa80] ;  /* 0x0002a00000047ab9 */ /* 0x000fe20000000a00 */
[----:B------:R-:W-:Y:S01]  /*12d20*/  ISETP.GE.AND P0, PT, R20, R21, PT ;  /* 0x000000151400720c */ /* 0x000fe20003f06270 */
[----:B------:R-:W-:Y:S01]  /*12d30*/  IMAD.IADD R5, R5, 0x1, R7 ;  /* 0x0000000105057824 */ /* 0x000fe200078e0207 */
[C---:B------:R-:W-:Y:S02]  /*12d40*/  LEA R12, P1, R4.reuse, UR4, 0x1 ;  /* 0x00000004040c7c11 */ /* 0x040fe4000f8208ff */
[----:B------:R-:W-:Y:S02]  /*12d50*/  LOP3.LUT R6, R11, 0x20, R6, 0xe2, !PT ;  /* 0x000000200b067812 */ /* 0x000fe400078ee206 */
[----:B------:R-:W-:Y:S01]  /*12d60*/  LEA.HI.X R13, R4, UR5, R5, 0x1, P1 ;  /* 0x00000005040d7c11 */ /* 0x000fe200088f0c05 */
[----:B------:R0:W1:Y:S01]  /*12d70*/  SHFL.IDX PT, R10, R12, RZ, 0x181f ;  /* 0x00181fff0c0a7589 */ /* 0x00006200000e0000 */
[----:B------:R-:W-:-:S02]  /*12d80*/  LOP3.LUT R14, R6, R9, RZ, 0xfc, !PT ;  /* 0x00000009060e7212 */ /* 0x000fc400078efcff */
[----:B------:R-:W-:Y:S01]  /*12d90*/  SEL R7, RZ, 0x80, P2 ;  /* 0x00000080ff077807 */ /* 0x000fe20001000000 */
[----:B------:R0:W2:Y:S03]  /*12da0*/  SHFL.IDX PT, R11, R13, RZ, 0x181f ;  /* 0x00181fff0d0b7589 */ /* 0x0000a600000e0000 */
[----:B------:R-:W-:Y:S01]  /*12db0*/  LOP3.LUT R15, R14, R7, RZ, 0xfc, !PT ;  /* 0x000000070e0f7212 */ /* 0x000fe200078efcff */
[----:B------:R-:W-:Y:S06]  /*12dc0*/  @P0 BRA `(.L_x_726) ;  /* 0x00000000007c0947 */ /* 0x000fec0003800000 */
[-C--:B------:R-:W-:Y:S02]  /*12dd0*/  ISETP.GE.AND P2, PT, R38, R3.reuse, PT ;  /* 0x000000032600720c */ /* 0x080fe40003f46270 */
[-C--:B------:R-:W-:Y:S02]  /*12de0*/  ISETP.GE.AND P1, PT, R192, R3.reuse, PT ;  /* 0x00000003c000720c */ /* 0x080fe40003f26270 */
[-C--:B------:R-:W-:Y:S02]  /*12df0*/  ISETP.GE.AND P5, PT, R36, R3.reuse, PT ;  /* 0x000000032400720c */ /* 0x080fe40003fa6270 */
[----:B------:R-:W-:-:S07]  /*12e00*/  ISETP.GE.AND P3, PT, R34, R3, PT ;  /* 0x000000032200720c */ /* 0x000fce0003f66270 */
[----:B-1----:R-:W-:Y:S02]  /*12e10*/  @!P2 LEA R4, P0, R38, R10, 0x1 ;  /* 0x0000000a2604a211 */ /* 0x002fe400078008ff */
[----:B--2---:R-:W-:Y:S02]  /*12e20*/  @!P1 IMAD.WIDE R6, R192, 0x2, R10 ;  /* 0x00000002c0069825 */ /* 0x004fe400078e020a */
[----:B------:R-:W-:Y:S02]  /*12e30*/  @!P2 LEA.HI.X R5, R38, R11, R39, 0x1, P0 ;  /* 0x0000000b2605a211 */ /* 0x000fe400000f0c27 */
[----:B------:R-:W-:Y:S01]  /*12e40*/  LOP3.LUT P0, RZ, R14, 0x40, RZ, 0xc0, !PT ;  /* 0x000000400eff7812 */ /* 0x000fe2000780c0ff */
[----:B------:R1:W-:Y:S01]  /*12e50*/  @!P1 ST.E.128 desc[UR42][R6.64], RZ ;  /* 0x000000ff06009985 */ /* 0x0003e2000c101d2a */
[----:B------:R-:W-:-:S03]  /*12e60*/  ISETP.GE.AND P1, PT, R30, R3, PT ;  /* 0x000000031e00720c */ /* 0x000fc60003f26270 */
[----:B------:R2:W-:Y:S01]  /*12e70*/  @!P2 ST.E.128 desc[UR42][R4.64], RZ ;  /* 0x000000ff0400a985 */ /* 0x0005e2000c101d2a */
[----:B------:R-:W-:Y:S02]  /*12e80*/  ISETP.GE.AND P2, PT, R32, R3, PT ;  /* 0x000000032000720c */ /* 0x000fe40003f46270 */
[----:B-1----:R-:W-:-:S04]  /*12e90*/  @!P5 LEA R6, P4, R36, R10, 0x1 ;  /* 0x0000000a2406d211 */ /* 0x002fc800078808ff */
[-C--:B------:R-:W-:Y:S02]  /*12ea0*/  @!P5 LEA.HI.X R7, R36, R11.reuse, R37, 0x1, P4 ;  /* 0x0000000b2407d211 */ /* 0x080fe400020f0c25 */
[----:B------:R-:W-:Y:S02]  /*12eb0*/  LOP3.LUT P4, RZ, R15, 0x80, RZ, 0xc0, !PT ;  /* 0x000000800fff7812 */ /* 0x000fe4000788c0ff */
[-C--:B--2---:R-:W-:Y:S01]  /*12ec0*/  @!P3 LEA R4, P6, R34, R10.reuse, 0x1 ;  /* 0x0000000a2204b211 */ /* 0x084fe200078c08ff */
[----:B------:R1:W-:Y:S02]  /*12ed0*/  @!P5 ST.E.128 desc[UR42][R6.64], RZ ;  /* 0x000000ff0600d985 */ /* 0x0003e4000c101d2a */
[----:B------:R-:W-:Y:S02]  /*12ee0*/  @!P2 LEA R8, P5, R32, R10, 0x1 ;  /* 0x0000000a2008a211 */ /* 0x000fe400078a08ff */
[-C--:B------:R-:W-:Y:S02]  /*12ef0*/  @!P3 LEA.HI.X R5, R34, R11.reuse, R35, 0x1, P6 ;  /* 0x0000000b2205b211 */ /* 0x080fe400030f0c23 */
[----:B------:R-:W-:-:S03]  /*12f00*/  @!P2 LEA.HI.X R9, R32, R11, R33, 0x1, P5 ;  /* 0x0000000b2009a211 */ /* 0x000fc600028f0c21 */
[----:B------:R2:W-:Y:S01]  /*12f10*/  @!P3 ST.E.128 desc[UR42][R4.64], RZ ;  /* 0x000000ff0400b985 */ /* 0x0005e2000c101d2a */
[----:B-1----:R-:W-:-:S03]  /*12f20*/  @!P1 LEA R6, P6, R30, R10, 0x1 ;  /* 0x0000000a1e069211 */ /* 0x002fc600078c08ff */
[----:B------:R3:W-:Y:S01]  /*12f30*/  @!P2 ST.E.128 desc[UR42][R8.64], RZ ;  /* 0x000000ff0800a985 */ /* 0x0007e2000c101d2a */
[----:B------:R-:W-:Y:S02]  /*12f40*/  @!P1 LEA.HI.X R7, R30, R11, R31, 0x1, P6 ;  /* 0x0000000b1e079211 */ /* 0x000fe400030f0c1f */
[----:B--2---:R-:W-:-:S03]  /*12f50*/  @P0 LEA R4, P3, R27, R10, 0x1 ;  /* 0x0000000a1b040211 */ /* 0x004fc600078608ff */
[----:B------:R3:W-:Y:S01]  /*12f60*/  @!P1 ST.E.128 desc[UR42][R6.64], RZ ;  /* 0x000000ff06009985 */ /* 0x0007e2000c101d2a */
[C---:B------:R-:W-:Y:S02]  /*12f70*/  @P4 LEA R10, P5, R24.reuse, R10, 0x1 ;  /* 0x0000000a180a4211 */ /* 0x040fe400078a08ff */
[-C--:B------:R-:W-:Y:S02]  /*12f80*/  @P0 LEA.HI.X R5, R27, R11.reuse, R29, 0x1, P3 ;  /* 0x0000000b1b050211 */ /* 0x080fe400018f0c1d */
[----:B------:R-:W-:-:S03]  /*12f90*/  @P4 LEA.HI.X R11, R24, R11, R25, 0x1, P5 ;  /* 0x0000000b180b4211 */ /* 0x000fc600028f0c19 */
[----:B------:R3:W-:Y:S04]  /*12fa0*/  @P0 ST.E.128 desc[UR42][R4.64], RZ ;  /* 0x000000ff04000985 */ /* 0x0007e8000c101d2a */
[----:B------:R3:W-:Y:S02]  /*12fb0*/  @P4 ST.E.128 desc[UR42][R10.64], RZ ;  /* 0x000000ff0a004985 */ /* 0x0007e4000c101d2a */
.L_x_726:
[----:B------:R-:W-:Y:S05]  /*12fc0*/  BSYNC B1 ;  /* 0x0000000000017941 */ /* 0x000fea0003800000 */
.L_x_725:
[----:B------:R-:W-:Y:S01]  /*12fd0*/  VIADD R0, R20, 0x20 ;  /* 0x0000002014007836 */ /* 0x000fe20000000000 */
[----:B--23--:R2:W3:Y:S04]  /*12fe0*/  SHFL.IDX PT, R11, R13, 0x1, 0x181f ;  /* 0x00381f000d0b7f89 */ /* 0x00c4e800000e0000 */
[----:B------:R-:W-:Y:S01]  /*12ff0*/  ISETP.GE.AND P0, PT, R0, R21, PT ;  /* 0x000000150000720c */ /* 0x000fe20003f06270 */
[----:B-1----:R2:W1:-:S12]  /*13000*/  SHFL.IDX PT, R10, R12, 0x1, 0x181f ;  /* 0x00381f000c0a7f89 */ /* 0x00245800000e0000 */
[----:B--2---:R-:W-:Y:S05]  /*13010*/  @P0 BRA `(.L_x_719) ;  /* 0x00000000007c0947 */ /* 0x004fea0003800000 */
[-C--:B------:R-:W-:Y:S02]  /*13020*/  ISETP.GE.AND P6, PT, R192, R3.reuse, PT ;  /* 0x00000003c000720c */ /* 0x080fe40003fc6270 */
[-C--:B------:R-:W-:Y:S02]  /*13030*/  ISETP.GE.AND P5, PT, R38, R3.reuse, PT ;  /* 0x000000032600720c */ /* 0x080fe40003fa6270 */
[-C--:B------:R-:W-:Y:S02]  /*13040*/  ISETP.GE.AND P4, PT, R36, R3.reuse, PT ;  /* 0x000000032400720c */ /* 0x080fe40003f86270 */
[-C--:B------:R-:W-:Y:S02]  /*13050*/  ISETP.GE.AND P3, PT, R34, R3.reuse, PT ;  /* 0x000000032200720c */ /* 0x080fe40003f66270 */
[-C--:B------:R-:W-:Y:S02]  /*13060*/  ISETP.GE.AND P2, PT, R32, R3.reuse, PT ;  /* 0x000000032000720c */ /* 0x080fe40003f46270 */
[----:B------:R-:W-:-:S03]  /*13070*/  ISETP.GE.AND P1, PT, R30, R3, PT ;  /* 0x000000031e00720c */ /* 0x000fc60003f26270 */
[----:B-1-3--:R-:W-:Y:S02]  /*13080*/  @!P6 IMAD.WIDE R6, R192, 0x2, R10 ;  /* 0x00000002c006e825 */ /* 0x00afe400078e020a */
[----:B------:R-:W-:-:S03]  /*13090*/  @!P5 LEA R4, P0, R38, R10, 0x1 ;  /* 0x0000000a2604d211 */ /* 0x000fc600078008ff */
[----:B------:R1:W-:Y:S01]  /*130a0*/  @!P6 ST.E.128 desc[UR42][R6.64], RZ ;  /* 0x000000ff0600e985 */ /* 0x0003e2000c101d2a */
[----:B------:R-:W-:Y:S02]  /*130b0*/  @!P5 LEA.HI.X R5, R38, R11, R39, 0x1, P0 ;  /* 0x0000000b2605d211 */ /* 0x000fe400000f0c27 */
[----:B------:R-:W-:-:S03]  /*130c0*/  LOP3.LUT P0, RZ, R14, 0x40, RZ, 0xc0, !PT ;  /* 0x000000400eff7812 */ /* 0x000fc6000780c0ff */
[----:B------:R2:W-:Y:S01]  /*130d0*/  @!P5 ST.E.128 desc[UR42][R4.64], RZ ;  /* 0x000000ff0400d985 */ /* 0x0005e2000c101d2a */
[----:B-1----:R-:W-:-:S04]  /*130e0*/  @!P4 LEA R6, P6, R36, R10, 0x1 ;  /* 0x0000000a2406c211 */ /* 0x002fc800078c08ff */
[-C--:B------:R-:W-:Y:S02]  /*130f0*/  @!P4 LEA.HI.X R7, R36, R11.reuse, R37, 0x1, P6 ;  /* 0x0000000b2407c211 */ /* 0x080fe400030f0c25 */
[----:B------:R-:W-:Y:S02]  /*13100*/  LOP3.LUT P6, RZ, R15, 0x80, RZ, 0xc0, !PT ;  /* 0x000000800fff7812 */ /* 0x000fe400078cc0ff */
[-C--:B--2---:R-:W-:Y:S01]  /*13110*/  @!P3 LEA R4, P5, R34, R10.reuse, 0x1 ;  /* 0x0000000a2204b211 */ /* 0x084fe200078a08ff */
[----:B------:R1:W-:Y:S01]  /*13120*/  @!P4 ST.E.128 desc[UR42][R6.64], RZ ;  /* 0x000000ff0600c985 */ /* 0x0003e2000c101d2a */
        /* <DEDUP_REMOVED lines=14> */
.L_x_719:
[----:B------:R-:W-:Y:S05]  /*13210*/  BSYNC B0 ;  /* 0x0000000000007941 */ /* 0x000fea0003800000 */
.L_x_712:
[----:B------:R-:W-:Y:S02]  /*13220*/  ULDC UR4, c[0x0][0xc3c] ;  /* 0x00030f0000047ab9 */ /* 0x000fe40000000800 */
[----:B------:R-:W-:-:S13]  /*13230*/  ISETP.GE.AND P0, PT, R155, UR4, PT ;  /* 0x000000049b007c0c */ /* 0x000fda000bf06270 */
[----:B------:R-:W-:Y:S05]  /*13240*/  @!P0 BRA `(.L_x_727) ;  /* 0xfffffee400ac8947 */ /* 0x000fea000383ffff */
[----:B------:R-:W-:Y:S05]  /*13250*/  BRA `(.L_x_590) ;  /* 0x0000007800347947 */ /* 0x000fea0003800000 */
.L_x_588:
        /* <DEDUP_REMOVED lines=16> */
.L_x_728:
        /* <DEDUP_REMOVED lines=43> */
.L_x_732:
[----:B------:R-:W0:Y:S01]  /*13610*/  LDC R2, c[0x0][0xc3c] ;  /* 0x00030f00ff027b82 */ /* 0x000e220000000800 */
[----:B------:R-:W-:Y:S01]  /*13620*/  UIADD3 UR4, UR4, 0x1f, URZ ;  /* 0x0000001f04047890 */ /* 0x000fe2000fffe03f */
[----:B------:R-:W-:Y:S02]  /*13630*/  ULDC UR7, c[0x0][0xc3c] ;  /* 0x00030f0000077ab9 */ /* 0x000fe40000000800 */
[----:B------:R-:W-:-:S03]  /*13640*/  IMAD.U32 R27, RZ, RZ, UR7 ;  /* 0x00000007ff1b7e24 */ /* 0x000fc6000f8e00ff */
        /* <DEDUP_REMOVED lines=26> */
[----:B0-----:R-:W-:-:S04]  /*137f0*/  SEL R2, R2, RZ, P5 ;  /* 0x000000ff02027207 */ /* 0x001fc80002800000 */
[----:B------:R-:W-:-:S05]  /*13800*/  IADD3 R5, R3, R2, RZ ;  /* 0x0000000203057210 */ /* 0x000fca0007ffe0ff */
[----:B------:R-:W0:Y:S02]  /*13810*/  SHFL.IDX PT, R2, R5, 0x1f, 0x1f ;  /* 0x03e01f0005027f89 */ /* 0x000e2400000e0000 */
[----:B0-----:R-:W-:-:S04]  /*13820*/  IMAD R3, R2, UR5, RZ ;  /* 0x0000000502037c24 */ /* 0x001fc8000f8e02ff */
[----:B------:R-:W-:-:S05]  /*13830*/  IMAD.IADD R8, R3, 0x1, R8 ;  /* 0x0000000103087824 */ /* 0x000fca00078e0208 */
[----:B------:R-:W-:-:S13]  /*13840*/  ISETP.GT.AND P6, PT, R8, UR6, PT ;  /* 0x0000000608007c0c */ /* 0x000fda000bfc4270 */
[----:B------:R-:W-:Y:S05]  /*13850*/  @!P6 BRA `(.L_x_732) ;  /* 0xfffffffc006ce947 */ /* 0x000fea000383ffff */
.L_x_730:
        /* <DEDUP_REMOVED lines=18> */
.L_x_733:
[----:B-1----:R-:W-:Y:S01]  /*13980*/  IMAD R24, R24, UR5, R11 ;  /* 0x0000000518187c24 */ /* 0x002fe2000f8e020b */
[----:B0-----:R-:W-:Y:S01]  /*13990*/  IABS R5, R9 ;  /* 0x0000000900057213 */ /* 0x001fe20000000000 */
[----:B------:R-:W-:Y:S01]  /*139a0*/  IMAD.MOV.U32 R11, RZ, RZ, R12 ;  /* 0x000000ffff0b7224 */ /* 0x000fe200078e000c */
[----:B------:R-:W-:Y:S01]  /*139b0*/  IABS R12, R6 ;  /* 0x00000006000c7213 */ /* 0x000fe20000000000 */
[----:B------:R-:W-:Y:S01]  /*139c0*/  IMAD.MOV.U32 R2, RZ, RZ, RZ ;  /* 0x000000ffff027224 */ /* 0x000fe200078e00ff */
[----:B------:R-:W-:Y:S01]  /*139d0*/  IADD3 R25, -R24, UR6, RZ ;  /* 0x0000000618197c10 */ /* 0x000fe2000fffe1ff */
[----:B------:R-:W-:Y:S01]  /*139e0*/  IMAD R11, R11, R4, RZ ;  /* 0x000000040b0b7224 */ /* 0x000fe200078e02ff */
[----:B------:R-:W0:Y:S01]  /*139f0*/  I2F.RP R8, R5 ;  /* 0x0000000500087306 */ /* 0x000e220000209400 */
[----:B------:R-:W-:Y:S01]  /*13a00*/  IMAD.MOV R12, RZ, RZ, -R12 ;  /* 0x000000ffff0c7224 */ /* 0x000fe200078e0a0c */
[----:B------:R-:W-:Y:S01]  /*13a10*/  IABS R10, R25 ;  /* 0x00000019000a7213 */ /* 0x000fe20000000000 */
[----:B------:R-:W-:-:S04]  /*13a20*/  IMAD.HI.U32 R2, R3, R11, R2 ;  /* 0x0000000b03027227 */ /* 0x000fc800078e0002 */
[----:B------:R-:W-:Y:S02]  /*13a30*/  IMAD.MOV.U32 R3, RZ, RZ, R10 ;  /* 0x000000ffff037224 */ /* 0x000fe400078e000a */
[----:B------:R-:W-:Y:S02]  /*13a40*/  IMAD.MOV.U32 R10, RZ, RZ, R12 ;  /* 0x000000ffff0a7224 */ /* 0x000fe400078e000c */
[----:B------:R-:W-:-:S04]  /*13a50*/  IMAD.HI.U32 R2, R2, R3, RZ ;  /* 0x0000000302027227 */ /* 0x000fc800078e00ff */
[----:B------:R-:W-:Y:S01]  /*13a60*/  IMAD R3, R2, R10, R3 ;  /* 0x0000000a02037224 */ /* 0x000fe200078e0203 */
[----:B0-----:R-:W0:Y:S01]  /*13a70*/  MUFU.RCP R8, R8 ;  /* 0x0000000800087308 */ /* 0x001e220000001000 */
[----:B------:R-:W-:-:S03]  /*13a80*/  VIADD R27, R27, UR4 ;  /* 0x000000041b1b7c36 */ /* 0x000fc60008000000 */
[----:B------:R-:W-:-:S13]  /*13a90*/  ISETP.GT.U32.AND P1, PT, R4, R3, PT ;  /* 0x000000030400720c */ /* 0x000fda0003f24070 */
[----:B------:R-:W-:Y:S02]  /*13aa0*/  @!P1 IMAD.IADD R3, R3, 0x1, -R4 ;  /* 0x0000000103039824 */ /* 0x000fe400078e0a04 */
[----:B0-----:R-:W-:Y:S02]  /*13ab0*/  VIADD R10, R8, 0xffffffe ;  /* 0x0ffffffe080a7836 */ /* 0x001fe40000000000 */
[----:B------:R-:W-:Y:S01]  /*13ac0*/  @!P1 VIADD R2, R2, 0x1 ;  /* 0x0000000102029836 */ /* 0x000fe20000000000 */
[----:B------:R-:W-:Y:S02]  /*13ad0*/  ISETP.GE.U32.AND P0, PT, R3, R4, PT ;  /* 0x000000040300720c */ /* 0x000fe40003f06070 */
[----:B------:R0:W1:Y:S01]  /*13ae0*/  F2I.FTZ.U32.TRUNC.NTZ R3, R10 ;  /* 0x0000000a00037305 */ /* 0x000062000021f000 */
[----:B------:R-:W-:Y:S02]  /*13af0*/  LOP3.LUT R4, R25, R6, RZ, 0x3c, !PT ;  /* 0x0000000619047212 */ /* 0x000fe400078e3cff */
[----:B------:R-:W-:-:S02]  /*13b00*/  ISETP.NE.AND P1, PT, R6, RZ, PT ;  /* 0x000000ff0600720c */ /* 0x000fc40003f25270 */
[----:B------:R-:W-:Y:S02]  /*13b10*/  ISETP.GE.AND P2, PT, R4, RZ, PT ;  /* 0x000000ff0400720c */ /* 0x000fe40003f46270 */
[----:B0-----:R-:W-:-:S04]  /*13b20*/  IABS R10, R9 ;  /* 0x00000009000a7213 */ /* 0x001fc80000000000 */
[----:B------:R-:W-:Y:S02]  /*13b30*/  @P0 VIADD R2, R2, 0x1 ;  /* 0x0000000102020836 */ /* 0x000fe40000000000 */
[----:B------:R-:W-:Y:S02]  /*13b40*/  IMAD.MOV R10, RZ, RZ, -R10 ;  /* 0x000000ffff0a7224 */ /* 0x000fe400078e0a0a */
[----:B------:R-:W-:Y:S02]  /*13b50*/  IMAD.MOV.U32 R8, RZ, RZ, R2 ;  /* 0x000000ffff087224 */ /* 0x000fe400078e0002 */
[----:B-1----:R-:W-:Y:S02]  /*13b60*/  IMAD.MOV R2, RZ, RZ, -R3 ;  /* 0x000000ffff027224 */ /* 0x002fe400078e0a03 */
[----:B------:R-:W-:Y:S01]  /*13b70*/  @!P2 IMAD.MOV R8, RZ, RZ, -R8 ;  /* 0x000000ffff08a224 */ /* 0x000fe200078e0a08 */
[----:B------:R-:W-:Y:S01]  /*13b80*/  @!P1 LOP3.LUT R8, RZ, R6, RZ, 0x33, !PT ;  /* 0x00000006ff089212 */ /* 0x000fe200078e33ff */
[----:B------:R-:W-:Y:S01]  /*13b90*/  IMAD R11, R2, R5, RZ ;  /* 0x00000005020b7224 */ /* 0x000fe200078e02ff */
[----:B------:R-:W-:-:S02]  /*13ba0*/  MOV R2, RZ ;  /* 0x000000ff00027202 */ /* 0x000fc40000000f00 */
[-C--:B------:R-:W-:Y:S01]  /*13bb0*/  IABS R4, R8.reuse ;  /* 0x0000000800047213 */ /* 0x080fe20000000000 */
[----:B------:R-:W-:Y:S02]  /*13bc0*/  IMAD R6, R6, R8, RZ ;  /* 0x0000000806067224 */ /* 0x000fe400078e02ff */
[----:B------:R-:W-:-:S04]  /*13bd0*/  IMAD.HI.U32 R2, R3, R11, R2 ;  /* 0x0000000b03027227 */ /* 0x000fc800078e0002 */
[----:B------:R-:W-:Y:S02]  /*13be0*/  IMAD.MOV.U32 R3, RZ, RZ, R4 ;  /* 0x000000ffff037224 */ /* 0x000fe400078e0004 */
[----:B------:R-:W-:Y:S02]  /*13bf0*/  IMAD.MOV.U32 R4, RZ, RZ, R10 ;  /* 0x000000ffff047224 */ /* 0x000fe400078e000a */
[----:B------:R-:W-:-:S04]  /*13c00*/  IMAD.HI.U32 R2, R2, R3, RZ ;  /* 0x0000000302027227 */ /* 0x000fc800078e00ff */
[----:B------:R-:W-:Y:S01]  /*13c10*/  IMAD R4, R2, R4, R3 ;  /* 0x0000000402047224 */ /* 0x000fe200078e0203 */
[----:B------:R-:W-:Y:S01]  /*13c20*/  LOP3.LUT R3, R8, R9, RZ, 0x3c, !PT ;  /* 0x0000000908037212 */ /* 0x000fe200078e3cff */
[----:B------:R-:W-:-:S03]  /*13c30*/  IMAD.IADD R25, R25, 0x1, -R6 ;  /* 0x0000000119197824 */ /* 0x000fc600078e0a06 */
[----:B------:R-:W-:Y:S02]  /*13c40*/  ISETP.GT.U32.AND P1, PT, R5, R4, PT ;  /* 0x000000040500720c */ /* 0x000fe40003f24070 */
[----:B------:R-:W-:-:S11]  /*13c50*/  ISETP.GE.AND P2, PT, R3, RZ, PT ;  /* 0x000000ff0300720c */ /* 0x000fd60003f46270 */
[----:B------:R-:W-:Y:S02]  /*13c60*/  @!P1 IMAD.IADD R4, R4, 0x1, -R5 ;  /* 0x0000000104049824 */ /* 0x000fe400078e0a05 */
[----:B------:R-:W-:Y:S01]  /*13c70*/  @!P1 VIADD R2, R2, 0x1 ;  /* 0x0000000102029836 */ /* 0x000fe20000000000 */
[----:B------:R-:W-:Y:S02]  /*13c80*/  ISETP.NE.AND P1, PT, R9, RZ, PT ;  /* 0x000000ff0900720c */ /* 0x000fe40003f25270 */
[----:B------:R-:W-:-:S13]  /*13c90*/  ISETP.GE.U32.AND P0, PT, R4, R5, PT ;  /* 0x000000050400720c */ /* 0x000fda0003f06070 */
[----:B------:R-:W-:-:S04]  /*13ca0*/  @P0 VIADD R2, R2, 0x1 ;  /* 0x0000000102020836 */ /* 0x000fc80000000000 */
[----:B------:R-:W-:Y:S01]  /*13cb0*/  @!P2 IMAD.MOV R2, RZ, RZ, -R2 ;  /* 0x000000ffff02a224 */ /* 0x000fe200078e0a02 */
[----:B------:R-:W-:-:S05]  /*13cc0*/  @!P1 LOP3.LUT R2, RZ, R9, RZ, 0x33, !PT ;  /* 0x00000009ff029212 */ /* 0x000fca00078e33ff */
[----:B------:R-:W-:-:S04]  /*13cd0*/  IMAD.MOV R26, RZ, RZ, -R2 ;  /* 0x000000ffff1a7224 */ /* 0x000fc800078e0a02 */
[C---:B------:R-:W-:Y:S02]  /*13ce0*/  IMAD R26, R9.reuse, R26, R8 ;  /* 0x0000001a091a7224 */ /* 0x040fe400078e0208 */
[----:B------:R-:W-:-:S04]  /*13cf0*/  IMAD R9, R9, 0x1000000, R2 ;  /* 0x0100000009097824 */ /* 0x000fc800078e0202 */
[----:B------:R-:W-:Y:S01]  /*13d00*/  IMAD R26, R26, 0x10000, R9 ;  /* 0x000100001a1a7824 */ /* 0x000fe200078e0209 */
[----:B------:R-:W-:Y:S06]  /*13d10*/  BRA `(.L_x_734) ;  /* 0x00000000000c7947 */ /* 0x000fec0003800000 */
.L_x_731:
[----:B------:R-:W-:Y:S02]  /*13d20*/  IMAD.MOV.U32 R25, RZ, RZ, RZ ;  /* 0x000000ffff197224 */ /* 0x000fe400078e00ff */
[----:B------:R-:W-:Y:S02]  /*13d30*/  IMAD.U32 R24, RZ, RZ, UR6 ;  /* 0x00000006ff187e24 */ /* 0x000fe4000f8e00ff */
[----:B------:R-:W-:-:S07]  /*13d40*/  IMAD.MOV.U32 R26, RZ, RZ, RZ ;  /* 0x000000ffff1a7224 */ /* 0x000fce00078e00ff */
.L_x_734:
[----:B------:R-:W-:-:S13]  /*13d50*/  ISETP.NE.AND P0, PT, R7, RZ, PT ;  /* 0x000000ff0700720c */ /* 0x000fda0003f05270 */
[----:B------:R-:W0:Y:S01]  /*13d60*/  @!P0 S2R R3, SR_CgaCtaId ;  /* 0x0000000000038919 */ /* 0x000e220000008800 */
[----:B------:R-:W-:-:S04]  /*13d70*/  @!P0 MOV R2, 0x400 ;  /* 0x0000040000028802 */ /* 0x000fc80000000f00 */
[----:B0-----:R-:W-:-:S05]  /*13d80*/  @!P0 LEA R2, R3, R2, 0x18 ;  /* 0x0000000203028211 */ /* 0x001fca00078ec0ff */
[----:B------:R1:W-:Y:S01]  /*13d90*/  @!P0 STS.128 [R2+0x28cd0], R24 ;  /* 0x028cd01802008388 */ /* 0x0003e20000000c00 */
[----:B------:R-:W-:Y:S06]  /*13da0*/  BAR.ARV 0x5, 0x180 ;  /* 0x0146000000007b1d */ /* 0x000fec0000002000 */
.L_x_729:
        /* <DEDUP_REMOVED lines=8> */
[----:B------:R-:W-:Y:S01]  /*13e30*/  LOP3.LUT R5, R0, 0x7f, RZ, 0xc0, !PT ;  /* 0x0000007f00057812 */ /* 0x000fe200078ec0ff */
[----:B------:R-:W-:Y:S01]  /*13e40*/  UMOV UR4, 0x400 ;  /* 0x0000040000047882 */ /* 0x000fe20000000000 */
[----:B------:R1:W-:Y:S01]  /*13e50*/  STL [R1+0x20], RZ ;  /* 0x000020ff01007387 */ /* 0x0003e20000100800 */
[----:B------:R-:W-:Y:S01]  /*13e60*/  BSSY B8, `(.L_x_735) ;  /* 0x0000695000087945 */ /* 0x000fe20003800000 */
[C---:B------:R-:W-:Y:S01]  /*13e70*/  LOP3.LUT R3, R2.reuse, 0x1f8, RZ, 0xc0, !PT ;  /* 0x000001f802037812 */ /* 0x040fe200078ec0ff */
[----:B------:R-:W-:Y:S01]  /*13e80*/  IMAD.SHL.U32 R35, R5, 0x8, RZ ;  /* 0x0000000805237824 */ /* 0x000fe200078e00ff */
[----:B------:R-:W-:Y:S01]  /*13e90*/  LOP3.LUT R2, R2, 0x38, RZ, 0xc0, !PT ;  /* 0x0000003802027812 */ /* 0x000fe200078ec0ff */
[----:B------:R-:W-:Y:S01]  /*13ea0*/  IMAD.MOV.U32 R19, RZ, RZ, RZ ;  /* 0x000000ffff137224 */ /* 0x000fe200078e00ff */
[----:B------:R-:W-:Y:S01]  /*13eb0*/  LOP3.LUT R4, R3, 0x38, R0, 0x78, !PT ;  /* 0x0000003803047812 */ /* 0x000fe200078e7800 */
[----:B------:R-:W-:Y:S01]  /*13ec0*/  IMAD.SHL.U32 R0, R0, 0x10, RZ ;  /* 0x0000001000007824 */ /* 0x000fe200078e00ff */
[----:B------:R-:W-:Y:S01]  /*13ed0*/  SHF.R.U32.HI R3, RZ, 0x3, R5 ;  /* 0x00000003ff037819 */ /* 0x000fe20000011605 */
[----:B------:R-:W-:Y:S01]  /*13ee0*/  IMAD.MOV.U32 R22, RZ, RZ, RZ ;  /* 0x000000ffff167224 */ /* 0x000fe200078e00ff */
[----:B------:R-:W-:Y:S01]  /*13ef0*/  LOP3.LUT R35, R4, 0x200, R35, 0xf8, !PT ;  /* 0x0000020004237812 */ /* 0x000fe200078ef823 */
[----:B------:R-:W-:Y:S01]  /*13f00*/  IMAD.MOV.U32 R28, RZ, RZ, 0x1 ;  /* 0x00000001ff1c7424 */ /* 0x000fe200078e00ff */
[----:B------:R-:W-:Y:S01]  /*13f10*/  LOP3.LUT R0, R3, 0x70, R0, 0xf8, !PT ;  /* 0x0000007003007812 */ /* 0x000fe200078ef800 */
[----:B------:R-:W-:Y:S01]  /*13f20*/  ULDC.64 UR40, c[0x0][0x198] ;  /* 0x0000660000287ab9 */ /* 0x000fe20000000a00 */
[C---:B------:R-:W-:Y:S01]  /*13f30*/  LOP3.LUT R0, R2.reuse, 0xc0, RZ, 0xfc, !PT ;  /* 0x000000c002007812 */ /* 0x040fe200078efcff */
[----:B------:R-:W-:Y:S01]  /*13f40*/  ULOP3.LUT UR38, UR36, 0x2, URZ, 0xfc, !UPT ;  /* 0x0000000224267892 */ /* 0x000fe2000f8efc3f */
[C---:B------:R-:W-:Y:S01]  /*13f50*/  LOP3.LUT R0, R2.reuse, 0x140, RZ, 0xfc, !PT ;  /* 0x0000014002007812 */ /* 0x040fe200078efcff */
[----:B------:R-:W-:Y:S01]  /*13f60*/  ULDC UR37, c[0x0][0xc] ;  /* 0x0000030000257ab9 */ /* 0x000fe20000000800 */
[C---:B------:R-:W-:Y:S01]  /*13f70*/  LOP3.LUT R3, R2.reuse, 0x40, RZ, 0xfc, !PT ;  /* 0x0000004002037812 */ /* 0x040fe200078efcff */
[----:B0-----:R-:W-:Y:S01]  /*13f80*/  ULEA UR4, UR5, UR4, 0x18 ;  /* 0x0000000405047291 */ /* 0x001fe2000f8ec03f */
[----:B------:R-:W-:-:S02]  /*13f90*/  LOP3.LUT R3, R2, 0x100, RZ, 0xfc, !PT ;  /* 0x0000010002037812 */ /* 0x000fc400078efcff */
[C---:B------:R-:W-:Y:S02]  /*13fa0*/  LOP3.LUT R4, R2.reuse, 0x80, RZ, 0xfc, !PT ;  /* 0x0000008002047812 */ /* 0x040fe400078efcff */
[C---:B------:R-:W-:Y:S01]  /*13fb0*/  LOP3.LUT R3, R2.reuse, 0x180, RZ, 0xfc, !PT ;  /* 0x0000018002037812 */ /* 0x040fe200078efcff */
[----:B------:R-:W-:Y:S01]  /*13fc0*/  IMAD.U32 R17, RZ, RZ, UR4 ;  /* 0x00000004ff117e24 */ /* 0x000fe2000f8e00ff */
[----:B------:R-:W-:Y:S02]  /*13fd0*/  MOV R29, 0x1 ;  /* 0x00000001001d7802 */ /* 0x000fe40000000f00 */
[----:B------:R-:W-:Y:S01]  /*13fe0*/  LOP3.LUT R2, R2, 0x1c0, RZ, 0xfc, !PT ;  /* 0x000001c002027812 */ /* 0x000fe200078efcff */
[----:B------:R-:W-:-:S05]  /*13ff0*/  IMAD R0, R35, 0x2, R17 ;  /* 0x0000000223007824 */ /* 0x000fca00078e0211 */
[----:B------:R1:W-:Y:S02]  /*14000*/  STL [R1+0x30], R0 ;  /* 0x0000300001007387 */ /* 0x0003e40000100800 */
.L_x_844:
[----:B0-----:R-:W0:Y:S02]  /*14010*/  LDC.64 R2, c[0x0][0xc88] ;  /* 0x00032200ff027b82 */ /* 0x001e240000000a00 */
[----:B0-----:R-:W-:-:S05]  /*14020*/  IMAD.WIDE R2, R27, 0x4, R2 ;  /* 0x000000041b027825 */ /* 0x001fca00078e0202 */
[----:B-1----:R-:W1:Y:S01]  /*14030*/  LDG.E R31, desc[UR42][R2.64] ;  /* 0x0000002a021f7981 */ /* 0x002e62000c1e1900 */
[----:B------:R-:W-:Y:S05]  /*14040*/  YIELD ;  /* 0x0000000000007946 */ /* 0x000fea0003800000 */
[----:B------:R-:W-:Y:S01]  /*14050*/  ULDC.64 UR4, c[0x0][0xa28] ;  /* 0x00028a0000047ab9 */ /* 0x000fe20000000a00 */
[----:B------:R-:W-:Y:S01]  /*14060*/  IMAD.MOV.U32 R33, RZ, RZ, RZ ;  /* 0x000000ffff217224 */ /* 0x000fe200078e00ff */
[----:B------:R-:W-:Y:S01]  /*14070*/  ISETP.NE.U32.AND P0, PT, RZ, UR4, PT ;  /* 0x00000004ff007c0c */ /* 0x000fe2000bf05070 */
[----:B--23--:R-:W-:Y:S01]  /*14080*/  IMAD.MOV.U32 R6, RZ, RZ, RZ ;  /* 0x000000ffff067224 */ /* 0x00cfe200078e00ff */
[----:B------:R-:W-:Y:S01]  /*14090*/  ULDC.64 UR8, c[0x0][0xa18] ;  /* 0x0002860000087ab9 */ /* 0x000fe20000000a00 */
[----:B------:R-:W-:Y:S01]  /*140a0*/  ULDC.64 UR6, c[0x0][0xa10] ;  /* 0x0002840000067ab9 */ /* 0x000fe20000000a00 */
[----:B------:R-:W-:-:S02]  /*140b0*/  ISETP.NE.AND.EX P0, PT, RZ, UR5, PT, P0 ;  /* 0x00000005ff007c0c */ /* 0x000fc4000bf05300 */
        /* <DEDUP_REMOVED lines=9> */
[----:B------:R-:W-:Y:S01]  /*14150*/  ISETP.NE.U32.AND P1, PT, RZ, UR8, PT ;  /* 0x00000008ff007c0c */ /* 0x000fe2000bf25070 */
[----:B0-----:R-:W-:Y:S01]  /*14160*/  IMAD.MOV.U32 R0, RZ, RZ, RZ ;  /* 0x000000ffff007224 */ /* 0x001fe200078e00ff */
[----:B------:R-:W-:Y:S02]  /*14170*/  ISETP.NE.AND.EX P0, PT, RZ, UR5, PT, P0 ;  /* 0x00000005ff007c0c */ /* 0x000fe4000bf05300 */
[----:B------:R-:W-:Y:S02]  /*14180*/  ISETP.NE.AND.EX P1, PT, RZ, UR9, PT, P1 ;  /* 0x00000009ff007c0c */ /* 0x000fe4000bf25310 */
[----:B------:R-:W-:Y:S02]  /*14190*/  ISETP.NE.U32.AND P2, PT, RZ, UR6, PT ;  /* 0x00000006ff007c0c */ /* 0x000fe4000bf45070 */
[----:B-1----:R-:W-:-:S02]  /*141a0*/  IADD3 R2, P3, R23, UR4, RZ ;  /* 0x0000000417027c10 */ /* 0x002fc4000ff7e0ff */
[----:B------:R-:W-:Y:S02]  /*141b0*/  ISETP.NE.AND.EX P2, PT, RZ, UR7, PT, P2 ;  /* 0x00000007ff007c0c */ /* 0x000fe4000bf45320 */
[----:B------:R-:W-:Y:S02]  /*141c0*/  IADD3.X R3, R30, UR5, RZ, P3, !PT ;  /* 0x000000051e037c10 */ /* 0x000fe40009ffe4ff */
[----:B------:R-:W-:-:S03]  /*141d0*/  IADD3 R4, P4, R23, UR6, RZ ;  /* 0x0000000617047c10 */ /* 0x000fc6000ff9e0ff */
[----:B------:R-:W2:Y:S01]  /*141e0*/  @P0 LDG.E R6, desc[UR42][R2.64] ;  /* 0x0000002a02060981 */ /* 0x000ea2000c1e1900 */
[----:B------:R-:W-:Y:S01]  /*141f0*/  ULDC UR4, c[0x0][0x288] ;  /* 0x0000a20000047ab9 */ /* 0x000fe20000000800 */
[----:B------:R-:W-:Y:S01]  /*14200*/  IADD3.X R5, R30, UR7, RZ, P4, !PT ;  /* 0x000000071e057c10 */ /* 0x000fe2000a7fe4ff */
[----:B------:R-:W-:Y:S01]  /*14210*/  IMAD.U32 R8, RZ, RZ, UR4 ;  /* 0x00000004ff087e24 */ /* 0x000fe2000f8e00ff */
[----:B------:R-:W-:-:S03]  /*14220*/  ULDC.64 UR4, c[0x0][0x418] ;  /* 0x0001060000047ab9 */ /* 0x000fc60000000a00 */
[----:B------:R-:W5:Y:S04]  /*14230*/  @P2 LDG.E R0, desc[UR42][R4.64] ;  /* 0x0000002a04002981 */ /* 0x000f68000c1e1900 */
[----:B--2---:R0:W-:Y:S02]  /*14240*/  STL [R1+0x4], R6 ;  /* 0x0000040601007387 */ /* 0x0041e40000100800 */
[----:B0-----:R-:W-:-:S04]  /*14250*/  @P1 IADD3 R6, P3, R23, UR8, RZ ;  /* 0x0000000817061c10 */ /* 0x001fc8000ff7e0ff */
[----:B------:R-:W-:-:S05]  /*14260*/  @P1 IADD3.X R7, R30, UR9, RZ, P3, !PT ;  /* 0x000000091e071c10 */ /* 0x000fca0009ffe4ff */
[----:B------:R0:W2:Y:S01]  /*14270*/  @P1 LDG.E R8, desc[UR42][R6.64] ;  /* 0x0000002a06081981 */ /* 0x0000a2000c1e1900 */
[----:B------:R-:W-:-:S03]  /*14280*/  UISETP.NE.U32.AND UP0, UPT, UR4, URZ, UPT ;  /* 0x0000003f0400728c */ /* 0x000fc6000bf05070 */
[----:B------:R-:W-:Y:S01]  /*14290*/  ULDC UR4, c[0x0][0x424] ;  /* 0x0001090000047ab9 */ /* 0x000fe20000000800 */
[----:B------:R-:W-:-:S03]  /*142a0*/  UISETP.NE.AND.EX UP0, UPT, UR5, URZ, UPT, UP0 ;  /* 0x0000003f0500728c */ /* 0x000fc6000bf05300 */
[----:B------:R-:W-:Y:S01]  /*142b0*/  ULDC UR5, c[0x0][0x2f0] ;  /* 0x0000bc0000057ab9 */ /* 0x000fe20000000800 */
[----:B------:R-:W-:-:S04]  /*142c0*/  USEL UR4, UR4, 0x1, UP0 ;  /* 0x0000000104047887 */ /* 0x000fc80008000000 */
[----:B------:R-:W-:-:S03]  /*142d0*/  UIMAD UR4, UR4, UR5, URZ ;  /* 0x00000005040472a4 */ /* 0x000fc6000f8e023f */
[----:B------:R-:W-:Y:S02]  /*142e0*/  ULDC UR5, c[0x0][0x348] ;  /* 0x0000d20000057ab9 */ /* 0x000fe40000000800 */
[----:B0-----:R-:W-:Y:S01]  /*142f0*/  IMAD.U32 R6, RZ, RZ, UR5 ;  /* 0x00000005ff067e24 */ /* 0x001fe2000f8e00ff */
[----:B--2---:R0:W-:Y:S02]  /*14300*/  STL [R1+0x14], R8 ;  /* 0x0000140801007387 */ /* 0x0041e40000100800 */
[----:B0-----:R-:W-:Y:S01]  /*14310*/  IMAD.U32 R8, RZ, RZ, UR4 ;  /* 0x00000004ff087e24 */ /* 0x001fe2000f8e00ff */
[----:B------:R-:W-:Y:S06]  /*14320*/  @P1 BRA `(.L_x_736) ;  /* 0x0000000000141947 */ /* 0x000fec0003800000 */
[----:B------:R-:W-:Y:S05]  /*14330*/  @!P0 BRA `(.L_x_736) ;  /* 0x0000000000108947 */ /* 0x000fea0003800000 */
[----:B------:R-:W2:Y:S04]  /*14340*/  LDG.E R7, desc[UR42][R2.64] ;  /* 0x0000002a02077981 */ /* 0x000ea8000c1e1900 */
[----:B------:R-:W2:Y:S02]  /*14350*/  LDG.E R2, desc[UR42][R2.64+0x4] ;  /* 0x0000042a02027981 */ /* 0x000ea4000c1e1900 */
[----:B--2---:R-:W-:-:S05]  /*14360*/  IMAD.IADD R2, R2, 0x1, -R7 ;  /* 0x0000000102027824 */ /* 0x004fca00078e0a07 */
[----:B------:R0:W-:Y:S02]  /*14370*/  STL [R1+0x14], R2 ;  /* 0x0000140201007387 */ /* 0x0001e40000100800 */
.L_x_736:
[----:B------:R-:W-:Y:S01]  /*14380*/  ULDC.64 UR4, c[0x0][0xa20] ;  /* 0x0002880000047ab9 */ /* 0x000fe20000000a00 */
[C---:B------:R-:W-:Y:S02]  /*14390*/  LOP3.LUT R7, R26.reuse, 0xff000000, RZ, 0xc0, !PT ;  /* 0xff0000001a077812 */ /* 0x040fe400078ec0ff */
[----:B------:R-:W-:Y:S02]  /*143a0*/  ISETP.NE.U32.AND P0, PT, RZ, UR4, PT ;  /* 0x00000004ff007c0c */ /* 0x000fe4000bf05070 */
[----:B------:R-:W-:Y:S02]  /*143b0*/  SHF.R.U32.HI R7, RZ, 0x8, R7 ;  /* 0x00000008ff077819 */ /* 0x000fe40000011607 */
[----:B------:R-:W-:Y:S02]  /*143c0*/  ISETP.NE.AND.EX P0, PT, RZ, UR5, PT, P0 ;  /* 0x00000005ff007c0c */ /* 0x000fe4000bf05300 */
[C---:B0-----:R-:W-:Y:S02]  /*143d0*/  LOP3.LUT R2, R26.reuse, 0xff0000, RZ, 0xc0, !PT ;  /* 0x00ff00001a027812 */ /* 0x041fe400078ec0ff */
[----:B------:R-:W-:Y:S01]  /*143e0*/  LOP3.LUT R16, R26, 0xffff, RZ, 0xc0, !PT ;  /* 0x0000ffff1a107812 */ /* 0x000fe200078ec0ff */
[----:B------:R-:W-:Y:S01]  /*143f0*/  IMAD.MOV.U32 R26, RZ, RZ, R31 ;  /* 0x000000ffff1a7224 */ /* 0x000fe200078e001f */
[----:B------:R-:W-:-:S07]  /*14400*/  LEA.HI R7, R2, R7, RZ, 0x10 ;  /* 0x0000000702077211 */ /* 0x000fce00078f80ff */
[----:B------:R-:W-:Y:S05]  /*14410*/  @!P0 BRA `(.L_x_737) ;  /* 0x0000000000108947 */ /* 0x000fea0003800000 */
[----:B------:R-:W-:-:S04]  /*14420*/  IADD3 R2, P0, R23, UR4, RZ ;  /* 0x0000000417027c10 */ /* 0x000fc8000ff1e0ff */
[----:B------:R-:W-:-:S05]  /*14430*/  IADD3.X R3, R30, UR5, RZ, P0, !PT ;  /* 0x000000051e037c10 */ /* 0x000fca00087fe4ff */
[----:B------:R0:W5:Y:S01]  /*14440*/  LDG.E R8, desc[UR42][R2.64] ;  /* 0x0000002a02087981 */ /* 0x000162000c1e1900 */
[----:B------:R-:W-:Y:S05]  /*14450*/  BRA `(.L_x_738) ;  /* 0x0000000000247947 */ /* 0x000fea0003800000 */
.L_x_737:
[----:B------:R-:W-:Y:S02]  /*14460*/  ULDC.64 UR4, c[0x0][0xa08] ;  /* 0x0002820000047ab9 */ /* 0x000fe40000000a00 */
[----:B------:R-:W-:-:S04]  /*14470*/  ISETP.NE.U32.AND P0, PT, RZ, UR4, PT ;  /* 0x00000004ff007c0c */ /* 0x000fc8000bf05070 */
[----:B------:R-:W-:-:S13]  /*14480*/  ISETP.NE.AND.EX P0, PT, RZ, UR5, PT, P0 ;  /* 0x00000005ff007c0c */ /* 0x000fda000bf05300 */
[----:B------:R-:W-:Y:S05]  /*14490*/  @!P0 BRA `(.L_x_738) ;  /* 0x0000000000148947 */ /* 0x000fea0003800000 */
[----:B------:R-:W0:Y:S02]  /*144a0*/  LDC.64 R2, c[0x0][0xa08] ;  /* 0x00028200ff027b82 */ /* 0x000e240000000a00 */
[----:B0-----:R-:W-:-:S05]  /*144b0*/  IMAD.WIDE R2, R26, 0x4, R2 ;  /* 0x000000041a027825 */ /* 0x001fca00078e0202 */
[----:B------:R-:W2:Y:S04]  /*144c0*/  LDG.E R8, desc[UR42][R2.64] ;  /* 0x0000002a02087981 */ /* 0x000ea8000c1e1900 */
[----:B------:R-:W2:Y:S02]  /*144d0*/  LDG.E R2, desc[UR42][R2.64+0x4] ;  /* 0x0000042a02027981 */ /* 0x000ea4000c1e1900 */
[----:B--2---:R-:W-:-:S07]  /*144e0*/  IMAD.IADD R8, R2, 0x1, -R8 ;  /* 0x0000000102087824 */ /* 0x004fce00078e0a08 */
.L_x_738:
[----:B0-----:R-:W2:Y:S04]  /*144f0*/  @P2 LDG.E R2, desc[UR42][R4.64] ;  /* 0x0000002a04022981 */ /* 0x001ea8000c1e1900 */
[----:B------:R0:W2:Y:S01]  /*14500*/  @P2 LDG.E R4, desc[UR42][R4.64+0x4] ;  /* 0x0000042a04042981 */ /* 0x0000a2000c1e1900 */
[----:B-----5:R-:W-:Y:S01]  /*14510*/  IMAD.IADD R8, R8, 0x1, -R33 ;  /* 0x0000000108087824 */ /* 0x020fe200078e0a21 */
[----:B------:R-:W-:Y:S01]  /*14520*/  BSSY B0, `(.L_x_739) ;  /* 0x000002a000007945 */ /* 0x000fe20003800000 */
[----:B------:R-:W-:Y:S02]  /*14530*/  LOP3.LUT R32, R7, 0xff, RZ, 0xc0, !PT ;  /* 0x000000ff07207812 */ /* 0x000fe400078ec0ff */
[----:B0-----:R-:W-:Y:S01]  /*14540*/  SHF.R.U32.HI R5, RZ, 0x10, R7 ;  /* 0x00000010ff057819 */ /* 0x001fe20000011607 */
[----:B--2---:R-:W-:-:S04]  /*14550*/  @P2 IMAD.IADD R6, R4, 0x1, -R2 ;  /* 0x0000000104062824 */ /* 0x004fc800078e0a02 */
[----:B------:R-:W-:-:S04]  /*14560*/  IMAD.IADD R3, R8, 0x1, R6 ;  /* 0x0000000108037824 */ /* 0x000fc800078e0206 */
[C---:B------:R-:W-:Y:S01]  /*14570*/  VIADD R4, R3.reuse, 0x3f ;  /* 0x0000003f03047836 */ /* 0x040fe20000000000 */
[----:B------:R-:W-:Y:S01]  /*14580*/  ISETP.GE.AND P1, PT, R3, 0x1, PT ;  /* 0x000000010300780c */ /* 0x000fe20003f26270 */
[----:B------:R0:W-:Y:S03]  /*14590*/  STL [R1], R3 ;  /* 0x0000000301007387 */ /* 0x0001e60000100800 */
[----:B------:R-:W-:-:S04]  /*145a0*/  SHF.R.S32.HI R2, RZ, 0x1f, R4 ;  /* 0x0000001fff027819 */ /* 0x000fc80000011404 */
[----:B------:R-:W-:Y:S02]  /*145b0*/  LEA.HI R4, R2, R4, RZ, 0x6 ;  /* 0x0000000402047211 */ /* 0x000fe400078f30ff */
[----:B0-----:R-:W-:Y:S02]  /*145c0*/  MOV R3, RZ ;  /* 0x000000ff00037202 */ /* 0x001fe40000000f00 */
[----:B------:R-:W-:Y:S01]  /*145d0*/  SHF.R.S32.HI R4, RZ, 0x6, R4 ;  /* 0x00000006ff047819 */ /* 0x000fe20000011404 */
[----:B------:R-:W-:Y:S06]  /*145e0*/  @!P1 BRA `(.L_x_740) ;  /* 0x0000000000749947 */ /* 0x000fec0003800000 */
[----:B------:R-:W-:Y:S01]  /*145f0*/  ISETP.NE.AND P0, PT, R5, RZ, PT ;  /* 0x000000ff0500720c */ /* 0x000fe20003f05270 */
[----:B------:R-:W-:-:S03]  /*14600*/  ULDC UR4, c[0x0][0x9f0] ;  /* 0x00027c0000047ab9 */ /* 0x000fc60000000800 */
[----:B------:R-:W-:-:S04]  /*14610*/  SEL R7, R5, UR4, P0 ;  /* 0x0000000405077c07 */ /* 0x000fc80008000000 */
[----:B------:R-:W-:Y:S02]  /*14620*/  IABS R10, R7 ;  /* 0x00000007000a7213 */ /* 0x000fe40000000000 */
        /* <DEDUP_REMOVED lines=25> */
.L_x_740:
[----:B------:R-:W-:Y:S05]  /*147c0*/  BSYNC B0 ;  /* 0x0000000000007941 */ /* 0x000fea0003800000 */
.L_x_739:
[-C--:B------:R-:W-:Y:S01]  /*147d0*/  IMAD R2, R32, R3.reuse, RZ ;  /* 0x0000000320027224 */ /* 0x080fe200078e02ff */
[----:B------:R-:W-:Y:S04]  /*147e0*/  BSSY B0, `(.L_x_741) ;  /* 0x00001a8000007945 */ /* 0x000fe80003800000 */
[C---:B------:R-:W-:Y:S01]  /*147f0*/  VIADDMNMX R3, R2.reuse, R3, R4, PT ;  /* 0x0000000302037246 */ /* 0x040fe20003800104 */
[----:B------:R-:W-:-:S04]  /*14800*/  IMAD R2, R2, 0x40, -R8 ;  /* 0x0000004002027824 */ /* 0x000fc800078e0a08 */
[----:B------:R-:W-:Y:S01]  /*14810*/  IMAD R3, R3, 0x40, -R8 ;  /* 0x0000004003037824 */ /* 0x000fe200078e0a08 */
[----:B------:R-:W-:-:S04]  /*14820*/  VIMNMX R7, RZ, R2, !PT ;  /* 0x00000002ff077248 */ /* 0x000fc80007fe0100 */
[----:B------:R-:W-:-:S04]  /*14830*/  VIMNMX R3, R3, R6, PT ;  /* 0x0000000603037248 */ /* 0x000fc80003fe0100 */
[----:B------:R-:W-:Y:S02]  /*14840*/  ISETP.GT.AND P0, PT, R3, R7, PT ;  /* 0x000000070300720c */ /* 0x000fe40003f04270 */
[----:B------:R-:W-:-:S11]  /*14850*/  SHF.R.U32.HI R7, RZ, 0x6, R7 ;  /* 0x00000006ff077819 */ /* 0x000fd60000011607 */
[----:B------:R-:W-:-:S05]  /*14860*/  @P0 VIADD R2, R3, 0x3f ;  /* 0x0000003f03020836 */ /* 0x000fca0000000000 */
[----:B------:R-:W-:-:S04]  /*14870*/  @P0 SHF.R.S32.HI R3, RZ, 0x1f, R2 ;  /* 0x0000001fff030819 */ /* 0x000fc80000011402 */
[----:B------:R-:W-:Y:S01]  /*14880*/  @P0 LEA.HI R3, R3, R2, RZ, 0x6 ;  /* 0x0000000203030211 */ /* 0x000fe200078f30ff */
[----:B------:R-:W-:-:S03]  /*14890*/  IMAD.MOV.U32 R2, RZ, RZ, R7 ;  /* 0x000000ffff027224 */ /* 0x000fc600078e0007 */
[----:B------:R-:W-:Y:S02]  /*148a0*/  @P0 SHF.R.S32.HI R2, RZ, 0x6, R3 ;  /* 0x00000006ff020819 */ /* 0x000fe40000011403 */
[----:B------:R-:W-:Y:S02]  /*148b0*/  PLOP3.LUT P0, PT, PT, PT, PT, 0x80, 0x0 ;  /* 0x000000000000781c */ /* 0x000fe40003f0f070 */
[----:B------:R-:W-:-:S13]  /*148c0*/  ISETP.GT.AND P3, PT, R2, R7, PT ;  /* 0x000000070200720c */ /* 0x000fda0003f64270 */
[----:B------:R-:W-:Y:S05]  /*148d0*/  @!P3 BRA `(.L_x_742) ;  /* 0x000000180060b947 */ /* 0x000fea0003800000 */
[----:B------:R-:W-:Y:S01]  /*148e0*/  UMOV UR4, 0xffffffff ;  /* 0xffffffff00047882 */ /* 0x000fe20000000000 */
[----:B------:R-:W-:Y:S02]  /*148f0*/  SEL R6, R26, RZ, !P2 ;  /* 0x000000ff1a067207 */ /* 0x000fe40005000000 */
[----:B------:R-:W-:Y:S05]  /*14900*/  BRA.DIV UR4, `(.L_x_743) ;  /* 0x0000006e04347947 */ /* 0x000fea000b800000 */
[----:B------:R-:W0:Y:S02]  /*14910*/  S2R R3, SR_TID.X ;  /* 0x0000000000037919 */ /* 0x000e240000002100 */
[----:B0-----:R-:W-:-:S04]  /*14920*/  SHF.R.U32.HI R3, RZ, 0x5, R3 ;  /* 0x00000005ff037819 */ /* 0x001fc80000011603 */
[----:B------:R-:W-:-:S05]  /*14930*/  LOP3.LUT R3, R3, 0x3, RZ, 0xc0, !PT ;  /* 0x0000000303037812 */ /* 0x000fca00078ec0ff */
[----:B------:R0:W1:Y:S02]  /*14940*/  SHFL.IDX PT, R14, R3, RZ, 0x1f ;  /* 0x00001fff030e7589 */ /* 0x00006400000e0000 */
.L_x_889:
[----:B-1----:R-:W-:Y:S02]  /*14950*/  ISETP.NE.AND P0, PT, R14, RZ, PT ;  /* 0x000000ff0e00720c */ /* 0x002fe40003f05270 */
[----:B------:R-:W-:-:S11]  /*14960*/  PLOP3.LUT P6, PT, PT, PT, PT, 0x8, 0x0 ;  /* 0x000000000000781c */ /* 0x000fd60003fce170 */
[----:B------:R-:W-:Y:S05]  /*14970*/  @P0 BRA `(.L_x_744) ;  /* 0x00000000000c0947 */ /* 0x000fea0003800000 */
[----:B------:R-:W-:-:S03]  /*14980*/  UMOV UR4, 0xffffffff ;  /* 0xffffffff00047882 */ /* 0x000fc60000000000 */
[----:B------:R-:W-:Y:S05]  /*14990*/  BRA.DIV UR4, `(.L_x_745) ;  /* 0x0000006e04447947 */ /* 0x000fea000b800000 */
[----:B------:R-:W-:-:S13]  /*149a0*/  ELECT P6, URZ, PT ;  /* 0x00000000003f782f */ /* 0x000fda00038c0000 */
.L_x_744:
[----:B0-----:R-:W2:Y:S01]  /*149b0*/  LDL R3, [R1+0x20] ;  /* 0x0000200001037983 */ /* 0x001ea20000100800 */
[----:B------:R-:W-:Y:S01]  /*149c0*/  BSSY B1, `(.L_x_746) ;  /* 0x0000008000017945 */ /* 0x000fe20003800000 */
[----:B--2---:R-:W-:-:S05]  /*149d0*/  VIADD R3, R3, 0x1 ;  /* 0x0000000103037836 */ /* 0x004fca0000000000 */
[----:B------:R-:W-:-:S04]  /*149e0*/  LEA.HI R8, R3, R3, RZ, 0x1 ;  /* 0x0000000303087211 */ /* 0x000fc800078f08ff */
[----:B------:R-:W-:-:S05]  /*149f0*/  LOP3.LUT R8, R8, 0xfffffffe, RZ, 0xc0, !PT ;  /* 0xfffffffe08087812 */ /* 0x000fca00078ec0ff */
[----:B------:R-:W-:-:S05]  /*14a00*/  IMAD.IADD R3, R3, 0x1, -R8 ;  /* 0x0000000103037824 */ /* 0x000fca00078e0a08 */
[----:B------:R-:W-:-:S04]  /*14a10*/  SHF.L.U32 R3, R3, 0x1f, RZ ;  /* 0x0000001f03037819 */ /* 0x000fc800000006ff */
[----:B------:R-:W0:Y:S02]  /*14a20*/  SYNCS.PHASECHK.TRANS64.TRYWAIT P0, [R17+URZ+0x28c20], R3 ;  /* 0x028c2003110075a7 */ /* 0x000e24000800017f */
[----:B0-----:R-:W-:Y:S05]  /*14a30*/  @!P0 BRA `(.L_x_747) ;  /* 0x0000006c003c8947 */ /* 0x001fea0003800000 */
.L_x_892:
[----:B------:R-:W-:Y:S05]  /*14a40*/  BSYNC B1 ;  /* 0x0000000000017941 */ /* 0x000fea0003800000 */
.L_x_746:
[----:B------:R-:W-:Y:S04]  /*14a50*/  BSSY B1, `(.L_x_748) ;  /* 0x00000b7000017945 */ /* 0x000fe80003800000 */
[----:B------:R-:W-:Y:S05]  /*14a60*/  @!P6 BRA `(.L_x_749) ;  /* 0x0000000800d4e947 */ /* 0x000fea0003800000 */
[----:B0-----:R-:W-:Y:S01]  /*14a70*/  IMAD R3, R19, 0x8, R17 ;  /* 0x0000000813037824 */ /* 0x001fe200078e0211 */
[----:B------:R-:W-:Y:S01]  /*14a80*/  SHF.L.U32 R8, R29, 0x1f, RZ ;  /* 0x0000001f1d087819 */ /* 0x000fe200000006ff */
[----:B------:R-:W0:Y:S01]  /*14a90*/  S2R R9, SR_TID.X ;  /* 0x0000000000097919 */ /* 0x000e220000002100 */
[----:B------:R-:W-:Y:S02]  /*14aa0*/  BSSY B2, `(.L_x_750) ;  /* 0x0000005000027945 */ /* 0x000fe40003800000 */
[----:B------:R-:W1:Y:S01]  /*14ab0*/  SYNCS.PHASECHK.TRANS64.TRYWAIT P0, [R3+URZ+0x28ca0], R8 ;  /* 0x028ca008030075a7 */ /* 0x000e62000800017f */
[----:B0-----:R-:W-:-:S04]  /*14ac0*/  LOP3.LUT R9, R9, 0x7f, RZ, 0xc0, !PT ;  /* 0x0000007f09097812 */ /* 0x001fc800078ec0ff */
[----:B------:R-:W-:Y:S01]  /*14ad0*/  ISETP.NE.AND P2, PT, R9, RZ, PT ;  /* 0x000000ff0900720c */ /* 0x000fe20003f45270 */
[----:B-1----:R-:W-:-:S12]  /*14ae0*/  @!P0 BRA `(.L_x_751) ;  /* 0x0000006c00248947 */ /* 0x002fd80003800000 */
.L_x_893:
[----:B------:R-:W-:Y:S05]  /*14af0*/  BSYNC B2 ;  /* 0x0000000000027941 */ /* 0x000fea0003800000 */
.L_x_750:
[----:B------:R-:W-:Y:S04]  /*14b00*/  BSSY B2, `(.L_x_752) ;  /* 0x0000009000027945 */ /* 0x000fe80003800000 */
[----:B------:R-:W-:Y:S05]  /*14b10*/  @P2 BRA `(.L_x_753) ;  /* 0x00000000001c2947 */ /* 0x000fea0003800000 */
[----:B------:R-:W1:Y:S01]  /*14b20*/  S2R R10, SR_TID.X ;  /* 0x00000000000a7919 */ /* 0x000e620000002100 */
[----:B------:R-:W-:-:S04]  /*14b30*/  IMAD.MOV.U32 R9, RZ, RZ, 0x2000 ;  /* 0x00002000ff097424 */ /* 0x000fc800078e00ff */
[----:B------:R2:W-:Y:S01]  /*14b40*/  SYNCS.ARRIVE.TRANS64 RZ, [R3+URZ+0x28c90], R9 ;  /* 0x028c900903ff79a7 */ /* 0x0005e2000800003f */
[----:B-1----:R-:W-:-:S04]  /*14b50*/  LOP3.LUT R10, R10, 0x1f, RZ, 0xc0, !PT ;  /* 0x0000001f0a0a7812 */ /* 0x002fc800078ec0ff */
[----:B------:R-:W-:-:S13]  /*14b60*/  ISETP.NE.AND P0, PT, R10, RZ, PT ;  /* 0x000000ff0a00720c */ /* 0x000fda0003f05270 */
[----:B--2---:R-:W-:Y:S05]  /*14b70*/  @!P0 BRA `(.L_x_753) ;  /* 0x0000000000048947 */ /* 0x004fea0003800000 */
[----:B------:R-:W-:Y:S01]  /*14b80*/  BPT.TRAP 0x1 ;  /* 0x000000040000795c */ /* 0x000fe20000300000 */
.L_x_753:
[----:B------:R-:W-:Y:S05]  /*14b90*/  BSYNC B2 ;  /* 0x0000000000027941 */ /* 0x000fea0003800000 */
.L_x_752:
[----:B------:R-:W-:Y:S01]  /*14ba0*/  IMAD.MOV.U32 R14, RZ, RZ, RZ ;  /* 0x000000ffff0e7224 */ /* 0x000fe200078e00ff */
[----:B------:R-:W-:Y:S01]  /*14bb0*/  LEA R10, R19, R17, 0xd ;  /* 0x00000011130a7211 */ /* 0x000fe200078e68ff */
[----:B------:R-:W-:Y:S01]  /*14bc0*/  IMAD R9, R2, 0x40, R0 ;  /* 0x0000004002097824 */ /* 0x000fe200078e0200 */
[----:B------:R-:W-:Y:S01]  /*14bd0*/  UIADD3 UR4, UP0, UR40, 0x570, URZ ;  /* 0x0000057028047890 */ /* 0x000fe2000ff1e03f */
[----:B------:R-:W-:Y:S01]  /*14be0*/  PLOP3.LUT P0, PT, PT, PT, PT, 0x80, 0x0 ;  /* 0x000000000000781c */ /* 0x000fe20003f0f070 */
[----:B------:R-:W-:Y:S01]  /*14bf0*/  VIADD R11, R3, 0x28c90 ;  /* 0x00028c90030b7836 */ /* 0x000fe20000000000 */
[----:B------:R-:W-:Y:S01]  /*14c00*/  R2UR UR10, R14 ;  /* 0x000000000e0a72ca */ /* 0x000fe200000e0000 */
[----:B------:R-:W-:Y:S01]  /*14c10*/  VIADD R9, R9, 0xffffffc0 ;  /* 0xffffffc009097836 */ /* 0x000fe20000000000 */
[----:B------:R-:W-:Y:S01]  /*14c20*/  UIADD3.X UR5, URZ, UR41, URZ, UP0, !UPT ;  /* 0x000000293f057290 */ /* 0x000fe200087fe43f */
[----:B------:R-:W-:Y:S01]  /*14c30*/  VIADD R10, R10, 0x22400 ;  /* 0x000224000a0a7836 */ /* 0x000fe20000000000 */
[----:B------:R-:W-:Y:S01]  /*14c40*/  UMOV UR6, 0x0 ;  /* 0x0000000000067882 */ /* 0x000fe20000000000 */
[----:B------:R-:W-:-:S10]  /*14c50*/  UMOV UR7, 0x12f00000 ;  /* 0x12f0000000077882 */ /* 0x000fd40000000000 */
.L_x_754:
[----:B------:R-:W-:-:S13]  /*14c60*/  @P0 ELECT P3, URZ, PT ;  /* 0x00000000003f082f */ /* 0x000fda0003860000 */
[----:B------:R-:W-:Y:S02]  /*14c70*/  @P3 R2UR UR13, R6 ;  /* 0x00000000060d32ca */ /* 0x000fe400000e0000 */
[----:B------:R-:W-:Y:S02]  /*14c80*/  @P3 R2UR UR12, R16 ;  /* 0x00000000100c32ca */ /* 0x000fe400000e0000 */
[----:B------:R-:W-:Y:S02]  /*14c90*/  @P3 R2UR UR11, R9 ;  /* 0x00000000090b32ca */ /* 0x000fe400000e0000 */
[----:B------:R-:W-:Y:S02]  /*14ca0*/  @P3 R2UR UR9, R11 ;  /* 0x000000000b0932ca */ /* 0x000fe400000e0000 */
[----:B------:R-:W-:Y:S02]  /*14cb0*/  @P3 R2UR UR8, R10 ;  /* 0x000000000a0832ca */ /* 0x000fe400000e0000 */
[----:B------:R-:W-:-:S02]  /*14cc0*/  @P3 PLOP3.LUT P0, PT, P3, PT, PT, 0x8, 0x0 ;  /* 0x000000000000381c */ /* 0x000fc40001f0e170 */
[----:B------:R-:W-:-:S09]  /*14cd0*/  PLOP3.LUT P3, PT, PT, PT, PT, 0x8, 0x0 ;  /* 0x000000000000781c */ /* 0x000fd20003f6e170 */
[----:B------:R1:W-:Y:S02]  /*14ce0*/  UTMALDG.4D [UR8], [UR4], desc[UR6] ;  /* 0x00000608040075b4 */ /* 0x0003e40008019000 */
[----:B-1----:R-:W-:Y:S05]  /*14cf0*/  @P0 BRA.U.ANY `(.L_x_754) ;  /* 0xfffffffd00d80947 */ /* 0x002fea000393ffff */
[----:B------:R-:W1:Y:S01]  /*14d00*/  SYNCS.PHASECHK.TRANS64.TRYWAIT P0, [R3+URZ+0x28cc0], R8 ;  /* 0x028cc008030075a7 */ /* 0x000e62000800017f */
[----:B------:R-:W-:Y:S04]  /*14d10*/  BSSY B2, `(.L_x_755) ;  /* 0x0000002000027945 */ /* 0x000fe80003800000 */
[----:B-1----:R-:W-:Y:S05]  /*14d20*/  @!P0 BRA `(.L_x_756) ;  /* 0x0000006800a88947 */ /* 0x002fea0003800000 */
.L_x_894:
[----:B------:R-:W-:Y:S05]  /*14d30*/  BSYNC B2 ;  /* 0x0000000000027941 */ /* 0x000fea0003800000 */
.L_x_755:
[----:B------:R-:W-:Y:S01]  /*14d40*/  BSSY B2, `(.L_x_757) ;  /* 0x000000b000027945 */ /* 0x000fe20003800000 */
[----:B------:R-:W-:Y:S02]  /*14d50*/  IMAD.MOV.U32 R12, RZ, RZ, 0x0 ;  /* 0x00000000ff0c7424 */ /* 0x000fe400078e00ff */
[----:B------:R-:W-:Y:S01]  /*14d60*/  IMAD.MOV.U32 R13, RZ, RZ, 0x12f00000 ;  /* 0x12f00000ff0d7424 */ /* 0x000fe200078e00ff */
[----:B------:R-:W-:Y:S06]  /*14d70*/  @P2 BRA `(.L_x_758) ;  /* 0x00000000001c2947 */ /* 0x000fec0003800000 */
[----:B------:R-:W2:Y:S01]  /*14d80*/  S2R R10, SR_TID.X ;  /* 0x00000000000a7919 */ /* 0x000ea20000002100 */
[----:B01----:R-:W-:-:S04]  /*14d90*/  IMAD.MOV.U32 R8, RZ, RZ, 0x10000 ;  /* 0x00010000ff087424 */ /* 0x003fc800078e00ff */
[----:B------:R3:W-:Y:S01]  /*14da0*/  SYNCS.ARRIVE.TRANS64 RZ, [R3+URZ+0x28cb0], R8 ;  /* 0x028cb00803ff79a7 */ /* 0x0007e2000800003f */
[----:B--2---:R-:W-:-:S04]  /*14db0*/  LOP3.LUT R10, R10, 0x1f, RZ, 0xc0, !PT ;  /* 0x0000001f0a0a7812 */ /* 0x004fc800078ec0ff */
[----:B------:R-:W-:-:S13]  /*14dc0*/  ISETP.NE.AND P0, PT, R10, RZ, PT ;  /* 0x000000ff0a00720c */ /* 0x000fda0003f05270 */
[----:B---3--:R-:W-:Y:S05]  /*14dd0*/  @!P0 BRA `(.L_x_758) ;  /* 0x0000000000048947 */ /* 0x008fea0003800000 */
[----:B------:R-:W-:Y:S01]  /*14de0*/  BPT.TRAP 0x1 ;  /* 0x000000040000795c */ /* 0x000fe20000300000 */
.L_x_758:
[----:B------:R-:W-:Y:S05]  /*14df0*/  BSYNC B2 ;  /* 0x0000000000027941 */ /* 0x000fea0003800000 */
.L_x_757:
[----:B------:R-:W-:Y:S01]  /*14e00*/  R2UR UR10, R14 ;  /* 0x000000000e0a72ca */ /* 0x000fe200000e0000 */
[----:B01----:R-:W-:Y:S01]  /*14e10*/  IMAD R8, R19, 0x10000, R17 ;  /* 0x0001000013087824 */ /* 0x003fe200078e0211 */
[----:B------:R-:W-:Y:S01]  /*14e20*/  R2UR UR6, R12 ;  /* 0x000000000c0672ca */ /* 0x000fe200000e0000 */
[----:B------:R-:W-:Y:S01]  /*14e30*/  UIADD3 UR4, UP0, UR40, 0x670, URZ ;  /* 0x0000067028047890 */ /* 0x000fe2000ff1e03f */
[----:B------:R-:W-:Y:S01]  /*14e40*/  R2UR UR7, R13 ;  /* 0x000000000d0772ca */ /* 0x000fe200000e0000 */
[----:B------:R-:W-:Y:S01]  /*14e50*/  VIADD R3, R3, 0x28cb0 ;  /* 0x00028cb003037836 */ /* 0x000fe20000000000 */
[----:B------:R-:W-:Y:S01]  /*14e60*/  PLOP3.LUT P0, PT, PT, PT, PT, 0x80, 0x0 ;  /* 0x000000000000781c */ /* 0x000fe20003f0f070 */
[----:B------:R-:W-:Y:S01]  /*14e70*/  VIADD R10, R8, 0x400 ;  /* 0x00000400080a7836 */ /* 0x000fe20000000000 */
[----:B------:R-:W-:-:S12]  /*14e80*/  UIADD3.X UR5, URZ, UR41, URZ, UP0, !UPT ;  /* 0x000000293f057290 */ /* 0x000fd800087fe43f */
.L_x_759:
        /* <DEDUP_REMOVED lines=9> */
[----:B0-----:R-:W-:Y:S05]  /*14f20*/  @P0 BRA.U.ANY `(.L_x_759) ;  /* 0xfffffffd00d80947 */ /* 0x001fea000393ffff */
[----:B------:R-:W-:Y:S01]  /*14f30*/  R2UR UR6, R12 ;  /* 0x000000000c0672ca */ /* 0x000fe200000e0000 */
[----:B------:R-:W-:Y:S01]  /*14f40*/  VIADD R10, R8, 0x2400 ;  /* 0x00002400080a7836 */ /* 0x000fe20000000000 */
[----:B------:R-:W-:Y:S01]  /*14f50*/  R2UR UR7, R13 ;  /* 0x000000000d0772ca */ /* 0x000fe200000e0000 */
[----:B------:R-:W-:Y:S01]  /*14f60*/  UMOV UR10, 0x40 ;  /* 0x00000040000a7882 */ /* 0x000fe20000000000 */
[----:B------:R-:W-:-:S13]  /*14f70*/  PLOP3.LUT P0, PT, PT, PT, PT, 0x80, 0x0 ;  /* 0x000000000000781c */ /* 0x000fda0003f0f070 */
.L_x_760:
        /* <DEDUP_REMOVED lines=15> */
.L_x_761:
        /* <DEDUP_REMOVED lines=15> */
.L_x_762:
        /* <DEDUP_REMOVED lines=15> */
.L_x_763:
        /* <DEDUP_REMOVED lines=15> */
.L_x_764:
        /* <DEDUP_REMOVED lines=15> */
.L_x_765:
        /* <DEDUP_REMOVED lines=15> */
.L_x_766:
        /* <DEDUP_REMOVED lines=10> */
.L_x_749:
[----:B------:R-:W-:Y:S05]  /*155c0*/  BSYNC B1 ;  /* 0x0000000000017941 */ /* 0x000fea0003800000 */
.L_x_748:
[----:B------:R-:W-:Y:S01]  /*155d0*/  VIADD R11, R2, 0xfffffffe ;  /* 0xfffffffe020b7836 */ /* 0x000fe20000000000 */
[----:B------:R-:W-:Y:S01]  /*155e0*/  PLOP3.LUT P0, PT, PT, PT, PT, 0x8, 0x0 ;  /* 0x000000000000781c */ /* 0x000fe20003f0e170 */
[----:B------:R-:W-:-:S03]  /*155f0*/  VIADD R19, R19, 0x1 ;  /* 0x0000000113137836 */ /* 0x000fc60000000000 */
[----:B------:R-:W-:Y:S02]  /*15600*/  ISETP.GE.AND P3, PT, R11, R7, PT ;  /* 0x000000070b00720c */ /* 0x000fe40003f66270 */
[----:B------:R-:W-:-:S04]  /*15610*/  ISETP.NE.AND P2, PT, R19, 0x2, PT ;  /* 0x000000021300780c */ /* 0x000fc80003f45270 */
[----:B------:R-:W-:Y:S02]  /*15620*/  SEL R2, RZ, 0x1, P2 ;  /* 0x00000001ff027807 */ /* 0x000fe40001000000 */
[----:B------:R-:W-:Y:S02]  /*15630*/  SEL R19, R19, RZ, P2 ;  /* 0x000000ff13137207 */ /* 0x000fe40001000000 */
[----:B------:R-:W-:-:S03]  /*15640*/  LOP3.LUT R29, R29, R2, RZ, 0x3c, !PT ;  /* 0x000000021d1d7212 */ /* 0x000fc600078e3cff */
[----:B------:R-:W-:Y:S05]  /*15650*/  @!P3 BRA `(.L_x_742) ;  /* 0x0000000c0000b947 */ /* 0x000fea0003800000 */
.L_x_786:
[----:B------:R-:W-:Y:S05]  /*15660*/  YIELD ;  /* 0x0000000000007946 */ /* 0x000fea0003800000 */
[----:B------:R-:W-:Y:S04]  /*15670*/  BSSY B1, `(.L_x_767) ;  /* 0x00000b6000017945 */ /* 0x000fe80003800000 */
[----:B------:R-:W-:Y:S05]  /*15680*/  @!P6 BRA `(.L_x_768) ;  /* 0x0000000800d0e947 */ /* 0x000fea0003800000 */
[----:B------:R-:W-:Y:S01]  /*15690*/  IMAD R8, R19, 0x8, R17 ;  /* 0x0000000813087824 */ /* 0x000fe200078e0211 */
[----:B------:R-:W-:Y:S01]  /*156a0*/  SHF.L.U32 R2, R29, 0x1f, RZ ;  /* 0x0000001f1d027819 */ /* 0x000fe200000006ff */
[----:B0-----:R-:W0:Y:S01]  /*156b0*/  S2R R3, SR_TID.X ;  /* 0x0000000000037919 */ /* 0x001e220000002100 */
[----:B------:R-:W-:Y:S02]  /*156c0*/  BSSY B2, `(.L_x_769) ;  /* 0x0000005000027945 */ /* 0x000fe40003800000 */
[----:B------:R-:W1:Y:S01]  /*156d0*/  SYNCS.PHASECHK.TRANS64.TRYWAIT P2, [R8+URZ+0x28ca0], R2 ;  /* 0x028ca002080075a7 */ /* 0x000e62000804017f */
[----:B0-----:R-:W-:-:S04]  /*156e0*/  LOP3.LUT R3, R3, 0x7f, RZ, 0xc0, !PT ;  /* 0x0000007f03037812 */ /* 0x001fc800078ec0ff */
[----:B------:R-:W-:Y:S01]  /*156f0*/  ISETP.NE.AND P3, PT, R3, RZ, PT ;  /* 0x000000ff0300720c */ /* 0x000fe20003f65270 */
[----:B-1----:R-:W-:-:S12]  /*15700*/  @!P2 BRA `(.L_x_770) ;  /* 0x000000600044a947 */ /* 0x002fd80003800000 */
.L_x_895:
[----:B------:R-:W-:Y:S05]  /*15710*/  BSYNC B2 ;  /* 0x0000000000027941 */ /* 0x000fea0003800000 */
.L_x_769:
[----:B------:R-:W-:Y:S04]  /*15720*/  BSSY B2, `(.L_x_771) ;  /* 0x0000009000027945 */ /* 0x000fe80003800000 */
[----:B------:R-:W-:Y:S05]  /*15730*/  @P3 BRA `(.L_x_772) ;  /* 0x00000000001c3947 */ /* 0x000fea0003800000 */
[----:B------:R-:W1:Y:S01]  /*15740*/  S2R R9, SR_TID.X ;  /* 0x0000000000097919 */ /* 0x000e620000002100 */
[----:B------:R-:W-:-:S04]  /*15750*/  MOV R3, 0x2000 ;  /* 0x0000200000037802 */ /* 0x000fc80000000f00 */
[----:B------:R2:W-:Y:S01]  /*15760*/  SYNCS.ARRIVE.TRANS64 RZ, [R8+URZ+0x28c90], R3 ;  /* 0x028c900308ff79a7 */ /* 0x0005e2000800003f */
[----:B-1----:R-:W-:-:S04]  /*15770*/  LOP3.LUT R9, R9, 0x1f, RZ, 0xc0, !PT ;  /* 0x0000001f09097812 */ /* 0x002fc800078ec0ff */
[----:B------:R-:W-:-:S13]  /*15780*/  ISETP.NE.AND P2, PT, R9, RZ, PT ;  /* 0x000000ff0900720c */ /* 0x000fda0003f45270 */
[----:B--2---:R-:W-:Y:S05]  /*15790*/  @!P2 BRA `(.L_x_772) ;  /* 0x000000000004a947 */ /* 0x004fea0003800000 */
[----:B------:R-:W-:Y:S01]  /*157a0*/  BPT.TRAP 0x1 ;  /* 0x000000040000795c */ /* 0x000fe20000300000 */
.L_x_772:
[----:B------:R-:W-:Y:S05]  /*157b0*/  BSYNC B2 ;  /* 0x0000000000027941 */ /* 0x000fea0003800000 */
.L_x_771:
[----:B------:R-:W-:Y:S01]  /*157c0*/  IMAD.MOV.U32 R12, RZ, RZ, RZ ;  /* 0x000000ffff0c7224 */ /* 0x000fe200078e00ff */
[----:B------:R-:W-:Y:S01]  /*157d0*/  UIADD3 UR4, UP0, UR40, 0x570, URZ ;  /* 0x0000057028047890 */ /* 0x000fe2000ff1e03f */
[----:B------:R-:W-:Y:S01]  /*157e0*/  IMAD R3, R19, 0x2000, R17 ;  /* 0x0000200013037824 */ /* 0x000fe200078e0211 */
[----:B------:R-:W-:Y:S01]  /*157f0*/  PLOP3.LUT P2, PT, PT, PT, PT, 0x80, 0x0 ;  /* 0x000000000000781c */ /* 0x000fe20003f4f070 */
[----:B------:R-:W-:Y:S01]  /*15800*/  IMAD R10, R11, 0x40, R0 ;  /* 0x000000400b0a7824 */ /* 0x000fe200078e0200 */
[----:B------:R-:W-:Y:S01]  /*15810*/  R2UR UR10, R12 ;  /* 0x000000000c0a72ca */ /* 0x000fe200000e0000 */
[----:B------:R-:W-:Y:S01]  /*15820*/  VIADD R3, R3, 0x22400 ;  /* 0x0002240003037836 */ /* 0x000fe20000000000 */
[----:B------:R-:W-:Y:S01]  /*15830*/  UIADD3.X UR5, URZ, UR41, URZ, UP0, !UPT ;  /* 0x000000293f057290 */ /* 0x000fe200087fe43f */
[----:B------:R-:W-:Y:S01]  /*15840*/  VIADD R9, R8, 0x28c90 ;  /* 0x00028c9008097836 */ /* 0x000fe20000000000 */
[----:B------:R-:W-:Y:S01]  /*15850*/  UMOV UR6, 0x0 ;  /* 0x0000000000067882 */ /* 0x000fe20000000000 */
[----:B------:R-:W-:-:S10]  /*15860*/  UMOV UR7, 0x12f00000 ;  /* 0x12f0000000077882 */ /* 0x000fd40000000000 */
.L_x_773:
        /* <DEDUP_REMOVED lines=13> */
.L_x_896:
[----:B------:R-:W-:Y:S05]  /*15940*/  BSYNC B2 ;  /* 0x0000000000027941 */ /* 0x000fea0003800000 */
.L_x_774:
[----:B------:R-:W-:Y:S01]  /*15950*/  BSSY B2, `(.L_x_776) ;  /* 0x000000b000027945 */ /* 0x000fe20003800000 */
[----:B01----:R-:W-:Y:S02]  /*15960*/  IMAD.MOV.U32 R2, RZ, RZ, 0x0 ;  /* 0x00000000ff027424 */ /* 0x003fe400078e00ff */
[----:B------:R-:W-:Y:S01]  /*15970*/  IMAD.MOV.U32 R3, RZ, RZ, 0x12f00000 ;  /* 0x12f00000ff037424 */ /* 0x000fe200078e00ff */
[----:B------:R-:W-:Y:S06]  /*15980*/  @P3 BRA `(.L_x_777) ;  /* 0x00000000001c3947 */ /* 0x000fec0003800000 */
[----:B------:R-:W0:Y:S01]  /*15990*/  S2R R13, SR_TID.X ;  /* 0x00000000000d7919 */ /* 0x000e220000002100 */
[----:B------:R-:W-:-:S04]  /*159a0*/  IMAD.MOV.U32 R9, RZ, RZ, 0x10000 ;  /* 0x00010000ff097424 */ /* 0x000fc800078e00ff */
[----:B------:R1:W-:Y:S01]  /*159b0*/  SYNCS.ARRIVE.TRANS64 RZ, [R8+URZ+0x28cb0], R9 ;  /* 0x028cb00908ff79a7 */ /* 0x0003e2000800003f */
[----:B0-----:R-:W-:-:S04]  /*159c0*/  LOP3.LUT R13, R13, 0x1f, RZ, 0xc0, !PT ;  /* 0x0000001f0d0d7812 */ /* 0x001fc800078ec0ff */
[----:B------:R-:W-:-:S13]  /*159d0*/  ISETP.NE.AND P2, PT, R13, RZ, PT ;  /* 0x000000ff0d00720c */ /* 0x000fda0003f45270 */
[----:B-1----:R-:W-:Y:S05]  /*159e0*/  @!P2 BRA `(.L_x_777) ;  /* 0x000000000004a947 */ /* 0x002fea0003800000 */
[----:B------:R-:W-:Y:S01]  /*159f0*/  BPT.TRAP 0x1 ;  /* 0x000000040000795c */ /* 0x000fe20000300000 */
.L_x_777:
[----:B------:R-:W-:Y:S05]  /*15a00*/  BSYNC B2 ;  /* 0x0000000000027941 */ /* 0x000fea0003800000 */
.L_x_776:
[----:B------:R-:W-:Y:S01]  /*15a10*/  R2UR UR6, R2 ;  /* 0x00000000020672ca */ /* 0x000fe200000e0000 */
[----:B------:R-:W-:Y:S01]  /*15a20*/  IMAD R9, R19, 0x10000, R17 ;  /* 0x0001000013097824 */ /* 0x000fe200078e0211 */
[----:B------:R-:W-:Y:S01]  /*15a30*/  R2UR UR7, R3 ;  /* 0x00000000030772ca */ /* 0x000fe200000e0000 */
[----:B------:R-:W-:Y:S01]  /*15a40*/  UIADD3 UR4, UP0, UR40, 0x670, URZ ;  /* 0x0000067028047890 */ /* 0x000fe2000ff1e03f */
[----:B------:R-:W-:Y:S01]  /*15a50*/  R2UR UR10, R12 ;  /* 0x000000000c0a72ca */ /* 0x000fe200000e0000 */
[----:B------:R-:W-:Y:S01]  /*15a60*/  VIADD R8, R8, 0x28cb0 ;  /* 0x00028cb008087836 */ /* 0x000fe20000000000 */
[----:B------:R-:W-:Y:S01]  /*15a70*/  PLOP3.LUT P2, PT, PT, PT, PT, 0x80, 0x0 ;  /* 0x000000000000781c */ /* 0x000fe20003f4f070 */
[----:B------:R-:W-:Y:S01]  /*15a80*/  VIADD R12, R9, 0x400 ;  /* 0x00000400090c7836 */ /* 0x000fe20000000000 */
[----:B------:R-:W-:-:S12]  /*15a90*/  UIADD3.X UR5, URZ, UR41, URZ, UP0, !UPT ;  /* 0x000000293f057290 */ /* 0x000fd800087fe43f */
.L_x_778:
        /* <DEDUP_REMOVED lines=15> */
.L_x_779:
        /* <DEDUP_REMOVED lines=15> */
.L_x_780:
        /* <DEDUP_REMOVED lines=15> */
.L_x_781:
        /* <DEDUP_REMOVED lines=15> */
.L_x_782:
        /* <DEDUP_REMOVED lines=15> */
.L_x_783:
        /* <DEDUP_REMOVED lines=15> */
.L_x_784:
        /* <DEDUP_REMOVED lines=15> */
.L_x_785:
        /* <DEDUP_REMOVED lines=10> */
.L_x_768:
[----:B------:R-:W-:Y:S05]  /*161d0*/  BSYNC B1 ;  /* 0x0000000000017941 */ /* 0x000fea0003800000 */
.L_x_767:
[----:B------:R-:W-:Y:S01]  /*161e0*/  ISETP.GT.AND P3, PT, R11, R7, PT ;  /* 0x000000070b00720c */ /* 0x000fe20003f64270 */
[----:B------:R-:W-:Y:S01]  /*161f0*/  VIADD R19, R19, 0x1 ;  /* 0x0000000113137836 */ /* 0x000fe20000000000 */
[----:B------:R-:W-:-:S04]  /*16200*/  IADD3 R11, R11, -0x1, RZ ;  /* 0xffffffff0b0b7810 */ /* 0x000fc80007ffe0ff */
[----:B------:R-:W-:-:S04]  /*16210*/  ISETP.NE.AND P2, PT, R19, 0x2, PT ;  /* 0x000000021300780c */ /* 0x000fc80003f45270 */
[----:B------:R-:W-:Y:S02]  /*16220*/  SEL R2, RZ, 0x1, P2 ;  /* 0x00000001ff027807 */ /* 0x000fe40001000000 */
[----:B------:R-:W-:Y:S02]  /*16230*/  SEL R19, R19, RZ, P2 ;  /* 0x000000ff13137207 */ /* 0x000fe40001000000 */
[----:B------:R-:W-:Y:S01]  /*16240*/  LOP3.LUT R29, R29, R2, RZ, 0x3c, !PT ;  /* 0x000000021d1d7212 */ /* 0x000fe200078e3cff */
[----:B------:R-:W-:Y:S06]  /*16250*/  @P3 BRA `(.L_x_786) ;  /* 0xfffffff400003947 */ /* 0x000fec000383ffff */
.L_x_742:
[----:B------:R-:W-:Y:S05]  /*16260*/  BSYNC B0 ;  /* 0x0000000000007941 */ /* 0x000fea0003800000 */
.L_x_741:
[----:B------:R-:W-:Y:S05]  /*16270*/  @!P0 WARPSYNC.ALL ;  /* 0x0000000000008948 */ /* 0x000fea0003800000 */
[----:B------:R-:W-:Y:S01]  /*16280*/  @!P0 BAR.SYNC.DEFER_BLOCKING 0xc, 0x180 ;  /* 0x0306000000008b1d */ /* 0x000fe20000010000 */
[----:B------:R-:W-:-:S05]  /*16290*/  IMAD.MOV.U32 R0, RZ, RZ, RZ ;  /* 0x000000ffff007224 */ /* 0x000fca00078e00ff */
[----:B------:R-:W-:Y:S04]  /*162a0*/  BSSY B0, `(.L_x_787) ;  /* 0x000001e000007945 */ /* 0x000fe80003800000 */
[----:B------:R-:W-:Y:S05]  /*162b0*/  @!P1 BRA `(.L_x_788) ;  /* 0x0000000000709947 */ /* 0x000fea0003800000 */
[----:B------:R-:W-:-:S13]  /*162c0*/  ISETP.NE.AND P0, PT, R5, RZ, PT ;  /* 0x000000ff0500720c */ /* 0x000fda0003f05270 */
[----:B------:R-:W1:Y:S02]  /*162d0*/  @!P0 LDC R5, c[0x0][0x9f0] ;  /* 0x00027c00ff058b82 */ /* 0x000e640000000800 */
[-C--:B-1----:R-:W-:Y:S02]  /*162e0*/  IABS R0, R5.reuse ;  /* 0x0000000500007213 */ /* 0x082fe40000000000 */
[----:B------:R-:W-:Y:S02]  /*162f0*/  IABS R7, R5 ;  /* 0x0000000500077213 */ /* 0x000fe40000000000 */
[----:B------:R-:W1:Y:S03]  /*16300*/  I2F.RP R2, R0 ;  /* 0x0000000000027306 */ /* 0x000e660000209400 */
[----:B------:R-:W-:-:S05]  /*16310*/  IMAD.MOV R7, RZ, RZ, -R7 ;  /* 0x000000ffff077224 */ /* 0x000fca00078e0a07 */
[----:B-1----:R-:W1:Y:S02]  /*16320*/  MUFU.RCP R2, R2 ;  /* 0x0000000200027308 */ /* 0x002e640000001000 */
[----:B-1----:R-:W-:-:S06]  /*16330*/  VIADD R2, R2, 0xffffffe ;  /* 0x0ffffffe02027836 */ /* 0x002fcc0000000000 */
[----:B0-----:R-:W0:Y:S02]  /*16340*/  F2I.FTZ.U32.TRUNC.NTZ R3, R2 ;  /* 0x0000000200037305 */ /* 0x001e24000021f000 */
[----:B0-----:R-:W-:-:S04]  /*16350*/  IMAD.MOV R2, RZ, RZ, -R3 ;  /* 0x000000ffff027224 */ /* 0x001fc800078e0a03 */
[----:B------:R-:W-:Y:S02]  /*16360*/  IMAD R6, R2, R0, RZ ;  /* 0x0000000002067224 */ /* 0x000fe400078e02ff */
[----:B------:R-:W-:-:S04]  /*16370*/  IMAD.MOV.U32 R2, RZ, RZ, RZ ;  /* 0x000000ffff027224 */ /* 0x000fc800078e00ff */
[----:B------:R-:W-:Y:S01]  /*16380*/  IMAD.HI.U32 R6, R3, R6, R2 ;  /* 0x0000000603067227 */ /* 0x000fe200078e0002 */
[----:B------:R-:W-:-:S04]  /*16390*/  IADD3 R3, R4, -0x1, R5 ;  /* 0xffffffff04037810 */ /* 0x000fc80007ffe005 */
[----:B------:R-:W-:Y:S02]  /*163a0*/  IABS R2, R3 ;  /* 0x0000000300027213 */ /* 0x000fe40000000000 */
[----:B------:R-:W-:-:S03]  /*163b0*/  LOP3.LUT R3, R3, R5, RZ, 0x3c, !PT ;  /* 0x0000000503037212 */ /* 0x000fc600078e3cff */
[----:B------:R-:W-:Y:S01]  /*163c0*/  IMAD.HI.U32 R6, R6, R2, RZ ;  /* 0x0000000206067227 */ /* 0x000fe200078e00ff */
[----:B------:R-:W-:-:S03]  /*163d0*/  ISETP.GE.AND P2, PT, R3, RZ, PT ;  /* 0x000000ff0300720c */ /* 0x000fc60003f46270 */
        /* <DEDUP_REMOVED lines=10> */
.L_x_788:
[----:B------:R-:W-:Y:S05]  /*16480*/  BSYNC B0 ;  /* 0x0000000000007941 */ /* 0x000fea0003800000 */
.L_x_787:
[-C--:B------:R-:W-:Y:S01]  /*16490*/  IMAD R32, R32, R0.reuse, RZ ;  /* 0x0000000020207224 */ /* 0x080fe200078e02ff */
[----:B------:R-:W-:Y:S04]  /*164a0*/  BSSY B7, `(.L_x_789) ;  /* 0x000036e000077945 */ /* 0x000fe80003800000 */
[----:B------:R-:W-:-:S04]  /*164b0*/  VIADDMNMX R2, R32, R0, R4, PT ;  /* 0x0000000020027246 */ /* 0x000fc80003800104 */
[----:B------:R-:W-:Y:S01]  /*164c0*/  ISETP.GT.AND P0, PT, R2, R32, PT ;  /* 0x000000200200720c */ /* 0x000fe20003f04270 */
[----:B------:R1:W-:-:S12]  /*164d0*/  STL [R1+0x18], R2 ;  /* 0x0000180201007387 */ /* 0x0003d80000100800 */
[----:B-1----:R-:W-:Y:S05]  /*164e0*/  @P0 BRA `(.L_x_790) ;  /* 0x0000000000440947 */ /* 0x002fea0003800000 */
[----:B------:R-:W1:Y:S02]  /*164f0*/  S2R R2, SR_TID.X ;  /* 0x0000000000027919 */ /* 0x000e640000002100 */
[----:B-1----:R-:W-:-:S04]  /*16500*/  LOP3.LUT R2, R2, 0x7f, RZ, 0xc0, !PT ;  /* 0x0000007f02027812 */ /* 0x002fc800078ec0ff */
[----:B------:R-:W-:-:S13]  /*16510*/  ISETP.NE.AND P0, PT, R2, RZ, PT ;  /* 0x000000ff0200720c */ /* 0x000fda0003f05270 */
[----:B------:R-:W-:Y:S05]  /*16520*/  @P0 BRA `(.L_x_791) ;  /* 0x0000003400940947 */ /* 0x000fea0003800000 */
[----:B------:R-:W1:Y:S01]  /*16530*/  S2R R5, SR_LANEID ;  /* 0x0000000000057919 */ /* 0x000e620000000000 */
[----:B------:R-:W-:Y:S01]  /*16540*/  VOTEU.ANY UR4, UPT, PT ;  /* 0x0000000000047886 */ /* 0x000fe200038e0100 */
[----:B0-----:R-:W0:Y:S01]  /*16550*/  LDC.64 R2, c[0x0][0xc60] ;  /* 0x00031800ff027b82 */ /* 0x001e220000000a00 */
[----:B------:R-:W1:Y:S02]  /*16560*/  FLO.U32 R0, UR4 ;  /* 0x0000000400007d00 */ /* 0x000e6400080e0000 */
[----:B-1----:R-:W-:-:S06]  /*16570*/  ISETP.EQ.U32.AND P0, PT, R0, R5, PT ;  /* 0x000000050000720c */ /* 0x002fcc0003f02070 */
[----:B------:R-:W0:Y:S07]  /*16580*/  POPC R5, UR4 ;  /* 0x0000000400057d09 */ /* 0x000e2e0008000000 */
[----:B0-----:R-:W2:Y:S01]  /*16590*/  @P0 ATOMG.E.ADD.STRONG.GPU PT, R3, desc[UR42][R2.64], R5 ;  /* 0x00000005020309a8 */ /* 0x001ea200081ee1ea */
[----:B------:R-:W0:Y:S02]  /*165a0*/  S2R R4, SR_LTMASK ;  /* 0x0000000000047919 */ /* 0x000e240000003900 */
[----:B0-----:R-:W-:-:S04]  /*165b0*/  LOP3.LUT R4, R4, UR4, RZ, 0xc0, !PT ;  /* 0x0000000404047c12 */ /* 0x001fc8000f8ec0ff */
[----:B------:R-:W0:Y:S01]  /*165c0*/  POPC R7, R4 ;  /* 0x0000000400077309 */ /* 0x000e220000000000 */
[----:B--2---:R-:W0:Y:S02]  /*165d0*/  SHFL.IDX PT, R0, R3, R0, 0x1f ;  /* 0x00001f0003007589 */ /* 0x004e2400000e0000 */
[----:B0-----:R-:W-:Y:S01]  /*165e0*/  IADD3 R24, R0, UR37, R7 ;  /* 0x0000002500187c10 */ /* 0x001fe2000fffe007 */
[----:B------:R-:W-:Y:S06]  /*165f0*/  BRA `(.L_x_791) ;  /* 0x0000003400607947 */ /* 0x000fec0003800000 */
.L_x_790:
        /* <DEDUP_REMOVED lines=8> */
[----:B------:R-:W-:Y:S01]  /*16680*/  IMAD.U32 R4, RZ, RZ, UR6 ;  /* 0x00000006ff047e24 */ /* 0x000fe2000f8e00ff */
[----:B------:R-:W-:Y:S01]  /*16690*/  MOV R13, RZ ;  /* 0x000000ff000d7202 */ /* 0x000fe20000000f00 */
[----:B0-----:R-:W0:Y:S01]  /*166a0*/  LDC.64 R2, c[0x4][R2] ;  /* 0x0100000002027b82 */ /* 0x001e220000000a00 */
[----:B------:R-:W-:Y:S02]  /*166b0*/  IMAD.U32 R5, RZ, RZ, UR7 ;  /* 0x00000007ff057e24 */ /* 0x000fe4000f8e00ff */
[----:B------:R-:W-:Y:S02]  /*166c0*/  IMAD.U32 R6, RZ, RZ, UR8 ;  /* 0x00000008ff067e24 */ /* 0x000fe4000f8e00ff */
[----:B------:R-:W-:-:S02]  /*166d0*/  IMAD.U32 R7, RZ, RZ, UR9 ;  /* 0x00000009ff077e24 */ /* 0x000fc4000f8e00ff */
[----:B------:R-:W-:Y:S02]  /*166e0*/  IMAD.U32 R10, RZ, RZ, UR4 ;  /* 0x00000004ff0a7e24 */ /* 0x000fe4000f8e00ff */
[----:B------:R-:W-:Y:S02]  /*166f0*/  IMAD.U32 R11, RZ, RZ, UR5 ;  /* 0x00000005ff0b7e24 */ /* 0x000fe4000f8e00ff */
[----:B------:R-:W-:Y:S02]  /*16700*/  IMAD.MOV.U32 R8, RZ, RZ, 0x70 ;  /* 0x00000070ff087424 */ /* 0x000fe400078e00ff */
[----:B------:R-:W-:-:S07]  /*16710*/  IMAD.MOV.U32 R12, RZ, RZ, 0x1 ;  /* 0x00000001ff0c7424 */ /* 0x000fce00078e00ff */
[----:B------:R-:W-:-:S07]  /*16720*/  LEPC R20, `(.L_x_793) ;  /* 0x000000001014794e */ /* 0x000fce0000000000 */
[----:B0-----:R-:W-:Y:S05]  /*16730*/  CALL.ABS.NOINC R2 ;  /* 0x0000000002007343 */ /* 0x001fea0003c00000 */
.L_x_793:
[----:B------:R-:W-:Y:S05]  /*16740*/  BSYNC B6 ;  /* 0x0000000000067941 */ /* 0x000fea0003800000 */
.L_x_792:
        /* <DEDUP_REMOVED lines=8> */
[----:B0-----:R0:W1:Y:S01]  /*167d0*/  LDC.64 R2, c[0x4][R34] ;  /* 0x0100000022027b82 */ /* 0x0010620000000a00 */
        /* <DEDUP_REMOVED lines=11> */
.L_x_796:
        /* <DEDUP_REMOVED lines=15> */
.L_x_795:
[----:B------:R-:W-:Y:S05]  /*16980*/  BSYNC B6 ;  /* 0x0000000000067941 */ /* 0x000fea0003800000 */
.L_x_794:
[----:B------:R-:W2:Y:S01]  /*16990*/  LDL R34, [R1+0x18] ;  /* 0x0000180001227983 */ /* 0x000ea20000100800 */
[----:B------:R-:W-:Y:S01]  /*169a0*/  ULDC.64 UR4, c[0x0][0x9f8] ;  /* 0x00027e0000047ab9 */ /* 0x000fe20000000a00 */
[----:B------:R-:W1:Y:S02]  /*169b0*/  LDC R8, c[0x0][0x430] ;  /* 0x00010c00ff087b82 */ /* 0x000e640000000800 */
[----:B------:R-:W3:Y:S01]  /*169c0*/  LDL R20, [R1] ;  /* 0x0000000001147983 */ /* 0x000ee20000100800 */
[----:B------:R-:W-:Y:S01]  /*169d0*/  ISETP.NE.U32.AND P0, PT, RZ, UR4, PT ;  /* 0x00000004ff007c0c */ /* 0x000fe2000bf05070 */
[----:B------:R-:W4:Y:S03]  /*169e0*/  S2R R21, SR_TID.X ;  /* 0x0000000000157919 */ /* 0x000f260000002100 */
[----:B------:R-:W-:-:S13]  /*169f0*/  ISETP.NE.AND.EX P0, PT, RZ, UR5, PT, P0 ;  /* 0x00000005ff007c0c */ /* 0x000fda000bf05300 */
[----:B------:R-:W-:Y:S01]  /*16a00*/  @P0 IADD3 R2, P1, R23, UR4, RZ ;  /* 0x0000000417020c10 */ /* 0x000fe2000ff3e0ff */
[----:B------:R-:W-:-:S03]  /*16a10*/  ULDC UR4, c[0x0][0x320] ;  /* 0x0000c80000047ab9 */ /* 0x000fc60000000800 */
[----:B0-----:R-:W-:-:S05]  /*16a20*/  @P0 IADD3.X R3, R30, UR5, RZ, P1, !PT ;  /* 0x000000051e030c10 */ /* 0x001fca0008ffe4ff */
[----:B------:R0:W3:Y:S01]  /*16a30*/  @P0 LDG.E R26, desc[UR42][R2.64] ;  /* 0x0000002a021a0981 */ /* 0x0000e2000c1e1900 */
[----:B----4-:R-:W-:-:S04]  /*16a40*/  LOP3.LUT R21, R21, 0x7f, RZ, 0xc0, !PT ;  /* 0x0000007f15157812 */ /* 0x010fc800078ec0ff */
[----:B------:R-:W-:Y:S02]  /*16a50*/  SHF.R.U32.HI R0, RZ, 0x3, R21 ;  /* 0x00000003ff007819 */ /* 0x000fe40000011615 */
[----:B------:R-:W4:Y:S01]  /*16a60*/  S2R R21, SR_TID.X ;  /* 0x0000000000157919 */ /* 0x000f220000002100 */
[----:B-1----:R-:W-:Y:S01]  /*16a70*/  ISETP.NE.AND P1, PT, R8, 0x1, PT ;  /* 0x000000010800780c */ /* 0x002fe20003f25270 */
[----:B------:R-:W1:Y:S01]  /*16a80*/  S2R R9, SR_TID.X ;  /* 0x0000000000097919 */ /* 0x000e620000002100 */
[----:B------:R-:W1:Y:S11]  /*16a90*/  S2R R6, SR_TID.X ;  /* 0x0000000000067919 */ /* 0x000e760000002100 */
[----:B0-----:R-:W0:Y:S08]  /*16aa0*/  @P1 LDC R3, c[0x0][0x434] ;  /* 0x00010d00ff031b82 */ /* 0x001e300000000800 */
[----:B------:R-:W0:Y:S01]  /*16ab0*/  @P1 LDC R2, c[0x0][0x438] ;  /* 0x00010e00ff021b82 */ /* 0x000e220000000800 */
[----:B----4-:R-:W-:-:S04]  /*16ac0*/  SHF.L.U32 R21, R21, 0x4, RZ ;  /* 0x0000000415157819 */ /* 0x010fc800000006ff */
[----:B------:R-:W-:Y:S01]  /*16ad0*/  LOP3.LUT R21, R0, 0x70, R21, 0xf8, !PT ;  /* 0x0000007000157812 */ /* 0x000fe200078ef815 */
[----:B-1----:R-:W-:Y:S02]  /*16ae0*/  IMAD.SHL.U32 R9, R9, 0x8, RZ ;  /* 0x0000000809097824 */ /* 0x002fe400078e00ff */
[----:B------:R-:W-:-:S03]  /*16af0*/  IMAD.SHL.U32 R6, R6, 0x8, RZ ;  /* 0x0000000806067824 */ /* 0x000fc600078e00ff */
[----:B------:R-:W-:Y:S02]  /*16b00*/  LOP3.LUT R9, R9, 0x38, RZ, 0xc0, !PT ;  /* 0x0000003809097812 */ /* 0x000fe400078ec0ff */
[----:B------:R-:W-:Y:S02]  /*16b10*/  LOP3.LUT R6, R6, 0x38, RZ, 0xc0, !PT ;  /* 0x0000003806067812 */ /* 0x000fe400078ec0ff */
[C---:B------:R-:W-:Y:S02]  /*16b20*/  ISETP.GE.AND P3, PT, R9.reuse, UR4, PT ;  /* 0x0000000409007c0c */ /* 0x040fe4000bf66270 */
[----:B------:R-:W-:Y:S02]  /*16b30*/  LOP3.LUT R18, R18, 0xffffffbf, RZ, 0xc0, !PT ;  /* 0xffffffbf12127812 */ /* 0x000fe400078ec0ff */
[----:B------:R-:W-:Y:S01]  /*16b40*/  LOP3.LUT R6, R6, 0x80, RZ, 0xfc, !PT ;  /* 0x0000008006067812 */ /* 0x000fe200078efcff */
[----:B------:R-:W1:Y:S01]  /*16b50*/  S2R R10, SR_TID.X ;  /* 0x00000000000a7919 */ /* 0x000e620000002100 */
[----:B------:R-:W-:Y:S01]  /*16b60*/  IMAD.MOV.U32 R36, RZ, RZ, RZ ;  /* 0x000000ffff247224 */ /* 0x000fe200078e00ff */
[----:B------:R-:W-:Y:S01]  /*16b70*/  LOP3.LUT R11, R9, 0x1c0, RZ, 0xfc, !PT ;  /* 0x000001c0090b7812 */ /* 0x000fe200078efcff */
[----:B-1----:R-:W-:-:S05]  /*16b80*/  IMAD.SHL.U32 R10, R10, 0x8, RZ ;  /* 0x000000080a0a7824 */ /* 0x002fca00078e00ff */
[----:B------:R-:W-:-:S04]  /*16b90*/  LOP3.LUT R10, R10, 0x38, RZ, 0xc0, !PT ;  /* 0x000000380a0a7812 */ /* 0x000fc800078ec0ff */
[----:B------:R-:W-:Y:S02]  /*16ba0*/  LOP3.LUT R10, R10, 0x180, RZ, 0xfc, !PT ;  /* 0x000001800a0a7812 */ /* 0x000fe400078efcff */
[----:B--2---:R-:W-:Y:S02]  /*16bb0*/  LEA R23, R34, 0xffffffc0, 0x6 ;  /* 0xffffffc022177811 */ /* 0x004fe400078e30ff */
[----:B------:R-:W1:Y:S03]  /*16bc0*/  S2R R34, SR_TID.X ;  /* 0x0000000000227919 */ /* 0x000e660000002100 */
[----:B------:R-:W-:Y:S02]  /*16bd0*/  IMAD.IADD R37, R21, 0x1, R23 ;  /* 0x0000000115257824 */ /* 0x000fe400078e0217 */
[----:B-1----:R-:W-:-:S05]  /*16be0*/  IMAD.SHL.U32 R34, R34, 0x8, RZ ;  /* 0x0000000822227824 */ /* 0x002fca00078e00ff */
[----:B------:R-:W-:-:S04]  /*16bf0*/  LOP3.LUT R34, R34, 0x38, RZ, 0xc0, !PT ;  /* 0x0000003822227812 */ /* 0x000fc800078ec0ff */
[----:B------:R-:W-:-:S04]  /*16c00*/  LOP3.LUT R34, R34, 0x40, RZ, 0xfc, !PT ;  /* 0x0000004022227812 */ /* 0x000fc800078efcff */
[----:B------:R-:W-:Y:S02]  /*16c10*/  ISETP.GE.AND P2, PT, R34, UR4, PT ;  /* 0x0000000422007c0c */ /* 0x000fe4000bf46270 */
[----:B------:R-:W1:Y:S01]  /*16c20*/  S2R R34, SR_TID.X ;  /* 0x0000000000227919 */ /* 0x000e620000002100 */
[----:B---3--:R-:W-:-:S04]  /*16c30*/  ISETP.GE.AND P0, PT, R37, R20, PT ;  /* 0x000000142500720c */ /* 0x008fc80003f06270 */
[----:B------:R-:W-:Y:S01]  /*16c40*/  ISETP.GT.U32.OR P0, PT, R21, 0x3f, P0 ;  /* 0x0000003f1500780c */ /* 0x000fe20000704470 */
[----:B------:R-:W-:Y:S01]  /*16c50*/  IMAD.IADD R37, R37, 0x1, R33 ;  /* 0x0000000125257824 */ /* 0x000fe200078e0221 */
[----:B------:R-:W-:-:S03]  /*16c60*/  SEL R7, RZ, 0xffffffff, P2 ;  /* 0xffffffffff077807 */ /* 0x000fc60001000000 */
[----:B0-----:R-:W-:-:S08]  /*16c70*/  @P1 IMAD.HI.U32 R3, R37, R3, RZ ;  /* 0x0000000325031227 */ /* 0x001fd000078e00ff */
[----:B------:R-:W0:Y:S01]  /*16c80*/  @!P0 LDC.64 R4, c[0x0][0x428] ;  /* 0x00010a00ff048b82 */ /* 0x000e220000000a00 */
[----:B------:R-:W-:Y:S01]  /*16c90*/  IMAD.MOV.U32 R0, RZ, RZ, R37 ;  /* 0x000000ffff007224 */ /* 0x000fe200078e0025 */
[----:B------:R-:W-:Y:S01]  /*16ca0*/  @P1 SHF.R.U32.HI R0, RZ, R2, R3 ;  /* 0x00000002ff001219 */ /* 0x000fe20000011603 */
[----:B------:R-:W-:Y:S02]  /*16cb0*/  IMAD.SHL.U32 R7, R7, 0x2, RZ ;  /* 0x0000000207077824 */ /* 0x000fe400078e00ff */
[----:B-1----:R-:W-:-:S05]  /*16cc0*/  IMAD.SHL.U32 R34, R34, 0x8, RZ ;  /* 0x0000000822227824 */ /* 0x002fca00078e00ff */
[----:B------:R-:W-:-:S04]  /*16cd0*/  LOP3.LUT R34, R34, 0x38, RZ, 0xc0, !PT ;  /* 0x0000003822227812 */ /* 0x000fc800078ec0ff */
[----:B------:R-:W-:Y:S02]  /*16ce0*/  LOP3.LUT R34, R34, 0xc0, RZ, 0xfc, !PT ;  /* 0x000000c022227812 */ /* 0x000fe400078efcff */
[----:B------:R-:W-:Y:S02]  /*16cf0*/  @P2 LOP3.LUT R18, R18, 0x40, RZ, 0xfc, !PT ;  /* 0x0000004012122812 */ /* 0x000fe400078efcff */
[----:B------:R-:W-:Y:S02]  /*16d00*/  SEL R2, RZ, 0x1, P3 ;  /* 0x00000001ff027807 */ /* 0x000fe40001800000 */
[----:B------:R-:W-:Y:S02]  /*16d10*/  ISETP.GE.AND P2, PT, R6, UR4, PT ;  /* 0x0000000406007c0c */ /* 0x000fe4000bf46270 */
[----:B------:R-:W-:Y:S02]  /*16d20*/  ISETP.GE.AND P1, PT, R34, UR4, PT ;  /* 0x0000000422007c0c */ /* 0x000fe4000bf26270 */
[----:B------:R-:W-:-:S02]  /*16d30*/  LOP3.LUT R7, R7, 0x2, R2, 0xe2, !PT ;  /* 0x0000000207077812 */ /* 0x000fc400078ee202 */
[----:B------:R-:W-:Y:S02]  /*16d40*/  SEL R2, RZ, 0x4, P2 ;  /* 0x00000004ff027807 */ /* 0x000fe40001000000 */
[----:B------:R-:W-:Y:S02]  /*16d50*/  SEL R3, RZ, 0x8, P1 ;  /* 0x00000008ff037807 */ /* 0x000fe40000800000 */
[----:B------:R-:W-:Y:S02]  /*16d60*/  SHF.R.S32.HI R34, RZ, 0x1f, R26 ;  /* 0x0000001fff227819 */ /* 0x000fe4000001141a */
[----:B------:R-:W-:Y:S01]  /*16d70*/  LOP3.LUT R7, R3, R7, R2, 0xfe, !PT ;  /* 0x0000000703077212 */ /* 0x000fe200078efe02 */
[--C-:B------:R-:W-:Y:S01]  /*16d80*/  @!P0 IMAD.MOV.U32 R2, RZ, RZ, R0.reuse ;  /* 0x000000ffff028224 */ /* 0x100fe200078e0000 */
[----:B------:R-:W-:Y:S01]  /*16d90*/  @!P0 SHF.R.S32.HI R3, RZ, 0x1f, R0 ;  /* 0x0000001fff038819 */ /* 0x000fe20000011400 */
[----:B0-----:R-:W-:-:S04]  /*16da0*/  @!P0 IMAD R6, R34, R4, RZ ;  /* 0x0000000422068224 */ /* 0x001fc800078e02ff */
[C---:B------:R-:W-:Y:S02]  /*16db0*/  @!P0 IMAD R6, R26.reuse, R5, R6 ;  /* 0x000000051a068224 */ /* 0x040fe400078e0206 */
[----:B------:R-:W-:Y:S02]  /*16dc0*/  @!P0 IMAD.WIDE.U32 R2, R26, R4, R2 ;  /* 0x000000041a028225 */ /* 0x000fe400078e0002 */
[----:B------:R-:W0:Y:S01]  /*16dd0*/  @!P0 LDC.64 R4, c[0x0][0x418] ;  /* 0x00010600ff048b82 */ /* 0x000e220000000a00 */
[----:B------:R-:W-:-:S04]  /*16de0*/  LOP3.LUT R18, R18, 0xffffff7f, RZ, 0xc0, !PT ;  /* 0xffffff7f12127812 */ /* 0x000fc800078ec0ff */
[----:B------:R-:W-:-:S04]  /*16df0*/  @P3 LOP3.LUT R18, R18, 0x80, RZ, 0xfc, !PT ;  /* 0x0000008012123812 */ /* 0x000fc800078efcff */
[----:B------:R-:W-:-:S04]  /*16e00*/  LOP3.LUT R18, R18, 0xffffffdf, RZ, 0xc0, !PT ;  /* 0xffffffdf12127812 */ /* 0x000fc800078ec0ff */
[----:B------:R-:W-:-:S04]  /*16e10*/  @P2 LOP3.LUT R18, R18, 0x20, RZ, 0xfc, !PT ;  /* 0x0000002012122812 */ /* 0x000fc800078efcff */
[----:B------:R-:W-:Y:S01]  /*16e20*/  LOP3.LUT R18, R18, 0xffffffef, RZ, 0xc0, !PT ;  /* 0xffffffef12127812 */ /* 0x000fe200078ec0ff */
[----:B------:R-:W-:-:S03]  /*16e30*/  @!P0 IMAD.IADD R6, R3, 0x1, R6 ;  /* 0x0000000103068824 */ /* 0x000fc600078e0206 */
[----:B------:R-:W-:Y:S02]  /*16e40*/  @P1 LOP3.LUT R18, R18, 0x10, RZ, 0xfc, !PT ;  /* 0x0000001012121812 */ /* 0x000fe400078efcff */
[----:B0-----:R-:W-:-:S04]  /*16e50*/  @!P0 LEA R4, P1, R2, R4, 0x2 ;  /* 0x0000000402048211 */ /* 0x001fc800078210ff */
[----:B------:R-:W-:-:S05]  /*16e60*/  @!P0 LEA.HI.X R5, R2, R5, R6, 0x2, P1 ;  /* 0x0000000502058211 */ /* 0x000fca00008f1406 */
[----:B------:R0:W5:Y:S01]  /*16e70*/  @!P0 LDG.E R36, desc[UR42][R4.64] ;  /* 0x0000002a04248981 */ /* 0x000162000c1e1900 */
[----:B------:R-:W-:Y:S02]  /*16e80*/  ISETP.GE.AND P0, PT, R10, UR4, PT ;  /* 0x000000040a007c0c */ /* 0x000fe4000bf06270 */
[C---:B------:R-:W-:Y:S02]  /*16e90*/  LOP3.LUT R10, R9.reuse, 0x100, RZ, 0xfc, !PT ;  /* 0x00000100090a7812 */ /* 0x040fe400078efcff */
[----:B------:R-:W-:Y:S02]  /*16ea0*/  LOP3.LUT R9, R9, 0x140, RZ, 0xfc, !PT ;  /* 0x0000014009097812 */ /* 0x000fe400078efcff */
[----:B------:R-:W-:Y:S02]  /*16eb0*/  ISETP.GE.AND P3, PT, R10, UR4, PT ;  /* 0x000000040a007c0c */ /* 0x000fe4000bf66270 */
[----:B------:R-:W-:Y:S02]  /*16ec0*/  ISETP.GE.AND P2, PT, R9, UR4, PT ;  /* 0x0000000409007c0c */ /* 0x000fe4000bf46270 */
[----:B0-----:R-:W-:-:S02]  /*16ed0*/  SEL R4, RZ, 0x10, P3 ;  /* 0x00000010ff047807 */ /* 0x001fc40001800000 */
[----:B------:R-:W-:Y:S02]  /*16ee0*/  SEL R5, RZ, 0x20, P2 ;  /* 0x00000020ff057807 */ /* 0x000fe40001000000 */
[----:B------:R-:W-:Y:S02]  /*16ef0*/  SEL R3, RZ, 0x40, P0 ;  /* 0x00000040ff037807 */ /* 0x000fe40000000000 */
[----:B------:R-:W-:-:S04]  /*16f00*/  LOP3.LUT R4, R5, R7, R4, 0xfe, !PT ;  /* 0x0000000705047212 */ /* 0x000fc800078efe04 */
[----:B------:R-:W-:-:S05]  /*16f10*/  LOP3.LUT R3, R4, R3, RZ, 0xfc, !PT ;  /* 0x0000000304037212 */ /* 0x000fca00078efcff */
[----:B------:R0:W-:Y:S01]  /*16f20*/  STL [R1+0x2c], R3 ;  /* 0x00002c0301007387 */ /* 0x0001e20000100800 */
[----:B------:R-:W-:Y:S02]  /*16f30*/  LOP3.LUT R18, R18, 0xfffffff7, RZ, 0xc0, !PT ;  /* 0xfffffff712127812 */ /* 0x000fe400078ec0ff */
[----:B------:R-:W-:Y:S02]  /*16f40*/  ISETP.GE.AND P0, PT, R11, UR4, PT ;  /* 0x000000040b007c0c */ /* 0x000fe4000bf06270 */
[----:B------:R-:W-:Y:S01]  /*16f50*/  @P3 LOP3.LUT R18, R18, 0x8, RZ, 0xfc, !PT ;  /* 0x0000000812123812 */ /* 0x000fe200078efcff */
[----:B------:R-:W-:Y:S01]  /*16f60*/  UMOV UR4, 0xffffffff ;  /* 0xffffffff00047882 */ /* 0x000fe20000000000 */
[----:B------:R-:W-:Y:S02]  /*16f70*/  IMAD.MOV R0, RZ, RZ, -R0 ;  /* 0x000000ffff007224 */ /* 0x000fe400078e0a00 */
[----:B------:R-:W-:Y:S01]  /*16f80*/  LOP3.LUT R18, R18, 0xfffffffb, RZ, 0xc0, !PT ;  /* 0xfffffffb12127812 */ /* 0x000fe200078ec0ff */
[----:B------:R-:W-:Y:S01]  /*16f90*/  IMAD.U32 R6, RZ, RZ, UR38 ;  /* 0x00000026ff067e24 */ /* 0x000fe2000f8e00ff */
[----:B------:R-:W-:Y:S01]  /*16fa0*/  SEL R2, RZ, 0x80, P0 ;  /* 0x00000080ff027807 */ /* 0x000fe20000000000 */
[----:B------:R-:W-:Y:S01]  /*16fb0*/  IMAD R37, R8, R0, R37 ;  /* 0x0000000008257224 */ /* 0x000fe200078e0225 */
[----:B------:R-:W-:Y:S01]  /*16fc0*/  @P2 LOP3.LUT R18, R18, 0x4, RZ, 0xfc, !PT ;  /* 0x0000000412122812 */ /* 0x000fe200078efcff */
[----:B0-----:R-:W-:Y:S06]  /*16fd0*/  BRA.DIV UR4, `(.L_x_797) ;  /* 0x0000004a04387947 */ /* 0x001fec000b800000 */
.L_x_899:
[----:B------:R-:W-:Y:S02]  /*16fe0*/  LOP3.LUT R0, R3, R2, RZ, 0xfc, !PT ;  /* 0x0000000203007212 */ /* 0x000fe400078efcff */
[----:B------:R-:W-:Y:S02]  /*16ff0*/  ISETP.NE.AND P0, PT, R6, 0x3, PT ;  /* 0x000000030600780c */ /* 0x000fe40003f05270 */
[----:B------:R-:W-:Y:S01]  /*17000*/  ISETP.GT.U32.AND P1, PT, R21, 0x3f, PT ;  /* 0x0000003f1500780c */ /* 0x000fe20003f24070 */
[----:B------:R0:W-:Y:S01]  /*17010*/  STL [R1+0x8], R0 ;  /* 0x0000080001007387 */ /* 0x0001e20000100800 */
[----:B------:R-:W-:-:S09]  /*17020*/  LOP3.LUT R18, R18, 0xfffffbff, RZ, 0xc0, !PT ;  /* 0xfffffbff12127812 */ /* 0x000fd200078ec0ff */
[----:B------:R-:W-:-:S04]  /*17030*/  @P0 LOP3.LUT R18, R18, 0x400, RZ, 0xfc, !PT ;  /* 0x0000040012120812 */ /* 0x000fc800078efcff */
[----:B------:R-:W-:-:S04]  /*17040*/  LOP3.LUT R18, R18, 0xfffffffe, RZ, 0xc0, !PT ;  /* 0xfffffffe12127812 */ /* 0x000fc800078ec0ff */
[----:B------:R-:W-:Y:S01]  /*17050*/  @P1 LOP3.LUT R18, R18, 0x1, RZ, 0xfc, !PT ;  /* 0x0000000112121812 */ /* 0x000fe200078efcff */
[----:B0-----:R-:W-:Y:S06]  /*17060*/  @!P0 BRA `(.L_x_798) ;  /* 0x0000000000048947 */ /* 0x001fec0003800000 */
[----:B------:R-:W-:Y:S01]  /*17070*/  BPT.TRAP 0x1 ;  /* 0x000000040000795c */ /* 0x000fe20000300000 */
.L_x_798:
[----:B------:R-:W0:Y:S01]  /*17080*/  S2R R0, SR_TID.X ;  /* 0x0000000000007919 */ /* 0x000e220000002100 */
[----:B------:R-:W-:Y:S01]  /*17090*/  IMAD R30, R22, 0x8, R17 ;  /* 0x00000008161e7824 */ /* 0x000fe200078e0211 */
[----:B------:R-:W-:Y:S01]  /*170a0*/  BSSY B0, `(.L_x_799) ;  /* 0x0000007000007945 */ /* 0x000fe20003800000 */
[----:B0-----:R-:W-:-:S04]  /*170b0*/  LOP3.LUT R0, R0, 0x7f, RZ, 0xc0, !PT ;  /* 0x0000007f00007812 */ /* 0x001fc800078ec0ff */
[----:B------:R-:W-:-:S04]  /*170c0*/  SHF.R.U32.HI R0, RZ, 0x3, R0 ;  /* 0x00000003ff007819 */ /* 0x000fc80000011600 */
[----:B------:R-:W-:Y:S02]  /*170d0*/  IADD3 R23, -R0, R20, -R23 ;  /* 0x0000001400177210 */ /* 0x000fe40007ffe917 */
[----:B------:R-:W-:-:S04]  /*170e0*/  SHF.L.U32 R0, R28, 0x1f, RZ ;  /* 0x0000001f1c007819 */ /* 0x000fc800000006ff */
[----:B------:R-:W0:Y:S02]  /*170f0*/  SYNCS.PHASECHK.TRANS64.TRYWAIT P0, [R30+URZ+0x28c40], R0 ;  /* 0x028c40001e0075a7 */ /* 0x000e24000800017f */
[----:B0-----:R-:W-:Y:S05]  /*17100*/  @!P0 BRA `(.L_x_800) ;  /* 0x0000004800208947 */ /* 0x001fea0003800000 */
.L_x_900:
[----:B------:R-:W-:Y:S05]  /*17110*/  BSYNC B0 ;  /* 0x0000000000007941 */ /* 0x000fea0003800000 */
.L_x_799:
        /* <DEDUP_REMOVED lines=34> */
[----:B0-----:R-:W-:-:S04]  /*17340*/  @P0 LEA R3, P1, R7, R3, 0x1 ;  /* 0x0000000307030211 */ /* 0x001fc800078208ff */
[----:B-1----:R-:W-:-:S04]  /*17350*/  @P0 IADD3.X R2, RZ, R2, RZ, P1, !PT ;  /* 0x00000002ff020210 */ /* 0x002fc80000ffe4ff */
        /* <DEDUP_REMOVED lines=27> */
.L_x_910:
        /* <DEDUP_REMOVED lines=10> */
.L_x_802:
        /* <DEDUP_REMOVED lines=11> */
.L_x_803:
[----:B------:R1:W5:Y:S01]  /*17660*/  LDL.LU R0, [R1+0x10] ;  /* 0x0000100001007983 */ /* 0x0003620000300800 */
[----:B------:R1:W-:Y:S03]  /*17670*/  SYNCS.ARRIVE.TRANS64.A1T0 RZ, [R30+URZ+0x28c30], RZ ;  /* 0x028c30ff1eff79a7 */ /* 0x0003e6000810003f */
[----:B0-----:R1:W5:Y:S04]  /*17680*/  LDL.LU R4, [R1+0x4] ;  /* 0x0000040001047983 */ /* 0x0013680000300800 */
[----:B------:R1:W5:Y:S02]  /*17690*/  LDL R3, [R1+0x8] ;  /* 0x0000080001037983 */ /* 0x0003640000100800 */
[----:B------:R-:W-:Y:S05]  /*176a0*/  WARPSYNC.ALL ;  /* 0x0000000000007948 */ /* 0x000fea0003800000 */
[----:B------:R-:W-:Y:S01]  /*176b0*/  ULDC.64 UR4, c[0x0][0xa00] ;  /* 0x0002800000047ab9 */ /* 0x000fe20000000a00 */
[----:B------:R-:W-:Y:S01]  /*176c0*/  BSSY B6, `(.L_x_804) ;  /* 0x0000025000067945 */ /* 0x000fe20003800000 */
[----:B------:R-:W-:Y:S01]  /*176d0*/  BAR.SYNC.DEFER_BLOCKING 0x8, 0x100 ;  /* 0x0204000000007b1d */ /* 0x000fe20000010000 */
[----:B------:R-:W-:-:S04]  /*176e0*/  ISETP.NE.U32.AND P0, PT, RZ, UR4, PT ;  /* 0x00000004ff007c0c */ /* 0x000fc8000bf05070 */
[----:B------:R-:W-:Y:S01]  /*176f0*/  ISETP.NE.AND.EX P0, PT, RZ, UR5, PT, P0 ;  /* 0x00000005ff007c0c */ /* 0x000fe2000bf05300 */
[----:B------:R-:W-:-:S03]  /*17700*/  ULDC.64 UR4, c[0x0][0x298] ;  /* 0x0000a60000047ab9 */ /* 0x000fc60000000a00 */
[----:B------:R-:W-:-:S05]  /*17710*/  SEL R5, R31, RZ, !P0 ;  /* 0x000000ff1f057207 */ /* 0x000fca0004000000 */
[----:B------:R0:W-:Y:S01]  /*17720*/  STL [R1+0x1c], R5 ;  /* 0x00001c0501007387 */ /* 0x0001e20000100800 */
[----:B-----5:R-:W-:Y:S02]  /*17730*/  SEL R2, R0, RZ, !P0 ;  /* 0x000000ff00027207 */ /* 0x020fe40004000000 */
[----:B------:R-:W-:-:S03]  /*17740*/  SHF.R.S32.HI R0, RZ, 0x1f, R4 ;  /* 0x0000001fff007819 */ /* 0x000fc60000011404 */
[----:B------:R2:W-:Y:S01]  /*17750*/  STL [R1+0x34], R2 ;  /* 0x0000340201007387 */ /* 0x0005e20000100800 */
[----:B------:R-:W-:Y:S01]  /*17760*/  PRMT R31, R3, 0x8880, RZ ;  /* 0x00008880031f7816 */ /* 0x000fe200000000ff */
[----:B------:R-:W-:-:S03]  /*17770*/  IMAD R0, R0, UR4, RZ ;  /* 0x0000000400007c24 */ /* 0x000fc6000f8e02ff */
[----:B------:R-:W-:Y:S01]  /*17780*/  PRMT R31, R31, 0x7710, RZ ;  /* 0x000077101f1f7816 */ /* 0x000fe200000000ff */
[C---:B------:R-:W-:Y:S02]  /*17790*/  IMAD R0, R4.reuse, UR5, R0 ;  /* 0x0000000504007c24 */ /* 0x040fe4000f8e0200 */
[----:B0-----:R-:W-:-:S04]  /*177a0*/  IMAD.WIDE.U32 R4, R4, UR4, RZ ;  /* 0x0000000404047c25 */ /* 0x001fc8000f8e00ff */
[----:B------:R-:W-:Y:S01]  /*177b0*/  IMAD.IADD R0, R5, 0x1, R0 ;  /* 0x0000000105007824 */ /* 0x000fe200078e0200 */
[----:B------:R0:W-:Y:S01]  /*177c0*/  STL.64 [R1], R4 ;  /* 0x0000000401007387 */ /* 0x0001e20000100a00 */
[----:B--2---:R-:W-:-:S03]  /*177d0*/  VIADD R2, R17, 0x20400 ;  /* 0x0002040011027836 */ /* 0x004fc60000000000 */
[----:B------:R0:W-:Y:S02]  /*177e0*/  STL [R1+0x10], R0 ;  /* 0x0000100001007387 */ /* 0x0001e40000100800 */
[----:B------:R-:W-:-:S13]  /*177f0*/  LOP3.LUT P0, RZ, R2, 0x3ff, RZ, 0xc0, !PT ;  /* 0x000003ff02ff7812 */ /* 0x000fda000780c0ff */
[----:B0-----:R-:W-:Y:S05]  /*17800*/  @!P0 BRA `(.L_x_805) ;  /* 0x0000000000408947 */ /* 0x001fea0003800000 */
        /* <DEDUP_REMOVED lines=16> */
.L_x_805:
[----:B------:R-:W-:Y:S05]  /*17910*/  BSYNC B6 ;  /* 0x0000000000067941 */ /* 0x000fea0003800000 */
.L_x_804:
[----:B------:R-:W2:Y:S01]  /*17920*/  LDL.LU R0, [R1+0x10] ;  /* 0x0000100001007983 */ /* 0x000ea20000300800 */
[----:B------:R-:W-:Y:S01]  /*17930*/  ULDC.64 UR4, c[0x0][0x2d8] ;  /* 0x0000b60000047ab9 */ /* 0x000fe20000000a00 */
[----:B------:R-:W0:Y:S02]  /*17940*/  LDC R7, c[0x0][0x448] ;  /* 0x00011200ff077b82 */ /* 0x000e240000000800 */
[----:B------:R-:W2:Y:S04]  /*17950*/  LDL.LU.64 R2, [R1] ;  /* 0x0000000001027983 */ /* 0x000ea80000300a00 */
[----:B------:R-:W3:Y:S04]  /*17960*/  LDL.LU R20, [R1+0x34] ;  /* 0x0000340001147983 */ /* 0x000ee80000300800 */
[----:B------:R-:W4:Y:S04]  /*17970*/  LDL.LU R21, [R1+0x1c] ;  /* 0x00001c0001157983 */ /* 0x000f280000300800 */
[----:B------:R0:W5:Y:S02]  /*17980*/  LDL R8, [R1+0x30] ;  /* 0x0000300001087983 */ /* 0x0001640000100800 */
[----:B0-----:R-:W-:-:S13]  /*17990*/  ISETP.NE.AND P0, PT, R7, 0x1, PT ;  /* 0x000000010700780c */ /* 0x001fda0003f05270 */
[----:B------:R-:W0:Y:S08]  /*179a0*/  @P0 LDC R5, c[0x0][0x44c] ;  /* 0x00011300ff050b82 */ /* 0x000e300000000800 */
[----:B------:R-:W1:Y:S01]  /*179b0*/  @P0 LDC R6, c[0x0][0x450] ;  /* 0x00011400ff060b82 */ /* 0x000e620000000800 */
[----:B--2---:R-:W-:-:S03]  /*179c0*/  MOV R3, R0 ;  /* 0x0000000000037202 */ /* 0x004fc60000000f00 */
[----:B------:R-:W-:-:S04]  /*179d0*/  IMAD.WIDE.U32 R2, R16, UR4, R2 ;  /* 0x0000000410027c25 */ /* 0x000fc8000f8e0002 */
[----:B------:R-:W-:Y:S01]  /*179e0*/  IMAD R3, R16, UR5, R3 ;  /* 0x0000000510037c24 */ /* 0x000fe2000f8e0203 */
[----:B------:R-:W-:Y:S02]  /*179f0*/  ULDC.64 UR4, c[0x0][0x2e0] ;  /* 0x0000b80000047ab9 */ /* 0x000fe40000000a00 */
[----:B---3--:R-:W-:Y:S02]  /*17a00*/  IMAD R0, R20, UR4, RZ ;  /* 0x0000000414007c24 */ /* 0x008fe4000f8e02ff */
[----:B------:R-:W2:Y:S01]  /*17a10*/  S2R R20, SR_TID.X ;  /* 0x0000000000147919 */ /* 0x000ea20000002100 */
[----:B----4-:R-:W-:-:S04]  /*17a20*/  IMAD.WIDE.U32 R2, R21, UR4, R2 ;  /* 0x0000000415027c25 */ /* 0x010fc8000f8e0002 */
[----:B------:R-:W-:Y:S01]  /*17a30*/  IMAD R0, R21, UR5, R0 ;  /* 0x0000000515007c24 */ /* 0x000fe2000f8e0200 */
[----:B------:R-:W3:Y:S01]  /*17a40*/  S2R R9, SR_TID.X ;  /* 0x0000000000097919 */ /* 0x000ee20000002100 */
[----:B------:R-:W-:Y:S02]  /*17a50*/  ULDC.64 UR4, c[0x0][0x2d0] ;  /* 0x0000b40000047ab9 */ /* 0x000fe40000000a00 */
[----:B------:R-:W-:Y:S01]  /*17a60*/  IMAD.IADD R3, R3, 0x1, R0 ;  /* 0x0000000103037824 */ /* 0x000fe200078e0200 */
[----:B--2---:R-:W-:-:S04]  /*17a70*/  LOP3.LUT R20, R20, 0x7f, RZ, 0xc0, !PT ;  /* 0x0000007f14147812 */ /* 0x004fc800078ec0ff */
[----:B------:R-:W-:Y:S02]  /*17a80*/  SHF.R.U32.HI R21, RZ, 0x3, R20 ;  /* 0x00000003ff157819 */ /* 0x000fe40000011614 */
[----:B------:R-:W2:Y:S02]  /*17a90*/  S2R R20, SR_TID.X ;  /* 0x0000000000147919 */ /* 0x000ea40000002100 */
[----:B--2---:R-:W-:-:S05]  /*17aa0*/  IMAD.SHL.U32 R20, R20, 0x10, RZ ;  /* 0x0000001014147824 */ /* 0x004fca00078e00ff */
[----:B------:R-:W-:-:S05]  /*17ab0*/  LOP3.LUT R20, R21, 0x70, R20, 0xf8, !PT ;  /* 0x0000007015147812 */ /* 0x000fca00078ef814 */
[----:B------:R-:W-:Y:S02]  /*17ac0*/  IMAD R0, R25, 0x40, R20 ;  /* 0x0000004019007824 */ /* 0x000fe400078e0214 */
[----:B------:R2:W5:Y:S02]  /*17ad0*/  LDL R20, [R1+0x14] ;  /* 0x0000140001147983 */ /* 0x0005640000100800 */
[----:B0-----:R-:W-:-:S04]  /*17ae0*/  @P0 IMAD.HI.U32 R5, R0, R5, RZ ;  /* 0x0000000500050227 */ /* 0x001fc800078e00ff */
[----:B------:R-:W-:Y:S01]  /*17af0*/  IMAD.MOV.U32 R4, RZ, RZ, R0 ;  /* 0x000000ffff047224 */ /* 0x000fe200078e0000 */
[----:B-1----:R-:W-:Y:S01]  /*17b00*/  @P0 SHF.R.U32.HI R4, RZ, R6, R5 ;  /* 0x00000006ff040219 */ /* 0x002fe20000011605 */
[----:B------:R-:W0:Y:S04]  /*17b10*/  S2R R21, SR_TID.X ;  /* 0x0000000000157919 */ /* 0x000e280000002100 */
        /* <DEDUP_REMOVED lines=12> */
[----:B------:R-:W-:Y:S01]  /*17be0*/  ULDC.64 UR4, c[0x0][0x280] ;  /* 0x0000a00000047ab9 */ /* 0x000fe20000000a00 */
[----:B---3--:R-:W-:Y:S01]  /*17bf0*/  IMAD.SHL.U32 R9, R9, 0x8, RZ ;  /* 0x0000000809097824 */ /* 0x008fe200078e00ff */
[C---:B------:R-:W-:Y:S01]  /*17c00*/  LEA R0, P0, R2.reuse, UR4, 0x1 ;  /* 0x0000000402007c11 */ /* 0x040fe2000f8008ff */
[----:B------:R-:W-:Y:S01]  /*17c10*/  IMAD.IADD R3, R3, 0x1, R4 ;  /* 0x0000000103037824 */ /* 0x000fe200078e0204 */
[----:B------:R-:W-:Y:S02]  /*17c20*/  ULDC UR4, c[0x0][0x2b8] ;  /* 0x0000ae0000047ab9 */ /* 0x000fe40000000800 */
[----:B------:R-:W-:Y:S02]  /*17c30*/  LOP3.LUT R9, R9, 0x38, RZ, 0xc0, !PT ;  /* 0x0000003809097812 */ /* 0x000fe400078ec0ff */
[----:B------:R-:W-:Y:S01]  /*17c40*/  LEA.HI.X R2, R2, UR5, R3, 0x1, P0 ;  /* 0x0000000502027c11 */ /* 0x000fe200080f0c03 */
[----:B------:R-:W-:Y:S01]  /*17c50*/  UMOV UR5, 0xffffffff ;  /* 0xffffffff00057882 */ /* 0x000fe20000000000 */
[----:B0-----:R-:W-:-:S02]  /*17c60*/  LOP3.LUT R21, R21, 0x7f, RZ, 0xc0, !PT ;  /* 0x0000007f15157812 */ /* 0x001fc400078ec0ff */
[----:B------:R-:W-:Y:S02]  /*17c70*/  ISETP.GE.AND P1, PT, R9, UR4, PT ;  /* 0x0000000409007c0c */ /* 0x000fe4000bf26270 */
[----:B------:R-:W-:Y:S01]  /*17c80*/  SHF.R.U32.HI R10, RZ, 0x3, R21 ;  /* 0x00000003ff0a7819 */ /* 0x000fe20000011615 */
[----:B--2---:R-:W-:Y:S10]  /*17c90*/  BRA.DIV UR5, `(.L_x_806) ;  /* 0x0000004205a07947 */ /* 0x004ff4000b800000 */
        /* <DEDUP_REMOVED lines=26> */
[----:B------:R-:W1:Y:S08]  /*17e40*/  SHFL.IDX PT, R4, R2, 0x2, 0x181f ;  /* 0x00581f0002047f89 */ /* 0x000e7000000e0000 */
[----:B0-----:R-:W-:-:S05]  /*17e50*/  @!P0 LEA R5, P2, R9, R5, 0x1 ;  /* 0x0000000509058211 */ /* 0x001fca00078408ff */
[----:B-1----:R-:W-:-:S05]  /*17e60*/  @!P0 IMAD.X R4, RZ, RZ, R4, P2 ;  /* 0x000000ffff048224 */ /* 0x002fca00010e0604 */
[----:B------:R-:W-:-:S04]  /*17e70*/  @!P0 LOP3.LUT R5, R5, R4, RZ, 0x3c, !PT ;  /* 0x0000000405058212 */ /* 0x000fc800078e3cff */
[----:B------:R-:W-:-:S04]  /*17e80*/  @!P0 LOP3.LUT R4, R5, R4, RZ, 0x3c, !PT ;  /* 0x0000000405048212 */ /* 0x000fc800078e3cff */
[----:B------:R-:W-:-:S05]  /*17e90*/  @!P0 LOP3.LUT R5, R5, R4, RZ, 0x3c, !PT ;  /* 0x0000000405058212 */ /* 0x000fca00078e3cff */
[----:B------:R0:W-:Y:S04]  /*17ea0*/  @!P0 LDGSTS.E.BYPASS.LTC128B.128 [R8+0x21400], desc[UR42][R4.64], !P1 ;  /* 0x2140000004088fae */ /* 0x0001e8000c901d6a */
[----:B0-----:R0:W1:Y:S02]  /*17eb0*/  SHFL.IDX PT, R4, R2, 0x3, 0x181f ;  /* 0x00781f0002047f89 */ /* 0x00106400000e0000 */
.L_x_919:
[----:B------:R-:W-:-:S05]  /*17ec0*/  VIADD R25, R25, 0x30 ;  /* 0x0000003019197836 */ /* 0x000fca0000000000 */
[----:B------:R-:W-:-:S13]  /*17ed0*/  ISETP.GE.AND P0, PT, R25, R3, PT ;  /* 0x000000031900720c */ /* 0x000fda0003f06270 */
[----:B0-----:R-:W-:-:S05]  /*17ee0*/  @!P0 LEA R2, P2, R9, R0, 0x1 ;  /* 0x0000000009028211 */ /* 0x001fca00078408ff */
[----:B-1----:R-:W-:-:S05]  /*17ef0*/  @!P0 IMAD.X R3, RZ, RZ, R4, P2 ;  /* 0x000000ffff038224 */ /* 0x002fca00010e0604 */
[----:B------:R-:W-:Y:S01]  /*17f00*/  @!PT LDS RZ, [RZ] ;  /* 0x00000000fffff984 */ /* 0x000fe20000000800 */
[----:B------:R-:W-:Y:S01]  /*17f10*/  @!PT LDS RZ, [RZ] ;  /* 0x00000000fffff984 */ /* 0x000fe20000000800 */
[----:B------:R-:W-:Y:S01]  /*17f20*/  @!PT LDS RZ, [RZ] ;  /* 0x00000000fffff984 */ /* 0x000fe20000000800 */
[----:B------:R0:W-:Y:S01]  /*17f30*/  @!P0 LDGSTS.E.BYPASS.LTC128B.128 [R8+0x21c00], desc[UR42][R2.64], !P1 ;  /* 0x21c0000002088fae */ /* 0x0001e2000c901d6a */
[----:B------:R-:W-:Y:S01]  /*17f40*/  PLOP3.LUT P0, PT, PT, PT, PT, 0x80, 0x0 ;  /* 0x000000000000781c */ /* 0x000fe20003f0f070 */
[----:B------:R-:W-:-:S12]  /*17f50*/  NOP ;  /* 0x0000000000007918 */ /* 0x000fd80000000000 */
.L_x_807:
        /* <DEDUP_REMOVED lines=18> */
.L_x_920:
[----:B------:R-:W-:Y:S05]  /*18080*/  BSYNC B0 ;  /* 0x0000000000007941 */ /* 0x000fea0003800000 */
.L_x_808:
[----:B------:R-:W-:-:S05]  /*18090*/  IMAD.U32 R2, RZ, RZ, UR38 ;  /* 0x00000026ff027e24 */ /* 0x000fca000f8e00ff */
[----:B------:R-:W-:-:S13]  /*180a0*/  ISETP.NE.AND P0, PT, R2, 0x3, PT ;  /* 0x000000030200780c */ /* 0x000fda0003f05270 */
[----:B------:R-:W-:Y:S05]  /*180b0*/  @!P0 BRA `(.L_x_810) ;  /* 0x0000000000048947 */ /* 0x000fea0003800000 */
[----:B------:R-:W-:Y:S01]  /*180c0*/  BPT.TRAP 0x1 ;  /* 0x000000040000795c */ /* 0x000fe20000300000 */
.L_x_810:
[----:B0-----:R-:W-:Y:S01]  /*180d0*/  SHF.L.U32 R0, R28, 0x1f, RZ ;  /* 0x0000001f1c007819 */ /* 0x001fe200000006ff */
[----:B------:R-:W-:Y:S03]  /*180e0*/  BSSY B0, `(.L_x_811) ;  /* 0x0000003000007945 */ /* 0x000fe60003800000 */
[----:B------:R-:W0:Y:S02]  /*180f0*/  SYNCS.PHASECHK.TRANS64.TRYWAIT P0, [R30+URZ+0x28c60], R0 ;  /* 0x028c60001e0075a7 */ /* 0x000e24000800017f */
[----:B0-----:R-:W-:Y:S05]  /*18100*/  @!P0 BRA `(.L_x_812) ;  /* 0x0000004000dc8947 */ /* 0x001fea0003800000 */
.L_x_921:
[----:B------:R-:W-:Y:S05]  /*18110*/  BSYNC B0 ;  /* 0x0000000000007941 */ /* 0x000fea0003800000 */
.L_x_811:
[----:B------:R-:W0:Y:S01]  /*18120*/  LDL.LU R2, [R1+0x24] ;  /* 0x0000240001027983 */ /* 0x000e220000300800 */
[----:B------:R-:W-:Y:S01]  /*18130*/  ULDC.64 UR4, c[0x0][0x328] ;  /* 0x0000ca0000047ab9 */ /* 0x000fe20000000a00 */
[----:B------:R-:W-:Y:S02]  /*18140*/  ULDC.64 UR6, c[0x0][0x318] ;  /* 0x0000c60000067ab9 */ /* 0x000fe40000000a00 */
[----:B------:R-:W2:Y:S01]  /*18150*/  LDL.LU R4, [R1+0x28] ;  /* 0x0000280001047983 */ /* 0x000ea20000300800 */
[----:B0-----:R-:W-:Y:S02]  /*18160*/  IMAD R0, R2, UR4, RZ ;  /* 0x0000000402007c24 */ /* 0x001fe4000f8e02ff */
[----:B------:R-:W-:-:S04]  /*18170*/  IMAD.WIDE.U32 R2, R37, UR4, RZ ;  /* 0x0000000425027c25 */ /* 0x000fc8000f8e00ff */
[----:B------:R-:W-:Y:S01]  /*18180*/  IMAD R0, R37, UR5, R0 ;  /* 0x0000000525007c24 */ /* 0x000fe2000f8e0200 */
[----:B------:R-:W-:-:S04]  /*18190*/  ULDC.64 UR4, c[0x0][0x338] ;  /* 0x0000ce0000047ab9 */ /* 0x000fc80000000a00 */
[----:B------:R-:W-:Y:S01]  /*181a0*/  IADD3 R3, R3, R0, RZ ;  /* 0x0000000003037210 */ /* 0x000fe20007ffe0ff */
[----:B--2---:R-:W-:Y:S02]  /*181b0*/  IMAD R0, R4, UR4, RZ ;  /* 0x0000000404007c24 */ /* 0x004fe4000f8e02ff */
[----:B------:R-:W-:Y:S02]  /*181c0*/  IMAD R4, R22, 0x8000, R35 ;  /* 0x0000800016047824 */ /* 0x000fe400078e0223 */
        /* <DEDUP_REMOVED lines=10> */
[----:B------:R-:W2:Y:S01]  /*18270*/  LDL R3, [R1+0x8] ;  /* 0x0000080001037983 */ /* 0x000ea20000100800 */
        /* <DEDUP_REMOVED lines=87> */
.L_x_931:
[C---:B------:R-:W-:Y:S02]  /*187f0*/  LOP3.LUT P6, RZ, R18.reuse, 0x100, RZ, 0xc0, !PT ;  /* 0x0000010012ff7812 */ /* 0x040fe400078cc0ff */
[----:B------:R-:W-:Y:S02]  /*18800*/  LOP3.LUT R18, R18, 0xfffff7ff, RZ, 0xc0, !PT ;  /* 0xfffff7ff12127812 */ /* 0x000fe400078ec0ff */
[C---:B------:R-:W-:Y:S02]  /*18810*/  ISETP.LT.OR P6, PT, R23.reuse, 0x31, P6 ;  /* 0x000000311700780c */ /* 0x040fe400037c1670 */
[----:B------:R-:W-:-:S11]  /*18820*/  ISETP.LT.OR P5, PT, R23, 0x31, !P5 ;  /* 0x000000311700780c */ /* 0x000fd60006fa1670 */
[----:B------:R-:W-:Y:S02]  /*18830*/  @P6 LOP3.LUT R18, R18, 0x800, RZ, 0xfc, !PT ;  /* 0x0000080012126812 */ /* 0x000fe400078efcff */
[C---:B------:R-:W-:Y:S02]  /*18840*/  ISETP.LT.OR P6, PT, R23.reuse, 0x31, !P4 ;  /* 0x000000311700780c */ /* 0x040fe400067c1670 */
[----:B------:R-:W-:Y:S02]  /*18850*/  LOP3.LUT R18, R18, 0xffffdfff, RZ, 0xc0, !PT ;  /* 0xffffdfff12127812 */ /* 0x000fe400078ec0ff */
[C---:B------:R-:W-:Y:S02]  /*18860*/  ISETP.LT.OR P4, PT, R23.reuse, 0x31, !P2 ;  /* 0x000000311700780c */ /* 0x040fe40005781670 */
        /* <DEDUP_REMOVED lines=26> */
.L_x_814:
        /* <DEDUP_REMOVED lines=11> */
.L_x_815:
[----:B------:R-:W2:Y:S01]  /*18ac0*/  LDL.LU R2, [R1+0x18] ;  /* 0x0000180001027983 */ /* 0x000ea20000300800 */
[----:B------:R1:W-:Y:S01]  /*18ad0*/  SYNCS.ARRIVE.TRANS64.A1T0 RZ, [R30+URZ+0x28c50], RZ ;  /* 0x028c50ff1eff79a7 */ /* 0x0003e2000810003f */
[----:B------:R-:W-:Y:S01]  /*18ae0*/  BSSY B0, `(.L_x_816) ;  /* 0x00000f2000007945 */ /* 0x000fe20003800000 */
[----:B--2---:R-:W-:-:S05]  /*18af0*/  VIADD R7, R2, 0xfffffffe ;  /* 0xfffffffe02077836 */ /* 0x004fca0000000000 */
[----:B------:R-:W-:-:S13]  /*18b00*/  ISETP.GE.AND P0, PT, R7, R32, PT ;  /* 0x000000200700720c */ /* 0x000fda0003f06270 */
[----:B-1----:R-:W-:Y:S05]  /*18b10*/  @!P0 BRA `(.L_x_817) ;  /* 0x0000000c00b88947 */ /* 0x002fea0003800000 */
[----:B------:R-:W2:Y:S04]  /*18b20*/  LDL.LU R3, [R1+0x2c] ;  /* 0x00002c0001037983 */ /* 0x000ea80000300800 */
[----:B------:R-:W3:Y:S01]  /*18b30*/  LDL.LU R2, [R1+0x8] ;  /* 0x0000080001027983 */ /* 0x000ee20000300800 */
[----:B--2---:R-:W-:Y:S02]  /*18b40*/  LOP3.LUT R31, R3, 0x40, RZ, 0xc0, !PT ;  /* 0x00000040031f7812 */ /* 0x004fe400078ec0ff */
[----:B---3--:R-:W-:Y:S02]  /*18b50*/  LOP3.LUT R30, R2, 0x80, RZ, 0xc0, !PT ;  /* 0x00000080021e7812 */ /* 0x008fe400078ec0ff */
[----:B------:R-:W-:Y:S02]  /*18b60*/  SHF.R.U32.HI R31, RZ, 0x2, R31 ;  /* 0x00000002ff1f7819 */ /* 0x000fe4000001161f */
[----:B------:R-:W-:-:S07]  /*18b70*/  SHF.R.U32.HI R30, RZ, 0x3, R30 ;  /* 0x00000003ff1e7819 */ /* 0x000fce000001161e */
.L_x_830:
[----:B-1----:R-:W1:Y:S01]  /*18b80*/  S2R R2, SR_TID.X ;  /* 0x0000000000027919 */ /* 0x002e620000002100 */
[----:B0-----:R-:W0:Y:S01]  /*18b90*/  LDC R5, c[0x0][0x430] ;  /* 0x00010c00ff057b82 */ /* 0x001e220000000800 */
[----:B------:R-:W-:Y:S01]  /*18ba0*/  IMAD R4, R7, 0x40, R33 ;  /* 0x0000004007047824 */ /* 0x000fe200078e0221 */
[----:B--2---:R-:W2:Y:S01]  /*18bb0*/  S2R R8, SR_TID.X ;  /* 0x0000000000087919 */ /* 0x004ea20000002100 */
[----:B------:R-:W-:Y:S02]  /*18bc0*/  IMAD.U32 R10, RZ, RZ, UR38 ;  /* 0x00000026ff0a7e24 */ /* 0x000fe4000f8e00ff */
[----:B------:R-:W-:Y:S01]  /*18bd0*/  VIADD R22, R22, 0x1 ;  /* 0x0000000116167836 */ /* 0x000fe20000000000 */
[----:B0-----:R-:W-:Y:S02]  /*18be0*/  ISETP.NE.AND P0, PT, R5, 0x1, PT ;  /* 0x000000010500780c */ /* 0x001fe40003f05270 */
[----:B-1----:R-:W-:Y:S01]  /*18bf0*/  LOP3.LUT R2, R2, 0x7f, RZ, 0xc0, !PT ;  /* 0x0000007f02027812 */ /* 0x002fe200078ec0ff */
[----:B--2---:R-:W-:-:S03]  /*18c00*/  IMAD.SHL.U32 R8, R8, 0x10, RZ ;  /* 0x0000001008087824 */ /* 0x004fc600078e00ff */
[----:B------:R-:W-:-:S07]  /*18c10*/  SHF.R.U32.HI R2, RZ, 0x3, R2 ;  /* 0x00000003ff027819 */ /* 0x000fce0000011602 */
[----:B---3--:R-:W0:Y:S01]  /*18c20*/  @P0 LDC R6, c[0x0][0x434] ;  /* 0x00010d00ff060b82 */ /* 0x008e220000000800 */
[----:B------:R-:W-:-:S04]  /*18c30*/  LOP3.LUT R8, R2, 0x70, R8, 0xf8, !PT ;  /* 0x0000007002087812 */ /* 0x000fc800078ef808 */
[----:B------:R-:W-:-:S03]  /*18c40*/  ISETP.GT.U32.AND P1, PT, R8, 0x3f, PT ;  /* 0x0000003f0800780c */ /* 0x000fc60003f24070 */
[----:B------:R-:W1:Y:S01]  /*18c50*/  @P0 LDC R3, c[0x0][0x438] ;  /* 0x00010e00ff030b82 */ /* 0x000e620000000800 */
[----:B------:R-:W-:-:S04]  /*18c60*/  IMAD.IADD R4, R8, 0x1, R4 ;  /* 0x0000000108047824 */ /* 0x000fc800078e0204 */
[----:B------:R-:W-:-:S05]  /*18c70*/  IMAD.MOV.U32 R2, RZ, RZ, R4 ;  /* 0x000000ffff027224 */ /* 0x000fca00078e0004 */
[----:B------:R-:W2:Y:S01]  /*18c80*/  @!P1 LDC.64 R8, c[0x0][0x428] ;  /* 0x00010a00ff089b82 */ /* 0x000ea20000000a00 */
[----:B0-----:R-:W-:-:S05]  /*18c90*/  @P0 IMAD.HI.U32 R6, R4, R6, RZ ;  /* 0x0000000604060227 */ /* 0x001fca00078e00ff */
[----:B-1----:R-:W-:-:S05]  /*18ca0*/  @P0 SHF.R.U32.HI R2, RZ, R3, R6 ;  /* 0x00000003ff020219 */ /* 0x002fca0000011606 */
[----:B------:R-:W-:-:S04]  /*18cb0*/  IMAD.MOV R3, RZ, RZ, -R2 ;  /* 0x000000ffff037224 */ /* 0x000fc800078e0a02 */
[----:B------:R-:W-:Y:S01]  /*18cc0*/  IMAD R5, R5, R3, R4 ;  /* 0x0000000305057224 */ /* 0x000fe200078e0204 */
[--C-:B------:R-:W-:Y:S01]  /*18cd0*/  @!P1 SHF.R.S32.HI R3, RZ, 0x1f, R2.reuse ;  /* 0x0000001fff039819 */ /* 0x100fe20000011402 */
[-C--:B--2---:R-:W-:Y:S02]  /*18ce0*/  @!P1 IMAD R4, R34, R8.reuse, RZ ;  /* 0x0000000822049224 */ /* 0x084fe400078e02ff */
[----:B------:R-:W-:-:S04]  /*18cf0*/  @!P1 IMAD.WIDE.U32 R2, R26, R8, R2 ;  /* 0x000000081a029225 */ /* 0x000fc800078e0002 */
[----:B------:R-:W-:Y:S02]  /*18d00*/  @!P1 IMAD R4, R26, R9, R4 ;  /* 0x000000091a049224 */ /* 0x000fe400078e0204 */
[----:B------:R-:W0:Y:S02]  /*18d10*/  @!P1 LDC.64 R8, c[0x0][0x418] ;  /* 0x00010600ff089b82 */ /* 0x000e240000000a00 */
[----:B------:R-:W-:Y:S01]  /*18d20*/  @!P1 IMAD.IADD R3, R4, 0x1, R3 ;  /* 0x0000000104039824 */ /* 0x000fe200078e0203 */
[----:B------:R-:W-:Y:S02]  /*18d30*/  MOV R4, RZ ;  /* 0x000000ff00047202 */ /* 0x000fe40000000f00 */
[----:B0-----:R-:W-:-:S04]  /*18d40*/  @!P1 LEA R8, P0, R2, R8, 0x2 ;  /* 0x0000000802089211 */ /* 0x001fc800078010ff */
[----:B------:R-:W-:Y:S02]  /*18d50*/  @!P1 LEA.HI.X R9, R2, R9, R3, 0x2, P0 ;  /* 0x0000000902099211 */ /* 0x000fe400000f1403 */
[----:B------:R-:W-:-:S03]  /*18d60*/  ISETP.NE.AND P0, PT, R22, 0x2, PT ;  /* 0x000000021600780c */ /* 0x000fc60003f05270 */
[----:B------:R0:W5:Y:S01]  /*18d70*/  @!P1 LDG.E R4, desc[UR42][R8.64] ;  /* 0x0000002a08049981 */ /* 0x000162000c1e1900 */
[----:B------:R-:W-:Y:S01]  /*18d80*/  ISETP.NE.AND P1, PT, R10, 0x3, PT ;  /* 0x000000030a00780c */ /* 0x000fe20003f25270 */
[----:B------:R-:W-:Y:S01]  /*18d90*/  IMAD.MOV.U32 R3, RZ, RZ, R7 ;  /* 0x000000ffff037224 */ /* 0x000fe200078e0007 */
[----:B------:R-:W-:Y:S01]  /*18da0*/  SEL R2, RZ, 0x1, P0 ;  /* 0x00000001ff027807 */ /* 0x000fe20000000000 */
[----:B------:R-:W-:Y:S05]  /*18db0*/  YIELD ;  /* 0x0000000000007946 */ /* 0x000fea0003800000 */
[----:B------:R-:W-:Y:S01]  /*18dc0*/  SEL R22, R22, RZ, P0 ;  /* 0x000000ff16167207 */ /* 0x000fe20000000000 */
[----:B------:R-:W-:Y:S01]  /*18dd0*/  VIADD R7, R7, 0xffffffff ;  /* 0xffffffff07077836 */ /* 0x000fe20000000000 */
[----:B------:R-:W-:-:S02]  /*18de0*/  LOP3.LUT R28, R28, R2, RZ, 0x3c, !PT ;  /* 0x000000021c1c7212 */ /* 0x000fc400078e3cff */
[----:B------:R-:W-:Y:S01]  /*18df0*/  ISETP.GT.AND P3, PT, R3, R32, PT ;  /* 0x000000200300720c */ /* 0x000fe20003f64270 */
[----:B0-----:R-:W-:-:S12]  /*18e00*/  @!P1 BRA `(.L_x_818) ;  /* 0x0000000000049947 */ /* 0x001fd80003800000 */
[----:B------:R-:W-:Y:S01]  /*18e10*/  BPT.TRAP 0x1 ;  /* 0x000000040000795c */ /* 0x000fe20000300000 */
.L_x_818:
[----:B------:R-:W-:Y:S01]  /*18e20*/  IMAD R6, R22, 0x8, R17 ;  /* 0x0000000816067824 */ /* 0x000fe200078e0211 */
[----:B------:R-:W-:Y:S01]  /*18e30*/  SHF.L.U32 R20, R28, 0x1f, RZ ;  /* 0x0000001f1c147819 */ /* 0x000fe200000006ff */
[----:B------:R-:W-:Y:S01]  /*18e40*/  BSSY B1, `(.L_x_819) ;  /* 0x0000004000017945 */ /* 0x000fe20003800000 */
[----:B------:R-:W-:Y:S02]  /*18e50*/  SHF.R.S32.HI R9, RZ, 0x1f, R5 ;  /* 0x0000001fff097819 */ /* 0x000fe40000011405 */
[----:B------:R-:W0:Y:S02]  /*18e60*/  SYNCS.PHASECHK.TRANS64.TRYWAIT P0, [R6+URZ+0x28c40], R20 ;  /* 0x028c4014060075a7 */ /* 0x000e24000800017f */
[----:B0-----:R-:W-:Y:S05]  /*18e70*/  @!P0 BRA `(.L_x_820) ;  /* 0x0000003c00c08947 */ /* 0x001fea0003800000 */
.L_x_932:
[----:B------:R-:W-:Y:S05]  /*18e80*/  BSYNC B1 ;  /* 0x0000000000017941 */ /* 0x000fea0003800000 */
.L_x_819:
        /* <DEDUP_REMOVED lines=40> */
.L_x_942:
        /* <DEDUP_REMOVED lines=8> */
.L_x_822:
        /* <DEDUP_REMOVED lines=11> */
.L_x_823:
[----:B------:R2:W-:Y:S01]  /*19240*/  SYNCS.ARRIVE.TRANS64.A1T0 RZ, [R6+URZ+0x28c30], RZ ;  /* 0x028c30ff06ff79a7 */ /* 0x0005e2000810003f */
[----:B------:R-:W-:Y:S05]  /*19250*/  @!P2 BRA `(.L_x_824) ;  /* 0x000000000004a947 */ /* 0x000fea0003800000 */
[----:B------:R-:W-:Y:S01]  /*19260*/  BPT.TRAP 0x1 ;  /* 0x000000040000795c */ /* 0x000fe20000300000 */
.L_x_824:
[----:B------:R-:W3:Y:S01]  /*19270*/  SYNCS.PHASECHK.TRANS64.TRYWAIT P0, [R6+URZ+0x28c60], R20 ;  /* 0x028c6014060075a7 */ /* 0x000ee2000800017f */
[----:B------:R-:W-:Y:S04]  /*19280*/  BSSY B1, `(.L_x_825) ;  /* 0x0000002000017945 */ /* 0x000fe80003800000 */
[----:B---3--:R-:W-:Y:S05]  /*19290*/  @!P0 BRA `(.L_x_826) ;  /* 0x0000003c00e88947 */ /* 0x008fea0003800000 */
.L_x_943:
[----:B------:R-:W-:Y:S05]  /*192a0*/  BSYNC B1 ;  /* 0x0000000000017941 */ /* 0x000fea0003800000 */
.L_x_825:
        /* <DEDUP_REMOVED lines=8> */
[----:B-1----:R-:W-:Y:S02]  /*19330*/  IMAD R21, R22, 0x7000, R8 ;  /* 0x0000700016157824 */ /* 0x002fe400078e0208 */
        /* <DEDUP_REMOVED lines=12> */
[----:B------:R-:W1:Y:S01]  /*19400*/  SHFL.IDX PT, R2, R9, RZ, 0x181f ;  /* 0x00181fff09027589 */ /* 0x000e6200000e0000 */
[C---:B------:R-:W-:Y:S01]  /*19410*/  LOP3.LUT P1, RZ, R18.reuse, 0x80, RZ, 0xc0, !PT ;  /* 0x0000008012ff7812 */ /* 0x040fe2000782c0ff */
[----:B------:R-:W-:Y:S01]  /*19420*/  IMAD R21, R21, 0x2, R17 ;  /* 0x0000000215157824 */ /* 0x000fe200078e0211 */
[C---:B------:R-:W-:Y:S01]  /*19430*/  LOP3.LUT P2, RZ, R18.reuse, 0x40, RZ, 0xc0, !PT ;  /* 0x0000004012ff7812 */ /* 0x040fe2000784c0ff */
[----:B------:R-:W4:Y:S01]  /*19440*/  SHFL.IDX PT, R3, R10, RZ, 0x181f ;  /* 0x00181fff0a037589 */ /* 0x000f2200000e0000 */
[----:B------:R-:W-:-:S03]  /*19450*/  LOP3.LUT R18, R18, 0xffffdfff, RZ, 0xc0, !PT ;  /* 0xffffdfff12127812 */ /* 0x000fc600078ec0ff */
[----:B------:R-:W5:Y:S01]  /*19460*/  SHFL.IDX PT, R14, R9, 0x1, 0x181f ;  /* 0x00381f00090e7f89 */ /* 0x000f6200000e0000 */
[----:B------:R-:W-:-:S03]  /*19470*/  @P3 LOP3.LUT R18, R18, 0x2000, RZ, 0xfc, !PT ;  /* 0x0000200012123812 */ /* 0x000fc600078efcff */
[----:B------:R-:W0:Y:S01]  /*19480*/  SHFL.IDX PT, R5, R10, 0x1, 0x181f ;  /* 0x00381f000a057f89 */ /* 0x000e2200000e0000 */
[C---:B------:R-:W-:Y:S02]  /*19490*/  LOP3.LUT P3, RZ, R18.reuse, 0x20, RZ, 0xc0, !PT ;  /* 0x0000002012ff7812 */ /* 0x040fe4000786c0ff */
[C---:B------:R-:W-:Y:S01]  /*194a0*/  LOP3.LUT P6, RZ, R18.reuse, 0x10, RZ, 0xc0, !PT ;  /* 0x0000001012ff7812 */ /* 0x040fe200078cc0ff */
[----:B------:R-:W-:Y:S01]  /*194b0*/  SHFL.IDX PT, R8, R10, 0x2, 0x181f ;  /* 0x00581f000a087f89 */ /* 0x000fe200000e0000 */
[----:B------:R-:W-:-:S03]  /*194c0*/  LOP3.LUT R18, R18, 0xffff7fff, RZ, 0xc0, !PT ;  /* 0xffff7fff12127812 */ /* 0x000fc600078ec0ff */
[----:B------:R-:W-:Y:S01]  /*194d0*/  SHFL.IDX PT, R10, R10, 0x3, 0x181f ;  /* 0x00781f000a0a7f89 */ /* 0x000fe200000e0000 */
[----:B-1----:R-:W-:-:S05]  /*194e0*/  IADD3 R2, P0, R2, R0, RZ ;  /* 0x0000000002027210 */ /* 0x002fca0007f1e0ff */
[----:B------:R-:W-:Y:S01]  /*194f0*/  @P3 LOP3.LUT R18, R18, 0x8000, RZ, 0xfc, !PT ;  /* 0x0000800012123812 */ /* 0x000fe200078efcff */
[----:B----4-:R-:W-:Y:S01]  /*19500*/  IMAD.X R3, RZ, RZ, R3, P0 ;  /* 0x000000ffff037224 */ /* 0x010fe200000e0603 */
[----:B------:R-:W-:-:S04]  /*19510*/  ISETP.NE.U32.AND P0, PT, R31, RZ, PT ;  /* 0x000000ff1f00720c */ /* 0x000fc80003f05070 */
[----:B------:R-:W-:Y:S01]  /*19520*/  LDGSTS.E.BYPASS.LTC128B.128 [R21+0x400], desc[UR42][R2.64], !P1 ;  /* 0x0040000002157fae */ /* 0x000fe2000c901d6a */
[----:B------:R-:W-:-:S03]  /*19530*/  ISETP.NE.U32.AND P1, PT, R30, RZ, PT ;  /* 0x000000ff1e00720c */ /* 0x000fc60003f25070 */
[----:B------:R-:W-:Y:S01]  /*19540*/  LDGSTS.E.BYPASS.LTC128B.128 [R21+0x2400], desc[UR42][R2.64+0x80], !P2 ;  /* 0x0240008002157fae */ /* 0x000fe2000d101d6a */
[----:B-----5:R-:W-:-:S03]  /*19550*/  IADD3 R4, P2, R14, R0, RZ ;  /* 0x000000000e047210 */ /* 0x020fc60007f5e0ff */
[----:B------:R-:W-:Y:S01]  /*19560*/  LDGSTS.E.BYPASS.LTC128B.128 [R21+0x4400], desc[UR42][R2.64+0x100], !P3 ;  /* 0x0440010002157fae */ /* 0x000fe2000d901d6a */
[C---:B------:R-:W-:Y:S01]  /*19570*/  LOP3.LUT P3, RZ, R18.reuse, 0x80, RZ, 0xc0, !PT ;  /* 0x0000008012ff7812 */ /* 0x040fe2000786c0ff */
[----:B0-----:R-:W-:Y:S01]  /*19580*/  IMAD.X R5, RZ, RZ, R5, P2 ;  /* 0x000000ffff057224 */ /* 0x001fe200010e0605 */
        /* <DEDUP_REMOVED lines=33> */
.L_x_953:
[----:B------:R-:W-:Y:S02]  /*197a0*/  LOP3.LUT R18, R18, 0xffffbfff, RZ, 0xc0, !PT ;  /* 0xffffbfff12127812 */ /* 0x000fe400078ec0ff */
[----:B-1----:R-:W-:Y:S02]  /*197b0*/  IADD3 R2, P2, R14, R0, RZ ;  /* 0x000000000e027210 */ /* 0x002fe40007f5e0ff */
[----:B------:R-:W-:Y:S02]  /*197c0*/  @P1 LOP3.LUT R18, R18, 0x4000, RZ, 0xfc, !PT ;  /* 0x0000400012121812 */ /* 0x000fe400078efcff */
[----:B------:R-:W-:Y:S02]  /*197d0*/  IADD3.X R3, RZ, R10, RZ, P2, !PT ;  /* 0x0000000aff037210 */ /* 0x000fe400017fe4ff */
        /* <DEDUP_REMOVED lines=21> */
.L_x_828:
        /* <DEDUP_REMOVED lines=11> */
.L_x_829:
[----:B------:R1:W-:Y:S01]  /*199e0*/  SYNCS.ARRIVE.TRANS64.A1T0 RZ, [R6+URZ+0x28c50], RZ ;  /* 0x028c50ff06ff79a7 */ /* 0x0003e2000810003f */
[----:B------:R-:W-:Y:S05]  /*199f0*/  @P3 BRA `(.L_x_830) ;  /* 0xfffffff000603947 */ /* 0x000fea000383ffff */
.L_x_817:
[----:B------:R-:W-:Y:S05]  /*19a00*/  BSYNC B0 ;  /* 0x0000000000007941 */ /* 0x000fea0003800000 */
.L_x_816:
        /* <DEDUP_REMOVED lines=9> */
[----:B0-----:R-:W0:Y:S01]  /*19aa0*/  S2R R5, SR_LANEID ;  /* 0x0000000000057919 */ /* 0x001e220000000000 */
[----:B------:R-:W-:Y:S01]  /*19ab0*/  VOTEU.ANY UR4, UPT, PT ;  /* 0x0000000000047886 */ /* 0x000fe200038e0100 */
[----:B------:R-:W4:Y:S01]  /*19ac0*/  LDC.64 R2, c[0x0][0xc60] ;  /* 0x00031800ff027b82 */ /* 0x000f220000000a00 */
[----:B------:R-:W0:Y:S02]  /*19ad0*/  FLO.U32 R0, UR4 ;  /* 0x0000000400007d00 */ /* 0x000e2400080e0000 */
[----:B0-----:R-:W-:-:S06]  /*19ae0*/  ISETP.EQ.U32.AND P1, PT, R0, R5, PT ;  /* 0x000000050000720c */ /* 0x001fcc0003f22070 */
[----:B------:R-:W4:Y:S07]  /*19af0*/  POPC R5, UR4 ;  /* 0x0000000400057d09 */ /* 0x000f2e0008000000 */
[----:B----4-:R-:W4:Y:S01]  /*19b00*/  @P1 ATOMG.E.ADD.STRONG.GPU PT, R3, desc[UR42][R2.64], R5 ;  /* 0x00000005020319a8 */ /* 0x010f2200081ee1ea */
[----:B------:R-:W0:Y:S02]  /*19b10*/  S2R R4, SR_LTMASK ;  /* 0x0000000000047919 */ /* 0x000e240000003900 */
[----:B0-----:R-:W-:-:S04]  /*19b20*/  LOP3.LUT R4, R4, UR4, RZ, 0xc0, !PT ;  /* 0x0000000404047c12 */ /* 0x001fc8000f8ec0ff */
[----:B------:R-:W0:Y:S01]  /*19b30*/  POPC R7, R4 ;  /* 0x0000000400077309 */ /* 0x000e220000000000 */
[----:B----4-:R-:W0:Y:S02]  /*19b40*/  SHFL.IDX PT, R0, R3, R0, 0x1f ;  /* 0x00001f0003007589 */ /* 0x010e2400000e0000 */
[----:B0-----:R-:W-:-:S07]  /*19b50*/  IADD3 R24, R0, UR37, R7 ;  /* 0x0000002500187c10 */ /* 0x001fce000fffe007 */
.L_x_832:
[----:B------:R-:W-:Y:S05]  /*19b60*/  BSYNC B0 ;  /* 0x0000000000007941 */ /* 0x000fea0003800000 */
.L_x_831:
[----:B------:R-:W-:-:S07]  /*19b70*/  SEL R22, R22, RZ, P0 ;  /* 0x000000ff16167207 */ /* 0x000fce0000000000 */
.L_x_791:
[----:B------:R-:W-:Y:S05]  /*19b80*/  BSYNC B7 ;  /* 0x0000000000077941 */ /* 0x000fea0003800000 */
.L_x_789:
[----:B------:R-:W-:-:S13]  /*19b90*/  LOP3.LUT P0, RZ, R18, 0x1000, RZ, 0xc0, !PT ;  /* 0x0000100012ff7812 */ /* 0x000fda000780c0ff */
[----:B------:R-:W-:Y:S05]  /*19ba0*/  @!P0 BRA `(.L_x_833) ;  /* 0x0000000000248947 */ /* 0x000fea0003800000 */
[----:B------:R-:W-:Y:S05]  /*19bb0*/  WARPSYNC.ALL ;  /* 0x0000000000007948 */ /* 0x000fea0003800000 */
[----:B------:R-:W4:Y:S08]  /*19bc0*/  S2UR UR5, SR_CgaCtaId ;  /* 0x00000000000579c3 */ /* 0x000f300000008800 */
[----:B------:R-:W-:Y:S06]  /*19bd0*/  BAR.SYNC.DEFER_BLOCKING 0x5, 0x180 ;  /* 0x0146000000007b1d */ /* 0x000fec0000010000 */
[----:B------:R-:W-:-:S02]  /*19be0*/  UMOV UR4, 0x400 ;  /* 0x0000040000047882 */ /* 0x000fc40000000000 */
[----:B----4-:R-:W-:-:S06]  /*19bf0*/  ULEA UR4, UR5, UR4, 0x18 ;  /* 0x0000000405047291 */ /* 0x010fcc000f8ec03f */
[----:B0-----:R-:W-:-:S05]  /*19c00*/  IMAD.U32 R17, RZ, RZ, UR4 ;  /* 0x00000004ff117e24 */ /* 0x001fca000f8e00ff */
[----:B------:R0:W4:Y:S01]  /*19c10*/  LDS.128 R24, [R17+0x28cd0] ;  /* 0x028cd00011187984 */ /* 0x0001220000000c00 */
[----:B------:R-:W-:Y:S06]  /*19c20*/  BAR.ARV 0x4, 0x180 ;  /* 0x0106000000007b1d */ /* 0x000fec0000002000 */
[----:B------:R-:W-:Y:S05]  /*19c30*/  BRA `(.L_x_834) ;  /* 0x0000000800d07947 */ /* 0x000fea0003800000 */
.L_x_833:
        /* <DEDUP_REMOVED lines=8> */
[----:B0-----:R-:W0:Y:S08]  /*19cc0*/  @!P1 LDC.64 R2, c[0x0][0xc80] ;  /* 0x00032000ff029b82 */ /* 0x001e300000000a00 */
[----:B------:R-:W4:Y:S01]  /*19cd0*/  @!P1 LDC.64 R4, c[0x0][0xc78] ;  /* 0x00031e00ff049b82 */ /* 0x000f220000000a00 */
[----:B0-----:R-:W-:-:S05]  /*19ce0*/  @!P1 IMAD.WIDE R2, R7, 0x4, R2 ;  /* 0x0000000407029825 */ /* 0x001fca00078e0202 */
[----:B------:R4:W5:Y:S02]  /*19cf0*/  @!P1 LDG.E R8, desc[UR42][R2.64] ;  /* 0x0000002a02089981 */ /* 0x000964000c1e1900 */
[----:B----4-:R-:W-:-:S05]  /*19d00*/  @!P1 IMAD.WIDE R2, R7, 0x4, R4 ;  /* 0x0000000407029825 */ /* 0x010fca00078e0204 */
[----:B------:R-:W4:Y:S01]  /*19d10*/  @!P1 LDG.E R5, desc[UR42][R2.64] ;  /* 0x0000002a02059981 */ /* 0x000f22000c1e1900 */
[----:B------:R-:W-:Y:S01]  /*19d20*/  IMAD.MOV.U32 R7, RZ, RZ, RZ ;  /* 0x000000ffff077224 */ /* 0x000fe200078e00ff */
[C---:B------:R-:W-:Y:S01]  /*19d30*/  ISETP.GE.U32.AND P2, PT, R9.reuse, 0x2, PT ;  /* 0x000000020900780c */ /* 0x040fe20003f46070 */
[----:B------:R-:W-:Y:S01]  /*19d40*/  IMAD.MOV.U32 R4, RZ, RZ, RZ ;  /* 0x000000ffff047224 */ /* 0x000fe200078e00ff */
[C---:B------:R-:W-:Y:S01]  /*19d50*/  ISETP.GE.U32.AND P3, PT, R9.reuse, 0x4, PT ;  /* 0x000000040900780c */ /* 0x040fe20003f66070 */
[----:B------:R-:W-:Y:S01]  /*19d60*/  SHFL.IDX PT, R0, R24, RZ, 0x1f ;  /* 0x00001fff18007589 */ /* 0x000fe200000e0000 */
[C---:B------:R-:W-:Y:S02]  /*19d70*/  ISETP.GE.U32.AND P4, PT, R9.reuse, 0x8, PT ;  /* 0x000000080900780c */ /* 0x040fe40003f86070 */
[----:B------:R-:W-:Y:S01]  /*19d80*/  ISETP.GE.U32.AND P5, PT, R9, 0x10, PT ;  /* 0x000000100900780c */ /* 0x000fe20003fa6070 */
[----:B-123--:R0:W-:Y:S02]  /*19d90*/  SHFL.IDX PT, R6, R24, 0x1, 0x1f ;  /* 0x00201f0018067f89 */ /* 0x00e1e400000e0000 */
[----:B0-----:R-:W-:-:S02]  /*19da0*/  IMAD.MOV.U32 R24, RZ, RZ, RZ ;  /* 0x000000ffff187224 */ /* 0x001fc400078e00ff */
[----:B-----5:R-:W-:Y:S02]  /*19db0*/  @!P1 IMAD.MOV.U32 R7, RZ, RZ, R8 ;  /* 0x000000ffff079224 */ /* 0x020fe400078e0008 */
[----:B----4-:R-:W-:Y:S01]  /*19dc0*/  @!P1 IMAD.MOV.U32 R4, RZ, RZ, R5 ;  /* 0x000000ffff049224 */ /* 0x010fe200078e0005 */
        /* <DEDUP_REMOVED lines=17> */
[----:B------:R0:W1:Y:S02]  /*19ee0*/  SHFL.IDX PT, R14, R3, 0x1f, 0x1f ;  /* 0x03e01f00030e7f89 */ /* 0x00006400000e0000 */
.L_x_963:
[----:B------:R-:W-:Y:S02]  /*19ef0*/  ULDC UR4, c[0x0][0xc38] ;  /* 0x00030e0000047ab9 */ /* 0x000fe40000000800 */
[----:B------:R-:W-:-:S04]  /*19f00*/  IMAD.U32 R2, RZ, RZ, UR4 ;  /* 0x00000004ff027e24 */ /* 0x000fc8000f8e00ff */
[----:B-1----:R-:W-:-:S04]  /*19f10*/  IMAD R5, R14, R2, RZ ;  /* 0x000000020e057224 */ /* 0x002fc800078e02ff */
[----:B------:R-:W-:-:S05]  /*19f20*/  IMAD.IADD R6, R6, 0x1, R5 ;  /* 0x0000000106067824 */ /* 0x000fca00078e0205 */
[----:B------:R-:W-:-:S13]  /*19f30*/  ISETP.GT.AND P6, PT, R6, R0, PT ;  /* 0x000000000600720c */ /* 0x000fda0003fc4270 */
[----:B------:R-:W-:Y:S05]  /*19f40*/  @P6 BRA `(.L_x_836) ;  /* 0x0000000000a46947 */ /* 0x000fea0003800000 */
.L_x_839:
[----:B------:R-:W1:Y:S01]  /*19f50*/  LDC R2, c[0x0][0xc3c] ;  /* 0x00030f00ff027b82 */ /* 0x000e620000000800 */
[----:B------:R-:W-:-:S05]  /*19f60*/  VIADD R27, R27, 0x1f ;  /* 0x0000001f1b1b7836 */ /* 0x000fca0000000000 */
[----:B-1----:R-:W-:-:S13]  /*19f70*/  ISETP.GE.AND P6, PT, R27, R2, PT ;  /* 0x000000021b00720c */ /* 0x002fda0003fc6270 */
[----:B------:R-:W-:Y:S05]  /*19f80*/  @P6 BRA `(.L_x_837) ;  /* 0x0000000400b86947 */ /* 0x000fea0003800000 */
[----:B0-----:R-:W0:Y:S01]  /*19f90*/  S2R R3, SR_TID.X ;  /* 0x0000000000037919 */ /* 0x001e220000002100 */
[----:B------:R-:W-:Y:S01]  /*19fa0*/  IMAD.MOV.U32 R7, RZ, RZ, RZ ;  /* 0x000000ffff077224 */ /* 0x000fe200078e00ff */
[----:B0-----:R-:W-:-:S05]  /*19fb0*/  LOP3.LUT R3, R3, 0x1f, RZ, 0xc0, !PT ;  /* 0x0000001f03037812 */ /* 0x001fca00078ec0ff */
[----:B------:R-:W-:-:S05]  /*19fc0*/  IMAD.IADD R9, R27, 0x1, R3 ;  /* 0x000000011b097824 */ /* 0x000fca00078e0203 */
[----:B------:R-:W-:-:S13]  /*19fd0*/  ISETP.GE.OR P6, PT, R9, R2, !P0 ;  /* 0x000000020900720c */ /* 0x000fda00047c6670 */
[----:B------:R-:W0:Y:S08]  /*19fe0*/  @!P6 LDC.64 R2, c[0x0][0xc80] ;  /* 0x00032000ff02eb82 */ /* 0x000e300000000a00 */
[----:B------:R-:W1:Y:S01]  /*19ff0*/  @!P6 LDC.64 R4, c[0x0][0xc78] ;  /* 0x00031e00ff04eb82 */ /* 0x000e620000000a00 */
[----:B0-----:R-:W-:-:S05]  /*1a000*/  @!P6 IMAD.WIDE R2, R9, 0x4, R2 ;  /* 0x000000040902e825 */ /* 0x001fca00078e0202 */
[----:B------:R1:W2:Y:S02]  /*1a010*/  @!P6 LDG.E R7, desc[UR42][R2.64] ;  /* 0x0000002a0207e981 */ /* 0x0002a4000c1e1900 */
[----:B-1----:R-:W-:Y:S01]  /*1a020*/  @!P6 IMAD.WIDE R2, R9, 0x4, R4 ;  /* 0x000000040902e825 */ /* 0x002fe200078e0204 */
[----:B------:R-:W-:-:S06]  /*1a030*/  MOV R4, RZ ;  /* 0x000000ff00047202 */ /* 0x000fcc0000000f00 */
[----:B------:R-:W2:Y:S01]  /*1a040*/  @!P6 LDG.E R4, desc[UR42][R2.64] ;  /* 0x0000002a0204e981 */ /* 0x000ea2000c1e1900 */
[----:B------:R-:W-:Y:S01]  /*1a050*/  UMOV UR4, 0xffffffff ;  /* 0xffffffff00047882 */ /* 0x000fe20000000000 */
[----:B--2---:R-:W-:Y:S02]  /*1a060*/  IMAD R13, R4, R7, RZ ;  /* 0x00000007040d7224 */ /* 0x004fe400078e02ff */
        /* <DEDUP_REMOVED lines=17> */
.L_x_971:
[----:B------:R-:W-:Y:S02]  /*1a180*/  ULDC UR4, c[0x0][0xc38] ;  /* 0x00030e0000047ab9 */ /* 0x000fe40000000800 */
[----:B------:R-:W-:-:S04]  /*1a190*/  IMAD.U32 R2, RZ, RZ, UR4 ;  /* 0x00000004ff027e24 */ /* 0x000fc8000f8e00ff */
[----:B-1----:R-:W-:-:S04]  /*1a1a0*/  IMAD R5, R14, R2, RZ ;  /* 0x000000020e057224 */ /* 0x002fc800078e02ff */
[----:B------:R-:W-:-:S05]  /*1a1b0*/  IMAD.IADD R6, R5, 0x1, R6 ;  /* 0x0000000105067824 */ /* 0x000fca00078e0206 */
[----:B------:R-:W-:-:S13]  /*1a1c0*/  ISETP.GT.AND P6, PT, R6, R0, PT ;  /* 0x000000000600720c */ /* 0x000fda0003fc4270 */
[----:B------:R-:W-:Y:S05]  /*1a1d0*/  @!P6 BRA `(.L_x_839) ;  /* 0xfffffffc005ce947 */ /* 0x000fea000383ffff */
.L_x_836:
[----:B------:R-:W-:Y:S01]  /*1a1e0*/  IMAD.IADD R6, R6, 0x1, -R5 ;  /* 0x0000000106067824 */ /* 0x000fe200078e0a05 */
[----:B------:R-:W-:-:S03]  /*1a1f0*/  UMOV UR4, 0xffffffff ;  /* 0xffffffff00047882 */ /* 0x000fc60000000000 */
[----:B------:R-:W-:-:S05]  /*1a200*/  IMAD R5, R3, R2, R6 ;  /* 0x0000000203057224 */ /* 0x000fca00078e0206 */
[----:B------:R-:W-:Y:S01]  /*1a210*/  ISETP.GT.AND P6, PT, R5, R0, PT ;  /* 0x000000000500720c */ /* 0x000fe20003fc4270 */
[----:B------:R-:W-:-:S12]  /*1a220*/  BRA.DIV UR4, `(.L_x_840) ;  /* 0x0000003e04e87947 */ /* 0x000fd8000b800000 */
[----:B------:R-:W-:-:S04]  /*1a230*/  VOTE.ANY R8, PT, !P6 ;  /* 0x0000000000087806 */ /* 0x000fc800070e0100 */
[----:B------:R-:W1:Y:S02]  /*1a240*/  POPC R5, R8 ;  /* 0x0000000800057309 */ /* 0x000e640000000000 */
[----:B-1----:R1:W2:Y:S04]  /*1a250*/  SHFL.IDX PT, R7, R7, R5, 0x1f ;  /* 0x00001f0507077589 */ /* 0x0022a800000e0000 */
[----:B------:R1:W3:Y:S02]  /*1a260*/  SHFL.IDX PT, R4, R4, R5, 0x1f ;  /* 0x00001f0504047589 */ /* 0x0002e400000e0000 */
.L_x_976:
[----:B------:R-:W-:-:S13]  /*1a270*/  ISETP.NE.AND P0, PT, R8, RZ, PT ;  /* 0x000000ff0800720c */ /* 0x000fda0003f05270 */
[----:B------:R-:W-:Y:S05]  /*1a280*/  @!P0 BRA `(.L_x_841) ;  /* 0x0000000000108947 */ /* 0x000fea0003800000 */
[----:B------:R-:W-:Y:S01]  /*1a290*/  UMOV UR4, 0xffffffff ;  /* 0xffffffff00047882 */ /* 0x000fe20000000000 */
[----:B------:R-:W-:Y:S02]  /*1a2a0*/  VIADD R12, R5, 0xffffffff ;  /* 0xffffffff050c7836 */ /* 0x000fe40000000000 */
[----:B------:R-:W-:Y:S05]  /*1a2b0*/  BRA.DIV UR4, `(.L_x_842) ;  /* 0x0000004204207947 */ /* 0x000fea000b800000 */
[----:B------:R4:W0:Y:S02]  /*1a2c0*/  SHFL.IDX PT, R24, R3, R12, 0x1f ;  /* 0x00001f0c03187589 */ /* 0x00082400000e0000 */
.L_x_841:
[----:B--2---:R-:W-:Y:S01]  /*1a2d0*/  IABS R8, R7 ;  /* 0x0000000700087213 */ /* 0x004fe20000000000 */
[----:B0-----:R-:W-:Y:S01]  /*1a2e0*/  IMAD R24, R24, R2, R6 ;  /* 0x0000000218187224 */ /* 0x001fe200078e0206 */
[----:B---3--:R-:W-:Y:S01]  /*1a2f0*/  IABS R6, R4 ;  /* 0x0000000400067213 */ /* 0x008fe20000000000 */
[----:B------:R-:W-:Y:S01]  /*1a300*/  IMAD.MOV.U32 R2, RZ, RZ, RZ ;  /* 0x000000ffff027224 */ /* 0x000fe200078e00ff */
[----:B------:R-:W0:Y:S01]  /*1a310*/  I2F.RP R9, R8 ;  /* 0x0000000800097306 */ /* 0x000e220000209400 */
[----:B------:R-:W-:Y:S02]  /*1a320*/  IMAD.IADD R0, R0, 0x1, -R24 ;  /* 0x0000000100007824 */ /* 0x000fe400078e0a18 */
[----:B------:R-:W-:-:S05]  /*1a330*/  IMAD.IADD R27, R5, 0x1, R27 ;  /* 0x00000001051b7824 */ /* 0x000fca00078e021b */
[----:B------:R-:W2:Y:S08]  /*1a340*/  I2F.RP R10, R6 ;  /* 0x00000006000a7306 */ /* 0x000eb00000209400 */
[----:B0-----:R-:W4:Y:S08]  /*1a350*/  MUFU.RCP R9, R9 ;  /* 0x0000000900097308 */ /* 0x001f300000001000 */
[----:B--2---:R-:W-:Y:S01]  /*1a360*/  MUFU.RCP R10, R10 ;  /* 0x0000000a000a7308 */ /* 0x004fe20000001000 */
[----:B----4-:R-:W-:-:S07]  /*1a370*/  VIADD R3, R9, 0xffffffe ;  /* 0x0ffffffe09037836 */ /* 0x010fce0000000000 */
        /* <DEDUP_REMOVED lines=8> */
[----:B------:R-:W-:Y:S02]  /*1a400*/  IMAD R11, R9, R12, R11 ;  /* 0x0000000c090b7224 */ /* 0x000fe400078e020b */
[----:B------:R-:W-:Y:S02]  /*1a410*/  VIADD R12, R10, 0xffffffe ;  /* 0x0ffffffe0a0c7836 */ /* 0x000fe40000000000 */
[----:B------:R-:W-:Y:S01]  /*1a420*/  IMAD.MOV.U32 R2, RZ, RZ, RZ ;  /* 0x000000ffff027224 */ /* 0x000fe200078e00ff */
[----:B------:R-:W-:Y:S01]  /*1a430*/  ISETP.GT.U32.AND P1, PT, R8, R11, PT ;  /* 0x0000000b0800720c */ /* 0x000fe20003f24070 */
[----:B------:R-:W0:-:S12]  /*1a440*/  F2I.FTZ.U32.TRUNC.NTZ R3, R12 ;  /* 0x0000000c00037305 */ /* 0x000e18000021f000 */
[----:B------:R-:W-:Y:S02]  /*1a450*/  @!P1 IMAD.IADD R11, R11, 0x1, -R8 ;  /* 0x000000010b0b9824 */ /* 0x000fe400078e0a08 */
[----:B------:R-:W-:Y:S01]  /*1a460*/  @!P1 VIADD R9, R9, 0x1 ;  /* 0x0000000109099836 */ /* 0x000fe20000000000 */
[----:B------:R-:W-:Y:S02]  /*1a470*/  ISETP.NE.AND P1, PT, R7, RZ, PT ;  /* 0x000000ff0700720c */ /* 0x000fe40003f25270 */
[----:B------:R-:W-:Y:S01]  /*1a480*/  ISETP.GE.U32.AND P0, PT, R11, R8, PT ;  /* 0x000000080b00720c */ /* 0x000fe20003f06070 */
[----:B0-----:R-:W-:Y:S01]  /*1a490*/  IMAD.MOV R11, RZ, RZ, -R3 ;  /* 0x000000ffff0b7224 */ /* 0x001fe200078e0a03 */
[----:B------:R-:W-:-:S03]  /*1a4a0*/  IABS R8, R4 ;  /* 0x0000000400087213 */ /* 0x000fc60000000000 */
[----:B------:R-:W-:Y:S02]  /*1a4b0*/  IMAD R11, R11, R6, RZ ;  /* 0x000000060b0b7224 */ /* 0x000fe400078e02ff */
[----:B------:R-:W-:Y:S02]  /*1a4c0*/  IMAD.MOV R8, RZ, RZ, -R8 ;  /* 0x000000ffff087224 */ /* 0x000fe400078e0a08 */
[----:B------:R-:W-:Y:S01]  /*1a4d0*/  IMAD.HI.U32 R2, R3, R11, R2 ;  /* 0x0000000b03027227 */ /* 0x000fe200078e0002 */
[----:B------:R-:W-:-:S03]  /*1a4e0*/  LOP3.LUT R3, R0, R7, RZ, 0x3c, !PT ;  /* 0x0000000700037212 */ /* 0x000fc600078e3cff */
[----:B------:R-:W-:Y:S02]  /*1a4f0*/  @P0 IADD3 R9, R9, 0x1, RZ ;  /* 0x0000000109090810 */ /* 0x000fe40007ffe0ff */
[----:B------:R-:W-:-:S13]  /*1a500*/  ISETP.GE.AND P2, PT, R3, RZ, PT ;  /* 0x000000ff0300720c */ /* 0x000fda0003f46270 */
        /* <DEDUP_REMOVED lines=17> */
[--C-:B------:R-:W-:Y:S02]  /*1a620*/  IMAD.MOV R3, RZ, RZ, -R2.reuse ;  /* 0x000000ffff037224 */ /* 0x100fe400078e0a02 */
[C---:B------:R-:W-:Y:S02]  /*1a630*/  IMAD R2, R4.reuse, 0x1000000, R2 ;  /* 0x0100000004027824 */ /* 0x040fe400078e0202 */
[----:B------:R-:W-:-:S04]  /*1a640*/  IMAD R9, R4, R3, R9 ;  /* 0x0000000304097224 */ /* 0x000fc800078e0209 */
[----:B------:R-:W-:Y:S01]  /*1a650*/  IMAD R26, R9, 0x10000, R2 ;  /* 0x00010000091a7824 */ /* 0x000fe200078e0202 */
[----:B------:R-:W-:Y:S06]  /*1a660*/  BRA `(.L_x_843) ;  /* 0x00000000001c7947 */ /* 0x000fec0003800000 */
.L_x_837:
[----:B------:R-:W-:Y:S01]  /*1a670*/  UMOV UR4, URZ ;  /* 0x0000003f00047c82 */ /* 0x000fe20008000000 */
[----:B------:R-:W-:Y:S01]  /*1a680*/  UMOV UR5, URZ ;  /* 0x0000003f00057c82 */ /* 0x000fe20008000000 */
[----:B------:R-:W-:Y:S01]  /*1a690*/  ULDC UR6, c[0x0][0xc3c] ;  /* 0x00030f0000067ab9 */ /* 0x000fe20000000800 */
[----:B------:R-:W-:Y:S02]  /*1a6a0*/  IMAD.MOV.U32 R24, RZ, RZ, R0 ;  /* 0x000000ffff187224 */ /* 0x000fe400078e0000 */
[----:B------:R-:W-:Y:S02]  /*1a6b0*/  IMAD.U32 R25, RZ, RZ, UR4 ;  /* 0x00000004ff197e24 */ /* 0x000fe4000f8e00ff */
[----:B------:R-:W-:Y:S02]  /*1a6c0*/  IMAD.U32 R26, RZ, RZ, UR5 ;  /* 0x00000005ff1a7e24 */ /* 0x000fe4000f8e00ff */
[----:B------:R-:W-:-:S07]  /*1a6d0*/  IMAD.U32 R27, RZ, RZ, UR6 ;  /* 0x00000006ff1b7e24 */ /* 0x000fce000f8e00ff */
.L_x_843:
[----:B------:R-:W2:Y:S01]  /*1a6e0*/  S2R R0, SR_TID.X ;  /* 0x0000000000007919 */ /* 0x000ea20000002100 */
[----:B------:R-:W-:Y:S05]  /*1a6f0*/  WARPSYNC.ALL ;  /* 0x0000000000007948 */ /* 0x000fea0003800000 */
[----:B------:R-:W-:Y:S01]  /*1a700*/  BAR.SYNC.DEFER_BLOCKING 0x4, 0x180 ;  /* 0x0106000000007b1d */ /* 0x000fe20000010000 */
[----:B--2---:R-:W-:-:S04]  /*1a710*/  LOP3.LUT R0, R0, 0x1f, RZ, 0xc0, !PT ;  /* 0x0000001f00007812 */ /* 0x004fc800078ec0ff */
[----:B------:R-:W-:-:S13]  /*1a720*/  ISETP.NE.AND P0, PT, R0, RZ, PT ;  /* 0x000000ff0000720c */ /* 0x000fda0003f05270 */
[----:B0-----:R-:W0:Y:S01]  /*1a730*/  @!P0 S2R R3, SR_CgaCtaId ;  /* 0x0000000000038919 */ /* 0x001e220000008800 */
[----:B------:R-:W-:-:S04]  /*1a740*/  @!P0 MOV R0, 0x400 ;  /* 0x0000040000008802 */ /* 0x000fc80000000f00 */
[----:B0-----:R-:W-:-:S05]  /*1a750*/  @!P0 LEA R17, R3, R0, 0x18 ;  /* 0x0000000003118211 */ /* 0x001fca00078ec0ff */
[----:B------:R0:W-:Y:S01]  /*1a760*/  @!P0 STS.128 [R17+0x28cd0], R24 ;  /* 0x028cd01811008388 */ /* 0x0001e20000000c00 */
[----:B------:R-:W-:Y:S06]  /*1a770*/  BAR.ARV 0x5, 0x180 ;  /* 0x0146000000007b1d */ /* 0x000fec0000002000 */
.L_x_834:
[----:B------:R-:W-:Y:S02]  /*1a780*/  ULDC UR4, c[0x0][0xc3c] ;  /* 0x00030f0000047ab9 */ /* 0x000fe40000000800 */
[----:B----4-:R-:W-:-:S13]  /*1a790*/  ISETP.GE.AND P0, PT, R27, UR4, PT ;  /* 0x000000041b007c0c */ /* 0x010fda000bf06270 */
[----:B------:R-:W-:Y:S05]  /*1a7a0*/  @!P0 BRA `(.L_x_844) ;  /* 0xffffff9800188947 */ /* 0x000fea000383ffff */
[----:B------:R-:W-:Y:S05]  /*1a7b0*/  BSYNC B8 ;  /* 0x0000000000087941 */ /* 0x000fea0003800000 */
.L_x_735:
[----:B------:R-:W4:Y:S01]  /*1a7c0*/  LDL.LU R0, [R1+0x20] ;  /* 0x0000200001007983 */ /* 0x000f220000300800 */
[----:B------:R-:W-:Y:S01]  /*1a7d0*/  BSSY B0, `(.L_x_845) ;  /* 0x000000b000007945 */ /* 0x000fe20003800000 */
[----:B-1----:R-:W1:Y:S01]  /*1a7e0*/  S2R R5, SR_CgaCtaId ;  /* 0x0000000000057919 */ /* 0x002e620000008800 */
[----:B----4-:R-:W-:-:S05]  /*1a7f0*/  VIADD R0, R0, 0x1 ;  /* 0x0000000100007836 */ /* 0x010fca0000000000 */
[----:B------:R-:W-:-:S04]  /*1a800*/  LEA.HI R2, R0, R0, RZ, 0x1 ;  /* 0x0000000000027211 */ /* 0x000fc800078f08ff */
[----:B------:R-:W-:Y:S02]  /*1a810*/  LOP3.LUT R3, R2, 0xfffffffe, RZ, 0xc0, !PT ;  /* 0xfffffffe02037812 */ /* 0x000fe400078ec0ff */
[----:B------:R-:W-:-:S03]  /*1a820*/  MOV R2, 0x400 ;  /* 0x0000040000027802 */ /* 0x000fc60000000f00 */
[----:B------:R-:W-:Y:S01]  /*1a830*/  IMAD.IADD R0, R0, 0x1, -R3 ;  /* 0x0000000100007824 */ /* 0x000fe200078e0a03 */
[----:B-1----:R-:W-:-:S04]  /*1a840*/  LEA R7, R5, R2, 0x18 ;  /* 0x0000000205077211 */ /* 0x002fc800078ec0ff */
[----:B------:R-:W-:-:S04]  /*1a850*/  SHF.L.U32 R0, R0, 0x1f, RZ ;  /* 0x0000001f00007819 */ /* 0x000fc800000006ff */
[----:B------:R-:W1:Y:S02]  /*1a860*/  SYNCS.PHASECHK.TRANS64.TRYWAIT P0, [R7+URZ+0x28c20], R0 ;  /* 0x028c2000070075a7 */ /* 0x000e64000800017f */
[----:B-1----:R-:W-:Y:S05]  /*1a870*/  @!P0 BRA `(.L_x_846) ;  /* 0x0000003800d88947 */ /* 0x002fea0003800000 */
.L_x_979:
[----:B------:R-:W-:Y:S05]  /*1a880*/  BSYNC B0 ;  /* 0x0000000000007941 */ /* 0x000fea0003800000 */
.L_x_845:
[----:B------:R-:W-:-:S03]  /*1a890*/  UMOV UR4, 0xffffffff ;  /* 0xffffffff00047882 */ /* 0x000fc60000000000 */
[----:B------:R-:W-:Y:S05]  /*1a8a0*/  BRA.DIV UR4, `(.L_x_847) ;  /* 0x0000003a04e07947 */ /* 0x000fea000b800000 */
[----:B-1----:R-:W1:Y:S02]  /*1a8b0*/  S2R R0, SR_TID.X ;  /* 0x0000000000007919 */ /* 0x002e640000002100 */
[----:B-1----:R-:W-:-:S04]  /*1a8c0*/  SHF.R.U32.HI R0, RZ, 0x5, R0 ;  /* 0x00000005ff007819 */ /* 0x002fc80000011600 */
[----:B------:R-:W-:-:S05]  /*1a8d0*/  LOP3.LUT R0, R0, 0x3, RZ, 0xc0, !PT ;  /* 0x0000000300007812 */ /* 0x000fca00078ec0ff */
[----:B------:R1:W4:Y:S02]  /*1a8e0*/  SHFL.IDX PT, R14, R0, RZ, 0x1f ;  /* 0x00001fff000e7589 */ /* 0x00032400000e0000 */
.L_x_982:
[----:B----4-:R-:W-:-:S13]  /*1a8f0*/  ISETP.NE.AND P0, PT, R14, RZ, PT ;  /* 0x000000ff0e00720c */ /* 0x010fda0003f05270 */
[----:B------:R-:W-:Y:S05]  /*1a900*/  @P0 BRA `(.L_x_590) ;  /* 0x0000000000880947 */ /* 0x000fea0003800000 */
[----:B------:R-:W-:-:S03]  /*1a910*/  UMOV UR4, 0xffffffff ;  /* 0xffffffff00047882 */ /* 0x000fc60000000000 */
[----:B------:R-:W-:Y:S05]  /*1a920*/  BRA.DIV UR4, `(.L_x_848) ;  /* 0x0000003a04f47947 */ /* 0x000fea000b800000 */
[----:B------:R-:W-:-:S13]  /*1a930*/  ELECT P6, URZ, PT ;  /* 0x00000000003f782f */ /* 0x000fda00038c0000 */
.L_x_985:
[----:B------:R-:W-:Y:S05]  /*1a940*/  @!P6 BRA `(.L_x_590) ;  /* 0x000000000078e947 */ /* 0x000fea0003800000 */
[----:B------:R-:W-:-:S06]  /*1a950*/  ULOP3.LUT UR4, UR36, 0x2, URZ, 0xfc, !UPT ;  /* 0x0000000224047892 */ /* 0x000fcc000f8efc3f */
[----:B-1----:R-:W-:-:S05]  /*1a960*/  IMAD.U32 R0, RZ, RZ, UR4 ;  /* 0x00000004ff007e24 */ /* 0x002fca000f8e00ff */
[----:B------:R-:W-:-:S13]  /*1a970*/  ISETP.NE.AND P0, PT, R0, 0x3, PT ;  /* 0x000000030000780c */ /* 0x000fda0003f05270 */
[----:B------:R-:W-:Y:S05]  /*1a980*/  @!P0 BRA `(.L_x_849) ;  /* 0x0000000000048947 */ /* 0x000fea0003800000 */
[----:B------:R-:W-:Y:S01]  /*1a990*/  BPT.TRAP 0x1 ;  /* 0x000000040000795c */ /* 0x000fe20000300000 */
.L_x_849:
[----:B------:R-:W-:Y:S01]  /*1a9a0*/  IMAD R5, R22, 0x8, R7 ;  /* 0x0000000816057824 */ /* 0x000fe200078e0207 */
[----:B------:R-:W-:Y:S02]  /*1a9b0*/  SHF.L.U32 R0, R28, 0x1f, RZ ;  /* 0x0000001f1c007819 */ /* 0x000fe400000006ff */
[----:B------:R-:W-:Y:S02]  /*1a9c0*/  IADD3 R22, R22, 0x1, RZ ;  /* 0x0000000116167810 */ /* 0x000fe40007ffe0ff */
[----:B------:R-:W1:Y:S02]  /*1a9d0*/  SYNCS.PHASECHK.TRANS64.TRYWAIT P1, [R5+URZ+0x28c40], R0 ;  /* 0x028c4000050075a7 */ /* 0x000e64000802017f */
[----:B------:R-:W-:-:S04]  /*1a9e0*/  ISETP.NE.AND P2, PT, R22, 0x2, PT ;  /* 0x000000021600780c */ /* 0x000fc80003f45270 */
[----:B------:R-:W-:Y:S01]  /*1a9f0*/  SEL R3, RZ, 0x1, P2 ;  /* 0x00000001ff037807 */ /* 0x000fe20001000000 */
[----:B-1----:R-:W-:Y:S08]  /*1aa00*/  @!P1 BRA `(.L_x_850) ;  /* 0x0000003800dc9947 */ /* 0x002ff00003800000 */
.L_x_986:
[----:B------:R-:W-:Y:S02]  /*1aa10*/  SEL R22, R22, RZ, P2 ;  /* 0x000000ff16167207 */ /* 0x000fe40001000000 */
[----:B------:R-:W-:Y:S01]  /*1aa20*/  LOP3.LUT R2, R28, R3, RZ, 0x3c, !PT ;  /* 0x000000031c027212 */ /* 0x000fe200078e3cff */
[----:B------:R-:W-:Y:S06]  /*1aa30*/  @!P0 BRA `(.L_x_851) ;  /* 0x0000000000048947 */ /* 0x000fec0003800000 */
[----:B------:R-:W-:Y:S01]  /*1aa40*/  BPT.TRAP 0x1 ;  /* 0x000000040000795c */ /* 0x000fe20000300000 */
.L_x_851:
[----:B------:R-:W-:Y:S01]  /*1aa50*/  IMAD R3, R22, 0x8, R7 ;  /* 0x0000000816037824 */ /* 0x000fe200078e0207 */
[----:B------:R-:W-:-:S04]  /*1aa60*/  SHF.L.U32 R2, R2, 0x1f, RZ ;  /* 0x0000001f02027819 */ /* 0x000fc800000006ff */
[----:B------:R-:W4:Y:S02]  /*1aa70*/  SYNCS.PHASECHK.TRANS64.TRYWAIT P1, [R3+URZ+0x28c40], R2 ;  /* 0x028c4002030075a7 */ /* 0x000f24000802017f */
[----:B----4-:R-:W-:Y:S05]  /*1aa80*/  @!P1 BRA `(.L_x_852) ;  /* 0x0000003800d09947 */ /* 0x010fea0003800000 */
.L_x_987:
[----:B------:R-:W-:Y:S05]  /*1aa90*/  @!P0 BRA `(.L_x_853) ;  /* 0x0000000000048947 */ /* 0x000fea0003800000 */
[----:B------:R-:W-:Y:S01]  /*1aaa0*/  BPT.TRAP 0x1 ;  /* 0x000000040000795c */ /* 0x000fe20000300000 */
.L_x_853:
[----:B------:R-:W5:Y:S02]  /*1aab0*/  SYNCS.PHASECHK.TRANS64.TRYWAIT P1, [R5+URZ+0x28c60], R0 ;  /* 0x028c6000050075a7 */ /* 0x000f64000802017f */
[----:B-----5:R-:W-:Y:S05]  /*1aac0*/  @!P1 BRA `(.L_x_854) ;  /* 0x0000003800d49947 */ /* 0x020fea0003800000 */
.L_x_988:
[----:B------:R-:W-:Y:S05]  /*1aad0*/  @!P0 BRA `(.L_x_855) ;  /* 0x0000000000048947 */ /* 0x000fea0003800000 */
[----:B------:R-:W-:Y:S01]  /*1aae0*/  BPT.TRAP 0x1 ;  /* 0x000000040000795c */ /* 0x000fe20000300000 */
.L_x_855:
[----:B------:R0:W0:Y:S02]  /*1aaf0*/  SYNCS.PHASECHK.TRANS64.TRYWAIT P0, [R3+URZ+0x28c60], R2 ;  /* 0x028c6002030075a7 */ /* 0x000024000800017f */
[----:B0-----:R-:W-:Y:S05]  /*1ab00*/  @!P0 NANOSLEEP.SYNCS 0x989680 ;  /* 0x009896800000895d */ /* 0x001fea0003900000 */
[----:B------:R-:W0:Y:S02]  /*1ab10*/  @!P0 SYNCS.PHASECHK.TRANS64 P0, [R3+URZ+0x28c60], R2 ;  /* 0x028c6002030085a7 */ /* 0x000e24000800007f */
[----:B0-----:R-:W-:Y:S05]  /*1ab20*/  @!P0 BRA `(.L_x_855) ;  /* 0xfffffffc00f08947 */ /* 0x001fea000383ffff */
.L_x_590:
[----:B------:R-:W-:Y:S05]  /*1ab30*/  BSYNC B9 ;  /* 0x0000000000097941 */ /* 0x000fea0003800000 */
.L_x_587:
[----:B------:R-:W-:Y:S05]  /*1ab40*/  EXIT ;  /* 0x000000000000794d */ /* 0x000fea0003800000 */
.L_x_608:
[----:B0-----:R0:W1:Y:S02]  /*1ab50*/  SYNCS.PHASECHK.TRANS64.TRYWAIT P4, [R58+URZ+0x28c90], R65 ;  /* 0x028c90413a0075a7 */ /* 0x001064000808017f */
[----:B-1----:R-:W-:Y:S05]  /*1ab60*/  @!P4 NANOSLEEP.SYNCS 0x989680 ;  /* 0x009896800000c95d */ /* 0x002fea0003900000 */
[----:B------:R-:W1:Y:S02]  /*1ab70*/  @!P4 SYNCS.PHASECHK.TRANS64 P4, [R58+URZ+0x28c90], R65 ;  /* 0x028c90413a00c5a7 */ /* 0x000e64000808007f */
[----:B-1----:R-:W-:Y:S05]  /*1ab80*/  @!P4 BRA `(.L_x_608) ;  /* 0xfffffffc00f0c947 */ /* 0x002fea000383ffff */
[----:B------:R-:W-:Y:S05]  /*1ab90*/  BRA `(.L_x_856) ;  /* 0xfffffe8400407947 */ /* 0x000fea000383ffff */
.L_x_609:
[----:B------:R-:W-:Y:S01]  /*1aba0*/  BSSY B1, `(.L_x_857) ;  /* 0x0000007000017945 */ /* 0x000fe20003800000 */
[----:B------:R-:W-:Y:S02]  /*1abb0*/  IMAD.MOV.U32 R12, RZ, RZ, RZ ;  /* 0x000000ffff0c7224 */ /* 0x000fe400078e00ff */
[----:B------:R-:W-:Y:S02]  /*1abc0*/  IMAD.MOV.U32 R11, RZ, RZ, 0x1c1f ;  /* 0x00001c1fff0b7424 */ /* 0x000fe400078e00ff */
[----:B------:R-:W-:-:S07]  /*1abd0*/  IMAD.MOV.U32 R15, RZ, RZ, -0x1 ;  /* 0xffffffffff0f7424 */ /* 0x000fce00078e00ff */
[----:B0-----:R-:W-:Y:S05]  /*1abe0*/  WARPSYNC.COLLECTIVE R15, `(.L_x_858) ;  /* 0x000000000f087348 */ /* 0x001fea0003c00000 */
[----:B------:R1:W2:Y:S02]  /*1abf0*/  SHFL.IDX P6, R14, R13, R12, R11 ;  /* 0x0000000c0d0e7389 */ /* 0x0002a400000c000b */
[----:B012---:R-:W-:Y:S01]  /*1ac00*/  ENDCOLLECTIVE ;  /* 0x000000000000791b */ /* 0x007fe20003800000 */
.L_x_858:
[----:B------:R-:W-:Y:S05]  /*1ac10*/  BSYNC B1 ;  /* 0x0000000000017941 */ /* 0x000fea0003800000 */
.L_x_857:
[----:B------:R-:W-:Y:S02]  /*1ac20*/  IMAD.MOV.U32 R13, RZ, RZ, R67 ;  /* 0x000000ffff0d7224 */ /* 0x000fe400078e0043 */
[----:B------:R-:W-:Y:S02]  /*1ac30*/  IMAD.MOV.U32 R12, RZ, RZ, RZ ;  /* 0x000000ffff0c7224 */ /* 0x000fe400078e00ff */
[----:B------:R-:W-:Y:S02]  /*1ac40*/  IMAD.MOV.U32 R11, RZ, RZ, 0x1c1f ;  /* 0x00001c1fff0b7424 */ /* 0x000fe400078e00ff */
[----:B------:R-:W-:Y:S02]  /*1ac50*/  IMAD.MOV.U32 R15, RZ, RZ, -0x1 ;  /* 0xffffffffff0f7424 */ /* 0x000fe400078e00ff */
[----:B------:R-:W-:-:S07]  /*1ac60*/  IMAD.MOV.U32 R69, RZ, RZ, R14 ;  /* 0x000000ffff457224 */ /* 0x000fce00078e000e */
[----:B------:R-:W-:Y:S05]  /*1ac70*/  WARPSYNC.COLLECTIVE R15, `(.L_x_859) ;  /* 0x000000000f087348 */ /* 0x000fea0003c00000 */
[----:B------:R0:W1:Y:S02]  /*1ac80*/  SHFL.IDX P6, R14, R13, R12, R11 ;  /* 0x0000000c0d0e7389 */ /* 0x00006400000c000b */
[----:B01----:R-:W-:Y:S01]  /*1ac90*/  ENDCOLLECTIVE ;  /* 0x000000000000791b */ /* 0x003fe20003800000 */
.L_x_859:
[----:B------:R-:W-:Y:S05]  /*1aca0*/  BRA `(.L_x_860) ;  /* 0xfffffe8400107947 */ /* 0x000fea000383ffff */
.L_x_619:
[----:B0-----:R0:W1:Y:S02]  /*1acb0*/  SYNCS.PHASECHK.TRANS64.TRYWAIT P4, [R58+URZ+0x28c90], R65 ;  /* 0x028c90413a0075a7 */ /* 0x001064000808017f */
[----:B-1----:R-:W-:Y:S05]  /*1acc0*/  @!P4 NANOSLEEP.SYNCS 0x989680 ;  /* 0x009896800000c95d */ /* 0x002fea0003900000 */
[----:B------:R-:W1:Y:S02]  /*1acd0*/  @!P4 SYNCS.PHASECHK.TRANS64 P4, [R58+URZ+0x28c90], R65 ;  /* 0x028c90413a00c5a7 */ /* 0x000e64000808007f */
[----:B-1----:R-:W-:Y:S05]  /*1ace0*/  @!P4 BRA `(.L_x_619) ;  /* 0xfffffffc00f0c947 */ /* 0x002fea000383ffff */
[----:B------:R-:W-:Y:S05]  /*1acf0*/  BRA `(.L_x_861) ;  /* 0xfffffe8c00787947 */ /* 0x000fea000383ffff */
.L_x_620:
[----:B------:R-:W-:Y:S01]  /*1ad00*/  BSSY B1, `(.L_x_862) ;  /* 0x0000007000017945 */ /* 0x000fe20003800000 */
[----:B------:R-:W-:Y:S02]  /*1ad10*/  IMAD.MOV.U32 R12, RZ, RZ, RZ ;  /* 0x000000ffff0c7224 */ /* 0x000fe400078e00ff */
[----:B------:R-:W-:Y:S02]  /*1ad20*/  IMAD.MOV.U32 R11, RZ, RZ, 0x1c1f ;  /* 0x00001c1fff0b7424 */ /* 0x000fe400078e00ff */
[----:B------:R-:W-:-:S07]  /*1ad30*/  IMAD.MOV.U32 R15, RZ, RZ, -0x1 ;  /* 0xffffffffff0f7424 */ /* 0x000fce00078e00ff */
[----:B0-----:R-:W-:Y:S05]  /*1ad40*/  WARPSYNC.COLLECTIVE R15, `(.L_x_863) ;  /* 0x000000000f087348 */ /* 0x001fea0003c00000 */
[----:B------:R1:W2:Y:S02]  /*1ad50*/  SHFL.IDX P6, R14, R13, R12, R11 ;  /* 0x0000000c0d0e7389 */ /* 0x0002a400000c000b */
[----:B012---:R-:W-:Y:S01]  /*1ad60*/  ENDCOLLECTIVE ;  /* 0x000000000000791b */ /* 0x007fe20003800000 */
.L_x_863:
[----:B------:R-:W-:Y:S05]  /*1ad70*/  BSYNC B1 ;  /* 0x0000000000017941 */ /* 0x000fea0003800000 */
.L_x_862:
        /* <DEDUP_REMOVED lines=8> */
.L_x_864:
[----:B------:R-:W-:Y:S01]  /*1ae00*/  IMAD.MOV.U32 R67, RZ, RZ, R14 ;  /* 0x000000ffff437224 */ /* 0x000fe200078e000e */
[----:B------:R-:W-:Y:S06]  /*1ae10*/  BRA `(.L_x_865) ;  /* 0xfffffe8c00447947 */ /* 0x000fec000383ffff */
.L_x_625:
[----:B-1----:R1:W2:Y:S02]  /*1ae20*/  SYNCS.PHASECHK.TRANS64.TRYWAIT P2, [R58+URZ+0x28c90], R65 ;  /* 0x028c90413a0075a7 */ /* 0x0022a4000804017f */
[----:B--2---:R-:W-:Y:S05]  /*1ae30*/  @!P2 NANOSLEEP.SYNCS 0x989680 ;  /* 0x009896800000a95d */ /* 0x004fea0003900000 */
[----:B------:R-:W2:Y:S02]  /*1ae40*/  @!P2 SYNCS.PHASECHK.TRANS64 P2, [R58+URZ+0x28c90], R65 ;  /* 0x028c90413a00a5a7 */ /* 0x000ea4000804007f */
[----:B--2---:R-:W-:Y:S05]  /*1ae50*/  @!P2 BRA `(.L_x_625) ;  /* 0xfffffffc00f0a947 */ /* 0x004fea000383ffff */
[----:B------:R-:W-:Y:S05]  /*1ae60*/  BRA `(.L_x_866) ;  /* 0xfffffe94003c7947 */ /* 0x000fea000383ffff */
.L_x_626:
[----:B------:R-:W-:Y:S01]  /*1ae70*/  BSSY B1, `(.L_x_867) ;  /* 0x0000007000017945 */ /* 0x000fe20003800000 */
[----:B------:R-:W-:Y:S01]  /*1ae80*/  IMAD.MOV.U32 R12, RZ, RZ, RZ ;  /* 0x000000ffff0c7224 */ /* 0x000fe200078e00ff */
[----:B------:R-:W-:Y:S01]  /*1ae90*/  MOV R11, 0x1c1f ;  /* 0x00001c1f000b7802 */ /* 0x000fe20000000f00 */
[----:B------:R-:W-:-:S07]  /*1aea0*/  IMAD.MOV.U32 R15, RZ, RZ, -0x1 ;  /* 0xffffffffff0f7424 */ /* 0x000fce00078e00ff */
[----:B-1----:R-:W-:Y:S05]  /*1aeb0*/  WARPSYNC.COLLECTIVE R15, `(.L_x_868) ;  /* 0x000000000f087348 */ /* 0x002fea0003c00000 */
[----:B------:R0:W2:Y:S02]  /*1aec0*/  SHFL.IDX P6, R14, R13, R12, R11 ;  /* 0x0000000c0d0e7389 */ /* 0x0000a400000c000b */
[----:B012---:R-:W-:Y:S01]  /*1aed0*/  ENDCOLLECTIVE ;  /* 0x000000000000791b */ /* 0x007fe20003800000 */
.L_x_868:
[----:B------:R-:W-:Y:S05]  /*1aee0*/  BSYNC B1 ;  /* 0x0000000000017941 */ /* 0x000fea0003800000 */
.L_x_867:
        /* <DEDUP_REMOVED lines=8> */
.L_x_869:
[----:B------:R-:W-:Y:S05]  /*1af70*/  BRA `(.L_x_870) ;  /* 0xfffffe94005c7947 */ /* 0x000fea000383ffff */
.L_x_630:
[----:B-1----:R1:W2:Y:S02]  /*1af80*/  SYNCS.PHASECHK.TRANS64.TRYWAIT P3, [R58+URZ+0x28cb0], R65 ;  /* 0x028cb0413a0075a7 */ /* 0x0022a4000806017f */
[----:B--2---:R-:W-:Y:S05]  /*1af90*/  @!P3 NANOSLEEP.SYNCS 0x989680 ;  /* 0x009896800000b95d */ /* 0x004fea0003900000 */
[----:B------:R-:W2:Y:S02]  /*1afa0*/  @!P3 SYNCS.PHASECHK.TRANS64 P3, [R58+URZ+0x28cb0], R65 ;  /* 0x028cb0413a00b5a7 */ /* 0x000ea4000806007f */
[----:B--2---:R-:W-:Y:S05]  /*1afb0*/  @!P3 BRA `(.L_x_630) ;  /* 0xfffffffc00f0b947 */ /* 0x004fea000383ffff */
[----:B------:R-:W-:Y:S05]  /*1afc0*/  BRA `(.L_x_871) ;  /* 0xfffffe9400e87947 */ /* 0x000fea000383ffff */
.L_x_643:
[----:B0-----:R0:W1:Y:S02]  /*1afd0*/  SYNCS.PHASECHK.TRANS64.TRYWAIT P1, [R10+URZ+0x28c50], R7 ;  /* 0x028c50070a0075a7 */ /* 0x001064000802017f */
[----:B-1----:R-:W-:Y:S05]  /*1afe0*/  @!P1 NANOSLEEP.SYNCS 0x989680 ;  /* 0x009896800000995d */ /* 0x002fea0003900000 */
[----:B------:R-:W1:Y:S02]  /*1aff0*/  @!P1 SYNCS.PHASECHK.TRANS64 P1, [R10+URZ+0x28c50], R7 ;  /* 0x028c50070a0095a7 */ /* 0x000e64000802007f */
[----:B-1----:R-:W-:Y:S05]  /*1b000*/  @!P1 BRA `(.L_x_643) ;  /* 0xfffffffc00f09947 */ /* 0x002fea000383ffff */
[----:B------:R-:W-:Y:S05]  /*1b010*/  BRA `(.L_x_872) ;  /* 0xfffffea800507947 */ /* 0x000fea000383ffff */
.L_x_651:
[----:B-1----:R1:W2:Y:S02]  /*1b020*/  SYNCS.PHASECHK.TRANS64.TRYWAIT P1, [R10+URZ+0x28c50], R11 ;  /* 0x028c500b0a0075a7 */ /* 0x0022a4000802017f */
[----:B--2---:R-:W-:Y:S05]  /*1b030*/  @!P1 NANOSLEEP.SYNCS 0x989680 ;  /* 0x009896800000995d */ /* 0x004fea0003900000 */
[----:B------:R-:W2:Y:S02]  /*1b040*/  @!P1 SYNCS.PHASECHK.TRANS64 P1, [R10+URZ+0x28c50], R11 ;  /* 0x028c500b0a0095a7 */ /* 0x000ea4000802007f */
[----:B--2---:R-:W-:Y:S05]  /*1b050*/  @!P1 BRA `(.L_x_651) ;  /* 0xfffffffc00f09947 */ /* 0x004fea000383ffff */
[----:B------:R-:W-:Y:S05]  /*1b060*/  BRA `(.L_x_650) ;  /* 0xfffffeb400707947 */ /* 0x000fea000383ffff */
.L_x_667:
        /* <DEDUP_REMOVED lines=8> */
.L_x_874:
[----:B------:R-:W-:Y:S05]  /*1b0f0*/  BSYNC B1 ;  /* 0x0000000000017941 */ /* 0x000fea0003800000 */
.L_x_873:
        /* <DEDUP_REMOVED lines=8> */
.L_x_875:
[----:B------:R-:W-:Y:S02]  /*1b180*/  IMAD.MOV.U32 R13, RZ, RZ, R24 ;  /* 0x000000ffff0d7224 */ /* 0x000fe400078e0018 */
[----:B------:R-:W-:-:S07]  /*1b190*/  IMAD.MOV.U32 R3, RZ, RZ, R14 ;  /* 0x000000ffff037224 */ /* 0x000fce00078e000e */
[----:B------:R-:W-:Y:S05]  /*1b1a0*/  WARPSYNC.COLLECTIVE R15, `(.L_x_876) ;  /* 0x000000000f087348 */ /* 0x000fea0003c00000 */
[----:B------:R0:W1:Y:S02]  /*1b1b0*/  SHFL.IDX P6, R14, R13, R12, R11 ;  /* 0x0000000c0d0e7389 */ /* 0x00006400000c000b */
[----:B01----:R-:W-:Y:S01]  /*1b1c0*/  ENDCOLLECTIVE ;  /* 0x000000000000791b */ /* 0x003fe20003800000 */
.L_x_876:
[----:B------:R-:W-:Y:S02]  /*1b1d0*/  IMAD.MOV.U32 R13, RZ, RZ, R27 ;  /* 0x000000ffff0d7224 */ /* 0x000fe400078e001b */
[----:B------:R-:W-:-:S07]  /*1b1e0*/  IMAD.MOV.U32 R24, RZ, RZ, R14 ;  /* 0x000000ffff187224 */ /* 0x000fce00078e000e */
[----:B------:R-:W-:Y:S05]  /*1b1f0*/  WARPSYNC.COLLECTIVE R15, `(.L_x_877) ;  /* 0x000000000f087348 */ /* 0x000fea0003c00000 */
[----:B------:R0:W1:Y:S02]  /*1b200*/  SHFL.IDX P6, R14, R13, R12, R11 ;  /* 0x0000000c0d0e7389 */ /* 0x00006400000c000b */
[----:B01----:R-:W-:Y:S01]  /*1b210*/  ENDCOLLECTIVE ;  /* 0x000000000000791b */ /* 0x003fe20003800000 */
.L_x_877:
[----:B------:R-:W-:Y:S01]  /*1b220*/  MOV R21, R14 ;  /* 0x0000000e00157202 */ /* 0x000fe20000000f00 */
[----:B------:R-:W-:Y:S06]  /*1b230*/  BRA `(.L_x_878) ;  /* 0xfffffecc002c7947 */ /* 0x000fec000383ffff */
.L_x_671:
[----:B0-----:R0:W1:Y:S02]  /*1b240*/  SYNCS.PHASECHK.TRANS64.TRYWAIT P0, [R2+URZ+0x28c00], R13 ;  /* 0x028c000d020075a7 */ /* 0x001064000800017f */
[----:B-1----:R-:W-:Y:S05]  /*1b250*/  @!P0 NANOSLEEP.SYNCS 0x989680 ;  /* 0x009896800000895d */ /* 0x002fea0003900000 */
[----:B------:R-:W1:Y:S02]  /*1b260*/  @!P0 SYNCS.PHASECHK.TRANS64 P0, [R2+URZ+0x28c00], R13 ;  /* 0x028c000d020085a7 */ /* 0x000e64000800007f */
[----:B-1----:R-:W-:Y:S05]  /*1b270*/  @!P0 BRA `(.L_x_671) ;  /* 0xfffffffc00f08947 */ /* 0x002fea000383ffff */
[----:B------:R-:W-:Y:S05]  /*1b280*/  BRA `(.L_x_879) ;  /* 0xfffffed000547947 */ /* 0x000fea000383ffff */
.L_x_679:
        /* <DEDUP_REMOVED lines=8> */
.L_x_881:
[----:B------:R-:W-:Y:S05]  /*1b310*/  BSYNC B1 ;  /* 0x0000000000017941 */ /* 0x000fea0003800000 */
.L_x_880:
        /* <DEDUP_REMOVED lines=8> */
.L_x_882:
[----:B------:R-:W-:Y:S02]  /*1b3a0*/  IMAD.MOV.U32 R13, RZ, RZ, R24 ;  /* 0x000000ffff0d7224 */ /* 0x000fe400078e0018 */
[----:B------:R-:W-:-:S07]  /*1b3b0*/  IMAD.MOV.U32 R3, RZ, RZ, R14 ;  /* 0x000000ffff037224 */ /* 0x000fce00078e000e */
[----:B------:R-:W-:Y:S05]  /*1b3c0*/  WARPSYNC.COLLECTIVE R15, `(.L_x_883) ;  /* 0x000000000f087348 */ /* 0x000fea0003c00000 */
[----:B------:R0:W1:Y:S02]  /*1b3d0*/  SHFL.IDX P6, R14, R13, R12, R11 ;  /* 0x0000000c0d0e7389 */ /* 0x00006400000c000b */
[----:B01----:R-:W-:Y:S01]  /*1b3e0*/  ENDCOLLECTIVE ;  /* 0x000000000000791b */ /* 0x003fe20003800000 */
.L_x_883:
[----:B------:R-:W-:Y:S02]  /*1b3f0*/  IMAD.MOV.U32 R13, RZ, RZ, R27 ;  /* 0x000000ffff0d7224 */ /* 0x000fe400078e001b */
[----:B------:R-:W-:-:S07]  /*1b400*/  IMAD.MOV.U32 R20, RZ, RZ, R14 ;  /* 0x000000ffff147224 */ /* 0x000fce00078e000e */
[----:B------:R-:W-:Y:S05]  /*1b410*/  WARPSYNC.COLLECTIVE R15, `(.L_x_884) ;  /* 0x000000000f087348 */ /* 0x000fea0003c00000 */
[----:B------:R0:W1:Y:S02]  /*1b420*/  SHFL.IDX P6, R14, R13, R12, R11 ;  /* 0x0000000c0d0e7389 */ /* 0x00006400000c000b */
[----:B01----:R-:W-:Y:S01]  /*1b430*/  ENDCOLLECTIVE ;  /* 0x000000000000791b */ /* 0x003fe20003800000 */
.L_x_884:
[----:B------:R-:W-:Y:S05]  /*1b440*/  BRA `(.L_x_885) ;  /* 0xfffffed800b87947 */ /* 0x000fea000383ffff */
.L_x_683:
[----:B0-----:R0:W1:Y:S02]  /*1b450*/  SYNCS.PHASECHK.TRANS64.TRYWAIT P1, [R2+URZ+0x28c00], R25 ;  /* 0x028c0019020075a7 */ /* 0x001064000802017f */
[----:B-1----:R-:W-:Y:S05]  /*1b460*/  @!P1 NANOSLEEP.SYNCS 0x989680 ;  /* 0x009896800000995d */ /* 0x002fea0003900000 */
[----:B------:R-:W1:Y:S02]  /*1b470*/  @!P1 SYNCS.PHASECHK.TRANS64 P1, [R2+URZ+0x28c00], R25 ;  /* 0x028c0019020095a7 */ /* 0x000e64000802007f */
[----:B-1----:R-:W-:Y:S05]  /*1b480*/  @!P1 BRA `(.L_x_683) ;  /* 0xfffffffc00f09947 */ /* 0x002fea000383ffff */
[----:B------:R-:W-:Y:S05]  /*1b490*/  BRA `(.L_x_886) ;  /* 0xfffffedc009c7947 */ /* 0x000fea000383ffff */
.L_x_689:
[----:B-1----:R1:W2:Y:S02]  /*1b4a0*/  SYNCS.PHASECHK.TRANS64.TRYWAIT P1, [R12+URZ+0x28c30], R13 ;  /* 0x028c300d0c0075a7 */ /* 0x0022a4000802017f */
[----:B--2---:R-:W-:Y:S05]  /*1b4b0*/  @!P1 NANOSLEEP.SYNCS 0x989680 ;  /* 0x009896800000995d */ /* 0x004fea0003900000 */
[----:B------:R-:W2:Y:S02]  /*1b4c0*/  @!P1 SYNCS.PHASECHK.TRANS64 P1, [R12+URZ+0x28c30], R13 ;  /* 0x028c300d0c0095a7 */ /* 0x000ea4000802007f */
[----:B--2---:R-:W-:Y:S05]  /*1b4d0*/  @!P1 BRA `(.L_x_689) ;  /* 0xfffffffc00f09947 */ /* 0x004fea000383ffff */
[----:B------:R-:W-:Y:S05]  /*1b4e0*/  BRA `(.L_x_688) ;  /* 0xfffffee800c87947 */ /* 0x000fea000383ffff */
.L_x_695:
[----:B-1----:R1:W3:Y:S02]  /*1b4f0*/  SYNCS.PHASECHK.TRANS64.TRYWAIT P1, [R12+URZ+0x28c50], R13 ;  /* 0x028c500d0c0075a7 */ /* 0x0022e4000802017f */
[----:B---3--:R-:W-:Y:S05]  /*1b500*/  @!P1 NANOSLEEP.SYNCS 0x989680 ;  /* 0x009896800000995d */ /* 0x008fea0003900000 */
[----:B------:R-:W3:Y:S02]  /*1b510*/  @!P1 SYNCS.PHASECHK.TRANS64 P1, [R12+URZ+0x28c50], R13 ;  /* 0x028c500d0c0095a7 */ /* 0x000ee4000802007f */
[----:B---3--:R-:W-:Y:S05]  /*1b520*/  @!P1 BRA `(.L_x_695) ;  /* 0xfffffffc00f09947 */ /* 0x008fea000383ffff */
[----:B------:R-:W-:Y:S05]  /*1b530*/  BRA `(.L_x_694) ;  /* 0xffffff0000087947 */ /* 0x000fea000383ffff */
.L_x_703:
[----:B-1----:R1:W2:Y:S02]  /*1b540*/  SYNCS.PHASECHK.TRANS64.TRYWAIT P2, [R14+URZ+0x28c30], R12 ;  /* 0x028c300c0e0075a7 */ /* 0x0022a4000804017f */
[----:B--2---:R-:W-:Y:S05]  /*1b550*/  @!P2 NANOSLEEP.SYNCS 0x989680 ;  /* 0x009896800000a95d */ /* 0x004fea0003900000 */
[----:B------:R-:W2:Y:S02]  /*1b560*/  @!P2 SYNCS.PHASECHK.TRANS64 P2, [R14+URZ+0x28c30], R12 ;  /* 0x028c300c0e00a5a7 */ /* 0x000ea4000804007f */
[----:B--2---:R-:W-:Y:S05]  /*1b570*/  @!P2 BRA `(.L_x_703) ;  /* 0xfffffffc00f0a947 */ /* 0x004fea000383ffff */
[----:B------:R-:W-:Y:S05]  /*1b580*/  BRA `(.L_x_702) ;  /* 0xffffff0400207947 */ /* 0x000fea000383ffff */
.L_x_709:
[----:B-1----:R1:W3:Y:S02]  /*1b590*/  SYNCS.PHASECHK.TRANS64.TRYWAIT P2, [R14+URZ+0x28c50], R12 ;  /* 0x028c500c0e0075a7 */ /* 0x0022e4000804017f */
[----:B---3--:R-:W-:Y:S05]  /*1b5a0*/  @!P2 NANOSLEEP.SYNCS 0x989680 ;  /* 0x009896800000a95d */ /* 0x008fea0003900000 */
[----:B------:R-:W3:Y:S02]  /*1b5b0*/  @!P2 SYNCS.PHASECHK.TRANS64 P2, [R14+URZ+0x28c50], R12 ;  /* 0x028c500c0e00a5a7 */ /* 0x000ee4000804007f */
[----:B---3--:R-:W-:Y:S05]  /*1b5c0*/  @!P2 BRA `(.L_x_709) ;  /* 0xfffffffc00f0a947 */ /* 0x008fea000383ffff */
[----:B------:R-:W-:Y:S05]  /*1b5d0*/  BRA `(.L_x_708) ;  /* 0xffffff1c007c7947 */ /* 0x000fea000383ffff */
.L_x_743:
        /* <DEDUP_REMOVED lines=8> */
[----:B------:R-:W-:Y:S05]  /*1b660*/  WARPSYNC.COLLECTIVE R15, `(.L_x_888) ;  /* 0x000000000f087348 */ /* 0x000fea0003c00000 */
[----:B------:R0:W1:Y:S02]  /*1b670*/  SHFL.IDX P6, R14, R13, R12, R11 ;  /* 0x0000000c0d0e7389 */ /* 0x00006400000c000b */
[----:B01----:R-:W-:Y:S01]  /*1b680*/  ENDCOLLECTIVE ;  /* 0x000000000000791b */ /* 0x003fe20003800000 */
.L_x_888:
[----:B------:R-:W-:Y:S05]  /*1b690*/  BSYNC B1 ;  /* 0x0000000000017941 */ /* 0x000fea0003800000 */
.L_x_887:
[----:B------:R-:W-:Y:S05]  /*1b6a0*/  BRA `(.L_x_889) ;  /* 0xffffff9000a87947 */ /* 0x000fea000383ffff */
.L_x_745:
[----:B------:R-:W-:Y:S01]  /*1b6b0*/  BSSY B1, `(.L_x_890) ;  /* 0x0000006000017945 */ /* 0x000fe20003800000 */
[----:B------:R-:W-:-:S07]  /*1b6c0*/  IMAD.MOV.U32 R15, RZ, RZ, -0x1 ;  /* 0xffffffffff0f7424 */ /* 0x000fce00078e00ff */
[----:B0-----:R-:W-:Y:S05]  /*1b6d0*/  WARPSYNC.COLLECTIVE R15, `(.L_x_891) ;  /* 0x000000000f0c7348 */ /* 0x001fea0003c00000 */
[----:B------:R-:W-:Y:S02]  /*1b6e0*/  ELECT P6, UR62, PT ;  /* 0x00000000003e782f */ /* 0x000fe400038c0000 */
[----:B------:R-:W-:Y:S01]  /*1b6f0*/  MOV R14, UR62 ;  /* 0x0000003e000e7c02 */ /* 0x000fe20008000f00 */
[----:B0-----:R-:W-:Y:S10]  /*1b700*/  ENDCOLLECTIVE ;  /* 0x000000000000791b */ /* 0x001ff40003800000 */
.L_x_891:
[----:B------:R-:W-:Y:S05]  /*1b710*/  BSYNC B1 ;  /* 0x0000000000017941 */ /* 0x000fea0003800000 */
.L_x_890:
[----:B------:R-:W-:Y:S05]  /*1b720*/  BRA `(.L_x_744) ;  /* 0xffffff9000a07947 */ /* 0x000fea000383ffff */
.L_x_747:
[----:B0-----:R0:W1:Y:S02]  /*1b730*/  SYNCS.PHASECHK.TRANS64.TRYWAIT P0, [R17+URZ+0x28c20], R3 ;  /* 0x028c2003110075a7 */ /* 0x001064000800017f */
[----:B-1----:R-:W-:Y:S05]  /*1b740*/  @!P0 NANOSLEEP.SYNCS 0x989680 ;  /* 0x009896800000895d */ /* 0x002fea0003900000 */
[----:B------:R-:W1:Y:S02]  /*1b750*/  @!P0 SYNCS.PHASECHK.TRANS64 P0, [R17+URZ+0x28c20], R3 ;  /* 0x028c2003110085a7 */ /* 0x000e64000800007f */
[----:B-1----:R-:W-:Y:S05]  /*1b760*/  @!P0 BRA `(.L_x_747) ;  /* 0xfffffffc00f08947 */ /* 0x002fea000383ffff */
[----:B------:R-:W-:Y:S05]  /*1b770*/  BRA `(.L_x_892) ;  /* 0xffffff9000b07947 */ /* 0x000fea000383ffff */
.L_x_751:
[----:B0-----:R0:W1:Y:S02]  /*1b780*/  SYNCS.PHASECHK.TRANS64.TRYWAIT P0, [R3+URZ+0x28ca0], R8 ;  /* 0x028ca008030075a7 */ /* 0x001064000800017f */
[----:B-1----:R-:W-:Y:S05]  /*1b790*/  @!P0 NANOSLEEP.SYNCS 0x989680 ;  /* 0x009896800000895d */ /* 0x002fea0003900000 */
[----:B------:R-:W1:Y:S02]  /*1b7a0*/  @!P0 SYNCS.PHASECHK.TRANS64 P0, [R3+URZ+0x28ca0], R8 ;  /* 0x028ca008030085a7 */ /* 0x000e64000800007f */
[----:B-1----:R-:W-:Y:S05]  /*1b7b0*/  @!P0 BRA `(.L_x_751) ;  /* 0xfffffffc00f08947 */ /* 0x002fea000383ffff */
[----:B------:R-:W-:Y:S05]  /*1b7c0*/  BRA `(.L_x_893) ;  /* 0xffffff9000c87947 */ /* 0x000fea000383ffff */
.L_x_756:
[----:B-1----:R1:W2:Y:S02]  /*1b7d0*/  SYNCS.PHASECHK.TRANS64.TRYWAIT P0, [R3+URZ+0x28cc0], R8 ;  /* 0x028cc008030075a7 */ /* 0x0022a4000800017f */
[----:B--2---:R-:W-:Y:S05]  /*1b7e0*/  @!P0 NANOSLEEP.SYNCS 0x989680 ;  /* 0x009896800000895d */ /* 0x004fea0003900000 */
[----:B------:R-:W2:Y:S02]  /*1b7f0*/  @!P0 SYNCS.PHASECHK.TRANS64 P0, [R3+URZ+0x28cc0], R8 ;  /* 0x028cc008030085a7 */ /* 0x000ea4000800007f */
[----:B--2---:R-:W-:Y:S05]  /*1b800*/  @!P0 BRA `(.L_x_756) ;  /* 0xfffffffc00f08947 */ /* 0x004fea000383ffff */
[----:B------:R-:W-:Y:S05]  /*1b810*/  BRA `(.L_x_894) ;  /* 0xffffff9400447947 */ /* 0x000fea000383ffff */
.L_x_770:
[----:B0-----:R0:W1:Y:S02]  /*1b820*/  SYNCS.PHASECHK.TRANS64.TRYWAIT P2, [R8+URZ+0x28ca0], R2 ;  /* 0x028ca002080075a7 */ /* 0x001064000804017f */
[----:B-1----:R-:W-:Y:S05]  /*1b830*/  @!P2 NANOSLEEP.SYNCS 0x989680 ;  /* 0x009896800000a95d */ /* 0x002fea0003900000 */
[----:B------:R-:W1:Y:S02]  /*1b840*/  @!P2 SYNCS.PHASECHK.TRANS64 P2, [R8+URZ+0x28ca0], R2 ;  /* 0x028ca0020800a5a7 */ /* 0x000e64000804007f */
[----:B-1----:R-:W-:Y:S05]  /*1b850*/  @!P2 BRA `(.L_x_770) ;  /* 0xfffffffc00f0a947 */ /* 0x002fea000383ffff */
[----:B------:R-:W-:Y:S05]  /*1b860*/  BRA `(.L_x_895) ;  /* 0xffffff9c00a87947 */ /* 0x000fea000383ffff */
.L_x_775:
[----:B-1----:R1:W2:Y:S02]  /*1b870*/  SYNCS.PHASECHK.TRANS64.TRYWAIT P2, [R8+URZ+0x28cc0], R2 ;  /* 0x028cc002080075a7 */ /* 0x0022a4000804017f */
[----:B--2---:R-:W-:Y:S05]  /*1b880*/  @!P2 NANOSLEEP.SYNCS 0x989680 ;  /* 0x009896800000a95d */ /* 0x004fea0003900000 */
[----:B------:R-:W2:Y:S02]  /*1b890*/  @!P2 SYNCS.PHASECHK.TRANS64 P2, [R8+URZ+0x28cc0], R2 ;  /* 0x028cc0020800a5a7 */ /* 0x000ea4000804007f */
[----:B--2---:R-:W-:Y:S05]  /*1b8a0*/  @!P2 BRA `(.L_x_775) ;  /* 0xfffffffc00f0a947 */ /* 0x004fea000383ffff */
[----:B------:R-:W-:Y:S05]  /*1b8b0*/  BRA `(.L_x_896) ;  /* 0xffffffa000207947 */ /* 0x000fea000383ffff */
.L_x_797:
[----:B------:R-:W0:Y:S01]  /*1b8c0*/  S2R R9, SR_TID.X ;  /* 0x0000000000097919 */ /* 0x000e220000002100 */
[----:B------:R-:W-:Y:S01]  /*1b8d0*/  BSSY B0, `(.L_x_897) ;  /* 0x000000a000007945 */ /* 0x000fe20003800000 */
[----:B------:R-:W-:Y:S01]  /*1b8e0*/  MOV R12, RZ ;  /* 0x000000ff000c7202 */ /* 0x000fe20000000f00 */
        /* <DEDUP_REMOVED lines=8> */
.L_x_898:
[----:B------:R-:W-:Y:S05]  /*1b970*/  BSYNC B0 ;  /* 0x0000000000007941 */ /* 0x000fea0003800000 */
.L_x_897:
[----:B------:R-:W-:Y:S05]  /*1b980*/  BRA `(.L_x_899) ;  /* 0xffffffb400947947 */ /* 0x000fea000383ffff */
.L_x_800:
[----:B0-----:R0:W1:Y:S02]  /*1b990*/  SYNCS.PHASECHK.TRANS64.TRYWAIT P0, [R30+URZ+0x28c40], R0 ;  /* 0x028c40001e0075a7 */ /* 0x001064000800017f */
[----:B-1----:R-:W-:Y:S05]  /*1b9a0*/  @!P0 NANOSLEEP.SYNCS 0x989680 ;  /* 0x009896800000895d */ /* 0x002fea0003900000 */
[----:B------:R-:W1:Y:S02]  /*1b9b0*/  @!P0 SYNCS.PHASECHK.TRANS64 P0, [R30+URZ+0x28c40], R0 ;  /* 0x028c40001e0085a7 */ /* 0x000e64000800007f */
[----:B-1----:R-:W-:Y:S05]  /*1b9c0*/  @!P0 BRA `(.L_x_800) ;  /* 0xfffffffc00f08947 */ /* 0x002fea000383ffff */
[----:B------:R-:W-:Y:S05]  /*1b9d0*/  BRA `(.L_x_900) ;  /* 0xffffffb400cc7947 */ /* 0x000fea000383ffff */
.L_x_801:
        /* <DEDUP_REMOVED lines=8> */
.L_x_902:
[----:B------:R-:W-:Y:S05]  /*1ba60*/  BSYNC B0 ;  /* 0x0000000000007941 */ /* 0x000fea0003800000 */
.L_x_901:
        /* <DEDUP_REMOVED lines=9> */
.L_x_903:
[----:B------:R-:W-:Y:S02]  /*1bb00*/  IMAD.MOV.U32 R13, RZ, RZ, R5 ;  /* 0x000000ffff0d7224 */ /* 0x000fe400078e0005 */
[----:B------:R-:W-:Y:S02]  /*1bb10*/  IMAD.MOV.U32 R12, RZ, RZ, 0x1 ;  /* 0x00000001ff0c7424 */ /* 0x000fe400078e00ff */
[----:B------:R-:W-:-:S07]  /*1bb20*/  IMAD.MOV.U32 R3, RZ, RZ, R14 ;  /* 0x000000ffff037224 */ /* 0x000fce00078e000e */
[----:B------:R-:W-:Y:S05]  /*1bb30*/  WARPSYNC.COLLECTIVE R15, `(.L_x_904) ;  /* 0x000000000f087348 */ /* 0x000fea0003c00000 */
[----:B------:R0:W1:Y:S02]  /*1bb40*/  SHFL.IDX P6, R14, R13, R12, R11 ;  /* 0x0000000c0d0e7389 */ /* 0x00006400000c000b */
[----:B01----:R-:W-:Y:S01]  /*1bb50*/  ENDCOLLECTIVE ;  /* 0x000000000000791b */ /* 0x003fe20003800000 */
.L_x_904:
        /* <DEDUP_REMOVED lines=15> */
.L_x_905:
[----:B------:R-:W-:Y:S02]  /*1bc50*/  @P0 IMAD R6, R4, 0x2, R17 ;  /* 0x0000000204060824 */ /* 0x000fe400078e0211 */
[----:B------:R-:W-:Y:S02]  /*1bc60*/  IMAD.MOV.U32 R13, RZ, RZ, R5 ;  /* 0x000000ffff0d7224 */ /* 0x000fe400078e0005 */
[----:B------:R-:W-:Y:S02]  /*1bc70*/  IMAD.MOV.U32 R12, RZ, RZ, 0x2 ;  /* 0x00000002ff0c7424 */ /* 0x000fe400078e00ff */
[----:B------:R-:W-:-:S07]  /*1bc80*/  IMAD.MOV.U32 R3, RZ, RZ, R14 ;  /* 0x000000ffff037224 */ /* 0x000fce00078e000e */
[----:B------:R-:W-:Y:S05]  /*1bc90*/  WARPSYNC.COLLECTIVE R15, `(.L_x_906) ;  /* 0x000000000f087348 */ /* 0x000fea0003c00000 */
[----:B------:R0:W1:Y:S02]  /*1bca0*/  SHFL.IDX P6, R14, R13, R12, R11 ;  /* 0x0000000c0d0e7389 */ /* 0x00006400000c000b */
[----:B01----:R-:W-:Y:S01]  /*1bcb0*/  ENDCOLLECTIVE ;  /* 0x000000000000791b */ /* 0x003fe20003800000 */
.L_x_906:
[----:B------:R-:W-:-:S04]  /*1bcc0*/  @P0 LEA R3, P1, R7, R3, 0x1 ;  /* 0x0000000307030211 */ /* 0x000fc800078208ff */
[----:B------:R-:W-:-:S04]  /*1bcd0*/  @P0 IADD3.X R2, RZ, R2, RZ, P1, !PT ;  /* 0x00000002ff020210 */ /* 0x000fc80000ffe4ff */
        /* <DEDUP_REMOVED lines=13> */
.L_x_907:
[----:B------:R-:W-:Y:S02]  /*1bdb0*/  @P0 IMAD R6, R4, 0x2, R17 ;  /* 0x0000000204060824 */ /* 0x000fe400078e0211 */
[----:B------:R-:W-:Y:S02]  /*1bdc0*/  IMAD.MOV.U32 R13, RZ, RZ, R5 ;  /* 0x000000ffff0d7224 */ /* 0x000fe400078e0005 */
[----:B------:R-:W-:Y:S02]  /*1bdd0*/  IMAD.MOV.U32 R12, RZ, RZ, 0x3 ;  /* 0x00000003ff0c7424 */ /* 0x000fe400078e00ff */
[----:B------:R-:W-:-:S07]  /*1bde0*/  IMAD.MOV.U32 R3, RZ, RZ, R14 ;  /* 0x000000ffff037224 */ /* 0x000fce00078e000e */
[----:B------:R-:W-:Y:S05]  /*1bdf0*/  WARPSYNC.COLLECTIVE R15, `(.L_x_908) ;  /* 0x000000000f087348 */ /* 0x000fea0003c00000 */
[----:B------:R0:W1:Y:S02]  /*1be00*/  SHFL.IDX P6, R14, R13, R12, R11 ;  /* 0x0000000c0d0e7389 */ /* 0x00006400000c000b */
[----:B01----:R-:W-:Y:S01]  /*1be10*/  ENDCOLLECTIVE ;  /* 0x000000000000791b */ /* 0x003fe20003800000 */
.L_x_908:
        /* <DEDUP_REMOVED lines=10> */
.L_x_909:
[----:B------:R-:W-:Y:S01]  /*1bec0*/  @!PT LDS RZ, [RZ] ;  /* 0x00000000fffff984 */ /* 0x000fe20000000800 */
[----:B------:R-:W-:Y:S01]  /*1bed0*/  @!PT LDS RZ, [RZ] ;  /* 0x00000000fffff984 */ /* 0x000fe20000000800 */
[----:B------:R-:W-:Y:S01]  /*1bee0*/  @!PT LDS RZ, [RZ] ;  /* 0x00000000fffff984 */ /* 0x000fe20000000800 */
[----:B------:R0:W-:Y:S01]  /*1bef0*/  @P0 LDGSTS.E.BYPASS.LTC128B.128 [R6+0x23400], desc[UR42][R2.64], !P2 ;  /* 0x2340000002060fae */ /* 0x0001e2000d101d6a */
[----:B------:R-:W-:Y:S01]  /*1bf00*/  IMAD.MOV.U32 R0, RZ, RZ, R14 ;  /* 0x000000ffff007224 */ /* 0x000fe200078e000e */
[----:B------:R-:W-:Y:S06]  /*1bf10*/  BRA `(.L_x_910) ;  /* 0xffffffb4007c7947 */ /* 0x000fec000383ffff */
.L_x_806:
        /* <DEDUP_REMOVED lines=9> */
.L_x_911:
[C---:B------:R-:W-:Y:S01]  /*1bfb0*/  VIADD R6, R25.reuse, 0x10 ;  /* 0x0000001019067836 */ /* 0x040fe20000000000 */
[----:B------:R-:W-:Y:S01]  /*1bfc0*/  ISETP.GE.AND P0, PT, R25, R3, PT ;  /* 0x000000031900720c */ /* 0x000fe20003f06270 */
[----:B------:R-:W-:Y:S02]  /*1bfd0*/  IMAD.MOV.U32 R13, RZ, RZ, R0 ;  /* 0x000000ffff0d7224 */ /* 0x000fe400078e0000 */
[----:B------:R-:W-:-:S10]  /*1bfe0*/  IMAD.MOV.U32 R4, RZ, RZ, R14 ;  /* 0x000000ffff047224 */ /* 0x000fd400078e000e */
[----:B------:R-:W-:Y:S05]  /*1bff0*/  WARPSYNC.COLLECTIVE R15, `(.L_x_912) ;  /* 0x000000000f087348 */ /* 0x000fea0003c00000 */
[----:B------:R0:W1:Y:S02]  /*1c000*/  SHFL.IDX P6, R14, R13, R12, R11 ;  /* 0x0000000c0d0e7389 */ /* 0x00006400000c000b */
[----:B01----:R-:W-:Y:S01]  /*1c010*/  ENDCOLLECTIVE ;  /* 0x000000000000791b */ /* 0x003fe20003800000 */
.L_x_912:
[----:B------:R-:W-:Y:S02]  /*1c020*/  IMAD.MOV.U32 R13, RZ, RZ, R2 ;  /* 0x000000ffff0d7224 */ /* 0x000fe400078e0002 */
[----:B------:R-:W-:Y:S01]  /*1c030*/  IMAD.MOV.U32 R12, RZ, RZ, 0x1 ;  /* 0x00000001ff0c7424 */ /* 0x000fe200078e00ff */
[----:B------:R-:W-:-:S07]  /*1c040*/  MOV R5, R14 ;  /* 0x0000000e00057202 */ /* 0x000fce0000000f00 */
[----:B------:R-:W-:Y:S05]  /*1c050*/  WARPSYNC.COLLECTIVE R15, `(.L_x_913) ;  /* 0x000000000f087348 */ /* 0x000fea0003c00000 */
[----:B------:R0:W1:Y:S02]  /*1c060*/  SHFL.IDX P6, R14, R13, R12, R11 ;  /* 0x0000000c0d0e7389 */ /* 0x00006400000c000b */
[----:B01----:R-:W-:Y:S01]  /*1c070*/  ENDCOLLECTIVE ;  /* 0x000000000000791b */ /* 0x003fe20003800000 */
.L_x_913:
        /* <DEDUP_REMOVED lines=15> */
.L_x_914:
[----:B------:R-:W-:Y:S02]  /*1c170*/  IMAD.MOV.U32 R13, RZ, RZ, R2 ;  /* 0x000000ffff0d7224 */ /* 0x000fe400078e0002 */
[----:B------:R-:W-:Y:S02]  /*1c180*/  IMAD.MOV.U32 R12, RZ, RZ, 0x2 ;  /* 0x00000002ff0c7424 */ /* 0x000fe400078e00ff */
[----:B------:R-:W-:-:S07]  /*1c190*/  IMAD.MOV.U32 R5, RZ, RZ, R14 ;  /* 0x000000ffff057224 */ /* 0x000fce00078e000e */
[----:B------:R-:W-:Y:S05]  /*1c1a0*/  WARPSYNC.COLLECTIVE R15, `(.L_x_915) ;  /* 0x000000000f087348 */ /* 0x000fea0003c00000 */
[----:B------:R0:W1:Y:S02]  /*1c1b0*/  SHFL.IDX P6, R14, R13, R12, R11 ;  /* 0x0000000c0d0e7389 */ /* 0x00006400000c000b */
[----:B01----:R-:W-:Y:S01]  /*1c1c0*/  ENDCOLLECTIVE ;  /* 0x000000000000791b */ /* 0x003fe20003800000 */
.L_x_915:
        /* <DEDUP_REMOVED lines=16> */
.L_x_916:
[----:B------:R-:W-:Y:S02]  /*1c2d0*/  IMAD.MOV.U32 R13, RZ, RZ, R2 ;  /* 0x000000ffff0d7224 */ /* 0x000fe400078e0002 */
[----:B------:R-:W-:Y:S02]  /*1c2e0*/  IMAD.MOV.U32 R12, RZ, RZ, 0x3 ;  /* 0x00000003ff0c7424 */ /* 0x000fe400078e00ff */
[----:B------:R-:W-:-:S07]  /*1c2f0*/  IMAD.MOV.U32 R5, RZ, RZ, R14 ;  /* 0x000000ffff057224 */ /* 0x000fce00078e000e */
[----:B------:R-:W-:Y:S05]  /*1c300*/  WARPSYNC.COLLECTIVE R15, `(.L_x_917) ;  /* 0x000000000f087348 */ /* 0x000fea0003c00000 */
[----:B------:R0:W1:Y:S02]  /*1c310*/  SHFL.IDX P6, R14, R13, R12, R11 ;  /* 0x0000000c0d0e7389 */ /* 0x00006400000c000b */
[----:B01----:R-:W-:Y:S01]  /*1c320*/  ENDCOLLECTIVE ;  /* 0x000000000000791b */ /* 0x003fe20003800000 */
.L_x_917:
[----:B------:R-:W-:-:S05]  /*1c330*/  @!P0 LEA R5, P2, R9, R5, 0x1 ;  /* 0x0000000509058211 */ /* 0x000fca00078408ff */
[----:B------:R-:W-:-:S05]  /*1c340*/  @!P0 IMAD.X R4, RZ, RZ, R4, P2 ;  /* 0x000000ffff048224 */ /* 0x000fca00010e0604 */
[----:B------:R-:W-:Y:S02]  /*1c350*/  @!P0 LOP3.LUT R5, R5, R4, RZ, 0x3c, !PT ;  /* 0x0000000405058212 */ /* 0x000fe400078e3cff */
[----:B------:R-:W-:Y:S02]  /*1c360*/  MOV R13, R0 ;  /* 0x00000000000d7202 */ /* 0x000fe40000000f00 */
[----:B------:R-:W-:-:S04]  /*1c370*/  @!P0 LOP3.LUT R4, R5, R4, RZ, 0x3c, !PT ;  /* 0x0000000405048212 */ /* 0x000fc800078e3cff */
[----:B------:R-:W-:-:S05]  /*1c380*/  @!P0 LOP3.LUT R5, R5, R4, RZ, 0x3c, !PT ;  /* 0x0000000405058212 */ /* 0x000fca00078e3cff */
[----:B------:R-:W-:Y:S01]  /*1c390*/  @!PT LDS RZ, [RZ] ;  /* 0x00000000fffff984 */ /* 0x000fe20000000800 */
[----:B------:R-:W-:Y:S01]  /*1c3a0*/  @!PT LDS RZ, [RZ] ;  /* 0x00000000fffff984 */ /* 0x000fe20000000800 */
[----:B------:R-:W-:Y:S01]  /*1c3b0*/  @!PT LDS RZ, [RZ] ;  /* 0x00000000fffff984 */ /* 0x000fe20000000800 */
[----:B------:R0:W-:Y:S02]  /*1c3c0*/  @!P0 LDGSTS.E.BYPASS.LTC128B.128 [R8+0x21400], desc[UR42][R4.64], !P1 ;  /* 0x2140000004088fae */ /* 0x0001e4000c901d6a */
[----:B0-----:R-:W-:-:S07]  /*1c3d0*/  IMAD.MOV.U32 R4, RZ, RZ, R14 ;  /* 0x000000ffff047224 */ /* 0x001fce00078e000e */
[----:B------:R-:W-:Y:S05]  /*1c3e0*/  WARPSYNC.COLLECTIVE R15, `(.L_x_918) ;  /* 0x000000000f087348 */ /* 0x000fea0003c00000 */
[----:B------:R0:W1:Y:S02]  /*1c3f0*/  SHFL.IDX P6, R14, R13, R12, R11 ;  /* 0x0000000c0d0e7389 */ /* 0x00006400000c000b */
[----:B01----:R-:W-:Y:S01]  /*1c400*/  ENDCOLLECTIVE ;  /* 0x000000000000791b */ /* 0x003fe20003800000 */
.L_x_918:
[----:B------:R-:W-:Y:S01]  /*1c410*/  IMAD.MOV.U32 R0, RZ, RZ, R14 ;  /* 0x000000ffff007224 */ /* 0x000fe200078e000e */
[----:B------:R-:W-:Y:S06]  /*1c420*/  BRA `(.L_x_919) ;  /* 0xffffffb800a47947 */ /* 0x000fec000383ffff */
.L_x_809:
[----:B0-----:R0:W1:Y:S02]  /*1c430*/  SYNCS.PHASECHK.TRANS64.TRYWAIT P0, [R17+URZ+0x28c20], R0 ;  /* 0x028c2000110075a7 */ /* 0x001064000800017f */
[----:B-1----:R-:W-:Y:S05]  /*1c440*/  @!P0 NANOSLEEP.SYNCS 0x989680 ;  /* 0x009896800000895d */ /* 0x002fea0003900000 */
[----:B------:R-:W1:Y:S02]  /*1c450*/  @!P0 SYNCS.PHASECHK.TRANS64 P0, [R17+URZ+0x28c20], R0 ;  /* 0x028c2000110085a7 */ /* 0x000e64000800007f */
[----:B-1----:R-:W-:Y:S05]  /*1c460*/  @!P0 BRA `(.L_x_809) ;  /* 0xfffffffc00f08947 */ /* 0x002fea000383ffff */
[----:B------:R-:W-:Y:S05]  /*1c470*/  BRA `(.L_x_920) ;  /* 0xffffffbc00007947 */ /* 0x000fea000383ffff */
.L_x_812:
[----:B0-----:R0:W1:Y:S02]  /*1c480*/  SYNCS.PHASECHK.TRANS64.TRYWAIT P0, [R30+URZ+0x28c60], R0 ;  /* 0x028c60001e0075a7 */ /* 0x001064000800017f */
[----:B-1----:R-:W-:Y:S05]  /*1c490*/  @!P0 NANOSLEEP.SYNCS 0x989680 ;  /* 0x009896800000895d */ /* 0x002fea0003900000 */
[----:B------:R-:W1:Y:S02]  /*1c4a0*/  @!P0 SYNCS.PHASECHK.TRANS64 P0, [R30+URZ+0x28c60], R0 ;  /* 0x028c60001e0085a7 */ /* 0x000e64000800007f */
[----:B-1----:R-:W-:Y:S05]  /*1c4b0*/  @!P0 BRA `(.L_x_812) ;  /* 0xfffffffc00f08947 */ /* 0x002fea000383ffff */
[----:B------:R-:W-:Y:S05]  /*1c4c0*/  BRA `(.L_x_921) ;  /* 0xffffffbc00107947 */ /* 0x000fea000383ffff */
.L_x_813:
        /* <DEDUP_REMOVED lines=8> */
.L_x_923:
[----:B------:R-:W-:Y:S05]  /*1c550*/  BSYNC B0 ;  /* 0x0000000000007941 */ /* 0x000fea0003800000 */
.L_x_922:
[----:B------:R0:W5:Y:S01]  /*1c560*/  LDL R8, [R1+0x8] ;  /* 0x0000080001087983 */ /* 0x0001620000100800 */
        /* <DEDUP_REMOVED lines=14> */
.L_x_924:
        /* <DEDUP_REMOVED lines=40> */
.L_x_925:
[----:B------:R-:W-:Y:S02]  /*1c8d0*/  IMAD.MOV.U32 R13, RZ, RZ, R5 ;  /* 0x000000ffff0d7224 */ /* 0x000fe400078e0005 */
[----:B------:R-:W-:-:S07]  /*1c8e0*/  IMAD.MOV.U32 R3, RZ, RZ, R14 ;  /* 0x000000ffff037224 */ /* 0x000fce00078e000e */
[----:B------:R-:W-:Y:S05]  /*1c8f0*/  WARPSYNC.COLLECTIVE R15, `(.L_x_926) ;  /* 0x000000000f087348 */ /* 0x000fea0003c00000 */
[----:B------:R0:W1:Y:S02]  /*1c900*/  SHFL.IDX P6, R14, R13, R12, R11 ;  /* 0x0000000c0d0e7389 */ /* 0x00006400000c000b */
[----:B01----:R-:W-:Y:S01]  /*1c910*/  ENDCOLLECTIVE ;  /* 0x000000000000791b */ /* 0x003fe20003800000 */
.L_x_926:
[----:B------:R-:W-:Y:S02]  /*1c920*/  IMAD.MOV.U32 R13, RZ, RZ, R6 ;  /* 0x000000ffff0d7224 */ /* 0x000fe400078e0006 */
[----:B------:R-:W-:Y:S01]  /*1c930*/  IMAD.MOV.U32 R12, RZ, RZ, 0x2 ;  /* 0x00000002ff0c7424 */ /* 0x000fe200078e00ff */
[----:B------:R-:W-:-:S04]  /*1c940*/  MOV R2, R14 ;  /* 0x0000000e00027202 */ /* 0x000fc80000000f00 */
        /* <DEDUP_REMOVED lines=26> */
.L_x_927:
[----:B------:R-:W-:Y:S02]  /*1caf0*/  IMAD.MOV.U32 R13, RZ, RZ, R5 ;  /* 0x000000ffff0d7224 */ /* 0x000fe400078e0005 */
[----:B------:R-:W-:-:S07]  /*1cb00*/  IMAD.MOV.U32 R7, RZ, RZ, R14 ;  /* 0x000000ffff077224 */ /* 0x000fce00078e000e */
[----:B------:R-:W-:Y:S05]  /*1cb10*/  WARPSYNC.COLLECTIVE R15, `(.L_x_928) ;  /* 0x000000000f087348 */ /* 0x000fea0003c00000 */
[----:B------:R0:W1:Y:S02]  /*1cb20*/  SHFL.IDX P6, R14, R13, R12, R11 ;  /* 0x0000000c0d0e7389 */ /* 0x00006400000c000b */
[----:B01----:R-:W-:Y:S01]  /*1cb30*/  ENDCOLLECTIVE ;  /* 0x000000000000791b */ /* 0x003fe20003800000 */
.L_x_928:
        /* <DEDUP_REMOVED lines=29> */
.L_x_929:
[----:B------:R-:W-:Y:S02]  /*1cd10*/  IMAD.MOV.U32 R13, RZ, RZ, R5 ;  /* 0x000000ffff0d7224 */ /* 0x000fe400078e0005 */
[----:B------:R-:W-:-:S07]  /*1cd20*/  IMAD.MOV.U32 R6, RZ, RZ, R14 ;  /* 0x000000ffff067224 */ /* 0x000fce00078e000e */
[----:B------:R-:W-:Y:S05]  /*1cd30*/  WARPSYNC.COLLECTIVE R15, `(.L_x_930) ;  /* 0x000000000f087348 */ /* 0x000fea0003c00000 */
[----:B------:R0:W1:Y:S02]  /*1cd40*/  SHFL.IDX P6, R14, R13, R12, R11 ;  /* 0x0000000c0d0e7389 */ /* 0x00006400000c000b */
[----:B01----:R-:W-:Y:S01]  /*1cd50*/  ENDCOLLECTIVE ;  /* 0x000000000000791b */ /* 0x003fe20003800000 */
.L_x_930:
[----:B------:R-:W-:Y:S01]  /*1cd60*/  IMAD.MOV.U32 R2, RZ, RZ, R14 ;  /* 0x000000ffff027224 */ /* 0x000fe200078e000e */
[----:B------:R-:W-:Y:S06]  /*1cd70*/  BRA `(.L_x_931) ;  /* 0xffffffb8009c7947 */ /* 0x000fec000383ffff */
.L_x_820:
[----:B0-----:R0:W1:Y:S02]  /*1cd80*/  SYNCS.PHASECHK.TRANS64.TRYWAIT P0, [R6+URZ+0x28c40], R20 ;  /* 0x028c4014060075a7 */ /* 0x001064000800017f */
[----:B-1----:R-:W-:Y:S05]  /*1cd90*/  @!P0 NANOSLEEP.SYNCS 0x989680 ;  /* 0x009896800000895d */ /* 0x002fea0003900000 */
[----:B------:R-:W1:Y:S02]  /*1cda0*/  @!P0 SYNCS.PHASECHK.TRANS64 P0, [R6+URZ+0x28c40], R20 ;  /* 0x028c4014060085a7 */ /* 0x000e64000800007f */
[----:B-1----:R-:W-:Y:S05]  /*1cdb0*/  @!P0 BRA `(.L_x_820) ;  /* 0xfffffffc00f08947 */ /* 0x002fea000383ffff */
[----:B------:R-:W-:Y:S05]  /*1cdc0*/  BRA `(.L_x_932) ;  /* 0xffffffc0002c7947 */ /* 0x000fea000383ffff */
.L_x_821:
        /* <DEDUP_REMOVED lines=8> */
.L_x_934:
[----:B------:R-:W-:Y:S05]  /*1ce50*/  BSYNC B1 ;  /* 0x0000000000017941 */ /* 0x000fea0003800000 */
.L_x_933:
[----:B------:R-:W-:Y:S01]  /*1ce60*/  IMAD.MOV.U32 R13, RZ, RZ, R21 ;  /* 0x000000ffff0d7224 */ /* 0x000fe200078e0015 */
[----:B------:R-:W-:Y:S01]  /*1ce70*/  MOV R11, 0x181f ;  /* 0x0000181f000b7802 */ /* 0x000fe20000000f00 */
[----:B------:R-:W-:Y:S02]  /*1ce80*/  IMAD.MOV.U32 R12, RZ, RZ, RZ ;  /* 0x000000ffff0c7224 */ /* 0x000fe400078e00ff */
[----:B------:R-:W-:Y:S02]  /*1ce90*/  IMAD.MOV.U32 R15, RZ, RZ, -0x1 ;  /* 0xffffffffff0f7424 */ /* 0x000fe400078e00ff */
[----:B------:R-:W-:Y:S02]  /*1cea0*/  IMAD.MOV.U32 R3, RZ, RZ, R14 ;  /* 0x000000ffff037224 */ /* 0x000fe400078e000e */
[----:B------:R-:W-:-:S07]  /*1ceb0*/  IMAD R23, R8, 0x2, R17 ;  /* 0x0000000208177824 */ /* 0x000fce00078e0211 */
[----:B------:R-:W-:Y:S05]  /*1cec0*/  WARPSYNC.COLLECTIVE R15, `(.L_x_935) ;  /* 0x000000000f087348 */ /* 0x000fea0003c00000 */
[----:B------:R0:W1:Y:S02]  /*1ced0*/  SHFL.IDX P6, R14, R13, R12, R11 ;  /* 0x0000000c0d0e7389 */ /* 0x00006400000c000b */
[----:B01----:R-:W-:Y:S01]  /*1cee0*/  ENDCOLLECTIVE ;  /* 0x000000000000791b */ /* 0x003fe20003800000 */
.L_x_935:
[----:B------:R-:W-:Y:S02]  /*1cef0*/  IMAD.MOV.U32 R13, RZ, RZ, R25 ;  /* 0x000000ffff0d7224 */ /* 0x000fe400078e0019 */
[----:B------:R-:W-:Y:S02]  /*1cf00*/  IMAD.MOV.U32 R12, RZ, RZ, 0x1 ;  /* 0x00000001ff0c7424 */ /* 0x000fe400078e00ff */
[----:B------:R-:W-:-:S07]  /*1cf10*/  IMAD.MOV.U32 R2, RZ, RZ, R14 ;  /* 0x000000ffff027224 */ /* 0x000fce00078e000e */
[----:B------:R-:W-:Y:S05]  /*1cf20*/  WARPSYNC.COLLECTIVE R15, `(.L_x_936) ;  /* 0x000000000f087348 */ /* 0x000fea0003c00000 */
[----:B------:R0:W1:Y:S02]  /*1cf30*/  SHFL.IDX P6, R14, R13, R12, R11 ;  /* 0x0000000c0d0e7389 */ /* 0x00006400000c000b */
[----:B01----:R-:W-:Y:S01]  /*1cf40*/  ENDCOLLECTIVE ;  /* 0x000000000000791b */ /* 0x003fe20003800000 */
.L_x_936:
        /* <DEDUP_REMOVED lines=11> */
.L_x_937:
[----:B------:R-:W-:Y:S02]  /*1d000*/  IMAD.MOV.U32 R13, RZ, RZ, R25 ;  /* 0x000000ffff0d7224 */ /* 0x000fe400078e0019 */
[----:B------:R-:W-:Y:S02]  /*1d010*/  IMAD.MOV.U32 R12, RZ, RZ, 0x2 ;  /* 0x00000002ff0c7424 */ /* 0x000fe400078e00ff */
[----:B------:R-:W-:-:S07]  /*1d020*/  IMAD.MOV.U32 R2, RZ, RZ, R14 ;  /* 0x000000ffff027224 */ /* 0x000fce00078e000e */
[----:B------:R-:W-:Y:S05]  /*1d030*/  WARPSYNC.COLLECTIVE R15, `(.L_x_938) ;  /* 0x000000000f087348 */ /* 0x000fea0003c00000 */
[----:B------:R0:W1:Y:S02]  /*1d040*/  SHFL.IDX P6, R14, R13, R12, R11 ;  /* 0x0000000c0d0e7389 */ /* 0x00006400000c000b */
[----:B01----:R-:W-:Y:S01]  /*1d050*/  ENDCOLLECTIVE ;  /* 0x000000000000791b */ /* 0x003fe20003800000 */
.L_x_938:
        /* <DEDUP_REMOVED lines=11> */
.L_x_939:
[----:B------:R-:W-:Y:S02]  /*1d110*/  IMAD.MOV.U32 R13, RZ, RZ, R25 ;  /* 0x000000ffff0d7224 */ /* 0x000fe400078e0019 */
[----:B------:R-:W-:Y:S02]  /*1d120*/  IMAD.MOV.U32 R12, RZ, RZ, 0x3 ;  /* 0x00000003ff0c7424 */ /* 0x000fe400078e00ff */
[----:B------:R-:W-:-:S07]  /*1d130*/  IMAD.MOV.U32 R2, RZ, RZ, R14 ;  /* 0x000000ffff027224 */ /* 0x000fce00078e000e */
[----:B------:R-:W-:Y:S05]  /*1d140*/  WARPSYNC.COLLECTIVE R15, `(.L_x_940) ;  /* 0x000000000f087348 */ /* 0x000fea0003c00000 */
[----:B------:R0:W1:Y:S02]  /*1d150*/  SHFL.IDX P6, R14, R13, R12, R11 ;  /* 0x0000000c0d0e7389 */ /* 0x00006400000c000b */
[----:B01----:R-:W-:Y:S01]  /*1d160*/  ENDCOLLECTIVE ;  /* 0x000000000000791b */ /* 0x003fe20003800000 */
.L_x_940:
[----:B------:R-:W-:-:S05]  /*1d170*/  IADD3 R2, P0, R2, R0, RZ ;  /* 0x0000000002027210 */ /* 0x000fca0007f1e0ff */
[----:B------:R-:W-:-:S05]  /*1d180*/  IMAD.X R3, RZ, RZ, R3, P0 ;  /* 0x000000ffff037224 */ /* 0x000fca00000e0603 */
[----:B------:R-:W-:Y:S01]  /*1d190*/  @!PT LDS RZ, [RZ] ;  /* 0x00000000fffff984 */ /* 0x000fe20000000800 */
[----:B------:R-:W-:Y:S01]  /*1d1a0*/  @!PT LDS RZ, [RZ] ;  /* 0x00000000fffff984 */ /* 0x000fe20000000800 */
[----:B------:R-:W-:Y:S01]  /*1d1b0*/  @!PT LDS RZ, [RZ] ;  /* 0x00000000fffff984 */ /* 0x000fe20000000800 */
[----:B------:R0:W-:Y:S01]  /*1d1c0*/  LDGSTS.E.BYPASS.LTC128B.128 [R23+0x23400], desc[UR42][R2.64], !P1 ;  /* 0x2340000002177fae */ /* 0x0001e2000c901d6a */
[----:B------:R-:W-:Y:S01]  /*1d1d0*/  MOV R13, R21 ;  /* 0x00000015000d7202 */ /* 0x000fe20000000f00 */
[----:B------:R-:W-:-:S07]  /*1d1e0*/  IMAD.MOV.U32 R25, RZ, RZ, R14 ;  /* 0x000000ffff197224 */ /* 0x000fce00078e000e */
[----:B0-----:R-:W-:Y:S05]  /*1d1f0*/  WARPSYNC.COLLECTIVE R15, `(.L_x_941) ;  /* 0x000000000f087348 */ /* 0x001fea0003c00000 */
[----:B------:R1:W2:Y:S02]  /*1d200*/  SHFL.IDX P6, R14, R13, R12, R11 ;  /* 0x0000000c0d0e7389 */ /* 0x0002a400000c000b */
[----:B012---:R-:W-:Y:S01]  /*1d210*/  ENDCOLLECTIVE ;  /* 0x000000000000791b */ /* 0x007fe20003800000 */
.L_x_941:
[----:B------:R-:W-:Y:S01]  /*1d220*/  IMAD.MOV.U32 R2, RZ, RZ, R14 ;  /* 0x000000ffff027224 */ /* 0x000fe200078e000e */
[----:B------:R-:W-:Y:S06]  /*1d230*/  BRA `(.L_x_942) ;  /* 0xffffffbc00b47947 */ /* 0x000fec000383ffff */
.L_x_826:
[----:B---3--:R3:W4:Y:S02]  /*1d240*/  SYNCS.PHASECHK.TRANS64.TRYWAIT P0, [R6+URZ+0x28c60], R20 ;  /* 0x028c6014060075a7 */ /* 0x008724000800017f */
[----:B----4-:R-:W-:Y:S05]  /*1d250*/  @!P0 NANOSLEEP.SYNCS 0x989680 ;  /* 0x009896800000895d */ /* 0x010fea0003900000 */
[----:B------:R-:W4:Y:S02]  /*1d260*/  @!P0 SYNCS.PHASECHK.TRANS64 P0, [R6+URZ+0x28c60], R20 ;  /* 0x028c6014060085a7 */ /* 0x000f24000800007f */
[----:B----4-:R-:W-:Y:S05]  /*1d270*/  @!P0 BRA `(.L_x_826) ;  /* 0xfffffffc00f08947 */ /* 0x010fea000383ffff */
[----:B------:R-:W-:Y:S05]  /*1d280*/  BRA `(.L_x_943) ;  /* 0xffffffc000047947 */ /* 0x000fea000383ffff */
.L_x_827:
[----:B------:R-:W-:Y:S01]  /*1d290*/  BSSY B1, `(.L_x_944) ;  /* 0x0000008000017945 */ /* 0x000fe20003800000 */
[----:B------:R-:W-:Y:S02]  /*1d2a0*/  IMAD.MOV.U32 R13, RZ, RZ, R10 ;  /* 0x000000ffff0d7224 */ /* 0x000fe400078e000a */
[----:B------:R-:W-:Y:S02]  /*1d2b0*/  IMAD.MOV.U32 R12, RZ, RZ, RZ ;  /* 0x000000ffff0c7224 */ /* 0x000fe400078e00ff */
[----:B------:R-:W-:Y:S02]  /*1d2c0*/  IMAD.MOV.U32 R11, RZ, RZ, 0x181f ;  /* 0x0000181fff0b7424 */ /* 0x000fe400078e00ff */
[----:B------:R-:W-:-:S07]  /*1d2d0*/  IMAD.MOV.U32 R15, RZ, RZ, -0x1 ;  /* 0xffffffffff0f7424 */ /* 0x000fce00078e00ff */
[----:B0-23--:R-:W-:Y:S05]  /*1d2e0*/  WARPSYNC.COLLECTIVE R15, `(.L_x_945) ;  /* 0x000000000f087348 */ /* 0x00dfea0003c00000 */
[----:B------:R1:W4:Y:S02]  /*1d2f0*/  SHFL.IDX P6, R14, R13, R12, R11 ;  /* 0x0000000c0d0e7389 */ /* 0x00032400000c000b */
[----:B01234-:R-:W-:Y:S01]  /*1d300*/  ENDCOLLECTIVE ;  /* 0x000000000000791b */ /* 0x01ffe20003800000 */
.L_x_945:
[----:B------:R-:W-:Y:S05]  /*1d310*/  BSYNC B1 ;  /* 0x0000000000017941 */ /* 0x000fea0003800000 */
.L_x_944:
        /* <DEDUP_REMOVED lines=13> */
.L_x_946:
        /* <DEDUP_REMOVED lines=17> */
.L_x_947:
        /* <DEDUP_REMOVED lines=16> */
.L_x_948:
[----:B------:R-:W-:Y:S01]  /*1d600*/  @!PT LDS RZ, [RZ] ;  /* 0x00000000fffff984 */ /* 0x000fe20000000800 */
[----:B------:R-:W-:Y:S01]  /*1d610*/  @!PT LDS RZ, [RZ] ;  /* 0x00000000fffff984 */ /* 0x000fe20000000800 */
[----:B------:R-:W-:Y:S01]  /*1d620*/  @!PT LDS RZ, [RZ] ;  /* 0x00000000fffff984 */ /* 0x000fe20000000800 */
[----:B------:R0:W-:Y:S01]  /*1d630*/  LDGSTS.E.BYPASS.LTC128B.128 [R21+0xe400], desc[UR42][R2.64+0x380], P1 ;  /* 0x0e40038002157fae */ /* 0x0001e20008901d6a */
[----:B------:R-:W-:Y:S01]  /*1d640*/  IMAD.MOV.U32 R13, RZ, RZ, R10 ;  /* 0x000000ffff0d7224 */ /* 0x000fe200078e000a */
[----:B------:R-:W-:Y:S02]  /*1d650*/  MOV R12, 0x2 ;  /* 0x00000002000c7802 */ /* 0x000fe40000000f00 */
        /* <DEDUP_REMOVED lines=13> */
.L_x_949:
        /* <DEDUP_REMOVED lines=14> */
.L_x_950:
        /* <DEDUP_REMOVED lines=16> */
.L_x_951:
        /* <DEDUP_REMOVED lines=14> */
.L_x_952:
[----:B------:R-:W-:Y:S05]  /*1d9f0*/  BRA `(.L_x_953) ;  /* 0xffffffbc00687947 */ /* 0x000fea000383ffff */
.L_x_835:
        /* <DEDUP_REMOVED lines=8> */
.L_x_955:
[----:B------:R-:W-:Y:S05]  /*1da80*/  BSYNC B0 ;  /* 0x0000000000007941 */ /* 0x000fea0003800000 */
.L_x_954:
        /* <DEDUP_REMOVED lines=9> */
.L_x_956:
        /* <DEDUP_REMOVED lines=13> */
[C---:B------:R-:W-:Y:S02]  /*1dbf0*/  ISETP.GE.U32.AND P3, PT, R9.reuse, 0x4, PT ;  /* 0x000000040900780c */ /* 0x040fe40003f66070 */
[C---:B------:R-:W-:Y:S02]  /*1dc00*/  ISETP.GE.U32.AND P4, PT, R9.reuse, 0x8, PT ;  /* 0x000000080900780c */ /* 0x040fe40003f86070 */
[----:B------:R-:W-:Y:S02]  /*1dc10*/  ISETP.GE.U32.AND P5, PT, R9, 0x10, PT ;  /* 0x000000100900780c */ /* 0x000fe40003fa6070 */
[----:B------:R-:W-:-:S02]  /*1dc20*/  MOV R24, RZ ;  /* 0x000000ff00187202 */ /* 0x000fc40000000f00 */
[----:B--2---:R-:W-:Y:S01]  /*1dc30*/  @!P1 MOV R7, R8 ;  /* 0x0000000800079202 */ /* 0x004fe20000000f00 */
[----:B---3--:R-:W-:Y:S01]  /*1dc40*/  @!P1 IMAD.MOV.U32 R4, RZ, RZ, R5 ;  /* 0x000000ffff049224 */ /* 0x008fe200078e0005 */
[----:B------:R-:W-:-:S03]  /*1dc50*/  ISETP.NE.AND P1, PT, R9, RZ, PT ;  /* 0x000000ff0900720c */ /* 0x000fc60003f25270 */
[----:B------:R-:W-:-:S10]  /*1dc60*/  IMAD R13, R4, R7, RZ ;  /* 0x00000007040d7224 */ /* 0x000fd400078e02ff */
[----:B------:R-:W-:Y:S05]  /*1dc70*/  WARPSYNC.COLLECTIVE R15, `(.L_x_957) ;  /* 0x000000000f087348 */ /* 0x000fea0003c00000 */
[----:B------:R0:W1:Y:S02]  /*1dc80*/  SHFL.UP P6, R14, R13, R12, R11 ;  /* 0x0400000c0d0e7389 */ /* 0x00006400000c000b */
[----:B01----:R-:W-:Y:S01]  /*1dc90*/  ENDCOLLECTIVE ;  /* 0x000000000000791b */ /* 0x003fe20003800000 */
.L_x_957:
[----:B------:R-:W-:Y:S01]  /*1dca0*/  IMAD.MOV.U32 R12, RZ, RZ, 0x2 ;  /* 0x00000002ff0c7424 */ /* 0x000fe200078e00ff */
[----:B------:R-:W-:-:S05]  /*1dcb0*/  SEL R14, R14, RZ, P1 ;  /* 0x000000ff0e0e7207 */ /* 0x000fca0000800000 */
[----:B------:R-:W-:-:S04]  /*1dcc0*/  IMAD.IADD R5, R13, 0x1, R14 ;  /* 0x000000010d057824 */ /* 0x000fc800078e020e */
[----:B------:R-:W-:-:S07]  /*1dcd0*/  IMAD.MOV.U32 R13, RZ, RZ, R5 ;  /* 0x000000ffff0d7224 */ /* 0x000fce00078e0005 */
[----:B------:R-:W-:Y:S05]  /*1dce0*/  WARPSYNC.COLLECTIVE R15, `(.L_x_958) ;  /* 0x000000000f087348 */ /* 0x000fea0003c00000 */
[----:B------:R0:W1:Y:S02]  /*1dcf0*/  SHFL.UP P6, R14, R13, R12, R11 ;  /* 0x0400000c0d0e7389 */ /* 0x00006400000c000b */
[----:B01----:R-:W-:Y:S01]  /*1dd00*/  ENDCOLLECTIVE ;  /* 0x000000000000791b */ /* 0x003fe20003800000 */
.L_x_958:
[----:B------:R-:W-:Y:S01]  /*1dd10*/  IMAD.MOV.U32 R12, RZ, RZ, 0x4 ;  /* 0x00000004ff0c7424 */ /* 0x000fe200078e00ff */
[----:B------:R-:W-:-:S05]  /*1dd20*/  SEL R2, R14, RZ, P2 ;  /* 0x000000ff0e027207 */ /* 0x000fca0001000000 */
[----:B------:R-:W-:-:S04]  /*1dd30*/  IMAD.IADD R2, R5, 0x1, R2 ;  /* 0x0000000105027824 */ /* 0x000fc800078e0202 */
[----:B------:R-:W-:-:S07]  /*1dd40*/  IMAD.MOV.U32 R13, RZ, RZ, R2 ;  /* 0x000000ffff0d7224 */ /* 0x000fce00078e0002 */
[----:B------:R-:W-:Y:S05]  /*1dd50*/  WARPSYNC.COLLECTIVE R15, `(.L_x_959) ;  /* 0x000000000f087348 */ /* 0x000fea0003c00000 */
[----:B------:R0:W1:Y:S02]  /*1dd60*/  SHFL.UP P6, R14, R13, R12, R11 ;  /* 0x0400000c0d0e7389 */ /* 0x00006400000c000b */
[----:B01----:R-:W-:Y:S01]  /*1dd70*/  ENDCOLLECTIVE ;  /* 0x000000000000791b */ /* 0x003fe20003800000 */
.L_x_959:
[----:B------:R-:W-:Y:S01]  /*1dd80*/  IMAD.MOV.U32 R12, RZ, RZ, 0x8 ;  /* 0x00000008ff0c7424 */ /* 0x000fe200078e00ff */
[----:B------:R-:W-:-:S05]  /*1dd90*/  SEL R3, R14, RZ, P3 ;  /* 0x000000ff0e037207 */ /* 0x000fca0001800000 */
[----:B------:R-:W-:-:S04]  /*1dda0*/  IMAD.IADD R8, R2, 0x1, R3 ;  /* 0x0000000102087824 */ /* 0x000fc800078e0203 */
[----:B------:R-:W-:-:S07]  /*1ddb0*/  IMAD.MOV.U32 R13, RZ, RZ, R8 ;  /* 0x000000ffff0d7224 */ /* 0x000fce00078e0008 */
[----:B------:R-:W-:Y:S05]  /*1ddc0*/  WARPSYNC.COLLECTIVE R15, `(.L_x_960) ;  /* 0x000000000f087348 */ /* 0x000fea0003c00000 */
[----:B------:R0:W1:Y:S02]  /*1ddd0*/  SHFL.UP P6, R14, R13, R12, R11 ;  /* 0x0400000c0d0e7389 */ /* 0x00006400000c000b */
[----:B01----:R-:W-:Y:S01]  /*1dde0*/  ENDCOLLECTIVE ;  /* 0x000000000000791b */ /* 0x003fe20003800000 */
.L_x_960:
[----:B------:R-:W-:Y:S01]  /*1ddf0*/  IMAD.MOV.U32 R12, RZ, RZ, 0x10 ;  /* 0x00000010ff0c7424 */ /* 0x000fe200078e00ff */
[----:B------:R-:W-:-:S05]  /*1de00*/  SEL R5, R14, RZ, P4 ;  /* 0x000000ff0e057207 */ /* 0x000fca0002000000 */
[----:B------:R-:W-:-:S04]  /*1de10*/  IMAD.IADD R5, R8, 0x1, R5 ;  /* 0x0000000108057824 */ /* 0x000fc800078e0205 */
[----:B------:R-:W-:-:S07]  /*1de20*/  IMAD.MOV.U32 R13, RZ, RZ, R5 ;  /* 0x000000ffff0d7224 */ /* 0x000fce00078e0005 */
[----:B------:R-:W-:Y:S05]  /*1de30*/  WARPSYNC.COLLECTIVE R15, `(.L_x_961) ;  /* 0x000000000f087348 */ /* 0x000fea0003c00000 */
[----:B------:R0:W1:Y:S02]  /*1de40*/  SHFL.UP P6, R14, R13, R12, R11 ;  /* 0x0400000c0d0e7389 */ /* 0x00006400000c000b */
[----:B01----:R-:W-:Y:S01]  /*1de50*/  ENDCOLLECTIVE ;  /* 0x000000000000791b */ /* 0x003fe20003800000 */
.L_x_961:
        /* <DEDUP_REMOVED lines=8> */
.L_x_962:
[----:B------:R-:W-:Y:S05]  /*1dee0*/  BRA `(.L_x_963) ;  /* 0xffffffc000007947 */ /* 0x000fea000383ffff */
.L_x_838:
[----:B------:R-:W-:Y:S01]  /*1def0*/  BSSY B0, `(.L_x_964) ;  /* 0x0000007000007945 */ /* 0x000fe20003800000 */
[----:B------:R-:W-:Y:S02]  /*1df00*/  IMAD.MOV.U32 R12, RZ, RZ, 0x1 ;  /* 0x00000001ff0c7424 */ /* 0x000fe400078e00ff */
[----:B------:R-:W-:Y:S02]  /*1df10*/  IMAD.MOV.U32 R11, RZ, RZ, RZ ;  /* 0x000000ffff0b7224 */ /* 0x000fe400078e00ff */
[----:B------:R-:W-:-:S07]  /*1df20*/  IMAD.MOV.U32 R15, RZ, RZ, -0x1 ;  /* 0xffffffffff0f7424 */ /* 0x000fce00078e00ff */
[----:B------:R-:W-:Y:S05]  /*1df30*/  WARPSYNC.COLLECTIVE R15, `(.L_x_965) ;  /* 0x000000000f087348 */ /* 0x000fea0003c00000 */
[----:B------:R0:W1:Y:S02]  /*1df40*/  SHFL.UP P6, R14, R13, R12, R11 ;  /* 0x0400000c0d0e7389 */ /* 0x00006400000c000b */
[----:B01----:R-:W-:Y:S01]  /*1df50*/  ENDCOLLECTIVE ;  /* 0x000000000000791b */ /* 0x003fe20003800000 */
.L_x_965:
[----:B------:R-:W-:Y:S05]  /*1df60*/  BSYNC B0 ;  /* 0x0000000000007941 */ /* 0x000fea0003800000 */
.L_x_964:
        /* <DEDUP_REMOVED lines=8> */
.L_x_966:
[----:B------:R-:W-:Y:S01]  /*1dff0*/  IMAD.MOV.U32 R12, RZ, RZ, 0x4 ;  /* 0x00000004ff0c7424 */ /* 0x000fe200078e00ff */
[----:B------:R-:W-:-:S05]  /*1e000*/  SEL R2, R14, RZ, P2 ;  /* 0x000000ff0e027207 */ /* 0x000fca0001000000 */
[----:B------:R-:W-:-:S04]  /*1e010*/  IMAD.IADD R2, R13, 0x1, R2 ;  /* 0x000000010d027824 */ /* 0x000fc800078e0202 */
[----:B------:R-:W-:-:S07]  /*1e020*/  IMAD.MOV.U32 R13, RZ, RZ, R2 ;  /* 0x000000ffff0d7224 */ /* 0x000fce00078e0002 */
[----:B------:R-:W-:Y:S05]  /*1e030*/  WARPSYNC.COLLECTIVE R15, `(.L_x_967) ;  /* 0x000000000f087348 */ /* 0x000fea0003c00000 */
[----:B------:R0:W1:Y:S02]  /*1e040*/  SHFL.UP P6, R14, R13, R12, R11 ;  /* 0x0400000c0d0e7389 */ /* 0x00006400000c000b */
[----:B01----:R-:W-:Y:S01]  /*1e050*/  ENDCOLLECTIVE ;  /* 0x000000000000791b */ /* 0x003fe20003800000 */
.L_x_967:
[----:B------:R-:W-:Y:S01]  /*1e060*/  IMAD.MOV.U32 R12, RZ, RZ, 0x8 ;  /* 0x00000008ff0c7424 */ /* 0x000fe200078e00ff */
[----:B------:R-:W-:-:S05]  /*1e070*/  SEL R3, R14, RZ, P3 ;  /* 0x000000ff0e037207 */ /* 0x000fca0001800000 */
[----:B------:R-:W-:-:S04]  /*1e080*/  IMAD.IADD R3, R2, 0x1, R3 ;  /* 0x0000000102037824 */ /* 0x000fc800078e0203 */
[----:B------:R-:W-:-:S07]  /*1e090*/  IMAD.MOV.U32 R13, RZ, RZ, R3 ;  /* 0x000000ffff0d7224 */ /* 0x000fce00078e0003 */
[----:B------:R-:W-:Y:S05]  /*1e0a0*/  WARPSYNC.COLLECTIVE R15, `(.L_x_968) ;  /* 0x000000000f087348 */ /* 0x000fea0003c00000 */
[----:B------:R0:W1:Y:S02]  /*1e0b0*/  SHFL.UP P6, R14, R13, R12, R11 ;  /* 0x0400000c0d0e7389 */ /* 0x00006400000c000b */
[----:B01----:R-:W-:Y:S01]  /*1e0c0*/  ENDCOLLECTIVE ;  /* 0x000000000000791b */ /* 0x003fe20003800000 */
.L_x_968:
[----:B------:R-:W-:Y:S01]  /*1e0d0*/  IMAD.MOV.U32 R12, RZ, RZ, 0x10 ;  /* 0x00000010ff0c7424 */ /* 0x000fe200078e00ff */
[----:B------:R-:W-:-:S05]  /*1e0e0*/  SEL R14, R14, RZ, P4 ;  /* 0x000000ff0e0e7207 */ /* 0x000fca0002000000 */
[----:B------:R-:W-:-:S04]  /*1e0f0*/  IMAD.IADD R5, R3, 0x1, R14 ;  /* 0x0000000103057824 */ /* 0x000fc800078e020e */
[----:B------:R-:W-:-:S07]  /*1e100*/  IMAD.MOV.U32 R13, RZ, RZ, R5 ;  /* 0x000000ffff0d7224 */ /* 0x000fce00078e0005 */
[----:B------:R-:W-:Y:S05]  /*1e110*/  WARPSYNC.COLLECTIVE R15, `(.L_x_969) ;  /* 0x000000000f087348 */ /* 0x000fea0003c00000 */
[----:B------:R0:W1:Y:S02]  /*1e120*/  SHFL.UP P6, R14, R13, R12, R11 ;  /* 0x0400000c0d0e7389 */ /* 0x00006400000c000b */
[----:B01----:R-:W-:Y:S01]  /*1e130*/  ENDCOLLECTIVE ;  /* 0x000000000000791b */ /* 0x003fe20003800000 */
.L_x_969:
[----:B------:R-:W-:Y:S01]  /*1e140*/  IMAD.MOV.U32 R12, RZ, RZ, 0x1f ;  /* 0x0000001fff0c7424 */ /* 0x000fe200078e00ff */
[----:B------:R-:W-:Y:S02]  /*1e150*/  MOV R11, 0x1f ;  /* 0x0000001f000b7802 */ /* 0x000fe40000000f00 */
[----:B------:R-:W-:-:S05]  /*1e160*/  SEL R14, R14, RZ, P5 ;  /* 0x000000ff0e0e7207 */ /* 0x000fca0002800000 */
[----:B------:R-:W-:-:S04]  /*1e170*/  IMAD.IADD R3, R5, 0x1, R14 ;  /* 0x0000000105037824 */ /* 0x000fc800078e020e */
[----:B------:R-:W-:-:S07]  /*1e180*/  IMAD.MOV.U32 R13, RZ, RZ, R3 ;  /* 0x000000ffff0d7224 */ /* 0x000fce00078e0003 */
[----:B------:R-:W-:Y:S05]  /*1e190*/  WARPSYNC.COLLECTIVE R15, `(.L_x_970) ;  /* 0x000000000f087348 */ /* 0x000fea0003c00000 */
[----:B------:R0:W1:Y:S02]  /*1e1a0*/  SHFL.IDX P6, R14, R13, R12, R11 ;  /* 0x0000000c0d0e7389 */ /* 0x00006400000c000b */
[----:B01----:R-:W-:Y:S01]  /*1e1b0*/  ENDCOLLECTIVE ;  /* 0x000000000000791b */ /* 0x003fe20003800000 */
.L_x_970:
[----:B------:R-:W-:Y:S05]  /*1e1c0*/  BRA `(.L_x_971) ;  /* 0xffffffbc00ec7947 */ /* 0x000fea000383ffff */
.L_x_840:
[----:B------:R-:W-:Y:S01]  /*1e1d0*/  BSSY B0, `(.L_x_972) ;  /* 0x0000006000007945 */ /* 0x000fe20003800000 */
[----:B------:R-:W-:Y:S01]  /*1e1e0*/  PLOP3.LUT P6, PT, P6, PT, PT, 0x8, 0x0 ;  /* 0x000000000000781c */ /* 0x000fe200037ce170 */
[----:B------:R-:W-:-:S12]  /*1e1f0*/  IMAD.MOV.U32 R15, RZ, RZ, -0x1 ;  /* 0xffffffffff0f7424 */ /* 0x000fd800078e00ff */
[----:B0-----:R-:W-:Y:S05]  /*1e200*/  WARPSYNC.COLLECTIVE R15, `(.L_x_973) ;  /* 0x000000000f087348 */ /* 0x001fea0003c00000 */
[----:B------:R-:W-:Y:S01]  /*1e210*/  VOTE.ANY R14, PT, P6 ;  /* 0x00000000000e7806 */ /* 0x000fe200030e0100 */
[----:B0-----:R-:W-:Y:S06]  /*1e220*/  ENDCOLLECTIVE ;  /* 0x000000000000791b */ /* 0x001fec0003800000 */
.L_x_973:
[----:B------:R-:W-:Y:S05]  /*1e230*/  BSYNC B0 ;  /* 0x0000000000007941 */ /* 0x000fea0003800000 */
.L_x_972:
        /* <DEDUP_REMOVED lines=9> */
.L_x_974:
[----:B------:R-:W-:Y:S02]  /*1e2d0*/  IMAD.MOV.U32 R13, RZ, RZ, R4 ;  /* 0x000000ffff0d7224 */ /* 0x000fe400078e0004 */
[----:B------:R-:W-:-:S07]  /*1e2e0*/  IMAD.MOV.U32 R7, RZ, RZ, R14 ;  /* 0x000000ffff077224 */ /* 0x000fce00078e000e */
[----:B------:R-:W-:Y:S05]  /*1e2f0*/  WARPSYNC.COLLECTIVE R15, `(.L_x_975) ;  /* 0x000000000f087348 */ /* 0x000fea0003c00000 */
[----:B------:R0:W1:Y:S02]  /*1e300*/  SHFL.IDX P6, R14, R13, R12, R11 ;  /* 0x0000000c0d0e7389 */ /* 0x00006400000c000b */
[----:B01----:R-:W-:Y:S01]  /*1e310*/  ENDCOLLECTIVE ;  /* 0x000000000000791b */ /* 0x003fe20003800000 */
.L_x_975:
[----:B------:R-:W-:Y:S01]  /*1e320*/  IMAD.MOV.U32 R4, RZ, RZ, R14 ;  /* 0x000000ffff047224 */ /* 0x000fe200078e000e */
[----:B------:R-:W-:Y:S06]  /*1e330*/  BRA `(.L_x_976) ;  /* 0xffffffbc00cc7947 */ /* 0x000fec000383ffff */
.L_x_842:
[----:B------:R-:W-:Y:S01]  /*1e340*/  BSSY B0, `(.L_x_977) ;  /* 0x0000007000007945 */ /* 0x000fe20003800000 */
[----:B------:R-:W-:Y:S02]  /*1e350*/  IMAD.MOV.U32 R13, RZ, RZ, R3 ;  /* 0x000000ffff0d7224 */ /* 0x000fe400078e0003 */
[----:B------:R-:W-:Y:S02]  /*1e360*/  IMAD.MOV.U32 R11, RZ, RZ, 0x1f ;  /* 0x0000001fff0b7424 */ /* 0x000fe400078e00ff */
[----:B------:R-:W-:-:S07]  /*1e370*/  IMAD.MOV.U32 R15, RZ, RZ, -0x1 ;  /* 0xffffffffff0f7424 */ /* 0x000fce00078e00ff */
[----:B0123--:R-:W-:Y:S05]  /*1e380*/  WARPSYNC.COLLECTIVE R15, `(.L_x_978) ;  /* 0x000000000f087348 */ /* 0x00ffea0003c00000 */
[----:B------:R4:W0:Y:S02]  /*1e390*/  SHFL.IDX P6, R14, R13, R12, R11 ;  /* 0x0000000c0d0e7389 */ /* 0x00082400000c000b */
[----:B01234-:R-:W-:Y:S01]  /*1e3a0*/  ENDCOLLECTIVE ;  /* 0x000000000000791b */ /* 0x01ffe20003800000 */
.L_x_978:
[----:B------:R-:W-:Y:S05]  /*1e3b0*/  BSYNC B0 ;  /* 0x0000000000007941 */ /* 0x000fea0003800000 */
.L_x_977:
[----:B------:R-:W-:Y:S01]  /*1e3c0*/  IMAD.MOV.U32 R24, RZ, RZ, R14 ;  /* 0x000000ffff187224 */ /* 0x000fe200078e000e */
[----:B------:R-:W-:Y:S06]  /*1e3d0*/  BRA `(.L_x_841) ;  /* 0xffffffbc00bc7947 */ /* 0x000fec000383ffff */
.L_x_846:
[----:B-1----:R1:W4:Y:S02]  /*1e3e0*/  SYNCS.PHASECHK.TRANS64.TRYWAIT P0, [R7+URZ+0x28c20], R0 ;  /* 0x028c2000070075a7 */ /* 0x002324000800017f */
[----:B----4-:R-:W-:Y:S05]  /*1e3f0*/  @!P0 NANOSLEEP.SYNCS 0x989680 ;  /* 0x009896800000895d */ /* 0x010fea0003900000 */
[----:B------:R-:W4:Y:S02]  /*1e400*/  @!P0 SYNCS.PHASECHK.TRANS64 P0, [R7+URZ+0x28c20], R0 ;  /* 0x028c2000070085a7 */ /* 0x000f24000800007f */
[----:B----4-:R-:W-:Y:S05]  /*1e410*/  @!P0 BRA `(.L_x_846) ;  /* 0xfffffffc00f08947 */ /* 0x010fea000383ffff */
[----:B------:R-:W-:Y:S05]  /*1e420*/  BRA `(.L_x_979) ;  /* 0xffffffc400147947 */ /* 0x000fea000383ffff */
.L_x_847:
[----:B------:R-:W4:Y:S01]  /*1e430*/  S2R R2, SR_TID.X ;  /* 0x0000000000027919 */ /* 0x000f220000002100 */
[----:B------:R-:W-:Y:S01]  /*1e440*/  BSSY B0, `(.L_x_980) ;  /* 0x000000a000007945 */ /* 0x000fe20003800000 */
[----:B------:R-:W-:Y:S02]  /*1e450*/  IMAD.MOV.U32 R12, RZ, RZ, RZ ;  /* 0x000000ffff0c7224 */ /* 0x000fe400078e00ff */
[----:B------:R-:W-:Y:S02]  /*1e460*/  IMAD.MOV.U32 R11, RZ, RZ, 0x1f ;  /* 0x0000001fff0b7424 */ /* 0x000fe400078e00ff */
[----:B------:R-:W-:Y:S01]  /*1e470*/  IMAD.MOV.U32 R15, RZ, RZ, -0x1 ;  /* 0xffffffffff0f7424 */ /* 0x000fe200078e00ff */
[----:B----4-:R-:W-:-:S04]  /*1e480*/  SHF.R.U32.HI R2, RZ, 0x5, R2 ;  /* 0x00000005ff027819 */ /* 0x010fc80000011602 */
[----:B------:R-:W-:-:S05]  /*1e490*/  LOP3.LUT R2, R2, 0x3, RZ, 0xc0, !PT ;  /* 0x0000000302027812 */ /* 0x000fca00078ec0ff */
[----:B------:R-:W-:-:S07]  /*1e4a0*/  IMAD.MOV.U32 R13, RZ, RZ, R2 ;  /* 0x000000ffff0d7224 */ /* 0x000fce00078e0002 */
[----:B0123--:R-:W-:Y:S05]  /*1e4b0*/  WARPSYNC.COLLECTIVE R15, `(.L_x_981) ;  /* 0x000000000f087348 */ /* 0x00ffea0003c00000 */
[----:B------:R4:W0:Y:S02]  /*1e4c0*/  SHFL.IDX P6, R14, R13, R12, R11 ;  /* 0x0000000c0d0e7389 */ /* 0x00082400000c000b */
[----:B01234-:R-:W-:Y:S01]  /*1e4d0*/  ENDCOLLECTIVE ;  /* 0x000000000000791b */ /* 0x01ffe20003800000 */
.L_x_981:
[----:B------:R-:W-:Y:S05]  /*1e4e0*/  BSYNC B0 ;  /* 0x0000000000007941 */ /* 0x000fea0003800000 */
.L_x_980:
[----:B------:R-:W-:Y:S05]  /*1e4f0*/  BRA `(.L_x_982) ;  /* 0xffffffc000fc7947 */ /* 0x000fea000383ffff */
.L_x_848:
[----:B------:R-:W-:Y:S01]  /*1e500*/  BSSY B0, `(.L_x_983) ;  /* 0x0000006000007945 */ /* 0x000fe20003800000 */
[----:B------:R-:W-:-:S07]  /*1e510*/  IMAD.MOV.U32 R15, RZ, RZ, -0x1 ;  /* 0xffffffffff0f7424 */ /* 0x000fce00078e00ff */
[----:B0123--:R-:W-:Y:S05]  /*1e520*/  WARPSYNC.COLLECTIVE R15, `(.L_x_984) ;  /* 0x000000000f0c7348 */ /* 0x00ffea0003c00000 */
[----:B------:R-:W-:Y:S02]  /*1e530*/  ELECT P6, UR62, PT ;  /* 0x00000000003e782f */ /* 0x000fe400038c0000 */
[----:B------:R-:W-:Y:S01]  /*1e540*/  MOV R14, UR62 ;  /* 0x0000003e000e7c02 */ /* 0x000fe20008000f00 */
[----:B0123--:R-:W-:Y:S10]  /*1e550*/  ENDCOLLECTIVE ;  /* 0x000000000000791b */ /* 0x00fff40003800000 */
.L_x_984:
[----:B------:R-:W-:Y:S05]  /*1e560*/  BSYNC B0 ;  /* 0x0000000000007941 */ /* 0x000fea0003800000 */
.L_x_983:
[----:B------:R-:W-:Y:S05]  /*1e570*/  BRA `(.L_x_985) ;  /* 0xffffffc000f07947 */ /* 0x000fea000383ffff */
.L_x_850:
[----:B-1----:R1:W4:Y:S02]  /*1e580*/  SYNCS.PHASECHK.TRANS64.TRYWAIT P1, [R5+URZ+0x28c40], R0 ;  /* 0x028c4000050075a7 */ /* 0x002324000802017f */
[----:B----4-:R-:W-:Y:S05]  /*1e590*/  @!P1 NANOSLEEP.SYNCS 0x989680 ;  /* 0x009896800000995d */ /* 0x010fea0003900000 */
[----:B------:R-:W4:Y:S02]  /*1e5a0*/  @!P1 SYNCS.PHASECHK.TRANS64 P1, [R5+URZ+0x28c40], R0 ;  /* 0x028c4000050095a7 */ /* 0x000f24000802007f */
[----:B----4-:R-:W-:Y:S05]  /*1e5b0*/  @!P1 BRA `(.L_x_850) ;  /* 0xfffffffc00f09947 */ /* 0x010fea000383ffff */
[----:B------:R-:W-:Y:S05]  /*1e5c0*/  BRA `(.L_x_986) ;  /* 0xffffffc400107947 */ /* 0x000fea000383ffff */
.L_x_852:
[----:B----4-:R4:W0:Y:S02]  /*1e5d0*/  SYNCS.PHASECHK.TRANS64.TRYWAIT P1, [R3+URZ+0x28c40], R2 ;  /* 0x028c4002030075a7 */ /* 0x010824000802017f */
[----:B0-----:R-:W-:Y:S05]  /*1e5e0*/  @!P1 NANOSLEEP.SYNCS 0x989680 ;  /* 0x009896800000995d */ /* 0x001fea0003900000 */
[----:B------:R-:W0:Y:S02]  /*1e5f0*/  @!P1 SYNCS.PHASECHK.TRANS64 P1, [R3+URZ+0x28c40], R2 ;  /* 0x028c4002030095a7 */ /* 0x000e24000802007f */
[----:B0-----:R-:W-:Y:S05]  /*1e600*/  @!P1 BRA `(.L_x_852) ;  /* 0xfffffffc00f09947 */ /* 0x001fea000383ffff */
[----:B------:R-:W-:Y:S05]  /*1e610*/  BRA `(.L_x_987) ;  /* 0xffffffc4001c7947 */ /* 0x000fea000383ffff */
.L_x_854:
[----:B------:R0:W0:Y:S02]  /*1e620*/  SYNCS.PHASECHK.TRANS64.TRYWAIT P1, [R5+URZ+0x28c60], R0 ;  /* 0x028c6000050075a7 */ /* 0x000024000802017f */
[----:B0-----:R-:W-:Y:S05]  /*1e630*/  @!P1 NANOSLEEP.SYNCS 0x989680 ;  /* 0x009896800000995d */ /* 0x001fea0003900000 */
[----:B------:R-:W0:Y:S02]  /*1e640*/  @!P1 SYNCS.PHASECHK.TRANS64 P1, [R5+URZ+0x28c60], R0 ;  /* 0x028c6000050095a7 */ /* 0x000e24000802007f */
[----:B0-----:R-:W-:Y:S05]  /*1e650*/  @!P1 BRA `(.L_x_854) ;  /* 0xfffffffc00f09947 */ /* 0x001fea000383ffff */
[----:B------:R-:W-:Y:S05]  /*1e660*/  BRA `(.L_x_988) ;  /* 0xffffffc400187947 */ /* 0x000fea000383ffff */
.L_x_989:
        /* <DEDUP_REMOVED lines=9> */
.L_x_5829:


//--------------------- .text._ZN7cutlass13device_kernelIN5flash11enable_sm90INS1_16FlashAttnFwdSm90INS1_25CollectiveMainloopFwdSm90ILi2EN4cute5tupleIJNS5_1CILi1EEES8_S8_EEENS6_IJNS7_ILi64EEESA_SA_EEELi512ENS_6half_tEfNS_4arch4Sm90ELb0ELb0ELb1ELb1ELb1ELb0ELb1ELb0ELb0ELb1ELb1ELb0EEENS1_21CollectiveEpilogueFwdINS6_IJSA_NS7_ILi512EEESA_EEES9_SC_SE_Li256ELb1ELb1ELb1ELb0EEENS1_36VarlenDynamicPersistentTileSchedulerILi64ELi64ELi256ELi128ELb1ELb1ELb1ELb0ELb1ELb1EEEEEEEEEvNT_6ParamsE --------------------------
	.section	.text._ZN7cutlass13device_kernelIN5flash11enable_sm90INS1_16FlashAttnFwdSm90INS1_25CollectiveMainloopFwdSm90ILi2EN4cute5tupleIJNS5_1CILi1EEES8_S8_EEENS6_IJNS7_ILi64EEESA_SA_EEELi512ENS_6half_tEfNS_4arch4Sm90ELb0ELb0ELb1ELb1ELb1ELb0ELb1ELb0ELb0ELb1ELb1ELb0EEENS1_21CollectiveEpilogueFwdINS6_IJSA_NS7_ILi512EEESA_EEES9_SC_SE_Li256ELb1ELb1ELb1ELb0EEENS1_36VarlenDynamicPersistentTileSchedulerILi64ELi64ELi256ELi128ELb1ELb1ELb1ELb0ELb1ELb1EEEEEEEEEvNT_6ParamsE,"ax",@progbits
	.align	128
.text._ZN7cutlass13device_kernelIN5flash11enable_sm90INS1_16FlashAttnFwdSm90INS1_25CollectiveMainloopFwdSm90ILi2EN4cute5tupleIJNS5_1CILi1EEES8_S8_EEENS6_IJNS7_ILi64EEESA_SA_EEELi512ENS_6half_tEfNS_4arch4Sm90ELb0ELb0ELb1ELb1ELb1ELb0ELb1ELb0ELb0ELb1ELb1ELb0EEENS1_21CollectiveEpilogueFwdINS6_IJSA_NS7_ILi512EEESA_EEES9_SC_SE_Li256ELb1ELb1ELb1ELb0EEENS1_36VarlenDynamicPersistentTileSchedulerILi64ELi64ELi256ELi128ELb1ELb1ELb1ELb0ELb1ELb1EEEEEEEEEvNT_6ParamsE:
        .type           _ZN7cutlass13device_kernelIN5flash11enable_sm90INS1_16FlashAttnFwdSm90INS1_25CollectiveMainloopFwdSm90ILi2EN4cute5tupleIJNS5_1CILi1EEES8_S8_EEENS6_IJNS7_ILi64EEESA_SA_EEELi512ENS_6half_tEfNS_4arch4Sm90ELb0ELb0ELb1ELb1ELb1ELb0ELb1ELb0ELb0ELb1ELb1ELb0EEENS1_21CollectiveEpilogueFwdINS6_IJSA_NS7_ILi512EEESA_EEES9_SC_SE_Li256ELb1ELb1ELb1ELb0EEENS1_36VarlenDynamicPersistentTileSchedulerILi64ELi64ELi256ELi128ELb1ELb1ELb1ELb0ELb1ELb1EEEEEEEEEvNT_6ParamsE,@function
        .size           _ZN7cutlass13device_kernelIN5flash11enable_sm90INS1_16FlashAttnFwdSm90INS1_25CollectiveMainloopFwdSm90ILi2EN4cute5tupleIJNS5_1CILi1EEES8_S8_EEENS6_IJNS7_ILi64EEESA_SA_EEELi512ENS_6half_tEfNS_4arch4Sm90ELb0ELb0ELb1ELb1ELb1ELb0ELb1ELb0ELb0ELb1ELb1ELb0EEENS1_21CollectiveEpilogueFwdINS6_IJSA_NS7_ILi512EEESA_EEES9_SC_SE_Li256ELb1ELb1ELb1ELb0EEENS1_36VarlenDynamicPersistentTileSchedulerILi64ELi64ELi256ELi128ELb1ELb1ELb1ELb0ELb1ELb1EEEEEEEEEvNT_6ParamsE,(.L_x_5830 - _ZN7cutlass13device_kernelIN5flash11enable_sm90INS1_16FlashAttnFwdSm90INS1_25CollectiveMainloopFwdSm90ILi2EN4cute5tupleIJNS5_1CILi1EEES8_S8_EEENS6_IJNS7_ILi64EEESA_SA_EEELi512ENS_6half_tEfNS_4arch4Sm90ELb0ELb0ELb1ELb1ELb1ELb0ELb1ELb0ELb0ELb1ELb1ELb0EEENS1_21CollectiveEpilogueFwdINS6_IJSA_NS7_ILi512EEESA_EEES9_SC_SE_Li256ELb1ELb1ELb1ELb0EEENS1_36VarlenDynamicPersistentTileSchedulerILi64ELi64ELi256ELi128ELb1ELb1ELb1ELb0ELb1ELb1EEEEEEEEEvNT_6ParamsE)
        .other          _ZN7cutlass13device_kernelIN5flash11enable_sm90INS1_16FlashAttnFwdSm90INS1_25CollectiveMainloopFwdSm90ILi2EN4cute5tupleIJNS5_1CILi1EEES8_S8_EEENS6_IJNS7_ILi64EEESA_SA_EEELi512ENS_6half_tEfNS_4arch4Sm90ELb0ELb0ELb1ELb1ELb1ELb0ELb1ELb0ELb0ELb1ELb1ELb0EEENS1_21CollectiveEpilogueFwdINS6_IJSA_NS7_ILi512EEESA_EEES9_SC_SE_Li256ELb1ELb1ELb1ELb0EEENS1_36VarlenDynamicPersistentTileSchedulerILi64ELi64ELi256ELi128ELb1ELb1ELb1ELb0ELb1ELb1EEEEEEEEEvNT_6ParamsE,@"STO_CUDA_ENTRY STV_DEFAULT"
_ZN7cutlass13device_kernelIN5flash11enable_sm90INS1_16FlashAttnFwdSm90INS1_25CollectiveMainloopFwdSm90ILi2EN4cute5tupleIJNS5_1CILi1EEES8_S8_EEENS6_IJNS7_ILi64EEESA_SA_EEELi512ENS_6half_tEfNS_4arch4Sm90ELb0ELb0ELb1ELb1ELb1ELb0ELb1ELb0ELb0ELb1ELb1ELb0EEENS1_21CollectiveEpilogueFwdINS6_IJSA_NS7_ILi512EEESA_EEES9_SC_SE_Li256ELb1ELb1ELb1ELb0EEENS1_36VarlenDynamicPersistentTileSchedulerILi64ELi64ELi256ELi128ELb1ELb1ELb1ELb0ELb1ELb1EEEEEEEEEvNT_6ParamsE:
        /* <DEDUP_REMOVED lines=43> */
.L_x_990:
        /* <DEDUP_REMOVED lines=22> */
.L_x_991:
        /* <DEDUP_REMOVED lines=18> */
.L_x_992:
        /* <DEDUP_REMOVED lines=22> */
.L_x_993:
        /* <DEDUP_REMOVED lines=23> */
.L_x_994:
        /* <DEDUP_REMOVED lines=8> */
.L_x_996:
        /* <DEDUP_REMOVED lines=24> */
[----:B------:R-:W-:-:S03]  /*0a00*/  UMOV UR37, URZ ;  /* 0x0000003f00257c82 */ /* 0x000fc60008000000 */
[CC--:B------:R-:W-:Y:S02]  /*0a10*/  LEA.HI R2, R3.reuse, R0.reuse, RZ, 0x4 ;  /* 0x0000000003027211 */ /* 0x0c0fe400078f20ff */
[CC--:B------:R-:W-:Y:S02]  /*0a20*/  LEA.HI R4, R3.reuse, R0.reuse, RZ, 0x5 ;  /* 0x0000000003047211 */ /* 0x0c0fe400078f28ff */
[CC--:B------:R-:W-:Y:S02]  /*0a30*/  LEA.HI R5, R3.reuse, R0.reuse, RZ, 0x7 ;  /* 0x0000000003057211 */ /* 0x0c0fe400078f38ff */
[CC--:B------:R-:W-:Y:S02]  /*0a40*/  LEA.HI R6, R3.reuse, R0.reuse, RZ, 0x3 ;  /* 0x0000000003067211 */ /* 0x0c0fe400078f18ff */
[----:B------:R-:W-:Y:S02]  /*0a50*/  SHF.R.S32.HI R9, RZ, 0x4, R2 ;  /* 0x00000004ff097819 */ /* 0x000fe40000011402 */
[----:B------:R-:W-:-:S02]  /*0a60*/  LEA.HI R3, R3, R0, RZ, 0x2 ;  /* 0x0000000003037211 */ /* 0x000fc400078f10ff */
[C---:B------:R-:W-:Y:S02]  /*0a70*/  LOP3.LUT R7, R2.reuse, 0xfffffff0, RZ, 0xc0, !PT ;  /* 0xfffffff002077812 */ /* 0x040fe400078ec0ff */
[----:B------:R-:W-:Y:S02]  /*0a80*/  LEA.HI R2, R2, R9, RZ, 0x1 ;  /* 0x0000000902027211 */ /* 0x000fe400078f08ff */
[--C-:B------:R-:W-:Y:S01]  /*0a90*/  SHF.R.S32.HI R11, RZ, 0x5, R4.reuse ;  /* 0x00000005ff0b7819 */ /* 0x100fe20000011404 */
[C---:B------:R-:W-:Y:S01]  /*0aa0*/  IMAD.IADD R7, R0.reuse, 0x1, -R7 ;  /* 0x0000000100077824 */ /* 0x040fe200078e0a07 */
[----:B------:R-:W-:Y:S02]  /*0ab0*/  LOP3.LUT R15, R3, 0xfffffffc, RZ, 0xc0, !PT ;  /* 0xfffffffc030f7812 */ /* 0x000fe400078ec0ff */
[----:B------:R-:W-:Y:S02]  /*0ac0*/  SHF.R.S32.HI R4, RZ, 0x1f, R4 ;  /* 0x0000001fff047819 */ /* 0x000fe40000011404 */
[----:B------:R-:W-:Y:S01]  /*0ad0*/  LOP3.LUT R3, R5, 0xffffff80, RZ, 0xc0, !PT ;  /* 0xffffff8005037812 */ /* 0x000fe200078ec0ff */
[----:B------:R-:W-:Y:S01]  /*0ae0*/  IMAD.IADD R15, R0, 0x1, -R15 ;  /* 0x00000001000f7824 */ /* 0x000fe200078e0a0f */
[----:B------:R-:W-:-:S02]  /*0af0*/  LOP3.LUT R2, R2, 0x1ffffffe, RZ, 0xc0, !PT ;  /* 0x1ffffffe02027812 */ /* 0x000fc400078ec0ff */
[----:B------:R-:W-:Y:S01]  /*0b00*/  LOP3.LUT R13, R6, 0xfffffff8, RZ, 0xc0, !PT ;  /* 0xfffffff8060d7812 */ /* 0x000fe200078ec0ff */
[----:B------:R-:W-:Y:S01]  /*0b10*/  IMAD.IADD R3, R0, 0x1, -R3 ;  /* 0x0000000100037824 */ /* 0x000fe200078e0a03 */
[----:B------:R-:W-:Y:S01]  /*0b20*/  LEA.HI R4, R4, R11, RZ, 0x2 ;  /* 0x0000000b04047211 */ /* 0x000fe200078f10ff */
[----:B------:R-:W-:Y:S01]  /*0b30*/  IMAD.IADD R9, R9, 0x1, -R2 ;  /* 0x0000000109097824 */ /* 0x000fe200078e0a02 */
[----:B------:R-:W-:Y:S01]  /*0b40*/  SHF.R.S32.HI R228, RZ, 0x7, R5 ;  /* 0x00000007ffe47819 */ /* 0x000fe20000011405 */
[----:B------:R-:W-:Y:S01]  /*0b50*/  IMAD.IADD R13, R0, 0x1, -R13 ;  /* 0x00000001000d7824 */ /* 0x000fe200078e0a0d */
[----:B------:R-:W-:Y:S01]  /*0b60*/  LOP3.LUT R4, R4, 0x3ffffc, RZ, 0xc0, !PT ;  /* 0x003ffffc04047812 */ /* 0x000fe200078ec0ff */
[----:B------:R-:W-:Y:S01]  /*0b70*/  IMAD.SHL.U32 R9, R9, 0x8, RZ ;  /* 0x0000000809097824 */ /* 0x000fe200078e00ff */
[--C-:B------:R-:W-:Y:S01]  /*0b80*/  SHF.R.S32.HI R2, RZ, 0x1f, R7.reuse ;  /* 0x0000001fff027819 */ /* 0x100fe20000011407 */
[----:B------:R-:W-:Y:S01]  /*0b90*/  IMAD R17, R228, 0x100, R7 ;  /* 0x00000100e4117824 */ /* 0x000fe200078e0207 */
[----:B------:R-:W-:Y:S01]  /*0ba0*/  SHF.R.S32.HI R0, RZ, 0x1f, R3 ;  /* 0x0000001fff007819 */ /* 0x000fe20000011403 */
[----:B------:R-:W-:Y:S01]  /*0bb0*/  IMAD.IADD R8, R11, 0x1, -R4 ;  /* 0x000000010b087824 */ /* 0x000fe200078e0a04 */
[----:B------:R-:W-:Y:S01]  /*0bc0*/  LEA.HI R6, R2, R7, RZ, 0x3 ;  /* 0x0000000702067211 */ /* 0x000fe200078f18ff */
[----:B------:R-:W-:Y:S01]  /*0bd0*/  IMAD.SHL.U32 R16, R13, 0x8, RZ ;  /* 0x000000080d107824 */ /* 0x000fe200078e00ff */
[-C--:B------:R-:W-:Y:S01]  /*0be0*/  LEA.HI R2, R0, R3.reuse, RZ, 0x2 ;  /* 0x0000000300027211 */ /* 0x080fe200078f10ff */
[----:B------:R-:W-:Y:S01]  /*0bf0*/  IMAD R14, R8, 0x10, R17 ;  /* 0x00000010080e7824 */ /* 0x000fe200078e0211 */
[C---:B------:R-:W-:Y:S01]  /*0c00*/  LOP3.LUT R4, R6.reuse, 0xfffffff8, RZ, 0xc0, !PT ;  /* 0xfffffff806047812 */ /* 0x040fe200078ec0ff */
[----:B------:R-:W-:Y:S01]  /*0c10*/  IMAD.SHL.U32 R6, R6, 0x40, RZ ;  /* 0x0000004006067824 */ /* 0x000fe200078e00ff */
[----:B------:R-:W-:Y:S01]  /*0c20*/  LOP3.LUT R8, R2, 0x7ffffffc, RZ, 0xc0, !PT ;  /* 0x7ffffffc02087812 */ /* 0x000fe200078ec0ff */
[----:B------:R-:W-:Y:S01]  /*0c30*/  IMAD.U32 R14, R14, 0x40, R9 ;  /* 0x000000400e0e7824 */ /* 0x000fe200078e0009 */
[----:B------:R-:W-:Y:S01]  /*0c40*/  LEA.HI R5, R5, R228, RZ, 0x1 ;  /* 0x000000e405057211 */ /* 0x000fe200078f08ff */
[----:B------:R-:W-:Y:S01]  /*0c50*/  IMAD.IADD R7, R7, 0x1, -R4 ;  /* 0x0000000107077824 */ /* 0x000fe200078e0a04 */
[----:B------:R-:W-:Y:S01]  /*0c60*/  LEA.HI R4, R0, R3, RZ, 0x5 ;  /* 0x0000000300047211 */ /* 0x000fe200078f28ff */
[----:B------:R-:W-:Y:S01]  /*0c70*/  IMAD.IADD R8, R3, 0x1, -R8 ;  /* 0x0000000103087824 */ /* 0x000fe200078e0a08 */
[--C-:B------:R-:W-:Y:S01]  /*0c80*/  SHF.R.S32.HI R0, RZ, 0x2, R2.reuse ;  /* 0x00000002ff007819 */ /* 0x100fe20000011402 */
[C---:B------:R-:W-:Y:S01]  /*0c90*/  VIADD R194, R16.reuse, 0x40 ;  /* 0x0000004010c27836 */ /* 0x040fe20000000000 */
[----:B------:R-:W-:Y:S01]  /*0ca0*/  SHF.R.S32.HI R3, RZ, 0x1f, R2 ;  /* 0x0000001fff037819 */ /* 0x000fe20000011402 */
[----:B------:R-:W-:Y:S01]  /*0cb0*/  IMAD.SHL.U32 R2, R7, 0x40, RZ ;  /* 0x0000004007027824 */ /* 0x000fe200078e00ff */
[----:B------:R-:W-:Y:S01]  /*0cc0*/  LEA.HI R12, R15, R15, RZ, 0x1 ;  /* 0x0000000f0f0c7211 */ /* 0x000fe200078f08ff */
[----:B------:R-:W-:Y:S01]  /*0cd0*/  STL [R1+0x30], R14 ;  /* 0x0000300e01007387 */ /* 0x000fe20000100800 */
[----:B------:R-:W-:Y:S01]  /*0ce0*/  LEA.HI R3, R3, R0, RZ, 0x3 ;  /* 0x0000000003037211 */ /* 0x000fe200078f18ff */
[----:B------:R-:W-:Y:S01]  /*0cf0*/  VIADD R193, R16, 0x80 ;  /* 0x0000008010c17836 */ /* 0x000fe20000000000 */
[----:B------:R-:W-:Y:S01]  /*0d00*/  LOP3.LUT R2, R2, 0x1c0, RZ, 0xc0, !PT ;  /* 0x000001c002027812 */ /* 0x000fe200078ec0ff */
[C---:B------:R-:W-:Y:S01]  /*0d10*/  VIADD R192, R16.reuse, 0xc0 ;  /* 0x000000c010c07836 */ /* 0x040fe20000000000 */
[----:B------:R-:W-:Y:S01]  /*0d20*/  LOP3.LUT R5, R5, 0xfffffe, RZ, 0xc0, !PT ;  /* 0x00fffffe05057812 */ /* 0x000fe200078ec0ff */
[----:B------:R-:W-:Y:S01]  /*0d30*/  VIADD R191, R16, 0x100 ;  /* 0x0000010010bf7836 */ /* 0x000fe20000000000 */
[----:B------:R-:W-:Y:S01]  /*0d40*/  LOP3.LUT R12, R12, 0x1ffffffe, RZ, 0xc0, !PT ;  /* 0x1ffffffe0c0c7812 */ /* 0x000fe200078ec0ff */
[----:B------:R-:W-:Y:S01]  /*0d50*/  VIADD R190, R16, 0x140 ;  /* 0x0000014010be7836 */ /* 0x000fe20000000000 */
[----:B------:R-:W-:Y:S01]  /*0d60*/  LOP3.LUT R3, R3, 0xfffffff8, RZ, 0xc0, !PT ;  /* 0xfffffff803037812 */ /* 0x000fe200078ec0ff */
[----:B------:R-:W-:Y:S01]  /*0d70*/  IMAD.IADD R5, R228, 0x1, -R5 ;  /* 0x00000001e4057824 */ /* 0x000fe200078e0a05 */
[----:B------:R-:W-:Y:S01]  /*0d80*/  LOP3.LUT R9, R2, 0x8, R9, 0xf8, !PT ;  /* 0x0000000802097812 */ /* 0x000fe200078ef809 */
[----:B------:R-:W-:Y:S01]  /*0d90*/  IMAD.IADD R12, R15, 0x1, -R12 ;  /* 0x000000010f0c7824 */ /* 0x000fe200078e0a0c */
[----:B------:R-:W-:Y:S01]  /*0da0*/  LOP3.LUT R6, R6, 0x7ffffe00, RZ, 0xc0, !PT ;  /* 0x7ffffe0006067812 */ /* 0x000fe200078ec0ff */
[----:B------:R-:W-:Y:S01]  /*0db0*/  IMAD.IADD R3, R0, 0x1, -R3 ;  /* 0x0000000100037824 */ /* 0x000fe200078e0a03 */
[----:B------:R-:W-:Y:S01]  /*0dc0*/  SHF.R.U32.HI R2, RZ, 0x3, R2 ;  /* 0x00000003ff027819 */ /* 0x000fe20000011602 */
[----:B------:R-:W-:Y:S01]  /*0dd0*/  IMAD.SHL.U32 R15, R5, 0x100, RZ ;  /* 0x00000100050f7824 */ /* 0x000fe200078e00ff */
[----:B------:R-:W-:Y:S01]  /*0de0*/  SHF.R.S32.HI R4, RZ, 0x5, R4 ;  /* 0x00000005ff047819 */ /* 0x000fe20000011404 */
[----:B------:R-:W-:Y:S01]  /*0df0*/  IMAD.SHL.U32 R0, R8, 0x2, RZ ;  /* 0x0000000208007824 */ /* 0x000fe200078e00ff */
[----:B------:R-:W-:Y:S01]  /*0e00*/  LOP3.LUT R9, R9, R2, RZ, 0x3c, !PT ;  /* 0x0000000209097212 */ /* 0x000fe200078e3cff */
[----:B------:R-:W-:Y:S01]  /*0e10*/  IMAD R6, R11, 0x400, R6 ;  /* 0x000004000b067824 */ /* 0x000fe200078e0206 */
[----:B------:R-:W-:Y:S01]  /*0e20*/  R2P PR, R7, 0x6 ;  /* 0x0000000607007804 */ /* 0x000fe20000000000 */
[----:B------:R-:W-:Y:S01]  /*0e30*/  IMAD.IADD R19, R0, 0x1, R15 ;  /* 0x0000000100137824 */ /* 0x000fe200078e020f */
[----:B------:R-:W-:Y:S01]  /*0e40*/  STL [R1+0x2c], R15 ;  /* 0x00002c0f01007387 */ /* 0x000fe20000100800 */
[----:B------:R-:W-:-:S02]  /*0e50*/  IMAD R17, R4, 0x10, R3 ;  /* 0x0000001004117824 */ /* 0x000fc400078e0203 */
[----:B------:R-:W-:Y:S01]  /*0e60*/  IMAD.IADD R9, R6, 0x1, R9 ;  /* 0x0000000106097824 */ /* 0x000fe200078e0209 */
[----:B------:R0:W-:Y:S01]  /*0e70*/  STL [R1+0x4], R0 ;  /* 0x0000040001007387 */ /* 0x0001e20000100800 */
[C---:B------:R-:W-:Y:S01]  /*0e80*/  VIADD R227, R19.reuse, 0x8 ;  /* 0x0000000813e37836 */ /* 0x040fe20000000000 */
[----:B------:R-:W-:Y:S01]  /*0e90*/  SEL R186, R186, 0xffffffc0, !P2 ;  /* 0xffffffc0baba7807 */ /* 0x000fe20005000000 */
[----:B------:R-:W-:Y:S01]  /*0ea0*/  VIADD R226, R19, 0x10 ;  /* 0x0000001013e27836 */ /* 0x000fe20000000000 */
[----:B------:R-:W-:Y:S01]  /*0eb0*/  LEA R184, R9, UR41, 0x1 ;  /* 0x0000002909b87c11 */ /* 0x000fe2000f8e08ff */
[C---:B------:R-:W-:Y:S02]  /*0ec0*/  VIADD R224, R19.reuse, 0x20 ;  /* 0x0000002013e07836 */ /* 0x040fe40000000000 */
[C---:B------:R-:W-:Y:S02]  /*0ed0*/  VIADD R223, R19.reuse, 0x28 ;  /* 0x0000002813df7836 */ /* 0x040fe40000000000 */
[----:B------:R-:W-:Y:S01]  /*0ee0*/  IMAD R4, R12, 0x8, R17 ;  /* 0x000000080c047824 */ /* 0x000fe200078e0211 */
[----:B0-----:R-:W-:Y:S01]  /*0ef0*/  SHF.R.S32.HI R0, RZ, 0x1f, R19 ;  /* 0x0000001fff007819 */ /* 0x001fe20000011413 */
[C---:B------:R-:W-:Y:S01]  /*0f00*/  VIADD R225, R19.reuse, 0x18 ;  /* 0x0000001813e17836 */ /* 0x040fe20000000000 */
[----:B------:R-:W-:Y:S01]  /*0f10*/  SHF.R.S32.HI R0, RZ, 0x1f, R226 ;  /* 0x0000001fff007819 */ /* 0x000fe200000114e2 */
[C---:B------:R-:W-:Y:S01]  /*0f20*/  VIADD R221, R19.reuse, 0x38 ;  /* 0x0000003813dd7836 */ /* 0x040fe20000000000 */
[----:B------:R0:W-:Y:S01]  /*0f30*/  STL [R1+0x28], R4 ;  /* 0x0000280401007387 */ /* 0x0001e20000100800 */
[C---:B------:R-:W-:Y:S01]  /*0f40*/  VIADD R220, R19.reuse, 0x40 ;  /* 0x0000004013dc7836 */ /* 0x040fe20000000000 */
[----:B------:R-:W-:Y:S01]  /*0f50*/  SHF.R.S32.HI R0, RZ, 0x1f, R223 ;  /* 0x0000001fff007819 */ /* 0x000fe200000114df */
[----:B------:R-:W-:Y:S01]  /*0f60*/  VIADD R3, R16, 0x180 ;  /* 0x0000018010037836 */ /* 0x000fe20000000000 */
[----:B------:R-:W-:Y:S01]  /*0f70*/  SHF.R.S32.HI R3, RZ, 0x1f, R194 ;  /* 0x0000001fff037819 */ /* 0x000fe200000114c2 */
[C---:B------:R-:W-:Y:S01]  /*0f80*/  VIADD R222, R19.reuse, 0x30 ;  /* 0x0000003013de7836 */ /* 0x040fe20000000000 */
[----:B------:R-:W-:Y:S01]  /*0f90*/  SHF.R.S32.HI R3, RZ, 0x1f, R227 ;  /* 0x0000001fff037819 */ /* 0x000fe200000114e3 */
        /* <DEDUP_REMOVED lines=54> */
[----:B------:R-:W-:Y:S01]  /*1300*/  IMAD.MOV.U32 R6, RZ, RZ, R10 ;  /* 0x000000ffff067224 */ /* 0x000fe200078e000a */
[----:B------:R-:W-:Y:S01]  /*1310*/  SHF.R.S32.HI R0, RZ, 0x1f, R196 ;  /* 0x0000001fff007819 */ /* 0x000fe200000114c4 */
[----:B------:R-:W-:-:S02]  /*1320*/  IMAD.MOV.U32 R2, RZ, RZ, RZ ;  /* 0x000000ffff027224 */ /* 0x000fc400078e00ff */
[----:B------:R-:W-:Y:S02]  /*1330*/  VIADD R229, R16, 0x1c0 ;  /* 0x000001c010e57836 */ /* 0x000fe40000000000 */
[----:B------:R-:W-:-:S07]  /*1340*/  IMAD.IADD R186, R186, 0x1, R185 ;  /* 0x00000001baba7824 */ /* 0x000fce00078e02b9 */
.L_x_1046:
[----:B------:R-:W-:Y:S01]  /*1350*/  ULDC.64 UR6, c[0x0][0xd88] ;  /* 0x0003620000067ab9 */ /* 0x000fe20000000a00 */
[----:B012---:R-:W0:Y:S01]  /*1360*/  LDC.64 R8, c[0x0][0x418] ;  /* 0x00010600ff087b82 */ /* 0x007e220000000a00 */
[----:B------:R-:W-:-:S06]  /*1370*/  UIMAD.WIDE UR6, UR5, 0x4, UR6 ;  /* 0x00000004050678a5 */ /* 0x000fcc000f8e0206 */
[----:B------:R-:W-:Y:S01]  /*1380*/  IMAD.U32 R188, RZ, RZ, UR6 ;  /* 0x00000006ffbc7e24 */ /* 0x000fe2000f8e00ff */
[----:B------:R-:W1:Y:S01]  /*1390*/  LDC R0, c[0x0][0x424] ;  /* 0x00010900ff007b82 */ /* 0x000e620000000800 */
[----:B------:R-:W-:Y:S01]  /*13a0*/  IMAD.U32 R189, RZ, RZ, UR7 ;  /* 0x00000007ffbd7e24 */ /* 0x000fe2000f8e00ff */
[----:B------:R-:W-:-:S04]  /*13b0*/  ULDC.64 UR6, c[0x0][0xb20] ;  /* 0x0002c80000067ab9 */ /* 0x000fc80000000a00 */
[----:B------:R-:W2:Y:S01]  /*13c0*/  LDG.E R188, desc[UR44][R188.64] ;  /* 0x0000002cbcbc7981 */ /* 0x000ea2000c1e1900 */
[----:B------:R-:W-:Y:S01]  /*13d0*/  ISETP.NE.U32.AND P0, PT, RZ, UR6, PT ;  /* 0x00000006ff007c0c */ /* 0x000fe2000bf05070 */
[----:B---3--:R-:W3:Y:S01]  /*13e0*/  LDC R153, c[0x0][0x2f0] ;  /* 0x0000bc00ff997b82 */ /* 0x008ee20000000800 */
[----:B------:R-:W-:Y:S02]  /*13f0*/  IMAD.MOV.U32 R10, RZ, RZ, RZ ;  /* 0x000000ffff0a7224 */ /* 0x000fe400078e00ff */
[----:B------:R-:W-:-:S05]  /*1400*/  ISETP.NE.AND.EX P0, PT, RZ, UR7, PT, P0 ;  /* 0x00000007ff007c0c */ /* 0x000fca000bf05300 */
[----:B----4-:R-:W4:Y:S01]  /*1410*/  LDC R7, c[0x0][0xae8] ;  /* 0x0002ba00ff077b82 */ /* 0x010f220000000800 */
[----:B--2---:R-:W-:-:S07]  /*1420*/  SHF.R.S32.HI R218, RZ, 0x1f, R188 ;  /* 0x0000001fffda7819 */ /* 0x004fce00000114bc */
[----:B------:R-:W-:-:S04]  /*1430*/  @P0 LEA R4, P1, R188, UR6, 0x2 ;  /* 0x00000006bc040c11 */ /* 0x000fc8000f8210ff */
[----:B------:R-:W-:Y:S01]  /*1440*/  @P0 LEA.HI.X R5, R188, UR7, R218, 0x2, P1 ;  /* 0x00000007bc050c11 */ /* 0x000fe200088f14da */
[----:B------:R-:W-:Y:S02]  /*1450*/  ULDC.64 UR6, c[0x0][0xb18] ;  /* 0x0002c60000067ab9 */ /* 0x000fe40000000a00 */
[----:B------:R-:W-:Y:S02]  /*1460*/  ISETP.NE.U32.AND P1, PT, RZ, UR6, PT ;  /* 0x00000006ff007c0c */ /* 0x000fe4000bf25070 */
[----:B-----5:R2:W5:Y:S01]  /*1470*/  @P0 LDG.E R10, desc[UR44][R4.64] ;  /* 0x0000002c040a0981 */ /* 0x020562000c1e1900 */
[----:B0-----:R-:W-:Y:S02]  /*1480*/  ISETP.NE.U32.AND P0, PT, R8, RZ, PT ;  /* 0x000000ff0800720c */ /* 0x001fe40003f05070 */
[----:B------:R-:W-:Y:S02]  /*1490*/  ISETP.NE.AND.EX P1, PT, RZ, UR7, PT, P1 ;  /* 0x00000007ff007c0c */ /* 0x000fe4000bf25310 */
[----:B------:R-:W-:-:S04]  /*14a0*/  ISETP.NE.AND.EX P0, PT, R9, RZ, PT, P0 ;  /* 0x000000ff0900720c */ /* 0x000fc80003f05300 */
[----:B-1----:R-:W-:-:S05]  /*14b0*/  SEL R0, R0, 0x1, P0 ;  /* 0x0000000100007807 */ /* 0x002fca0000000000 */
[----:B---3--:R-:W-:Y:S02]  /*14c0*/  IMAD R153, R0, R153, RZ ;  /* 0x0000009900997224 */ /* 0x008fe400078e02ff */
[----:B------:R-:W-:-:S04]  /*14d0*/  @P1 LEA R8, P0, R188, UR6, 0x2 ;  /* 0x00000006bc081c11 */ /* 0x000fc8000f8010ff */
[----:B------:R-:W-:-:S05]  /*14e0*/  @P1 LEA.HI.X R9, R188, UR7, R218, 0x2, P0 ;  /* 0x00000007bc091c11 */ /* 0x000fca00080f14da */
[----:B------:R2:W5:Y:S01]  /*14f0*/  @P1 LDG.E R153, desc[UR44][R8.64] ;  /* 0x0000002c08991981 */ /* 0x000562000c1e1900 */
[C---:B------:R-:W-:Y:S01]  /*1500*/  LOP3.LUT R0, R6.reuse, 0xff000000, RZ, 0xc0, !PT ;  /* 0xff00000006007812 */ /* 0x040fe200078ec0ff */
[----:B------:R-:W-:Y:S01]  /*1510*/  UMOV UR42, UR4 ;  /* 0x00000004002a7c82 */ /* 0x000fe20008000000 */
[----:B------:R-:W-:Y:S02]  /*1520*/  LOP3.LUT R3, R6, 0xff0000, RZ, 0xc0, !PT ;  /* 0x00ff000006037812 */ /* 0x000fe400078ec0ff */
[----:B------:R-:W-:Y:S01]  /*1530*/  SHF.R.U32.HI R12, RZ, 0x8, R0 ;  /* 0x00000008ff0c7819 */ /* 0x000fe20000011600 */
[----:B----4-:R-:W-:Y:S06]  /*1540*/  @P1 BRA `(.L_x_997) ;  /* 0x0000000000241947 */ /* 0x010fec0003800000 */
[----:B------:R-:W-:Y:S02]  /*1550*/  ULDC.64 UR4, c[0x0][0xb00] ;  /* 0x0002c00000047ab9 */ /* 0x000fe40000000a00 */
[----:B------:R-:W-:-:S04]  /*1560*/  ISETP.NE.U32.AND P0, PT, RZ, UR4, PT ;  /* 0x00000004ff007c0c */ /* 0x000fc8000bf05070 */
[----:B------:R-:W-:-:S13]  /*1570*/  ISETP.NE.AND.EX P0, PT, RZ, UR5, PT, P0 ;  /* 0x00000005ff007c0c */ /* 0x000fda000bf05300 */
[----:B------:R-:W-:Y:S05]  /*1580*/  @!P0 BRA `(.L_x_997) ;  /* 0x0000000000148947 */ /* 0x000fea0003800000 */
[----:B--2---:R-:W0:Y:S02]  /*1590*/  LDC.64 R4, c[0x0][0xb00] ;  /* 0x0002c000ff047b82 */ /* 0x004e240000000a00 */
[----:B0-----:R-:W-:-:S05]  /*15a0*/  IMAD.WIDE R4, R188, 0x4, R4 ;  /* 0x00000004bc047825 */ /* 0x001fca00078e0204 */
[----:B-----5:R-:W2:Y:S04]  /*15b0*/  LDG.E R153, desc[UR44][R4.64] ;  /* 0x0000002c04997981 */ /* 0x020ea8000c1e1900 */
[----:B------:R-:W2:Y:S02]  /*15c0*/  LDG.E R0, desc[UR44][R4.64+0x4] ;  /* 0x0000042c04007981 */ /* 0x000ea4000c1e1900 */
[----:B--2---:R-:W-:-:S07]  /*15d0*/  IMAD.IADD R153, R0, 0x1, -R153 ;  /* 0x0000000100997824 */ /* 0x004fce00078e0a99 */
.L_x_997:
[----:B------:R-:W-:Y:S01]  /*15e0*/  UISETP.NE.AND UP0, UPT, UR38, 0x1, UPT ;  /* 0x000000012600788c */ /* 0x000fe2000bf05270 */
[----:B-----5:R-:W-:Y:S01]  /*15f0*/  IMAD.IADD R153, R153, 0x1, -R10 ;  /* 0x0000000199997824 */ /* 0x020fe200078e0a0a */
[----:B------:R-:W-:Y:S02]  /*1600*/  LEA.HI R3, R3, R12, RZ, 0x10 ;  /* 0x0000000c03037211 */ /* 0x000fe400078f80ff */
[----:B------:R-:W-:Y:S01]  /*1610*/  LOP3.LUT R189, R6, 0xffff, RZ, 0xc0, !PT ;  /* 0x0000ffff06bd7812 */ /* 0x000fe200078ec0ff */
[----:B------:R-:W-:Y:S01]  /*1620*/  VIADD R0, R153, 0x3f ;  /* 0x0000003f99007836 */ /* 0x000fe20000000000 */
[----:B------:R-:W-:Y:S02]  /*1630*/  PLOP3.LUT P1, PT, PT, PT, UP0, 0x80, 0x0 ;  /* 0x000000000000781c */ /* 0x000fe40003f2f008 */
[----:B------:R-:W-:Y:S02]  /*1640*/  SHF.R.U32.HI R22, RZ, 0x10, R3 ;  /* 0x00000010ff167819 */ /* 0x000fe40000011603 */
[----:B--2---:R-:W-:-:S02]  /*1650*/  SHF.R.S32.HI R5, RZ, 0x1f, R0 ;  /* 0x0000001fff057819 */ /* 0x004fc40000011400 */
[C---:B------:R-:W-:Y:S02]  /*1660*/  ISETP.NE.AND P0, PT, R22.reuse, RZ, PT ;  /* 0x000000ff1600720c */ /* 0x040fe40003f05270 */
[----:B------:R-:W-:Y:S02]  /*1670*/  LEA.HI R5, R5, R0, RZ, 0x6 ;  /* 0x0000000005057211 */ /* 0x000fe400078f30ff */
[----:B------:R-:W-:Y:S02]  /*1680*/  LOP3.LUT R195, R3, 0xff, RZ, 0xc0, !PT ;  /* 0x000000ff03c37812 */ /* 0x000fe400078ec0ff */
[----:B------:R-:W-:Y:S02]  /*1690*/  SEL R10, R22, R7, P0 ;  /* 0x00000007160a7207 */ /* 0x000fe40000000000 */
[----:B------:R-:W-:Y:S01]  /*16a0*/  SHF.R.S32.HI R9, RZ, 0x6, R5 ;  /* 0x00000006ff097819 */ /* 0x000fe20000011405 */
[----:B------:R-:W-:Y:S06]  /*16b0*/  @!P1 BRA `(.L_x_998) ;  /* 0x0000001c00789947 */ /* 0x000fec0003800000 */
[----:B------:R-:W-:Y:S01]  /*16c0*/  ISETP.GE.AND P0, PT, R153, 0x1, PT ;  /* 0x000000019900780c */ /* 0x000fe20003f06270 */
[----:B------:R-:W-:-:S12]  /*16d0*/  IMAD.MOV.U32 R3, RZ, RZ, RZ ;  /* 0x000000ffff037224 */ /* 0x000fd800078e00ff */
[----:B------:R-:W-:Y:S05]  /*16e0*/  @!P0 BRA `(.L_x_999) ;  /* 0x0000000000688947 */ /* 0x000fea0003800000 */
[-C--:B------:R-:W-:Y:S02]  /*16f0*/  IABS R6, R10.reuse ;  /* 0x0000000a00067213 */ /* 0x080fe40000000000 */
[----:B------:R-:W-:Y:S02]  /*1700*/  IADD3 R0, R9, -0x1, R10 ;  /* 0xffffffff09007810 */ /* 0x000fe40007ffe00a */
[----:B------:R-:W0:Y:S01]  /*1710*/  I2F.RP R3, R6 ;  /* 0x0000000600037306 */ /* 0x000e220000209400 */
[----:B------:R-:W-:Y:S02]  /*1720*/  IABS R11, R10 ;  /* 0x0000000a000b7213 */ /* 0x000fe40000000000 */
        /* <DEDUP_REMOVED lines=22> */
.L_x_999:
[-C--:B------:R-:W-:Y:S01]  /*1890*/  IMAD R0, R195, R3.reuse, RZ ;  /* 0x00000003c3007224 */ /* 0x080fe200078e02ff */
[----:B------:R-:W-:Y:S01]  /*18a0*/  PLOP3.LUT P0, PT, PT, PT, PT, 0x80, 0x0 ;  /* 0x000000000000781c */ /* 0x000fe20003f0f070 */
[----:B------:R-:W-:Y:S01]  /*18b0*/  IMAD.MOV.U32 R152, RZ, RZ, RZ ;  /* 0x000000ffff987224 */ /* 0x000fe200078e00ff */
[----:B------:R-:W-:Y:S02]  /*18c0*/  CS2R R150, SRZ ;  /* 0x0000000000967805 */ /* 0x000fe4000001ff00 */
[----:B------:R-:W-:Y:S02]  /*18d0*/  CS2R R148, SRZ ;  /* 0x0000000000947805 */ /* 0x000fe4000001ff00 */
[----:B------:R-:W-:Y:S02]  /*18e0*/  VIADDMNMX R3, R0, R3, R9, PT ;  /* 0x0000000300037246 */ /* 0x000fe40003800109 */
[----:B------:R-:W-:Y:S02]  /*18f0*/  CS2R R146, SRZ ;  /* 0x0000000000927805 */ /* 0x000fe4000001ff00 */
[----:B------:R-:W-:-:S02]  /*1900*/  CS2R R144, SRZ ;  /* 0x0000000000907805 */ /* 0x000fc4000001ff00 */
[----:B------:R-:W-:Y:S02]  /*1910*/  CS2R R142, SRZ ;  /* 0x00000000008e7805 */ /* 0x000fe4000001ff00 */
[----:B------:R-:W-:Y:S01]  /*1920*/  R2UR UR21, R3 ;  /* 0x00000000031572ca */ /* 0x000fe200000e0000 */
[----:B------:R-:W-:Y:S01]  /*1930*/  IMAD.MOV.U32 R3, RZ, RZ, RZ ;  /* 0x000000ffff037224 */ /* 0x000fe200078e00ff */
        /* <DEDUP_REMOVED lines=11> */
[----:B------:R-:W-:Y:S02]  /*19f0*/  ISETP.LT.AND P1, PT, R0, UR21, PT ;  /* 0x0000001500007c0c */ /* 0x000fe4000bf21270 */
        /* <DEDUP_REMOVED lines=47> */
[----:B------:R-:W-:Y:S01]  /*1cf0*/  CS2R R24, SRZ ;  /* 0x0000000000187805 */ /* 0x000fe2000001ff00 */
[----:B------:R-:W-:Y:S06]  /*1d00*/  @!P1 BRA `(.L_x_1000) ;  /* 0x0000008000749947 */ /* 0x000fec0003800000 */
[----:B------:R-:W0:Y:S01]  /*1d10*/  SHFL.IDX PT, R3, R228, RZ, 0x1f ;  /* 0x00001fffe4037589 */ /* 0x000e2200000e0000 */
[----:B------:R-:W-:Y:S01]  /*1d20*/  UMOV UR9, 0x40000040 ;  /* 0x4000004000097882 */ /* 0x000fe20000000000 */
[----:B------:R-:W-:Y:S01]  /*1d30*/  UMOV UR11, 0x40000040 ;  /* 0x40000040000b7882 */ /* 0x000fe20000000000 */
[----:B------:R-:W-:Y:S01]  /*1d40*/  UMOV UR13, 0x40000040 ;  /* 0x40000040000d7882 */ /* 0x000fe20000000000 */
[----:B------:R-:W-:Y:S01]  /*1d50*/  BAR.SYNC.DEFER_BLOCKING 0xe, 0x100 ;  /* 0x0384000000007b1d */ /* 0x000fe20000010000 */
[----:B------:R-:W-:-:S05]  /*1d60*/  ISETP.NE.AND P0, PT, RZ, UR38, PT ;  /* 0x00000026ff007c0c */ /* 0x000fca000bf05270 */
[----:B------:R-:W-:Y:S01]  /*1d70*/  UMOV UR15, 0x40000040 ;  /* 0x40000040000f7882 */ /* 0x000fe20000000000 */
[----:B------:R-:W-:Y:S01]  /*1d80*/  UMOV UR17, 0x40000040 ;  /* 0x4000004000117882 */ /* 0x000fe20000000000 */
[----:B------:R-:W-:Y:S01]  /*1d90*/  UMOV UR19, 0x40000040 ;  /* 0x4000004000137882 */ /* 0x000fe20000000000 */
[----:B------:R-:W-:Y:S01]  /*1da0*/  UMOV UR7, 0x40000040 ;  /* 0x4000004000077882 */ /* 0x000fe20000000000 */
[----:B0-----:R-:W-:Y:S01]  /*1db0*/  R2UR UR4, R3 ;  /* 0x00000000030472ca */ /* 0x001fe200000e0000 */
[----:B------:R-:W-:Y:S01]  /*1dc0*/  IMAD.MOV.U32 R3, RZ, RZ, 0x1 ;  /* 0x00000001ff037424 */ /* 0x000fe200078e00ff */
[----:B------:R-:W-:-:S04]  /*1dd0*/  WARPGROUP.ARRIVE ;  /* 0x00000000000079c5 */ /* 0x000fc80000000000 */
[----:B------:R-:W-:-:S04]  /*1de0*/  SEL R3, R3, 0x2, !P0 ;  /* 0x0000000203037807 */ /* 0x000fc80004000000 */
[----:B------:R-:W-:-:S03]  /*1df0*/  LOP3.LUT R3, R3, 0x1, RZ, 0xfc, !PT ;  /* 0x0000000103037812 */ /* 0x000fc600078efcff */
[----:B------:R-:W-:Y:S01]  /*1e00*/  ULEA.HI UR5, UR4, UR4, URZ, 0x1 ;  /* 0x0000000404057291 */ /* 0x000fe2000f8f083f */
[----:B------:R-:W-:-:S03]  /*1e10*/  ISETP.NE.AND P1, PT, R3, 0x3, PT ;  /* 0x000000030300780c */ /* 0x000fc60003f25270 */
[----:B------:R-:W-:-:S04]  /*1e20*/  ULOP3.LUT UR5, UR5, 0x1fffe, URZ, 0xc0, !UPT ;  /* 0x0001fffe05057892 */ /* 0x000fc8000f8ec03f */
[----:B------:R-:W-:Y:S02]  /*1e30*/  UIADD3 UR5, UR4, -UR5, URZ ;  /* 0x8000000504057290 */ /* 0x000fe4000fffe03f */
[----:B------:R-:W-:Y:S02]  /*1e40*/  UIADD3 UR4, UR41, 0x36400, URZ ;  /* 0x0003640029047890 */ /* 0x000fe4000fffe03f */
[----:B------:R-:W-:Y:S02]  /*1e50*/  ULEA UR5, UR5, UR41, 0xf ;  /* 0x0000002905057291 */ /* 0x000fe4000f8e783f */
[----:B------:R-:W-:Y:S02]  /*1e60*/  USHF.R.U32.HI UR4, URZ, 0x4, UR4 ;  /* 0x000000043f047899 */ /* 0x000fe40008011604 */
[----:B------:R-:W-:Y:S02]  /*1e70*/  UIADD3 UR5, UR5, 0x400, URZ ;  /* 0x0000040005057890 */ /* 0x000fe4000fffe03f */
[----:B------:R-:W-:-:S02]  /*1e80*/  ULOP3.LUT UR4, UR4, 0x3fff, URZ, 0xc0, !UPT ;  /* 0x00003fff04047892 */ /* 0x000fc4000f8ec03f */
[----:B------:R-:W-:Y:S02]  /*1e90*/  USHF.R.U32.HI UR5, URZ, 0x4, UR5 ;  /* 0x000000043f057899 */ /* 0x000fe40008011605 */
[----:B------:R-:W-:Y:S02]  /*1ea0*/  ULOP3.LUT UR8, UR4, 0x10000, URZ, 0xfc, !UPT ;  /* 0x0001000004087892 */ /* 0x000fe4000f8efc3f */
[----:B------:R-:W-:Y:S02]  /*1eb0*/  ULOP3.LUT UR5, UR5, 0x3fff, URZ, 0xc0, !UPT ;  /* 0x00003fff05057892 */ /* 0x000fe4000f8ec03f */
[----:B------:R-:W-:Y:S02]  /*1ec0*/  UIADD3 UR12, UR8, 0x2, URZ ;  /* 0x00000002080c7890 */ /* 0x000fe4000fffe03f */
[----:B------:R-:W-:Y:S02]  /*1ed0*/  ULOP3.LUT UR20, UR5, 0x2000000, URZ, 0xfc, !UPT ;  /* 0x0200000005147892 */ /* 0x000fe4000f8efc3f */
[----:B------:R-:W-:-:S02]  /*1ee0*/  UIADD3 UR16, UR8, 0x4, URZ ;  /* 0x0000000408107890 */ /* 0x000fc4000fffe03f */
[----:B------:R-:W-:Y:S02]  /*1ef0*/  ULEA UR10, UR36, UR20, 0xc ;  /* 0x00000014240a7291 */ /* 0x000fe4000f8e603f */
[----:B------:R-:W-:Y:S02]  /*1f00*/  UIADD3 UR4, UR8, 0x6, URZ ;  /* 0x0000000608047890 */ /* 0x000fe4000fffe03f */
[----:B------:R-:W-:Y:S02]  /*1f10*/  UIADD3 UR14, UR10, 0x80, URZ ;  /* 0x000000800a0e7890 */ /* 0x000fe4000fffe03f */
[----:B------:R-:W-:Y:S02]  /*1f20*/  UIADD3 UR18, UR10, 0x100, URZ ;  /* 0x000001000a127890 */ /* 0x000fe4000fffe03f */
[----:B------:R-:W-:Y:S02]  /*1f30*/  UIADD3 UR6, UR10, 0x180, URZ ;  /* 0x000001800a067890 */ /* 0x000fe4000fffe03f */
[----:B------:R-:W-:Y:S01]  /*1f40*/  HGMMA.64x256x16.F32 R24, gdesc[UR8].tnspB, RZ, !UPT, gsb0 ;  /* 0x43e00000081879f0 */ /* 0x000fe2000c0008ff */
[----:B------:R-:W-:-:S02]  /*1f50*/  UMOV UR5, 0x40000040 ;  /* 0x4000004000057882 */ /* 0x000fc40000000000 */
        /* <DEDUP_REMOVED lines=16> */
.L_x_1001:
[----:B------:R-:W-:-:S04]  /*2060*/  ULEA UR6, UR36, UR41, 0x3 ;  /* 0x0000002924067291 */ /* 0x000fc8000f8e183f */
[----:B------:R-:W-:-:S04]  /*2070*/  UIADD3 UR6, UR6, 0x38860, URZ ;  /* 0x0003886006067890 */ /* 0x000fc8000fffe03f */
[----:B------:R-:W-:-:S09]  /*2080*/  UPRMT UR6, UR40, 0x654, UR6 ;  /* 0x0000065428067896 */ /* 0x000fd20008000006 */
[----:B------:R-:W-:Y:S01]  /*2090*/  SYNCS.ARRIVE.TRANS64.RED.A1T0 RZ, [UR6], RZ ;  /* 0x000000ffffff79a7 */ /* 0x000fe20008100406 */
[----:B------:R-:W-:-:S06]  /*20a0*/  UIADD3 UR6, UR21, -0x2, URZ ;  /* 0xfffffffe15067890 */ /* 0x000fcc000fffe03f */
[----:B------:R-:W-:-:S13]  /*20b0*/  ISETP.LE.AND P0, PT, R0, UR6, PT ;  /* 0x0000000600007c0c */ /* 0x000fda000bf03270 */
[----:B------:R-:W-:Y:S05]  /*20c0*/  @!P0 BRA `(.L_x_1002) ;  /* 0x0000000800b48947 */ /* 0x000fea0003800000 */
[----:B------:R-:W-:-:S05]  /*20d0*/  UMOV UR21, UR6 ;  /* 0x0000000600157c82 */ /* 0x000fca0008000000 */
.L_x_1004:
[----:B------:R-:W-:Y:S01]  /*20e0*/  BAR.SYNC.DEFER_BLOCKING 0xe, 0x100 ;  /* 0x0384000000007b1d */ /* 0x000fe20000010000 */
[----:B------:R-:W-:Y:S01]  /*20f0*/  IMAD.U32 R4, RZ, RZ, UR36 ;  /* 0x00000024ff047e24 */ /* 0x000fe2000f8e00ff */
[----:B------:R-:W-:Y:S01]  /*2100*/  UIADD3 UR36, UR36, 0x1, URZ ;  /* 0x0000000124247890 */ /* 0x000fe2000fffe03f */
[----:B------:R-:W-:Y:S01]  /*2110*/  ISETP.LT.AND P0, PT, R0, UR21, PT ;  /* 0x0000001500007c0c */ /* 0x000fe2000bf01270 */
[----:B------:R-:W-:Y:S01]  /*2120*/  UIADD3 UR21, UR21, -0x1, URZ ;  /* 0xffffffff15157890 */ /* 0x000fe2000fffe03f */
        /* <DEDUP_REMOVED lines=10> */
[----:B------:R-:W-:Y:S02]  /*21d0*/  UIADD3 UR18, UR10, 0x100, URZ ;  /* 0x000001000a127890 */ /* 0x000fe4000fffe03f */
[----:B------:R-:W-:Y:S01]  /*21e0*/  UIADD3 UR6, UR10, 0x180, URZ ;  /* 0x000001800a067890 */ /* 0x000fe2000fffe03f */
        /* <DEDUP_REMOVED lines=143> */
[----:B------:R-:W-:Y:S01]  /*2ae0*/  HGMMA.64x256x16.F32 R24, gdesc[UR4].tnspB, R24, gsb0 ;  /* 0x43e00000041879f0 */ /* 0x000fe20008000818 */
[----:B------:R-:W-:-:S06]  /*2af0*/  USEL UR6, URZ, 0x1, UP0 ;  /* 0x000000013f067887 */ /* 0x000fcc0008000000 */
[----:B------:R-:W-:Y:S01]  /*2b00*/  LOP3.LUT R2, R2, UR6, RZ, 0x3c, !PT ;  /* 0x0000000602027c12 */ /* 0x000fe2000f8e3cff */
[----:B------:R-:W-:Y:S02]  /*2b10*/  WARPGROUP.DEPBAR.LE gsb0, 0x0 ;  /* 0x00008000000079c5 */ /* 0x000fe40000010000 */
[----:B------:R-:W-:Y:S06]  /*2b20*/  BAR.ARV 0xf, 0x100 ;  /* 0x03c4000000007b1d */ /* 0x000fec0000002000 */
[----:B------:R-:W-:Y:S05]  /*2b30*/  @!P1 BRA `(.L_x_1003) ;  /* 0x0000000000049947 */ /* 0x000fea0003800000 */
[----:B------:R-:W-:Y:S01]  /*2b40*/  BPT.TRAP 0x1 ;  /* 0x000000040000795c */ /* 0x000fe20000300000 */
.L_x_1003:
[----:B------:R-:W-:-:S04]  /*2b50*/  ULEA UR6, UR36, UR41, 0x3 ;  /* 0x0000002924067291 */ /* 0x000fc8000f8e183f */
[----:B------:R-:W-:-:S04]  /*2b60*/  UIADD3 UR6, UR6, 0x38860, URZ ;  /* 0x0003886006067890 */ /* 0x000fc8000fffe03f */
[----:B------:R-:W-:-:S09]  /*2b70*/  UPRMT UR6, UR40, 0x654, UR6 ;  /* 0x0000065428067896 */ /* 0x000fd20008000006 */
[----:B------:R-:W-:Y:S01]  /*2b80*/  SYNCS.ARRIVE.TRANS64.RED.A1T0 RZ, [UR6], RZ ;  /* 0x000000ffffff79a7 */ /* 0x000fe20008100406 */
[----:B------:R-:W-:Y:S05]  /*2b90*/  @P0 BRA `(.L_x_1004) ;  /* 0xfffffff400500947 */ /* 0x000fea000383ffff */
.L_x_1002:
[----:B------:R-:W-:Y:S01]  /*2ba0*/  BAR.SYNC.DEFER_BLOCKING 0xe, 0x100 ;  /* 0x0384000000007b1d */ /* 0x000fe20000010000 */
[----:B------:R-:W-:Y:S01]  /*2bb0*/  IMAD.U32 R0, RZ, RZ, UR36 ;  /* 0x00000024ff007e24 */ /* 0x000fe2000f8e00ff */
[----:B------:R-:W-:Y:S01]  /*2bc0*/  UIADD3 UR36, UR36, 0x1, URZ ;  /* 0x0000000124247890 */ /* 0x000fe2000fffe03f */
[----:B------:R-:W-:Y:S01]  /*2bd0*/  PLOP3.LUT P0, PT, PT, PT, PT, 0x8, 0x0 ;  /* 0x000000000000781c */ /* 0x000fe20003f0e170 */
[----:B------:R-:W-:Y:S02]  /*2be0*/  IMAD.MOV.U32 R152, RZ, RZ, RZ ;  /* 0x000000ffff987224 */ /* 0x000fe400078e00ff */
        /* <DEDUP_REMOVED lines=136> */
[----:B------:R-:W-:Y:S01]  /*3470*/  IMAD.MOV.U32 R3, RZ, RZ, RZ ;  /* 0x000000ffff037224 */ /* 0x000fe200078e00ff */
[----:B------:R-:W-:Y:S06]  /*3480*/  BAR.ARV 0xf, 0x100 ;  /* 0x03c4000000007b1d */ /* 0x000fec0000002000 */
[----:B------:R-:W-:Y:S05]  /*3490*/  BRA `(.L_x_1000) ;  /* 0x0000006800907947 */ /* 0x000fea0003800000 */
.L_x_998:
[----:B------:R-:W-:Y:S01]  /*34a0*/  ISETP.GE.AND P0, PT, R153, 0x1, PT ;  /* 0x000000019900780c */ /* 0x000fe20003f06270 */
[----:B------:R-:W-:-:S12]  /*34b0*/  IMAD.MOV.U32 R23, RZ, RZ, RZ ;  /* 0x000000ffff177224 */ /* 0x000fd800078e00ff */
[----:B------:R-:W-:Y:S05]  /*34c0*/  @!P0 BRA `(.L_x_1005) ;  /* 0x0000000000688947 */ /* 0x000fea0003800000 */
[-C--:B------:R-:W-:Y:S02]  /*34d0*/  IABS R0, R10.reuse ;  /* 0x0000000a00007213 */ /* 0x080fe40000000000 */
[----:B------:R-:W-:Y:S02]  /*34e0*/  IADD3 R3, R9, -0x1, R10 ;  /* 0xffffffff09037810 */ /* 0x000fe40007ffe00a */
[----:B------:R-:W0:Y:S01]  /*34f0*/  I2F.RP R6, R0 ;  /* 0x0000000000067306 */ /* 0x000e220000209400 */
[----:B------:R-:W-:-:S05]  /*3500*/  IABS R8, R10 ;  /* 0x0000000a00087213 */ /* 0x000fca0000000000 */
[----:B------:R-:W-:Y:S02]  /*3510*/  IMAD.MOV R8, RZ, RZ, -R8 ;  /* 0x000000ffff087224 */ /* 0x000fe400078e0a08 */
[----:B0-----:R-:W0:Y:S02]  /*3520*/  MUFU.RCP R6, R6 ;  /* 0x0000000600067308 */ /* 0x001e240000001000 */
[----:B0-----:R-:W-:Y:S01]  /*3530*/  VIADD R4, R6, 0xffffffe ;  /* 0x0ffffffe06047836 */ /* 0x001fe20000000000 */
[----:B------:R-:W-:Y:S02]  /*3540*/  IABS R6, R3 ;  /* 0x0000000300067213 */ /* 0x000fe40000000000 */
[----:B------:R-:W-:-:S03]  /*3550*/  LOP3.LUT R3, R3, R10, RZ, 0x3c, !PT ;  /* 0x0000000a03037212 */ /* 0x000fc600078e3cff */
[----:B------:R0:W1:Y:S01]  /*3560*/  F2I.FTZ.U32.TRUNC.NTZ R5, R4 ;  /* 0x0000000400057305 */ /* 0x000062000021f000 */
[----:B------:R-:W-:Y:S01]  /*3570*/  ISETP.GE.AND P2, PT, R3, RZ, PT ;  /* 0x000000ff0300720c */ /* 0x000fe20003f46270 */
        /* <DEDUP_REMOVED lines=13> */
[----:B------:R-:W-:Y:S01]  /*3650*/  @!P2 IMAD.MOV R23, RZ, RZ, -R23 ;  /* 0x000000ffff17a224 */ /* 0x000fe200078e0a17 */
[----:B------:R-:W-:-:S07]  /*3660*/  @!P0 LOP3.LUT R23, RZ, R10, RZ, 0x33, !PT ;  /* 0x0000000aff178212 */ /* 0x000fce00078e33ff */
.L_x_1005:
[-C--:B------:R-:W-:Y:S01]  /*3670*/  IMAD R18, R195, R23.reuse, RZ ;  /* 0x00000017c3127224 */ /* 0x080fe200078e02ff */
[----:B------:R-:W-:Y:S01]  /*3680*/  PLOP3.LUT P0, PT, PT, PT, PT, 0x80, 0x0 ;  /* 0x000000000000781c */ /* 0x000fe20003f0f070 */
[----:B------:R-:W-:Y:S01]  /*3690*/  IMAD.MOV.U32 R152, RZ, RZ, RZ ;  /* 0x000000ffff987224 */ /* 0x000fe200078e00ff */
[----:B------:R-:W-:Y:S01]  /*36a0*/  CS2R R150, SRZ ;  /* 0x0000000000967805 */ /* 0x000fe2000001ff00 */
[----:B------:R-:W-:Y:S01]  /*36b0*/  IMAD.MOV.U32 R3, RZ, RZ, RZ ;  /* 0x000000ffff037224 */ /* 0x000fe200078e00ff */
[----:B------:R-:W-:Y:S02]  /*36c0*/  VIADDMNMX R23, R18, R23, R9, PT ;  /* 0x0000001712177246 */ /* 0x000fe40003800109 */
[----:B------:R-:W-:Y:S02]  /*36d0*/  CS2R R148, SRZ ;  /* 0x0000000000947805 */ /* 0x000fe4000001ff00 */
[----:B------:R-:W-:Y:S02]  /*36e0*/  CS2R R146, SRZ ;  /* 0x0000000000927805 */ /* 0x000fe4000001ff00 */
[----:B------:R-:W-:-:S02]  /*36f0*/  CS2R R144, SRZ ;  /* 0x0000000000907805 */ /* 0x000fc4000001ff00 */
[----:B------:R-:W-:Y:S02]  /*3700*/  ISETP.GT.AND P1, PT, R23, R18, PT ;  /* 0x000000121700720c */ /* 0x000fe40003f24270 */
        /* <DEDUP_REMOVED lines=90> */
.L_x_1006:
        /* <DEDUP_REMOVED lines=12> */
.L_x_1135:
[----:B------:R-:W-:Y:S05]  /*3d70*/  @!P0 BRA `(.L_x_1008) ;  /* 0x0000000000048947 */ /* 0x000fea0003800000 */
[----:B------:R-:W-:Y:S01]  /*3d80*/  BPT.TRAP 0x1 ;  /* 0x000000040000795c */ /* 0x000fe20000300000 */
.L_x_1008:
[----:B------:R-:W-:Y:S01]  /*3d90*/  IMAD.U32 R5, RZ, RZ, UR36 ;  /* 0x00000024ff057e24 */ /* 0x000fe2000f8e00ff */
[----:B------:R-:W-:-:S04]  /*3da0*/  SHF.L.U32 R4, R2, 0x1f, RZ ;  /* 0x0000001f02047819 */ /* 0x000fc800000006ff */
[----:B------:R-:W-:-:S04]  /*3db0*/  LEA R5, R5, UR41, 0x3 ;  /* 0x0000002905057c11 */ /* 0x000fc8000f8e18ff */
[----:B------:R1:W2:Y:S01]  /*3dc0*/  SYNCS.PHASECHK.TRANS64.TRYWAIT P1, [R5+URZ+0x38830], R4 ;  /* 0x03883004050075a7 */ /* 0x0002a2000802017f */
[----:B------:R-:W-:Y:S05]  /*3dd0*/  @!P0 BRA `(.L_x_1009) ;  /* 0x0000000000048947 */ /* 0x000fea0003800000 */
[----:B------:R-:W-:Y:S01]  /*3de0*/  BPT.TRAP 0x1 ;  /* 0x000000040000795c */ /* 0x000fe20000300000 */
.L_x_1009:
[----:B--2---:R-:W-:Y:S05]  /*3df0*/  @P1 BRA `(.L_x_1010) ;  /* 0x0000000000081947 */ /* 0x004fea0003800000 */
[----:B------:R-:W2:Y:S02]  /*3e00*/  SYNCS.PHASECHK.TRANS64.TRYWAIT P1, [R5+URZ+0x38830], R4 ;  /* 0x03883004050075a7 */ /* 0x000ea4000802017f */
[----:B--2---:R-:W-:Y:S05]  /*3e10*/  @!P1 BRA `(.L_x_1011) ;  /* 0x0000011000d09947 */ /* 0x004fea0003800000 */
.L_x_1010:
        /* <DEDUP_REMOVED lines=15> */
[----:B------:R-:W-:Y:S01]  /*3f10*/  UMOV UR15, 0x40000040 ;  /* 0x40000040000f7882 */ /* 0x000fe20000000000 */
[----:B------:R-:W-:-:S02]  /*3f20*/  UMOV UR13, 0x40000040 ;  /* 0x40000040000d7882 */ /* 0x000fc40000000000 */
[----:B------:R-:W-:Y:S02]  /*3f30*/  ULEA UR6, UR36, UR6, 0x9 ;  /* 0x0000000624067291 */ /* 0x000fe4000f8e483f */
[----:B------:R-:W-:Y:S02]  /*3f40*/  ULOP3.LUT UR4, UR4, 0x10000, URZ, 0xfc, !UPT ;  /* 0x0001000004047892 */ /* 0x000fe4000f8efc3f */
[----:B------:R-:W-:Y:S02]  /*3f50*/  UIADD3 UR10, UR6, 0x2, URZ ;  /* 0x00000002060a7890 */ /* 0x000fe4000fffe03f */
[----:B------:R-:W-:Y:S02]  /*3f60*/  UIADD3 UR8, UR4, 0x2, URZ ;  /* 0x0000000204087890 */ /* 0x000fe4000fffe03f */
[----:B------:R-:W-:Y:S02]  /*3f70*/  UIADD3 UR14, UR6, 0x4, URZ ;  /* 0x00000004060e7890 */ /* 0x000fe4000fffe03f */
[----:B------:R-:W-:-:S02]  /*3f80*/  UIADD3 UR12, UR4, 0x4, URZ ;  /* 0x00000004040c7890 */ /* 0x000fc4000fffe03f */
[----:B------:R-:W-:Y:S01]  /*3f90*/  HGMMA.64x64x16.F32 R24, gdesc[UR4], RZ, !UPT, gsb0 ;  /* 0x00e00000041879f0 */ /* 0x000fe2000c0008ff */
[----:B------:R-:W-:Y:S02]  /*3fa0*/  UIADD3 UR18, UR6, 0x6, URZ ;  /* 0x0000000606127890 */ /* 0x000fe4000fffe03f */
        /* <DEDUP_REMOVED lines=13> */
[----:B------:R-:W0:Y:S02]  /*4080*/  SYNCS.PHASECHK.TRANS64.TRYWAIT P1, [UR41+0x38810], R3 ;  /* 0x03881003ff0075a7 */ /* 0x000e240008020169 */
[----:B0-----:R-:W-:Y:S05]  /*4090*/  @!P1 BRA `(.L_x_1012) ;  /* 0x0000011000449947 */ /* 0x001fea0003800000 */
.L_x_1136:
[----:B------:R-:W-:Y:S05]  /*40a0*/  @!P0 BRA `(.L_x_1013) ;  /* 0x0000000000048947 */ /* 0x000fea0003800000 */
[----:B------:R-:W-:Y:S01]  /*40b0*/  BPT.TRAP 0x1 ;  /* 0x000000040000795c */ /* 0x000fe20000300000 */
.L_x_1013:
[----:B------:R3:W4:Y:S01]  /*40c0*/  SYNCS.PHASECHK.TRANS64.TRYWAIT P1, [R5+URZ+0x38850], R4 ;  /* 0x03885004050075a7 */ /* 0x000722000802017f */
[----:B------:R-:W-:Y:S05]  /*40d0*/  @!P0 BRA `(.L_x_1014) ;  /* 0x0000000000048947 */ /* 0x000fea0003800000 */
[----:B------:R-:W-:Y:S01]  /*40e0*/  BPT.TRAP 0x1 ;  /* 0x000000040000795c */ /* 0x000fe20000300000 */
.L_x_1014:
[----:B----4-:R-:W-:Y:S05]  /*40f0*/  @P1 BRA `(.L_x_1015) ;  /* 0x0000000000081947 */ /* 0x010fea0003800000 */
[----:B------:R-:W4:Y:S02]  /*4100*/  SYNCS.PHASECHK.TRANS64.TRYWAIT P1, [R5+URZ+0x38850], R4 ;  /* 0x03885004050075a7 */ /* 0x000f24000802017f */
[----:B----4-:R-:W-:Y:S05]  /*4110*/  @!P1 BRA `(.L_x_1016) ;  /* 0x00000110003c9947 */ /* 0x010fea0003800000 */
.L_x_1015:
[----:B------:R-:W-:Y:S01]  /*4120*/  UIADD3 UR4, UR41, 0x400, URZ ;  /* 0x0000040029047890 */ /* 0x000fe2000fffe03f */
[----:B------:R-:W-:Y:S01]  /*4130*/  WARPGROUP.ARRIVE ;  /* 0x00000000000079c5 */ /* 0x000fe20000000000 */
[----:B------:R-:W-:-:S05]  /*4140*/  UIADD3 UR5, UR41, 0x26400, URZ ;  /* 0x0002640029057890 */ /* 0x000fca000fffe03f */
[----:B0-----:R-:W0:Y:S01]  /*4150*/  S2R R3, SR_TID.X ;  /* 0x0000000000037919 */ /* 0x001e220000002100 */
[----:B------:R-:W-:Y:S02]  /*4160*/  USHF.R.U32.HI UR4, URZ, 0x4, UR4 ;  /* 0x000000043f047899 */ /* 0x000fe40008011604 */
[----:B------:R-:W-:Y:S02]  /*4170*/  USHF.R.U32.HI UR5, URZ, 0x4, UR5 ;  /* 0x000000043f057899 */ /* 0x000fe40008011605 */
[----:B------:R-:W-:Y:S02]  /*4180*/  ULOP3.LUT UR4, UR4, 0x3fff, URZ, 0xc0, !UPT ;  /* 0x00003fff04047892 */ /* 0x000fe4000f8ec03f */
[----:B------:R-:W-:Y:S02]  /*4190*/  ULOP3.LUT UR5, UR5, 0x3fff, URZ, 0xc0, !UPT ;  /* 0x00003fff05057892 */ /* 0x000fe4000f8ec03f */
[----:B------:R-:W-:Y:S02]  /*41a0*/  ULOP3.LUT UR4, UR4, 0x10000, URZ, 0xfc, !UPT ;  /* 0x0001000004047892 */ /* 0x000fe4000f8efc3f */
[----:B------:R-:W-:-:S02]  /*41b0*/  ULOP3.LUT UR6, UR5, 0x10000, URZ, 0xfc, !UPT ;  /* 0x0001000005067892 */ /* 0x000fc4000f8efc3f */
[----:B------:R-:W-:Y:S01]  /*41c0*/  ULEA UR5, UR36, UR4, 0xc ;  /* 0x0000000424057291 */ /* 0x000fe2000f8e603f */
[----:B------:R-:W-:Y:S01]  /*41d0*/  UMOV UR21, 0x40000040 ;  /* 0x4000004000157882 */ /* 0x000fe20000000000 */
[----:B------:R-:W-:Y:S01]  /*41e0*/  UMOV UR23, 0x40000040 ;  /* 0x4000004000177882 */ /* 0x000fe20000000000 */
[----:B------:R-:W-:Y:S02]  /*41f0*/  UIADD3 UR14, UR6, 0x800, URZ ;  /* 0x00000800060e7890 */ /* 0x000fe4000fffe03f */
[----:B------:R-:W-:Y:S02]  /*4200*/  UMOV UR20, UR6 ;  /* 0x0000000600147c82 */ /* 0x000fe40008000000 */
[----:B------:R-:W-:Y:S01]  /*4210*/  UMOV UR22, UR5 ;  /* 0x0000000500167c82 */ /* 0x000fe20008000000 */
[----:B------:R-:W-:Y:S01]  /*4220*/  UIADD3 UR15, UR5, 0x800, URZ ;  /* 0x00000800050f7890 */ /* 0x000fe2000fffe03f */
[----:B------:R-:W-:Y:S01]  /*4230*/  HGMMA.64x64x16.F32 R24, gdesc[UR20], R24, gsb0 ;  /* 0x00e00000141879f0 */ /* 0x000fe20008000818 */
[----:B------:R-:W-:-:S02]  /*4240*/  UIADD3 UR20, UR6, 0x2, URZ ;  /* 0x0000000206147890 */ /* 0x000fc4000fffe03f */
[----:B------:R-:W-:Y:S01]  /*4250*/  UIADD3 UR22, UR5, 0x2, URZ ;  /* 0x0000000205167890 */ /* 0x000fe2000fffe03f */
[----:B------:R-:W-:Y:S01]  /*4260*/  UMOV UR21, 0x40000040 ;  /* 0x4000004000157882 */ /* 0x000fe20000000000 */
[----:B------:R-:W-:Y:S01]  /*4270*/  UMOV UR23, 0x40000040 ;  /* 0x4000004000177882 */ /* 0x000fe20000000000 */
[----:B0-----:R-:W-:-:S06]  /*4280*/  SHF.R.U32.HI R3, RZ, 0x7, R3 ;  /* 0x00000007ff037819 */ /* 0x001fcc0000011603 */
[----:B------:R-:W0:Y:S02]  /*4290*/  SHFL.IDX PT, R3, R3, RZ, 0x1f ;  /* 0x00001fff03037589 */ /* 0x000e2400000e0000 */
[----:B0-----:R-:W-:-:S13]  /*42a0*/  R2UR UR7, R3 ;  /* 0x00000000030772ca */ /* 0x001fda00000e0000 */
[----:B------:R-:W-:-:S03]  /*42b0*/  UISETP.GT.AND UP0, UPT, UR7, 0x7f, UPT ;  /* 0x0000007f0700788c */ /* 0x000fc6000bf04270 */
[----:B------:R-:W-:Y:S01]  /*42c0*/  UMOV UR7, 0x4 ;  /* 0x0000000400077882 */ /* 0x000fe20000000000 */
[----:B------:R-:W-:Y:S02]  /*42d0*/  USEL UR11, URZ, 0x2, !UP0 ;  /* 0x000000023f0b7887 */ /* 0x000fe4000c000000 */
[----:B------:R-:W-:Y:S02]  /*42e0*/  USEL UR10, UR7, 0x2, UP0 ;  /* 0x00000002070a7887 */ /* 0x000fe40008000000 */
[----:B------:R-:W-:Y:S01]  /*42f0*/  USEL UR7, UR7, 0x6, !UP0 ;  /* 0x0000000607077887 */ /* 0x000fe2000c000000 */
[----:B------:R-:W-:Y:S02]  /*4300*/  WARPGROUP.DEPBAR.LE gsb0, 0x0 ;  /* 0x00008000000079c5 */ /* 0x000fe40000010000 */
[----:B------:R-:W-:-:S06]  /*4310*/  WARPGROUP.ARRIVE ;  /* 0x00000000000079c5 */ /* 0x000fcc0000000000 */
[----:B------:R-:W-:Y:S01]  /*4320*/  HGMMA.64x64x16.F32 R24, gdesc[UR20], R24, gsb0 ;  /* 0x00e00000141879f0 */ /* 0x000fe20008000818 */
[----:B------:R-:W-:Y:S02]  /*4330*/  UIADD3 UR20, UR6, 0x4, URZ ;  /* 0x0000000406147890 */ /* 0x000fe4000fffe03f */
[----:B------:R-:W-:Y:S01]  /*4340*/  UIADD3 UR22, UR5, 0x4, URZ ;  /* 0x0000000405167890 */ /* 0x000fe2000fffe03f */
[----:B------:R-:W-:Y:S01]  /*4350*/  UMOV UR21, 0x40000040 ;  /* 0x4000004000157882 */ /* 0x000fe20000000000 */
[----:B------:R-:W-:Y:S01]  /*4360*/  UMOV UR23, 0x40000040 ;  /* 0x4000004000177882 */ /* 0x000fe20000000000 */
        /* <DEDUP_REMOVED lines=94> */
[----:B------:R-:W-:Y:S02]  /*4950*/  UIADD3 UR20, UR11, UR14, URZ ;  /* 0x0000000e0b147290 */ /* 0x000fe4000fffe03f */
[----:B------:R-:W-:Y:S01]  /*4960*/  UIADD3 UR22, UR11, UR15, URZ ;  /* 0x0000000f0b167290 */ /* 0x000fe2000fffe03f */
        /* <DEDUP_REMOVED lines=16> */
[----:B------:R-:W-:Y:S01]  /*4a70*/  UMOV UR14, 0x28 ;  /* 0x00000028000e7882 */ /* 0x000fe20000000000 */
[----:B------:R-:W-:Y:S01]  /*4a80*/  UMOV UR15, 0xa00 ;  /* 0x00000a00000f7882 */ /* 0x000fe20000000000 */
[----:B------:R-:W-:Y:S02]  /*4a90*/  USEL UR14, UR14, 0x26, UP0 ;  /* 0x000000260e0e7887 */ /* 0x000fe40008000000 */
[----:B------:R-:W-:-:S02]  /*4aa0*/  USEL UR15, UR15, 0x980, UP0 ;  /* 0x000009800f0f7887 */ /* 0x000fc40008000000 */
[----:B------:R-:W-:Y:S02]  /*4ab0*/  ULOP3.LUT UR14, UR14, 0x6, URZ, 0xc0, !UPT ;  /* 0x000000060e0e7892 */ /* 0x000fe4000f8ec03f */
[----:B------:R-:W-:Y:S01]  /*4ac0*/  ULOP3.LUT UR15, UR15, 0xa00, URZ, 0xc0, !UPT ;  /* 0x00000a000f0f7892 */ /* 0x000fe2000f8ec03f */
[----:B------:R-:W-:Y:S02]  /*4ad0*/  WARPGROUP.DEPBAR.LE gsb0, 0x0 ;  /* 0x00008000000079c5 */ /* 0x000fe40000010000 */
[----:B------:R-:W-:-:S06]  /*4ae0*/  WARPGROUP.ARRIVE ;  /* 0x00000000000079c5 */ /* 0x000fcc0000000000 */
[----:B------:R-:W-:Y:S01]  /*4af0*/  HGMMA.64x64x16.F32 R24, gdesc[UR20], R24, gsb0 ;  /* 0x00e00000141879f0 */ /* 0x000fe20008000818 */
[----:B------:R-:W-:Y:S02]  /*4b00*/  UIADD3 UR20, UR14, UR15, UR6 ;  /* 0x0000000f0e147290 */ /* 0x000fe4000fffe006 */
[----:B------:R-:W-:Y:S01]  /*4b10*/  UIADD3 UR22, UR14, UR15, UR5 ;  /* 0x0000000f0e167290 */ /* 0x000fe2000fffe005 */
[----:B------:R-:W-:Y:S01]  /*4b20*/  UMOV UR21, 0x40000040 ;  /* 0x4000004000157882 */ /* 0x000fe20000000000 */
[----:B------:R-:W-:Y:S01]  /*4b30*/  UMOV UR23, 0x40000040 ;  /* 0x4000004000177882 */ /* 0x000fe20000000000 */
[----:B------:R-:W-:Y:S02]  /*4b40*/  UIADD3 UR14, UR6, 0xa00, URZ ;  /* 0x00000a00060e7890 */ /* 0x000fe4000fffe03f */
[----:B------:R-:W-:Y:S01]  /*4b50*/  UIADD3 UR15, UR5, 0xa00, URZ ;  /* 0x00000a00050f7890 */ /* 0x000fe2000fffe03f */
        /* <DEDUP_REMOVED lines=86> */
[----:B------:R-:W-:Y:S02]  /*50c0*/  UMOV UR10, 0x1000 ;  /* 0x00001000000a7882 */ /* 0x000fe40000000000 */
[----:B------:R-:W-:-:S04]  /*50d0*/  USEL UR10, UR10, 0xf80, UP0 ;  /* 0x00000f800a0a7887 */ /* 0x000fc80008000000 */
[----:B------:R-:W-:Y:S01]  /*50e0*/  ULOP3.LUT UR10, UR10, 0x1e00, URZ, 0xc0, !UPT ;  /* 0x00001e000a0a7892 */ /* 0x000fe2000f8ec03f */
        /* <DEDUP_REMOVED lines=17> */
[----:B------:R-:W-:Y:S02]  /*5200*/  WARPGROUP.DEPBAR.LE gsb0, 0x0 ;  /* 0x00008000000079c5 */ /* 0x000fe40000010000 */
[----:B------:R-:W-:-:S06]  /*5210*/  WARPGROUP.ARRIVE ;  /* 0x00000000000079c5 */ /* 0x000fcc0000000000 */
[----:B------:R-:W-:Y:S03]  /*5220*/  HGMMA.64x64x16.F32 R24, gdesc[UR20], R24, gsb0 ;  /* 0x00e00000141879f0 */ /* 0x000fe60008000818 */
[----:B------:R-:W-:Y:S02]  /*5230*/  WARPGROUP.DEPBAR.LE gsb0, 0x0 ;  /* 0x00008000000079c5 */ /* 0x000fe40000010000 */
[----:B------:R-:W-:Y:S05]  /*5240*/  @!P0 BRA `(.L_x_1017) ;  /* 0x0000000000048947 */ /* 0x000fea0003800000 */
[----:B------:R-:W-:Y:S01]  /*5250*/  BPT.TRAP 0x1 ;  /* 0x000000040000795c */ /* 0x000fe20000300000 */
.L_x_1017:
[----:B------:R-:W5:Y:S01]  /*5260*/  LDL R6, [R1+0x4] ;  /* 0x0000040001067983 */ /* 0x000f620000100800 */
[----:B------:R-:W-:Y:S01]  /*5270*/  ULDC UR5, c[0x0][0xad0] ;  /* 0x0002b40000057ab9 */ /* 0x000fe20000000800 */
[----:B------:R-:W-:Y:S02]  /*5280*/  IMAD R153, R23, -0x40, R153 ;  /* 0xffffffc017997824 */ /* 0x000fe400078e0299 */
        /* <DEDUP_REMOVED lines=36> */
[----:B------:R-:W-:Y:S01]  /*54d0*/  ULDC UR18, c[0x0][0xa80] ;  /* 0x0002a00000127ab9 */ /* 0x000fe20000000800 */
[----:B------:R-:W-:Y:S01]  /*54e0*/  R2UR UR5, R5 ;  /* 0x00000000050572ca */ /* 0x000fe200000e0000 */
[----:B------:R-:W0:Y:S01]  /*54f0*/  MUFU.TANH R32, R32 ;  /* 0x0000002000207308 */ /* 0x000e220000002400 */
[----:B------:R-:W-:Y:S01]  /*5500*/  ULOP3.LUT UR43, UR43, 0x2000000, URZ, 0xfc, !UPT ;  /* 0x020000002b2b7892 */ /* 0x000fe2000f8efc3f */
[----:B------:R-:W-:Y:S01]  /*5510*/  UMOV UR11, 0x40000040 ;  /* 0x40000040000b7882 */ /* 0x000fe20000000000 */
[----:B------:R-:W-:-:S02]  /*5520*/  UMOV UR15, 0x40000040 ;  /* 0x40000040000f7882 */ /* 0x000fc40000000000 */
[----:B------:R-:W-:-:S03]  /*5530*/  ULEA UR10, UR36, UR43, 0xc ;  /* 0x0000002b240a7291 */ /* 0x000fc6000f8e603f */
[----:B------:R-:W0:Y:S01]  /*5540*/  MUFU.TANH R3, R26 ;  /* 0x0000001a00037308 */ /* 0x000e220000002400 */
[----:B------:R-:W-:-:S03]  /*5550*/  UIADD3 UR14, UR10, 0x80, URZ ;  /* 0x000000800a0e7890 */ /* 0x000fc6000fffe03f */
[----:B------:R-:W-:-:S04]  /*5560*/  UIADD3 UR5, UR5, 0x38840, URZ ;  /* 0x0003884005057890 */ /* 0x000fc8000fffe03f */
[----:B------:R-:W0:Y:S01]  /*5570*/  MUFU.TANH R33, R33 ;  /* 0x0000002100217308 */ /* 0x000e220000002400 */
[----:B------:R-:W-:-:S07]  /*5580*/  UPRMT UR5, UR40, 0x654, UR5 ;  /* 0x0000065428057896 */ /* 0x000fce0008000005 */
[----:B-1234-:R-:W1:Y:S02]  /*5590*/  MUFU.TANH R4, R27 ;  /* 0x0000001b00047308 */ /* 0x01ee640000002400 */
[----:B------:R-:W-:Y:S06]  /*55a0*/  SYNCS.ARRIVE.TRANS64.RED.A1T0 RZ, [UR5], RZ ;  /* 0x000000ffffff79a7 */ /* 0x000fec0008100405 */
[----:B------:R-:W2:Y:S08]  /*55b0*/  MUFU.TANH R36, R36 ;  /* 0x0000002400247308 */ /* 0x000eb00000002400 */
[----:B------:R-:W3:Y:S08]  /*55c0*/  MUFU.TANH R8, R30 ;  /* 0x0000001e00087308 */ /* 0x000ef00000002400 */
[----:B------:R-:W4:Y:S08]  /*55d0*/  MUFU.TANH R37, R37 ;  /* 0x0000002500257308 */ /* 0x000f300000002400 */
        /* <DEDUP_REMOVED lines=20> */
[----:B------:R-:W4:Y:S01]  /*5720*/  MUFU.TANH R55, R55 ;  /* 0x0000003700377308 */ /* 0x000f220000002400 */
[----:B-----5:R-:W-:Y:S01]  /*5730*/  IADD3 R153, -R6, 0x40, R153 ;  /* 0x0000004006997810 */ /* 0x020fe20007ffe199 */
[----:B------:R-:W-:Y:S03]  /*5740*/  BAR.SYNC.DEFER_BLOCKING 0xf, 0x100 ;  /* 0x03c4000000007b1d */ /* 0x000fe60000010000 */
[----:B------:R-:W-:-:S02]  /*5750*/  ISETP.GT.AND P5, PT, R153, RZ, PT ;  /* 0x000000ff9900720c */ /* 0x000fc40003fa4270 */
[C---:B------:R-:W-:Y:S02]  /*5760*/  ISETP.GT.AND P4, PT, R153.reuse, 0x1, PT ;  /* 0x000000019900780c */ /* 0x040fe40003f84270 */
[----:B------:R-:W-:Y:S02]  /*5770*/  ISETP.GT.AND P3, PT, R153, 0x8, PT ;  /* 0x000000089900780c */ /* 0x000fe40003f64270 */
[----:B0-----:R-:W-:Y:S02]  /*5780*/  FSEL R24, R24, -INF , P5 ;  /* 0xff80000018187808 */ /* 0x001fe40002800000 */
[----:B------:R-:W-:Y:S02]  /*5790*/  FSEL R25, R25, -INF , P4 ;  /* 0xff80000019197808 */ /* 0x000fe40002000000 */
[----:B------:R-:W-:Y:S02]  /*57a0*/  ISETP.GT.AND P2, PT, R153, 0x9, PT ;  /* 0x000000099900780c */ /* 0x000fe40003f44270 */
[----:B------:R-:W-:-:S02]  /*57b0*/  FSEL R28, R28, -INF , P3 ;  /* 0xff8000001c1c7808 */ /* 0x000fc40001800000 */
[----:B------:R-:W-:Y:S02]  /*57c0*/  FMNMX.FTZ R7, R24, R25, !PT ;  /* 0x0000001918077209 */ /* 0x000fe40007810000 */
[----:B------:R-:W-:Y:S02]  /*57d0*/  ISETP.GT.AND P1, PT, R153, 0x10, PT ;  /* 0x000000109900780c */ /* 0x000fe40003f24270 */
[----:B------:R-:W-:Y:S02]  /*57e0*/  FSEL R29, R29, -INF , P2 ;  /* 0xff8000001d1d7808 */ /* 0x000fe40001000000 */
[----:B------:R-:W-:Y:S02]  /*57f0*/  FMNMX.FTZ R6, R28, R7, !PT ;  /* 0x000000071c067209 */ /* 0x000fe40007810000 */
[----:B------:R-:W-:Y:S02]  /*5800*/  ISETP.GT.AND P6, PT, R153, 0x11, PT ;  /* 0x000000119900780c */ /* 0x000fe40003fc4270 */
[----:B------:R-:W-:-:S02]  /*5810*/  FSEL R32, R32, -INF , P1 ;  /* 0xff80000020207808 */ /* 0x000fc40000800000 */
[----:B------:R-:W-:Y:S02]  /*5820*/  FMNMX.FTZ R7, R29, R6, !PT ;  /* 0x000000061d077209 */ /* 0x000fe40007810000 */
[----:B------:R-:W-:Y:S02]  /*5830*/  FSEL R3, R3, -INF , P5 ;  /* 0xff80000003037808 */ /* 0x000fe40002800000 */
[----:B------:R-:W-:Y:S02]  /*5840*/  ISETP.GT.AND P5, PT, R153, 0x18, PT ;  /* 0x000000189900780c */ /* 0x000fe40003fa4270 */
[----:B------:R-:W-:Y:S02]  /*5850*/  FSEL R33, R33, -INF , P6 ;  /* 0xff80000021217808 */ /* 0x000fe40003000000 */
[----:B------:R-:W-:Y:S02]  /*5860*/  FMNMX.FTZ R6, R32, R7, !PT ;  /* 0x0000000720067209 */ /* 0x000fe40007810000 */
[----:B-1----:R-:W-:-:S02]  /*5870*/  FSEL R4, R4, -INF , P4 ;  /* 0xff80000004047808 */ /* 0x002fc40002000000 */
[----:B------:R-:W-:Y:S02]  /*5880*/  ISETP.GT.AND P4, PT, R153, 0x19, PT ;  /* 0x000000199900780c */ /* 0x000fe40003f84270 */
[----:B--2---:R-:W-:Y:S02]  /*5890*/  FSEL R36, R36, -INF , P5 ;  /* 0xff80000024247808 */ /* 0x004fe40002800000 */
[----:B------:R-:W-:Y:S02]  /*58a0*/  FMNMX.FTZ R7, R33, R6, !PT ;  /* 0x0000000621077209 */ /* 0x000fe40007810000 */
[----:B---3--:R-:W-:Y:S02]  /*58b0*/  FSEL R8, R8, -INF , P3 ;  /* 0xff80000008087808 */ /* 0x008fe40001800000 */
[----:B------:R-:W-:Y:S02]  /*58c0*/  ISETP.GT.AND P3, PT, R153, 0x20, PT ;  /* 0x000000209900780c */ /* 0x000fe40003f64270 */
[----:B----4-:R-:W-:-:S02]  /*58d0*/  FSEL R37, R37, -INF , P4 ;  /* 0xff80000025257808 */ /* 0x010fc40002000000 */
[----:B------:R-:W-:Y:S02]  /*58e0*/  FMNMX.FTZ R6, R36, R7, !PT ;  /* 0x0000000724067209 */ /* 0x000fe40007810000 */
[----:B------:R-:W-:Y:S02]  /*58f0*/  FSEL R9, R9, -INF , P2 ;  /* 0xff80000009097808 */ /* 0x000fe40001000000 */
[----:B------:R-:W-:Y:S02]  /*5900*/  ISETP.GT.AND P2, PT, R153, 0x21, PT ;  /* 0x000000219900780c */ /* 0x000fe40003f44270 */
[----:B------:R-:W-:Y:S02]  /*5910*/  FSEL R40, R40, -INF , P3 ;  /* 0xff80000028287808 */ /* 0x000fe40001800000 */
[----:B------:R-:W-:Y:S02]  /*5920*/  FMNMX.FTZ R7, R37, R6, !PT ;  /* 0x0000000625077209 */ /* 0x000fe40007810000 */
[----:B------:R-:W-:-:S02]  /*5930*/  FSEL R10, R10, -INF , P1 ;  /* 0xff8000000a0a7808 */ /* 0x000fc40000800000 */
[----:B------:R-:W-:Y:S02]  /*5940*/  ISETP.GT.AND P1, PT, R153, 0x28, PT ;  /* 0x000000289900780c */ /* 0x000fe40003f24270 */
[----:B------:R-:W-:Y:S02]  /*5950*/  FSEL R41, R41, -INF , P2 ;  /* 0xff80000029297808 */ /* 0x000fe40001000000 */
[----:B------:R-:W-:Y:S02]  /*5960*/  FMNMX.FTZ R6, R40, R7, !PT ;  /* 0x0000000728067209 */ /* 0x000fe40007810000 */
[----:B------:R-:W-:Y:S02]  /*5970*/  FSEL R11, R11, -INF , P6 ;  /* 0xff8000000b0b7808 */ /* 0x000fe40003000000 */
[----:B------:R-:W-:Y:S02]  /*5980*/  ISETP.GT.AND P6, PT, R153, 0x29, PT ;  /* 0x000000299900780c */ /* 0x000fe40003fc4270 */
[----:B------:R-:W-:-:S02]  /*5990*/  FSEL R44, R44, -INF , P1 ;  /* 0xff8000002c2c7808 */ /* 0x000fc40000800000 */
        /* <DEDUP_REMOVED lines=18> */
[----:B------:R-:W-:Y:S02]  /*5ac0*/  FMNMX.FTZ R6, R52, R7, !PT ;  /* 0x0000000734067209 */ /* 0x000fe40007810000 */
[----:B------:R-:W-:Y:S02]  /*5ad0*/  FSEL R46, R46, -INF , P1 ;  /* 0xff8000002e2e7808 */ /* 0x000fe40000800000 */
[----:B------:R-:W-:Y:S02]  /*5ae0*/  FMNMX.FTZ R14, R53, R6, !PT ;  /* 0x00000006350e7209 */ /* 0x000fe40007810000 */
[----:B------:R-:W-:Y:S02]  /*5af0*/  FSEL R47, R47, -INF , P6 ;  /* 0xff8000002f2f7808 */ /* 0x000fe40003000000 */
[----:B------:R-:W-:Y:S01]  /*5b00*/  FSEL R50, R50, -INF , P5 ;  /* 0xff80000032327808 */ /* 0x000fe20002800000 */
[----:B------:R-:W0:Y:S01]  /*5b10*/  SHFL.BFLY PT, R7, R14, 0x2, 0x1f ;  /* 0x0c401f000e077f89 */ /* 0x000e2200000e0000 */
[----:B------:R-:W-:-:S02]  /*5b20*/  FSEL R51, R51, -INF , P4 ;  /* 0xff80000033337808 */ /* 0x000fc40002000000 */
[----:B------:R-:W-:Y:S02]  /*5b30*/  FSEL R54, R54, -INF , P3 ;  /* 0xff80000036367808 */ /* 0x000fe40001800000 */
[----:B------:R-:W-:Y:S02]  /*5b40*/  FSEL R55, R55, -INF , P2 ;  /* 0xff80000037377808 */ /* 0x000fe40001000000 */
[----:B0-----:R-:W-:Y:S02]  /*5b50*/  FMNMX.FTZ R15, R14, R7, !PT ;  /* 0x000000070e0f7209 */ /* 0x001fe40007810000 */
[----:B------:R-:W-:-:S03]  /*5b60*/  FMNMX.FTZ R7, R3, R4, !PT ;  /* 0x0000000403077209 */ /* 0x000fc60007810000 */
[----:B------:R-:W0:Y:S01]  /*5b70*/  SHFL.BFLY PT, R20, R15, 0x1, 0x1f ;  /* 0x0c201f000f147f89 */ /* 0x000e2200000e0000 */
[----:B------:R-:W-:-:S04]  /*5b80*/  FMNMX.FTZ R6, R8, R7, !PT ;  /* 0x0000000708067209 */ /* 0x000fc80007810000 */
[----:B------:R-:W-:-:S04]  /*5b90*/  FMNMX.FTZ R7, R9, R6, !PT ;  /* 0x0000000609077209 */ /* 0x000fc80007810000 */
[----:B------:R-:W-:-:S04]  /*5ba0*/  FMNMX.FTZ R6, R10, R7, !PT ;  /* 0x000000070a067209 */ /* 0x000fc80007810000 */
[----:B------:R-:W-:-:S04]  /*5bb0*/  FMNMX.FTZ R7, R11, R6, !PT ;  /* 0x000000060b077209 */ /* 0x000fc80007810000 */
[----:B------:R-:W-:-:S04]  /*5bc0*/  FMNMX.FTZ R14, R12, R7, !PT ;  /* 0x000000070c0e7209 */ /* 0x000fc80007810000 */
[----:B------:R-:W-:Y:S02]  /*5bd0*/  FMNMX.FTZ R7, R13, R14, !PT ;  /* 0x0000000e0d077209 */ /* 0x000fe40007810000 */
[----:B0-----:R-:W-:Y:S02]  /*5be0*/  FMNMX.FTZ R6, R15, R20, !PT ;  /* 0x000000140f067209 */ /* 0x001fe40007810000 */
[----:B------:R-:W-:Y:S02]  /*5bf0*/  FMNMX.FTZ R14, R42, R7, !PT ;  /* 0x000000072a0e7209 */ /* 0x000fe40007810000 */
        /* <DEDUP_REMOVED lines=24> */
[----:B------:R-:W1:Y:S01]  /*5d80*/  SHFL.BFLY PT, R7, R14, 0x2, 0x1f ;  /* 0x0c401f000e077f89 */ /* 0x000e6200000e0000 */
[--C-:B------:R-:W-:Y:S01]  /*5d90*/  FFMA.FTZ R48, R48, UR18, -R20.reuse ;  /* 0x0000001230307c23 */ /* 0x100fe20008010814 */
[--C-:B------:R-:W-:Y:S01]  /*5da0*/  FFMA.FTZ R49, R49, UR18, -R20.reuse ;  /* 0x0000001231317c23 */ /* 0x100fe20008010814 */
[--C-:B------:R-:W-:Y:S01]  /*5db0*/  FFMA.FTZ R52, R52, UR18, -R20.reuse ;  /* 0x0000001234347c23 */ /* 0x100fe20008010814 */
[----:B------:R-:W-:Y:S01]  /*5dc0*/  MUFU.EX2 R28, R28 ;  /* 0x0000001c001c7308 */ /* 0x000fe20000000800 */
[----:B------:R-:W-:-:S07]  /*5dd0*/  FFMA.FTZ R20, R53, UR18, -R20 ;  /* 0x0000001235147c23 */ /* 0x000fce0008010814 */
[----:B------:R-:W2:Y:S01]  /*5de0*/  MUFU.EX2 R29, R29 ;  /* 0x0000001d001d7308 */ /* 0x000ea20000000800 */
[----:B0-----:R-:W-:Y:S01]  /*5df0*/  FADD.FTZ R21, R24, R25 ;  /* 0x0000001918157221 */ /* 0x001fe20000010000 */
[----:B------:R-:W-:-:S06]  /*5e00*/  F2FP.F16.F32.PACK_AB R152, R25, R24 ;  /* 0x000000181998723e */ /* 0x000fcc00000000ff */
[----:B------:R-:W-:Y:S01]  /*5e10*/  MUFU.EX2 R32, R32 ;  /* 0x0000002000207308 */ /* 0x000fe20000000800 */
[----:B-1----:R-:W-:-:S07]  /*5e20*/  FMNMX.FTZ R15, R14, R7, !PT ;  /* 0x000000070e0f7209 */ /* 0x002fce0007810000 */
[----:B------:R-:W0:Y:S01]  /*5e30*/  MUFU.EX2 R33, R33 ;  /* 0x0000002100217308 */ /* 0x000e220000000800 */
[----:B------:R-:W1:Y:S01]  /*5e40*/  SHFL.BFLY PT, R14, R15, 0x1, 0x1f ;  /* 0x0c201f000f0e7f89 */ /* 0x000e6200000e0000 */
[----:B--2---:R-:W-:-:S06]  /*5e50*/  F2FP.F16.F32.PACK_AB R154, R29, R28 ;  /* 0x0000001c1d9a723e */ /* 0x004fcc00000000ff */
[----:B------:R-:W-:Y:S08]  /*5e60*/  MUFU.EX2 R36, R36 ;  /* 0x0000002400247308 */ /* 0x000ff00000000800 */
[----:B------:R-:W2:Y:S01]  /*5e70*/  MUFU.EX2 R37, R37 ;  /* 0x0000002500257308 */ /* 0x000ea20000000800 */
[----:B0-----:R-:W-:-:S07]  /*5e80*/  F2FP.F16.F32.PACK_AB R156, R33, R32 ;  /* 0x00000020219c723e */ /* 0x001fce00000000ff */
[----:B------:R-:W-:Y:S01]  /*5e90*/  MUFU.EX2 R40, R40 ;  /* 0x0000002800287308 */ /* 0x000fe20000000800 */
[----:B-1----:R-:W-:-:S04]  /*5ea0*/  FMNMX.FTZ R7, R15, R14, !PT ;  /* 0x0000000e0f077209 */ /* 0x002fc80007810000 */
[C---:B------:R-:W-:Y:S01]  /*5eb0*/  FSETP.NEU.FTZ.AND P1, PT, R7.reuse, -INF , PT ;  /* 0xff8000000700780b */ /* 0x040fe20003f3d000 */
[----:B------:R-:W-:Y:S02]  /*5ec0*/  FMUL.FTZ R14, R7, UR18 ;  /* 0x00000012070e7c20 */ /* 0x000fe40008410000 */
[----:B------:R0:W-:Y:S01]  /*5ed0*/  MUFU.EX2 R15, R20 ;  /* 0x00000014000f7308 */ /* 0x0001e20000000800 */
[----:B--2---:R-:W-:Y:S02]  /*5ee0*/  F2FP.F16.F32.PACK_AB R158, R37, R36 ;  /* 0x00000024259e723e */ /* 0x004fe400000000ff */
        /* <DEDUP_REMOVED lines=10> */
[----:B0-----:R-:W-:Y:S01]  /*5f90*/  FADD.FTZ R20, R28, R21 ;  /* 0x000000151c147221 */ /* 0x001fe20000010000 */
[--C-:B------:R-:W-:Y:S01]  /*5fa0*/  FFMA.FTZ R42, R42, UR18, -R14.reuse ;  /* 0x000000122a2a7c23 */ /* 0x100fe2000801080e */
[--C-:B------:R-:W-:Y:S01]  /*5fb0*/  FFMA.FTZ R43, R43, UR18, -R14.reuse ;  /* 0x000000122b2b7c23 */ /* 0x100fe2000801080e */
[----:B------:R-:W-:Y:S01]  /*5fc0*/  FFMA.FTZ R46, R46, UR18, -R14 ;  /* 0x000000122e2e7c23 */ /* 0x000fe2000801080e */
[----:B------:R-:W-:Y:S01]  /*5fd0*/  FADD.FTZ R21, R29, R20 ;  /* 0x000000141d157221 */ /* 0x000fe20000010000 */
[----:B------:R-:W0:Y:S01]  /*5fe0*/  MUFU.EX2 R4, R4 ;  /* 0x0000000400047308 */ /* 0x000e220000000800 */
[--C-:B------:R-:W-:Y:S01]  /*5ff0*/  FFMA.FTZ R47, R47, UR18, -R14.reuse ;  /* 0x000000122f2f7c23 */ /* 0x100fe2000801080e */
[--C-:B------:R-:W-:Y:S01]  /*6000*/  FFMA.FTZ R50, R50, UR18, -R14.reuse ;  /* 0x0000001232327c23 */ /* 0x100fe2000801080e */
[----:B------:R-:W-:Y:S01]  /*6010*/  FADD.FTZ R20, R32, R21 ;  /* 0x0000001520147221 */ /* 0x000fe20000010000 */
[--C-:B------:R-:W-:Y:S01]  /*6020*/  FFMA.FTZ R51, R51, UR18, -R14.reuse ;  /* 0x0000001233337c23 */ /* 0x100fe2000801080e */
[--C-:B------:R-:W-:Y:S01]  /*6030*/  FFMA.FTZ R54, R54, UR18, -R14.reuse ;  /* 0x0000001236367c23 */ /* 0x100fe2000801080e */
[----:B------:R-:W-:Y:S01]  /*6040*/  FFMA.FTZ R14, R55, UR18, -R14 ;  /* 0x00000012370e7c23 */ /* 0x000fe2000801080e */
[----:B------:R-:W-:Y:S01]  /*6050*/  FADD.FTZ R21, R33, R20 ;  /* 0x0000001421157221 */ /* 0x000fe20000010000 */
[----:B------:R-:W1:Y:S03]  /*6060*/  MUFU.EX2 R8, R8 ;  /* 0x0000000800087308 */ /* 0x000e660000000800 */
[----:B------:R-:W-:-:S05]  /*6070*/  FADD.FTZ R20, R36, R21 ;  /* 0x0000001524147221 */ /* 0x000fca0000010000 */
[----:B------:R-:W2:Y:S01]  /*6080*/  MUFU.EX2 R9, R9 ;  /* 0x0000000900097308 */ /* 0x000ea20000000800 */
[----:B0-----:R-:W-:Y:S01]  /*6090*/  FADD.FTZ R27, R3, R4 ;  /* 0x00000004031b7221 */ /* 0x001fe20000010000 */
[----:B------:R-:W-:Y:S01]  /*60a0*/  F2FP.F16.F32.PACK_AB R153, R4, R3 ;  /* 0x000000030499723e */ /* 0x000fe200000000ff */
[----:B------:R-:W-:-:S05]  /*60b0*/  FADD.FTZ R3, R37, R20 ;  /* 0x0000001425037221 */ /* 0x000fca0000010000 */
[----:B------:R-:W0:Y:S01]  /*60c0*/  MUFU.EX2 R10, R10 ;  /* 0x0000000a000a7308 */ /* 0x000e220000000800 */
[----:B-1----:R-:W-:-:S07]  /*60d0*/  FADD.FTZ R26, R8, R27 ;  /* 0x0000001b081a7221 */ /* 0x002fce0000010000 */
[----:B------:R-:W1:Y:S01]  /*60e0*/  MUFU.EX2 R11, R11 ;  /* 0x0000000b000b7308 */ /* 0x000e620000000800 */
[C---:B--2---:R-:W-:Y:S01]  /*60f0*/  FADD.FTZ R27, R9.reuse, R26 ;  /* 0x0000001a091b7221 */ /* 0x044fe20000010000 */
[----:B------:R-:W-:-:S05]  /*6100*/  F2FP.F16.F32.PACK_AB R155, R9, R8 ;  /* 0x00000008099b723e */ /* 0x000fca00000000ff */
[----:B------:R2:W-:Y:S01]  /*6110*/  STSM.16.M88.4 [R184+0x36400], R152 ;  /* 0x03640098b8007844 */ /* 0x0005e20000000200 */
[----:B------:R-:W3:Y:S01]  /*6120*/  MUFU.EX2 R12, R12 ;  /* 0x0000000c000c7308 */ /* 0x000ee20000000800 */
[----:B0-----:R-:W-:-:S07]  /*6130*/  FADD.FTZ R24, R10, R27 ;  /* 0x0000001b0a187221 */ /* 0x001fce0000010000 */
[----:B------:R-:W0:Y:S01]  /*6140*/  MUFU.EX2 R13, R13 ;  /* 0x0000000d000d7308 */ /* 0x000e220000000800 */
[C---:B-1----:R-:W-:Y:S01]  /*6150*/  FADD.FTZ R25, R11.reuse, R24 ;  /* 0x000000180b197221 */ /* 0x042fe20000010000 */
[----:B------:R-:W-:-:S06]  /*6160*/  F2FP.F16.F32.PACK_AB R157, R11, R10 ;  /* 0x0000000a0b9d723e */ /* 0x000fcc00000000ff */
[----:B------:R-:W1:Y:S01]  /*6170*/  MUFU.EX2 R42, R42 ;  /* 0x0000002a002a7308 */ /* 0x000e620000000800 */
[----:B---3--:R-:W-:-:S07]  /*6180*/  FADD.FTZ R4, R12, R25 ;  /* 0x000000190c047221 */ /* 0x008fce0000010000 */
[----:B------:R-:W3:Y:S01]  /*6190*/  MUFU.EX2 R41, R41 ;  /* 0x0000002900297308 */ /* 0x000ee20000000800 */
[C---:B0-----:R-:W-:Y:S01]  /*61a0*/  FADD.FTZ R9, R13.reuse, R4 ;  /* 0x000000040d097221 */ /* 0x041fe20000010000 */
[----:B------:R-:W-:Y:S01]  /*61b0*/  FADD.FTZ R4, R40, R3 ;  /* 0x0000000328047221 */ /* 0x000fe20000010000 */
[----:B------:R-:W-:-:S05]  /*61c0*/  F2FP.F16.F32.PACK_AB R159, R13, R12 ;  /* 0x0000000c0d9f723e */ /* 0x000fca00000000ff */
[----:B------:R-:W0:Y:S01]  /*61d0*/  MUFU.EX2 R43, R43 ;  /* 0x0000002b002b7308 */ /* 0x000e220000000800 */
[----:B-1----:R-:W-:Y:S01]  /*61e0*/  FADD.FTZ R8, R42, R9 ;  /* 0x000000092a087221 */ /* 0x002fe20000010000 */
[----:B------:R2:W-:Y:S06]  /*61f0*/  STSM.16.M88.4 [R185], R156 ;  /* 0x0000009cb9007844 */ /* 0x0005ec0000000200 */
[----:B------:R-:W1:Y:S01]  /*6200*/  MUFU.EX2 R44, R44 ;  /* 0x0000002c002c7308 */ /* 0x000e620000000800 */
[C---:B---3--:R-:W-:Y:S01]  /*6210*/  FADD.FTZ R3, R41.reuse, R4 ;  /* 0x0000000429037221 */ /* 0x048fe20000010000 */
[----:B------:R-:W-:-:S06]  /*6220*/  F2FP.F16.F32.PACK_AB R160, R41, R40 ;  /* 0x0000002829a0723e */ /* 0x000fcc00000000ff */
[----:B------:R-:W3:Y:S01]  /*6230*/  MUFU.EX2 R46, R46 ;  /* 0x0000002e002e7308 */ /* 0x000ee20000000800 */
[C---:B0-----:R-:W-:Y:S01]  /*6240*/  FADD.FTZ R9, R43.reuse, R8 ;  /* 0x000000082b097221 */ /* 0x041fe20000010000 */
[----:B------:R-:W-:-:S06]  /*6250*/  F2FP.F16.F32.PACK_AB R161, R43, R42 ;  /* 0x0000002a2ba1723e */ /* 0x000fcc00000000ff */
[----:B------:R-:W0:Y:S01]  /*6260*/  MUFU.EX2 R45, R45 ;  /* 0x0000002d002d7308 */ /* 0x000e220000000800 */
[----:B-1----:R-:W-:-:S07]  /*6270*/  FADD.FTZ R4, R44, R3 ;  /* 0x000000032c047221 */ /* 0x002fce0000010000 */
[----:B------:R-:W1:Y:S01]  /*6280*/  MUFU.EX2 R47, R47 ;  /* 0x0000002f002f7308 */ /* 0x000e620000000800 */
[----:B---3--:R-:W-:-:S07]  /*6290*/  FADD.FTZ R8, R46, R9 ;  /* 0x000000092e087221 */ /* 0x008fce0000010000 */
        /* <DEDUP_REMOVED lines=18> */
[----:B0-----:R-:W-:Y:S01]  /*63c0*/  FADD.FTZ R4, R52, R3 ;  /* 0x0000000334047221 */ /* 0x001fe20000010000 */
[----:B------:R-:W-:-:S03]  /*63d0*/  F2FP.F16.F32.PACK_AB R166, R15, R52 ;  /* 0x000000340fa6723e */ /* 0x000fc600000000ff */
[----:B------:R-:W-:Y:S01]  /*63e0*/  FADD.FTZ R3, R15, R4 ;  /* 0x000000040f037221 */ /* 0x000fe20000010000 */
[----:B-1----:R-:W-:-:S04]  /*63f0*/  FADD.FTZ R8, R54, R9 ;  /* 0x0000000936087221 */ /* 0x002fc80000010000 */
[C---:B---3--:R-:W-:Y:S01]  /*6400*/  FADD.FTZ R4, R167.reuse, R8 ;  /* 0x00000008a7047221 */ /* 0x048fe20000010000 */
[----:B------:R-:W-:-:S05]  /*6410*/  F2FP.F16.F32.PACK_AB R167, R167, R54 ;  /* 0x00000036a7a7723e */ /* 0x000fca00000000ff */
[----:B------:R2:W-:Y:S01]  /*6420*/  STSM.16.M88.4 [R186], R164 ;  /* 0x000000a4ba007844 */ /* 0x0005e20000000200 */
[----:B------:R-:W-:-:S06]  /*6430*/  WARPGROUP.ARRIVE ;  /* 0x00000000000079c5 */ /* 0x000fcc0000000000 */
[----:B------:R-:W-:Y:S01]  /*6440*/  HGMMA.64x256x16.F32 R24, R152, gdesc[UR8].tnspB, RZ, !UPT, gsb0 ;  /* 0x43e0000898187df0 */ /* 0x000fe2000c0008ff */
        /* <DEDUP_REMOVED lines=17> */
[----:B------:R0:W-:Y:S06]  /*6560*/  MEMBAR.ALL.CTA ;  /* 0x0000000000007992 */ /* 0x0001ec0000008000 */
[----:B0-----:R-:W0:Y:S02]  /*6570*/  FENCE.VIEW.ASYNC.S ;  /* 0x00000000000073c6 */ /* 0x001e240000000000 */
[----:B0-----:R-:W-:Y:S01]  /*6580*/  NOP ;  /* 0x0000000000007918 */ /* 0x001fe20000000000 */
[----:B------:R-:W-:Y:S06]  /*6590*/  BAR.ARV 0xe, 0x100 ;  /* 0x0384000000007b1d */ /* 0x000fec0000002000 */
[----:B--2---:R-:W-:Y:S05]  /*65a0*/  @!P0 BRA `(.L_x_1018) ;  /* 0x0000000000048947 */ /* 0x004fea0003800000 */
[----:B------:R-:W-:Y:S01]  /*65b0*/  BPT.TRAP 0x1 ;  /* 0x000000040000795c */ /* 0x000fe20000300000 */
.L_x_1018:
[----:B------:R-:W-:Y:S01]  /*65c0*/  R2UR UR5, R5 ;  /* 0x00000000050572ca */ /* 0x000fe200000e0000 */
[----:B------:R-:W-:-:S05]  /*65d0*/  VIADD R5, R23, 0xfffffffe ;  /* 0xfffffffe17057836 */ /* 0x000fca0000000000 */
[----:B------:R-:W-:-:S07]  /*65e0*/  ISETP.GE.AND P1, PT, R5, R18, PT ;  /* 0x000000120500720c */ /* 0x000fce0003f26270 */
[----:B------:R-:W-:-:S04]  /*65f0*/  UIADD3 UR5, UR5, 0x38860, URZ ;  /* 0x0003886005057890 */ /* 0x000fc8000fffe03f */
[----:B------:R-:W-:-:S09]  /*6600*/  UPRMT UR5, UR40, 0x654, UR5 ;  /* 0x0000065428057896 */ /* 0x000fd20008000005 */
[----:B------:R-:W-:Y:S01]  /*6610*/  SYNCS.ARRIVE.TRANS64.RED.A1T0 RZ, [UR5], RZ ;  /* 0x000000ffffff79a7 */ /* 0x000fe20008100405 */
[----:B------:R-:W-:Y:S05]  /*6620*/  @!P1 BRA `(.L_x_1019) ;  /* 0x0000002c00849947 */ /* 0x000fea0003800000 */
[----:B------:R-:W-:Y:S01]  /*6630*/  IMAD.MOV.U32 R8, RZ, RZ, R7 ;  /* 0x000000ffff087224 */ /* 0x000fe200078e0007 */
[----:B------:R-:W-:Y:S01]  /*6640*/  UMOV UR7, UR36 ;  /* 0x0000002400077c82 */ /* 0x000fe20008000000 */
[----:B------:R-:W-:-:S07]  /*6650*/  IMAD.MOV.U32 R9, RZ, RZ, R6 ;  /* 0x000000ffff097224 */ /* 0x000fce00078e0006 */
.L_x_1030:
[----:B------:R-:W-:Y:S01]  /*6660*/  UIADD3 UR36, UR7, 0x1, URZ ;  /* 0x0000000107247890 */ /* 0x000fe2000fffe03f */
[C---:B------:R-:W-:Y:S01]  /*6670*/  ISETP.GT.AND P1, PT, R5.reuse, R18, PT ;  /* 0x000000120500720c */ /* 0x040fe20003f24270 */
[----:B------:R-:W-:Y:S02]  /*6680*/  VIADD R5, R5, 0xffffffff ;  /* 0xffffffff05057836 */ /* 0x000fe40000000000 */
[----:B------:R-:W-:-:S04]  /*6690*/  UISETP.NE.AND UP0, UPT, UR36, 0x2, UPT ;  /* 0x000000022400788c */ /* 0x000fc8000bf05270 */
[----:B------:R-:W-:Y:S02]  /*66a0*/  USEL UR5, URZ, 0x1, UP0 ;  /* 0x000000013f057887 */ /* 0x000fe40008000000 */
[----:B------:R-:W-:-:S04]  /*66b0*/  USEL UR36, UR36, URZ, UP0 ;  /* 0x0000003f24247287 */ /* 0x000fc80008000000 */
[----:B------:R-:W-:Y:S01]  /*66c0*/  LOP3.LUT R2, R2, UR5, RZ, 0x3c, !PT ;  /* 0x0000000502027c12 */ /* 0x000fe2000f8e3cff */
[----:B------:R-:W-:Y:S07]  /*66d0*/  @!P0 BRA `(.L_x_1020) ;  /* 0x0000000000048947 */ /* 0x000fee0003800000 */
[----:B------:R-:W-:Y:S01]  /*66e0*/  BPT.TRAP 0x1 ;  /* 0x000000040000795c */ /* 0x000fe20000300000 */
.L_x_1020:
[----:B------:R-:W-:Y:S01]  /*66f0*/  ULEA UR5, UR36, UR41, 0x3 ;  /* 0x0000002924057291 */ /* 0x000fe2000f8e183f */
[----:B------:R-:W-:-:S08]  /*6700*/  SHF.L.U32 R6, R2, 0x1f, RZ ;  /* 0x0000001f02067819 */ /* 0x000fd000000006ff */
[----:B------:R0:W1:Y:S01]  /*6710*/  SYNCS.PHASECHK.TRANS64.TRYWAIT P2, [UR5+0x38830], R6 ;  /* 0x03883006ff0075a7 */ /* 0x0000620008040145 */
[----:B------:R-:W-:Y:S05]  /*6720*/  @!P0 BRA `(.L_x_1021) ;  /* 0x0000000000048947 */ /* 0x000fea0003800000 */
[----:B------:R-:W-:Y:S01]  /*6730*/  BPT.TRAP 0x1 ;  /* 0x000000040000795c */ /* 0x000fe20000300000 */
.L_x_1021:
[----:B-1----:R-:W-:Y:S05]  /*6740*/  @P2 BRA `(.L_x_1022) ;  /* 0x0000000000082947 */ /* 0x002fea0003800000 */
[----:B------:R-:W1:Y:S02]  /*6750*/  SYNCS.PHASECHK.TRANS64.TRYWAIT P2, [UR5+0x38830], R6 ;  /* 0x03883006ff0075a7 */ /* 0x000e640008040145 */
[----:B-1----:R-:W-:Y:S05]  /*6760*/  @!P2 BRA `(.L_x_1023) ;  /* 0x000000e800bca947 */ /* 0x002fea0003800000 */
.L_x_1022:
        /* <DEDUP_REMOVED lines=28> */
.L_x_1024:
[----:B------:R2:W3:Y:S01]  /*6930*/  SYNCS.PHASECHK.TRANS64.TRYWAIT P2, [UR5+0x38850], R6 ;  /* 0x03885006ff0075a7 */ /* 0x0004e20008040145 */
[----:B------:R-:W-:Y:S05]  /*6940*/  @!P0 BRA `(.L_x_1025) ;  /* 0x0000000000048947 */ /* 0x000fea0003800000 */
[----:B------:R-:W-:Y:S01]  /*6950*/  BPT.TRAP 0x1 ;  /* 0x000000040000795c */ /* 0x000fe20000300000 */
.L_x_1025:
[----:B---3--:R-:W-:Y:S05]  /*6960*/  @P2 BRA `(.L_x_1026) ;  /* 0x0000000000082947 */ /* 0x008fea0003800000 */
[----:B------:R-:W3:Y:S02]  /*6970*/  SYNCS.PHASECHK.TRANS64.TRYWAIT P2, [UR5+0x38850], R6 ;  /* 0x03885006ff0075a7 */ /* 0x000ee40008040145 */
[----:B---3--:R-:W-:Y:S05]  /*6980*/  @!P2 BRA `(.L_x_1027) ;  /* 0x000000e8004ca947 */ /* 0x008fea0003800000 */
.L_x_1026:
[----:B------:R-:W-:Y:S01]  /*6990*/  UIADD3 UR10, UR41, 0x26400, URZ ;  /* 0x00026400290a7890 */ /* 0x000fe2000fffe03f */
[----:B------:R-:W-:Y:S01]  /*69a0*/  WARPGROUP.ARRIVE ;  /* 0x00000000000079c5 */ /* 0x000fe20000000000 */
[----:B------:R-:W-:-:S05]  /*69b0*/  UIADD3 UR15, UR6, 0x2, URZ ;  /* 0x00000002060f7890 */ /* 0x000fca000fffe03f */
[----:B-1----:R-:W1:Y:S01]  /*69c0*/  S2R R7, SR_TID.X ;  /* 0x0000000000077919 */ /* 0x002e620000002100 */
[----:B------:R-:W-:Y:S02]  /*69d0*/  USHF.R.U32.HI UR10, URZ, 0x4, UR10 ;  /* 0x000000043f0a7899 */ /* 0x000fe4000801160a */
[----:B------:R-:W-:Y:S02]  /*69e0*/  UIADD3 UR11, UR6, 0x606, URZ ;  /* 0x00000606060b7890 */ /* 0x000fe4000fffe03f */
[----:B------:R-:W-:Y:S02]  /*69f0*/  ULOP3.LUT UR18, UR10, 0x3fff, URZ, 0xc0, !UPT ;  /* 0x00003fff0a127892 */ /* 0x000fe4000f8ec03f */
[----:B------:R-:W-:Y:S02]  /*6a00*/  UIADD3 UR14, UR6, 0x4, URZ ;  /* 0x00000004060e7890 */ /* 0x000fe4000fffe03f */
[----:B------:R-:W-:Y:S02]  /*6a10*/  ULEA UR10, UR36, UR4, 0xc ;  /* 0x00000004240a7291 */ /* 0x000fe4000f8e603f */
[----:B------:R-:W-:Y:S01]  /*6a20*/  ULOP3.LUT UR6, UR18, 0x10000, URZ, 0xfc, !UPT ;  /* 0x0001000012067892 */ /* 0x000fe2000f8efc3f */
[----:B------:R-:W-:Y:S01]  /*6a30*/  UMOV UR23, 0x40000040 ;  /* 0x4000004000177882 */ /* 0x000fe20000000000 */
[----:B------:R-:W-:Y:S01]  /*6a40*/  UMOV UR21, 0x40000040 ;  /* 0x4000004000157882 */ /* 0x000fe20000000000 */
[----:B------:R-:W-:-:S02]  /*6a50*/  UIADD3 UR18, UR10, 0x800, URZ ;  /* 0x000008000a127890 */ /* 0x000fc4000fffe03f */
[----:B------:R-:W-:Y:S02]  /*6a60*/  UMOV UR22, UR10 ;  /* 0x0000000a00167c82 */ /* 0x000fe40008000000 */
[----:B------:R-:W-:Y:S01]  /*6a70*/  UMOV UR20, UR6 ;  /* 0x0000000600147c82 */ /* 0x000fe20008000000 */
[----:B------:R-:W-:Y:S01]  /*6a80*/  UIADD3 UR19, UR6, 0x800, URZ ;  /* 0x0000080006137890 */ /* 0x000fe2000fffe03f */
[----:B------:R-:W-:Y:S01]  /*6a90*/  HGMMA.64x64x16.F32 R152, gdesc[UR20], R152, gsb0 ;  /* 0x00e00000149879f0 */ /* 0x000fe20008000898 */
[----:B------:R-:W-:Y:S01]  /*6aa0*/  UIADD3 UR22, UR10, 0x2, URZ ;  /* 0x000000020a167890 */ /* 0x000fe2000fffe03f */
[----:B------:R-:W-:Y:S01]  /*6ab0*/  UMOV UR20, UR15 ;  /* 0x0000000f00147c82 */ /* 0x000fe20008000000 */
[----:B------:R-:W-:Y:S01]  /*6ac0*/  UMOV UR21, 0x40000040 ;  /* 0x4000004000157882 */ /* 0x000fe20000000000 */
[----:B------:R-:W-:Y:S01]  /*6ad0*/  UMOV UR23, 0x40000040 ;  /* 0x4000004000177882 */ /* 0x000fe20000000000 */
[----:B-1----:R-:W-:-:S05]  /*6ae0*/  SHF.R.U32.HI R7, RZ, 0x7, R7 ;  /* 0x00000007ff077819 */ /* 0x002fca0000011607 */
[----:B0-2---:R-:W0:Y:S01]  /*6af0*/  SHFL.IDX PT, R6, R7, RZ, 0x1f ;  /* 0x00001fff07067589 */ /* 0x005e2200000e0000 */
[----:B------:R-:W-:Y:S02]  /*6b00*/  WARPGROUP.DEPBAR.LE gsb0, 0x0 ;  /* 0x00008000000079c5 */ /* 0x000fe40000010000 */
[----:B------:R-:W-:-:S06]  /*6b10*/  WARPGROUP.ARRIVE ;  /* 0x00000000000079c5 */ /* 0x000fcc0000000000 */
[----:B------:R-:W-:Y:S01]  /*6b20*/  HGMMA.64x64x16.F32 R152, gdesc[UR20], R152, gsb0 ;  /* 0x00e00000149879f0 */ /* 0x000fe20008000898 */
[----:B------:R-:W-:Y:S01]  /*6b30*/  UIADD3 UR22, UR10, 0x4, URZ ;  /* 0x000000040a167890 */ /* 0x000fe2000fffe03f */
[----:B------:R-:W-:Y:S01]  /*6b40*/  UMOV UR20, UR14 ;  /* 0x0000000e00147c82 */ /* 0x000fe20008000000 */
        /* <DEDUP_REMOVED lines=89> */
[----:B------:R-:W-:Y:S01]  /*70e0*/  UIADD3 UR22, UR10, 0x606, URZ ;  /* 0x000006060a167890 */ /* 0x000fe2000fffe03f */
[----:B------:R-:W-:Y:S01]  /*70f0*/  UMOV UR20, UR11 ;  /* 0x0000000b00147c82 */ /* 0x000fe20008000000 */
[----:B------:R-:W-:Y:S01]  /*7100*/  UMOV UR21, 0x40000040 ;  /* 0x4000004000157882 */ /* 0x000fe20000000000 */
[----:B------:R-:W-:Y:S01]  /*7110*/  UMOV UR23, 0x40000040 ;  /* 0x4000004000177882 */ /* 0x000fe20000000000 */
        /* <DEDUP_REMOVED lines=154> */
.L_x_1028:
[----:B------:R-:W-:Y:S01]  /*7ac0*/  ULDC UR10, c[0x0][0xad0] ;  /* 0x0002b400000a7ab9 */ /* 0x000fe20000000800 */
[----:B------:R-:W-:Y:S01]  /*7ad0*/  ULDC UR18, c[0x0][0xa80] ;  /* 0x0002a00000127ab9 */ /* 0x000fe20000000800 */
        /* <DEDUP_REMOVED lines=27> */
[----:B------:R-:W-:Y:S01]  /*7c90*/  ISETP.NE.AND P2, PT, R19, RZ, PT ;  /* 0x000000ff1300720c */ /* 0x000fe20003f45270 */
[----:B------:R-:W-:Y:S01]  /*7ca0*/  UMOV UR11, 0x40000040 ;  /* 0x40000040000b7882 */ /* 0x000fe20000000000 */
[----:B------:R-:W-:Y:S01]  /*7cb0*/  UMOV UR15, 0x40000040 ;  /* 0x40000040000f7882 */ /* 0x000fe20000000000 */
        /* <DEDUP_REMOVED lines=26> */
[----:B------:R-:W-:Y:S01]  /*7e60*/  MUFU.TANH R155, R155 ;  /* 0x0000009b009b7308 */ /* 0x000fe20000002400 */
[----:B--2---:R-:W-:-:S07]  /*7e70*/  FMNMX.FTZ R6, R161, R6, !PT ;  /* 0x00000006a1067209 */ /* 0x004fce0007810000 */
[----:B------:R-:W-:Y:S01]  /*7e80*/  MUFU.TANH R158, R158 ;  /* 0x0000009e009e7308 */ /* 0x000fe20000002400 */
[----:B0-----:R-:W-:-:S05]  /*7e90*/  FMNMX.FTZ R6, R164, R6, !PT ;  /* 0x00000006a4067209 */ /* 0x001fca0007810000 */
        /* <DEDUP_REMOVED lines=10> */
[C---:B------:R-:W-:Y:S01]  /*7f40*/  FMUL.FTZ R154, R6.reuse, UR18 ;  /* 0x00000012069a7c20 */ /* 0x040fe20008410000 */
[----:B------:R-:W-:Y:S02]  /*7f50*/  FADD.FTZ R165, -R6, R9 ;  /* 0x0000000906a57221 */ /* 0x000fe40000010100 */
[----:B------:R0:W-:Y:S01]  /*7f60*/  MUFU.TANH R9, R162 ;  /* 0x000000a200097308 */ /* 0x0001e20000002400 */
[--C-:B------:R-:W-:Y:S01]  /*7f70*/  FFMA.FTZ R7, R7, UR18, -R154.reuse ;  /* 0x0000001207077c23 */ /* 0x100fe2000801089a */
[--C-:B------:R-:W-:Y:S01]  /*7f80*/  FFMA.FTZ R11, R11, UR18, -R154.reuse ;  /* 0x000000120b0b7c23 */ /* 0x100fe2000801089a */
[--C-:B------:R-:W-:Y:S01]  /*7f90*/  FFMA.FTZ R12, R12, UR18, -R154.reuse ;  /* 0x000000120c0c7c23 */ /* 0x100fe2000801089a */
[--C-:B------:R-:W-:Y:S01]  /*7fa0*/  FFMA.FTZ R13, R13, UR18, -R154.reuse ;  /* 0x000000120d0d7c23 */ /* 0x100fe2000801089a */
[--C-:B------:R-:W-:Y:S01]  /*7fb0*/  FFMA.FTZ R14, R14, UR18, -R154.reuse ;  /* 0x000000120e0e7c23 */ /* 0x100fe2000801089a */
[--C-:B------:R-:W-:Y:S01]  /*7fc0*/  FFMA.FTZ R15, R15, UR18, -R154.reuse ;  /* 0x000000120f0f7c23 */ /* 0x100fe2000801089a */
[--C-:B------:R-:W-:Y:S01]  /*7fd0*/  FFMA.FTZ R20, R20, UR18, -R154.reuse ;  /* 0x0000001214147c23 */ /* 0x100fe2000801089a */
[----:B------:R-:W-:Y:S01]  /*7fe0*/  MUFU.EX2 R7, R7 ;  /* 0x0000000700077308 */ /* 0x000fe20000000800 */
[----:B0-----:R-:W-:Y:S01]  /*7ff0*/  FMUL.FTZ R162, R165, UR18 ;  /* 0x00000012a5a27c20 */ /* 0x001fe20008410000 */
[--C-:B------:R-:W-:Y:S01]  /*8000*/  FFMA.FTZ R165, R10, UR18, -R154.reuse ;  /* 0x000000120aa57c23 */ /* 0x100fe2000801089a */
[--C-:B------:R-:W-:Y:S01]  /*8010*/  FFMA.FTZ R21, R21, UR18, -R154.reuse ;  /* 0x0000001215157c23 */ /* 0x100fe2000801089a */
[--C-:B------:R-:W-:Y:S01]  /*8020*/  FFMA.FTZ R23, R23, UR18, -R154.reuse ;  /* 0x0000001217177c23 */ /* 0x100fe2000801089a */
[--C-:B------:R-:W-:Y:S01]  /*8030*/  FFMA.FTZ R153, R153, UR18, -R154.reuse ;  /* 0x0000001299997c23 */ /* 0x100fe2000801089a */
[--C-:B------:R-:W-:Y:S01]  /*8040*/  FFMA.FTZ R156, R156, UR18, -R154.reuse ;  /* 0x000000129c9c7c23 */ /* 0x100fe2000801089a */
[--C-:B------:R-:W-:Y:S01]  /*8050*/  FFMA.FTZ R157, R157, UR18, -R154.reuse ;  /* 0x000000129d9d7c23 */ /* 0x100fe2000801089a */
[----:B------:R0:W1:Y:S01]  /*8060*/  MUFU.EX2 R10, R162 ;  /* 0x000000a2000a7308 */ /* 0x0000620000000800 */
[--C-:B------:R-:W-:Y:S01]  /*8070*/  FFMA.FTZ R161, R161, UR18, -R154.reuse ;  /* 0x00000012a1a17c23 */ /* 0x100fe2000801089a */
[----:B------:R-:W-:-:S06]  /*8080*/  FFMA.FTZ R164, R164, UR18, -R154 ;  /* 0x00000012a4a47c23 */ /* 0x000fcc000801089a */
[----:B------:R-:W-:Y:S01]  /*8090*/  MUFU.EX2 R168, R12 ;  /* 0x0000000c00a87308 */ /* 0x000fe20000000800 */
[----:B0-----:R-:W-:-:S07]  /*80a0*/  FFMA.FTZ R162, R152, UR18, -R154 ;  /* 0x0000001298a27c23 */ /* 0x001fce000801089a */
[----:B------:R0:W2:Y:S01]  /*80b0*/  MUFU.EX2 R152, R165 ;  /* 0x000000a500987308 */ /* 0x0000a20000000800 */
[----:B-1----:R-:W-:Y:S01]  /*80c0*/  FFMA.FTZ R154, R10, R3, R7 ;  /* 0x000000030a9a7223 */ /* 0x002fe20000010007 */
[----:B------:R-:W-:Y:S01]  /*80d0*/  FMUL.FTZ R3, R167, UR10 ;  /* 0x0000000aa7037c20 */ /* 0x000fe20008410000 */
[----:B------:R-:W-:Y:S01]  /*80e0*/  FMUL.FTZ R167, R174, UR10 ;  /* 0x0000000aaea77c20 */ /* 0x000fe20008410000 */
[-C--:B------:R-:W-:Y:S01]  /*80f0*/  FMUL.FTZ R24, R24, R10.reuse ;  /* 0x0000000a18187220 */ /* 0x080fe20000410000 */
[-C--:B------:R-:W-:Y:S01]  /*8100*/  FMUL.FTZ R25, R25, R10.reuse ;  /* 0x0000000a19197220 */ /* 0x080fe20000410000 */
[-C--:B------:R-:W-:Y:S01]  /*8110*/  FMUL.FTZ R28, R28, R10.reuse ;  /* 0x0000000a1c1c7220 */ /* 0x080fe20000410000 */
[-C--:B------:R-:W-:Y:S01]  /*8120*/  FMUL.FTZ R29, R29, R10.reuse ;  /* 0x0000000a1d1d7220 */ /* 0x080fe20000410000 */
[----:B------:R-:W-:Y:S01]  /*8130*/  MUFU.TANH R3, R3 ;  /* 0x0000000300037308 */ /* 0x000fe20000002400 */
[----:B0-----:R-:W-:Y:S01]  /*8140*/  FMUL.FTZ R165, R166, UR10 ;  /* 0x0000000aa6a57c20 */ /* 0x001fe20008410000 */
[----:B------:R-:W-:Y:S01]  /*8150*/  FMUL.FTZ R166, R171, UR10 ;  /* 0x0000000aaba67c20 */ /* 0x000fe20008410000 */
[----:B------:R-:W-:Y:S01]  /*8160*/  FMUL.FTZ R171, R182, UR10 ;  /* 0x0000000ab6ab7c20 */ /* 0x000fe20008410000 */
[-C--:B------:R-:W-:Y:S01]  /*8170*/  FMUL.FTZ R32, R32, R10.reuse ;  /* 0x0000000a20207220 */ /* 0x080fe20000410000 */
[-C--:B------:R-:W-:Y:S01]  /*8180*/  FMUL.FTZ R33, R33, R10.reuse ;  /* 0x0000000a21217220 */ /* 0x080fe20000410000 */
[-C--:B------:R-:W-:Y:S01]  /*8190*/  FMUL.FTZ R36, R36, R10.reuse ;  /* 0x0000000a24247220 */ /* 0x080fe20000410000 */
[-C--:B------:R-:W-:Y:S01]  /*81a0*/  FMUL.FTZ R37, R37, R10.reuse ;  /* 0x0000000a25257220 */ /* 0x080fe20000410000 */
[----:B------:R-:W-:Y:S01]  /*81b0*/  MUFU.TANH R165, R165 ;  /* 0x000000a500a57308 */ /* 0x000fe20000002400 */
[C---:B--2---:R-:W-:Y:S01]  /*81c0*/  FADD.FTZ R154, R152.reuse, R154 ;  /* 0x0000009a989a7221 */ /* 0x044fe20000010000 */
[----:B------:R-:W-:Y:S01]  /*81d0*/  F2FP.F16.F32.PACK_AB R152, R152, R7 ;  /* 0x000000079898723e */ /* 0x000fe200000000ff */
[-C--:B------:R-:W-:Y:S01]  /*81e0*/  FMUL.FTZ R40, R40, R10.reuse ;  /* 0x0000000a28287220 */ /* 0x080fe20000410000 */
[-C--:B------:R-:W-:Y:S01]  /*81f0*/  FMUL.FTZ R41, R41, R10.reuse ;  /* 0x0000000a29297220 */ /* 0x080fe20000410000 */
[-C--:B------:R-:W-:Y:S01]  /*8200*/  FMUL.FTZ R44, R44, R10.reuse ;  /* 0x0000000a2c2c7220 */ /* 0x080fe20000410000 */
[-C--:B------:R-:W-:Y:S01]  /*8210*/  FMUL.FTZ R45, R45, R10.reuse ;  /* 0x0000000a2d2d7220 */ /* 0x080fe20000410000 */
[-C--:B------:R-:W-:Y:S01]  /*8220*/  FMUL.FTZ R48, R48, R10.reuse ;  /* 0x0000000a30307220 */ /* 0x080fe20000410000 */
[----:B------:R0:W1:Y:S01]  /*8230*/  MUFU.EX2 R7, R11 ;  /* 0x0000000b00077308 */ /* 0x0000620000000800 */
[-C--:B------:R-:W-:Y:S01]  /*8240*/  FMUL.FTZ R49, R49, R10.reuse ;  /* 0x0000000a31317220 */ /* 0x080fe20000410000 */
[-C--:B------:R-:W-:Y:S01]  /*8250*/  FMUL.FTZ R52, R52, R10.reuse ;  /* 0x0000000a34347220 */ /* 0x080fe20000410000 */
[-C--:B------:R-:W-:Y:S01]  /*8260*/  FMUL.FTZ R53, R53, R10.reuse ;  /* 0x0000000a35357220 */ /* 0x080fe20000410000 */
[-C--:B------:R-:W-:Y:S01]  /*8270*/  FMUL.FTZ R56, R56, R10.reuse ;  /* 0x0000000a38387220 */ /* 0x080fe20000410000 */
[-C--:B------:R-:W-:Y:S01]  /*8280*/  FMUL.FTZ R57, R57, R10.reuse ;  /* 0x0000000a39397220 */ /* 0x080fe20000410000 */
[-C--:B------:R-:W-:Y:S01]  /*8290*/  FMUL.FTZ R60, R60, R10.reuse ;  /* 0x0000000a3c3c7220 */ /* 0x080fe20000410000 */
[-C--:B------:R-:W-:Y:S01]  /*82a0*/  FMUL.FTZ R61, R61, R10.reuse ;  /* 0x0000000a3d3d7220 */ /* 0x080fe20000410000 */
[----:B------:R-:W-:Y:S01]  /*82b0*/  MUFU.TANH R166, R166 ;  /* 0x000000a600a67308 */ /* 0x000fe20000002400 */
[----:B0-----:R-:W-:Y:S01]  /*82c0*/  FMUL.FTZ R11, R170, UR10 ;  /* 0x0000000aaa0b7c20 */ /* 0x001fe20008410000 */
[----:B------:R-:W-:Y:S01]  /*82d0*/  FMUL.FTZ R170, R179, UR10 ;  /* 0x0000000ab3aa7c20 */ /* 0x000fe20008410000 */
[-C--:B------:R-:W-:Y:S01]  /*82e0*/  FMUL.FTZ R64, R64, R10.reuse ;  /* 0x0000000a40407220 */ /* 0x080fe20000410000 */
[-C--:B------:R-:W-:Y:S01]  /*82f0*/  FMUL.FTZ R65, R65, R10.reuse ;  /* 0x0000000a41417220 */ /* 0x080fe20000410000 */
[-C--:B------:R-:W-:Y:S01]  /*8300*/  FMUL.FTZ R68, R68, R10.reuse ;  /* 0x0000000a44447220 */ /* 0x080fe20000410000 */
[-C--:B------:R-:W-:Y:S01]  /*8310*/  FMUL.FTZ R69, R69, R10.reuse ;  /* 0x0000000a45457220 */ /* 0x080fe20000410000 */
[-C--:B------:R-:W-:Y:S01]  /*8320*/  FMUL.FTZ R72, R72, R10.reuse ;  /* 0x0000000a48487220 */ /* 0x080fe20000410000 */
[----:B------:R-:W0:Y:S01]  /*8330*/  MUFU.TANH R11, R11 ;  /* 0x0000000b000b7308 */ /* 0x000e220000002400 */
[----:B-1----:R-:W-:Y:S01]  /*8340*/  FADD.FTZ R12, R7, R154 ;  /* 0x0000009a070c7221 */ /* 0x002fe20000010000 */
[----:B------:R-:W-:Y:S01]  /*8350*/  F2FP.F16.F32.PACK_AB R154, R168, R7 ;  /* 0x00000007a89a723e */ /* 0x000fe200000000ff */
[----:B------:R-:W-:Y:S01]  /*8360*/  FMUL.FTZ R73, R73, R10 ;  /* 0x0000000a49497220 */ /* 0x000fe20000410000 */
[----:B------:R-:W-:Y:S01]  /*8370*/  FMNMX.FTZ R7, R160, R8, !PT ;  /* 0x00000008a0077209 */ /* 0x000fe20007810000 */
[----:B------:R-:W-:Y:S01]  /*8380*/  FADD.FTZ R12, R168, R12 ;  /* 0x0000000ca80c7221 */ /* 0x000fe20000010000 */
[----:B------:R-:W-:Y:S01]  /*8390*/  FMUL.FTZ R168, R175, UR10 ;  /* 0x0000000aafa87c20 */ /* 0x000fe20008410000 */
[----:B------:R-:W-:Y:S01]  /*83a0*/  UIADD3 UR10, UR5, 0x38840, URZ ;  /* 0x00038840050a7890 */ /* 0x000fe2000fffe03f */
[----:B------:R-:W-:Y:S01]  /*83b0*/  FMNMX.FTZ R7, R155, R7, !PT ;  /* 0x000000079b077209 */ /* 0x000fe20007810000 */
[----:B------:R-:W1:Y:S01]  /*83c0*/  MUFU.TANH R167, R167 ;  /* 0x000000a700a77308 */ /* 0x000e620000002400 */
[-C--:B------:R-:W-:Y:S01]  /*83d0*/  FMUL.FTZ R76, R76, R10.reuse ;  /* 0x0000000a4c4c7220 */ /* 0x080fe20000410000 */
[----:B------:R-:W-:Y:S01]  /*83e0*/  UPRMT UR10, UR40, 0x654, UR10 ;  /* 0x00000654280a7896 */ /* 0x000fe2000800000a */
[----:B------:R-:W-:Y:S01]  /*83f0*/  FMNMX.FTZ R7, R158, R7, !PT ;  /* 0x000000079e077209 */ /* 0x000fe20007810000 */
[-C--:B------:R-:W-:Y:S01]  /*8400*/  FMUL.FTZ R77, R77, R10.reuse ;  /* 0x0000000a4d4d7220 */ /* 0x080fe20000410000 */
[-C--:B------:R-:W-:Y:S01]  /*8410*/  FMUL.FTZ R80, R80, R10.reuse ;  /* 0x0000000a50507220 */ /* 0x080fe20000410000 */
[-C--:B------:R-:W-:Y:S01]  /*8420*/  FMUL.FTZ R81, R81, R10.reuse ;  /* 0x0000000a51517220 */ /* 0x080fe20000410000 */
[----:B------:R-:W-:Y:S01]  /*8430*/  FMNMX.FTZ R7, R159, R7, !PT ;  /* 0x000000079f077209 */ /* 0x000fe20007810000 */
[----:B------:R-:W2:Y:S01]  /*8440*/  MUFU.TANH R168, R168 ;  /* 0x000000a800a87308 */ /* 0x000ea20000002400 */
[-C--:B------:R-:W-:Y:S01]  /*8450*/  FMUL.FTZ R84, R84, R10.reuse ;  /* 0x0000000a54547220 */ /* 0x080fe20000410000 */
[-C--:B------:R-:W-:Y:S01]  /*8460*/  FMUL.FTZ R85, R85, R10.reuse ;  /* 0x0000000a55557220 */ /* 0x080fe20000410000 */
[----:B------:R-:W-:Y:S01]  /*8470*/  FMNMX.FTZ R7, R9, R7, !PT ;  /* 0x0000000709077209 */ /* 0x000fe20007810000 */
[----:B------:R-:W-:Y:S01]  /*8480*/  SYNCS.ARRIVE.TRANS64.RED.A1T0 RZ, [UR10], RZ ;  /* 0x000000ffffff79a7 */ /* 0x000fe2000810040a */
[-C--:B------:R-:W-:Y:S01]  /*8490*/  FMUL.FTZ R88, R88, R10.reuse ;  /* 0x0000000a58587220 */ /* 0x080fe20000410000 */
[-C--:B------:R-:W-:Y:S01]  /*84a0*/  FMUL.FTZ R89, R89, R10.reuse ;  /* 0x0000000a59597220 */ /* 0x080fe20000410000 */
[----:B------:R-:W-:Y:S01]  /*84b0*/  FMNMX.FTZ R7, R163, R7, !PT ;  /* 0x00000007a3077209 */ /* 0x000fe20007810000 */
[----:B------:R-:W3:Y:S01]  /*84c0*/  MUFU.TANH R170, R170 ;  /* 0x000000aa00aa7308 */ /* 0x000ee20000002400 */
        /* <DEDUP_REMOVED lines=10> */
[----:B0-----:R-:W-:Y:S01]  /*8570*/  FMNMX.FTZ R7, R11, R7, !PT ;  /* 0x000000070b077209 */ /* 0x001fe20007810000 */
[-C--:B------:R-:W-:Y:S01]  /*8580*/  FMUL.FTZ R105, R105, R10.reuse ;  /* 0x0000000a69697220 */ /* 0x080fe20000410000 */
[-C--:B------:R-:W-:Y:S01]  /*8590*/  FMUL.FTZ R108, R108, R10.reuse ;  /* 0x0000000a6c6c7220 */ /* 0x080fe20000410000 */
[-C--:B------:R-:W-:Y:S01]  /*85a0*/  FMUL.FTZ R109, R109, R10.reuse ;  /* 0x0000000a6d6d7220 */ /* 0x080fe20000410000 */
[----:B------:R-:W-:Y:S01]  /*85b0*/  FMNMX.FTZ R7, R166, R7, !PT ;  /* 0x00000007a6077209 */ /* 0x000fe20007810000 */
[----:B------:R-:W-:Y:S01]  /*85c0*/  MUFU.EX2 R13, R13 ;  /* 0x0000000d000d7308 */ /* 0x000fe20000000800 */
[-C--:B------:R-:W-:Y:S01]  /*85d0*/  FMUL.FTZ R112, R112, R10.reuse ;  /* 0x0000000a70707220 */ /* 0x080fe20000410000 */
[-C--:B------:R-:W-:Y:S01]  /*85e0*/  FMUL.FTZ R113, R113, R10.reuse ;  /* 0x0000000a71717220 */ /* 0x080fe20000410000 */
[----:B-1----:R-:W-:Y:S01]  /*85f0*/  FMNMX.FTZ R7, R167, R7, !PT ;  /* 0x00000007a7077209 */ /* 0x002fe20007810000 */
[-C--:B------:R-:W-:Y:S01]  /*8600*/  FMUL.FTZ R116, R116, R10.reuse ;  /* 0x0000000a74747220 */ /* 0x080fe20000410000 */
[-C--:B------:R-:W-:Y:S01]  /*8610*/  FMUL.FTZ R117, R117, R10.reuse ;  /* 0x0000000a75757220 */ /* 0x080fe20000410000 */
[-C--:B------:R-:W-:Y:S01]  /*8620*/  FMUL.FTZ R120, R120, R10.reuse ;  /* 0x0000000a78787220 */ /* 0x080fe20000410000 */
[----:B--2---:R-:W-:Y:S01]  /*8630*/  FMNMX.FTZ R7, R168, R7, !PT ;  /* 0x00000007a8077209 */ /* 0x004fe20007810000 */
[----:B------:R-:W-:Y:S01]  /*8640*/  MUFU.EX2 R14, R14 ;  /* 0x0000000e000e7308 */ /* 0x000fe20000000800 */
[-C--:B------:R-:W-:Y:S01]  /*8650*/  FMUL.FTZ R121, R121, R10.reuse ;  /* 0x0000000a79797220 */ /* 0x080fe20000410000 */
[-C--:B------:R-:W-:Y:S01]  /*8660*/  FMUL.FTZ R124, R124, R10.reuse ;  /* 0x0000000a7c7c7220 */ /* 0x080fe20000410000 */
[----:B------:R-:W-:Y:S01]  /*8670*/  FMNMX.FTZ R7, R169, R7, !PT ;  /* 0x00000007a9077209 */ /* 0x000fe20007810000 */
[-C--:B------:R-:W-:Y:S01]  /*8680*/  FMUL.FTZ R125, R125, R10.reuse ;  /* 0x0000000a7d7d7220 */ /* 0x080fe20000410000 */
[-C--:B------:R-:W-:Y:S01]  /*8690*/  FMUL.FTZ R128, R128, R10.reuse ;  /* 0x0000000a80807220 */ /* 0x080fe20000410000 */
[-C--:B------:R-:W-:Y:S01]  /*86a0*/  FMUL.FTZ R129, R129, R10.reuse ;  /* 0x0000000a81817220 */ /* 0x080fe20000410000 */
[----:B---3--:R-:W-:Y:S01]  /*86b0*/  FMNMX.FTZ R7, R170, R7, !PT ;  /* 0x00000007aa077209 */ /* 0x008fe20007810000 */
[----:B------:R-:W-:Y:S01]  /*86c0*/  MUFU.EX2 R15, R15 ;  /* 0x0000000f000f7308 */ /* 0x000fe20000000800 */
[-C--:B------:R-:W-:Y:S01]  /*86d0*/  FMUL.FTZ R132, R132, R10.reuse ;  /* 0x0000000a84847220 */ /* 0x080fe20000410000 */
[-C--:B------:R-:W-:Y:S01]  /*86e0*/  FMUL.FTZ R133, R133, R10.reuse ;  /* 0x0000000a85857220 */ /* 0x080fe20000410000 */
[----:B----4-:R-:W-:Y:S01]  /*86f0*/  FMNMX.FTZ R7, R171, R7, !PT ;  /* 0x00000007ab077209 */ /* 0x010fe20007810000 */
[-C--:B------:R-:W-:Y:S01]  /*8700*/  FMUL.FTZ R136, R136, R10.reuse ;  /* 0x0000000a88887220 */ /* 0x080fe20000410000 */
[-C--:B------:R-:W-:Y:S01]  /*8710*/  FMUL.FTZ R137, R137, R10.reuse ;  /* 0x0000000a89897220 */ /* 0x080fe20000410000 */
[-C--:B------:R-:W-:Y:S01]  /*8720*/  FMUL.FTZ R140, R140, R10.reuse ;  /* 0x0000000a8c8c7220 */ /* 0x080fe20000410000 */
[----:B------:R-:W-:Y:S01]  /*8730*/  FMNMX.FTZ R7, R172, R7, !PT ;  /* 0x00000007ac077209 */ /* 0x000fe20007810000 */
[----:B------:R-:W-:Y:S01]  /*8740*/  MUFU.EX2 R20, R20 ;  /* 0x0000001400147308 */ /* 0x000fe20000000800 */
[-C--:B------:R-:W-:Y:S01]  /*8750*/  FMUL.FTZ R141, R141, R10.reuse ;  /* 0x0000000a8d8d7220 */ /* 0x080fe20000410000 */
[-C--:B------:R-:W-:Y:S01]  /*8760*/  FMUL.FTZ R144, R144, R10.reuse ;  /* 0x0000000a90907220 */ /* 0x080fe20000410000 */
[-C--:B------:R-:W-:Y:S01]  /*8770*/  FMUL.FTZ R145, R145, R10.reuse ;  /* 0x0000000a91917220 */ /* 0x080fe20000410000 */
[----:B------:R-:W0:Y:S01]  /*8780*/  SHFL.BFLY PT, R173, R7, 0x2, 0x1f ;  /* 0x0c401f0007ad7f89 */ /* 0x000e2200000e0000 */
[-C--:B------:R-:W-:Y:S01]  /*8790*/  FMUL.FTZ R148, R148, R10.reuse ;  /* 0x0000000a94947220 */ /* 0x080fe20000410000 */
[----:B------:R-:W-:Y:S01]  /*87a0*/  FMUL.FTZ R149, R149, R10 ;  /* 0x0000000a95957220 */ /* 0x000fe20000410000 */
[----:B------:R-:W-:Y:S01]  /*87b0*/  ULEA UR10, UR36, UR43, 0xc ;  /* 0x0000002b240a7291 */ /* 0x000fe2000f8e603f */
[----:B------:R-:W-:Y:S03]  /*87c0*/  MUFU.EX2 R21, R21 ;  /* 0x0000001500157308 */ /* 0x000fe60000000800 */
[----:B------:R-:W-:-:S05]  /*87d0*/  UIADD3 UR14, UR10, 0x80, URZ ;  /* 0x000000800a0e7890 */ /* 0x000fca000fffe03f */
[----:B------:R-:W-:Y:S08]  /*87e0*/  MUFU.EX2 R174, R156 ;  /* 0x0000009c00ae7308 */ /* 0x000ff00000000800 */
[----:B------:R-:W-:Y:S01]  /*87f0*/  MUFU.EX2 R23, R23 ;  /* 0x0000001700177308 */ /* 0x000fe20000000800 */
[----:B0-----:R-:W-:-:S07]  /*8800*/  FMNMX.FTZ R7, R7, R173, !PT ;  /* 0x000000ad07077209 */ /* 0x001fce0007810000 */
[----:B------:R-:W-:Y:S01]  /*8810*/  MUFU.EX2 R162, R162 ;  /* 0x000000a200a27308 */ /* 0x000fe20000000800 */
[----:B------:R-:W0:Y:S07]  /*8820*/  SHFL.BFLY PT, R173, R7, 0x1, 0x1f ;  /* 0x0c201f0007ad7f89 */ /* 0x000e2e00000e0000 */
[----:B------:R-:W1:Y:S08]  /*8830*/  MUFU.EX2 R177, R157 ;  /* 0x0000009d00b17308 */ /* 0x000e700000000800 */
[----:B------:R-:W-:Y:S08]  /*8840*/  MUFU.EX2 R161, R161 ;  /* 0x000000a100a17308 */ /* 0x000ff00000000800 */
[----:B------:R1:W-:Y:S01]  /*8850*/  MUFU.EX2 R157, R164 ;  /* 0x000000a4009d7308 */ /* 0x0003e20000000800 */
[----:B0-----:R-:W-:-:S05]  /*8860*/  FMNMX.FTZ R7, R7, R173, !PT ;  /* 0x000000ad07077209 */ /* 0x001fca0007810000 */
[C---:B------:R-:W-:Y:S01]  /*8870*/  FADD.FTZ R173, -R7.reuse, R8 ;  /* 0x0000000807ad7221 */ /* 0x040fe20000010100 */
[----:B------:R-:W-:Y:S01]  /*8880*/  FMUL.FTZ R8, R7, UR18 ;  /* 0x0000001207087c20 */ /* 0x000fe20008410000 */
[----:B-1----:R-:W-:Y:S02]  /*8890*/  F2FP.F16.F32.PACK_AB R164, R177, R174 ;  /* 0x000000aeb1a4723e */ /* 0x002fe400000000ff */
        /* <DEDUP_REMOVED lines=14> */
[----:B------:R-:W1:Y:S01]  /*8980*/  MUFU.EX2 R160, R160 ;  /* 0x000000a000a07308 */ /* 0x000e620000000800 */
[--C-:B------:R-:W-:Y:S01]  /*8990*/  FFMA.FTZ R169, R169, UR18, -R8.reuse ;  /* 0x00000012a9a97c23 */ /* 0x100fe20008010808 */
[--C-:B------:R-:W-:Y:S01]  /*89a0*/  FFMA.FTZ R170, R170, UR18, -R8.reuse ;  /* 0x00000012aaaa7c23 */ /* 0x100fe20008010808 */
[--C-:B------:R-:W-:Y:S01]  /*89b0*/  FFMA.FTZ R171, R171, UR18, -R8.reuse ;  /* 0x00000012abab7c23 */ /* 0x100fe20008010808 */
[----:B------:R-:W-:-:S04]  /*89c0*/  FFMA.FTZ R8, R172, UR18, -R8 ;  /* 0x00000012ac087c23 */ /* 0x000fc80008010808 */
[----:B------:R-:W2:Y:S01]  /*89d0*/  MUFU.EX2 R155, R155 ;  /* 0x0000009b009b7308 */ /* 0x000ea20000000800 */
        /* <DEDUP_REMOVED lines=8> */
[----:B-1----:R-:W-:Y:S01]  /*8a60*/  FFMA.FTZ R156, R173, R4, R160 ;  /* 0x00000004ad9c7223 */ /* 0x002fe200000100a0 */
[-C--:B------:R-:W-:Y:S01]  /*8a70*/  FMUL.FTZ R39, R39, R173.reuse ;  /* 0x000000ad27277220 */ /* 0x080fe20000410000 */
[-C--:B------:R-:W-:Y:S01]  /*8a80*/  FMUL.FTZ R42, R42, R173.reuse ;  /* 0x000000ad2a2a7220 */ /* 0x080fe20000410000 */
[-C--:B------:R-:W-:Y:S01]  /*8a90*/  FMUL.FTZ R43, R43, R173.reuse ;  /* 0x000000ad2b2b7220 */ /* 0x080fe20000410000 */
[-C--:B------:R-:W-:Y:S01]  /*8aa0*/  FMUL.FTZ R46, R46, R173.reuse ;  /* 0x000000ad2e2e7220 */ /* 0x080fe20000410000 */
[-C--:B------:R-:W-:Y:S01]  /*8ab0*/  FMUL.FTZ R47, R47, R173.reuse ;  /* 0x000000ad2f2f7220 */ /* 0x080fe20000410000 */
[-C--:B------:R-:W-:Y:S01]  /*8ac0*/  FMUL.FTZ R50, R50, R173.reuse ;  /* 0x000000ad32327220 */ /* 0x080fe20000410000 */
[----:B------:R1:W3:Y:S01]  /*8ad0*/  MUFU.EX2 R172, R153 ;  /* 0x0000009900ac7308 */ /* 0x0002e20000000800 */
[----:B0-----:R-:W-:Y:S01]  /*8ae0*/  FADD.FTZ R3, R13, R12 ;  /* 0x0000000c0d037221 */ /* 0x001fe20000010000 */
[----:B--2---:R-:W-:Y:S01]  /*8af0*/  FADD.FTZ R156, R155, R156 ;  /* 0x0000009c9b9c7221 */ /* 0x004fe20000010000 */
[-C--:B------:R-:W-:Y:S01]  /*8b00*/  FMUL.FTZ R51, R51, R173.reuse ;  /* 0x000000ad33337220 */ /* 0x080fe20000410000 */
[-C--:B------:R-:W-:Y:S01]  /*8b10*/  FMUL.FTZ R54, R54, R173.reuse ;  /* 0x000000ad36367220 */ /* 0x080fe20000410000 */
[----:B------:R-:W-:Y:S01]  /*8b20*/  FADD.FTZ R3, R14, R3 ;  /* 0x000000030e037221 */ /* 0x000fe20000010000 */
[-C--:B------:R-:W-:Y:S01]  /*8b30*/  FMUL.FTZ R55, R55, R173.reuse ;  /* 0x000000ad37377220 */ /* 0x080fe20000410000 */
[----:B------:R-:W-:Y:S01]  /*8b40*/  FMUL.FTZ R58, R58, R173 ;  /* 0x000000ad3a3a7220 */ /* 0x000fe20000410000 */
[----:B------:R-:W-:Y:S01]  /*8b50*/  MUFU.EX2 R159, R159 ;  /* 0x0000009f009f7308 */ /* 0x000fe20000000800 */
[----:B-1----:R-:W-:Y:S01]  /*8b60*/  F2FP.F16.F32.PACK_AB R153, R155, R160 ;  /* 0x000000a09b99723e */ /* 0x002fe200000000ff */
[----:B------:R-:W-:Y:S01]  /*8b70*/  FADD.FTZ R3, R15, R3 ;  /* 0x000000030f037221 */ /* 0x000fe20000010000 */
[----:B------:R-:W-:Y:S01]  /*8b80*/  F2FP.F16.F32.PACK_AB R160, R23, R21 ;  /* 0x0000001517a0723e */ /* 0x000fe200000000ff */
[-C--:B------:R-:W-:Y:S01]  /*8b90*/  FMUL.FTZ R59, R59, R173.reuse ;  /* 0x000000ad3b3b7220 */ /* 0x080fe20000410000 */
[-C--:B------:R-:W-:Y:S01]  /*8ba0*/  FMUL.FTZ R62, R62, R173.reuse ;  /* 0x000000ad3e3e7220 */ /* 0x080fe20000410000 */
[----:B------:R-:W-:Y:S01]  /*8bb0*/  FADD.FTZ R3, R20, R3 ;  /* 0x0000000314037221 */ /* 0x000fe20000010000 */
[-C--:B------:R-:W-:Y:S01]  /*8bc0*/  FMUL.FTZ R63, R63, R173.reuse ;  /* 0x000000ad3f3f7220 */ /* 0x080fe20000410000 */
[----:B------:R0:W1:Y:S01]  /*8bd0*/  MUFU.EX2 R155, R158 ;  /* 0x0000009e009b7308 */ /* 0x0000620000000800 */
[-C--:B------:R-:W-:Y:S01]  /*8be0*/  FMUL.FTZ R66, R66, R173.reuse ;  /* 0x000000ad42427220 */ /* 0x080fe20000410000 */
[----:B------:R-:W-:Y:S01]  /*8bf0*/  FADD.FTZ R3, R21, R3 ;  /* 0x0000000315037221 */ /* 0x000fe20000010000 */
[-C--:B------:R-:W-:Y:S01]  /*8c00*/  FMUL.FTZ R67, R67, R173.reuse ;  /* 0x000000ad43437220 */ /* 0x080fe20000410000 */
[-C--:B------:R-:W-:Y:S01]  /*8c10*/  FMUL.FTZ R70, R70, R173.reuse ;  /* 0x000000ad46467220 */ /* 0x080fe20000410000 */
[-C--:B------:R-:W-:Y:S01]  /*8c20*/  FMUL.FTZ R71, R71, R173.reuse ;  /* 0x000000ad47477220 */ /* 0x080fe20000410000 */
[----:B------:R-:W-:Y:S01]  /*8c30*/  FADD.FTZ R3, R23, R3 ;  /* 0x0000000317037221 */ /* 0x000fe20000010000 */
[----:B------:R-:W-:Y:S01]  /*8c40*/  FMUL.FTZ R74, R74, R173 ;  /* 0x000000ad4a4a7220 */ /* 0x000fe20000410000 */
[----:B------:R-:W-:Y:S01]  /*8c50*/  MUFU.EX2 R9, R9 ;  /* 0x0000000900097308 */ /* 0x000fe20000000800 */
[----:B0-----:R-:W-:-:S02]  /*8c60*/  IMAD.U32 R158, RZ, RZ, UR7 ;  /* 0x00000007ff9e7e24 */ /* 0x001fc4000f8e00ff */
[----:B------:R-:W-:Y:S01]  /*8c70*/  FADD.FTZ R3, R162, R3 ;  /* 0x00000003a2037221 */ /* 0x000fe20000010000 */
[----:B---3--:R-:W-:Y:S01]  /*8c80*/  F2FP.F16.F32.PACK_AB R162, R172, R162 ;  /* 0x000000a2aca2723e */ /* 0x008fe200000000ff */
[-C--:B------:R-:W-:Y:S01]  /*8c90*/  FMUL.FTZ R75, R75, R173.reuse ;  /* 0x000000ad4b4b7220 */ /* 0x080fe20000410000 */
[----:B------:R-:W-:Y:S02]  /*8ca0*/  @!P2 IMAD R158, R158, 0x40, R17 ;  /* 0x000000409e9ea824 */ /* 0x000fe400078e0211 */
[----:B------:R-:W-:Y:S01]  /*8cb0*/  FADD.FTZ R3, R172, R3 ;  /* 0x00000003ac037221 */ /* 0x000fe20000010000 */
[----:B------:R-:W-:Y:S01]  /*8cc0*/  FMUL.FTZ R78, R78, R173 ;  /* 0x000000ad4e4e7220 */ /* 0x000fe20000410000 */
[----:B------:R-:W-:Y:S01]  /*8cd0*/  MUFU.EX2 R4, R163 ;  /* 0x000000a300047308 */ /* 0x000fe20000000800 */
[----:B-1----:R-:W-:Y:S01]  /*8ce0*/  FADD.FTZ R156, R155, R156 ;  /* 0x0000009c9b9c7221 */ /* 0x002fe20000010000 */
[----:B------:R-:W-:Y:S01]  /*8cf0*/  @!P2 LEA R158, R158, UR41, 0x2 ;  /* 0x000000299e9eac11 */ /* 0x000fe2000f8e10ff */
[----:B------:R-:W-:Y:S01]  /*8d00*/  FADD.FTZ R3, R174, R3 ;  /* 0x00000003ae037221 */ /* 0x000fe20000010000 */
[C---:B------:R-:W-:Y:S01]  /*8d10*/  F2FP.F16.F32.PACK_AB R155, R159.reuse, R155 ;  /* 0x0000009b9f9b723e */ /* 0x040fe200000000ff */
[----:B------:R-:W-:Y:S01]  /*8d20*/  FADD.FTZ R12, R159, R156 ;  /* 0x0000009c9f0c7221 */ /* 0x000fe20000010000 */
[----:B------:R-:W-:Y:S01]  /*8d30*/  F2FP.F16.F32.PACK_AB R156, R14, R13 ;  /* 0x0000000d0e9c723e */ /* 0x000fe200000000ff */
[----:B------:R-:W-:Y:S01]  /*8d40*/  @!P2 STS [R158+0x38400], R10 ;  /* 0x0384000a9e00a388 */ /* 0x000fe20000000800 */
[----:B------:R-:W0:Y:S01]  /*8d50*/  MUFU.EX2 R175, R165 ;  /* 0x000000a500af7308 */ /* 0x000e220000000800 */
[----:B------:R-:W-:Y:S01]  /*8d60*/  FADD.FTZ R3, R177, R3 ;  /* 0x00000003b1037221 */ /* 0x000fe20000010000 */
[-C--:B------:R-:W-:Y:S01]  /*8d70*/  FMUL.FTZ R79, R79, R173.reuse ;  /* 0x000000ad4f4f7220 */ /* 0x080fe20000410000 */
[----:B------:R1:W-:Y:S01]  /*8d80*/  @!P2 STS [R158+0x38420], R173 ;  /* 0x038420ad9e00a388 */ /* 0x0003e20000000800 */
[-C--:B------:R-:W-:Y:S01]  /*8d90*/  FMUL.FTZ R82, R82, R173.reuse ;  /* 0x000000ad52527220 */ /* 0x080fe20000410000 */
[----:B------:R-:W-:Y:S01]  /*8da0*/  FADD.FTZ R3, R161, R3 ;  /* 0x00000003a1037221 */ /* 0x000fe20000010000 */
[-C--:B------:R-:W-:Y:S01]  /*8db0*/  FMUL.FTZ R83, R83, R173.reuse ;  /* 0x000000ad53537220 */ /* 0x080fe20000410000 */
[----:B------:R-:W-:Y:S01]  /*8dc0*/  BAR.SYNC.DEFER_BLOCKING 0xf, 0x100 ;  /* 0x03c4000000007b1d */ /* 0x000fe20000010000 */
[-C--:B------:R-:W-:Y:S01]  /*8dd0*/  FMUL.FTZ R86, R86, R173.reuse ;  /* 0x000000ad56567220 */ /* 0x080fe20000410000 */
[----:B------:R-:W-:Y:S01]  /*8de0*/  FADD.FTZ R3, R157, R3 ;  /* 0x000000039d037221 */ /* 0x000fe20000010000 */
[-C--:B------:R-:W-:Y:S01]  /*8df0*/  FMUL.FTZ R87, R87, R173.reuse ;  /* 0x000000ad57577220 */ /* 0x080fe20000410000 */
[-C--:B------:R-:W-:Y:S01]  /*8e00*/  FMUL.FTZ R90, R90, R173.reuse ;  /* 0x000000ad5a5a7220 */ /* 0x080fe20000410000 */
[----:B------:R-:W-:Y:S01]  /*8e10*/  FMUL.FTZ R91, R91, R173 ;  /* 0x000000ad5b5b7220 */ /* 0x000fe20000410000 */
[----:B------:R-:W-:Y:S01]  /*8e20*/  MUFU.EX2 R11, R11 ;  /* 0x0000000b000b7308 */ /* 0x000fe20000000800 */
[----:B-1----:R-:W-:Y:S01]  /*8e30*/  F2FP.F16.F32.PACK_AB R158, R20, R15 ;  /* 0x0000000f149e723e */ /* 0x002fe200000000ff */
[-C--:B------:R-:W-:Y:S01]  /*8e40*/  FMUL.FTZ R94, R94, R173.reuse ;  /* 0x000000ad5e5e7220 */ /* 0x080fe20000410000 */
[----:B------:R-:W-:Y:S01]  /*8e50*/  FMUL.FTZ R95, R95, R173 ;  /* 0x000000ad5f5f7220 */ /* 0x000fe20000410000 */
[----:B0-----:R-:W-:Y:S01]  /*8e60*/  F2FP.F16.F32.PACK_AB R159, R176, R175 ;  /* 0x000000afb09f723e */ /* 0x001fe200000000ff */
        /* <DEDUP_REMOVED lines=10> */
[----:B------:R-:W-:Y:S01]  /*8f10*/  FMUL.FTZ R115, R115, R173 ;  /* 0x000000ad73737220 */ /* 0x000fe20000410000 */
[----:B------:R-:W-:Y:S01]  /*8f20*/  MUFU.EX2 R13, R167 ;  /* 0x000000a7000d7308 */ /* 0x000fe20000000800 */
[----:B0-----:R-:W-:Y:S01]  /*8f30*/  F2FP.F16.F32.PACK_AB R166, R157, R161 ;  /* 0x000000a19da6723e */ /* 0x001fe200000000ff */
[----:B------:R-:W-:Y:S01]  /*8f40*/  FMUL.FTZ R118, R118, R173 ;  /* 0x000000ad76767220 */ /* 0x000fe20000410000 */
[----:B------:R-:W-:Y:S01]  /*8f50*/  F2FP.F16.F32.PACK_AB R157, R4, R9 ;  /* 0x00000009049d723e */ /* 0x000fe200000000ff */
[-C--:B------:R-:W-:Y:S01]  /*8f60*/  FMUL.FTZ R119, R119, R173.reuse ;  /* 0x000000ad77777220 */ /* 0x080fe20000410000 */
[-C--:B------:R-:W-:Y:S01]  /*8f70*/  FMUL.FTZ R122, R122, R173.reuse ;  /* 0x000000ad7a7a7220 */ /* 0x080fe20000410000 */
[-C--:B------:R-:W-:Y:S01]  /*8f80*/  FMUL.FTZ R123, R123, R173.reuse ;  /* 0x000000ad7b7b7220 */ /* 0x080fe20000410000 */
[----:B------:R-:W-:Y:S01]  /*8f90*/  FMUL.FTZ R126, R126, R173 ;  /* 0x000000ad7e7e7220 */ /* 0x000fe20000410000 */
[----:B------:R-:W0:Y:S01]  /*8fa0*/  MUFU.EX2 R168, R168 ;  /* 0x000000a800a87308 */ /* 0x000e220000000800 */
[----:B-1----:R-:W-:Y:S01]  /*8fb0*/  F2FP.F16.F32.PACK_AB R161, R178, R11 ;  /* 0x0000000bb2a1723e */ /* 0x002fe200000000ff */
        /* <DEDUP_REMOVED lines=13> */
[----:B------:R-:W-:Y:S01]  /*9090*/  FMUL.FTZ R151, R151, R173 ;  /* 0x000000ad97977220 */ /* 0x000fe20000410000 */
[----:B------:R-:W1:Y:S01]  /*90a0*/  MUFU.EX2 R170, R170 ;  /* 0x000000aa00aa7308 */ /* 0x000e620000000800 */
[----:B0-----:R-:W-:Y:S01]  /*90b0*/  F2FP.F16.F32.PACK_AB R163, R168, R13 ;  /* 0x0000000da8a3723e */ /* 0x001fe200000000ff */
[----:B------:R0:W-:Y:S01]  /*90c0*/  STSM.16.M88.4 [R184+0x36400], R152 ;  /* 0x03640098b8007844 */ /* 0x0001e20000000200 */
[----:B------:R-:W-:-:S03]  /*90d0*/  FADD.FTZ R12, R9, R12 ;  /* 0x0000000c090c7221 */ /* 0x000fc60000010000 */
[----:B------:R0:W-:Y:S01]  /*90e0*/  STSM.16.M88.4 [R185], R156 ;  /* 0x0000009cb9007844 */ /* 0x0001e20000000200 */
[----:B------:R-:W-:Y:S01]  /*90f0*/  FADD.FTZ R12, R4, R12 ;  /* 0x0000000c040c7221 */ /* 0x000fe20000010000 */
[----:B------:R-:W-:Y:S02]  /*9100*/  MUFU.EX2 R171, R171 ;  /* 0x000000ab00ab7308 */ /* 0x000fe40000000800 */
[----:B------:R0:W-:Y:S01]  /*9110*/  STSM.16.M88.4 [R187], R160 ;  /* 0x000000a0bb007844 */ /* 0x0001e20000000200 */
[----:B------:R-:W-:-:S04]  /*9120*/  FADD.FTZ R12, R175, R12 ;  /* 0x0000000caf0c7221 */ /* 0x000fc80000010000 */
[----:B------:R-:W-:Y:S01]  /*9130*/  FADD.FTZ R12, R176, R12 ;  /* 0x0000000cb00c7221 */ /* 0x000fe20000010000 */
[----:B------:R-:W2:Y:S01]  /*9140*/  MUFU.EX2 R8, R8 ;  /* 0x0000000800087308 */ /* 0x000ea20000000800 */
[----:B-1----:R-:W-:Y:S02]  /*9150*/  F2FP.F16.F32.PACK_AB R165, R170, R169 ;  /* 0x000000a9aaa5723e */ /* 0x002fe400000000ff */
[----:B------:R-:W-:-:S04]  /*9160*/  FADD.FTZ R12, R11, R12 ;  /* 0x0000000c0b0c7221 */ /* 0x000fc80000010000 */
[----:B------:R-:W-:-:S04]  /*9170*/  FADD.FTZ R12, R178, R12 ;  /* 0x0000000cb20c7221 */ /* 0x000fc80000010000 */
[----:B------:R-:W-:-:S04]  /*9180*/  FADD.FTZ R12, R13, R12 ;  /* 0x0000000c0d0c7221 */ /* 0x000fc80000010000 */
[----:B------:R-:W-:Y:S01]  /*9190*/  FADD.FTZ R12, R168, R12 ;  /* 0x0000000ca80c7221 */ /* 0x000fe20000010000 */
[----:B--2---:R-:W-:-:S03]  /*91a0*/  F2FP.F16.F32.PACK_AB R167, R8, R171 ;  /* 0x000000ab08a7723e */ /* 0x004fc600000000ff */
[----:B------:R-:W-:Y:S02]  /*91b0*/  FADD.FTZ R169, R169, R12 ;  /* 0x0000000ca9a97221 */ /* 0x000fe40000010000 */
[----:B------:R0:W-:Y:S01]  /*91c0*/  STSM.16.M88.4 [R186], R164 ;  /* 0x000000a4ba007844 */ /* 0x0001e20000000200 */
[----:B------:R-:W-:Y:S01]  /*91d0*/  WARPGROUP.ARRIVE ;  /* 0x00000000000079c5 */ /* 0x000fe20000000000 */
[----:B------:R-:W-:-:S04]  /*91e0*/  FADD.FTZ R170, R170, R169 ;  /* 0x000000a9aaaa7221 */ /* 0x000fc80000010000 */
[----:B------:R-:W-:Y:S01]  /*91f0*/  FADD.FTZ R171, R171, R170 ;  /* 0x000000aaabab7221 */ /* 0x000fe20000010000 */
[----:B------:R-:W-:Y:S01]  /*9200*/  HGMMA.64x256x16.F32 R24, R152, gdesc[UR8].tnspB, R24, gsb0 ;  /* 0x43e0000898187df0 */ /* 0x000fe20008000818 */
[----:B------:R-:W-:Y:S02]  /*9210*/  UMOV UR11, 0x40000040 ;  /* 0x40000040000b7882 */ /* 0x000fe40000000000 */
[----:B------:R-:W-:Y:S01]  /*9220*/  FADD.FTZ R4, R8, R171 ;  /* 0x000000ab08047221 */ /* 0x000fe20000010000 */
[----:B------:R-:W-:Y:S02]  /*9230*/  WARPGROUP.DEPBAR.LE gsb0, 0x0 ;  /* 0x00008000000079c5 */ /* 0x000fe40000010000 */
[----:B------:R-:W-:-:S15]  /*9240*/  WARPGROUP.ARRIVE ;  /* 0x00000000000079c5 */ /* 0x000fde0000000000 */
[----:B------:R-:W-:-:S07]  /*9250*/  NOP ;  /* 0x0000000000007918 */ /* 0x000fce0000000000 */
        /* <DEDUP_REMOVED lines=18> */
[----:B-1----:R-:W1:Y:S02]  /*9380*/  FENCE.VIEW.ASYNC.S ;  /* 0x00000000000073c6 */ /* 0x002e640000000000 */
[----:B-1----:R-:W-:Y:S01]  /*9390*/  NOP ;  /* 0x0000000000007918 */ /* 0x002fe20000000000 */
[----:B------:R-:W-:Y:S06]  /*93a0*/  BAR.ARV 0xe, 0x100 ;  /* 0x0384000000007b1d */ /* 0x000fec0000002000 */
[----:B0-----:R-:W-:Y:S05]  /*93b0*/  @!P0 BRA `(.L_x_1029) ;  /* 0x0000000000048947 */ /* 0x001fea0003800000 */
[----:B------:R-:W-:Y:S01]  /*93c0*/  BPT.TRAP 0x1 ;  /* 0x000000040000795c */ /* 0x000fe20000300000 */
.L_x_1029:
[----:B------:R-:W-:Y:S01]  /*93d0*/  UIADD3 UR5, UR5, 0x38860, URZ ;  /* 0x0003886005057890 */ /* 0x000fe2000fffe03f */
[----:B------:R-:W-:Y:S01]  /*93e0*/  IMAD.MOV.U32 R8, RZ, RZ, R7 ;  /* 0x000000ffff087224 */ /* 0x000fe200078e0007 */
[----:B------:R-:W-:Y:S01]  /*93f0*/  UMOV UR7, UR36 ;  /* 0x0000002400077c82 */ /* 0x000fe20008000000 */
[----:B------:R-:W-:Y:S01]  /*9400*/  IMAD.MOV.U32 R9, RZ, RZ, R6 ;  /* 0x000000ffff097224 */ /* 0x000fe200078e0006 */
[----:B------:R-:W-:-:S09]  /*9410*/  UPRMT UR5, UR40, 0x654, UR5 ;  /* 0x0000065428057896 */ /* 0x000fd20008000005 */
[----:B------:R-:W-:Y:S01]  /*9420*/  SYNCS.ARRIVE.TRANS64.RED.A1T0 RZ, [UR5], RZ ;  /* 0x000000ffffff79a7 */ /* 0x000fe20008100405 */
[----:B------:R-:W-:Y:S05]  /*9430*/  @P1 BRA `(.L_x_1030) ;  /* 0xffffffd000881947 */ /* 0x000fea000383ffff */
.L_x_1019:
[----:B------:R-:W0:Y:S01]  /*9440*/  SHFL.BFLY PT, R0, R3, 0x2, 0x1f ;  /* 0x0c401f0003007f89 */ /* 0x000e2200000e0000 */
[----:B------:R-:W-:Y:S01]  /*9450*/  IMAD.MOV.U32 R152, RZ, RZ, -0x800000 ;  /* 0xff800000ff987424 */ /* 0x000fe200078e00ff */
[----:B------:R-:W-:Y:S02]  /*9460*/  UIADD3 UR37, UR37, 0x1, URZ ;  /* 0x0000000125257890 */ /* 0x000fe4000fffe03f */
[----:B------:R-:W1:Y:S01]  /*9470*/  SHFL.BFLY PT, R5, R4, 0x2, 0x1f ;  /* 0x0c401f0004057f89 */ /* 0x000e6200000e0000 */
[----:B------:R-:W-:Y:S08]  /*9480*/  BAR.ARV 0x8, 0x100 ;  /* 0x0204000000007b1d */ /* 0x000ff00000002000 */
[----:B------:R-:W-:Y:S01]  /*9490*/  BAR.SYNC.DEFER_BLOCKING 0xf, 0x100 ;  /* 0x03c4000000007b1d */ /* 0x000fe20000010000 */
[----:B0-----:R-:W-:Y:S01]  /*94a0*/  FADD.FTZ R9, R0, R3 ;  /* 0x0000000300097221 */ /* 0x001fe20000010000 */
[----:B------:R-:W-:-:S02]  /*94b0*/  IMAD.MOV.U32 R3, RZ, RZ, -0x800000 ;  /* 0xff800000ff037424 */ /* 0x000fc400078e00ff */
[----:B-1----:R-:W-:Y:S02]  /*94c0*/  FADD.FTZ R10, R5, R4 ;  /* 0x00000004050a7221 */ /* 0x002fe40000010000 */
[----:B------:R-:W0:Y:S01]  /*94d0*/  SHFL.BFLY PT, R0, R9, 0x1, 0x1f ;  /* 0x0c201f0009007f89 */ /* 0x000e2200000e0000 */
[----:B------:R-:W-:-:S03]  /*94e0*/  IMAD.MOV.U32 R4, RZ, RZ, RZ ;  /* 0x000000ffff047224 */ /* 0x000fc600078e00ff */
[----:B------:R-:W1:Y:S01]  /*94f0*/  SHFL.BFLY PT, R11, R10, 0x1, 0x1f ;  /* 0x0c201f000a0b7f89 */ /* 0x000e6200000e0000 */
[----:B0-----:R-:W-:Y:S01]  /*9500*/  FADD.FTZ R5, R9, R0 ;  /* 0x0000000009057221 */ /* 0x001fe20000010000 */
[----:B------:R-:W-:Y:S02]  /*9510*/  IMAD.U32 R9, RZ, RZ, UR18 ;  /* 0x00000012ff097e24 */ /* 0x000fe4000f8e00ff */
[----:B-1----:R-:W-:Y:S02]  /*9520*/  FADD.FTZ R8, R10, R11 ;  /* 0x0000000b0a087221 */ /* 0x002fe40000010000 */
[----:B------:R-:W-:Y:S01]  /*9530*/  FSETP.NE.FTZ.AND P0, PT, R5, RZ, PT ;  /* 0x000000ff0500720b */ /* 0x000fe20003f15000 */
[----:B------:R-:W-:Y:S02]  /*9540*/  IMAD.U32 R11, RZ, RZ, UR18 ;  /* 0x00000012ff0b7e24 */ /* 0x000fe4000f8e00ff */
[----:B------:R-:W-:-:S10]  /*9550*/  FSETP.NE.FTZ.AND P1, PT, R8, RZ, PT ;  /* 0x000000ff0800720b */ /* 0x000fd40003f35000 */
[----:B------:R-:W0:Y:S01]  /*9560*/  @P0 MUFU.LG2 R12, R5 ;  /* 0x00000005000c0308 */ /* 0x000e220000000c00 */
[----:B------:R-:W-:Y:S02]  /*9570*/  @P0 FMUL.FTZ R11, R11, 0.69314718246459960938 ;  /* 0x3f3172180b0b0820 */ /* 0x000fe40000410000 */
[----:B------:R-:W-:-:S05]  /*9580*/  @P1 FMUL.FTZ R9, R9, 0.69314718246459960938 ;  /* 0x3f31721809091820 */ /* 0x000fca0000410000 */
[----:B------:R-:W1:Y:S08]  /*9590*/  @P1 MUFU.LG2 R0, R8 ;  /* 0x0000000800001308 */ /* 0x000e700000000c00 */
[----:B------:R-:W2:Y:S01]  /*95a0*/  @P0 MUFU.RCP R4, R5 ;  /* 0x0000000500040308 */ /* 0x000ea20000001000 */
[----:B0-----:R-:W-:-:S04]  /*95b0*/  @P0 FMUL.FTZ R12, R12, 0.69314718246459960938 ;  /* 0x3f3172180c0c0820 */ /* 0x001fc80000410000 */
[----:B------:R-:W-:Y:S01]  /*95c0*/  @P0 FFMA.FTZ R3, R11, R6, R12 ;  /* 0x000000060b030223 */ /* 0x000fe2000001000c */
[----:B------:R-:W-:Y:S01]  /*95d0*/  ISETP.NE.AND P0, PT, R19, RZ, PT ;  /* 0x000000ff1300720c */ /* 0x000fe20003f05270 */
[----:B------:R-:W-:Y:S01]  /*95e0*/  IMAD.U32 R6, RZ, RZ, UR36 ;  /* 0x00000024ff067e24 */ /* 0x000fe2000f8e00ff */
[----:B------:R-:W-:Y:S01]  /*95f0*/  UIADD3 UR36, UR36, 0x1, URZ ;  /* 0x0000000124247890 */ /* 0x000fe2000fffe03f */
[----:B-1----:R-:W-:-:S03]  /*9600*/  @P1 FMUL.FTZ R0, R0, 0.69314718246459960938 ;  /* 0x3f31721800001820 */ /* 0x002fc60000410000 */
[----:B------:R-:W-:Y:S01]  /*9610*/  UISETP.NE.AND UP0, UPT, UR36, 0x2, UPT ;  /* 0x000000022400788c */ /* 0x000fe2000bf05270 */
[----:B------:R-:W-:Y:S01]  /*9620*/  @P1 FFMA.FTZ R152, R9, R7, R0 ;  /* 0x0000000709981223 */ /* 0x000fe20000010000 */
[----:B------:R-:W-:Y:S02]  /*9630*/  IMAD.MOV.U32 R0, RZ, RZ, RZ ;  /* 0x000000ffff007224 */ /* 0x000fe400078e00ff */
[----:B------:R-:W-:Y:S01]  /*9640*/  USEL UR4, URZ, 0x1, UP0 ;  /* 0x000000013f047887 */ /* 0x000fe20008000000 */
[-C--:B--2---:R-:W-:Y:S01]  /*9650*/  FMUL.FTZ R24, R24, R4.reuse ;  /* 0x0000000418187220 */ /* 0x084fe20000410000 */
[-C--:B------:R-:W-:Y:S01]  /*9660*/  FMUL.FTZ R25, R25, R4.reuse ;  /* 0x0000000419197220 */ /* 0x080fe20000410000 */
[----:B------:R-:W-:Y:S01]  /*9670*/  @!P0 IMAD R6, R6, 0x40, R17 ;  /* 0x0000004006068824 */ /* 0x000fe200078e0211 */
[----:B------:R-:W0:Y:S01]  /*9680*/  @P1 MUFU.RCP R0, R8 ;  /* 0x0000000800001308 */ /* 0x000e220000001000 */
[-C--:B------:R-:W-:Y:S01]  /*9690*/  FMUL.FTZ R28, R28, R4.reuse ;  /* 0x000000041c1c7220 */ /* 0x080fe20000410000 */
[-C--:B------:R-:W-:Y:S01]  /*96a0*/  FMUL.FTZ R29, R29, R4.reuse ;  /* 0x000000041d1d7220 */ /* 0x080fe20000410000 */
[-C--:B------:R-:W-:Y:S01]  /*96b0*/  FMUL.FTZ R32, R32, R4.reuse ;  /* 0x0000000420207220 */ /* 0x080fe20000410000 */
[----:B------:R-:W-:Y:S01]  /*96c0*/  @!P0 LEA R7, R6, UR41, 0x2 ;  /* 0x0000002906078c11 */ /* 0x000fe2000f8e10ff */
[-C--:B------:R-:W-:Y:S01]  /*96d0*/  FMUL.FTZ R33, R33, R4.reuse ;  /* 0x0000000421217220 */ /* 0x080fe20000410000 */
        /* <DEDUP_REMOVED lines=11> */
[----:B0-----:R1:W-:Y:S01]  /*9790*/  @!P0 STS [R7+0x38420], R0 ;  /* 0x0384200007008388 */ /* 0x0013e20000000800 */
        /* <DEDUP_REMOVED lines=113> */
[----:B------:R-:W-:Y:S01]  /*9eb0*/  LOP3.LUT R2, R2, UR4, RZ, 0x3c, !PT ;  /* 0x0000000402027c12 */ /* 0x000fe2000f8e3cff */
[----:B------:R-:W-:Y:S01]  /*9ec0*/  USEL UR36, UR36, URZ, UP0 ;  /* 0x0000003f24247287 */ /* 0x000fe20008000000 */
[----:B-1----:R-:W-:Y:S11]  /*9ed0*/  BAR.ARV 0xe, 0x100 ;  /* 0x0384000000007b1d */ /* 0x002ff60000002000 */
.L_x_1000:
[----:B------:R-:W0:Y:S08]  /*9ee0*/  S2UR UR40, SR_CgaCtaId ;  /* 0x00000000002879c3 */ /* 0x000e300000008800 */
[----:B------:R-:W-:Y:S06]  /*9ef0*/  BAR.SYNC.DEFER_BLOCKING 0x5, 0x180 ;  /* 0x0146000000007b1d */ /* 0x000fec0000010000 */
[----:B------:R-:W-:Y:S01]  /*9f00*/  UMOV UR41, 0x400 ;  /* 0x0000040000297882 */ /* 0x000fe20000000000 */
[----:B------:R-:W-:Y:S01]  /*9f10*/  BSSY B0, `(.L_x_1031) ;  /* 0x000048a000007945 */ /* 0x000fe20003800000 */
[----:B0-----:R-:W-:-:S09]  /*9f20*/  ULEA UR41, UR40, UR41, 0x18 ;  /* 0x0000002928297291 */ /* 0x001fd2000f8ec03f */
[----:B------:R-:W0:Y:S02]  /*9f30*/  LDS.128 R4, [UR41+0x388d0] ;  /* 0x0388d029ff047984 */ /* 0x000e240008000c00 */
[----:B0-----:R-:W-:Y:S02]  /*9f40*/  R2UR UR4, R5 ;  /* 0x00000000050472ca */ /* 0x001fe400000e0000 */
[----:B------:R-:W-:Y:S01]  /*9f50*/  R2UR UR5, R7 ;  /* 0x00000000070572ca */ /* 0x000fe200000e0000 */
[----:B------:R-:W-:Y:S06]  /*9f60*/  BAR.ARV 0x4, 0x180 ;  /* 0x0106000000007b1d */ /* 0x000fec0000002000 */
[----:B------:R-:W-:Y:S08]  /*9f70*/  @P0 BRA `(.L_x_1032) ;  /* 0x0000003800440947 */ /* 0x000ff00003800000 */
[----:B------:R-:W2:Y:S01]  /*9f80*/  LDL R0, [R1+0x30] ;  /* 0x0000300001007983 */ /* 0x000ea20000100800 */
[----:B------:R-:W0:Y:S01]  /*9f90*/  S2UR UR8, SR_SWINHI ;  /* 0x00000000000879c3 */ /* 0x000e220000002f00 */
[----:B------:R-:W-:Y:S01]  /*9fa0*/  F2FP.F16.F32.PACK_AB R23, R71, R70 ;  /* 0x000000464717723e */ /* 0x000fe200000000ff */
[----:B------:R-:W-:Y:S01]  /*9fb0*/  UMOV UR6, UR41 ;  /* 0x0000002900067c82 */ /* 0x000fe20008000000 */
[----:B0-----:R-:W-:Y:S01]  /*9fc0*/  UMOV UR7, UR8 ;  /* 0x0000000800077c82 */ /* 0x001fe20008000000 */
[----:B------:R-:W-:Y:S02]  /*9fd0*/  IMAD.U32 R4, RZ, RZ, UR6 ;  /* 0x00000006ff047e24 */ /* 0x000fe4000f8e00ff */
[----:B------:R-:W-:Y:S01]  /*9fe0*/  IMAD.U32 R5, RZ, RZ, UR7 ;  /* 0x00000007ff057e24 */ /* 0x000fe2000f8e00ff */
[----:B------:R-:W-:Y:S01]  /*9ff0*/  ULDC.64 UR6, c[0x0][0xd08] ;  /* 0x0003420000067ab9 */ /* 0x000fe20000000a00 */
[----:B------:R-:W-:Y:S01]  /*a000*/  BAR.SYNC.DEFER_BLOCKING 0x1, 0x100 ;  /* 0x0044000000007b1d */ /* 0x000fe20000010000 */
[----:B--2---:R-:W-:-:S03]  /*a010*/  IMAD.WIDE R20, R0, 0x2, R4 ;  /* 0x0000000200147825 */ /* 0x004fc600078e0204 */
[C---:B------:R-:W-:Y:S02]  /*a020*/  IADD3 R9, P6, R20.reuse, 0x6060, RZ ;  /* 0x0000606014097810 */ /* 0x040fe40007fde0ff */
[C---:B------:R-:W-:Y:S02]  /*a030*/  IADD3 R12, P1, R20.reuse, 0x6020, RZ ;  /* 0x00006020140c7810 */ /* 0x040fe40007f3e0ff */
[----:B------:R-:W-:Y:S02]  /*a040*/  LOP3.LUT R8, R9, 0x380, RZ, 0xc0, !PT ;  /* 0x0000038009087812 */ /* 0x000fe400078ec0ff */
[----:B------:R-:W-:Y:S02]  /*a050*/  IADD3 R10, P0, R20, 0x6040, RZ ;  /* 0x00006040140a7810 */ /* 0x000fe40007f1e0ff */
[----:B------:R-:W-:Y:S02]  /*a060*/  SHF.R.U64 R8, R8, 0x3, RZ ;  /* 0x0000000308087819 */ /* 0x000fe400000012ff */
[----:B------:R-:W-:-:S02]  /*a070*/  LOP3.LUT R13, R12, 0x380, RZ, 0xc0, !PT ;  /* 0x000003800c0d7812 */ /* 0x000fc400078ec0ff */
[----:B------:R-:W-:Y:S01]  /*a080*/  LOP3.LUT R8, R8, R9, RZ, 0x3c, !PT ;  /* 0x0000000908087212 */ /* 0x000fe200078e3cff */
[----:B------:R-:W-:Y:S01]  /*a090*/  IMAD.X R9, RZ, RZ, R21, P6 ;  /* 0x000000ffff097224 */ /* 0x000fe200030e0615 */
[----:B------:R-:W-:Y:S02]  /*a0a0*/  LOP3.LUT R11, R10, 0x380, RZ, 0xc0, !PT ;  /* 0x000003800a0b7812 */ /* 0x000fe400078ec0ff */
[----:B------:R-:W-:Y:S02]  /*a0b0*/  LOP3.LUT R0, R20, 0x380, RZ, 0xc0, !PT ;  /* 0x0000038014007812 */ /* 0x000fe400078ec0ff */
[----:B------:R-:W-:Y:S02]  /*a0c0*/  SHF.R.U64 R13, R13, 0x3, RZ ;  /* 0x000000030d0d7819 */ /* 0x000fe400000012ff */
[----:B------:R-:W-:Y:S02]  /*a0d0*/  SHF.R.U64 R11, R11, 0x3, RZ ;  /* 0x000000030b0b7819 */ /* 0x000fe400000012ff */
[----:B------:R-:W-:-:S02]  /*a0e0*/  SHF.R.U64 R0, R0, 0x3, RZ ;  /* 0x0000000300007819 */ /* 0x000fc400000012ff */
[----:B------:R-:W-:Y:S01]  /*a0f0*/  LOP3.LUT R12, R13, R12, RZ, 0x3c, !PT ;  /* 0x0000000c0d0c7212 */ /* 0x000fe200078e3cff */
[--C-:B------:R-:W-:Y:S01]  /*a100*/  IMAD.X R13, RZ, RZ, R21.reuse, P1 ;  /* 0x000000ffff0d7224 */ /* 0x100fe200008e0615 */
[----:B------:R-:W-:Y:S01]  /*a110*/  MOV R165, R8 ;  /* 0x0000000800a57202 */ /* 0x000fe20000000f00 */
[--C-:B------:R-:W-:Y:S01]  /*a120*/  IMAD.MOV.U32 R9, RZ, RZ, R21.reuse ;  /* 0x000000ffff097224 */ /* 0x100fe200078e0015 */
[----:B------:R-:W-:Y:S01]  /*a130*/  LOP3.LUT R10, R11, R10, RZ, 0x3c, !PT ;  /* 0x0000000a0b0a7212 */ /* 0x000fe200078e3cff */
[----:B------:R-:W-:Y:S01]  /*a140*/  IMAD.X R11, RZ, RZ, R21, P0 ;  /* 0x000000ffff0b7224 */ /* 0x000fe200000e0615 */
[----:B------:R-:W-:Y:S02]  /*a150*/  LOP3.LUT R8, R0, R20, RZ, 0x3c, !PT ;  /* 0x0000001400087212 */ /* 0x000fe400078e3cff */
[----:B------:R-:W-:Y:S02]  /*a160*/  IADD3 R162, P0, R20, 0x2060, RZ ;  /* 0x0000206014a27810 */ /* 0x000fe40007f1e0ff */
[----:B------:R-:W-:-:S02]  /*a170*/  MOV R153, R12 ;  /* 0x0000000c00997202 */ /* 0x000fc40000000f00 */
[----:B------:R-:W-:Y:S02]  /*a180*/  MOV R12, R8 ;  /* 0x00000008000c7202 */ /* 0x000fe40000000f00 */
[----:B------:R-:W0:Y:S01]  /*a190*/  LDC R9, c[0x0][0xbd4] ;  /* 0x0002f500ff097b82 */ /* 0x000e220000000800 */
[----:B------:R-:W-:Y:S02]  /*a1a0*/  LOP3.LUT R163, R162, 0x380, RZ, 0xc0, !PT ;  /* 0x00000380a2a37812 */ /* 0x000fe400078ec0ff */
[----:B------:R-:W-:Y:S02]  /*a1b0*/  ISETP.NE.AND P1, PT, R22, RZ, PT ;  /* 0x000000ff1600720c */ /* 0x000fe40003f25270 */
[----:B------:R-:W-:Y:S02]  /*a1c0*/  SHF.R.U64 R163, R163, 0x3, RZ ;  /* 0x00000003a3a37819 */ /* 0x000fe400000012ff */
[C---:B------:R-:W-:Y:S02]  /*a1d0*/  IADD3 R154, P3, R20.reuse, 0x4060, RZ ;  /* 0x00004060149a7810 */ /* 0x040fe40007f7e0ff */
[----:B------:R-:W-:Y:S01]  /*a1e0*/  LOP3.LUT R162, R163, R162, RZ, 0x3c, !PT ;  /* 0x000000a2a3a27212 */ /* 0x000fe200078e3cff */
[----:B------:R-:W-:Y:S01]  /*a1f0*/  IMAD.X R163, RZ, RZ, R21, P0 ;  /* 0x000000ffffa37224 */ /* 0x000fe200000e0615 */
[----:B------:R-:W-:-:S02]  /*a200*/  IADD3 R8, P0, R20, 0x2040, RZ ;  /* 0x0000204014087810 */ /* 0x000fc40007f1e0ff */
[----:B------:R-:W-:Y:S02]  /*a210*/  LOP3.LUT R155, R154, 0x380, RZ, 0xc0, !PT ;  /* 0x000003809a9b7812 */ /* 0x000fe400078ec0ff */
[----:B------:R-:W-:Y:S02]  /*a220*/  LOP3.LUT R0, R8, 0x380, RZ, 0xc0, !PT ;  /* 0x0000038008007812 */ /* 0x000fe400078ec0ff */
[----:B------:R-:W-:Y:S02]  /*a230*/  SHF.R.U64 R155, R155, 0x3, RZ ;  /* 0x000000039b9b7819 */ /* 0x000fe400000012ff */
[----:B------:R-:W-:Y:S02]  /*a240*/  SHF.R.U64 R0, R0, 0x3, RZ ;  /* 0x0000000300007819 */ /* 0x000fe400000012ff */
[----:B------:R-:W-:Y:S01]  /*a250*/  LOP3.LUT R154, R155, R154, RZ, 0x3c, !PT ;  /* 0x0000009a9b9a7212 */ /* 0x000fe200078e3cff */
[----:B------:R-:W-:Y:S01]  /*a260*/  IMAD.X R155, RZ, RZ, R21, P3 ;  /* 0x000000ffff9b7224 */ /* 0x000fe200018e0615 */
[----:B------:R-:W-:-:S02]  /*a270*/  LOP3.LUT R8, R0, R8, RZ, 0x3c, !PT ;  /* 0x0000000800087212 */ /* 0x000fc400078e3cff */
[----:B0-----:R-:W-:Y:S01]  /*a280*/  SEL R0, R22, R9, P1 ;  /* 0x0000000916007207 */ /* 0x001fe20000800000 */
[----:B------:R-:W-:Y:S01]  /*a290*/  IMAD.X R9, RZ, RZ, R21, P0 ;  /* 0x000000ffff097224 */ /* 0x000fe200000e0615 */
[----:B------:R-:W-:Y:S02]  /*a2a0*/  MOV R154, R154 ;  /* 0x0000009a009a7202 */ /* 0x000fe40000000f00 */
[----:B------:R-:W-:Y:S02]  /*a2b0*/  MOV R164, R10 ;  /* 0x0000000a00a47202 */ /* 0x000fe40000000f00 */
[----:B------:R-:W-:Y:S02]  /*a2c0*/  MOV R18, R8 ;  /* 0x0000000800127202 */ /* 0x000fe40000000f00 */
[----:B------:R-:W-:Y:S02]  /*a2d0*/  IADD3 R8, P0, R20, 0x2020, RZ ;  /* 0x0000202014087810 */ /* 0x000fe40007f1e0ff */
[----:B------:R-:W-:-:S02]  /*a2e0*/  F2FP.F16.F32.PACK_AB R10, R29, R28 ;  /* 0x0000001c1d0a723e */ /* 0x000fc400000000ff */
[----:B------:R-:W-:Y:S02]  /*a2f0*/  LOP3.LUT R9, R8, 0x380, RZ, 0xc0, !PT ;  /* 0x0000038008097812 */ /* 0x000fe400078ec0ff */
[----:B------:R-:W-:Y:S02]  /*a300*/  F2FP.F16.F32.PACK_AB R11, R31, R30 ;  /* 0x0000001e1f0b723e */ /* 0x000fe400000000ff */
[----:B------:R-:W-:Y:S02]  /*a310*/  SHF.R.U64 R9, R9, 0x3, RZ ;  /* 0x0000000309097819 */ /* 0x000fe400000012ff */
[----:B------:R-:W-:Y:S02]  /*a320*/  IADD3 R14, P2, R20, 0x6000, RZ ;  /* 0x00006000140e7810 */ /* 0x000fe40007f5e0ff */
[----:B------:R-:W-:Y:S01]  /*a330*/  LOP3.LUT R8, R9, R8, RZ, 0x3c, !PT ;  /* 0x0000000809087212 */ /* 0x000fe200078e3cff */
[----:B------:R-:W-:Y:S01]  /*a340*/  IMAD.X R9, RZ, RZ, R21, P0 ;  /* 0x000000ffff097224 */ /* 0x000fe200000e0615 */
[----:B------:R-:W-:-:S02]  /*a350*/  LOP3.LUT R15, R14, 0x380, RZ, 0xc0, !PT ;  /* 0x000003800e0f7812 */ /* 0x000fc400078ec0ff */
[----:B------:R-:W-:Y:S02]  /*a360*/  F2FP.F16.F32.PACK_AB R13, R35, R34 ;  /* 0x00000022230d723e */ /* 0x000fe400000000ff */
[----:B------:R-:W-:Y:S02]  /*a370*/  MOV R155, R8 ;  /* 0x00000008009b7202 */ /* 0x000fe40000000f00 */
[----:B------:R-:W-:Y:S02]  /*a380*/  F2FP.F16.F32.PACK_AB R8, R25, R24 ;  /* 0x000000181908723e */ /* 0x000fe400000000ff */
[----:B------:R-:W-:Y:S02]  /*a390*/  F2FP.F16.F32.PACK_AB R9, R27, R26 ;  /* 0x0000001a1b09723e */ /* 0x000fe400000000ff */
[----:B------:R-:W-:Y:S02]  /*a3a0*/  SHF.R.U64 R15, R15, 0x3, RZ ;  /* 0x000000030f0f7819 */ /* 0x000fe400000012ff */
[C---:B------:R-:W-:Y:S01]  /*a3b0*/  IADD3 R156, P4, R20.reuse, 0x4040, RZ ;  /* 0x00004040149c7810 */ /* 0x040fe20007f9e0ff */
[----:B------:R0:W-:Y:S01]  /*a3c0*/  STSM.16.M88.4 [R12], R8 ;  /* 0x000000080c007844 */ /* 0x0001e20000000200 */
[----:B------:R-:W-:Y:S01]  /*a3d0*/  LOP3.LUT R14, R15, R14, RZ, 0x3c, !PT ;  /* 0x0000000e0f0e7212 */ /* 0x000fe200078e3cff */
[----:B------:R-:W-:Y:S01]  /*a3e0*/  IMAD.X R15, RZ, RZ, R21, P2 ;  /* 0x000000ffff0f7224 */ /* 0x000fe200010e0615 */
[----:B------:R-:W-:-:S02]  /*a3f0*/  IADD3 R158, P5, R20, 0x4020, RZ ;  /* 0x00004020149e7810 */ /* 0x000fc40007fbe0ff */
[----:B------:R-:W-:Y:S02]  /*a400*/  IADD3 R160, P6, R20, 0x4000, RZ ;  /* 0x0000400014a07810 */ /* 0x000fe40007fde0ff */
[----:B------:R-:W-:Y:S02]  /*a410*/  MOV R7, R14 ;  /* 0x0000000e00077202 */ /* 0x000fe40000000f00 */
[----:B------:R-:W-:Y:S02]  /*a420*/  F2FP.F16.F32.PACK_AB R14, R37, R36 ;  /* 0x00000024250e723e */ /* 0x000fe400000000ff */
[----:B------:R-:W-:Y:S02]  /*a430*/  F2FP.F16.F32.PACK_AB R15, R39, R38 ;  /* 0x00000026270f723e */ /* 0x000fe400000000ff */
[----:B------:R-:W-:Y:S02]  /*a440*/  LOP3.LUT R157, R156, 0x380, RZ, 0xc0, !PT ;  /* 0x000003809c9d7812 */ /* 0x000fe400078ec0ff */
[----:B------:R-:W-:-:S02]  /*a450*/  LOP3.LUT R159, R158, 0x380, RZ, 0xc0, !PT ;  /* 0x000003809e9f7812 */ /* 0x000fc400078ec0ff */
[----:B0-----:R-:W-:Y:S02]  /*a460*/  IADD3 R8, P0, R20, 0x20, RZ ;  /* 0x0000002014087810 */ /* 0x001fe40007f1e0ff */
[----:B------:R-:W-:Y:S02]  /*a470*/  F2FP.F16.F32.PACK_AB R12, R33, R32 ;  /* 0x00000020210c723e */ /* 0x000fe400000000ff */
[----:B------:R-:W-:Y:S02]  /*a480*/  LOP3.LUT R9, R8, 0x380, RZ, 0xc0, !PT ;  /* 0x0000038008097812 */ /* 0x000fe400078ec0ff */
[----:B------:R-:W-:Y:S02]  /*a490*/  F2FP.F16.F32.PACK_AB R10, R45, R44 ;  /* 0x0000002c2d0a723e */ /* 0x000fe400000000ff */
[----:B------:R-:W-:Y:S02]  /*a4a0*/  SHF.R.U64 R9, R9, 0x3, RZ ;  /* 0x0000000309097819 */ /* 0x000fe400000012ff */
[----:B------:R-:W-:-:S02]  /*a4b0*/  F2FP.F16.F32.PACK_AB R11, R47, R46 ;  /* 0x0000002e2f0b723e */ /* 0x000fc400000000ff */
[----:B------:R-:W-:Y:S01]  /*a4c0*/  LOP3.LUT R8, R9, R8, RZ, 0x3c, !PT ;  /* 0x0000000809087212 */ /* 0x000fe200078e3cff */
[--C-:B------:R-:W-:Y:S01]  /*a4d0*/  IMAD.X R9, RZ, RZ, R21.reuse, P0 ;  /* 0x000000ffff097224 */ /* 0x100fe200000e0615 */
[----:B------:R-:W-:Y:S02]  /*a4e0*/  LOP3.LUT R161, R160, 0x380, RZ, 0xc0, !PT ;  /* 0x00000380a0a17812 */ /* 0x000fe400078ec0ff */
[----:B------:R-:W-:Y:S02]  /*a4f0*/  SHF.R.U64 R157, R157, 0x3, RZ ;  /* 0x000000039d9d7819 */ /* 0x000fe400000012ff */
[----:B------:R-:W-:Y:S02]  /*a500*/  MOV R8, R8 ;  /* 0x0000000800087202 */ /* 0x000fe40000000f00 */
[----:B------:R-:W-:Y:S02]  /*a510*/  SHF.R.U64 R159, R159, 0x3, RZ ;  /* 0x000000039f9f7819 */ /* 0x000fe400000012ff */
[----:B------:R-:W-:Y:S01]  /*a520*/  SHF.R.U64 R161, R161, 0x3, RZ ;  /* 0x00000003a1a17819 */ /* 0x000fe200000012ff */
[----:B------:R0:W-:Y:S01]  /*a530*/  STSM.16.M88.4 [R8], R12 ;  /* 0x0000000c08007844 */ /* 0x0001e20000000200 */
[----:B------:R-:W-:Y:S01]  /*a540*/  LOP3.LUT R156, R157, R156, RZ, 0x3c, !PT ;  /* 0x0000009c9d9c7212 */ /* 0x000fe200078e3cff */
[--C-:B------:R-:W-:Y:S01]  /*a550*/  IMAD.X R157, RZ, RZ, R21.reuse, P4 ;  /* 0x000000ffff9d7224 */ /* 0x100fe200020e0615 */
[----:B------:R-:W-:Y:S01]  /*a560*/  LOP3.LUT R158, R159, R158, RZ, 0x3c, !PT ;  /* 0x0000009e9f9e7212 */ /* 0x000fe200078e3cff */
[--C-:B------:R-:W-:Y:S01]  /*a570*/  IMAD.X R159, RZ, RZ, R21.reuse, P5 ;  /* 0x000000ffff9f7224 */ /* 0x100fe200028e0615 */
[----:B------:R-:W-:Y:S01]  /*a580*/  LOP3.LUT R160, R161, R160, RZ, 0x3c, !PT ;  /* 0x000000a0a1a07212 */ /* 0x000fe200078e3cff */
[----:B------:R-:W-:Y:S01]  /*a590*/  IMAD.X R161, RZ, RZ, R21, P6 ;  /* 0x000000ffffa17224 */ /* 0x000fe200030e0615 */
[----:B------:R-:W-:-:S02]  /*a5a0*/  MOV R162, R162 ;  /* 0x000000a200a27202 */ /* 0x000fc40000000f00 */
[----:B------:R-:W-:Y:S02]  /*a5b0*/  MOV R158, R158 ;  /* 0x0000009e009e7202 */ /* 0x000fe40000000f00 */
[----:B------:R-:W-:Y:S02]  /*a5c0*/  MOV R160, R160 ;  /* 0x000000a000a07202 */ /* 0x000fe40000000f00 */
[----:B------:R-:W-:Y:S02]  /*a5d0*/  MOV R156, R156 ;  /* 0x0000009c009c7202 */ /* 0x000fe40000000f00 */
[----:B0-----:R-:W-:Y:S02]  /*a5e0*/  IADD3 R8, P0, R20, 0x40, RZ ;  /* 0x0000004014087810 */ /* 0x001fe40007f1e0ff */
[----:B------:R-:W-:Y:S02]  /*a5f0*/  F2FP.F16.F32.PACK_AB R13, R59, R58 ;  /* 0x0000003a3b0d723e */ /* 0x000fe400000000ff */
[----:B------:R-:W-:-:S02]  /*a600*/  LOP3.LUT R9, R8, 0x380, RZ, 0xc0, !PT ;  /* 0x0000038008097812 */ /* 0x000fc400078ec0ff */
[----:B------:R-:W-:Y:S02]  /*a610*/  F2FP.F16.F32.PACK_AB R14, R61, R60 ;  /* 0x0000003c3d0e723e */ /* 0x000fe400000000ff */
[----:B------:R-:W-:Y:S02]  /*a620*/  SHF.R.U64 R9, R9, 0x3, RZ ;  /* 0x0000000309097819 */ /* 0x000fe400000012ff */
[----:B------:R-:W-:Y:S02]  /*a630*/  F2FP.F16.F32.PACK_AB R15, R63, R62 ;  /* 0x0000003e3f0f723e */ /* 0x000fe400000000ff */
[----:B------:R-:W-:Y:S01]  /*a640*/  LOP3.LUT R8, R9, R8, RZ, 0x3c, !PT ;  /* 0x0000000809087212 */ /* 0x000fe200078e3cff */
[----:B------:R-:W-:-:S05]  /*a650*/  IMAD.X R9, RZ, RZ, R21, P0 ;  /* 0x000000ffff097224 */ /* 0x000fca00000e0615 */
[----:B------:R-:W-:Y:S02]  /*a660*/  MOV R12, R8 ;  /* 0x00000008000c7202 */ /* 0x000fe40000000f00 */
[----:B------:R-:W-:Y:S02]  /*a670*/  F2FP.F16.F32.PACK_AB R8, R41, R40 ;  /* 0x000000282908723e */ /* 0x000fe400000000ff */
[----:B------:R-:W-:-:S05]  /*a680*/  F2FP.F16.F32.PACK_AB R9, R43, R42 ;  /* 0x0000002a2b09723e */ /* 0x000fca00000000ff */
[----:B------:R0:W-:Y:S02]  /*a690*/  STSM.16.M88.4 [R12], R8 ;  /* 0x000000080c007844 */ /* 0x0001e40000000200 */
[C---:B0-----:R-:W-:Y:S02]  /*a6a0*/  IADD3 R8, P0, R20.reuse, 0x2000, RZ ;  /* 0x0000200014087810 */ /* 0x041fe40007f1e0ff */
[----:B------:R-:W-:Y:S02]  /*a6b0*/  IADD3 R10, P1, R20, 0x60, RZ ;  /* 0x00000060140a7810 */ /* 0x000fe40007f3e0ff */
[----:B------:R-:W-:Y:S02]  /*a6c0*/  LOP3.LUT R9, R8, 0x380, RZ, 0xc0, !PT ;  /* 0x0000038008097812 */ /* 0x000fe400078ec0ff */
[----:B------:R-:W-:Y:S02]  /*a6d0*/  F2FP.F16.F32.PACK_AB R11, R55, R54 ;  /* 0x00000036370b723e */ /* 0x000fe400000000ff */
[----:B------:R-:W-:-:S02]  /*a6e0*/  SHF.R.U64 R9, R9, 0x3, RZ ;  /* 0x0000000309097819 */ /* 0x000fc400000012ff */
[----:B------:R-:W-:Y:S02]  /*a6f0*/  F2FP.F16.F32.PACK_AB R12, R57, R56 ;  /* 0x00000038390c723e */ /* 0x000fe400000000ff */
[----:B------:R-:W-:Y:S01]  /*a700*/  LOP3.LUT R8, R9, R8, RZ, 0x3c, !PT ;  /* 0x0000000809087212 */ /* 0x000fe200078e3cff */
[--C-:B------:R-:W-:Y:S01]  /*a710*/  IMAD.X R9, RZ, RZ, R21.reuse, P0 ;  /* 0x000000ffff097224 */ /* 0x100fe200000e0615 */
[----:B------:R-:W-:Y:S01]  /*a720*/  ISETP.NE.U32.AND P0, PT, RZ, UR6, PT ;  /* 0x00000006ff007c0c */ /* 0x000fe2000bf05070 */
[----:B------:R-:W-:-:S03]  /*a730*/  IMAD.X R21, RZ, RZ, R21, P1 ;  /* 0x000000ffff157224 */ /* 0x000fc600008e0615 */
[----:B------:R-:W-:Y:S02]  /*a740*/  MOV R22, R8 ;  /* 0x0000000800167202 */ /* 0x000fe40000000f00 */
[----:B------:R-:W-:Y:S02]  /*a750*/  LOP3.LUT R8, R10, 0x380, RZ, 0xc0, !PT ;  /* 0x000003800a087812 */ /* 0x000fe400078ec0ff */
[----:B------:R-:W-:Y:S02]  /*a760*/  F2FP.F16.F32.PACK_AB R9, R51, R50 ;  /* 0x000000323309723e */ /* 0x000fe400000000ff */
[----:B------:R-:W-:Y:S02]  /*a770*/  SHF.R.U64 R8, R8, 0x3, RZ ;  /* 0x0000000308087819 */ /* 0x000fe400000012ff */
[----:B------:R-:W-:Y:S02]  /*a780*/  ISETP.NE.AND.EX P0, PT, RZ, UR7, PT, P0 ;  /* 0x00000007ff007c0c */ /* 0x000fe4000bf05300 */
[----:B------:R-:W-:-:S02]  /*a790*/  LOP3.LUT R20, R8, R10, RZ, 0x3c, !PT ;  /* 0x0000000a08147212 */ /* 0x000fc400078e3cff */
[----:B------:R-:W-:Y:S02]  /*a7a0*/  F2FP.F16.F32.PACK_AB R8, R49, R48 ;  /* 0x000000303108723e */ /* 0x000fe400000000ff */
[----:B------:R-:W-:Y:S02]  /*a7b0*/  MOV R20, R20 ;  /* 0x0000001400147202 */ /* 0x000fe40000000f00 */
[----:B------:R-:W-:Y:S02]  /*a7c0*/  F2FP.F16.F32.PACK_AB R10, R53, R52 ;  /* 0x00000034350a723e */ /* 0x000fe400000000ff */
[----:B------:R-:W-:-:S03]  /*a7d0*/  F2FP.F16.F32.PACK_AB R21, R67, R66 ;  /* 0x000000424315723e */ /* 0x000fc600000000ff */
[----:B------:R0:W-:Y:S04]  /*a7e0*/  STSM.16.M88.4 [R20], R8 ;  /* 0x0000000814007844 */ /* 0x0001e80000000200 */
[----:B------:R1:W-:Y:S01]  /*a7f0*/  STSM.16.M88.4 [R22], R12 ;  /* 0x0000000c16007844 */ /* 0x0003e20000000200 */
[----:B0-----:R-:W-:Y:S02]  /*a800*/  F2FP.F16.F32.PACK_AB R20, R65, R64 ;  /* 0x000000404114723e */ /* 0x001fe400000000ff */
[----:B------:R-:W-:Y:S02]  /*a810*/  F2FP.F16.F32.PACK_AB R8, R73, R72 ;  /* 0x000000484908723e */ /* 0x000fe400000000ff */
[----:B-1----:R-:W-:Y:S02]  /*a820*/  F2FP.F16.F32.PACK_AB R22, R69, R68 ;  /* 0x000000444516723e */ /* 0x002fe400000000ff */
[----:B------:R-:W-:-:S02]  /*a830*/  F2FP.F16.F32.PACK_AB R9, R75, R74 ;  /* 0x0000004a4b09723e */ /* 0x000fc400000000ff */
[----:B------:R-:W-:Y:S01]  /*a840*/  F2FP.F16.F32.PACK_AB R10, R77, R76 ;  /* 0x0000004c4d0a723e */ /* 0x000fe200000000ff */
[----:B------:R0:W-:Y:S01]  /*a850*/  STSM.16.M88.4 [R155], R20 ;  /* 0x000000149b007844 */ /* 0x0001e20000000200 */
[----:B------:R-:W-:Y:S02]  /*a860*/  F2FP.F16.F32.PACK_AB R11, R79, R78 ;  /* 0x0000004e4f0b723e */ /* 0x000fe400000000ff */
[----:B------:R-:W-:Y:S02]  /*a870*/  F2FP.F16.F32.PACK_AB R12, R81, R80 ;  /* 0x00000050510c723e */ /* 0x000fe400000000ff */
[----:B------:R-:W-:Y:S01]  /*a880*/  F2FP.F16.F32.PACK_AB R13, R83, R82 ;  /* 0x00000052530d723e */ /* 0x000fe200000000ff */
[----:B------:R1:W-:Y:S01]  /*a890*/  STSM.16.M88.4 [R18], R8 ;  /* 0x0000000812007844 */ /* 0x0003e20000000200 */
[----:B------:R-:W-:Y:S02]  /*a8a0*/  F2FP.F16.F32.PACK_AB R14, R85, R84 ;  /* 0x00000054550e723e */ /* 0x000fe400000000ff */
[----:B------:R-:W-:-:S05]  /*a8b0*/  F2FP.F16.F32.PACK_AB R15, R87, R86 ;  /* 0x00000056570f723e */ /* 0x000fca00000000ff */
[----:B------:R2:W-:Y:S01]  /*a8c0*/  STSM.16.M88.4 [R162], R12 ;  /* 0x0000000ca2007844 */ /* 0x0005e20000000200 */
[----:B0-----:R-:W-:Y:S02]  /*a8d0*/  F2FP.F16.F32.PACK_AB R20, R89, R88 ;  /* 0x000000585914723e */ /* 0x001fe400000000ff */
[----:B------:R-:W-:Y:S02]  /*a8e0*/  F2FP.F16.F32.PACK_AB R21, R91, R90 ;  /* 0x0000005a5b15723e */ /* 0x000fe400000000ff */
[----:B------:R-:W-:Y:S02]  /*a8f0*/  F2FP.F16.F32.PACK_AB R22, R93, R92 ;  /* 0x0000005c5d16723e */ /* 0x000fe400000000ff */
[----:B------:R-:W-:Y:S02]  /*a900*/  F2FP.F16.F32.PACK_AB R23, R95, R94 ;  /* 0x0000005e5f17723e */ /* 0x000fe400000000ff */
[----:B-1----:R-:W-:Y:S02]  /*a910*/  F2FP.F16.F32.PACK_AB R8, R97, R96 ;  /* 0x000000606108723e */ /* 0x002fe400000000ff */
[----:B------:R-:W-:Y:S01]  /*a920*/  F2FP.F16.F32.PACK_AB R9, R99, R98 ;  /* 0x000000626309723e */ /* 0x000fe200000000ff */
[----:B------:R0:W-:Y:S01]  /*a930*/  STSM.16.M88.4 [R160], R20 ;  /* 0x00000014a0007844 */ /* 0x0001e20000000200 */
[----:B------:R-:W-:-:S02]  /*a940*/  F2FP.F16.F32.PACK_AB R10, R101, R100 ;  /* 0x00000064650a723e */ /* 0x000fc400000000ff */
[----:B------:R-:W-:Y:S02]  /*a950*/  F2FP.F16.F32.PACK_AB R11, R103, R102 ;  /* 0x00000066670b723e */ /* 0x000fe400000000ff */
[----:B--2---:R-:W-:Y:S02]  /*a960*/  F2FP.F16.F32.PACK_AB R12, R105, R104 ;  /* 0x00000068690c723e */ /* 0x004fe400000000ff */
[----:B------:R-:W-:Y:S01]  /*a970*/  F2FP.F16.F32.PACK_AB R13, R107, R106 ;  /* 0x0000006a6b0d723e */ /* 0x000fe200000000ff */
[----:B------:R1:W-:Y:S01]  /*a980*/  STSM.16.M88.4 [R158], R8 ;  /* 0x000000089e007844 */ /* 0x0003e20000000200 */
[----:B------:R-:W-:Y:S02]  /*a990*/  F2FP.F16.F32.PACK_AB R14, R109, R108 ;  /* 0x0000006c6d0e723e */ /* 0x000fe400000000ff */
[----:B------:R-:W-:Y:S02]  /*a9a0*/  F2FP.F16.F32.PACK_AB R15, R111, R110 ;  /* 0x0000006e6f0f723e */ /* 0x000fe400000000ff */
[----:B0-----:R-:W-:-:S03]  /*a9b0*/  F2FP.F16.F32.PACK_AB R20, R113, R112 ;  /* 0x000000707114723e */ /* 0x001fc600000000ff */
[----:B------:R0:W-:Y:S01]  /*a9c0*/  STSM.16.M88.4 [R156], R12 ;  /* 0x0000000c9c007844 */ /* 0x0001e20000000200 */
        /* <DEDUP_REMOVED lines=8> */
[----:B0-----:R-:W-:Y:S02]  /*aa50*/  F2FP.F16.F32.PACK_AB R12, R129, R128 ;  /* 0x00000080810c723e */ /* 0x001fe400000000ff */
[----:B------:R-:W-:Y:S01]  /*aa60*/  F2FP.F16.F32.PACK_AB R13, R131, R130 ;  /* 0x00000082830d723e */ /* 0x000fe200000000ff */
[----:B------:R0:W-:Y:S01]  /*aa70*/  STSM.16.M88.4 [R7], R8 ;  /* 0x0000000807007844 */ /* 0x0001e20000000200 */
[----:B------:R-:W-:Y:S02]  /*aa80*/  F2FP.F16.F32.PACK_AB R14, R133, R132 ;  /* 0x00000084850e723e */ /* 0x000fe400000000ff */
[----:B------:R-:W-:Y:S02]  /*aa90*/  F2FP.F16.F32.PACK_AB R15, R135, R134 ;  /* 0x00000086870f723e */ /* 0x000fe400000000ff */
[----:B-1----:R-:W-:-:S03]  /*aaa0*/  F2FP.F16.F32.PACK_AB R20, R137, R136 ;  /* 0x000000888914723e */ /* 0x002fc600000000ff */
[----:B------:R1:W-:Y:S01]  /*aab0*/  STSM.16.M88.4 [R153], R12 ;  /* 0x0000000c99007844 */ /* 0x0003e20000000200 */
[----:B------:R-:W-:Y:S02]  /*aac0*/  F2FP.F16.F32.PACK_AB R21, R139, R138 ;  /* 0x0000008a8b15723e */ /* 0x000fe400000000ff */
[----:B------:R-:W-:Y:S02]  /*aad0*/  F2FP.F16.F32.PACK_AB R22, R141, R140 ;  /* 0x0000008c8d16723e */ /* 0x000fe400000000ff */
[----:B------:R-:W-:Y:S02]  /*aae0*/  F2FP.F16.F32.PACK_AB R23, R143, R142 ;  /* 0x0000008e8f17723e */ /* 0x000fe400000000ff */
[----:B0-----:R-:W-:Y:S02]  /*aaf0*/  F2FP.F16.F32.PACK_AB R8, R145, R144 ;  /* 0x000000909108723e */ /* 0x001fe400000000ff */
[----:B------:R-:W-:Y:S01]  /*ab00*/  F2FP.F16.F32.PACK_AB R9, R147, R146 ;  /* 0x000000929309723e */ /* 0x000fe200000000ff */
[----:B------:R-:W-:Y:S01]  /*ab10*/  STSM.16.M88.4 [R164], R20 ;  /* 0x00000014a4007844 */ /* 0x000fe20000000200 */
[----:B------:R-:W-:-:S02]  /*ab20*/  F2FP.F16.F32.PACK_AB R10, R149, R148 ;  /* 0x00000094950a723e */ /* 0x000fc400000000ff */
[----:B------:R-:W-:Y:S01]  /*ab30*/  F2FP.F16.F32.PACK_AB R11, R151, R150 ;  /* 0x00000096970b723e */ /* 0x000fe200000000ff */
[C---:B-1----:R-:W-:Y:S01]  /*ab40*/  IMAD.SHL.U32 R13, R188.reuse, 0x4, RZ ;  /* 0x00000004bc0d7824 */ /* 0x042fe200078e00ff */
[----:B------:R-:W-:-:S03]  /*ab50*/  SHF.L.U64.HI R7, R188, 0x2, R218 ;  /* 0x00000002bc077819 */ /* 0x000fc600000102da */
[----:B------:R0:W-:Y:S02]  /*ab60*/  STSM.16.M88.4 [R165], R8 ;  /* 0x00000008a5007844 */ /* 0x0001e40000000200 */
[----:B0-----:R-:W0:Y:S08]  /*ab70*/  LDC.64 R10, c[0x0][0xd00] ;  /* 0x00034000ff0a7b82 */ /* 0x001e300000000a00 */
[----:B------:R-:W-:Y:S01]  /*ab80*/  BAR.SYNC.DEFER_BLOCKING 0x1, 0x100 ;  /* 0x0044000000007b1d */ /* 0x000fe20000010000 */
[----:B------:R-:W-:-:S04]  /*ab90*/  @P0 IADD3 R8, P2, R13, UR6, RZ ;  /* 0x000000060d080c10 */ /* 0x000fc8000ff5e0ff */
[----:B------:R-:W-:Y:S02]  /*aba0*/  @P0 IADD3.X R9, R7, UR7, RZ, P2, !PT ;  /* 0x0000000707090c10 */ /* 0x000fe400097fe4ff */
[----:B0-----:R-:W-:-:S04]  /*abb0*/  ISETP.NE.U32.AND P1, PT, R10, RZ, PT ;  /* 0x000000ff0a00720c */ /* 0x001fc80003f25070 */
[----:B------:R0:W2:Y:S01]  /*abc0*/  @P0 LDG.E R9, desc[UR44][R8.64] ;  /* 0x0000002c08090981 */ /* 0x0000a2000c1e1900 */
[----:B------:R-:W-:Y:S02]  /*abd0*/  IADD3 R12, P2, R13, R10, RZ ;  /* 0x0000000a0d0c7210 */ /* 0x000fe40007f5e0ff */
[----:B------:R-:W-:-:S03]  /*abe0*/  ISETP.NE.AND.EX P1, PT, R11, RZ, PT, P1 ;  /* 0x000000ff0b00720c */ /* 0x000fc60003f25310 */
[----:B------:R-:W-:Y:S02]  /*abf0*/  IMAD.X R13, R7, 0x1, R11, P2 ;  /* 0x00000001070d7824 */ /* 0x000fe400010e060b */
[----:B0-----:R-:W-:-:S08]  /*ac00*/  IMAD.MOV.U32 R8, RZ, RZ, RZ ;  /* 0x000000ffff087224 */ /* 0x001fd000078e00ff */
[----:B------:R0:W5:Y:S01]  /*ac10*/  @P1 LDG.E R8, desc[UR44][R12.64] ;  /* 0x0000002c0c081981 */ /* 0x000162000c1e1900 */
[----:B------:R-:W-:Y:S01]  /*ac20*/  ULDC UR6, c[0x0][0xb88] ;  /* 0x0002e20000067ab9 */ /* 0x000fe20000000800 */
[----:B--2---:R-:W-:Y:S01]  /*ac30*/  @P0 R2UR UR6, R9 ;  /* 0x00000000090602ca */ /* 0x004fe200000e0000 */
[----:B0-----:R-:W-:-:S14]  /*ac40*/  @P0 BRA `(.L_x_1033) ;  /* 0x0000000000180947 */ /* 0x001fdc0003800000 */
[----:B------:R-:W-:Y:S05]  /*ac50*/  @!P1 BRA `(.L_x_1033) ;  /* 0x0000000000149947 */ /* 0x000fea0003800000 */
[----:B------:R-:W2:Y:S04]  /*ac60*/  LDG.E R7, desc[UR44][R12.64] ;  /* 0x0000002c0c077981 */ /* 0x000ea8000c1e1900 */
[----:B------:R-:W3:Y:S01]  /*ac70*/  LDG.E R9, desc[UR44][R12.64+0x4] ;  /* 0x0000042c0c097981 */ /* 0x000ee2000c1e1900 */
[----:B--2---:R-:W-:Y:S02]  /*ac80*/  R2UR UR7, R7 ;  /* 0x00000000070772ca */ /* 0x004fe400000e0000 */
[----:B---3--:R-:W-:-:S13]  /*ac90*/  R2UR UR6, R9 ;  /* 0x00000000090672ca */ /* 0x008fda00000e0000 */
[----:B------:R-:W-:-:S12]  /*aca0*/  UIADD3 UR6, -UR7, UR6, URZ ;  /* 0x0000000607067290 */ /* 0x000fd8000fffe13f */
.L_x_1033:
[----:B------:R-:W0:Y:S02]  /*acb0*/  SHFL.IDX PT, R7, R228, RZ, 0x1f ;  /* 0x00001fffe4077589 */ /* 0x000e2400000e0000 */
[----:B0-----:R-:W-:Y:S02]  /*acc0*/  ISETP.NE.AND P0, PT, R7, RZ, PT ;  /* 0x000000ff0700720c */ /* 0x001fe40003f05270 */
[----:B-----5:R-:W-:-:S11]  /*acd0*/  SHF.R.S32.HI R7, RZ, 0x1f, R8 ;  /* 0x0000001fff077819 */ /* 0x020fd60000011408 */
[----:B------:R-:W-:Y:S05]  /*ace0*/  @P0 BRA `(.L_x_1034) ;  /* 0x0000000400040947 */ /* 0x000fea0003800000 */
[----:B------:R-:W2:Y:S04]  /*acf0*/  LDL R23, [R1+0x28] ;  /* 0x0000280001177983 */ /* 0x000ea80000100800 */
[----:B------:R-:W3:Y:S04]  /*ad00*/  LDL R155, [R1+0x2c] ;  /* 0x00002c00019b7983 */ /* 0x000ee80000100800 */
[----:B------:R-:W4:Y:S01]  /*ad10*/  LDL R154, [R1+0x4] ;  /* 0x00000400019a7983 */ /* 0x000f220000100800 */
[----:B------:R-:W-:Y:S01]  /*ad20*/  IMAD.MOV.U32 R9, RZ, RZ, 0xab8 ;  /* 0x00000ab8ff097424 */ /* 0x000fe200078e00ff */
[----:B------:R-:W-:Y:S01]  /*ad30*/  ISETP.GT.AND P1, PT, R0, 0x1, PT ;  /* 0x000000010000780c */ /* 0x000fe20003f24270 */
[----:B------:R-:W0:Y:S01]  /*ad40*/  LDC R153, c[0x0][0xce8] ;  /* 0x00033a00ff997b82 */ /* 0x000e220000000800 */
[----:B------:R-:W-:Y:S01]  /*ad50*/  ISETP.NE.U32.AND P0, PT, R10, RZ, PT ;  /* 0x000000ff0a00720c */ /* 0x000fe20003f05070 */
[----:B------:R-:W-:Y:S01]  /*ad60*/  IMAD.U32 R22, RZ, RZ, UR42 ;  /* 0x0000002aff167e24 */ /* 0x000fe2000f8e00ff */
[----:B------:R-:W-:-:S02]  /*ad70*/  SEL R9, R9, 0xa78, P1 ;  /* 0x00000a7809097807 */ /* 0x000fc40000800000 */
[----:B------:R-:W-:-:S03]  /*ad80*/  ISETP.NE.AND.EX P0, PT, R11, RZ, PT, P0 ;  /* 0x000000ff0b00720c */ /* 0x000fc60003f05300 */
[----:B------:R-:W1:Y:S01]  /*ad90*/  LDC.64 R12, c[0x0][R9+0x220] ;  /* 0x00008800090c7b82 */ /* 0x000e620000000a00 */
[----:B------:R-:W-:Y:S02]  /*ada0*/  SEL R20, R188, RZ, !P0 ;  /* 0x000000ffbc147207 */ /* 0x000fe40004000000 */
[----:B------:R-:W-:-:S05]  /*adb0*/  SEL R18, R218, RZ, !P0 ;  /* 0x000000ffda127207 */ /* 0x000fca0004000000 */
[----:B------:R-:W5:Y:S01]  /*adc0*/  LDC.64 R14, c[0x0][R9+0x218] ;  /* 0x00008600090e7b82 */ /* 0x000f620000000a00 */
[----:B0-----:R-:W-:Y:S01]  /*add0*/  ISETP.NE.AND P0, PT, R153, 0x1, PT ;  /* 0x000000019900780c */ /* 0x001fe20003f05270 */
[----:B-1----:R-:W-:-:S04]  /*ade0*/  IMAD R13, R13, R20, RZ ;  /* 0x000000140d0d7224 */ /* 0x002fc800078e02ff */
[C---:B------:R-:W-:Y:S02]  /*adf0*/  IMAD R18, R12.reuse, R18, R13 ;  /* 0x000000120c127224 */ /* 0x040fe400078e020d */
[----:B------:R-:W-:-:S04]  /*ae00*/  IMAD.WIDE.U32 R12, R12, R20, RZ ;  /* 0x000000140c0c7225 */ /* 0x000fc800078e00ff */
[-C--:B-----5:R-:W-:Y:S02]  /*ae10*/  IMAD R20, R15, R189.reuse, RZ ;  /* 0x000000bd0f147224 */ /* 0x0a0fe400078e02ff */
[----:B------:R-:W-:-:S04]  /*ae20*/  IMAD.WIDE.U32 R14, R14, R189, RZ ;  /* 0x000000bd0e0e7225 */ /* 0x000fc800078e00ff */
[----:B------:R-:W-:Y:S01]  /*ae30*/  IMAD.IADD R18, R13, 0x1, R18 ;  /* 0x000000010d127824 */ /* 0x000fe200078e0212 */
[----:B------:R-:W-:Y:S01]  /*ae40*/  IADD3 R21, P2, P3, R12, R14, R8 ;  /* 0x0000000e0c157210 */ /* 0x000fe20007b5e008 */
[----:B------:R-:W0:Y:S01]  /*ae50*/  @P0 LDC R13, c[0x0][0xcec] ;  /* 0x00033b00ff0d0b82 */ /* 0x000e220000000800 */
[----:B------:R-:W-:-:S05]  /*ae60*/  IMAD.IADD R20, R15, 0x1, R20 ;  /* 0x000000010f147824 */ /* 0x000fca00078e0214 */
[----:B------:R-:W-:Y:S02]  /*ae70*/  IADD3.X R18, R18, R20, R7, P2, P3 ;  /* 0x0000001412127210 */ /* 0x000fe400017e6407 */
[----:B------:R-:W1:Y:S01]  /*ae80*/  @P0 LDC R12, c[0x0][0xcf0] ;  /* 0x00033c00ff0c0b82 */ /* 0x000e620000000800 */
[----:B--2---:R-:W-:Y:S01]  /*ae90*/  IMAD R22, R22, 0x40, R23 ;  /* 0x0000004016167824 */ /* 0x004fe200078e0217 */
[----:B------:R-:W-:-:S03]  /*aea0*/  SEL R23, R195, RZ, P1 ;  /* 0x000000ffc3177207 */ /* 0x000fc60000800000 */
[----:B0-----:R-:W-:-:S04]  /*aeb0*/  @P0 IMAD.HI.U32 R13, R22, R13, RZ ;  /* 0x0000000d160d0227 */ /* 0x001fc800078e00ff */
[----:B------:R-:W-:Y:S01]  /*aec0*/  IMAD.MOV.U32 R20, RZ, RZ, R22 ;  /* 0x000000ffff147224 */ /* 0x000fe200078e0016 */
[----:B-1----:R-:W-:Y:S02]  /*aed0*/  @P0 SHF.R.U32.HI R20, RZ, R12, R13 ;  /* 0x0000000cff140219 */ /* 0x002fe4000001160d */
[----:B------:R-:W0:Y:S02]  /*aee0*/  LDC.64 R12, c[0x0][R9+0x228] ;  /* 0x00008a00090c7b82 */ /* 0x000e240000000a00 */
[----:B0-----:R-:W-:-:S04]  /*aef0*/  IMAD.WIDE.U32 R14, R12, R23, RZ ;  /* 0x000000170c0e7225 */ /* 0x001fc800078e00ff */
[----:B------:R-:W-:Y:S01]  /*af00*/  IMAD R12, R13, R23, RZ ;  /* 0x000000170d0c7224 */ /* 0x000fe200078e02ff */
[----:B------:R-:W-:Y:S01]  /*af10*/  IADD3 R14, P0, P2, R20, R21, R14 ;  /* 0x00000015140e7210 */ /* 0x000fe20007a1e00e */
[--C-:B------:R-:W-:Y:S01]  /*af20*/  IMAD.MOV R21, RZ, RZ, -R20.reuse ;  /* 0x000000ffff157224 */ /* 0x100fe200078e0a14 */
[----:B------:R-:W-:Y:S01]  /*af30*/  SHF.R.S32.HI R20, RZ, 0x1f, R20 ;  /* 0x0000001fff147819 */ /* 0x000fe20000011414 */
[----:B------:R-:W-:Y:S02]  /*af40*/  IMAD.IADD R15, R15, 0x1, R12 ;  /* 0x000000010f0f7824 */ /* 0x000fe400078e020c */
[----:B------:R0:W1:Y:S01]  /*af50*/  LDC.64 R12, c[0x0][R9+0x210] ;  /* 0x00008400090c7b82 */ /* 0x0000620000000a00 */
[----:B------:R-:W-:Y:S02]  /*af60*/  IMAD R21, R153, R21, R22 ;  /* 0x0000001599157224 */ /* 0x000fe400078e0216 */
[----:B------:R-:W-:Y:S01]  /*af70*/  IADD3.X R15, R20, R18, R15, P0, P2 ;  /* 0x00000012140f7210 */ /* 0x000fe200007e440f */
[----:B------:R-:W-:-:S02]  /*af80*/  IMAD.U32 R18, RZ, RZ, UR42 ;  /* 0x0000002aff127e24 */ /* 0x000fc4000f8e00ff */
[----:B0-----:R-:W-:Y:S02]  /*af90*/  SHF.R.S32.HI R9, RZ, 0x1f, R21 ;  /* 0x0000001fff097819 */ /* 0x001fe40000011415 */
[----:B------:R-:W-:Y:S02]  /*afa0*/  IMAD R18, R18, 0x40, R17 ;  /* 0x0000004012127824 */ /* 0x000fe400078e0211 */
[-C--:B-1----:R-:W-:Y:S02]  /*afb0*/  IMAD R13, R13, R21.reuse, RZ ;  /* 0x000000150d0d7224 */ /* 0x082fe400078e02ff */
[----:B------:R-:W-:-:S04]  /*afc0*/  IMAD.WIDE.U32 R14, R12, R21, R14 ;  /* 0x000000150c0e7225 */ /* 0x000fc800078e000e */
[----:B------:R-:W-:Y:S02]  /*afd0*/  IMAD R9, R12, R9, R13 ;  /* 0x000000090c097224 */ /* 0x000fe400078e020d */
[----:B------:R-:W0:Y:S02]  /*afe0*/  LDC.64 R12, c[0x0][0xca8] ;  /* 0x00032a00ff0c7b82 */ /* 0x000e240000000a00 */
[----:B------:R-:W-:-:S06]  /*aff0*/  IMAD.IADD R9, R15, 0x1, R9 ;  /* 0x000000010f097824 */ /* 0x000fcc00078e0209 */
[----:B0-----:R-:W0:Y:S08]  /*b000*/  @!P1 LDC R12, c[0x0][0xc50] ;  /* 0x00031400ff0c9b82 */ /* 0x001e300000000800 */
[----:B------:R-:W1:Y:S01]  /*b010*/  @!P1 LDC R13, c[0x0][0xc54] ;  /* 0x00031500ff0d9b82 */ /* 0x000e620000000800 */
[----:B0-----:R-:W-:Y:S01]  /*b020*/  LEA R15, P0, R14, R12, 0x2 ;  /* 0x0000000c0e0f7211 */ /* 0x001fe200078010ff */
[----:B---3--:R-:W-:-:S03]  /*b030*/  IMAD.MOV R12, RZ, RZ, -R155 ;  /* 0x000000ffff0c7224 */ /* 0x008fc600078e0a9b */
[----:B-1----:R-:W-:Y:S02]  /*b040*/  LEA.HI.X R9, R14, R13, R9, 0x2, P0 ;  /* 0x0000000d0e097211 */ /* 0x002fe400000f1409 */
[----:B----4-:R-:W-:Y:S01]  /*b050*/  ISETP.NE.AND P0, PT, R154, R12, PT ;  /* 0x0000000c9a00720c */ /* 0x010fe20003f05270 */
[----:B------:R-:W-:Y:S04]  /*b060*/  SHFL.IDX PT, R14, R15, 0x1, 0x1c1f ;  /* 0x003c1f000f0e7f89 */ /* 0x000fe800000e0000 */
[----:B------:R-:W-:Y:S04]  /*b070*/  SHFL.IDX PT, R12, R15, RZ, 0x1c1f ;  /* 0x001c1fff0f0c7589 */ /* 0x000fe800000e0000 */
[----:B------:R-:W0:Y:S04]  /*b080*/  SHFL.IDX PT, R13, R9, RZ, 0x1c1f ;  /* 0x001c1fff090d7589 */ /* 0x000e2800000e0000 */
[----:B------:R1:W2:Y:S02]  /*b090*/  SHFL.IDX PT, R15, R9, 0x1, 0x1c1f ;  /* 0x003c1f00090f7f89 */ /* 0x0002a400000e0000 */
[----:B-1----:R-:W-:-:S05]  /*b0a0*/  IMAD R9, R153, UR6, RZ ;  /* 0x0000000699097c24 */ /* 0x002fca000f8e02ff */
[C---:B------:R-:W-:Y:S01]  /*b0b0*/  ISETP.GE.OR P1, PT, R18.reuse, R9, P0 ;  /* 0x000000091200720c */ /* 0x040fe20000726670 */
[----:B------:R-:W-:-:S05]  /*b0c0*/  VIADD R18, R18, 0x8 ;  /* 0x0000000812127836 */ /* 0x000fca0000000000 */
[----:B------:R-:W-:-:S07]  /*b0d0*/  ISETP.GE.OR P0, PT, R18, R9, P0 ;  /* 0x000000091200720c */ /* 0x000fce0000706670 */
[----:B0-----:R0:W-:Y:S06]  /*b0e0*/  @!P1 ST.E desc[UR44][R12.64], R3 ;  /* 0x000000030c009985 */ /* 0x0011ec000c10192c */
[----:B--2---:R0:W-:Y:S02]  /*b0f0*/  @!P0 ST.E desc[UR44][R14.64], R152 ;  /* 0x000000980e008985 */ /* 0x0041e4000c10192c */
.L_x_1034:
[----:B------:R-:W-:Y:S02]  /*b100*/  ISETP.GT.AND P1, PT, R0, 0x1, PT ;  /* 0x000000010000780c */ /* 0x000fe40003f24270 */
[----:B------:R-:W-:-:S04]  /*b110*/  ISETP.NE.U32.AND P0, PT, R10, RZ, PT ;  /* 0x000000ff0a00720c */ /* 0x000fc80003f05070 */
[----:B------:R-:W-:-:S04]  /*b120*/  ISETP.NE.AND.EX P0, PT, R11, RZ, PT, P0 ;  /* 0x000000ff0b00720c */ /* 0x000fc80003f05300 */
[----:B------:R-:W-:-:S03]  /*b130*/  SEL R188, R188, RZ, !P0 ;  /* 0x000000ffbcbc7207 */ /* 0x000fc60004000000 */
[----:B------:R-:W-:Y:S06]  /*b140*/  @P1 BRA `(.L_x_1035) ;  /* 0x0000001000481947 */ /* 0x000fec0003800000 */
[----:B------:R-:W1:Y:S01]  /*b150*/  S2R R0, SR_TID.X ;  /* 0x0000000000007919 */ /* 0x000e620000002100 */
[----:B------:R-:W2:Y:S01]  /*b160*/  LDC R18, c[0x0][0xce8] ;  /* 0x00033a00ff127b82 */ /* 0x000ea20000000800 */
[----:B------:R-:W-:Y:S01]  /*b170*/  ULDC.64 UR8, c[0x0][0xba0] ;  /* 0x0002e80000087ab9 */ /* 0x000fe20000000a00 */
[----:B------:R-:W-:Y:S01]  /*b180*/  ULDC UR10, c[0x0][0xbc8] ;  /* 0x0002f200000a7ab9 */ /* 0x000fe20000000800 */
[----:B-1----:R-:W-:-:S05]  /*b190*/  VIADD R0, R0, 0xffffff80 ;  /* 0xffffff8000007836 */ /* 0x002fca0000000000 */
[----:B0-----:R-:W-:-:S04]  /*b1a0*/  SHF.R.S32.HI R3, RZ, 0x1f, R0 ;  /* 0x0000001fff037819 */ /* 0x001fc80000011400 */
[----:B------:R-:W-:-:S04]  /*b1b0*/  LEA.HI R10, R3, R0, RZ, 0x3 ;  /* 0x00000000030a7211 */ /* 0x000fc800078f18ff */
[----:B------:R-:W-:-:S05]  /*b1c0*/  SHF.R.S32.HI R3, RZ, 0x3, R10 ;  /* 0x00000003ff037819 */ /* 0x000fca000001140a */
[----:B------:R-:W-:-:S04]  /*b1d0*/  IMAD R9, R3, 0x40, R16 ;  /* 0x0000004003097824 */ /* 0x000fc800078e0210 */
[----:B------:R-:W-:-:S03]  /*b1e0*/  IMAD.WIDE R4, R9, 0x2, R4 ;  /* 0x0000000209047825 */ /* 0x000fc600078e0204 */
[C---:B------:R-:W-:Y:S02]  /*b1f0*/  IADD3 R21, P3, R4.reuse, 0x1000, RZ ;  /* 0x0000100004157810 */ /* 0x040fe40007f7e0ff */
[----:B------:R-:W-:Y:S02]  /*b200*/  IADD3 R45, P2, R4, 0x7000, RZ ;  /* 0x00007000042d7810 */ /* 0x000fe40007f5e0ff */
[----:B------:R-:W-:Y:S02]  /*b210*/  LOP3.LUT R20, R21, 0x380, RZ, 0xc0, !PT ;  /* 0x0000038015147812 */ /* 0x000fe400078ec0ff */
[----:B------:R-:W-:Y:S02]  /*b220*/  LOP3.LUT R44, R45, 0x380, RZ, 0xc0, !PT ;  /* 0x000003802d2c7812 */ /* 0x000fe400078ec0ff */
[----:B------:R-:W-:Y:S02]  /*b230*/  SHF.R.U64 R20, R20, 0x3, RZ ;  /* 0x0000000314147819 */ /* 0x000fe400000012ff */
[----:B------:R-:W-:-:S02]  /*b240*/  IADD3 R37, P0, R4, 0x5000, RZ ;  /* 0x0000500004257810 */ /* 0x000fc40007f1e0ff */
[----:B------:R-:W-:Y:S02]  /*b250*/  SHF.R.U64 R44, R44, 0x3, RZ ;  /* 0x000000032c2c7819 */ /* 0x000fe400000012ff */
[----:B------:R-:W-:Y:S01]  /*b260*/  LOP3.LUT R20, R20, R21, RZ, 0x3c, !PT ;  /* 0x0000001514147212 */ /* 0x000fe200078e3cff */
[----:B------:R-:W-:Y:S01]  /*b270*/  IMAD.X R21, RZ, RZ, R5, P3 ;  /* 0x000000ffff157224 */ /* 0x000fe200018e0605 */
[C---:B------:R-:W-:Y:S02]  /*b280*/  IADD3 R25, P4, R4.reuse, 0x2000, RZ ;  /* 0x0000200004197810 */ /* 0x040fe40007f9e0ff */
[C---:B------:R-:W-:Y:S02]  /*b290*/  IADD3 R29, P5, R4.reuse, 0x3000, RZ ;  /* 0x00003000041d7810 */ /* 0x040fe40007fbe0ff */
[C---:B------:R-:W-:Y:S01]  /*b2a0*/  IADD3 R33, P6, R4.reuse, 0x4000, RZ ;  /* 0x0000400004217810 */ /* 0x040fe20007fde0ff */
[----:B------:R-:W-:Y:S01]  /*b2b0*/  IMAD R7, R7, UR8, RZ ;  /* 0x0000000807077c24 */ /* 0x000fe2000f8e02ff */
[----:B------:R-:W-:Y:S01]  /*b2c0*/  IADD3 R41, P1, R4, 0x6000, RZ ;  /* 0x0000600004297810 */ /* 0x000fe20007f3e0ff */
[----:B------:R-:W-:Y:S01]  /*b2d0*/  VIADD R152, R16, 0x180 ;  /* 0x0000018010987836 */ /* 0x000fe20000000000 */
[----:B------:R-:W-:Y:S01]  /*b2e0*/  LOP3.LUT R36, R37, 0x380, RZ, 0xc0, !PT ;  /* 0x0000038025247812 */ /* 0x000fe200078ec0ff */
[----:B------:R-:W5:Y:S01]  /*b2f0*/  LD.E.128 R20, desc[UR44][R20.64] ;  /* 0x0000002c14147980 */ /* 0x000f62000c101d00 */
[----:B------:R-:W-:-:S02]  /*b300*/  IADD3 R49, P3, R4, 0x8000, RZ ;  /* 0x0000800004317810 */ /* 0x000fc40007f7e0ff */
[----:B------:R-:W-:Y:S01]  /*b310*/  LOP3.LUT R44, R44, R45, RZ, 0x3c, !PT ;  /* 0x0000002d2c2c7212 */ /* 0x000fe200078e3cff */
[----:B------:R-:W-:Y:S01]  /*b320*/  IMAD.X R45, RZ, RZ, R5, P2 ;  /* 0x000000ffff2d7224 */ /* 0x000fe200010e0605 */
[C---:B------:R-:W-:Y:S02]  /*b330*/  IADD3 R73, P2, R4.reuse, 0xe000, RZ ;  /* 0x0000e00004497810 */ /* 0x040fe40007f5e0ff */
[----:B------:R-:W-:Y:S02]  /*b340*/  LOP3.LUT R24, R25, 0x380, RZ, 0xc0, !PT ;  /* 0x0000038019187812 */ /* 0x000fe400078ec0ff */
[----:B------:R-:W-:Y:S02]  /*b350*/  LOP3.LUT R28, R29, 0x380, RZ, 0xc0, !PT ;  /* 0x000003801d1c7812 */ /* 0x000fe400078ec0ff */
[----:B------:R-:W-:Y:S02]  /*b360*/  LOP3.LUT R32, R33, 0x380, RZ, 0xc0, !PT ;  /* 0x0000038021207812 */ /* 0x000fe400078ec0ff */
[----:B------:R-:W-:Y:S01]  /*b370*/  LOP3.LUT R11, R4, 0x380, RZ, 0xc0, !PT ;  /* 0x00000380040b7812 */ /* 0x000fe200078ec0ff */
[----:B------:R-:W-:Y:S01]  /*b380*/  IMAD R7, R8, UR9, R7 ;  /* 0x0000000908077c24 */ /* 0x000fe2000f8e0207 */
[----:B------:R-:W-:Y:S01]  /*b390*/  LOP3.LUT R40, R41, 0x380, RZ, 0xc0, !PT ;  /* 0x0000038029287812 */ /* 0x000fe200078ec0ff */
[----:B------:R-:W5:Y:S01]  /*b3a0*/  LD.E.128 R44, desc[UR44][R44.64] ;  /* 0x0000002c2c2c7980 */ /* 0x000f62000c101d00 */
[----:B------:R-:W-:-:S02]  /*b3b0*/  SHF.R.U64 R36, R36, 0x3, RZ ;  /* 0x0000000324247819 */ /* 0x000fc400000012ff */
[----:B------:R-:W-:Y:S02]  /*b3c0*/  LOP3.LUT R48, R49, 0x380, RZ, 0xc0, !PT ;  /* 0x0000038031307812 */ /* 0x000fe400078ec0ff */
[----:B------:R-:W-:Y:S02]  /*b3d0*/  LOP3.LUT R72, R73, 0x380, RZ, 0xc0, !PT ;  /* 0x0000038049487812 */ /* 0x000fe400078ec0ff */
[----:B------:R-:W-:Y:S02]  /*b3e0*/  SHF.R.U64 R24, R24, 0x3, RZ ;  /* 0x0000000318187819 */ /* 0x000fe400000012ff */
[----:B------:R-:W-:Y:S02]  /*b3f0*/  SHF.R.U64 R28, R28, 0x3, RZ ;  /* 0x000000031c1c7819 */ /* 0x000fe400000012ff */
[----:B------:R-:W-:Y:S02]  /*b400*/  SHF.R.U64 R32, R32, 0x3, RZ ;  /* 0x0000000320207819 */ /* 0x000fe400000012ff */
[----:B------:R-:W-:-:S02]  /*b410*/  SHF.R.U64 R40, R40, 0x3, RZ ;  /* 0x0000000328287819 */ /* 0x000fc400000012ff */
[----:B------:R-:W-:Y:S01]  /*b420*/  LOP3.LUT R36, R36, R37, RZ, 0x3c, !PT ;  /* 0x0000002524247212 */ /* 0x000fe200078e3cff */
[--C-:B------:R-:W-:Y:S01]  /*b430*/  IMAD.X R37, RZ, RZ, R5.reuse, P0 ;  /* 0x000000ffff257224 */ /* 0x100fe200000e0605 */
[----:B------:R-:W-:Y:S02]  /*b440*/  SHF.R.U64 R48, R48, 0x3, RZ ;  /* 0x0000000330307819 */ /* 0x000fe400000012ff */
[----:B------:R-:W-:Y:S02]  /*b450*/  IADD3 R65, P0, R4, 0xc000, RZ ;  /* 0x0000c00004417810 */ /* 0x000fe40007f1e0ff */
[----:B------:R-:W-:Y:S01]  /*b460*/  SHF.R.U64 R72, R72, 0x3, RZ ;  /* 0x0000000348487819 */ /* 0x000fe200000012ff */
[----:B------:R-:W5:Y:S01]  /*b470*/  LD.E.128 R36, desc[UR44][R36.64] ;  /* 0x0000002c24247980 */ /* 0x000f62000c101d00 */
        /* <DEDUP_REMOVED lines=10> */
[C---:B------:R-:W-:Y:S01]  /*b520*/  IADD3 R53, P4, R4.reuse, 0x9000, RZ ;  /* 0x0000900004357810 */ /* 0x040fe20007f9e0ff */
[----:B------:R-:W5:Y:S01]  /*b530*/  LD.E.128 R24, desc[UR44][R24.64] ;  /* 0x0000002c18187980 */ /* 0x000f62000c101d00 */
[----:B------:R-:W-:-:S02]  /*b540*/  IADD3 R57, P5, R4, 0xa000, RZ ;  /* 0x0000a00004397810 */ /* 0x000fc40007fbe0ff */
[C---:B------:R-:W-:Y:S01]  /*b550*/  IADD3 R61, P6, R4.reuse, 0xb000, RZ ;  /* 0x0000b000043d7810 */ /* 0x040fe20007fde0ff */
[----:B------:R-:W5:Y:S01]  /*b560*/  LD.E.128 R28, desc[UR44][R28.64] ;  /* 0x0000002c1c1c7980 */ /* 0x000f62000c101d00 */
[----:B------:R-:W-:Y:S02]  /*b570*/  IADD3 R69, P1, R4, 0xd000, RZ ;  /* 0x0000d00004457810 */ /* 0x000fe40007f3e0ff */
[----:B------:R-:W-:Y:S01]  /*b580*/  LOP3.LUT R64, R65, 0x380, RZ, 0xc0, !PT ;  /* 0x0000038041407812 */ /* 0x000fe200078ec0ff */
[----:B------:R-:W5:Y:S01]  /*b590*/  LD.E.128 R32, desc[UR44][R32.64] ;  /* 0x0000002c20207980 */ /* 0x000f62000c101d00 */
[----:B------:R-:W-:Y:S01]  /*b5a0*/  LOP3.LUT R72, R72, R73, RZ, 0x3c, !PT ;  /* 0x0000004948487212 */ /* 0x000fe200078e3cff */
[----:B------:R-:W-:Y:S01]  /*b5b0*/  IMAD.X R73, RZ, RZ, R5, P2 ;  /* 0x000000ffff497224 */ /* 0x000fe200010e0605 */
[----:B------:R-:W-:Y:S01]  /*b5c0*/  IADD3 R12, P3, R4, 0xf000, RZ ;  /* 0x0000f000040c7810 */ /* 0x000fe20007f7e0ff */
[----:B------:R-:W5:Y:S01]  /*b5d0*/  LD.E.128 R40, desc[UR44][R40.64] ;  /* 0x0000002c28287980 */ /* 0x000f62000c101d00 */
[----:B--2---:R-:W-:-:S02]  /*b5e0*/  ISETP.NE.AND P2, PT, R18, 0x1, PT ;  /* 0x000000011200780c */ /* 0x004fc40003f45270 */
[----:B------:R-:W-:Y:S01]  /*b5f0*/  LOP3.LUT R52, R53, 0x380, RZ, 0xc0, !PT ;  /* 0x0000038035347812 */ /* 0x000fe200078ec0ff */
[----:B------:R-:W-:Y:S01]  /*b600*/  IMAD.X R77, RZ, RZ, R5, P3 ;  /* 0x000000ffff4d7224 */ /* 0x000fe200018e0605 */
[----:B------:R-:W-:Y:S01]  /*b610*/  LOP3.LUT R56, R57, 0x380, RZ, 0xc0, !PT ;  /* 0x0000038039387812 */ /* 0x000fe200078ec0ff */
[----:B------:R-:W5:Y:S01]  /*b620*/  LD.E.128 R48, desc[UR44][R48.64] ;  /* 0x0000002c30307980 */ /* 0x000f62000c101d00 */
[----:B------:R-:W-:Y:S02]  /*b630*/  LOP3.LUT R60, R61, 0x380, RZ, 0xc0, !PT ;  /* 0x000003803d3c7812 */ /* 0x000fe400078ec0ff */
[----:B------:R-:W-:Y:S01]  /*b640*/  LOP3.LUT R68, R69, 0x380, RZ, 0xc0, !PT ;  /* 0x0000038045447812 */ /* 0x000fe200078ec0ff */
[----:B------:R-:W5:Y:S01]  /*b650*/  LD.E.128 R72, desc[UR44][R72.64] ;  /* 0x0000002c48487980 */ /* 0x000f62000c101d00 */
[----:B------:R-:W-:Y:S02]  /*b660*/  SHF.R.U64 R64, R64, 0x3, RZ ;  /* 0x0000000340407819 */ /* 0x000fe400000012ff */
[----:B------:R-:W-:Y:S01]  /*b670*/  SHF.R.U64 R11, R11, 0x3, RZ ;  /* 0x000000030b0b7819 */ /* 0x000fe200000012ff */
[----:B------:R-:W0:Y:S01]  /*b680*/  @P2 LDC R81, c[0x0][0xcec] ;  /* 0x00033b00ff512b82 */ /* 0x000e220000000800 */
[----:B------:R-:W-:-:S02]  /*b690*/  LOP3.LUT R9, R12, 0x380, RZ, 0xc0, !PT ;  /* 0x000003800c097812 */ /* 0x000fc400078ec0ff */
[----:B------:R-:W-:Y:S02]  /*b6a0*/  SHF.R.U64 R52, R52, 0x3, RZ ;  /* 0x0000000334347819 */ /* 0x000fe400000012ff */
[----:B------:R-:W-:Y:S02]  /*b6b0*/  SHF.R.U64 R56, R56, 0x3, RZ ;  /* 0x0000000338387819 */ /* 0x000fe400000012ff */
[----:B------:R-:W-:Y:S01]  /*b6c0*/  SHF.R.U64 R60, R60, 0x3, RZ ;  /* 0x000000033c3c7819 */ /* 0x000fe200000012ff */
[----:B------:R-:W1:Y:S01]  /*b6d0*/  @P2 LDC R83, c[0x0][0xcf0] ;  /* 0x00033c00ff532b82 */ /* 0x000e620000000800 */
[----:B------:R-:W-:Y:S02]  /*b6e0*/  SHF.R.U64 R68, R68, 0x3, RZ ;  /* 0x0000000344447819 */ /* 0x000fe400000012ff */
[----:B------:R-:W-:Y:S01]  /*b6f0*/  LOP3.LUT R64, R64, R65, RZ, 0x3c, !PT ;  /* 0x0000004140407212 */ /* 0x000fe200078e3cff */
[----:B------:R-:W-:Y:S01]  /*b700*/  IMAD.X R65, RZ, RZ, R5, P0 ;  /* 0x000000ffff417224 */ /* 0x000fe200000e0605 */
[----:B------:R-:W-:-:S02]  /*b710*/  LOP3.LUT R4, R11, R4, RZ, 0x3c, !PT ;  /* 0x000000040b047212 */ /* 0x000fc400078e3cff */
[----:B------:R-:W-:Y:S02]  /*b720*/  SHF.R.U64 R9, R9, 0x3, RZ ;  /* 0x0000000309097819 */ /* 0x000fe400000012ff */
[----:B------:R-:W-:Y:S01]  /*b730*/  ISETP.GE.AND P0, PT, R194, UR10, PT ;  /* 0x0000000ac2007c0c */ /* 0x000fe2000bf06270 */
        /* <DEDUP_REMOVED lines=9> */
[----:B------:R-:W-:Y:S01]  /*b7d0*/  LOP3.LUT R76, R9, R12, RZ, 0x3c, !PT ;  /* 0x0000000c094c7212 */ /* 0x000fe200078e3cff */
[----:B------:R-:W-:Y:S01]  /*b7e0*/  IMAD.WIDE.U32 R8, R8, UR8, RZ ;  /* 0x0000000808087c25 */ /* 0x000fe2000f8e00ff */
[----:B------:R2:W5:Y:S01]  /*b7f0*/  LD.E.128 R12, desc[UR44][R4.64] ;  /* 0x0000002c040c7980 */ /* 0x000562000c101d00 */
[----:B------:R-:W-:Y:S01]  /*b800*/  ISETP.GE.AND P1, PT, R16, UR10, PT ;  /* 0x0000000a10007c0c */ /* 0x000fe2000bf26270 */
[----:B------:R-:W-:Y:S01]  /*b810*/  ULDC.64 UR8, c[0x0][0xbe8] ;  /* 0x0002fa0000087ab9 */ /* 0x000fe20000000a00 */
[----:B------:R-:W-:Y:S01]  /*b820*/  IMAD.IADD R9, R9, 0x1, R7 ;  /* 0x0000000109097824 */ /* 0x000fe200078e0207 */
[----:B------:R-:W-:Y:S01]  /*b830*/  LOP3.LUT R7, R10, 0xfffffff8, RZ, 0xc0, !PT ;  /* 0xfffffff80a077812 */ /* 0x000fe200078ec0ff */
[----:B------:R-:W5:Y:S04]  /*b840*/  LD.E.128 R52, desc[UR44][R52.64] ;  /* 0x0000002c34347980 */ /* 0x000f68000c101d00 */
[----:B------:R-:W5:Y:S01]  /*b850*/  LD.E.128 R56, desc[UR44][R56.64] ;  /* 0x0000002c38387980 */ /* 0x000f62000c101d00 */
[----:B--2---:R-:W-:-:S02]  /*b860*/  SEL R5, RZ, 0xffffffff, P0 ;  /* 0xffffffffff057807 */ /* 0x004fc40000000000 */
[----:B------:R-:W-:Y:S01]  /*b870*/  ISETP.GE.AND P0, PT, R193, UR10, PT ;  /* 0x0000000ac1007c0c */ /* 0x000fe2000bf06270 */
[----:B------:R-:W5:Y:S02]  /*b880*/  LD.E.128 R60, desc[UR44][R60.64] ;  /* 0x0000002c3c3c7980 */ /* 0x000f64000c101d00 */
[----:B------:R-:W-:Y:S01]  /*b890*/  IMAD.SHL.U32 R11, R5, 0x2, RZ ;  /* 0x00000002050b7824 */ /* 0x000fe200078e00ff */
[----:B------:R-:W-:Y:S01]  /*b8a0*/  SEL R5, RZ, 0xffffffff, P0 ;  /* 0xffffffffff057807 */ /* 0x000fe20000000000 */
[----:B------:R-:W5:Y:S01]  /*b8b0*/  LD.E.128 R68, desc[UR44][R68.64] ;  /* 0x0000002c44447980 */ /* 0x000f62000c101d00 */
[----:B------:R-:W-:Y:S01]  /*b8c0*/  ISETP.GE.AND P0, PT, R192, UR10, PT ;  /* 0x0000000ac0007c0c */ /* 0x000fe2000bf06270 */
[----:B------:R-:W-:Y:S01]  /*b8d0*/  IMAD.IADD R10, R0, 0x1, -R7 ;  /* 0x00000001000a7824 */ /* 0x000fe200078e0a07 */
[----:B------:R-:W-:Y:S01]  /*b8e0*/  SEL R4, RZ, 0x1, P1 ;  /* 0x00000001ff047807 */ /* 0x000fe20000800000 */
[----:B------:R-:W5:Y:S01]  /*b8f0*/  LD.E.128 R76, desc[UR44][R76.64] ;  /* 0x0000002c4c4c7980 */ /* 0x000f62000c101d00 */
[----:B------:R-:W-:Y:S01]  /*b900*/  SEL R0, RZ, 0xffffffff, P0 ;  /* 0xffffffffff007807 */ /* 0x000fe20000000000 */
[----:B------:R-:W-:Y:S01]  /*b910*/  IMAD.SHL.U32 R5, R5, 0x4, RZ ;  /* 0x0000000405057824 */ /* 0x000fe200078e00ff */
[----:B------:R-:W-:Y:S01]  /*b920*/  LOP3.LUT R4, R11, 0x2, R4, 0xe2, !PT ;  /* 0x000000020b047812 */ /* 0x000fe200078ee204 */
[----:B------:R-:W-:Y:S01]  /*b930*/  IMAD.WIDE.U32 R8, R189, UR8, R8 ;  /* 0x00000008bd087c25 */ /* 0x000fe2000f8e0008 */
[----:B------:R-:W-:Y:S01]  /*b940*/  ISETP.GE.AND P1, PT, R191, UR10, PT ;  /* 0x0000000abf007c0c */ /* 0x000fe2000bf26270 */
[----:B------:R-:W-:Y:S01]  /*b950*/  @!PT LDS RZ, [RZ] ;  /* 0x00000000fffff984 */ /* 0x000fe20000000800 */
[----:B------:R-:W-:Y:S01]  /*b960*/  @!PT LDS RZ, [RZ] ;  /* 0x00000000fffff984 */ /* 0x000fe20000000800 */
[----:B------:R-:W-:Y:S01]  /*b970*/  @!PT LDS RZ, [RZ] ;  /* 0x00000000fffff984 */ /* 0x000fe20000000800 */
[----:B------:R-:W-:Y:S01]  /*b980*/  @!PT LDS RZ, [RZ] ;  /* 0x00000000fffff984 */ /* 0x000fe20000000800 */
[----:B------:R2:W-:Y:S06]  /*b990*/  MEMBAR.ALL.CTA ;  /* 0x0000000000007992 */ /* 0x0005ec0000008000 */
[----:B--2---:R-:W2:Y:S01]  /*b9a0*/  FENCE.VIEW.ASYNC.S ;  /* 0x00000000000073c6 */ /* 0x004ea20000000000 */
[----:B------:R-:W-:Y:S01]  /*b9b0*/  IMAD.SHL.U32 R7, R0, 0x8, RZ ;  /* 0x0000000800077824 */ /* 0x000fe200078e00ff */
[----:B------:R-:W-:Y:S01]  /*b9c0*/  LOP3.LUT R4, R5, 0x4, R4, 0xe2, !PT ;  /* 0x0000000405047812 */ /* 0x000fe200078ee204 */
[----:B------:R-:W-:-:S02]  /*b9d0*/  IMAD.U32 R11, RZ, RZ, UR42 ;  /* 0x0000002aff0b7e24 */ /* 0x000fc4000f8e00ff */
[----:B------:R-:W-:Y:S01]  /*b9e0*/  IMAD R0, R10, 0x20, R3 ;  /* 0x000000200a007824 */ /* 0x000fe200078e0203 */
[----:B------:R-:W-:Y:S01]  /*b9f0*/  SHF.R.S32.HI R5, RZ, 0x1f, R188 ;  /* 0x0000001fff057819 */ /* 0x000fe200000114bc */
[----:B------:R-:W-:Y:S01]  /*ba00*/  IMAD R9, R189, UR9, R9 ;  /* 0x00000009bd097c24 */ /* 0x000fe2000f8e0209 */
[----:B------:R-:W-:Y:S01]  /*ba10*/  LOP3.LUT R4, R7, 0x8, R4, 0xe2, !PT ;  /* 0x0000000807047812 */ /* 0x000fe200078ee204 */
[----:B------:R-:W-:Y:S01]  /*ba20*/  IMAD R10, R11, 0x40, R0 ;  /* 0x000000400b0a7824 */ /* 0x000fe200078e0200 */
[----:B------:R-:W-:Y:S01]  /*ba30*/  ULDC.64 UR8, c[0x0][0xbf0] ;  /* 0x0002fc0000087ab9 */ /* 0x000fe20000000a00 */
[----:B------:R-:W-:Y:S01]  /*ba40*/  SEL R7, RZ, 0xffffffff, P1 ;  /* 0xffffffffff077807 */ /* 0x000fe20000800000 */
[----:B------:R-:W-:Y:S01]  /*ba50*/  IMAD R5, R5, UR8, RZ ;  /* 0x0000000805057c24 */ /* 0x000fe2000f8e02ff */
[----:B------:R-:W-:Y:S01]  /*ba60*/  ISETP.GE.AND P0, PT, R190, UR10, PT ;  /* 0x0000000abe007c0c */ /* 0x000fe2000bf06270 */
[----:B0-----:R-:W-:-:S04]  /*ba70*/  @P2 IMAD.HI.U32 R0, R10, R81, RZ ;  /* 0x000000510a002227 */ /* 0x001fc800078e00ff */
[----:B------:R-:W-:Y:S02]  /*ba80*/  IMAD R11, R188, UR9, R5 ;  /* 0x00000009bc0b7c24 */ /* 0x000fe4000f8e0205 */
[----:B------:R-:W-:Y:S01]  /*ba90*/  IMAD.SHL.U32 R81, R7, 0x10, RZ ;  /* 0x0000001007517824 */ /* 0x000fe200078e00ff */
[----:B------:R-:W-:Y:S01]  /*baa0*/  SEL R7, RZ, 0xffffffff, P0 ;  /* 0xffffffffff077807 */ /* 0x000fe20000000000 */
[----:B------:R-:W-:Y:S01]  /*bab0*/  IMAD.MOV.U32 R5, RZ, RZ, R10 ;  /* 0x000000ffff057224 */ /* 0x000fe200078e000a */
[----:B-1----:R-:W-:Y:S02]  /*bac0*/  @P2 SHF.R.U32.HI R5, RZ, R83, R0 ;  /* 0x00000053ff052219 */ /* 0x002fe40000011600 */
[----:B------:R-:W-:Y:S01]  /*bad0*/  LOP3.LUT R4, R81, 0x10, R4, 0xe2, !PT ;  /* 0x0000001051047812 */ /* 0x000fe200078ee204 */
[----:B------:R-:W-:Y:S01]  /*bae0*/  IMAD.SHL.U32 R81, R7, 0x20, RZ ;  /* 0x0000002007517824 */ /* 0x000fe200078e00ff */
[--C-:B------:R-:W-:Y:S01]  /*baf0*/  SHF.R.S32.HI R0, RZ, 0x1f, R5.reuse ;  /* 0x0000001fff007819 */ /* 0x100fe20000011405 */
[----:B------:R-:W-:-:S02]  /*bb00*/  IMAD.MOV R7, RZ, RZ, -R5 ;  /* 0x000000ffff077224 */ /* 0x000fc400078e0a05 */
[----:B------:R-:W-:Y:S01]  /*bb10*/  IMAD.WIDE.U32 R8, R188, UR8, R8 ;  /* 0x00000008bc087c25 */ /* 0x000fe2000f8e0008 */
[----:B------:R-:W-:-:S03]  /*bb20*/  ULDC.64 UR8, c[0x0][0xbe0] ;  /* 0x0002f80000087ab9 */ /* 0x000fc60000000a00 */
[----:B------:R-:W-:Y:S02]  /*bb30*/  IMAD R0, R0, UR8, RZ ;  /* 0x0000000800007c24 */ /* 0x000fe4000f8e02ff */
[----:B------:R-:W-:Y:S02]  /*bb40*/  IMAD R7, R18, R7, R10 ;  /* 0x0000000712077224 */ /* 0x000fe400078e020a */
[----:B------:R-:W-:Y:S01]  /*bb50*/  IMAD.IADD R9, R9, 0x1, R11 ;  /* 0x0000000109097824 */ /* 0x000fe200078e020b */
[----:B------:R-:W-:Y:S01]  /*bb60*/  ISETP.GE.AND P0, PT, R152, UR10, PT ;  /* 0x0000000a98007c0c */ /* 0x000fe2000bf06270 */
[C---:B------:R-:W-:Y:S01]  /*bb70*/  IMAD R11, R5.reuse, UR9, R0 ;  /* 0x00000009050b7c24 */ /* 0x040fe2000f8e0200 */
[----:B------:R-:W-:Y:S01]  /*bb80*/  SHF.R.S32.HI R0, RZ, 0x1f, R7 ;  /* 0x0000001fff007819 */ /* 0x000fe20000011407 */
[----:B------:R-:W-:Y:S01]  /*bb90*/  IMAD.WIDE.U32 R8, R5, UR8, R8 ;  /* 0x0000000805087c25 */ /* 0x000fe2000f8e0008 */
[----:B------:R-:W-:Y:S01]  /*bba0*/  ULDC.64 UR8, c[0x0][0xbd8] ;  /* 0x0002f60000087ab9 */ /* 0x000fe20000000a00 */
[----:B------:R-:W-:-:S02]  /*bbb0*/  LOP3.LUT R4, R81, 0x20, R4, 0xe2, !PT ;  /* 0x0000002051047812 */ /* 0x000fc400078ee204 */
[----:B------:R-:W-:Y:S01]  /*bbc0*/  IMAD.U32 R80, RZ, RZ, UR42 ;  /* 0x0000002aff507e24 */ /* 0x000fe2000f8e00ff */
[----:B------:R-:W-:Y:S01]  /*bbd0*/  SEL R5, RZ, 0x40, P0 ;  /* 0x00000040ff057807 */ /* 0x000fe20000000000 */
[----:B------:R-:W-:Y:S01]  /*bbe0*/  IMAD.IADD R9, R9, 0x1, R11 ;  /* 0x0000000109097824 */ /* 0x000fe200078e020b */
[----:B------:R-:W-:Y:S01]  /*bbf0*/  ISETP.GE.AND P0, PT, R229, UR10, PT ;  /* 0x0000000ae5007c0c */ /* 0x000fe2000bf06270 */
[----:B------:R-:W-:Y:S02]  /*bc00*/  IMAD R10, R0, UR8, RZ ;  /* 0x00000008000a7c24 */ /* 0x000fe4000f8e02ff */
[----:B------:R-:W-:Y:S02]  /*bc10*/  IMAD R81, R80, 0x40, R3 ;  /* 0x0000004050517824 */ /* 0x000fe400078e0203 */
        /* <DEDUP_REMOVED lines=12> */
[----:B--2---:R0:W1:Y:S01]  /*bce0*/  SHFL.IDX PT, R4, R18, RZ, 0x181f ;  /* 0x00181fff12047589 */ /* 0x00406200000e0000 */
[----:B------:R-:W-:Y:S02]  /*bcf0*/  BSSY B1, `(.L_x_1036) ;  /* 0x000002b000017945 */ /* 0x000fe40003800000 */
[----:B------:R-:W-:Y:S01]  /*bd00*/  SYNCS.ARRIVE.TRANS64.RED.A1T0 RZ, [UR7], RZ ;  /* 0x000000ffffff79a7 */ /* 0x000fe20008100407 */
        /* <DEDUP_REMOVED lines=11> */
[----:B-1----:R-:W-:Y:S01]  /*bdc0*/  @!P1 LEA R8, P2, R194, R4, 0x1 ;  /* 0x00000004c2089211 */ /* 0x002fe200078408ff */
[----:B--2---:R-:W-:-:S03]  /*bdd0*/  @!P0 IMAD.WIDE R10, R16, 0x2, R4 ;  /* 0x00000002100a8825 */ /* 0x004fc600078e0204 */
[----:B------:R-:W-:Y:S02]  /*bde0*/  @!P1 LEA.HI.X R9, R194, R5, R153, 0x1, P2 ;  /* 0x00000005c2099211 */ /* 0x000fe400010f0c99 */
[----:B------:R-:W-:Y:S01]  /*bdf0*/  ISETP.GE.AND P2, PT, R191, UR10, PT ;  /* 0x0000000abf007c0c */ /* 0x000fe2000bf46270 */
[----:B-----5:R1:W-:Y:S01]  /*be00*/  @!P0 ST.E.128 desc[UR44][R10.64], R12 ;  /* 0x0000000c0a008985 */ /* 0x0203e2000c101d2c */
[----:B------:R-:W-:-:S03]  /*be10*/  LOP3.LUT P0, RZ, R0, 0x40, RZ, 0xc0, !PT ;  /* 0x0000004000ff7812 */ /* 0x000fc6000780c0ff */
[----:B------:R2:W-:Y:S01]  /*be20*/  @!P1 ST.E.128 desc[UR44][R8.64], R24 ;  /* 0x0000001808009985 */ /* 0x0005e2000c101d2c */
[----:B------:R-:W-:Y:S02]  /*be30*/  ISETP.GE.AND P1, PT, R190, UR10, PT ;  /* 0x0000000abe007c0c */ /* 0x000fe4000bf26270 */
[CC--:B-1----:R-:W-:Y:S02]  /*be40*/  @!P3 LEA R14, P6, R192.reuse, R4.reuse, 0x1 ;  /* 0x00000004c00eb211 */ /* 0x0c2fe400078c08ff */
[CC--:B--2---:R-:W-:Y:S02]  /*be50*/  @!P4 LEA R24, P5, R193.reuse, R4.reuse, 0x1 ;  /* 0x00000004c118c211 */ /* 0x0c4fe400078a08ff */
[-C--:B------:R-:W-:Y:S02]  /*be60*/  @!P3 LEA.HI.X R15, R192, R5.reuse, R85, 0x1, P6 ;  /* 0x00000005c00fb211 */ /* 0x080fe400030f0c55 */
[----:B------:R-:W-:Y:S02]  /*be70*/  @!P4 LEA.HI.X R25, R193, R5, R7, 0x1, P5 ;  /* 0x00000005c119c211 */ /* 0x000fe400028f0c07 */
[----:B------:R-:W-:-:S02]  /*be80*/  @!P2 LEA R12, P5, R191, R4, 0x1 ;  /* 0x00000004bf0ca211 */ /* 0x000fc400078a08ff */
[----:B------:R-:W-:Y:S01]  /*be90*/  LOP3.LUT P6, RZ, R3, 0x80, RZ, 0xc0, !PT ;  /* 0x0000008003ff7812 */ /* 0x000fe200078cc0ff */
[----:B------:R3:W-:Y:S01]  /*bea0*/  @!P4 ST.E.128 desc[UR44][R24.64], R32 ;  /* 0x000000201800c985 */ /* 0x0007e2000c101d2c */
[-C--:B------:R-:W-:Y:S02]  /*beb0*/  @!P2 LEA.HI.X R13, R191, R5.reuse, R83, 0x1, P5 ;  /* 0x00000005bf0da211 */ /* 0x080fe400028f0c53 */
[----:B------:R-:W-:Y:S01]  /*bec0*/  SHF.R.S32.HI R7, RZ, 0x1f, R190 ;  /* 0x0000001fff077819 */ /* 0x000fe200000114be */
[----:B------:R3:W-:Y:S01]  /*bed0*/  @!P3 ST.E.128 desc[UR44][R14.64], R40 ;  /* 0x000000280e00b985 */ /* 0x0007e2000c101d2c */
[C---:B------:R-:W-:Y:S02]  /*bee0*/  @!P1 LEA R10, P5, R190.reuse, R4, 0x1 ;  /* 0x00000004be0a9211 */ /* 0x040fe400078a08ff */
[----:B------:R-:W-:Y:S01]  /*bef0*/  SHF.R.S32.HI R9, RZ, 0x1f, R152 ;  /* 0x0000001fff097819 */ /* 0x000fe20000011498 */
[----:B------:R3:W-:Y:S01]  /*bf00*/  @!P2 ST.E.128 desc[UR44][R12.64], R48 ;  /* 0x000000300c00a985 */ /* 0x0007e2000c101d2c */
[----:B------:R-:W-:-:S02]  /*bf10*/  @!P1 LEA.HI.X R11, R190, R5, R7, 0x1, P5 ;  /* 0x00000005be0b9211 */ /* 0x000fc400028f0c07 */
[CC--:B------:R-:W-:Y:S02]  /*bf20*/  @P0 LEA R8, P5, R152.reuse, R4.reuse, 0x1 ;  /* 0x0000000498080211 */ /* 0x0c0fe400078a08ff */
[----:B------:R-:W-:Y:S01]  /*bf30*/  SHF.R.S32.HI R7, RZ, 0x1f, R229 ;  /* 0x0000001fff077819 */ /* 0x000fe200000114e5 */
[----:B------:R3:W-:Y:S01]  /*bf40*/  @!P1 ST.E.128 desc[UR44][R10.64], R56 ;  /* 0x000000380a009985 */ /* 0x0007e2000c101d2c */
[----:B------:R-:W-:Y:S02]  /*bf50*/  @P0 LEA.HI.X R9, R152, R5, R9, 0x1, P5 ;  /* 0x0000000598090211 */ /* 0x000fe400028f0c09 */
[----:B------:R-:W-:-:S03]  /*bf60*/  @P6 LEA R4, P5, R229, R4, 0x1 ;  /* 0x00000004e5046211 */ /* 0x000fc600078a08ff */
[----:B------:R3:W-:Y:S01]  /*bf70*/  @P0 ST.E.128 desc[UR44][R8.64], R64 ;  /* 0x0000004008000985 */ /* 0x0007e2000c101d2c */
[----:B------:R-:W-:-:S05]  /*bf80*/  @P6 LEA.HI.X R5, R229, R5, R7, 0x1, P5 ;  /* 0x00000005e5056211 */ /* 0x000fca00028f0c07 */
[----:B------:R3:W-:Y:S04]  /*bf90*/  @P6 ST.E.128 desc[UR44][R4.64], R72 ;  /* 0x0000004804006985 */ /* 0x0007e8000c101d2c */
.L_x_1037:
[----:B------:R-:W-:Y:S05]  /*bfa0*/  BSYNC B1 ;  /* 0x0000000000017941 */ /* 0x000fea0003800000 */
.L_x_1036:
[----:B------:R-:W-:Y:S01]  /*bfb0*/  VIADD R7, R81, 0x20 ;  /* 0x0000002051077836 */ /* 0x000fe20000000000 */
[----:B--23--:R2:W3:Y:S04]  /*bfc0*/  SHFL.IDX PT, R5, R80, 0x1, 0x181f ;  /* 0x00381f0050057f89 */ /* 0x00c4e800000e0000 */
[----:B------:R-:W-:Y:S01]  /*bfd0*/  ISETP.GE.AND P0, PT, R7, R82, PT ;  /* 0x000000520700720c */ /* 0x000fe20003f06270 */
[----:B-1----:R2:W1:-:S12]  /*bfe0*/  SHFL.IDX PT, R4, R18, 0x1, 0x181f ;  /* 0x00381f0012047f89 */ /* 0x00245800000e0000 */
[----:B--2---:R-:W-:Y:S05]  /*bff0*/  @P0 BRA `(.L_x_1038) ;  /* 0x0000002400ec0947 */ /* 0x004fea0003800000 */
[----:B------:R-:W-:Y:S02]  /*c000*/  ISETP.GE.AND P0, PT, R194, UR10, PT ;  /* 0x0000000ac2007c0c */ /* 0x000fe4000bf06270 */
[----:B------:R-:W-:Y:S02]  /*c010*/  ISETP.GE.AND P5, PT, R16, UR10, PT ;  /* 0x0000000a10007c0c */ /* 0x000fe4000bfa6270 */
[----:B------:R-:W-:Y:S02]  /*c020*/  ISETP.GE.AND P2, PT, R193, UR10, PT ;  /* 0x0000000ac1007c0c */ /* 0x000fe4000bf46270 */
[----:B------:R-:W-:Y:S02]  /*c030*/  ISETP.GE.AND P1, PT, R192, UR10, PT ;  /* 0x0000000ac0007c0c */ /* 0x000fe4000bf26270 */
[----:B------:R-:W-:Y:S02]  /*c040*/  ISETP.GE.AND P3, PT, R191, UR10, PT ;  /* 0x0000000abf007c0c */ /* 0x000fe4000bf66270 */
[----:B------:R-:W-:-:S02]  /*c050*/  SHF.R.S32.HI R7, RZ, 0x1f, R193 ;  /* 0x0000001fff077819 */ /* 0x000fc400000114c1 */
[----:B-----5:R-:W-:Y:S02]  /*c060*/  SHF.R.S32.HI R15, RZ, 0x1f, R192 ;  /* 0x0000001fff0f7819 */ /* 0x020fe400000114c0 */
[----:B-1----:R-:W-:Y:S01]  /*c070*/  @!P0 LEA R10, P4, R194, R4, 0x1 ;  /* 0x00000004c20a8211 */ /* 0x002fe200078808ff */
[----:B---3--:R-:W-:Y:S01]  /*c080*/  @!P5 IMAD.WIDE R8, R16, 0x2, R4 ;  /* 0x000000021008d825 */ /* 0x008fe200078e0204 */
[----:B------:R-:W-:Y:S02]  /*c090*/  SHF.R.S32.HI R27, RZ, 0x1f, R190 ;  /* 0x0000001fff1b7819 */ /* 0x000fe400000114be */
[----:B------:R-:W-:Y:S02]  /*c0a0*/  @!P0 LEA.HI.X R11, R194, R5, R153, 0x1, P4 ;  /* 0x00000005c20b8211 */ /* 0x000fe400020f0c99 */
[----:B------:R-:W-:Y:S01]  /*c0b0*/  ISETP.GE.AND P4, PT, R190, UR10, PT ;  /* 0x0000000abe007c0c */ /* 0x000fe2000bf86270 */
[----:B------:R1:W-:Y:S01]  /*c0c0*/  @!P5 ST.E.128 desc[UR44][R8.64], R20 ;  /* 0x000000140800d985 */ /* 0x0003e2000c101d2c */
[----:B------:R-:W-:-:S02]  /*c0d0*/  LOP3.LUT P5, RZ, R0, 0x40, RZ, 0xc0, !PT ;  /* 0x0000004000ff7812 */ /* 0x000fc400078ac0ff */
[CC--:B------:R-:W-:Y:S01]  /*c0e0*/  @!P2 LEA R12, P6, R193.reuse, R4.reuse, 0x1 ;  /* 0x00000004c10ca211 */ /* 0x0c0fe200078c08ff */
[----:B------:R2:W-:Y:S01]  /*c0f0*/  @!P0 ST.E.128 desc[UR44][R10.64], R28 ;  /* 0x0000001c0a008985 */ /* 0x0005e2000c101d2c */
[----:B------:R-:W-:Y:S02]  /*c100*/  SHF.R.S32.HI R0, RZ, 0x1f, R191 ;  /* 0x0000001fff007819 */ /* 0x000fe400000114bf */
[----:B------:R-:W-:Y:S02]  /*c110*/  @!P2 LEA.HI.X R13, R193, R5, R7, 0x1, P6 ;  /* 0x00000005c10da211 */ /* 0x000fe400030f0c07 */
[-C--:B------:R-:W-:Y:S02]  /*c120*/  @!P1 LEA R14, P6, R192, R4.reuse, 0x1 ;  /* 0x00000004c00e9211 */ /* 0x080fe400078c08ff */
[----:B------:R-:W-:Y:S01]  /*c130*/  SHF.R.S32.HI R7, RZ, 0x1f, R152 ;  /* 0x0000001fff077819 */ /* 0x000fe20000011498 */
[----:B------:R2:W-:Y:S01]  /*c140*/  @!P2 ST.E.128 desc[UR44][R12.64], R36 ;  /* 0x000000240c00a985 */ /* 0x0005e2000c101d2c */
[----:B------:R-:W-:-:S02]  /*c150*/  @!P3 LEA R24, P2, R191, R4, 0x1 ;  /* 0x00000004bf18b211 */ /* 0x000fc400078408ff */
[-C--:B------:R-:W-:Y:S02]  /*c160*/  @!P4 LEA R26, P0, R190, R4.reuse, 0x1 ;  /* 0x00000004be1ac211 */ /* 0x080fe400078008ff */
[-C--:B------:R-:W-:Y:S02]  /*c170*/  @!P1 LEA.HI.X R15, R192, R5.reuse, R15, 0x1, P6 ;  /* 0x00000005c00f9211 */ /* 0x080fe400030f0c0f */
[----:B-1----:R-:W-:Y:S02]  /*c180*/  @P5 LEA R8, P6, R152, R4, 0x1 ;  /* 0x0000000498085211 */ /* 0x002fe400078c08ff */
[-C--:B------:R-:W-:Y:S01]  /*c190*/  @!P3 LEA.HI.X R25, R191, R5.reuse, R0, 0x1, P2 ;  /* 0x00000005bf19b211 */ /* 0x080fe200010f0c00 */
[----:B------:R2:W-:Y:S01]  /*c1a0*/  @!P1 ST.E.128 desc[UR44][R14.64], R44 ;  /* 0x0000002c0e009985 */ /* 0x0005e2000c101d2c */
[-C--:B------:R-:W-:Y:S02]  /*c1b0*/  @!P4 LEA.HI.X R27, R190, R5.reuse, R27, 0x1, P0 ;  /* 0x00000005be1bc211 */ /* 0x080fe400000f0c1b */
[----:B------:R-:W-:Y:S01]  /*c1c0*/  @P5 LEA.HI.X R9, R152, R5, R7, 0x1, P6 ;  /* 0x0000000598095211 */ /* 0x000fe200030f0c07 */
[----:B------:R2:W-:Y:S01]  /*c1d0*/  @!P3 ST.E.128 desc[UR44][R24.64], R52 ;  /* 0x000000341800b985 */ /* 0x0005e2000c101d2c */
[----:B------:R-:W-:-:S03]  /*c1e0*/  LOP3.LUT P0, RZ, R3, 0x80, RZ, 0xc0, !PT ;  /* 0x0000008003ff7812 */ /* 0x000fc6000780c0ff */
[----:B------:R2:W-:Y:S04]  /*c1f0*/  @!P4 ST.E.128 desc[UR44][R26.64], R60 ;  /* 0x0000003c1a00c985 */ /* 0x0005e8000c101d2c */
[----:B------:R2:W-:Y:S06]  /*c200*/  @P5 ST.E.128 desc[UR44][R8.64], R68 ;  /* 0x0000004408005985 */ /* 0x0005ec000c101d2c */
[----:B------:R-:W-:Y:S05]  /*c210*/  @!P0 BRA `(.L_x_1038) ;  /* 0x0000002400648947 */ /* 0x000fea0003800000 */
[----:B------:R-:W-:Y:S02]  /*c220*/  LEA R4, P0, R229, R4, 0x1 ;  /* 0x00000004e5047211 */ /* 0x000fe400078008ff */
[----:B------:R-:W-:-:S04]  /*c230*/  SHF.R.S32.HI R0, RZ, 0x1f, R229 ;  /* 0x0000001fff007819 */ /* 0x000fc800000114e5 */
[----:B------:R-:W-:-:S05]  /*c240*/  LEA.HI.X R5, R229, R5, R0, 0x1, P0 ;  /* 0x00000005e5057211 */ /* 0x000fca00000f0c00 */
[----:B------:R4:W-:Y:S01]  /*c250*/  ST.E.128 desc[UR44][R4.64], R76 ;  /* 0x0000004c04007985 */ /* 0x0009e2000c101d2c */
[----:B------:R-:W-:Y:S05]  /*c260*/  BRA `(.L_x_1038) ;  /* 0x0000002400507947 */ /* 0x000fea0003800000 */
.L_x_1035:
[----:B------:R-:W2:Y:S01]  /*c270*/  LDL R0, [R1+0x28] ;  /* 0x0000280001007983 */ /* 0x000ea20000100800 */
[----:B------:R-:W-:Y:S01]  /*c280*/  ULDC.64 UR8, c[0x0][0xc08] ;  /* 0x0003020000087ab9 */ /* 0x000fe20000000a00 */
[----:B0-----:R-:W-:Y:S01]  /*c290*/  SHF.R.S32.HI R3, RZ, 0x1f, R188 ;  /* 0x0000001fff037819 */ /* 0x001fe200000114bc */
[----:B------:R-:W-:Y:S01]  /*c2a0*/  IMAD R7, R7, UR8, RZ ;  /* 0x0000000807077c24 */ /* 0x000fe2000f8e02ff */
[----:B------:R-:W-:Y:S01]  /*c2b0*/  ULDC.64 UR10, c[0x0][0xc40] ;  /* 0x00031000000a7ab9 */ /* 0x000fe20000000a00 */
[----:B------:R-:W-:Y:S01]  /*c2c0*/  IMAD.U32 R4, RZ, RZ, UR42 ;  /* 0x0000002aff047e24 */ /* 0x000fe2000f8e00ff */
[----:B------:R-:W-:Y:S01]  /*c2d0*/  ULDC.64 UR12, c[0x0][0xc30] ;  /* 0x00030c00000c7ab9 */ /* 0x000fe20000000a00 */
[C---:B------:R-:W-:Y:S01]  /*c2e0*/  IMAD R7, R8.reuse, UR9, R7 ;  /* 0x0000000908077c24 */ /* 0x040fe2000f8e0207 */
[----:B------:R-:W-:Y:S01]  /*c2f0*/  BSSY B1, `(.L_x_1039) ;  /* 0x00000d1000017945 */ /* 0x000fe20003800000 */
[----:B------:R-:W-:Y:S01]  /*c300*/  IMAD.WIDE.U32 R8, R8, UR8, RZ ;  /* 0x0000000808087c25 */ /* 0x000fe2000f8e00ff */
[----:B------:R-:W-:Y:S01]  /*c310*/  ULDC.64 UR8, c[0x0][0xc38] ;  /* 0x00030e0000087ab9 */ /* 0x000fe20000000a00 */
[----:B------:R-:W-:-:S02]  /*c320*/  SHF.R.S32.HI R22, RZ, 0x1f, R196 ;  /* 0x0000001fff167819 */ /* 0x000fc400000114c4 */
[----:B------:R-:W-:Y:S01]  /*c330*/  IMAD.IADD R9, R9, 0x1, R7 ;  /* 0x0000000109097824 */ /* 0x000fe200078e0207 */
[----:B------:R-:W-:Y:S01]  /*c340*/  SHF.R.S32.HI R23, RZ, 0x1f, R197 ;  /* 0x0000001fff177819 */ /* 0x000fe200000114c5 */
[----:B------:R-:W-:Y:S01]  /*c350*/  IMAD R3, R3, UR10, RZ ;  /* 0x0000000a03037c24 */ /* 0x000fe2000f8e02ff */
[----:B------:R-:W-:Y:S01]  /*c360*/  SHF.R.S32.HI R152, RZ, 0x1f, R198 ;  /* 0x0000001fff987819 */ /* 0x000fe200000114c6 */
[C---:B------:R-:W-:Y:S01]  /*c370*/  IMAD.WIDE.U32 R8, R189.reuse, UR8, R8 ;  /* 0x00000008bd087c25 */ /* 0x040fe2000f8e0008 */
[----:B------:R-:W-:Y:S01]  /*c380*/  ULDC UR8, c[0x0][0xce8] ;  /* 0x00033a0000087ab9 */ /* 0x000fe20000000800 */
[----:B------:R-:W-:Y:S01]  /*c390*/  SHF.R.S32.HI R153, RZ, 0x1f, R199 ;  /* 0x0000001fff997819 */ /* 0x000fe200000114c7 */
[----:B------:R-:W-:Y:S01]  /*c3a0*/  UISETP.NE.AND UP0, UPT, UR8, 0x1, UPT ;  /* 0x000000010800788c */ /* 0x000fe2000bf05270 */
[----:B------:R-:W-:Y:S01]  /*c3b0*/  IMAD R9, R189, UR9, R9 ;  /* 0x00000009bd097c24 */ /* 0x000fe2000f8e0209 */
[----:B------:R-:W-:Y:S01]  /*c3c0*/  UIMAD UR6, UR6, UR8, URZ ;  /* 0x00000008060672a4 */ /* 0x000fe2000f8e023f */
[C---:B------:R-:W-:Y:S01]  /*c3d0*/  IMAD R3, R188.reuse, UR11, R3 ;  /* 0x0000000bbc037c24 */ /* 0x040fe2000f8e0203 */
[----:B------:R-:W-:Y:S01]  /*c3e0*/  SHF.R.S32.HI R154, RZ, 0x1f, R200 ;  /* 0x0000001fff9a7819 */ /* 0x000fe200000114c8 */
[----:B------:R-:W-:Y:S01]  /*c3f0*/  IMAD.WIDE.U32 R8, R188, UR10, R8 ;  /* 0x0000000abc087c25 */ /* 0x000fe2000f8e0008 */
[----:B------:R-:W-:Y:S01]  /*c400*/  PLOP3.LUT P0, PT, PT, PT, UP0, 0x80, 0x0 ;  /* 0x000000000000781c */ /* 0x000fe20003f0f008 */
[----:B------:R-:W-:Y:S01]  /*c410*/  ULDC.64 UR10, c[0x0][0xc48] ;  /* 0x00031200000a7ab9 */ /* 0x000fe20000000a00 */
[----:B------:R-:W-:Y:S01]  /*c420*/  SHF.R.S32.HI R155, RZ, 0x1f, R201 ;  /* 0x0000001fff9b7819 */ /* 0x000fe200000114c9 */
[----:B------:R-:W-:Y:S01]  /*c430*/  IMAD.IADD R9, R9, 0x1, R3 ;  /* 0x0000000109097824 */ /* 0x000fe200078e0203 */
[----:B------:R-:W-:Y:S01]  /*c440*/  SHF.R.S32.HI R156, RZ, 0x1f, R202 ;  /* 0x0000001fff9c7819 */ /* 0x000fe200000114ca */
[----:B------:R-:W-:Y:S01]  /*c450*/  @UP0 ULDC UR7, c[0x0][0xcec] ;  /* 0x00033b0000070ab9 */ /* 0x000fe20000000800 */
[----:B------:R-:W-:Y:S01]  /*c460*/  SHF.R.S32.HI R157, RZ, 0x1f, R203 ;  /* 0x0000001fff9d7819 */ /* 0x000fe200000114cb */
[----:B------:R-:W-:Y:S01]  /*c470*/  IMAD.WIDE.U32 R8, R195, UR10, R8 ;  /* 0x0000000ac3087c25 */ /* 0x000fe2000f8e0008 */
[----:B------:R-:W-:-:S02]  /*c480*/  SHF.R.S32.HI R158, RZ, 0x1f, R204 ;  /* 0x0000001fff9e7819 */ /* 0x000fc400000114cc */
[----:B------:R-:W-:Y:S01]  /*c490*/  SHF.R.S32.HI R159, RZ, 0x1f, R205 ;  /* 0x0000001fff9f7819 */ /* 0x000fe200000114cd */
[----:B------:R-:W-:Y:S01]  /*c4a0*/  IMAD R9, R195, UR11, R9 ;  /* 0x0000000bc3097c24 */ /* 0x000fe2000f8e0209 */
[----:B------:R-:W-:Y:S01]  /*c4b0*/  ULDC.64 UR10, c[0x0][0xc28] ;  /* 0x00030a00000a7ab9 */ /* 0x000fe20000000a00 */
        /* <DEDUP_REMOVED lines=23> */
[----:B------:R-:W-:Y:S01]  /*c630*/  @P0 IMAD.HI.U32 R0, R4, UR7, RZ ;  /* 0x0000000704000c27 */ /* 0x000fe2000f8e00ff */
[----:B------:R-:W-:-:S03]  /*c640*/  @UP0 ULDC UR7, c[0x0][0xcf0] ;  /* 0x00033c0000070ab9 */ /* 0x000fc60000000800 */
[----:B------:R-:W-:Y:S01]  /*c650*/  IMAD.MOV.U32 R3, RZ, RZ, R4 ;  /* 0x000000ffff037224 */ /* 0x000fe200078e0004 */
[----:B------:R-:W-:Y:S01]  /*c660*/  @P0 SHF.R.U32.HI R3, RZ, UR7, R0 ;  /* 0x00000007ff030c19 */ /* 0x000fe20008011600 */
[----:B------:R-:W-:-:S03]  /*c670*/  UIADD3 UR7, UR41, 0x38820, URZ ;  /* 0x0003882029077890 */ /* 0x000fc6000fffe03f */
[--C-:B------:R-:W-:Y:S01]  /*c680*/  SHF.R.S32.HI R0, RZ, 0x1f, R3.reuse ;  /* 0x0000001fff007819 */ /* 0x100fe20000011403 */
[----:B------:R-:W-:Y:S01]  /*c690*/  IMAD.MOV R5, RZ, RZ, -R3 ;  /* 0x000000ffff057224 */ /* 0x000fe200078e0a03 */
[----:B------:R-:W-:Y:S01]  /*c6a0*/  UPRMT UR7, URZ, 0x654, UR7 ;  /* 0x000006543f077896 */ /* 0x000fe20008000007 */
[----:B------:R-:W-:-:S04]  /*c6b0*/  IMAD.WIDE.U32 R8, R3, UR12, R8 ;  /* 0x0000000c03087c25 */ /* 0x000fc8000f8e0008 */
[----:B------:R-:W-:Y:S02]  /*c6c0*/  IMAD R0, R0, UR12, RZ ;  /* 0x0000000c00007c24 */ /* 0x000fe4000f8e02ff */
[----:B------:R-:W-:Y:S02]  /*c6d0*/  IMAD R5, R5, UR8, R4 ;  /* 0x0000000805057c24 */ /* 0x000fe4000f8e0204 */
[----:B------:R-:W-:Y:S01]  /*c6e0*/  IMAD R7, R3, UR13, R0 ;  /* 0x0000000d03077c24 */ /* 0x000fe2000f8e0200 */
[----:B------:R-:W-:Y:S01]  /*c6f0*/  SYNCS.ARRIVE.TRANS64.RED.A1T0 RZ, [UR7], RZ ;  /* 0x000000ffffff79a7 */ /* 0x000fe20008100407 */
[----:B------:R-:W-:Y:S01]  /*c700*/  IMAD.U32 R4, RZ, RZ, UR42 ;  /* 0x0000002aff047e24 */ /* 0x000fe2000f8e00ff */
[----:B------:R-:W-:Y:S01]  /*c710*/  SHF.R.S32.HI R0, RZ, 0x1f, R5 ;  /* 0x0000001fff007819 */ /* 0x000fe20000011405 */
[----:B------:R-:W-:Y:S02]  /*c720*/  IMAD.IADD R9, R9, 0x1, R7 ;  /* 0x0000000109097824 */ /* 0x000fe400078e0207 */
[----:B------:R-:W-:-:S02]  /*c730*/  IMAD R7, R4, 0x40, R17 ;  /* 0x0000004004077824 */ /* 0x000fc400078e0211 */
[----:B------:R-:W-:Y:S02]  /*c740*/  IMAD R0, R0, UR10, RZ ;  /* 0x0000000a00007c24 */ /* 0x000fe4000f8e02ff */
[----:B------:R-:W-:-:S04]  /*c750*/  IMAD.WIDE.U32 R8, R5, UR10, R8 ;  /* 0x0000000a05087c25 */ /* 0x000fc8000f8e0008 */
[----:B------:R-:W-:Y:S01]  /*c760*/  IMAD R3, R5, UR11, R0 ;  /* 0x0000000b05037c24 */ /* 0x000fe2000f8e0200 */
[----:B------:R-:W-:Y:S02]  /*c770*/  ULDC.64 UR10, c[0x0][0xc00] ;  /* 0x00030000000a7ab9 */ /* 0x000fe40000000a00 */
[----:B------:R-:W-:Y:S01]  /*c780*/  LEA R0, P0, R8, UR10, 0x2 ;  /* 0x0000000a08007c11 */ /* 0x000fe2000f8010ff */
[----:B------:R-:W-:-:S04]  /*c790*/  IMAD.IADD R3, R9, 0x1, R3 ;  /* 0x0000000109037824 */ /* 0x000fc800078e0203 */
[----:B------:R0:W1:Y:S01]  /*c7a0*/  SHFL.IDX PT, R13, R0, RZ, 0x1c1f ;  /* 0x001c1fff000d7589 */ /* 0x00006200000e0000 */
[----:B------:R-:W-:Y:S02]  /*c7b0*/  LEA.HI.X R3, R8, UR11, R3, 0x2, P0 ;  /* 0x0000000b08037c11 */ /* 0x000fe400080f1403 */
[----:B------:R-:W-:-:S03]  /*c7c0*/  ISETP.GE.AND P0, PT, R7, UR6, PT ;  /* 0x0000000607007c0c */ /* 0x000fc6000bf06270 */
[----:B------:R0:W2:Y:S10]  /*c7d0*/  SHFL.IDX PT, R12, R3, RZ, 0x1c1f ;  /* 0x001c1fff030c7589 */ /* 0x0000b400000e0000 */
[----:B0-----:R-:W-:Y:S05]  /*c7e0*/  @P0 BRA `(.L_x_1040) ;  /* 0x0000000800040947 */ /* 0x001fea0003800000 */
[----:B------:R-:W-:Y:S02]  /*c7f0*/  ULDC UR7, c[0x0][0xbc8] ;  /* 0x0002f20000077ab9 */ /* 0x000fe40000000800 */
[----:B------:R-:W-:Y:S02]  /*c800*/  ISETP.GE.AND P0, PT, R19, UR7, PT ;  /* 0x0000000713007c0c */ /* 0x000fe4000bf06270 */
[----:B------:R-:W-:Y:S02]  /*c810*/  ISETP.GE.AND P1, PT, R227, UR7, PT ;  /* 0x00000007e3007c0c */ /* 0x000fe4000bf26270 */
[----:B------:R-:W-:Y:S02]  /*c820*/  ISETP.GE.AND P4, PT, R219, UR7, PT ;  /* 0x00000007db007c0c */ /* 0x000fe4000bf86270 */
[----:B------:R-:W-:-:S07]  /*c830*/  ISETP.GE.AND P5, PT, R217, UR7, PT ;  /* 0x00000007d9007c0c */ /* 0x000fce000bfa6270 */
[----:B-1----:R-:W-:-:S04]  /*c840*/  @!P0 LEA R4, P2, R19, R13, 0x2 ;  /* 0x0000000d13048211 */ /* 0x002fc800078410ff */
[----:B--2---:R-:W-:-:S05]  /*c850*/  @!P0 LEA.HI.X R5, R19, R12, R179, 0x2, P2 ;  /* 0x0000000c13058211 */ /* 0x004fca00010f14b3 */
[----:B------:R0:W-:Y:S01]  /*c860*/  @!P0 ST.E.64 desc[UR44][R4.64], R24 ;  /* 0x0000001804008985 */ /* 0x0001e2000c101b2c */
[----:B------:R-:W-:Y:S02]  /*c870*/  ISETP.GE.AND P0, PT, R226, UR7, PT ;  /* 0x00000007e2007c0c */ /* 0x000fe4000bf06270 */
[----:B0-----:R-:W-:-:S04]  /*c880*/  @!P1 LEA R4, P2, R227, R13, 0x2 ;  /* 0x0000000de3049211 */ /* 0x001fc800078410ff */
[----:B------:R-:W-:-:S05]  /*c890*/  @!P1 LEA.HI.X R5, R227, R12, R178, 0x2, P2 ;  /* 0x0000000ce3059211 */ /* 0x000fca00010f14b2 */
[----:B------:R0:W-:Y:S01]  /*c8a0*/  @!P1 ST.E.64 desc[UR44][R4.64], R28 ;  /* 0x0000001c04009985 */ /* 0x0001e2000c101b2c */
[----:B------:R-:W-:Y:S02]  /*c8b0*/  ISETP.GE.AND P1, PT, R225, UR7, PT ;  /* 0x00000007e1007c0c */ /* 0x000fe4000bf26270 */
[----:B0-----:R-:W-:-:S04]  /*c8c0*/  @!P0 LEA R4, P2, R226, R13, 0x2 ;  /* 0x0000000de2048211 */ /* 0x001fc800078410ff */
[----:B------:R-:W-:-:S05]  /*c8d0*/  @!P0 LEA.HI.X R5, R226, R12, R177, 0x2, P2 ;  /* 0x0000000ce2058211 */ /* 0x000fca00010f14b1 */
[----:B------:R0:W-:Y:S01]  /*c8e0*/  @!P0 ST.E.64 desc[UR44][R4.64], R32 ;  /* 0x0000002004008985 */ /* 0x0001e2000c101b2c */
[----:B------:R-:W-:Y:S02]  /*c8f0*/  ISETP.GE.AND P0, PT, R224, UR7, PT ;  /* 0x00000007e0007c0c */ /* 0x000fe4000bf06270 */
[----:B0-----:R-:W-:-:S04]  /*c900*/  @!P1 LEA R4, P2, R225, R13, 0x2 ;  /* 0x0000000de1049211 */ /* 0x001fc800078410ff */
[----:B------:R-:W-:Y:S02]  /*c910*/  @!P1 LEA.HI.X R5, R225, R12, R176, 0x2, P2 ;  /* 0x0000000ce1059211 */ /* 0x000fe400010f14b0 */
[----:B------:R-:W-:-:S03]  /*c920*/  ISETP.GE.AND P2, PT, R223, UR7, PT ;  /* 0x00000007df007c0c */ /* 0x000fc6000bf46270 */
[----:B------:R0:W-:Y:S02]  /*c930*/  @!P1 ST.E.64 desc[UR44][R4.64], R36 ;  /* 0x0000002404009985 */ /* 0x0001e4000c101b2c */
[----:B0-----:R-:W-:-:S04]  /*c940*/  @!P0 LEA R4, P1, R224, R13, 0x2 ;  /* 0x0000000de0048211 */ /* 0x001fc800078210ff */
[----:B------:R-:W-:Y:S02]  /*c950*/  @!P0 LEA.HI.X R5, R224, R12, R175, 0x2, P1 ;  /* 0x0000000ce0058211 */ /* 0x000fe400008f14af */
[----:B------:R-:W-:-:S03]  /*c960*/  ISETP.GE.AND P1, PT, R221, UR7, PT ;  /* 0x00000007dd007c0c */ /* 0x000fc6000bf26270 */
[----:B------:R0:W-:Y:S01]  /*c970*/  @!P0 ST.E.64 desc[UR44][R4.64], R40 ;  /* 0x0000002804008985 */ /* 0x0001e2000c101b2c */
[----:B------:R-:W-:-:S09]  /*c980*/  ISETP.GE.AND P0, PT, R222, UR7, PT ;  /* 0x00000007de007c0c */ /* 0x000fd2000bf06270 */
[-C--:B------:R-:W-:Y:S02]  /*c990*/  @!P1 LEA R8, P6, R221, R13.reuse, 0x2 ;  /* 0x0000000ddd089211 */ /* 0x080fe400078c10ff */
[----:B0-----:R-:W-:Y:S02]  /*c9a0*/  @!P2 LEA R4, P3, R223, R13, 0x2 ;  /* 0x0000000ddf04a211 */ /* 0x001fe400078610ff */
[-C--:B------:R-:W-:Y:S02]  /*c9b0*/  @!P1 LEA.HI.X R9, R221, R12.reuse, R20, 0x2, P6 ;  /* 0x0000000cdd099211 */ /* 0x080fe400030f1414 */
[----:B------:R-:W-:Y:S02]  /*c9c0*/  @!P2 LEA.HI.X R5, R223, R12, R174, 0x2, P3 ;  /* 0x0000000cdf05a211 */ /* 0x000fe400018f14ae */
[----:B------:R-:W-:-:S03]  /*c9d0*/  ISETP.GE.AND P3, PT, R220, UR7, PT ;  /* 0x00000007dc007c0c */ /* 0x000fc6000bf66270 */
[----:B------:R0:W-:Y:S02]  /*c9e0*/  @!P2 ST.E.64 desc[UR44][R4.64], R44 ;  /* 0x0000002c0400a985 */ /* 0x0001e4000c101b2c */
[----:B0-----:R-:W-:-:S04]  /*c9f0*/  @!P0 LEA R4, P2, R222, R13, 0x2 ;  /* 0x0000000dde048211 */ /* 0x001fc800078410ff */
[----:B------:R-:W-:-:S05]  /*ca00*/  @!P0 LEA.HI.X R5, R222, R12, R21, 0x2, P2 ;  /* 0x0000000cde058211 */ /* 0x000fca00010f1415 */
[----:B------:R0:W-:Y:S01]  /*ca10*/  @!P0 ST.E.64 desc[UR44][R4.64], R48 ;  /* 0x0000003004008985 */ /* 0x0001e2000c101b2c */
[----:B------:R-:W-:-:S03]  /*ca20*/  ISETP.GE.AND P0, PT, R216, UR7, PT ;  /* 0x00000007d8007c0c */ /* 0x000fc6000bf06270 */
[----:B------:R1:W-:Y:S01]  /*ca30*/  @!P1 ST.E.64 desc[UR44][R8.64], R52 ;  /* 0x0000003408009985 */ /* 0x0003e2000c101b2c */
[----:B------:R-:W-:Y:S02]  /*ca40*/  ISETP.GE.AND P1, PT, R215, UR7, PT ;  /* 0x00000007d7007c0c */ /* 0x000fe4000bf26270 */
[CC--:B0-----:R-:W-:Y:S02]  /*ca50*/  @!P3 LEA R4, P6, R220.reuse, R13.reuse, 0x2 ;  /* 0x0000000ddc04b211 */ /* 0x0c1fe400078c10ff */
[-C--:B-1----:R-:W-:Y:S02]  /*ca60*/  @!P4 LEA R8, P2, R219, R13.reuse, 0x2 ;  /* 0x0000000ddb08c211 */ /* 0x082fe400078410ff */
[-C--:B------:R-:W-:Y:S02]  /*ca70*/  @!P3 LEA.HI.X R5, R220, R12.reuse, R173, 0x2, P6 ;  /* 0x0000000cdc05b211 */ /* 0x080fe400030f14ad */
[----:B------:R-:W-:Y:S02]  /*ca80*/  @!P5 LEA R10, P6, R217, R13, 0x2 ;  /* 0x0000000dd90ad211 */ /* 0x000fe400078c10ff */
        /* <DEDUP_REMOVED lines=8> */
[CC--:B0-----:R-:W-:Y:S02]  /*cb10*/  @!P0 LEA R4, P6, R216.reuse, R13.reuse, 0x2 ;  /* 0x0000000dd8048211 */ /* 0x0c1fe400078c10ff */
[----:B-1----:R-:W-:Y:S02]  /*cb20*/  @!P1 LEA R8, P5, R215, R13, 0x2 ;  /* 0x0000000dd7089211 */ /* 0x002fe400078a10ff */
[----:B------:R-:W-:-:S02]  /*cb30*/  @!P0 LEA.HI.X R5, R216, R12, R170, 0x2, P6 ;  /* 0x0000000cd8058211 */ /* 0x000fc400030f14aa */
[-C--:B------:R-:W-:Y:S02]  /*cb40*/  @!P1 LEA.HI.X R9, R215, R12.reuse, R169, 0x2, P5 ;  /* 0x0000000cd7099211 */ /* 0x080fe400028f14a9 */
[----:B------:R-:W-:Y:S01]  /*cb50*/  ISETP.GE.AND P5, PT, R211, UR7, PT ;  /* 0x00000007d3007c0c */ /* 0x000fe2000bfa6270 */
[----:B------:R0:W-:Y:S01]  /*cb60*/  @!P0 ST.E.64 desc[UR44][R4.64], R68 ;  /* 0x0000004404008985 */ /* 0x0001e2000c101b2c */
[----:B--2---:R-:W-:Y:S02]  /*cb70*/  @!P2 LEA R10, P6, R214, R13, 0x2 ;  /* 0x0000000dd60aa211 */ /* 0x004fe400078c10ff */
[----:B------:R-:W-:Y:S01]  /*cb80*/  ISETP.GE.AND P0, PT, R210, UR7, PT ;  /* 0x00000007d2007c0c */ /* 0x000fe2000bf06270 */
[----:B------:R1:W-:Y:S01]  /*cb90*/  @!P1 ST.E.64 desc[UR44][R8.64], R72 ;  /* 0x0000004808009985 */ /* 0x0003e2000c101b2c */
[----:B------:R-:W-:-:S05]  /*cba0*/  @!P2 LEA.HI.X R11, R214, R12, R168, 0x2, P6 ;  /* 0x0000000cd60ba211 */ /* 0x000fca00030f14a8 */
[----:B------:R2:W-:Y:S01]  /*cbb0*/  @!P2 ST.E.64 desc[UR44][R10.64], R76 ;  /* 0x0000004c0a00a985 */ /* 0x0005e2000c101b2c */
[----:B0-----:R-:W-:-:S04]  /*cbc0*/  @!P3 LEA R4, P1, R213, R13, 0x2 ;  /* 0x0000000dd504b211 */ /* 0x001fc800078210ff */
[-C--:B------:R-:W-:Y:S02]  /*cbd0*/  @!P3 LEA.HI.X R5, R213, R12.reuse, R167, 0x2, P1 ;  /* 0x0000000cd505b211 */ /* 0x080fe400008f14a7 */
[----:B------:R-:W-:Y:S02]  /*cbe0*/  ISETP.GE.AND P1, PT, R209, UR7, PT ;  /* 0x00000007d1007c0c */ /* 0x000fe4000bf26270 */
[CC--:B-1----:R-:W-:Y:S01]  /*cbf0*/  @!P4 LEA R8, P2, R212.reuse, R13.reuse, 0x2 ;  /* 0x0000000dd408c211 */ /* 0x0c2fe200078410ff */
[----:B------:R0:W-:Y:S01]  /*cc00*/  @!P3 ST.E.64 desc[UR44][R4.64], R80 ;  /* 0x000000500400b985 */ /* 0x0001e2000c101b2c */
[----:B--2---:R-:W-:Y:S02]  /*cc10*/  @!P5 LEA R10, P6, R211, R13, 0x2 ;  /* 0x0000000dd30ad211 */ /* 0x004fe400078c10ff */
[----:B------:R-:W-:Y:S02]  /*cc20*/  @!P4 LEA.HI.X R9, R212, R12, R166, 0x2, P2 ;  /* 0x0000000cd409c211 */ /* 0x000fe400010f14a6 */
[----:B------:R-:W-:-:S02]  /*cc30*/  ISETP.GE.AND P2, PT, R208, UR7, PT ;  /* 0x00000007d0007c0c */ /* 0x000fc4000bf46270 */
[----:B------:R-:W-:Y:S01]  /*cc40*/  @!P5 LEA.HI.X R11, R211, R12, R165, 0x2, P6 ;  /* 0x0000000cd30bd211 */ /* 0x000fe200030f14a5 */
[----:B------:R1:W-:Y:S01]  /*cc50*/  @!P4 ST.E.64 desc[UR44][R8.64], R84 ;  /* 0x000000540800c985 */ /* 0x0003e2000c101b2c */
[----:B------:R-:W-:-:S03]  /*cc60*/  ISETP.GE.AND P4, PT, R206, UR7, PT ;  /* 0x00000007ce007c0c */ /* 0x000fc6000bf86270 */
[----:B------:R2:W-:Y:S01]  /*cc70*/  @!P5 ST.E.64 desc[UR44][R10.64], R88 ;  /* 0x000000580a00d985 */ /* 0x0005e2000c101b2c */
[----:B------:R-:W-:Y:S02]  /*cc80*/  ISETP.GE.AND P5, PT, R207, UR7, PT ;  /* 0x00000007cf007c0c */ /* 0x000fe4000bfa6270 */
[----:B0-----:R-:W-:-:S04]  /*cc90*/  @!P0 LEA R4, P6, R210, R13, 0x2 ;  /* 0x0000000dd2048211 */ /* 0x001fc800078c10ff */
[----:B------:R-:W-:Y:S02]  /*cca0*/  @!P0 LEA.HI.X R5, R210, R12, R164, 0x2, P6 ;  /* 0x0000000cd2058211 */ /* 0x000fe400030f14a4 */
[----:B-1----:R-:W-:-:S03]  /*ccb0*/  @!P1 LEA R8, P3, R209, R13, 0x2 ;  /* 0x0000000dd1089211 */ /* 0x002fc600078610ff */
[----:B------:R0:W-:Y:S01]  /*ccc0*/  @!P0 ST.E.64 desc[UR44][R4.64], R92 ;  /* 0x0000005c04008985 */ /* 0x0001e2000c101b2c */
[-C--:B------:R-:W-:Y:S02]  /*ccd0*/  @!P1 LEA.HI.X R9, R209, R12.reuse, R163, 0x2, P3 ;  /* 0x0000000cd1099211 */ /* 0x080fe400018f14a3 */
[----:B------:R-:W-:Y:S02]  /*cce0*/  ISETP.GE.AND P3, PT, R205, UR7, PT ;  /* 0x00000007cd007c0c */ /* 0x000fe4000bf66270 */
[CC--:B--2---:R-:W-:Y:S01]  /*ccf0*/  @!P2 LEA R10, P6, R208.reuse, R13.reuse, 0x2 ;  /* 0x0000000dd00aa211 */ /* 0x0c4fe200078c10ff */
[----:B------:R1:W-:Y:S01]  /*cd00*/  @!P1 ST.E.64 desc[UR44][R8.64], R96 ;  /* 0x0000006008009985 */ /* 0x0003e2000c101b2c */
[----:B------:R-:W-:Y:S02]  /*cd10*/  ISETP.GE.AND P1, PT, R203, UR7, PT ;  /* 0x00000007cb007c0c */ /* 0x000fe4000bf26270 */
[----:B------:R-:W-:Y:S02]  /*cd20*/  @!P2 LEA.HI.X R11, R208, R12, R162, 0x2, P6 ;  /* 0x0000000cd00ba211 */ /* 0x000fe400030f14a2 */
[----:B0-----:R-:W-:-:S03]  /*cd30*/  @!P5 LEA R4, P6, R207, R13, 0x2 ;  /* 0x0000000dcf04d211 */ /* 0x001fc600078c10ff */
[----:B------:R0:W-:Y:S01]  /*cd40*/  @!P2 ST.E.64 desc[UR44][R10.64], R100 ;  /* 0x000000640a00a985 */ /* 0x0001e2000c101b2c */
[----:B------:R-:W-:Y:S02]  /*cd50*/  ISETP.GE.AND P2, PT, R204, UR7, PT ;  /* 0x00000007cc007c0c */ /* 0x000fe4000bf46270 */
[----:B------:R-:W-:Y:S02]  /*cd60*/  @!P5 LEA.HI.X R5, R207, R12, R161, 0x2, P6 ;  /* 0x0000000ccf05d211 */ /* 0x000fe400030f14a1 */
[----:B-1----:R-:W-:-:S03]  /*cd70*/  @!P4 LEA R8, P0, R206, R13, 0x2 ;  /* 0x0000000dce08c211 */ /* 0x002fc600078010ff */
[----:B------:R1:W-:Y:S01]  /*cd80*/  @!P5 ST.E.64 desc[UR44][R4.64], R104 ;  /* 0x000000680400d985 */ /* 0x0003e2000c101b2c */
[-C--:B------:R-:W-:Y:S02]  /*cd90*/  @!P4 LEA.HI.X R9, R206, R12.reuse, R160, 0x2, P0 ;  /* 0x0000000cce09c211 */ /* 0x080fe400000f14a0 */
[----:B------:R-:W-:Y:S02]  /*cda0*/  ISETP.GE.AND P0, PT, R202, UR7, PT ;  /* 0x00000007ca007c0c */ /* 0x000fe4000bf06270 */
[CC--:B0-----:R-:W-:Y:S01]  /*cdb0*/  @!P3 LEA R10, P6, R205.reuse, R13.reuse, 0x2 ;  /* 0x0000000dcd0ab211 */ /* 0x0c1fe200078c10ff */
[----:B------:R0:W-:Y:S03]  /*cdc0*/  @!P4 ST.E.64 desc[UR44][R8.64], R108 ;  /* 0x0000006c0800c985 */ /* 0x0001e6000c101b2c */
[----:B------:R-:W-:Y:S02]  /*cdd0*/  @!P3 LEA.HI.X R11, R205, R12, R159, 0x2, P6 ;  /* 0x0000000ccd0bb211 */ /* 0x000fe400030f149f */
[----:B-1----:R-:W-:-:S03]  /*cde0*/  @!P2 LEA R4, P4, R204, R13, 0x2 ;  /* 0x0000000dcc04a211 */ /* 0x002fc600078810ff */
[----:B------:R1:W-:Y:S01]  /*cdf0*/  @!P3 ST.E.64 desc[UR44][R10.64], R112 ;  /* 0x000000700a00b985 */ /* 0x0003e2000c101b2c */
[----:B------:R-:W-:Y:S02]  /*ce00*/  ISETP.GE.AND P3, PT, R201, UR7, PT ;  /* 0x00000007c9007c0c */ /* 0x000fe4000bf66270 */
[-C--:B------:R-:W-:Y:S02]  /*ce10*/  @!P2 LEA.HI.X R5, R204, R12.reuse, R158, 0x2, P4 ;  /* 0x0000000ccc05a211 */ /* 0x080fe400020f149e */
[----:B------:R-:W-:Y:S02]  /*ce20*/  ISETP.GE.AND P4, PT, R200, UR7, PT ;  /* 0x00000007c8007c0c */ /* 0x000fe4000bf86270 */
[----:B0-----:R-:W-:Y:S01]  /*ce30*/  @!P1 LEA R8, P5, R203, R13, 0x2 ;  /* 0x0000000dcb089211 */ /* 0x001fe200078a10ff */
[----:B------:R0:W-:Y:S01]  /*ce40*/  @!P2 ST.E.64 desc[UR44][R4.64], R116 ;  /* 0x000000740400a985 */ /* 0x0001e2000c101b2c */
[----:B------:R-:W-:Y:S02]  /*ce50*/  ISETP.GE.AND P2, PT, R199, UR7, PT ;  /* 0x00000007c7007c0c */ /* 0x000fe4000bf46270 */
[----:B------:R-:W-:-:S02]  /*ce60*/  @!P1 LEA.HI.X R9, R203, R12, R157, 0x2, P5 ;  /* 0x0000000ccb099211 */ /* 0x000fc400028f149d */
[----:B-1----:R-:W-:-:S03]  /*ce70*/  @!P0 LEA R10, P6, R202, R13, 0x2 ;  /* 0x0000000dca0a8211 */ /* 0x002fc600078c10ff */
[----:B------:R1:W-:Y:S01]  /*ce80*/  @!P1 ST.E.64 desc[UR44][R8.64], R120 ;  /* 0x0000007808009985 */ /* 0x0003e2000c101b2c */
[----:B------:R-:W-:Y:S02]  /*ce90*/  ISETP.GE.AND P1, PT, R198, UR7, PT ;  /* 0x00000007c6007c0c */ /* 0x000fe4000bf26270 */
[----:B------:R-:W-:Y:S02]  /*cea0*/  @!P0 LEA.HI.X R11, R202, R12, R156, 0x2, P6 ;  /* 0x0000000cca0b8211 */ /* 0x000fe400030f149c */
[----:B0-----:R-:W-:-:S03]  /*ceb0*/  @!P3 LEA R4, P5, R201, R13, 0x2 ;  /* 0x0000000dc904b211 */ /* 0x001fc600078a10ff */
[----:B------:R0:W-:Y:S01]  /*cec0*/  @!P0 ST.E.64 desc[UR44][R10.64], R124 ;  /* 0x0000007c0a008985 */ /* 0x0001e2000c101b2c */
[----:B------:R-:W-:Y:S02]  /*ced0*/  ISETP.GE.AND P0, PT, R197, UR7, PT ;  /* 0x00000007c5007c0c */ /* 0x000fe4000bf06270 */
[-C--:B------:R-:W-:Y:S02]  /*cee0*/  @!P3 LEA.HI.X R5, R201, R12.reuse, R155, 0x2, P5 ;  /* 0x0000000cc905b211 */ /* 0x080fe400028f149b */
[----:B------:R-:W-:Y:S02]  /*cef0*/  ISETP.GE.AND P5, PT, R196, UR7, PT ;  /* 0x00000007c4007c0c */ /* 0x000fe4000bfa6270 */
[C---:B-1----:R-:W-:Y:S01]  /*cf00*/  @!P4 LEA R8, P6, R200.reuse, R13, 0x2 ;  /* 0x0000000dc808c211 */ /* 0x042fe200078c10ff */
[----:B------:R1:W-:Y:S03]  /*cf10*/  @!P3 ST.E.64 desc[UR44][R4.64], R128 ;  /* 0x000000800400b985 */ /* 0x0003e6000c101b2c */
[----:B------:R-:W-:-:S02]  /*cf20*/  @!P4 LEA.HI.X R9, R200, R12, R154, 0x2, P6 ;  /* 0x0000000cc809c211 */ /* 0x000fc400030f149a */
[----:B0-----:R-:W-:-:S03]  /*cf30*/  @!P1 LEA R10, P6, R198, R13, 0x2 ;  /* 0x0000000dc60a9211 */ /* 0x001fc600078c10ff */
[----:B------:R0:W-:Y:S01]  /*cf40*/  @!P4 ST.E.64 desc[UR44][R8.64], R132 ;  /* 0x000000840800c985 */ /* 0x0001e2000c101b2c */
[----:B------:R-:W-:Y:S02]  /*cf50*/  @!P1 LEA.HI.X R11, R198, R12, R152, 0x2, P6 ;  /* 0x0000000cc60b9211 */ /* 0x000fe400030f1498 */
[----:B-1----:R-:W-:-:S04]  /*cf60*/  @!P2 LEA R4, P3, R199, R13, 0x2 ;  /* 0x0000000dc704a211 */ /* 0x002fc800078610ff */
[-C--:B------:R-:W-:Y:S02]  /*cf70*/  @!P2 LEA.HI.X R5, R199, R12.reuse, R153, 0x2, P3 ;  /* 0x0000000cc705a211 */ /* 0x080fe400018f1499 */
[CC--:B------:R-:W-:Y:S02]  /*cf80*/  @!P5 LEA R14, P3, R196.reuse, R13.reuse, 0x2 ;  /* 0x0000000dc40ed211 */ /* 0x0c0fe400078610ff */
[C---:B0-----:R-:W-:Y:S01]  /*cf90*/  @!P0 LEA R8, P4, R197.reuse, R13, 0x2 ;  /* 0x0000000dc5088211 */ /* 0x041fe200078810ff */
[----:B------:R0:W-:Y:S01]  /*cfa0*/  @!P2 ST.E.64 desc[UR44][R4.64], R136 ;  /* 0x000000880400a985 */ /* 0x0001e2000c101b2c */
[-C--:B------:R-:W-:Y:S02]  /*cfb0*/  @!P5 LEA.HI.X R15, R196, R12.reuse, R22, 0x2, P3 ;  /* 0x0000000cc40fd211 */ /* 0x080fe400018f1416 */
[----:B------:R-:W-:Y:S01]  /*cfc0*/  @!P0 LEA.HI.X R9, R197, R12, R23, 0x2, P4 ;  /* 0x0000000cc5098211 */ /* 0x000fe200020f1417 */
[----:B------:R0:W-:Y:S04]  /*cfd0*/  @!P1 ST.E.64 desc[UR44][R10.64], R140 ;  /* 0x0000008c0a009985 */ /* 0x0001e8000c101b2c */
[----:B------:R0:W-:Y:S04]  /*cfe0*/  @!P0 ST.E.64 desc[UR44][R8.64], R144 ;  /* 0x0000009008008985 */ /* 0x0001e8000c101b2c */
[----:B------:R0:W-:Y:S02]  /*cff0*/  @!P5 ST.E.64 desc[UR44][R14.64], R148 ;  /* 0x000000940e00d985 */ /* 0x0001e4000c101b2c */
.L_x_1040:
[----:B------:R-:W-:Y:S05]  /*d000*/  BSYNC B1 ;  /* 0x0000000000017941 */ /* 0x000fea0003800000 */
.L_x_1039:
[----:B------:R-:W-:Y:S01]  /*d010*/  VIADD R7, R7, 0x8 ;  /* 0x0000000807077836 */ /* 0x000fe20000000000 */
[----:B------:R3:W4:Y:S04]  /*d020*/  SHFL.IDX PT, R18, R3, 0x1, 0x1c1f ;  /* 0x003c1f0003127f89 */ /* 0x00072800000e0000 */
[----:B------:R-:W-:Y:S01]  /*d030*/  ISETP.GE.AND P0, PT, R7, UR6, PT ;  /* 0x0000000607007c0c */ /* 0x000fe2000bf06270 */
[----:B------:R-:W0:-:S12]  /*d040*/  SHFL.IDX PT, R0, R0, 0x1, 0x1c1f ;  /* 0x003c1f0000007f89 */ /* 0x000e1800000e0000 */
[----:B---3--:R-:W-:Y:S05]  /*d050*/  @P0 BRA `(.L_x_1038) ;  /* 0x0000001400d40947 */ /* 0x008fea0003800000 */
[----:B------:R-:W-:Y:S02]  /*d060*/  ULDC UR6, c[0x0][0xbc8] ;  /* 0x0002f20000067ab9 */ /* 0x000fe40000000800 */
[----:B------:R-:W-:Y:S02]  /*d070*/  ISETP.GE.AND P4, PT, R19, UR6, PT ;  /* 0x0000000613007c0c */ /* 0x000fe4000bf86270 */
[----:B------:R-:W-:Y:S02]  /*d080*/  ISETP.GE.AND P2, PT, R227, UR6, PT ;  /* 0x00000006e3007c0c */ /* 0x000fe4000bf46270 */
[----:B------:R-:W-:Y:S02]  /*d090*/  ISETP.GE.AND P1, PT, R226, UR6, PT ;  /* 0x00000006e2007c0c */ /* 0x000fe4000bf26270 */
[----:B------:R-:W-:-:S07]  /*d0a0*/  ISETP.GE.AND P0, PT, R225, UR6, PT ;  /* 0x00000006e1007c0c */ /* 0x000fce000bf06270 */
[----:B0-----:R-:W-:-:S04]  /*d0b0*/  @!P4 LEA R4, P3, R19, R0, 0x2 ;  /* 0x000000001304c211 */ /* 0x001fc800078610ff */
[----:B----4-:R-:W-:Y:S02]  /*d0c0*/  @!P4 LEA.HI.X R5, R19, R18, R179, 0x2, P3 ;  /* 0x000000121305c211 */ /* 0x010fe400018f14b3 */
[----:B------:R-:W-:Y:S02]  /*d0d0*/  ISETP.GE.AND P3, PT, R224, UR6, PT ;  /* 0x00000006e0007c0c */ /* 0x000fe4000bf66270 */
[C---:B------:R-:W-:Y:S01]  /*d0e0*/  @!P1 LEA R8, P5, R226.reuse, R0, 0x2 ;  /* 0x00000000e2089211 */ /* 0x040fe200078a10ff */
[----:B------:R0:W-:Y:S01]  /*d0f0*/  @!P4 ST.E.64 desc[UR44][R4.64], R26 ;  /* 0x0000001a0400c985 */ /* 0x0001e2000c101b2c */
[----:B------:R-:W-:Y:S02]  /*d100*/  ISETP.GE.AND P4, PT, R223, UR6, PT ;  /* 0x00000006df007c0c */ /* 0x000fe4000bf86270 */
[----:B------:R-:W-:Y:S02]  /*d110*/  @!P1 LEA.HI.X R9, R226, R18, R177, 0x2, P5 ;  /* 0x00000012e2099211 */ /* 0x000fe400028f14b1 */
[----:B------:R-:W-:-:S02]  /*d120*/  ISETP.GE.AND P5, PT, R222, UR6, PT ;  /* 0x00000006de007c0c */ /* 0x000fc4000bfa6270 */
[----:B0-----:R-:W-:-:S04]  /*d130*/  @!P2 LEA R4, P6, R227, R0, 0x2 ;  /* 0x00000000e304a211 */ /* 0x001fc800078c10ff */
[----:B------:R-:W-:Y:S02]  /*d140*/  @!P2 LEA.HI.X R5, R227, R18, R178, 0x2, P6 ;  /* 0x00000012e305a211 */ /* 0x000fe400030f14b2 */
[----:B------:R-:W-:-:S03]  /*d150*/  @!P0 LEA R10, P6, R225, R0, 0x2 ;  /* 0x00000000e10a8211 */ /* 0x000fc600078c10ff */
[----:B------:R0:W-:Y:S01]  /*d160*/  @!P2 ST.E.64 desc[UR44][R4.64], R30 ;  /* 0x0000001e0400a985 */ /* 0x0001e2000c101b2c */
[----:B------:R-:W-:-:S03]  /*d170*/  @!P0 LEA.HI.X R11, R225, R18, R176, 0x2, P6 ;  /* 0x00000012e10b8211 */ /* 0x000fc600030f14b0 */
[----:B------:R3:W-:Y:S04]  /*d180*/  @!P1 ST.E.64 desc[UR44][R8.64], R34 ;  /* 0x0000002208009985 */ /* 0x0007e8000c101b2c */
[----:B------:R4:W-:Y:S01]  /*d190*/  @!P0 ST.E.64 desc[UR44][R10.64], R38 ;  /* 0x000000260a008985 */ /* 0x0009e2000c101b2c */
[----:B------:R-:W-:Y:S02]  /*d1a0*/  ISETP.GE.AND P0, PT, R221, UR6, PT ;  /* 0x00000006dd007c0c */ /* 0x000fe4000bf06270 */
[CC--:B0-----:R-:W-:Y:S02]  /*d1b0*/  @!P3 LEA R4, P1, R224.reuse, R0.reuse, 0x2 ;  /* 0x00000000e004b211 */ /* 0x0c1fe400078210ff */
[----:B---3--:R-:W-:Y:S02]  /*d1c0*/  @!P4 LEA R8, P2, R223, R0, 0x2 ;  /* 0x00000000df08c211 */ /* 0x008fe400078410ff */
[----:B------:R-:W-:-:S02]  /*d1d0*/  @!P3 LEA.HI.X R5, R224, R18, R175, 0x2, P1 ;  /* 0x00000012e005b211 */ /* 0x000fc400008f14af */
[----:B------:R-:W-:Y:S02]  /*d1e0*/  ISETP.GE.AND P1, PT, R220, UR6, PT ;  /* 0x00000006dc007c0c */ /* 0x000fe4000bf26270 */
[----:B------:R-:W-:Y:S01]  /*d1f0*/  @!P4 LEA.HI.X R9, R223, R18, R174, 0x2, P2 ;  /* 0x00000012df09c211 */ /* 0x000fe200010f14ae */
[----:B------:R0:W-:Y:S01]  /*d200*/  @!P3 ST.E.64 desc[UR44][R4.64], R42 ;  /* 0x0000002a0400b985 */ /* 0x0001e2000c101b2c */
[----:B------:R-:W-:Y:S02]  /*d210*/  ISETP.GE.AND P2, PT, R219, UR6, PT ;  /* 0x00000006db007c0c */ /* 0x000fe4000bf46270 */
[C---:B----4-:R-:W-:Y:S01]  /*d220*/  @!P5 LEA R10, P6, R222.reuse, R0, 0x2 ;  /* 0x00000000de0ad211 */ /* 0x050fe200078c10ff */
[----:B------:R3:W-:Y:S01]  /*d230*/  @!P4 ST.E.64 desc[UR44][R8.64], R46 ;  /* 0x0000002e0800c985 */ /* 0x0007e2000c101b2c */
[----:B------:R-:W-:Y:S02]  /*d240*/  ISETP.GE.AND P3, PT, R217, UR6, PT ;  /* 0x00000006d9007c0c */ /* 0x000fe4000bf66270 */
[----:B------:R-:W-:-:S02]  /*d250*/  @!P5 LEA.HI.X R11, R222, R18, R21, 0x2, P6 ;  /* 0x00000012de0bd211 */ /* 0x000fc400030f1415 */
[CC--:B--2---:R-:W-:Y:S02]  /*d260*/  @!P0 LEA R12, P6, R221.reuse, R0.reuse, 0x2 ;  /* 0x00000000dd0c8211 */ /* 0x0c4fe400078c10ff */
[----:B------:R-:W-:Y:S01]  /*d270*/  ISETP.GE.AND P4, PT, R216, UR6, PT ;  /* 0x00000006d8007c0c */ /* 0x000fe2000bf86270 */
[----:B------:R2:W-:Y:S01]  /*d280*/  @!P5 ST.E.64 desc[UR44][R10.64], R50 ;  /* 0x000000320a00d985 */ /* 0x0005e2000c101b2c */
[C---:B------:R-:W-:Y:S02]  /*d290*/  @!P1 LEA R14, P5, R220.reuse, R0, 0x2 ;  /* 0x00000000dc0e9211 */ /* 0x040fe400078a10ff */
[----:B-1----:R-:W-:Y:S02]  /*d2a0*/  @!P0 LEA.HI.X R13, R221, R18, R20, 0x2, P6 ;  /* 0x00000012dd0d8211 */ /* 0x002fe400030f1414 */
[----:B------:R-:W-:Y:S02]  /*d2b0*/  @!P2 LEA R20, P6, R219, R0, 0x2 ;  /* 0x00000000db14a211 */ /* 0x000fe400078c10ff */
[----:B------:R-:W-:Y:S01]  /*d2c0*/  @!P1 LEA.HI.X R15, R220, R18, R173, 0x2, P5 ;  /* 0x00000012dc0f9211 */ /* 0x000fe200028f14ad */
[----:B------:R1:W-:Y:S01]  /*d2d0*/  @!P0 ST.E.64 desc[UR44][R12.64], R54 ;  /* 0x000000360c008985 */ /* 0x0003e2000c101b2c */
[----:B------:R-:W-:-:S02]  /*d2e0*/  ISETP.GE.AND P5, PT, R215, UR6, PT ;  /* 0x00000006d7007c0c */ /* 0x000fc4000bfa6270 */
[----:B------:R-:W-:Y:S01]  /*d2f0*/  @!P2 LEA.HI.X R21, R219, R18, R172, 0x2, P6 ;  /* 0x00000012db15a211 */ /* 0x000fe200030f14ac */
[----:B------:R4:W-:Y:S01]  /*d300*/  @!P1 ST.E.64 desc[UR44][R14.64], R58 ;  /* 0x0000003a0e009985 */ /* 0x0009e2000c101b2c */
[----:B------:R-:W-:Y:S02]  /*d310*/  ISETP.GE.AND P0, PT, R214, UR6, PT ;  /* 0x00000006d6007c0c */ /* 0x000fe4000bf06270 */
[-C--:B0-----:R-:W-:Y:S01]  /*d320*/  @!P3 LEA R4, P6, R217, R0.reuse, 0x2 ;  /* 0x00000000d904b211 */ /* 0x081fe200078c10ff */
[----:B------:R0:W-:Y:S01]  /*d330*/  @!P2 ST.E.64 desc[UR44][R20.64], R62 ;  /* 0x0000003e1400a985 */ /* 0x0001e2000c101b2c */
[----:B---3--:R-:W-:Y:S02]  /*d340*/  @!P4 LEA R8, P2, R216, R0, 0x2 ;  /* 0x00000000d808c211 */ /* 0x008fe400078410ff */
[----:B------:R-:W-:Y:S02]  /*d350*/  ISETP.GE.AND P1, PT, R213, UR6, PT ;  /* 0x00000006d5007c0c */ /* 0x000fe4000bf26270 */
[----:B------:R-:W-:-:S02]  /*d360*/  @!P3 LEA.HI.X R5, R217, R18, R171, 0x2, P6 ;  /* 0x00000012d905b211 */ /* 0x000fc400030f14ab */
[----:B------:R-:W-:Y:S02]  /*d370*/  @!P4 LEA.HI.X R9, R216, R18, R170, 0x2, P2 ;  /* 0x00000012d809c211 */ /* 0x000fe400010f14aa */
[----:B------:R-:W-:Y:S01]  /*d380*/  ISETP.GE.AND P2, PT, R212, UR6, PT ;  /* 0x00000006d4007c0c */ /* 0x000fe2000bf46270 */
[----:B------:R-:W-:Y:S01]  /*d390*/  @!P3 ST.E.64 desc[UR44][R4.64], R66 ;  /* 0x000000420400b985 */ /* 0x000fe2000c101b2c */
[----:B--2---:R-:W-:-:S03]  /*d3a0*/  @!P5 LEA R10, P6, R215, R0, 0x2 ;  /* 0x00000000d70ad211 */ /* 0x004fc600078c10ff */
[----:B------:R2:W-:Y:S01]  /*d3b0*/  @!P4 ST.E.64 desc[UR44][R8.64], R70 ;  /* 0x000000460800c985 */ /* 0x0005e2000c101b2c */
[----:B------:R-:W-:Y:S02]  /*d3c0*/  @!P5 LEA.HI.X R11, R215, R18, R169, 0x2, P6 ;  /* 0x00000012d70bd211 */ /* 0x000fe400030f14a9 */
[CC--:B-1----:R-:W-:Y:S02]  /*d3d0*/  @!P0 LEA R12, P4, R214.reuse, R0.reuse, 0x2 ;  /* 0x00000000d60c8211 */ /* 0x0c2fe400078810ff */
[----:B----4-:R-:W-:Y:S01]  /*d3e0*/  @!P1 LEA R14, P3, R213, R0, 0x2 ;  /* 0x00000000d50e9211 */ /* 0x010fe200078610ff */
[----:B------:R1:W-:Y:S01]  /*d3f0*/  @!P5 ST.E.64 desc[UR44][R10.64], R74 ;  /* 0x0000004a0a00d985 */ /* 0x0003e2000c101b2c */
[----:B------:R-:W-:Y:S02]  /*d400*/  @!P0 LEA.HI.X R13, R214, R18, R168, 0x2, P4 ;  /* 0x00000012d60d8211 */ /* 0x000fe400020f14a8 */
[----:B------:R-:W-:Y:S02]  /*d410*/  ISETP.GE.AND P4, PT, R210, UR6, PT ;  /* 0x00000006d2007c0c */ /* 0x000fe4000bf86270 */
[----:B------:R-:W-:Y:S01]  /*d420*/  ISETP.GE.AND P5, PT, R211, UR6, PT ;  /* 0x00000006d3007c0c */ /* 0x000fe2000bfa6270 */
[----:B------:R3:W-:Y:S01]  /*d430*/  @!P0 ST.E.64 desc[UR44][R12.64], R78 ;  /* 0x0000004e0c008985 */ /* 0x0007e2000c101b2c */
[----:B0-----:R-:W-:-:S02]  /*d440*/  @!P2 LEA R20, P6, R212, R0, 0x2 ;  /* 0x00000000d414a211 */ /* 0x001fc400078c10ff */
[-C--:B------:R-:W-:Y:S02]  /*d450*/  @!P1 LEA.HI.X R15, R213, R18.reuse, R167, 0x2, P3 ;  /* 0x00000012d50f9211 */ /* 0x080fe400018f14a7 */
[----:B------:R-:W-:Y:S02]  /*d460*/  ISETP.GE.AND P3, PT, R209, UR6, PT ;  /* 0x00000006d1007c0c */ /* 0x000fe4000bf66270 */
[----:B------:R-:W-:Y:S01]  /*d470*/  @!P2 LEA.HI.X R21, R212, R18, R166, 0x2, P6 ;  /* 0x00000012d415a211 */ /* 0x000fe200030f14a6 */
[----:B------:R0:W-:Y:S01]  /*d480*/  @!P1 ST.E.64 desc[UR44][R14.64], R82 ;  /* 0x000000520e009985 */ /* 0x0001e2000c101b2c */
[----:B------:R-:W-:Y:S02]  /*d490*/  ISETP.GE.AND P1, PT, R207, UR6, PT ;  /* 0x00000006cf007c0c */ /* 0x000fe4000bf26270 */
[----:B--2---:R-:W-:Y:S01]  /*d4a0*/  @!P4 LEA R8, P0, R210, R0, 0x2 ;  /* 0x00000000d208c211 */ /* 0x004fe200078010ff */
[----:B------:R2:W-:Y:S01]  /*d4b0*/  @!P2 ST.E.64 desc[UR44][R20.64], R86 ;  /* 0x000000561400a985 */ /* 0x0005e2000c101b2c */
[----:B------:R-:W-:-:S02]  /*d4c0*/  ISETP.GE.AND P2, PT, R208, UR6, PT ;  /* 0x00000006d0007c0c */ /* 0x000fc4000bf46270 */
[C---:B------:R-:W-:Y:S02]  /*d4d0*/  @!P5 LEA R4, P6, R211.reuse, R0, 0x2 ;  /* 0x00000000d304d211 */ /* 0x040fe400078c10ff */
[-C--:B------:R-:W-:Y:S02]  /*d4e0*/  @!P4 LEA.HI.X R9, R210, R18.reuse, R164, 0x2, P0 ;  /* 0x00000012d209c211 */ /* 0x080fe400000f14a4 */
[----:B------:R-:W-:Y:S02]  /*d4f0*/  @!P5 LEA.HI.X R5, R211, R18, R165, 0x2, P6 ;  /* 0x00000012d305d211 */ /* 0x000fe400030f14a5 */
[----:B------:R-:W-:Y:S02]  /*d500*/  ISETP.GE.AND P0, PT, R206, UR6, PT ;  /* 0x00000006ce007c0c */ /* 0x000fe4000bf06270 */
[----:B-1----:R-:W-:Y:S01]  /*d510*/  @!P3 LEA R10, P6, R209, R0, 0x2 ;  /* 0x00000000d10ab211 */ /* 0x002fe200078c10ff */
[----:B------:R1:W-:Y:S01]  /*d520*/  @!P5 ST.E.64 desc[UR44][R4.64], R90 ;  /* 0x0000005a0400d985 */ /* 0x0003e2000c101b2c */
[----:B------:R-:W-:-:S02]  /*d530*/  ISETP.GE.AND P5, PT, R205, UR6, PT ;  /* 0x00000006cd007c0c */ /* 0x000fc4000bfa6270 */
[----:B------:R-:W-:Y:S01]  /*d540*/  @!P3 LEA.HI.X R11, R209, R18, R163, 0x2, P6 ;  /* 0x00000012d10bb211 */ /* 0x000fe200030f14a3 */
[----:B------:R4:W-:Y:S01]  /*d550*/  @!P4 ST.E.64 desc[UR44][R8.64], R94 ;  /* 0x0000005e0800c985 */ /* 0x0009e2000c101b2c */
[-C--:B---3--:R-:W-:Y:S02]  /*d560*/  @!P2 LEA R12, P6, R208, R0.reuse, 0x2 ;  /* 0x00000000d00ca211 */ /* 0x088fe400078c10ff */
[----:B------:R-:W-:Y:S01]  /*d570*/  ISETP.GE.AND P4, PT, R204, UR6, PT ;  /* 0x00000006cc007c0c */ /* 0x000fe2000bf86270 */
[----:B------:R3:W-:Y:S01]  /*d580*/  @!P3 ST.E.64 desc[UR44][R10.64], R98 ;  /* 0x000000620a00b985 */ /* 0x0007e2000c101b2c */
[----:B0-----:R-:W-:Y:S02]  /*d590*/  @!P1 LEA R14, P3, R207, R0, 0x2 ;  /* 0x00000000cf0e9211 */ /* 0x001fe400078610ff */
[----:B------:R-:W-:Y:S02]  /*d5a0*/  @!P2 LEA.HI.X R13, R208, R18, R162, 0x2, P6 ;  /* 0x00000012d00da211 */ /* 0x000fe400030f14a2 */
[----:B--2---:R-:W-:-:S02]  /*d5b0*/  @!P0 LEA R20, P6, R206, R0, 0x2 ;  /* 0x00000000ce148211 */ /* 0x004fc400078c10ff */
[-C--:B------:R-:W-:Y:S01]  /*d5c0*/  @!P1 LEA.HI.X R15, R207, R18.reuse, R161, 0x2, P3 ;  /* 0x00000012cf0f9211 */ /* 0x080fe200018f14a1 */
[----:B------:R0:W-:Y:S01]  /*d5d0*/  @!P2 ST.E.64 desc[UR44][R12.64], R102 ;  /* 0x000000660c00a985 */ /* 0x0001e2000c101b2c */
[----:B------:R-:W-:Y:S02]  /*d5e0*/  ISETP.GE.AND P3, PT, R203, UR6, PT ;  /* 0x00000006cb007c0c */ /* 0x000fe4000bf66270 */
[----:B------:R-:W-:Y:S01]  /*d5f0*/  @!P0 LEA.HI.X R21, R206, R18, R160, 0x2, P6 ;  /* 0x00000012ce158211 */ /* 0x000fe200030f14a0 */
[----:B------:R2:W-:Y:S01]  /*d600*/  @!P1 ST.E.64 desc[UR44][R14.64], R106 ;  /* 0x0000006a0e009985 */ /* 0x0005e2000c101b2c */
[-C--:B-1----:R-:W-:Y:S02]  /*d610*/  @!P5 LEA R4, P1, R205, R0.reuse, 0x2 ;  /* 0x00000000cd04d211 */ /* 0x082fe400078210ff */
[----:B----4-:R-:W-:Y:S01]  /*d620*/  @!P4 LEA R8, P2, R204, R0, 0x2 ;  /* 0x00000000cc08c211 */ /* 0x010fe200078410ff */
[----:B------:R-:W-:Y:S01]  /*d630*/  @!P0 ST.E.64 desc[UR44][R20.64], R110 ;  /* 0x0000006e14008985 */ /* 0x000fe2000c101b2c */
[----:B------:R-:W-:-:S02]  /*d640*/  ISETP.GE.AND P0, PT, R202, UR6, PT ;  /* 0x00000006ca007c0c */ /* 0x000fc4000bf06270 */
[----:B------:R-:W-:Y:S02]  /*d650*/  @!P5 LEA.HI.X R5, R205, R18, R159, 0x2, P1 ;  /* 0x00000012cd05d211 */ /* 0x000fe400008f149f */
[----:B------:R-:W-:Y:S02]  /*d660*/  ISETP.GE.AND P1, PT, R201, UR6, PT ;  /* 0x00000006c9007c0c */ /* 0x000fe4000bf26270 */
[C---:B---3--:R-:W-:Y:S01]  /*d670*/  @!P3 LEA R10, P6, R203.reuse, R0, 0x2 ;  /* 0x00000000cb0ab211 */ /* 0x048fe200078c10ff */
[----:B------:R1:W-:Y:S01]  /*d680*/  @!P5 ST.E.64 desc[UR44][R4.64], R114 ;  /* 0x000000720400d985 */ /* 0x0003e2000c101b2c */
[-C--:B------:R-:W-:Y:S02]  /*d690*/  @!P4 LEA.HI.X R9, R204, R18.reuse, R158, 0x2, P2 ;  /* 0x00000012cc09c211 */ /* 0x080fe400010f149e */
[----:B------:R-:W-:Y:S02]  /*d6a0*/  @!P3 LEA.HI.X R11, R203, R18, R157, 0x2, P6 ;  /* 0x00000012cb0bb211 */ /* 0x000fe400030f149d */
[----:B------:R-:W-:Y:S01]  /*d6b0*/  ISETP.GE.AND P2, PT, R198, UR6, PT ;  /* 0x00000006c6007c0c */ /* 0x000fe2000bf46270 */
[----:B------:R3:W-:Y:S01]  /*d6c0*/  @!P4 ST.E.64 desc[UR44][R8.64], R118 ;  /* 0x000000760800c985 */ /* 0x0007e2000c101b2c */
[----:B------:R-:W-:-:S02]  /*d6d0*/  ISETP.GE.AND P4, PT, R200, UR6, PT ;  /* 0x00000006c8007c0c */ /* 0x000fc4000bf86270 */
[C---:B0-----:R-:W-:Y:S01]  /*d6e0*/  @!P0 LEA R12, P5, R202.reuse, R0, 0x2 ;  /* 0x00000000ca0c8211 */ /* 0x041fe200078a10ff */
[----:B------:R0:W-:Y:S01]  /*d6f0*/  @!P3 ST.E.64 desc[UR44][R10.64], R122 ;  /* 0x0000007a0a00b985 */ /* 0x0001e2000c101b2c */
[----:B------:R-:W-:Y:S02]  /*d700*/  ISETP.GE.AND P3, PT, R199, UR6, PT ;  /* 0x00000006c7007c0c */ /* 0x000fe4000bf66270 */
[----:B------:R-:W-:Y:S02]  /*d710*/  @!P0 LEA.HI.X R13, R202, R18, R156, 0x2, P5 ;  /* 0x00000012ca0d8211 */ /* 0x000fe400028f149c */
[----:B------:R-:W-:Y:S02]  /*d720*/  ISETP.GE.AND P5, PT, R197, UR6, PT ;  /* 0x00000006c5007c0c */ /* 0x000fe4000bfa6270 */
[-C--:B--2---:R-:W-:Y:S01]  /*d730*/  @!P1 LEA R14, P6, R201, R0.reuse, 0x2 ;  /* 0x00000000c90e9211 */ /* 0x084fe200078c10ff */
[----:B------:R2:W-:Y:S02]  /*d740*/  @!P0 ST.E.64 desc[UR44][R12.64], R126 ;  /* 0x0000007e0c008985 */ /* 0x0005e4000c101b2c */
[----:B-1----:R-:W-:-:S02]  /*d750*/  @!P4 LEA R4, P0, R200, R0, 0x2 ;  /* 0x00000000c804c211 */ /* 0x002fc400078010ff */
[----:B------:R-:W-:Y:S02]  /*d760*/  @!P1 LEA.HI.X R15, R201, R18, R155, 0x2, P6 ;  /* 0x00000012c90f9211 */ /* 0x000fe400030f149b */
[----:B---3--:R-:W-:Y:S02]  /*d770*/  @!P3 LEA R8, P6, R199, R0, 0x2 ;  /* 0x00000000c708b211 */ /* 0x008fe400078c10ff */
[----:B------:R-:W-:Y:S01]  /*d780*/  @!P4 LEA.HI.X R5, R200, R18, R154, 0x2, P0 ;  /* 0x00000012c805c211 */ /* 0x000fe200000f149a */
[----:B------:R2:W-:Y:S01]  /*d790*/  @!P1 ST.E.64 desc[UR44][R14.64], R130 ;  /* 0x000000820e009985 */ /* 0x0005e2000c101b2c */
[-C--:B0-----:R-:W-:Y:S02]  /*d7a0*/  @!P2 LEA R10, P1, R198, R0.reuse, 0x2 ;  /* 0x00000000c60aa211 */ /* 0x081fe400078210ff */
[----:B------:R-:W-:Y:S01]  /*d7b0*/  @!P5 LEA R20, P0, R197, R0, 0x2 ;  /* 0x00000000c514d211 */ /* 0x000fe200078010ff */
        /* <DEDUP_REMOVED lines=9> */
[----:B--2---:R-:W-:-:S04]  /*d850*/  LEA R4, P0, R196, R0, 0x2 ;  /* 0x00000000c4047211 */ /* 0x004fc800078010ff */
[----:B------:R-:W-:-:S05]  /*d860*/  LEA.HI.X R5, R196, R18, R22, 0x2, P0 ;  /* 0x00000012c4057211 */ /* 0x000fca00000f1416 */
[----:B------:R0:W-:Y:S01]  /*d870*/  ST.E.64 desc[UR44][R4.64], R150 ;  /* 0x0000009604007985 */ /* 0x0001e2000c101b2c */
[----:B------:R-:W-:Y:S05]  /*d880*/  BRA `(.L_x_1038) ;  /* 0x0000000c00c87947 */ /* 0x000fea0003800000 */
.L_x_1032:
[----:B------:R-:W0:Y:S01]  /*d890*/  LDC.64 R8, c[0x0][0xd00] ;  /* 0x00034000ff087b82 */ /* 0x000e220000000a00 */
[----:B------:R-:W-:Y:S01]  /*d8a0*/  ULDC.64 UR6, c[0x0][0xd08] ;  /* 0x0003420000067ab9 */ /* 0x000fe20000000a00 */
[----:B------:R-:W-:Y:S01]  /*d8b0*/  IMAD.MOV.U32 R3, RZ, RZ, RZ ;  /* 0x000000ffff037224 */ /* 0x000fe200078e00ff */
[----:B------:R-:W-:-:S04]  /*d8c0*/  ISETP.NE.U32.AND P0, PT, RZ, UR6, PT ;  /* 0x00000006ff007c0c */ /* 0x000fc8000bf05070 */
[----:B------:R-:W-:Y:S01]  /*d8d0*/  ISETP.NE.AND.EX P1, PT, RZ, UR7, PT, P0 ;  /* 0x00000007ff007c0c */ /* 0x000fe2000bf25300 */
[----:B------:R-:W1:Y:S01]  /*d8e0*/  LDC.64 R4, c[0x0][0xd00] ;  /* 0x00034000ff047b82 */ /* 0x000e620000000a00 */
[----:B0-----:R-:W-:-:S04]  /*d8f0*/  ISETP.NE.U32.AND P0, PT, R8, RZ, PT ;  /* 0x000000ff0800720c */ /* 0x001fc80003f05070 */
[----:B------:R-:W-:-:S07]  /*d900*/  ISETP.NE.AND.EX P0, PT, R9, RZ, PT, P0 ;  /* 0x000000ff0900720c */ /* 0x000fce0003f05300 */
[----:B------:R-:W0:Y:S01]  /*d910*/  @P1 LDC.64 R8, c[0x0][0xd08] ;  /* 0x00034200ff081b82 */ /* 0x000e220000000a00 */
[----:B------:R-:W-:Y:S01]  /*d920*/  ULDC UR6, c[0x0][0xb88] ;  /* 0x0002e20000067ab9 */ /* 0x000fe20000000800 */
[----:B-1----:R-:W-:-:S04]  /*d930*/  IMAD.WIDE R10, R188, 0x4, R4 ;  /* 0x00000004bc0a7825 */ /* 0x002fc800078e0204 */
[----:B------:R-:W-:Y:S01]  /*d940*/  IMAD.U32 R0, RZ, RZ, UR6 ;  /* 0x00000006ff007e24 */ /* 0x000fe2000f8e00ff */
[----:B------:R1:W5:Y:S01]  /*d950*/  @P0 LDG.E R3, desc[UR44][R10.64] ;  /* 0x0000002c0a030981 */ /* 0x000362000c1e1900 */
[----:B0-----:R-:W-:-:S05]  /*d960*/  @P1 IMAD.WIDE R4, R188, 0x4, R8 ;  /* 0x00000004bc041825 */ /* 0x001fca00078e0208 */
[----:B------:R1:W5:Y:S01]  /*d970*/  @P1 LDG.E R0, desc[UR44][R4.64] ;  /* 0x0000002c04001981 */ /* 0x000362000c1e1900 */
[----:B------:R-:W-:Y:S01]  /*d980*/  ISETP.NE.AND P2, PT, R22, RZ, PT ;  /* 0x000000ff1600720c */ /* 0x000fe20003f45270 */
[----:B------:R-:W0:-:S12]  /*d990*/  S2R R7, SR_TID.X ;  /* 0x0000000000077919 */ /* 0x000e180000002100 */
[----:B------:R-:W2:Y:S01]  /*d9a0*/  @!P2 LDC R22, c[0x0][0xbd4] ;  /* 0x0002f500ff16ab82 */ /* 0x000ea20000000800 */
[----:B0-----:R-:W-:Y:S01]  /*d9b0*/  VIADD R28, R7, 0xffffff80 ;  /* 0xffffff80071c7836 */ /* 0x001fe20000000000 */
[----:B--2---:R-:W-:-:S04]  /*d9c0*/  ISETP.GT.AND P2, PT, R22, 0x1, PT ;  /* 0x000000011600780c */ /* 0x004fc80003f44270 */
[----:B------:R-:W-:Y:S01]  /*d9d0*/  ISETP.GT.AND P3, PT, R28, 0x3f, PT ;  /* 0x0000003f1c00780c */ /* 0x000fe20003f64270 */
[----:B-1----:R-:W-:-:S12]  /*d9e0*/  @P1 BRA `(.L_x_1041) ;  /* 0x0000000000101947 */ /* 0x002fd80003800000 */
[----:B------:R-:W-:Y:S05]  /*d9f0*/  @!P0 BRA `(.L_x_1041) ;  /* 0x00000000000c8947 */ /* 0x000fea0003800000 */
[----:B------:R-:W2:Y:S04]  /*da00*/  LDG.E R5, desc[UR44][R10.64] ;  /* 0x0000002c0a057981 */ /* 0x000ea8000c1e1900 */
[----:B-----5:R-:W2:Y:S02]  /*da10*/  LDG.E R0, desc[UR44][R10.64+0x4] ;  /* 0x0000042c0a007981 */ /* 0x020ea4000c1e1900 */
[----:B--2---:R-:W-:-:S07]  /*da20*/  IMAD.IADD R0, R0, 0x1, -R5 ;  /* 0x0000000100007824 */ /* 0x004fce00078e0a05 */
.L_x_1041:
[----:B------:R-:W-:Y:S01]  /*da30*/  BSSY B1, `(.L_x_1042) ;  /* 0x0000038000017945 */ /* 0x000fe20003800000 */
[----:B------:R-:W-:Y:S02]  /*da40*/  SEL R25, R188, RZ, !P0 ;  /* 0x000000ffbc197207 */ /* 0x000fe40004000000 */
[----:B------:R-:W-:Y:S02]  /*da50*/  SEL R218, R218, RZ, !P0 ;  /* 0x000000ffdada7207 */ /* 0x000fe40004000000 */
[----:B-----5:R-:W-:Y:S01]  /*da60*/  SHF.R.S32.HI R24, RZ, 0x1f, R3 ;  /* 0x0000001fff187819 */ /* 0x020fe20000011403 */
[----:B------:R-:W-:Y:S06]  /*da70*/  @P3 BRA `(.L_x_1043) ;  /* 0x0000000000cc3947 */ /* 0x000fec0003800000 */
[----:B------:R-:W0:Y:S01]  /*da80*/  S2R R4, SR_TID.X ;  /* 0x0000000000047919 */ /* 0x000e220000002100 */
[----:B------:R-:W1:Y:S01]  /*da90*/  LDC R27, c[0x0][0xce8] ;  /* 0x00033a00ff1b7b82 */ /* 0x000e620000000800 */
[----:B------:R-:W-:-:S04]  /*daa0*/  IMAD.U32 R5, RZ, RZ, UR42 ;  /* 0x0000002aff057e24 */ /* 0x000fc8000f8e00ff */
[----:B0-----:R-:W-:Y:S02]  /*dab0*/  IMAD R4, R5, 0x40, R4 ;  /* 0x0000004005047824 */ /* 0x001fe400078e0204 */
[----:B-1----:R-:W-:Y:S02]  /*dac0*/  IMAD R5, R0, R27, RZ ;  /* 0x0000001b00057224 */ /* 0x002fe400078e02ff */
[----:B------:R-:W-:-:S05]  /*dad0*/  VIADD R26, R4, 0xffffff80 ;  /* 0xffffff80041a7836 */ /* 0x000fca0000000000 */
[----:B------:R-:W-:-:S13]  /*dae0*/  ISETP.GE.AND P0, PT, R26, R5, PT ;  /* 0x000000051a00720c */ /* 0x000fda0003f06270 */
[----:B------:R-:W-:Y:S05]  /*daf0*/  @P0 BRA `(.L_x_1043) ;  /* 0x0000000000ac0947 */ /* 0x000fea0003800000 */
[----:B------:R-:W-:Y:S01]  /*db00*/  ISETP.NE.AND P1, PT, R27, 0x1, PT ;  /* 0x000000011b00780c */ /* 0x000fe20003f25270 */
[----:B------:R-:W0:Y:S01]  /*db10*/  LDC.64 R4, c[0x0][0xca8] ;  /* 0x00032a00ff047b82 */ /* 0x000e220000000a00 */
[----:B------:R-:W-:Y:S01]  /*db20*/  ISETP.GT.AND P0, PT, R22, 0x1, PT ;  /* 0x000000011600780c */ /* 0x000fe20003f04270 */
[----:B------:R-:W-:Y:S02]  /*db30*/  IMAD.MOV.U32 R22, RZ, RZ, 0xab8 ;  /* 0x00000ab8ff167424 */ /* 0x000fe400078e00ff */
[----:B------:R-:W-:Y:S01]  /*db40*/  IMAD.MOV.U32 R7, RZ, RZ, R26 ;  /* 0x000000ffff077224 */ /* 0x000fe200078e001a */
[----:B------:R-:W-:Y:S02]  /*db50*/  SEL R195, R195, RZ, P0 ;  /* 0x000000ffc3c37207 */ /* 0x000fe40000000000 */
[----:B------:R-:W-:-:S04]  /*db60*/  SEL R22, R22, 0xa78, P0 ;  /* 0x00000a7816167807 */ /* 0x000fc80000000000 */
[----:B------:R-:W1:Y:S08]  /*db70*/  LDC.64 R14, c[0x0][R22+0x220] ;  /* 0x00008800160e7b82 */ /* 0x000e700000000a00 */
[----:B------:R-:W2:Y:S08]  /*db80*/  @P1 LDC R21, c[0x0][0xcec] ;  /* 0x00033b00ff151b82 */ /* 0x000eb00000000800 */
[----:B------:R-:W3:Y:S08]  /*db90*/  LDC.64 R12, c[0x0][R22+0x218] ;  /* 0x00008600160c7b82 */ /* 0x000ef00000000a00 */
[----:B------:R-:W4:Y:S01]  /*dba0*/  @P1 LDC R29, c[0x0][0xcf0] ;  /* 0x00033c00ff1d1b82 */ /* 0x000f220000000800 */
[----:B-1----:R-:W-:-:S04]  /*dbb0*/  IMAD R15, R15, R25, RZ ;  /* 0x000000190f0f7224 */ /* 0x002fc800078e02ff */
[----:B------:R-:W-:-:S03]  /*dbc0*/  IMAD R15, R14, R218, R15 ;  /* 0x000000da0e0f7224 */ /* 0x000fc600078e020f */
[----:B------:R-:W1:Y:S01]  /*dbd0*/  LDC.64 R10, c[0x0][R22+0x228] ;  /* 0x00008a00160a7b82 */ /* 0x000e620000000a00 */
[----:B--2---:R-:W-:-:S04]  /*dbe0*/  @P1 IMAD.HI.U32 R18, R26, R21, RZ ;  /* 0x000000151a121227 */ /* 0x004fc800078e00ff */
[----:B------:R-:W-:-:S03]  /*dbf0*/  IMAD.WIDE.U32 R20, R14, R25, RZ ;  /* 0x000000190e147225 */ /* 0x000fc600078e00ff */
[----:B------:R-:W2:Y:S01]  /*dc00*/  LDC.64 R8, c[0x0][R22+0x210] ;  /* 0x0000840016087b82 */ /* 0x000ea20000000a00 */
[-C--:B---3--:R-:W-:Y:S02]  /*dc10*/  IMAD R23, R13, R189.reuse, RZ ;  /* 0x000000bd0d177224 */ /* 0x088fe400078e02ff */
[----:B------:R-:W-:-:S04]  /*dc20*/  IMAD.WIDE.U32 R12, R12, R189, RZ ;  /* 0x000000bd0c0c7225 */ /* 0x000fc800078e00ff */
[----:B------:R-:W-:Y:S01]  /*dc30*/  IMAD.IADD R14, R21, 0x1, R15 ;  /* 0x00000001150e7824 */ /* 0x000fe200078e020f */
[----:B----4-:R-:W-:Y:S01]  /*dc40*/  @P1 SHF.R.U32.HI R7, RZ, R29, R18 ;  /* 0x0000001dff071219 */ /* 0x010fe20000011612 */
[----:B0-----:R-:W0:Y:S01]  /*dc50*/  @!P0 LDC R4, c[0x0][0xc50] ;  /* 0x00031400ff048b82 */ /* 0x001e220000000800 */
[----:B------:R-:W-:Y:S01]  /*dc60*/  IMAD.IADD R23, R13, 0x1, R23 ;  /* 0x000000010d177824 */ /* 0x000fe200078e0217 */
[----:B------:R-:W-:Y:S02]  /*dc70*/  IADD3 R12, P1, P3, R20, R12, R3 ;  /* 0x0000000c140c7210 */ /* 0x000fe40007b3e003 */
[----:B------:R-:W-:Y:S02]  /*dc80*/  IMAD.MOV R13, RZ, RZ, -R7 ;  /* 0x000000ffff0d7224 */ /* 0x000fe400078e0a07 */
[----:B------:R-:W-:Y:S01]  /*dc90*/  IADD3.X R14, R14, R23, R24, P1, P3 ;  /* 0x000000170e0e7210 */ /* 0x000fe20000fe6418 */
[-C--:B-1----:R-:W-:Y:S01]  /*dca0*/  IMAD R15, R11, R195.reuse, RZ ;  /* 0x000000c30b0f7224 */ /* 0x082fe200078e02ff */
[----:B------:R-:W1:Y:S01]  /*dcb0*/  @!P0 LDC R5, c[0x0][0xc54] ;  /* 0x00031500ff058b82 */ /* 0x000e620000000800 */
[----:B------:R-:W-:-:S04]  /*dcc0*/  IMAD.WIDE.U32 R10, R10, R195, RZ ;  /* 0x000000c30a0a7225 */ /* 0x000fc800078e00ff */
[----:B------:R-:W-:Y:S01]  /*dcd0*/  IMAD.IADD R15, R11, 0x1, R15 ;  /* 0x000000010b0f7824 */ /* 0x000fe200078e020f */
[----:B------:R-:W-:Y:S01]  /*dce0*/  IADD3 R10, P0, P1, R7, R12, R10 ;  /* 0x0000000c070a7210 */ /* 0x000fe2000791e00a */
[----:B------:R-:W-:Y:S01]  /*dcf0*/  IMAD R13, R27, R13, R26 ;  /* 0x0000000d1b0d7224 */ /* 0x000fe200078e021a */
[----:B------:R-:W-:-:S03]  /*dd00*/  SHF.R.S32.HI R7, RZ, 0x1f, R7 ;  /* 0x0000001fff077819 */ /* 0x000fc60000011407 */
[----:B--2---:R-:W-:Y:S01]  /*dd10*/  IMAD R9, R9, R13, RZ ;  /* 0x0000000d09097224 */ /* 0x004fe200078e02ff */
[----:B------:R-:W-:Y:S02]  /*dd20*/  IADD3.X R11, R7, R14, R15, P0, P1 ;  /* 0x0000000e070b7210 */ /* 0x000fe400007e240f */
[----:B------:R-:W-:-:S05]  /*dd30*/  SHF.R.S32.HI R7, RZ, 0x1f, R13 ;  /* 0x0000001fff077819 */ /* 0x000fca000001140d */
[C---:B------:R-:W-:Y:S02]  /*dd40*/  IMAD R7, R8.reuse, R7, R9 ;  /* 0x0000000708077224 */ /* 0x040fe400078e0209 */
[----:B------:R-:W-:-:S04]  /*dd50*/  IMAD.WIDE.U32 R8, R8, R13, R10 ;  /* 0x0000000d08087225 */ /* 0x000fc800078e000a */
[----:B------:R-:W-:Y:S01]  /*dd60*/  IMAD.IADD R7, R9, 0x1, R7 ;  /* 0x0000000109077824 */ /* 0x000fe200078e0207 */
[----:B0-----:R-:W-:-:S04]  /*dd70*/  LEA R4, P0, R8, R4, 0x2 ;  /* 0x0000000408047211 */ /* 0x001fc800078010ff */
[----:B-1----:R-:W-:Y:S01]  /*dd80*/  LEA.HI.X R5, R8, R5, R7, 0x2, P0 ;  /* 0x0000000508057211 */ /* 0x002fe200000f1407 */
[----:B------:R-:W-:-:S05]  /*dd90*/  IMAD.MOV.U32 R7, RZ, RZ, -0x800000 ;  /* 0xff800000ff077424 */ /* 0x000fca00078e00ff */
[----:B------:R0:W-:Y:S03]  /*dda0*/  STG.E desc[UR44][R4.64], R7 ;  /* 0x0000000704007986 */ /* 0x0001e6000c10192c */
.L_x_1043:
[----:B------:R-:W-:Y:S05]  /*ddb0*/  BSYNC B1 ;  /* 0x0000000000017941 */ /* 0x000fea0003800000 */
.L_x_1042:
[----:B------:R-:W-:Y:S05]  /*ddc0*/  @P2 BRA `(.L_x_1038) ;  /* 0x0000000800782947 */ /* 0x000fea0003800000 */
[----:B------:R-:W1:Y:S01]  /*ddd0*/  LDC R11, c[0x0][0xce8] ;  /* 0x00033a00ff0b7b82 */ /* 0x000e620000000800 */
[----:B------:R-:W-:Y:S01]  /*dde0*/  ULDC.64 UR6, c[0x0][0xba0] ;  /* 0x0002e80000067ab9 */ /* 0x000fe20000000a00 */
[----:B0-----:R-:W-:Y:S01]  /*ddf0*/  SHF.R.S32.HI R7, RZ, 0x1f, R28 ;  /* 0x0000001fff077819 */ /* 0x001fe2000001141c */
[----:B------:R-:W-:Y:S01]  /*de00*/  IMAD R8, R24, UR6, RZ ;  /* 0x0000000618087c24 */ /* 0x000fe2000f8e02ff */
[----:B------:R-:W-:Y:S01]  /*de10*/  ULDC UR8, c[0x0][0xbc8] ;  /* 0x0002f20000087ab9 */ /* 0x000fe20000000800 */
[----:B------:R-:W-:Y:S01]  /*de20*/  IMAD.WIDE.U32 R4, R3, UR6, RZ ;  /* 0x0000000603047c25 */ /* 0x000fe2000f8e00ff */
[----:B------:R-:W-:Y:S01]  /*de30*/  ISETP.GE.AND P2, PT, R194, UR8, PT ;  /* 0x00000008c2007c0c */ /* 0x000fe2000bf46270 */
[----:B------:R-:W-:Y:S01]  /*de40*/  BSSY B1, `(.L_x_1044) ;  /* 0x0000072000017945 */ /* 0x000fe20003800000 */
[----:B------:R-:W-:Y:S01]  /*de50*/  ISETP.GE.AND P1, PT, R193, UR8, PT ;  /* 0x00000008c1007c0c */ /* 0x000fe2000bf26270 */
[----:B------:R-:W-:Y:S01]  /*de60*/  IMAD R3, R3, UR7, R8 ;  /* 0x0000000703037c24 */ /* 0x000fe2000f8e0208 */
[----:B------:R-:W-:Y:S01]  /*de70*/  LEA.HI R8, R7, R28, RZ, 0x3 ;  /* 0x0000001c07087211 */ /* 0x000fe200078f18ff */
[----:B------:R-:W-:Y:S01]  /*de80*/  ULDC.64 UR6, c[0x0][0xbe8] ;  /* 0x0002fa0000067ab9 */ /* 0x000fe20000000a00 */
[----:B------:R-:W-:Y:S01]  /*de90*/  IMAD.U32 R10, RZ, RZ, UR42 ;  /* 0x0000002aff0a7e24 */ /* 0x000fe2000f8e00ff */
[----:B------:R-:W-:Y:S01]  /*dea0*/  SEL R13, RZ, 0xffffffff, P2 ;  /* 0xffffffffff0d7807 */ /* 0x000fe20001000000 */
[----:B------:R-:W-:Y:S01]  /*deb0*/  IMAD.IADD R5, R5, 0x1, R3 ;  /* 0x0000000105057824 */ /* 0x000fe200078e0203 */
[----:B------:R-:W-:Y:S01]  /*dec0*/  LOP3.LUT R3, R8, 0xfffffff8, RZ, 0xc0, !PT ;  /* 0xfffffff808037812 */ /* 0x000fe200078ec0ff */
[C---:B------:R-:W-:Y:S01]  /*ded0*/  VIADD R30, R16.reuse, 0x180 ;  /* 0x00000180101e7836 */ /* 0x040fe20000000000 */
[----:B------:R-:W-:Y:S01]  /*dee0*/  SHF.R.S32.HI R24, RZ, 0x3, R8 ;  /* 0x00000003ff187819 */ /* 0x000fe20000011408 */
[----:B------:R-:W-:Y:S01]  /*def0*/  IMAD.WIDE.U32 R4, R189, UR6, R4 ;  /* 0x00000006bd047c25 */ /* 0x000fe2000f8e0004 */
[----:B------:R-:W-:-:S02]  /*df00*/  ISETP.GE.AND P3, PT, R16, UR8, PT ;  /* 0x0000000810007c0c */ /* 0x000fc4000bf66270 */
[----:B------:R-:W-:Y:S01]  /*df10*/  SHF.R.S32.HI R26, RZ, 0x1f, R193 ;  /* 0x0000001fff1a7819 */ /* 0x000fe200000114c1 */
[----:B------:R-:W-:Y:S01]  /*df20*/  IMAD.IADD R3, R28, 0x1, -R3 ;  /* 0x000000011c037824 */ /* 0x000fe200078e0a03 */
[----:B------:R-:W-:Y:S01]  /*df30*/  SEL R12, RZ, 0x1, P3 ;  /* 0x00000001ff0c7807 */ /* 0x000fe20001800000 */
[----:B------:R-:W-:Y:S01]  /*df40*/  IMAD R5, R189, UR7, R5 ;  /* 0x00000007bd057c24 */ /* 0x000fe2000f8e0205 */
[----:B-1----:R-:W-:Y:S01]  /*df50*/  ISETP.NE.AND P0, PT, R11, 0x1, PT ;  /* 0x000000010b00780c */ /* 0x002fe20003f05270 */
[----:B------:R-:W-:Y:S01]  /*df60*/  IMAD R3, R3, 0x20, R24 ;  /* 0x0000002003037824 */ /* 0x000fe200078e0218 */
[----:B------:R-:W-:Y:S01]  /*df70*/  ULDC.64 UR6, c[0x0][0xbf0] ;  /* 0x0002fc0000067ab9 */ /* 0x000fe20000000a00 */
[----:B------:R-:W-:Y:S01]  /*df80*/  IMAD.SHL.U32 R15, R13, 0x2, RZ ;  /* 0x000000020d0f7824 */ /* 0x000fe200078e00ff */
[----:B------:R-:W-:Y:S01]  /*df90*/  SEL R13, RZ, 0xffffffff, P1 ;  /* 0xffffffffff0d7807 */ /* 0x000fe20000800000 */
[----:B------:R-:W-:Y:S01]  /*dfa0*/  IMAD R10, R10, 0x40, R3 ;  /* 0x000000400a0a7824 */ /* 0x000fe200078e0203 */
[----:B------:R-:W-:Y:S01]  /*dfb0*/  ISETP.GE.AND P1, PT, R229, UR8, PT ;  /* 0x00000008e5007c0c */ /* 0x000fe2000bf26270 */
[----:B------:R-:W-:Y:S01]  /*dfc0*/  IMAD R3, R218, UR6, RZ ;  /* 0x00000006da037c24 */ /* 0x000fe2000f8e02ff */
[----:B------:R-:W-:Y:S01]  /*dfd0*/  LOP3.LUT R12, R15, 0x2, R12, 0xe2, !PT ;  /* 0x000000020f0c7812 */ /* 0x000fe200078ee20c */
[----:B------:R-:W-:Y:S01]  /*dfe0*/  IMAD.WIDE.U32 R4, R25, UR6, R4 ;  /* 0x0000000619047c25 */ /* 0x000fe2000f8e0004 */
[----:B------:R-:W-:-:S02]  /*dff0*/  SHF.R.S32.HI R27, RZ, 0x1f, R30 ;  /* 0x0000001fff1b7819 */ /* 0x000fc4000001141e */
[----:B------:R-:W-:Y:S01]  /*e000*/  SHF.R.S32.HI R29, RZ, 0x1f, R192 ;  /* 0x0000001fff1d7819 */ /* 0x000fe200000114c0 */
[----:B------:R-:W0:Y:S01]  /*e010*/  @P0 LDC R7, c[0x0][0xcec] ;  /* 0x00033b00ff070b82 */ /* 0x000e220000000800 */
[----:B------:R-:W-:Y:S01]  /*e020*/  IMAD R9, R25, UR7, R3 ;  /* 0x0000000719097c24 */ /* 0x000fe2000f8e0203 */
[----:B------:R-:W-:Y:S01]  /*e030*/  ULDC.64 UR6, c[0x0][0xbe0] ;  /* 0x0002f80000067ab9 */ /* 0x000fe20000000a00 */
[----:B------:R-:W-:Y:S01]  /*e040*/  IMAD.MOV.U32 R3, RZ, RZ, R10 ;  /* 0x000000ffff037224 */ /* 0x000fe200078e000a */
[----:B------:R-:W-:Y:S01]  /*e050*/  SHF.R.S32.HI R25, RZ, 0x1f, R191 ;  /* 0x0000001fff197819 */ /* 0x000fe200000114bf */
[----:B------:R-:W-:Y:S01]  /*e060*/  IMAD.SHL.U32 R13, R13, 0x4, RZ ;  /* 0x000000040d0d7824 */ /* 0x000fe200078e00ff */
[----:B------:R-:W-:Y:S01]  /*e070*/  SHF.R.S32.HI R31, RZ, 0x1f, R190 ;  /* 0x0000001fff1f7819 */ /* 0x000fe200000114be */
[----:B------:R-:W-:Y:S01]  /*e080*/  IMAD.IADD R5, R5, 0x1, R9 ;  /* 0x0000000105057824 */ /* 0x000fe200078e0209 */
[----:B------:R-:W1:Y:S01]  /*e090*/  @P0 LDC R8, c[0x0][0xcf0] ;  /* 0x00033c00ff080b82 */ /* 0x000e620000000800 */
[----:B------:R-:W-:Y:S01]  /*e0a0*/  IMAD R23, R0, R11, RZ ;  /* 0x0000000b00177224 */ /* 0x000fe200078e02ff */
[----:B------:R-:W-:-:S02]  /*e0b0*/  LOP3.LUT R12, R13, 0x4, R12, 0xe2, !PT ;  /* 0x000000040d0c7812 */ /* 0x000fc400078ee20c */
[----:B------:R-:W-:Y:S02]  /*e0c0*/  SHF.R.S32.HI R28, RZ, 0x1f, R229 ;  /* 0x0000001fff1c7819 */ /* 0x000fe400000114e5 */
[----:B------:R-:W-:Y:S01]  /*e0d0*/  SHF.R.S32.HI R32, RZ, 0x1f, R194 ;  /* 0x0000001fff207819 */ /* 0x000fe200000114c2 */
[----:B0-----:R-:W-:-:S05]  /*e0e0*/  @P0 IMAD.HI.U32 R7, R10, R7, RZ ;  /* 0x000000070a070227 */ /* 0x001fca00078e00ff */
[----:B-1----:R-:W-:Y:S02]  /*e0f0*/  @P0 SHF.R.U32.HI R3, RZ, R8, R7 ;  /* 0x00000008ff030219 */ /* 0x002fe40000011607 */
[----:B------:R-:W-:Y:S02]  /*e100*/  ISETP.GE.AND P0, PT, R192, UR8, PT ;  /* 0x00000008c0007c0c */ /* 0x000fe4000bf06270 */
[--C-:B------:R-:W-:Y:S01]  /*e110*/  SHF.R.S32.HI R7, RZ, 0x1f, R3.reuse ;  /* 0x0000001fff077819 */ /* 0x100fe20000011403 */
[----:B------:R-:W-:Y:S01]  /*e120*/  IMAD.MOV R9, RZ, RZ, -R3 ;  /* 0x000000ffff097224 */ /* 0x000fe200078e0a03 */
[----:B------:R-:W-:Y:S01]  /*e130*/  SEL R13, RZ, 0xffffffff, P0 ;  /* 0xffffffffff0d7807 */ /* 0x000fe20000000000 */
[----:B------:R-:W-:Y:S01]  /*e140*/  IMAD.WIDE.U32 R4, R3, UR6, R4 ;  /* 0x0000000603047c25 */ /* 0x000fe2000f8e0004 */
[----:B------:R-:W-:-:S03]  /*e150*/  ISETP.GE.AND P0, PT, R191, UR8, PT ;  /* 0x00000008bf007c0c */ /* 0x000fc6000bf06270 */
[----:B------:R-:W-:Y:S02]  /*e160*/  IMAD R8, R7, UR6, RZ ;  /* 0x0000000607087c24 */ /* 0x000fe4000f8e02ff */
[----:B------:R-:W-:Y:S02]  /*e170*/  IMAD R7, R11, R9, R10 ;  /* 0x000000090b077224 */ /* 0x000fe400078e020a */
[----:B------:R-:W-:Y:S01]  /*e180*/  IMAD R9, R3, UR7, R8 ;  /* 0x0000000703097c24 */ /* 0x000fe2000f8e0208 */
[----:B------:R-:W-:Y:S01]  /*e190*/  SEL R8, RZ, 0xffffffff, P0 ;  /* 0xffffffffff087807 */ /* 0x000fe20000000000 */
[----:B------:R-:W-:Y:S01]  /*e1a0*/  IMAD.SHL.U32 R13, R13, 0x8, RZ ;  /* 0x000000080d0d7824 */ /* 0x000fe200078e00ff */
[----:B------:R-:W-:Y:S01]  /*e1b0*/  ISETP.GE.AND P0, PT, R190, UR8, PT ;  /* 0x00000008be007c0c */ /* 0x000fe2000bf06270 */
[----:B------:R-:W-:Y:S01]  /*e1c0*/  IMAD.IADD R5, R5, 0x1, R9 ;  /* 0x0000000105057824 */ /* 0x000fe200078e0209 */
[----:B------:R-:W-:Y:S01]  /*e1d0*/  SHF.R.S32.HI R3, RZ, 0x1f, R7 ;  /* 0x0000001fff037819 */ /* 0x000fe20000011407 */
[----:B------:R-:W-:Y:S01]  /*e1e0*/  ULDC.64 UR6, c[0x0][0xbd8] ;  /* 0x0002f60000067ab9 */ /* 0x000fe20000000a00 */
[----:B------:R-:W-:Y:S01]  /*e1f0*/  LOP3.LUT R12, R13, 0x8, R12, 0xe2, !PT ;  /* 0x000000080d0c7812 */ /* 0x000fe200078ee20c */
[----:B------:R-:W-:Y:S01]  /*e200*/  IMAD.SHL.U32 R13, R8, 0x10, RZ ;  /* 0x00000010080d7824 */ /* 0x000fe200078e00ff */
[----:B------:R-:W-:Y:S01]  /*e210*/  SEL R9, RZ, 0xffffffff, P0 ;  /* 0xffffffffff097807 */ /* 0x000fe20000000000 */
[----:B------:R-:W-:Y:S01]  /*e220*/  IMAD R8, R3, UR6, RZ ;  /* 0x0000000603087c24 */ /* 0x000fe2000f8e02ff */
[----:B------:R-:W-:Y:S01]  /*e230*/  ISETP.GE.AND P0, PT, R30, UR8, PT ;  /* 0x000000081e007c0c */ /* 0x000fe2000bf06270 */
[----:B------:R-:W-:Y:S01]  /*e240*/  IMAD.WIDE.U32 R4, R7, UR6, R4 ;  /* 0x0000000607047c25 */ /* 0x000fe2000f8e0004 */
[----:B------:R-:W-:-:S03]  /*e250*/  LOP3.LUT R12, R13, 0x10, R12, 0xe2, !PT ;  /* 0x000000100d0c7812 */ /* 0x000fc600078ee20c */
[----:B------:R-:W-:Y:S02]  /*e260*/  IMAD.SHL.U32 R9, R9, 0x20, RZ ;  /* 0x0000002009097824 */ /* 0x000fe400078e00ff */
[----:B------:R-:W-:Y:S01]  /*e270*/  IMAD R3, R7, UR7, R8 ;  /* 0x0000000707037c24 */ /* 0x000fe2000f8e0208 */
[----:B------:R-:W-:Y:S01]  /*e280*/  ULDC.64 UR6, c[0x0][0xb80] ;  /* 0x0002e00000067ab9 */ /* 0x000fe20000000a00 */
[----:B------:R-:W-:Y:S01]  /*e290*/  IMAD.U32 R13, RZ, RZ, UR42 ;  /* 0x0000002aff0d7e24 */ /* 0x000fe2000f8e00ff */
[----:B------:R-:W-:Y:S01]  /*e2a0*/  LOP3.LUT R12, R9, 0x20, R12, 0xe2, !PT ;  /* 0x00000020090c7812 */ /* 0x000fe200078ee20c */
[----:B------:R-:W-:Y:S01]  /*e2b0*/  IMAD.IADD R3, R5, 0x1, R3 ;  /* 0x0000000105037824 */ /* 0x000fe200078e0203 */
[----:B------:R-:W-:Y:S01]  /*e2c0*/  SEL R9, RZ, 0x40, P0 ;  /* 0x00000040ff097807 */ /* 0x000fe20000000000 */
[----:B------:R-:W-:Y:S01]  /*e2d0*/  IMAD R24, R13, 0x40, R24 ;  /* 0x000000400d187824 */ /* 0x000fe200078e0218 */
[----:B------:R-:W-:Y:S02]  /*e2e0*/  LEA R7, P0, R4, UR6, 0x1 ;  /* 0x0000000604077c11 */ /* 0x000fe4000f8008ff */
[----:B------:R-:W-:-:S02]  /*e2f0*/  LOP3.LUT R18, R12, R9, RZ, 0xfc, !PT ;  /* 0x000000090c127212 */ /* 0x000fc400078efcff */
[----:B------:R-:W-:Y:S01]  /*e300*/  LEA.HI.X R3, R4, UR7, R3, 0x1, P0 ;  /* 0x0000000704037c11 */ /* 0x000fe200080f0c03 */
[----:B------:R0:W1:Y:S01]  /*e310*/  SHFL.IDX PT, R8, R7, RZ, 0x181f ;  /* 0x00181fff07087589 */ /* 0x00006200000e0000 */
[----:B------:R-:W-:Y:S02]  /*e320*/  ISETP.GE.AND P0, PT, R24, R23, PT ;  /* 0x000000171800720c */ /* 0x000fe40003f06270 */
[----:B------:R-:W-:Y:S01]  /*e330*/  SEL R5, RZ, 0x80, P1 ;  /* 0x00000080ff057807 */ /* 0x000fe20000800000 */
[----:B------:R0:W2:Y:S03]  /*e340*/  SHFL.IDX PT, R9, R3, RZ, 0x181f ;  /* 0x00181fff03097589 */ /* 0x0000a600000e0000 */
[----:B------:R-:W-:-:S07]  /*e350*/  LOP3.LUT R22, R18, R5, RZ, 0xfc, !PT ;  /* 0x0000000512167212 */ /* 0x000fce00078efcff */
[----:B0-----:R-:W-:Y:S05]  /*e360*/  @P0 BRA `(.L_x_1045) ;  /* 0x00000000007c0947 */ /* 0x001fea0003800000 */
[----:B------:R-:W-:Y:S02]  /*e370*/  ISETP.GE.AND P2, PT, R194, UR8, PT ;  /* 0x00000008c2007c0c */ /* 0x000fe4000bf46270 */
[----:B------:R-:W-:Y:S02]  /*e380*/  ISETP.GE.AND P1, PT, R16, UR8, PT ;  /* 0x0000000810007c0c */ /* 0x000fe4000bf26270 */
[----:B------:R-:W-:Y:S02]  /*e390*/  ISETP.GE.AND P5, PT, R193, UR8, PT ;  /* 0x00000008c1007c0c */ /* 0x000fe4000bfa6270 */
[----:B------:R-:W-:-:S07]  /*e3a0*/  ISETP.GE.AND P3, PT, R192, UR8, PT ;  /* 0x00000008c0007c0c */ /* 0x000fce000bf66270 */
[-C--:B-1----:R-:W-:Y:S02]  /*e3b0*/  @!P2 LEA R10, P0, R194, R8.reuse, 0x1 ;  /* 0x00000008c20aa211 */ /* 0x082fe400078008ff */
        /* <DEDUP_REMOVED lines=14> */
[CC--:B------:R-:W-:Y:S01]  /*e4a0*/  @!P2 LEA R4, P5, R191.reuse, R8.reuse, 0x1 ;  /* 0x00000008bf04a211 */ /* 0x0c0fe200078a08ff */
        /* <DEDUP_REMOVED lines=11> */
.L_x_1045:
[----:B------:R-:W-:Y:S05]  /*e560*/  BSYNC B1 ;  /* 0x0000000000017941 */ /* 0x000fea0003800000 */
.L_x_1044:
        /* <DEDUP_REMOVED lines=20> */
[CC--:B------:R-:W-:Y:S02]  /*e6b0*/  @!P2 LEA R20, P6, R191.reuse, R8.reuse, 0x1 ;  /* 0x00000008bf14a211 */ /* 0x0c0fe400078c08ff */
        /* <DEDUP_REMOVED lines=15> */
.L_x_1038:
[----:B------:R-:W-:Y:S05]  /*e7b0*/  BSYNC B0 ;  /* 0x0000000000007941 */ /* 0x000fea0003800000 */
.L_x_1031:
[----:B------:R-:W-:Y:S02]  /*e7c0*/  ULDC UR6, c[0x0][0xd3c] ;  /* 0x00034f0000067ab9 */ /* 0x000fe40000000800 */
[----:B------:R-:W-:-:S06]  /*e7d0*/  UISETP.GE.AND UP0, UPT, UR5, UR6, UPT ;  /* 0x000000060500728c */ /* 0x000fcc000bf06270 */
[----:B------:R-:W-:-:S13]  /*e7e0*/  PLOP3.LUT P0, PT, PT, PT, UP0, 0x80, 0x0 ;  /* 0x000000000000781c */ /* 0x000fda0003f0f008 */
[----:B------:R-:W-:Y:S05]  /*e7f0*/  @!P0 BRA `(.L_x_1046) ;  /* 0xffffff2800d48947 */ /* 0x000fea000383ffff */
[----:B------:R-:W-:Y:S05]  /*e800*/  EXIT ;  /* 0x000000000000794d */ /* 0x000fea0003800000 */
.L_x_995:
        /* <DEDUP_REMOVED lines=16> */
.L_x_1047:
        /* <DEDUP_REMOVED lines=43> */
.L_x_1051:
        /* <DEDUP_REMOVED lines=35> */
.L_x_1049:
        /* <DEDUP_REMOVED lines=18> */
.L_x_1052:
        /* <DEDUP_REMOVED lines=57> */
.L_x_1050:
[----:B------:R-:W-:Y:S01]  /*f2a0*/  ULDC UR4, c[0x0][0xd3c] ;  /* 0x00034f0000047ab9 */ /* 0x000fe20000000800 */
[----:B------:R-:W-:Y:S02]  /*f2b0*/  IMAD.MOV.U32 R25, RZ, RZ, RZ ;  /* 0x000000ffff197224 */ /* 0x000fe400078e00ff */
[----:B------:R-:W-:Y:S02]  /*f2c0*/  IMAD.U32 R24, RZ, RZ, UR6 ;  /* 0x00000006ff187e24 */ /* 0x000fe4000f8e00ff */
[----:B------:R-:W-:Y:S02]  /*f2d0*/  IMAD.MOV.U32 R26, RZ, RZ, RZ ;  /* 0x000000ffff1a7224 */ /* 0x000fe400078e00ff */
[----:B------:R-:W-:-:S07]  /*f2e0*/  IMAD.U32 R27, RZ, RZ, UR4 ;  /* 0x00000004ff1b7e24 */ /* 0x000fce000f8e00ff */
.L_x_1053:
[----:B------:R-:W-:-:S13]  /*f2f0*/  ISETP.NE.AND P0, PT, R7, RZ, PT ;  /* 0x000000ff0700720c */ /* 0x000fda0003f05270 */
[----:B------:R-:W0:Y:S01]  /*f300*/  @!P0 S2R R3, SR_CgaCtaId ;  /* 0x0000000000038919 */ /* 0x000e220000008800 */
[----:B------:R-:W-:-:S04]  /*f310*/  @!P0 MOV R2, 0x400 ;  /* 0x0000040000028802 */ /* 0x000fc80000000f00 */
[----:B0-----:R-:W-:-:S05]  /*f320*/  @!P0 LEA R2, R3, R2, 0x18 ;  /* 0x0000000203028211 */ /* 0x001fca00078ec0ff */
[----:B------:R1:W-:Y:S01]  /*f330*/  @!P0 STS.128 [R2+0x388d0], R24 ;  /* 0x0388d01802008388 */ /* 0x0003e20000000c00 */
[----:B------:R-:W-:Y:S06]  /*f340*/  BAR.ARV 0x5, 0x180 ;  /* 0x0146000000007b1d */ /* 0x000fec0000002000 */
.L_x_1048:
[----:B------:R2:W-:Y:S01]  /*f350*/  STL [R1+0x20], RZ ;  /* 0x000020ff01007387 */ /* 0x0005e20000100800 */
[----:B------:R-:W-:Y:S01]  /*f360*/  ULDC UR4, c[0x0][0xd3c] ;  /* 0x00034f0000047ab9 */ /* 0x000fe20000000800 */
[----:B------:R-:W-:Y:S01]  /*f370*/  IMAD.MOV.U32 R23, RZ, RZ, 0x1 ;  /* 0x00000001ff177424 */ /* 0x000fe200078e00ff */
[----:B0-----:R-:W-:Y:S01]  /*f380*/  ISETP.GE.AND P0, PT, R27, UR4, PT ;  /* 0x000000041b007c0c */ /* 0x001fe2000bf06270 */
[----:B------:R-:W-:-:S12]  /*f390*/  IMAD.MOV.U32 R18, RZ, RZ, RZ ;  /* 0x000000ffff127224 */ /* 0x000fd800078e00ff */
[----:B--2---:R-:W-:Y:S05]  /*f3a0*/  @P0 BRA `(.L_x_1054) ;  /* 0x00000058006c0947 */ /* 0x004fea0003800000 */
[----:B------:R-:W0:Y:S01]  /*f3b0*/  S2UR UR5, SR_CgaCtaId ;  /* 0x00000000000579c3 */ /* 0x000e220000008800 */
[----:B------:R2:W-:Y:S01]  /*f3c0*/  STL [R1+0x20], RZ ;  /* 0x000020ff01007387 */ /* 0x0005e20000100800 */
[C---:B-1----:R-:W-:Y:S01]  /*f3d0*/  IMAD.SHL.U32 R2, R0.reuse, 0x8, RZ ;  /* 0x0000000800027824 */ /* 0x042fe200078e00ff */
[----:B------:R-:W-:Y:S01]  /*f3e0*/  UMOV UR4, 0x400 ;  /* 0x0000040000047882 */ /* 0x000fe20000000000 */
[----:B------:R-:W-:Y:S01]  /*f3f0*/  LOP3.LUT R4, R0, 0x7f, RZ, 0xc0, !PT ;  /* 0x0000007f00047812 */ /* 0x000fe200078ec0ff */
[----:B------:R-:W-:Y:S01]  /*f400*/  BSSY B8, `(.L_x_1054) ;  /* 0x0000595000087945 */ /* 0x000fe20003800000 */
[----:B------:R-:W-:Y:S01]  /*f410*/  IMAD.MOV.U32 R23, RZ, RZ, 0x1 ;  /* 0x00000001ff177424 */ /* 0x000fe200078e00ff */
[----:B------:R-:W-:Y:S01]  /*f420*/  LOP3.LUT R3, R2, 0x1f8, RZ, 0xc0, !PT ;  /* 0x000001f802037812 */ /* 0x000fe200078ec0ff */
[----:B------:R-:W-:Y:S01]  /*f430*/  IMAD.MOV.U32 R18, RZ, RZ, RZ ;  /* 0x000000ffff127224 */ /* 0x000fe200078e00ff */
[----:B------:R-:W-:Y:S01]  /*f440*/  SHF.R.U32.HI R5, RZ, 0x3, R4 ;  /* 0x00000003ff057819 */ /* 0x000fe20000011604 */
[----:B------:R-:W-:Y:S01]  /*f450*/  ULOP3.LUT UR36, UR39, 0x2, URZ, 0xfc, !UPT ;  /* 0x0000000227247892 */ /* 0x000fe2000f8efc3f */
[----:B------:R-:W-:Y:S01]  /*f460*/  LOP3.LUT R3, R3, 0x38, R0, 0x78, !PT ;  /* 0x0000003803037812 */ /* 0x000fe200078e7800 */
[----:B------:R-:W-:Y:S01]  /*f470*/  IMAD.SHL.U32 R0, R0, 0x10, RZ ;  /* 0x0000001000007824 */ /* 0x000fe200078e00ff */
[----:B------:R-:W-:Y:S01]  /*f480*/  LOP3.LUT R4, R2, 0x38, RZ, 0xc0, !PT ;  /* 0x0000003802047812 */ /* 0x000fe200078ec0ff */
[----:B------:R-:W-:Y:S01]  /*f490*/  ULDC UR37, c[0x0][0xc] ;  /* 0x0000030000257ab9 */ /* 0x000fe20000000800 */
[----:B------:R-:W-:-:S02]  /*f4a0*/  LOP3.LUT R34, R3, 0x200, R2, 0xf8, !PT ;  /* 0x0000020003227812 */ /* 0x000fc400078ef802 */
[----:B------:R-:W-:Y:S02]  /*f4b0*/  LOP3.LUT R2, R5, 0x70, R0, 0xf8, !PT ;  /* 0x0000007005027812 */ /* 0x000fe400078ef800 */
[C---:B------:R-:W-:Y:S02]  /*f4c0*/  LOP3.LUT R0, R4.reuse, 0x40, RZ, 0xfc, !PT ;  /* 0x0000004004007812 */ /* 0x040fe400078efcff */
[C---:B------:R-:W-:Y:S02]  /*f4d0*/  LOP3.LUT R3, R4.reuse, 0x80, RZ, 0xfc, !PT ;  /* 0x0000008004037812 */ /* 0x040fe400078efcff */
[C---:B------:R-:W-:Y:S01]  /*f4e0*/  LOP3.LUT R2, R4.reuse, 0xc0, RZ, 0xfc, !PT ;  /* 0x000000c004027812 */ /* 0x040fe200078efcff */
[----:B0-----:R-:W-:Y:S01]  /*f4f0*/  ULEA UR4, UR5, UR4, 0x18 ;  /* 0x0000000405047291 */ /* 0x001fe2000f8ec03f */
[C---:B------:R-:W-:Y:S02]  /*f500*/  LOP3.LUT R0, R4.reuse, 0x100, RZ, 0xfc, !PT ;  /* 0x0000010004007812 */ /* 0x040fe400078efcff */
[----:B------:R-:W-:-:S02]  /*f510*/  LOP3.LUT R3, R4, 0x140, RZ, 0xfc, !PT ;  /* 0x0000014004037812 */ /* 0x000fc400078efcff */
[C---:B------:R-:W-:Y:S01]  /*f520*/  LOP3.LUT R2, R4.reuse, 0x180, RZ, 0xfc, !PT ;  /* 0x0000018004027812 */ /* 0x040fe200078efcff */
[----:B------:R-:W-:Y:S01]  /*f530*/  IMAD.U32 R17, RZ, RZ, UR4 ;  /* 0x00000004ff117e24 */ /* 0x000fe2000f8e00ff */
[----:B------:R-:W-:-:S03]  /*f540*/  LOP3.LUT R0, R4, 0x1c0, RZ, 0xfc, !PT ;  /* 0x000001c004007812 */ /* 0x000fc600078efcff */
[----:B--2---:R-:W-:-:S07]  /*f550*/  IMAD R19, R34, 0x2, R17 ;  /* 0x0000000222137824 */ /* 0x004fce00078e0211 */
.L_x_1121:
[----:B------:R-:W0:Y:S02]  /*f560*/  LDC.64 R2, c[0x0][0xd88] ;  /* 0x00036200ff027b82 */ /* 0x000e240000000a00 */
[----:B0-----:R-:W-:-:S05]  /*f570*/  IMAD.WIDE R2, R27, 0x4, R2 ;  /* 0x000000041b027825 */ /* 0x001fca00078e0202 */
[----:B--2---:R-:W2:Y:S01]  /*f580*/  LDG.E R35, desc[UR44][R2.64] ;  /* 0x0000002c02237981 */ /* 0x004ea2000c1e1900 */
[----:B------:R-:W-:Y:S05]  /*f590*/  YIELD ;  /* 0x0000000000007946 */ /* 0x000fea0003800000 */
[----:B------:R-:W-:Y:S01]  /*f5a0*/  ULDC.64 UR4, c[0x0][0xb20] ;  /* 0x0002c80000047ab9 */ /* 0x000fe20000000a00 */
[----:B------:R-:W-:Y:S01]  /*f5b0*/  IMAD.MOV.U32 R32, RZ, RZ, RZ ;  /* 0x000000ffff207224 */ /* 0x000fe200078e00ff */
[----:B------:R-:W-:Y:S01]  /*f5c0*/  ISETP.NE.U32.AND P0, PT, RZ, UR4, PT ;  /* 0x00000004ff007c0c */ /* 0x000fe2000bf05070 */
[----:B------:R-:W-:-:S03]  /*f5d0*/  ULDC.64 UR6, c[0x0][0xb10] ;  /* 0x0002c40000067ab9 */ /* 0x000fc60000000a00 */
[----:B------:R-:W-:Y:S01]  /*f5e0*/  ISETP.NE.AND.EX P0, PT, RZ, UR5, PT, P0 ;  /* 0x00000005ff007c0c */ /* 0x000fe2000bf05300 */
[----:B------:R-:W-:Y:S01]  /*f5f0*/  IMAD.MOV.U32 R36, RZ, RZ, RZ ;  /* 0x000000ffff247224 */ /* 0x000fe200078e00ff */
[----:B--2---:R-:W-:-:S11]  /*f600*/  SHF.R.S32.HI R0, RZ, 0x1f, R35 ;  /* 0x0000001fff007819 */ /* 0x004fd60000011423 */
[C---:B------:R-:W-:Y:S01]  /*f610*/  @P0 LEA R2, P1, R35.reuse, UR4, 0x2 ;  /* 0x0000000423020c11 */ /* 0x040fe2000f8210ff */
[C---:B------:R-:W-:Y:S01]  /*f620*/  IMAD.SHL.U32 R22, R35.reuse, 0x4, RZ ;  /* 0x0000000423167824 */ /* 0x040fe200078e00ff */
[C-C-:B------:R-:W-:Y:S01]  /*f630*/  SHF.L.U64.HI R30, R35.reuse, 0x2, R0.reuse ;  /* 0x00000002231e7819 */ /* 0x140fe20000010200 */
[----:B------:R0:W-:Y:S01]  /*f640*/  STL [R1+0x8], R0 ;  /* 0x0000080001007387 */ /* 0x0001e20000100800 */
[----:B------:R-:W-:Y:S01]  /*f650*/  @P0 LEA.HI.X R3, R35, UR5, R0, 0x2, P1 ;  /* 0x0000000523030c11 */ /* 0x000fe200088f1400 */
[----:B------:R-:W-:-:S04]  /*f660*/  ULDC.64 UR4, c[0x0][0xaf8] ;  /* 0x0002be0000047ab9 */ /* 0x000fc80000000a00 */
[----:B-1----:R1:W5:Y:S01]  /*f670*/  @P0 LDG.E R32, desc[UR44][R2.64] ;  /* 0x0000002c02200981 */ /* 0x002362000c1e1900 */
        /* <DEDUP_REMOVED lines=12> */
[----:B0-----:R-:W2:Y:S01]  /*f740*/  @P0 LDG.E R0, desc[UR44][R4.64] ;  /* 0x0000002c04000981 */ /* 0x001ea2000c1e1900 */
        /* <DEDUP_REMOVED lines=17> */
.L_x_1055:
        /* <DEDUP_REMOVED lines=9> */
.L_x_1056:
[----:B------:R-:W-:Y:S02]  /*f8f0*/  ULDC.64 UR4, c[0x0][0xb00] ;  /* 0x0002c00000047ab9 */ /* 0x000fe40000000a00 */
[----:B------:R-:W-:-:S04]  /*f900*/  ISETP.NE.U32.AND P0, PT, RZ, UR4, PT ;  /* 0x00000004ff007c0c */ /* 0x000fc8000bf05070 */
[----:B------:R-:W-:-:S13]  /*f910*/  ISETP.NE.AND.EX P0, PT, RZ, UR5, PT, P0 ;  /* 0x00000005ff007c0c */ /* 0x000fda000bf05300 */
[----:B------:R-:W-:Y:S05]  /*f920*/  @!P0 BRA `(.L_x_1057) ;  /* 0x0000000000148947 */ /* 0x000fea0003800000 */
[----:B-1----:R-:W1:Y:S02]  /*f930*/  LDC.64 R2, c[0x0][0xb00] ;  /* 0x0002c000ff027b82 */ /* 0x002e640000000a00 */
[----:B-1----:R-:W-:-:S05]  /*f940*/  IMAD.WIDE R2, R28, 0x4, R2 ;  /* 0x000000041c027825 */ /* 0x002fca00078e0202 */
[----:B------:R-:W3:Y:S04]  /*f950*/  LDG.E R29, desc[UR44][R2.64] ;  /* 0x0000002c021d7981 */ /* 0x000ee8000c1e1900 */
[----:B0-2---:R-:W3:Y:S02]  /*f960*/  LDG.E R0, desc[UR44][R2.64+0x4] ;  /* 0x0000042c02007981 */ /* 0x005ee4000c1e1900 */
[----:B---3--:R-:W-:-:S07]  /*f970*/  IMAD.IADD R29, R0, 0x1, -R29 ;  /* 0x00000001001d7824 */ /* 0x008fce00078e0a1d */
.L_x_1057:
[----:B-----5:R-:W-:Y:S01]  /*f980*/  IMAD.IADD R29, R29, 0x1, -R32 ;  /* 0x000000011d1d7824 */ /* 0x020fe200078e0a20 */
[C---:B012---:R-:W-:Y:S01]  /*f990*/  LOP3.LUT R0, R26.reuse, 0xff000000, RZ, 0xc0, !PT ;  /* 0xff0000001a007812 */ /* 0x047fe200078ec0ff */
[----:B------:R-:W-:Y:S01]  /*f9a0*/  BSSY B0, `(.L_x_1058) ;  /* 0x0000028000007945 */ /* 0x000fe20003800000 */
[----:B------:R-:W-:Y:S01]  /*f9b0*/  LOP3.LUT R4, R26, 0xff0000, RZ, 0xc0, !PT ;  /* 0x00ff00001a047812 */ /* 0x000fe200078ec0ff */
[----:B------:R-:W-:Y:S01]  /*f9c0*/  IMAD.MOV.U32 R2, RZ, RZ, RZ ;  /* 0x000000ffff027224 */ /* 0x000fe200078e00ff */
[C---:B------:R-:W-:Y:S02]  /*f9d0*/  ISETP.GE.AND P0, PT, R29.reuse, 0x1, PT ;  /* 0x000000011d00780c */ /* 0x040fe40003f06270 */
[----:B------:R-:W-:Y:S01]  /*f9e0*/  SHF.R.U32.HI R3, RZ, 0x8, R0 ;  /* 0x00000008ff037819 */ /* 0x000fe20000011600 */
[----:B------:R-:W-:-:S03]  /*f9f0*/  VIADD R0, R29, 0x3f ;  /* 0x0000003f1d007836 */ /* 0x000fc60000000000 */
[----:B------:R-:W-:Y:S02]  /*fa00*/  LEA.HI R4, R4, R3, RZ, 0x10 ;  /* 0x0000000304047211 */ /* 0x000fe400078f80ff */
[----:B------:R-:W-:-:S04]  /*fa10*/  SHF.R.S32.HI R3, RZ, 0x1f, R0 ;  /* 0x0000001fff037819 */ /* 0x000fc80000011400 */
[----:B------:R-:W-:-:S04]  /*fa20*/  LEA.HI R0, R3, R0, RZ, 0x6 ;  /* 0x0000000003007211 */ /* 0x000fc800078f30ff */
        /* <DEDUP_REMOVED lines=31> */
.L_x_1059:
[----:B------:R-:W-:Y:S05]  /*fc20*/  BSYNC B0 ;  /* 0x0000000000007941 */ /* 0x000fea0003800000 */
.L_x_1058:
        /* <DEDUP_REMOVED lines=24> */
.L_x_1061:
        /* <DEDUP_REMOVED lines=20> */
.L_x_1064:
[----:B------:R-:W-:Y:S05]  /*fef0*/  BSYNC B6 ;  /* 0x0000000000067941 */ /* 0x000fea0003800000 */
.L_x_1063:
        /* <DEDUP_REMOVED lines=20> */
.L_x_1067:
        /* <DEDUP_REMOVED lines=15> */
.L_x_1066:
[----:B------:R-:W-:Y:S05]  /*10130*/  BSYNC B6 ;  /* 0x0000000000067941 */ /* 0x000fea0003800000 */
.L_x_1065:
[----:B------:R-:W2:Y:S01]  /*10140*/  LDL R33, [R1+0x14] ;  /* 0x0000140001217983 */ /* 0x000ea20000100800 */
[----:B------:R-:W-:Y:S01]  /*10150*/  ULDC.64 UR4, c[0x0][0xaf0] ;  /* 0x0002bc0000047ab9 */ /* 0x000fe20000000a00 */
[----:B------:R-:W0:Y:S01]  /*10160*/  LDC R20, c[0x0][0x430] ;  /* 0x00010c00ff147b82 */ /* 0x000e220000000800 */
[----:B------:R-:W-:Y:S01]  /*10170*/  ISETP.NE.U32.AND P0, PT, RZ, UR4, PT ;  /* 0x00000004ff007c0c */ /* 0x000fe2000bf05070 */
[----:B------:R-:W1:Y:S03]  /*10180*/  S2R R4, SR_TID.X ;  /* 0x0000000000047919 */ /* 0x000e660000002100 */
[----:B------:R-:W-:Y:S01]  /*10190*/  ISETP.NE.AND.EX P0, PT, RZ, UR5, PT, P0 ;  /* 0x00000005ff007c0c */ /* 0x000fe2000bf05300 */
[----:B------:R-:W3:-:S12]  /*101a0*/  S2R R0, SR_TID.X ;  /* 0x0000000000007919 */ /* 0x000ed80000002100 */
[----:B------:R-:W-:Y:S01]  /*101b0*/  @P0 IADD3 R2, P1, R22, UR4, RZ ;  /* 0x0000000416020c10 */ /* 0x000fe2000ff3e0ff */
[----:B------:R-:W-:-:S03]  /*101c0*/  ULDC UR4, c[0x0][0x320] ;  /* 0x0000c80000047ab9 */ /* 0x000fc60000000800 */
[----:B------:R-:W-:Y:S01]  /*101d0*/  @P0 IADD3.X R3, R30, UR5, RZ, P1, !PT ;  /* 0x000000051e030c10 */ /* 0x000fe20008ffe4ff */
[----:B------:R-:W4:Y:S04]  /*101e0*/  S2R R21, SR_TID.X ;  /* 0x0000000000157919 */ /* 0x000f280000002100 */
[----:B------:R0:W5:Y:S01]  /*101f0*/  @P0 LDG.E R28, desc[UR44][R2.64] ;  /* 0x0000002c021c0981 */ /* 0x000162000c1e1900 */
[----:B------:R-:W-:Y:S01]  /*10200*/  LOP3.LUT R16, R16, 0xfffffdff, RZ, 0xc0, !PT ;  /* 0xfffffdff10107812 */ /* 0x000fe200078ec0ff */
[----:B------:R-:W-:Y:S01]  /*10210*/  UMOV UR5, 0xffffffff ;  /* 0xffffffff00057882 */ /* 0x000fe20000000000 */
[----:B-1----:R-:W-:Y:S02]  /*10220*/  IMAD.SHL.U32 R4, R4, 0x8, RZ ;  /* 0x0000000804047824 */ /* 0x002fe400078e00ff */
[----:B---3--:R-:W-:-:S03]  /*10230*/  IMAD.SHL.U32 R0, R0, 0x8, RZ ;  /* 0x0000000800007824 */ /* 0x008fc600078e00ff */
[----:B------:R-:W-:-:S04]  /*10240*/  LOP3.LUT R4, R4, 0x38, RZ, 0xc0, !PT ;  /* 0x0000003804047812 */ /* 0x000fc800078ec0ff */
[C---:B------:R-:W-:Y:S02]  /*10250*/  LOP3.LUT R5, R4.reuse, 0x40, RZ, 0xfc, !PT ;  /* 0x0000004004057812 */ /* 0x040fe400078efcff */
[----:B------:R-:W-:Y:S02]  /*10260*/  LOP3.LUT R4, R4, 0x180, RZ, 0xfc, !PT ;  /* 0x0000018004047812 */ /* 0x000fe400078efcff */
[----:B------:R-:W-:Y:S02]  /*10270*/  ISETP.GE.AND P0, PT, R5, UR4, PT ;  /* 0x0000000405007c0c */ /* 0x000fe4000bf06270 */
[----:B------:R-:W-:Y:S02]  /*10280*/  LOP3.LUT R0, R0, 0x38, RZ, 0xc0, !PT ;  /* 0x0000003800007812 */ /* 0x000fe400078ec0ff */
[----:B------:R-:W-:Y:S02]  /*10290*/  ISETP.GE.AND P1, PT, R4, UR4, PT ;  /* 0x0000000404007c0c */ /* 0x000fe4000bf26270 */
[----:B------:R-:W-:-:S02]  /*102a0*/  LOP3.LUT R4, R0, 0x1c0, RZ, 0xfc, !PT ;  /* 0x000001c000047812 */ /* 0x000fc400078efcff */
[----:B------:R-:W-:Y:S01]  /*102b0*/  LOP3.LUT R0, R0, 0x80, RZ, 0xfc, !PT ;  /* 0x0000008000007812 */ /* 0x000fe200078efcff */
[----:B----4-:R-:W-:Y:S01]  /*102c0*/  IMAD.SHL.U32 R21, R21, 0x8, RZ ;  /* 0x0000000815157824 */ /* 0x010fe200078e00ff */
[----:B------:R-:W-:Y:S02]  /*102d0*/  SEL R8, RZ, 0x40, P1 ;  /* 0x00000040ff087807 */ /* 0x000fe40000800000 */
[----:B------:R-:W-:Y:S02]  /*102e0*/  ISETP.GE.AND P5, PT, R0, UR4, PT ;  /* 0x0000000400007c0c */ /* 0x000fe4000bfa6270 */
[----:B------:R-:W-:Y:S01]  /*102f0*/  @P0 LOP3.LUT R16, R16, 0x200, RZ, 0xfc, !PT ;  /* 0x0000020010100812 */ /* 0x000fe200078efcff */
[----:B------:R-:W1:Y:S01]  /*10300*/  S2R R0, SR_TID.X ;  /* 0x0000000000007919 */ /* 0x000e620000002100 */
[----:B------:R-:W-:Y:S02]  /*10310*/  ISETP.GE.AND P0, PT, R4, UR4, PT ;  /* 0x0000000404007c0c */ /* 0x000fe4000bf06270 */
[----:B------:R-:W-:Y:S01]  /*10320*/  LOP3.LUT R21, R21, 0x38, RZ, 0xc0, !PT ;  /* 0x0000003815157812 */ /* 0x000fe200078ec0ff */
[----:B------:R-:W3:Y:S01]  /*10330*/  S2R R4, SR_TID.X ;  /* 0x0000000000047919 */ /* 0x000ee20000002100 */
        /* <DEDUP_REMOVED lines=8> */
[----:B-1----:R-:W-:-:S03]  /*103c0*/  IMAD.SHL.U32 R0, R0, 0x8, RZ ;  /* 0x0000000800007824 */ /* 0x002fc600078e00ff */
[----:B------:R-:W-:Y:S01]  /*103d0*/  LOP3.LUT R16, R16, 0xffffffef, RZ, 0xc0, !PT ;  /* 0xffffffef10107812 */ /* 0x000fe200078ec0ff */
[----:B---3--:R-:W-:Y:S01]  /*103e0*/  IMAD.SHL.U32 R4, R4, 0x8, RZ ;  /* 0x0000000804047824 */ /* 0x008fe200078e00ff */
[----:B------:R-:W-:-:S04]  /*103f0*/  LOP3.LUT R0, R0, 0x38, RZ, 0xc0, !PT ;  /* 0x0000003800007812 */ /* 0x000fc800078ec0ff */
[----:B------:R-:W-:Y:S02]  /*10400*/  LOP3.LUT R4, R4, 0x38, RZ, 0xc0, !PT ;  /* 0x0000003804047812 */ /* 0x000fe400078ec0ff */
[----:B------:R-:W-:Y:S02]  /*10410*/  LOP3.LUT R0, R0, 0x100, RZ, 0xfc, !PT ;  /* 0x0000010000007812 */ /* 0x000fe400078efcff */
[----:B------:R-:W-:Y:S02]  /*10420*/  LOP3.LUT R4, R4, 0xc0, RZ, 0xfc, !PT ;  /* 0x000000c004047812 */ /* 0x000fe400078efcff */
[----:B------:R-:W-:Y:S02]  /*10430*/  ISETP.GE.AND P3, PT, R0, UR4, PT ;  /* 0x0000000400007c0c */ /* 0x000fe4000bf66270 */
[----:B------:R-:W-:-:S13]  /*10440*/  ISETP.GE.AND P4, PT, R4, UR4, PT ;  /* 0x0000000404007c0c */ /* 0x000fda000bf86270 */
[----:B------:R-:W-:-:S04]  /*10450*/  @P4 LOP3.LUT R16, R16, 0x10, RZ, 0xfc, !PT ;  /* 0x0000001010104812 */ /* 0x000fc800078efcff */
[----:B------:R-:W-:-:S04]  /*10460*/  LOP3.LUT R16, R16, 0xfffffffb, RZ, 0xc0, !PT ;  /* 0xfffffffb10107812 */ /* 0x000fc800078ec0ff */
[----:B------:R-:W-:-:S04]  /*10470*/  LOP3.LUT R16, R16, 0xfffffff7, RZ, 0xc0, !PT ;  /* 0xfffffff710107812 */ /* 0x000fc800078ec0ff */
[----:B------:R-:W-:-:S04]  /*10480*/  @P3 LOP3.LUT R16, R16, 0x8, RZ, 0xfc, !PT ;  /* 0x0000000810103812 */ /* 0x000fc800078efcff */
[----:B------:R-:W-:Y:S02]  /*10490*/  @P2 LOP3.LUT R16, R16, 0x4, RZ, 0xfc, !PT ;  /* 0x0000000410102812 */ /* 0x000fe400078efcff */
[----:B--2---:R-:W-:Y:S01]  /*104a0*/  LEA R0, R33, 0xffffffc0, 0x6 ;  /* 0xffffffc021007811 */ /* 0x004fe200078e30ff */
[----:B0-----:R-:W-:Y:S06]  /*104b0*/  BRA.DIV UR5, `(.L_x_1068) ;  /* 0x0000004e05987947 */ /* 0x001fec000b800000 */
.L_x_1139:
[----:B------:R-:W0:Y:S01]  /*104c0*/  S2R R2, SR_TID.X ;  /* 0x0000000000027919 */ /* 0x000e220000002100 */
[----:B------:R-:W-:Y:S01]  /*104d0*/  ISETP.NE.AND P1, PT, R20, 0x1, PT ;  /* 0x000000011400780c */ /* 0x000fe20003f25270 */
[----:B------:R-:W-:Y:S01]  /*104e0*/  IMAD.MOV.U32 R37, RZ, RZ, RZ ;  /* 0x000000ffff257224 */ /* 0x000fe200078e00ff */
[----:B-----5:R-:W-:Y:S01]  /*104f0*/  SHF.R.S32.HI R33, RZ, 0x1f, R28 ;  /* 0x0000001fff217819 */ /* 0x020fe2000001141c */
[----:B------:R-:W1:Y:S01]  /*10500*/  S2R R10, SR_TID.X ;  /* 0x00000000000a7919 */ /* 0x000e620000002100 */
[C---:B------:R-:W-:Y:S02]  /*10510*/  LOP3.LUT P6, RZ, R16.reuse, 0x400, RZ, 0xc0, !PT ;  /* 0x0000040010ff7812 */ /* 0x040fe400078cc0ff */
[----:B------:R-:W-:-:S07]  /*10520*/  LOP3.LUT R16, R16, 0xffffdfff, RZ, 0xc0, !PT ;  /* 0xffffdfff10107812 */ /* 0x000fce00078ec0ff */
[----:B------:R-:W2:Y:S01]  /*10530*/  @P1 LDC R3, c[0x0][0x434] ;  /* 0x00010d00ff031b82 */ /* 0x000ea20000000800 */
[----:B------:R-:W-:Y:S02]  /*10540*/  @P1 LOP3.LUT R16, R16, 0x2000, RZ, 0xfc, !PT ;  /* 0x0000200010101812 */ /* 0x000fe400078efcff */
[----:B0-----:R-:W-:Y:S01]  /*10550*/  LOP3.LUT R2, R2, 0x7f, RZ, 0xc0, !PT ;  /* 0x0000007f02027812 */ /* 0x001fe200078ec0ff */
[----:B-1----:R-:W-:-:S03]  /*10560*/  IMAD.SHL.U32 R10, R10, 0x10, RZ ;  /* 0x000000100a0a7824 */ /* 0x002fc600078e00ff */
[----:B------:R-:W-:-:S04]  /*10570*/  SHF.R.U32.HI R2, RZ, 0x3, R2 ;  /* 0x00000003ff027819 */ /* 0x000fc80000011602 */
[----:B------:R-:W-:Y:S02]  /*10580*/  LOP3.LUT R10, R2, 0x70, R10, 0xf8, !PT ;  /* 0x00000070020a7812 */ /* 0x000fe400078ef80a */
[----:B------:R-:W0:Y:S03]  /*10590*/  @P1 LDC R2, c[0x0][0x438] ;  /* 0x00010e00ff021b82 */ /* 0x000e260000000800 */
[----:B------:R-:W-:-:S05]  /*105a0*/  IMAD.IADD R6, R10, 0x1, R0 ;  /* 0x000000010a067824 */ /* 0x000fca00078e0200 */
[C---:B------:R-:W-:Y:S01]  /*105b0*/  ISETP.GE.AND P0, PT, R6.reuse, R29, PT ;  /* 0x0000001d0600720c */ /* 0x040fe20003f06270 */
[----:B------:R-:W-:-:S03]  /*105c0*/  IMAD.IADD R6, R6, 0x1, R32 ;  /* 0x0000000106067824 */ /* 0x000fc600078e0220 */
[----:B------:R-:W-:Y:S01]  /*105d0*/  ISETP.GT.U32.OR P0, PT, R10, 0x3f, P0 ;  /* 0x0000003f0a00780c */ /* 0x000fe20000704470 */
[----:B--2---:R-:W-:-:S04]  /*105e0*/  @P1 IMAD.HI.U32 R3, R6, R3, RZ ;  /* 0x0000000306031227 */ /* 0x004fc800078e00ff */
[----:B------:R-:W-:Y:S01]  /*105f0*/  IMAD.MOV.U32 R7, RZ, RZ, R6 ;  /* 0x000000ffff077224 */ /* 0x000fe200078e0006 */
[----:B0-----:R-:W-:-:S07]  /*10600*/  @P1 SHF.R.U32.HI R7, RZ, R2, R3 ;  /* 0x00000002ff071219 */ /* 0x001fce0000011603 */
        /* <DEDUP_REMOVED lines=28> */
[----:B------:R-:W-:Y:S02]  /*107d0*/  ISETP.NE.AND P0, PT, R3, 0x3, PT ;  /* 0x000000030300780c */ /* 0x000fe40003f05270 */
[----:B------:R-:W-:Y:S01]  /*107e0*/  LOP3.LUT R30, R8, R30, RZ, 0xfc, !PT ;  /* 0x0000001e081e7212 */ /* 0x000fe200078efcff */
[----:B------:R-:W-:Y:S01]  /*107f0*/  IMAD R2, R20, R2, R6 ;  /* 0x0000000214027224 */ /* 0x000fe200078e0206 */
[----:B------:R0:W-:Y:S04]  /*10800*/  STL [R1+0x24], R8 ;  /* 0x0000240801007387 */ /* 0x0001e80000100800 */
[----:B------:R0:W-:Y:S05]  /*10810*/  STL [R1], R2 ;  /* 0x0000000201007387 */ /* 0x0001ea0000100800 */
[----:B------:R-:W-:-:S04]  /*10820*/  @P0 LOP3.LUT R16, R16, 0x1000, RZ, 0xfc, !PT ;  /* 0x0000100010100812 */ /* 0x000fc800078efcff */
[----:B------:R-:W-:-:S04]  /*10830*/  LOP3.LUT R16, R16, 0xfffffffe, RZ, 0xc0, !PT ;  /* 0xfffffffe10107812 */ /* 0x000fc800078ec0ff */
[----:B------:R-:W-:Y:S01]  /*10840*/  @P1 LOP3.LUT R16, R16, 0x1, RZ, 0xfc, !PT ;  /* 0x0000000110101812 */ /* 0x000fe200078efcff */
[----:B0-----:R-:W-:Y:S06]  /*10850*/  @!P0 BRA `(.L_x_1069) ;  /* 0x0000000000048947 */ /* 0x001fec0003800000 */
[----:B------:R-:W-:Y:S01]  /*10860*/  BPT.TRAP 0x1 ;  /* 0x000000040000795c */ /* 0x000fe20000300000 */
.L_x_1069:
        /* <DEDUP_REMOVED lines=9> */
.L_x_1140:
[----:B------:R-:W-:Y:S05]  /*10900*/  BSYNC B0 ;  /* 0x0000000000007941 */ /* 0x000fea0003800000 */
.L_x_1070:
[----:B------:R-:W0:Y:S01]  /*10910*/  LDL R2, [R1] ;  /* 0x0000000001027983 */ /* 0x000e220000100800 */
[----:B------:R-:W-:Y:S01]  /*10920*/  ULDC.64 UR4, c[0x0][0x300] ;  /* 0x0000c00000047ab9 */ /* 0x000fe20000000a00 */
[----:B-----5:R-:W-:Y:S01]  /*10930*/  SHF.R.S32.HI R4, RZ, 0x1f, R37 ;  /* 0x0000001fff047819 */ /* 0x020fe20000011425 */
[----:B------:R-:W-:Y:S01]  /*10940*/  ULDC.64 UR6, c[0x0][0x2e8] ;  /* 0x0000ba0000067ab9 */ /* 0x000fe20000000a00 */
[----:B------:R-:W1:Y:S01]  /*10950*/  S2R R7, SR_TID.X ;  /* 0x0000000000077919 */ /* 0x000e620000002100 */
[----:B------:R-:W-:Y:S01]  /*10960*/  LOP3.LUT R16, R16, 0xfffffffd, RZ, 0xc0, !PT ;  /* 0xfffffffd10107812 */ /* 0x000fe200078ec0ff */
[----:B-1----:R-:W-:-:S05]  /*10970*/  IMAD.SHL.U32 R7, R7, 0x8, RZ ;  /* 0x0000000807077824 */ /* 0x002fca00078e00ff */
[----:B------:R-:W-:Y:S02]  /*10980*/  LOP3.LUT R7, R7, 0x38, RZ, 0xc0, !PT ;  /* 0x0000003807077812 */ /* 0x000fe400078ec0ff */
[----:B0-----:R-:W-:-:S05]  /*10990*/  SHF.R.S32.HI R0, RZ, 0x1f, R2 ;  /* 0x0000001fff007819 */ /* 0x001fca0000011402 */
[----:B------:R0:W-:Y:S04]  /*109a0*/  STL [R1+0x18], R0 ;  /* 0x0000180001007387 */ /* 0x0001e80000100800 */
[----:B------:R1:W-:Y:S01]  /*109b0*/  STL [R1+0x1c], R4 ;  /* 0x00001c0401007387 */ /* 0x0003e20000100800 */
[----:B0-----:R-:W-:-:S04]  /*109c0*/  IMAD R0, R0, UR4, RZ ;  /* 0x0000000400007c24 */ /* 0x001fc8000f8e02ff */
[C---:B------:R-:W-:Y:S02]  /*109d0*/  IMAD R0, R2.reuse, UR5, R0 ;  /* 0x0000000502007c24 */ /* 0x040fe4000f8e0200 */
[----:B------:R-:W-:Y:S01]  /*109e0*/  IMAD.WIDE.U32 R2, R2, UR4, RZ ;  /* 0x0000000402027c25 */ /* 0x000fe2000f8e00ff */
[----:B------:R-:W-:-:S03]  /*109f0*/  ULDC.64 UR4, c[0x0][0x310] ;  /* 0x0000c40000047ab9 */ /* 0x000fc60000000a00 */
[----:B------:R-:W-:Y:S02]  /*10a00*/  IMAD.IADD R3, R3, 0x1, R0 ;  /* 0x0000000103037824 */ /* 0x000fe400078e0200 */
[----:B------:R-:W-:Y:S02]  /*10a10*/  IMAD R0, R4, UR4, RZ ;  /* 0x0000000404007c24 */ /* 0x000fe4000f8e02ff */
[----:B------:R-:W-:-:S04]  /*10a20*/  IMAD.WIDE.U32 R2, R37, UR4, R2 ;  /* 0x0000000425027c25 */ /* 0x000fc8000f8e0002 */
[----:B------:R-:W-:Y:S01]  /*10a30*/  IMAD R0, R37, UR5, R0 ;  /* 0x0000000525007c24 */ /* 0x000fe2000f8e0200 */
[----:B------:R-:W-:Y:S01]  /*10a40*/  ULDC.64 UR4, c[0x0][0x308] ;  /* 0x0000c20000047ab9 */ /* 0x000fe20000000a00 */
[----:B-1----:R-:W-:Y:S02]  /*10a50*/  IMAD R4, R18, 0x1000, R34 ;  /* 0x0000100012047824 */ /* 0x002fe400078e0222 */
[----:B------:R-:W-:Y:S02]  /*10a60*/  IMAD.IADD R3, R3, 0x1, R0 ;  /* 0x0000000103037824 */ /* 0x000fe400078e0200 */
        /* <DEDUP_REMOVED lines=42> */
.L_x_1150:
        /* <DEDUP_REMOVED lines=10> */
.L_x_1073:
        /* <DEDUP_REMOVED lines=11> */
.L_x_1074:
[----:B------:R1:W5:Y:S01]  /*10e60*/  LDL.LU R0, [R1+0x8] ;  /* 0x0000080001007983 */ /* 0x0003620000300800 */
[----:B------:R-:W-:Y:S01]  /*10e70*/  LOP3.LUT P0, RZ, R16, 0x40, RZ, 0xc0, !PT ;  /* 0x0000004010ff7812 */ /* 0x000fe2000780c0ff */
[----:B------:R1:W-:-:S12]  /*10e80*/  SYNCS.ARRIVE.TRANS64.A1T0 RZ, [R22+URZ+0x38830], RZ ;  /* 0x038830ff16ff79a7 */ /* 0x0003d8000810003f */
[----:B------:R-:W-:Y:S05]  /*10e90*/  WARPSYNC.ALL ;  /* 0x0000000000007948 */ /* 0x000fea0003800000 */
[----:B0-----:R-:W-:Y:S01]  /*10ea0*/  SEL R2, R35, RZ, !P0 ;  /* 0x000000ff23027207 */ /* 0x001fe20004000000 */
[----:B------:R-:W-:Y:S04]  /*10eb0*/  BSSY B6, `(.L_x_1075) ;  /* 0x000001a000067945 */ /* 0x000fe80003800000 */
[----:B------:R0:W-:Y:S01]  /*10ec0*/  STL [R1+0x4], R2 ;  /* 0x0000040201007387 */ /* 0x0001e20000100800 */
[----:B------:R-:W-:Y:S01]  /*10ed0*/  BAR.SYNC.DEFER_BLOCKING 0x8, 0x100 ;  /* 0x0204000000007b1d */ /* 0x000fe20000010000 */
[----:B-----5:R-:W-:Y:S01]  /*10ee0*/  SEL R35, R0, RZ, !P0 ;  /* 0x000000ff00237207 */ /* 0x020fe20004000000 */
[----:B------:R-:W-:-:S04]  /*10ef0*/  VIADD R0, R17, 0x20400 ;  /* 0x0002040011007836 */ /* 0x000fc80000000000 */
[----:B------:R0:W-:Y:S01]  /*10f00*/  STL [R1+0x10], R35 ;  /* 0x0000102301007387 */ /* 0x0001e20000100800 */
[----:B------:R-:W-:Y:S02]  /*10f10*/  LOP3.LUT P0, RZ, R0, 0x3ff, RZ, 0xc0, !PT ;  /* 0x000003ff00ff7812 */ /* 0x000fe4000780c0ff */
[----:B------:R-:W-:-:S05]  /*10f20*/  SHF.R.S32.HI R0, RZ, 0x1f, R36 ;  /* 0x0000001fff007819 */ /* 0x000fca0000011424 */
[----:B------:R0:W-:Y:S06]  /*10f30*/  STL [R1+0x8], R0 ;  /* 0x0000080001007387 */ /* 0x0001ec0000100800 */
[----:B------:R-:W-:Y:S05]  /*10f40*/  @!P0 BRA `(.L_x_1076) ;  /* 0x0000000000408947 */ /* 0x000fea0003800000 */
[----:B0-----:R-:W-:Y:S01]  /*10f50*/  MOV R2, 0x0 ;  /* 0x0000000000027802 */ /* 0x001fe20000000f00 */
        /* <DEDUP_REMOVED lines=15> */
.L_x_1076:
[----:B------:R-:W-:Y:S05]  /*11050*/  BSYNC B6 ;  /* 0x0000000000067941 */ /* 0x000fea0003800000 */
.L_x_1075:
[----:B------:R-:W2:Y:S01]  /*11060*/  LDL R4, [R1+0x8] ;  /* 0x0000080001047983 */ /* 0x000ea20000100800 */
[----:B------:R-:W3:Y:S01]  /*11070*/  LDC R10, c[0x0][0x448] ;  /* 0x00011200ff0a7b82 */ /* 0x000ee20000000800 */
[----:B------:R-:W-:Y:S01]  /*11080*/  IMAD.MOV.U32 R21, RZ, RZ, R35 ;  /* 0x000000ffff157224 */ /* 0x000fe200078e0023 */
[----:B------:R-:W-:Y:S01]  /*11090*/  ULDC.64 UR4, c[0x0][0x298] ;  /* 0x0000a60000047ab9 */ /* 0x000fe20000000a00 */
[----:B------:R-:W4:Y:S04]  /*110a0*/  LDL R20, [R1+0x4] ;  /* 0x0000040001147983 */ /* 0x000f280000100800 */
[----:B------:R1:W5:Y:S01]  /*110b0*/  LDL R9, [R1+0xc] ;  /* 0x00000c0001097983 */ /* 0x0003620000100800 */
[----:B0-----:R-:W0:Y:S01]  /*110c0*/  S2R R2, SR_TID.X ;  /* 0x0000000000027919 */ /* 0x001e220000002100 */
[----:B------:R-:W1:Y:S01]  /*110d0*/  S2R R35, SR_TID.X ;  /* 0x0000000000237919 */ /* 0x000e620000002100 */
[----:B---3--:R-:W-:-:S13]  /*110e0*/  ISETP.NE.AND P0, PT, R10, 0x1, PT ;  /* 0x000000010a00780c */ /* 0x008fda0003f05270 */
[----:B------:R-:W3:Y:S01]  /*110f0*/  @P0 LDC R3, c[0x0][0x44c] ;  /* 0x00011300ff030b82 */ /* 0x000ee20000000800 */
[----:B0-----:R-:W-:-:S04]  /*11100*/  LOP3.LUT R2, R2, 0x7f, RZ, 0xc0, !PT ;  /* 0x0000007f02027812 */ /* 0x001fc800078ec0ff */
[----:B------:R-:W-:Y:S01]  /*11110*/  SHF.R.U32.HI R2, RZ, 0x3, R2 ;  /* 0x00000003ff027819 */ /* 0x000fe20000011602 */
[----:B-1----:R-:W-:-:S05]  /*11120*/  IMAD.SHL.U32 R35, R35, 0x10, RZ ;  /* 0x0000001023237824 */ /* 0x002fca00078e00ff */
[----:B------:R-:W-:Y:S02]  /*11130*/  LOP3.LUT R35, R2, 0x70, R35, 0xf8, !PT ;  /* 0x0000007002237812 */ /* 0x000fe400078ef823 */
[----:B------:R-:W0:Y:S03]  /*11140*/  @P0 LDC R2, c[0x0][0x450] ;  /* 0x00011400ff020b82 */ /* 0x000e260000000800 */
[----:B------:R-:W-:-:S04]  /*11150*/  IMAD R35, R25, 0x40, R35 ;  /* 0x0000004019237824 */ /* 0x000fc800078e0223 */
[----:B---3--:R-:W-:-:S04]  /*11160*/  @P0 IMAD.HI.U32 R3, R35, R3, RZ ;  /* 0x0000000323030227 */ /* 0x008fc800078e00ff */
[----:B------:R-:W-:Y:S01]  /*11170*/  IMAD.MOV.U32 R0, RZ, RZ, R35 ;  /* 0x000000ffff007224 */ /* 0x000fe200078e0023 */
[----:B0-----:R-:W-:Y:S01]  /*11180*/  @P0 SHF.R.U32.HI R0, RZ, R2, R3 ;  /* 0x00000002ff000219 */ /* 0x001fe20000011603 */
[----:B------:R-:W-:Y:S01]  /*11190*/  IMAD.WIDE.U32 R2, R36, UR4, RZ ;  /* 0x0000000424027c25 */ /* 0x000fe2000f8e00ff */
[----:B------:R-:W0:Y:S01]  /*111a0*/  S2R R7, SR_TID.X ;  /* 0x0000000000077919 */ /* 0x000e220000002100 */
[----:B------:R-:W-:-:S04]  /*111b0*/  LOP3.LUT R16, R16, 0xfffff7ff, RZ, 0xc0, !PT ;  /* 0xfffff7ff10107812 */ /* 0x000fc800078ec0ff */
[----:B------:R-:W-:Y:S01]  /*111c0*/  @P0 LOP3.LUT R16, R16, 0x800, RZ, 0xfc, !PT ;  /* 0x0000080010100812 */ /* 0x000fe200078efcff */
[----:B0-----:R-:W-:-:S05]  /*111d0*/  IMAD.SHL.U32 R7, R7, 0x8, RZ ;  /* 0x0000000807077824 */ /* 0x001fca00078e00ff */
[----:B------:R-:W-:Y:S01]  /*111e0*/  LOP3.LUT R7, R7, 0x38, RZ, 0xc0, !PT ;  /* 0x0000003807077812 */ /* 0x000fe200078ec0ff */
[----:B--2---:R-:W-:-:S04]  /*111f0*/  IMAD R4, R4, UR4, RZ ;  /* 0x0000000404047c24 */ /* 0x004fc8000f8e02ff */
[----:B------:R-:W-:Y:S01]  /*11200*/  IMAD R4, R36, UR5, R4 ;  /* 0x0000000524047c24 */ /* 0x000fe2000f8e0204 */
[----:B------:R-:W-:-:S03]  /*11210*/  ULDC.64 UR4, c[0x0][0x2d8] ;  /* 0x0000b60000047ab9 */ /* 0x000fc60000000a00 */
[----:B------:R-:W-:Y:S02]  /*11220*/  IMAD.IADD R3, R3, 0x1, R4 ;  /* 0x0000000103037824 */ /* 0x000fe400078e0204 */
[----:B------:R-:W-:-:S04]  /*11230*/  IMAD.WIDE.U32 R2, R26, UR4, R2 ;  /* 0x000000041a027c25 */ /* 0x000fc8000f8e0002 */
[----:B------:R-:W-:Y:S01]  /*11240*/  IMAD R3, R26, UR5, R3 ;  /* 0x000000051a037c24 */ /* 0x000fe2000f8e0203 */
[----:B------:R-:W-:Y:S02]  /*11250*/  ULDC.64 UR4, c[0x0][0x2e0] ;  /* 0x0000b80000047ab9 */ /* 0x000fe40000000a00 */
[----:B------:R-:W-:Y:S02]  /*11260*/  IMAD R4, R21, UR4, RZ ;  /* 0x0000000415047c24 */ /* 0x000fe4000f8e02ff */
[----:B----4-:R-:W-:-:S04]  /*11270*/  IMAD.WIDE.U32 R2, R20, UR4, R2 ;  /* 0x0000000414027c25 */ /* 0x010fc8000f8e0002 */
[----:B------:R-:W-:Y:S01]  /*11280*/  IMAD R4, R20, UR5, R4 ;  /* 0x0000000514047c24 */ /* 0x000fe2000f8e0204 */
[----:B------:R-:W-:-:S03]  /*11290*/  ULDC.64 UR4, c[0x0][0x2d0] ;  /* 0x0000b40000047ab9 */ /* 0x000fc60000000a00 */
[----:B------:R-:W-:Y:S01]  /*112a0*/  IMAD.IADD R3, R3, 0x1, R4 ;  /* 0x0000000103037824 */ /* 0x000fe200078e0204 */
[----:B------:R-:W-:Y:S01]  /*112b0*/  SHF.R.S32.HI R4, RZ, 0x1f, R0 ;  /* 0x0000001fff047819 */ /* 0x000fe20000011400 */
[----:B------:R-:W0:Y:S04]  /*112c0*/  S2R R20, SR_TID.X ;  /* 0x0000000000147919 */ /* 0x000e280000002100 */
[----:B------:R-:W-:Y:S02]  /*112d0*/  IMAD R4, R4, UR4, RZ ;  /* 0x0000000404047c24 */ /* 0x000fe4000f8e02ff */
[----:B------:R-:W-:-:S04]  /*112e0*/  IMAD.WIDE.U32 R2, R0, UR4, R2 ;  /* 0x0000000400027c25 */ /* 0x000fc8000f8e0002 */
[----:B------:R-:W-:Y:S01]  /*112f0*/  IMAD R4, R0, UR5, R4 ;  /* 0x0000000500047c24 */ /* 0x000fe2000f8e0204 */
[----:B------:R-:W-:Y:S01]  /*11300*/  ULDC.64 UR4, c[0x0][0x2c8] ;  /* 0x0000b20000047ab9 */ /* 0x000fe20000000a00 */
[----:B------:R-:W-:-:S04]  /*11310*/  IMAD.MOV R0, RZ, RZ, -R0 ;  /* 0x000000ffff007224 */ /* 0x000fc800078e0a00 */
[----:B------:R-:W-:Y:S02]  /*11320*/  IMAD R0, R10, R0, R35 ;  /* 0x000000000a007224 */ /* 0x000fe400078e0223 */
[----:B------:R-:W-:-:S03]  /*11330*/  IMAD.IADD R3, R3, 0x1, R4 ;  /* 0x0000000103037824 */ /* 0x000fc600078e0204 */
[----:B------:R-:W-:Y:S01]  /*11340*/  SHF.R.S32.HI R4, RZ, 0x1f, R0 ;  /* 0x0000001fff047819 */ /* 0x000fe20000011400 */
[----:B------:R-:W-:-:S04]  /*11350*/  IMAD.WIDE.U32 R2, R0, UR4, R2 ;  /* 0x0000000400027c25 */ /* 0x000fc8000f8e0002 */
[----:B------:R-:W-:-:S04]  /*11360*/  IMAD R4, R4, UR4, RZ ;  /* 0x0000000404047c24 */ /* 0x000fc8000f8e02ff */
[----:B------:R-:W-:Y:S01]  /*11370*/  IMAD R4, R0, UR5, R4 ;  /* 0x0000000500047c24 */ /* 0x000fe2000f8e0204 */
[----:B------:R-:W-:Y:S02]  /*11380*/  ULDC.64 UR4, c[0x0][0x280] ;  /* 0x0000a00000047ab9 */ /* 0x000fe40000000a00 */
[----:B------:R-:W-:Y:S01]  /*11390*/  LEA R0, P0, R2, UR4, 0x1 ;  /* 0x0000000402007c11 */ /* 0x000fe2000f8008ff */
[----:B------:R-:W-:Y:S01]  /*113a0*/  IMAD.IADD R3, R3, 0x1, R4 ;  /* 0x0000000103037824 */ /* 0x000fe200078e0204 */
[----:B------:R-:W-:Y:S01]  /*113b0*/  ULDC UR4, c[0x0][0x2b8] ;  /* 0x0000ae0000047ab9 */ /* 0x000fe20000000800 */
[----:B0-----:R-:W-:-:S03]  /*113c0*/  LOP3.LUT R20, R20, 0x7f, RZ, 0xc0, !PT ;  /* 0x0000007f14147812 */ /* 0x001fc600078ec0ff */
[----:B------:R-:W-:Y:S01]  /*113d0*/  LEA.HI.X R2, R2, UR5, R3, 0x1, P0 ;  /* 0x0000000502027c11 */ /* 0x000fe200080f0c03 */
[----:B------:R-:W-:Y:S01]  /*113e0*/  UMOV UR5, 0xffffffff ;  /* 0xffffffff00057882 */ /* 0x000fe20000000000 */
[----:B------:R-:W-:Y:S02]  /*113f0*/  ISETP.GE.AND P0, PT, R7, UR4, PT ;  /* 0x0000000407007c0c */ /* 0x000fe4000bf06270 */
[----:B------:R-:W-:Y:S01]  /*11400*/  SHF.R.U32.HI R8, RZ, 0x3, R20 ;  /* 0x00000003ff087819 */ /* 0x000fe20000011614 */
[----:B------:R-:W-:Y:S10]  /*11410*/  BRA.DIV UR5, `(.L_x_1077) ;  /* 0x0000004605587947 */ /* 0x000ff4000b800000 */
[----:B------:R-:W0:Y:S01]  /*11420*/  SHFL.IDX PT, R5, R0, RZ, 0x181f ;  /* 0x00181fff00057589 */ /* 0x000e2200000e0000 */
[----:B-----5:R-:W-:Y:S01]  /*11430*/  IMAD R3, R9, R10, RZ ;  /* 0x0000000a09037224 */ /* 0x020fe200078e02ff */
[----:B------:R-:W-:Y:S01]  /*11440*/  LOP3.LUT R16, R16, 0xfffffeff, RZ, 0xc0, !PT ;  /* 0xfffffeff10107812 */ /* 0x000fe200078ec0ff */
[----:B------:R-:W-:Y:S01]  /*11450*/  IMAD R25, R25, 0x40, R8 ;  /* 0x0000004019197824 */ /* 0x000fe200078e0208 */
[----:B------:R-:W1:Y:S04]  /*11460*/  SHFL.IDX PT, R4, R2, RZ, 0x181f ;  /* 0x00181fff02047589 */ /* 0x000e6800000e0000 */
[----:B------:R-:W-:-:S13]  /*11470*/  ISETP.GE.AND P2, PT, R25, R3, PT ;  /* 0x000000031900720c */ /* 0x000fda0003f46270 */
[----:B------:R-:W-:Y:S02]  /*11480*/  @P2 LOP3.LUT R16, R16, 0x100, RZ, 0xfc, !PT ;  /* 0x0000010010102812 */ /* 0x000fe400078efcff */
[----:B0-----:R-:W-:Y:S02]  /*11490*/  @!P2 LEA R5, P1, R7, R5, 0x1 ;  /* 0x000000050705a211 */ /* 0x001fe400078208ff */
[----:B------:R-:W-:-:S03]  /*114a0*/  LOP3.LUT R16, R16, 0xffffff7f, RZ, 0xc0, !PT ;  /* 0xffffff7f10107812 */ /* 0x000fc600078ec0ff */
        /* <DEDUP_REMOVED lines=10> */
[----:B------:R-:W-:-:S04]  /*11550*/  @P2 LOP3.LUT R16, R16, 0x80, RZ, 0xfc, !PT ;  /* 0x0000008010102812 */ /* 0x000fc800078efcff */
[----:B------:R-:W-:Y:S02]  /*11560*/  LOP3.LUT R16, R16, 0xffffffbf, RZ, 0xc0, !PT ;  /* 0xffffffbf10107812 */ /* 0x000fe400078ec0ff */
        /* <DEDUP_REMOVED lines=11> */
[----:B------:R-:W-:-:S02]  /*11620*/  @P2 LOP3.LUT R16, R16, 0x40, RZ, 0xfc, !PT ;  /* 0x0000004010102812 */ /* 0x000fc400078efcff */
[----:B0-----:R-:W-:-:S05]  /*11630*/  @!P2 LEA R5, P1, R7, R5, 0x1 ;  /* 0x000000050705a211 */ /* 0x001fca00078208ff */
[----:B-1----:R-:W-:-:S05]  /*11640*/  @!P2 IMAD.X R4, RZ, RZ, R4, P1 ;  /* 0x000000ffff04a224 */ /* 0x002fca00008e0604 */
[----:B------:R-:W-:-:S04]  /*11650*/  @!P2 LOP3.LUT R5, R5, R4, RZ, 0x3c, !PT ;  /* 0x000000040505a212 */ /* 0x000fc800078e3cff */
[----:B------:R-:W-:-:S04]  /*11660*/  @!P2 LOP3.LUT R4, R5, R4, RZ, 0x3c, !PT ;  /* 0x000000040504a212 */ /* 0x000fc800078e3cff */
[----:B------:R-:W-:-:S05]  /*11670*/  @!P2 LOP3.LUT R5, R5, R4, RZ, 0x3c, !PT ;  /* 0x000000040505a212 */ /* 0x000fca00078e3cff */
[----:B------:R0:W-:Y:S04]  /*11680*/  @!P2 LDGSTS.E.BYPASS.LTC128B.128 [R19+0x21400], desc[UR44][R4.64], !P0 ;  /* 0x214000000413afae */ /* 0x0001e8000c101d6c */
[----:B0-----:R0:W1:Y:S02]  /*11690*/  SHFL.IDX PT, R4, R2, 0x3, 0x181f ;  /* 0x00781f0002047f89 */ /* 0x00106400000e0000 */
.L_x_1159:
[----:B------:R-:W-:Y:S01]  /*116a0*/  VIADD R25, R25, 0x30 ;  /* 0x0000003019197836 */ /* 0x000fe20000000000 */
[----:B------:R-:W-:-:S04]  /*116b0*/  LOP3.LUT R16, R16, 0xfffeffff, RZ, 0xc0, !PT ;  /* 0xfffeffff10107812 */ /* 0x000fc800078ec0ff */
[----:B------:R-:W-:-:S13]  /*116c0*/  ISETP.GE.AND P2, PT, R25, R3, PT ;  /* 0x000000031900720c */ /* 0x000fda0003f46270 */
[----:B0-----:R-:W-:Y:S02]  /*116d0*/  @!P2 LEA R2, P1, R7, R0, 0x1 ;  /* 0x000000000702a211 */ /* 0x001fe400078208ff */
[----:B------:R-:W-:-:S03]  /*116e0*/  @P2 LOP3.LUT R16, R16, 0x10000, RZ, 0xfc, !PT ;  /* 0x0001000010102812 */ /* 0x000fc600078efcff */
[----:B-1----:R-:W-:-:S05]  /*116f0*/  @!P2 IMAD.X R3, RZ, RZ, R4, P1 ;  /* 0x000000ffff03a224 */ /* 0x002fca00008e0604 */
[----:B------:R-:W-:Y:S01]  /*11700*/  @!PT LDS RZ, [RZ] ;  /* 0x00000000fffff984 */ /* 0x000fe20000000800 */
[----:B------:R-:W-:Y:S01]  /*11710*/  @!PT LDS RZ, [RZ] ;  /* 0x00000000fffff984 */ /* 0x000fe20000000800 */
[----:B------:R-:W-:Y:S01]  /*11720*/  @!PT LDS RZ, [RZ] ;  /* 0x00000000fffff984 */ /* 0x000fe20000000800 */
[----:B------:R0:W-:Y:S01]  /*11730*/  @!P2 LDGSTS.E.BYPASS.LTC128B.128 [R19+0x21c00], desc[UR44][R2.64], !P0 ;  /* 0x21c000000213afae */ /* 0x0001e2000c101d6c */
[----:B------:R-:W-:Y:S01]  /*11740*/  PLOP3.LUT P0, PT, PT, PT, PT, 0x80, 0x0 ;  /* 0x000000000000781c */ /* 0x000fe20003f0f070 */
[----:B------:R-:W-:-:S12]  /*11750*/  NOP ;  /* 0x0000000000007918 */ /* 0x000fd80000000000 */
.L_x_1078:
[----:B------:R-:W-:Y:S02]  /*11760*/  PLOP3.LUT P1, PT, P1, P0, PT, 0xa2, 0x0 ;  /* 0x000000000000781c */ /* 0x000fe40000f21472 */
[----:B------:R-:W-:-:S08]  /*11770*/  @P0 R2UR P1, UR4, R17 ;  /* 0x00000000110402ca */ /* 0x000fd00000020000 */
[----:B------:R-:W-:-:S05]  /*11780*/  @P0 PLOP3.LUT P0, PT, P1, PT, PT, 0x80, 0x0 ;  /* 0x000000000000081c */ /* 0x000fca0000f0f070 */
[----:B------:R-:W-:Y:S01]  /*11790*/  @!P1 SYNCS.ARRIVE.TRANS64.RED.A0T1 RZ, [UR4+0x38800], RZ ;  /* 0x038800ffffff99a7 */ /* 0x000fe20008200404 */
[----:B------:R-:W-:Y:S07]  /*117a0*/  @!P1 ARRIVES.LDGSTSBAR.64.TRANSCNT [UR4+0x38800] ;  /* 0x03880000ff0099b0 */ /* 0x000fee0008000a84 */
[----:B------:R-:W-:Y:S05]  /*117b0*/  @P0 BRA.U.ANY `(.L_x_1078) ;  /* 0xfffffffd00e80947 */ /* 0x000fea000393ffff */
[----:B------:R-:W-:Y:S01]  /*117c0*/  NOP ;  /* 0x0000000000007918 */ /* 0x000fe20000000000 */
[----:B------:R-:W-:Y:S01]  /*117d0*/  VIADD R0, R17, 0x26400 ;  /* 0x0002640011007836 */ /* 0x000fe20000000000 */
[----:B------:R1:W-:Y:S01]  /*117e0*/  SYNCS.ARRIVE.TRANS64.A1T0 RZ, [R17+URZ+0x38800], RZ ;  /* 0x038800ff11ff79a7 */ /* 0x0003e2000810003f */
[----:B------:R-:W-:Y:S03]  /*117f0*/  BSSY B6, `(.L_x_1079) ;  /* 0x0000013000067945 */ /* 0x000fe60003800000 */
[----:B------:R-:W-:-:S13]  /*11800*/  LOP3.LUT P0, RZ, R0, 0x3ff, RZ, 0xc0, !PT ;  /* 0x000003ff00ff7812 */ /* 0x000fda000780c0ff */
[----:B-1----:R-:W-:Y:S05]  /*11810*/  @!P0 BRA `(.L_x_1080) ;  /* 0x0000000000408947 */ /* 0x002fea0003800000 */
        /* <DEDUP_REMOVED lines=16> */
.L_x_1080:
[----:B------:R-:W-:Y:S05]  /*11920*/  BSYNC B6 ;  /* 0x0000000000067941 */ /* 0x000fea0003800000 */
.L_x_1079:
[----:B------:R-:W2:Y:S01]  /*11930*/  LDL.LU R25, [R1+0x8] ;  /* 0x0000080001197983 */ /* 0x000ea20000300800 */
[----:B0-----:R-:W0:Y:S01]  /*11940*/  LDC R2, c[0x0][0x448] ;  /* 0x00011200ff027b82 */ /* 0x001e220000000800 */
[----:B------:R-:W-:Y:S02]  /*11950*/  ULDC.64 UR4, c[0x0][0x398] ;  /* 0x0000e60000047ab9 */ /* 0x000fe40000000a00 */
[----:B------:R-:W3:Y:S04]  /*11960*/  LDL.LU R21, [R1+0x10] ;  /* 0x0000100001157983 */ /* 0x000ee80000300800 */
[----:B------:R-:W4:Y:S01]  /*11970*/  LDL.LU R20, [R1+0x4] ;  /* 0x0000040001147983 */ /* 0x000f220000300800 */
[----:B0-----:R-:W-:-:S13]  /*11980*/  ISETP.NE.AND P6, PT, R2, 0x1, PT ;  /* 0x000000010200780c */ /* 0x001fda0003fc5270 */
[----:B------:R-:W0:Y:S08]  /*11990*/  @P6 LDC R3, c[0x0][0x44c] ;  /* 0x00011300ff036b82 */ /* 0x000e300000000800 */
[----:B------:R-:W1:Y:S01]  /*119a0*/  @P6 LDC R2, c[0x0][0x450] ;  /* 0x00011400ff026b82 */ /* 0x000e620000000800 */
[----:B------:R-:W-:Y:S02]  /*119b0*/  IMAD.MOV.U32 R0, RZ, RZ, R35 ;  /* 0x000000ffff007224 */ /* 0x000fe400078e0023 */
[----:B0-----:R-:W-:-:S05]  /*119c0*/  @P6 IMAD.HI.U32 R3, R35, R3, RZ ;  /* 0x0000000323036227 */ /* 0x001fca00078e00ff */
[----:B-1----:R-:W-:Y:S01]  /*119d0*/  @P6 SHF.R.U32.HI R0, RZ, R2, R3 ;  /* 0x00000002ff006219 */ /* 0x002fe20000011603 */
[----:B------:R-:W-:-:S03]  /*119e0*/  IMAD.WIDE.U32 R2, R36, UR4, RZ ;  /* 0x0000000424027c25 */ /* 0x000fc6000f8e00ff */
[----:B------:R-:W-:Y:S01]  /*119f0*/  SHF.R.S32.HI R5, RZ, 0x1f, R0 ;  /* 0x0000001fff057819 */ /* 0x000fe20000011400 */
[----:B------:R-:W0:Y:S01]  /*11a00*/  S2R R8, SR_TID.X ;  /* 0x0000000000087919 */ /* 0x000e220000002100 */
[----:B------:R-:W-:Y:S01]  /*11a10*/  LOP3.LUT R16, R16, 0xfffff7ff, RZ, 0xc0, !PT ;  /* 0xfffff7ff10107812 */ /* 0x000fe200078ec0ff */
        /* <DEDUP_REMOVED lines=9> */
[----:B---3--:R-:W-:Y:S02]  /*11ab0*/  IMAD R4, R21, UR4, RZ ;  /* 0x0000000415047c24 */ /* 0x008fe4000f8e02ff */
[----:B------:R-:W0:Y:S01]  /*11ac0*/  S2R R21, SR_TID.X ;  /* 0x0000000000157919 */ /* 0x000e220000002100 */
[----:B----4-:R-:W-:Y:S01]  /*11ad0*/  IMAD.WIDE.U32 R2, R20, UR4, R2 ;  /* 0x0000000414027c25 */ /* 0x010fe2000f8e0002 */
[----:B------:R-:W-:-:S03]  /*11ae0*/  ULDC UR4, c[0x0][0x448] ;  /* 0x0001120000047ab9 */ /* 0x000fc60000000800 */
[----:B------:R-:W-:Y:S02]  /*11af0*/  IMAD R4, R20, UR5, R4 ;  /* 0x0000000514047c24 */ /* 0x000fe4000f8e0204 */
[----:B------:R-:W1:Y:S02]  /*11b00*/  S2R R20, SR_TID.X ;  /* 0x0000000000147919 */ /* 0x000e640000002100 */
[----:B------:R-:W-:Y:S02]  /*11b10*/  IMAD.IADD R3, R3, 0x1, R4 ;  /* 0x0000000103037824 */ /* 0x000fe400078e0204 */
[----:B------:R-:W-:-:S04]  /*11b20*/  IMAD.MOV R4, RZ, RZ, -R0 ;  /* 0x000000ffff047224 */ /* 0x000fc800078e0a00 */
[----:B------:R-:W-:Y:S01]  /*11b30*/  IMAD R4, R4, UR4, R35 ;  /* 0x0000000404047c24 */ /* 0x000fe2000f8e0223 */
[----:B------:R-:W-:Y:S02]  /*11b40*/  ULDC.64 UR4, c[0x0][0x3d0] ;  /* 0x0000f40000047ab9 */ /* 0x000fe40000000a00 */
[----:B------:R-:W-:Y:S02]  /*11b50*/  IMAD R5, R5, UR4, RZ ;  /* 0x0000000405057c24 */ /* 0x000fe4000f8e02ff */
[----:B------:R-:W-:-:S04]  /*11b60*/  IMAD.WIDE.U32 R2, R0, UR4, R2 ;  /* 0x0000000400027c25 */ /* 0x000fc8000f8e0002 */
[----:B------:R-:W-:Y:S01]  /*11b70*/  IMAD R5, R0, UR5, R5 ;  /* 0x0000000500057c24 */ /* 0x000fe2000f8e0205 */
[----:B------:R-:W-:Y:S01]  /*11b80*/  SHF.R.S32.HI R0, RZ, 0x1f, R4 ;  /* 0x0000001fff007819 */ /* 0x000fe20000011404 */
[----:B------:R-:W-:Y:S02]  /*11b90*/  ULDC.64 UR4, c[0x0][0x3c8] ;  /* 0x0000f20000047ab9 */ /* 0x000fe40000000a00 */
[----:B------:R-:W-:Y:S02]  /*11ba0*/  IMAD.IADD R3, R3, 0x1, R5 ;  /* 0x0000000103037824 */ /* 0x000fe400078e0205 */
[----:B------:R-:W-:Y:S02]  /*11bb0*/  IMAD R0, R0, UR4, RZ ;  /* 0x0000000400007c24 */ /* 0x000fe4000f8e02ff */
[----:B0-----:R-:W-:Y:S02]  /*11bc0*/  IMAD.SHL.U32 R21, R21, 0x8, RZ ;  /* 0x0000000815157824 */ /* 0x001fe400078e00ff */
[----:B------:R-:W-:-:S02]  /*11bd0*/  IMAD R0, R4, UR5, R0 ;  /* 0x0000000504007c24 */ /* 0x000fc4000f8e0200 */
[----:B------:R-:W-:Y:S01]  /*11be0*/  IMAD.WIDE.U32 R2, R4, UR4, R2 ;  /* 0x0000000404027c25 */ /* 0x000fe2000f8e0002 */
[----:B------:R-:W-:Y:S01]  /*11bf0*/  LOP3.LUT R21, R21, 0x38, RZ, 0xc0, !PT ;  /* 0x0000003815157812 */ /* 0x000fe200078ec0ff */
[----:B------:R-:W-:Y:S02]  /*11c00*/  ULDC.64 UR4, c[0x0][0x390] ;  /* 0x0000e40000047ab9 */ /* 0x000fe40000000a00 */
[----:B-1----:R-:W-:Y:S01]  /*11c10*/  IMAD.SHL.U32 R20, R20, 0x8, RZ ;  /* 0x0000000814147824 */ /* 0x002fe200078e00ff */
[----:B------:R-:W-:Y:S01]  /*11c20*/  LOP3.LUT R7, R21, 0x80, RZ, 0xfc, !PT ;  /* 0x0000008015077812 */ /* 0x000fe200078efcff */
[----:B------:R-:W-:Y:S01]  /*11c30*/  IMAD.IADD R6, R3, 0x1, R0 ;  /* 0x0000000103067824 */ /* 0x000fe200078e0200 */
[----:B------:R-:W0:Y:S01]  /*11c40*/  S2R R25, SR_TID.X ;  /* 0x0000000000197919 */ /* 0x000e220000002100 */
[----:B------:R-:W-:Y:S01]  /*11c50*/  LEA R0, P0, R2, UR4, 0x1 ;  /* 0x0000000402007c11 */ /* 0x000fe2000f8008ff */
[----:B------:R-:W-:Y:S01]  /*11c60*/  ULDC UR4, c[0x0][0x3b8] ;  /* 0x0000ee0000047ab9 */ /* 0x000fe20000000800 */
[----:B------:R-:W-:Y:S01]  /*11c70*/  LOP3.LUT R20, R20, 0x38, RZ, 0xc0, !PT ;  /* 0x0000003814147812 */ /* 0x000fe200078ec0ff */
[----:B------:R-:W1:Y:S01]  /*11c80*/  S2R R21, SR_TID.X ;  /* 0x0000000000157919 */ /* 0x000e620000002100 */
[----:B------:R-:W-:-:S02]  /*11c90*/  ISETP.GE.AND P4, PT, R7, UR4, PT ;  /* 0x0000000407007c0c */ /* 0x000fc4000bf86270 */
[C---:B------:R-:W-:Y:S02]  /*11ca0*/  LOP3.LUT R9, R20.reuse, 0x40, RZ, 0xfc, !PT ;  /* 0x0000004014097812 */ /* 0x040fe400078efcff */
[----:B------:R-:W-:Y:S02]  /*11cb0*/  LOP3.LUT R7, R20, 0x100, RZ, 0xfc, !PT ;  /* 0x0000010014077812 */ /* 0x000fe400078efcff */
[----:B------:R-:W2:Y:S01]  /*11cc0*/  S2R R20, SR_TID.X ;  /* 0x0000000000147919 */ /* 0x000ea20000002100 */
[----:B------:R-:W-:Y:S02]  /*11cd0*/  ISETP.GE.AND P1, PT, R8, UR4, PT ;  /* 0x0000000408007c0c */ /* 0x000fe4000bf26270 */
[----:B------:R-:W-:Y:S02]  /*11ce0*/  ISETP.GE.AND P5, PT, R9, UR4, PT ;  /* 0x0000000409007c0c */ /* 0x000fe4000bfa6270 */
[----:B------:R-:W-:Y:S02]  /*11cf0*/  ISETP.GE.AND P2, PT, R7, UR4, PT ;  /* 0x0000000407007c0c */ /* 0x000fe4000bf46270 */
[----:B------:R-:W-:-:S02]  /*11d00*/  LEA.HI.X R6, R2, UR5, R6, 0x1, P0 ;  /* 0x0000000502067c11 */ /* 0x000fc400080f0c06 */
[----:B------:R-:W-:Y:S01]  /*11d10*/  SEL R2, RZ, 0x1, P1 ;  /* 0x00000001ff027807 */ /* 0x000fe20000800000 */
[----:B0-----:R-:W-:Y:S02]  /*11d20*/  IMAD.SHL.U32 R25, R25, 0x8, RZ ;  /* 0x0000000819197824 */ /* 0x001fe400078e00ff */
[----:B-1----:R-:W-:-:S03]  /*11d30*/  IMAD.SHL.U32 R21, R21, 0x8, RZ ;  /* 0x0000000815157824 */ /* 0x002fc600078e00ff */
[----:B------:R-:W-:Y:S01]  /*11d40*/  LOP3.LUT R25, R25, 0x38, RZ, 0xc0, !PT ;  /* 0x0000003819197812 */ /* 0x000fe200078ec0ff */
[----:B--2---:R-:W-:-:S03]  /*11d50*/  IMAD.SHL.U32 R20, R20, 0x8, RZ ;  /* 0x0000000814147824 */ /* 0x004fc600078e00ff */
[----:B------:R-:W-:Y:S02]  /*11d60*/  LOP3.LUT R7, R25, 0xc0, RZ, 0xfc, !PT ;  /* 0x000000c019077812 */ /* 0x000fe400078efcff */
[----:B------:R-:W-:Y:S02]  /*11d70*/  LOP3.LUT R21, R21, 0x38, RZ, 0xc0, !PT ;  /* 0x0000003815157812 */ /* 0x000fe400078ec0ff */
[----:B------:R-:W-:Y:S02]  /*11d80*/  LOP3.LUT R20, R20, 0x38, RZ, 0xc0, !PT ;  /* 0x0000003814147812 */ /* 0x000fe400078ec0ff */
[----:B------:R-:W-:Y:S02]  /*11d90*/  SEL R3, RZ, 0x4, P4 ;  /* 0x00000004ff037807 */ /* 0x000fe40002000000 */
[----:B------:R-:W-:Y:S02]  /*11da0*/  SEL R4, RZ, 0x2, P5 ;  /* 0x00000002ff047807 */ /* 0x000fe40002800000 */
[----:B------:R-:W-:-:S02]  /*11db0*/  ISETP.GE.AND P3, PT, R7, UR4, PT ;  /* 0x0000000407007c0c */ /* 0x000fc4000bf66270 */
[----:B------:R-:W-:Y:S02]  /*11dc0*/  LOP3.LUT R7, R21, 0x180, RZ, 0xfc, !PT ;  /* 0x0000018015077812 */ /* 0x000fe400078efcff */
[----:B------:R-:W-:Y:S02]  /*11dd0*/  LOP3.LUT R9, R20, 0x140, RZ, 0xfc, !PT ;  /* 0x0000014014097812 */ /* 0x000fe400078efcff */
[----:B------:R-:W-:Y:S02]  /*11de0*/  IADD3 R2, R3, R4, R2 ;  /* 0x0000000403027210 */ /* 0x000fe40007ffe002 */
[----:B------:R-:W-:Y:S02]  /*11df0*/  SEL R3, RZ, 0x10, P2 ;  /* 0x00000010ff037807 */ /* 0x000fe40001000000 */
[----:B------:R-:W-:Y:S02]  /*11e00*/  SEL R4, RZ, 0x8, P3 ;  /* 0x00000008ff047807 */ /* 0x000fe40001800000 */
[----:B------:R-:W-:-:S02]  /*11e10*/  @P1 LOP3.LUT R16, R16, 0x800, RZ, 0xfc, !PT ;  /* 0x0000080010101812 */ /* 0x000fc400078efcff */
[----:B------:R-:W-:Y:S02]  /*11e20*/  ISETP.GE.AND P0, PT, R7, UR4, PT ;  /* 0x0000000407007c0c */ /* 0x000fe4000bf06270 */
[----:B------:R-:W-:Y:S02]  /*11e30*/  LOP3.LUT R7, R20, 0x1c0, RZ, 0xfc, !PT ;  /* 0x000001c014077812 */ /* 0x000fe400078efcff */
[----:B------:R-:W-:Y:S02]  /*11e40*/  ISETP.GE.AND P1, PT, R9, UR4, PT ;  /* 0x0000000409007c0c */ /* 0x000fe4000bf26270 */
[----:B------:R-:W-:Y:S02]  /*11e50*/  IADD3 R4, R3, R2, R4 ;  /* 0x0000000203047210 */ /* 0x000fe40007ffe004 */
[----:B------:R-:W-:Y:S02]  /*11e60*/  SEL R2, RZ, 0x40, P0 ;  /* 0x00000040ff027807 */ /* 0x000fe40000000000 */
[----:B------:R-:W-:-:S02]  /*11e70*/  SEL R3, RZ, 0x20, P1 ;  /* 0x00000020ff037807 */ /* 0x000fc40000800000 */
[----:B------:R-:W-:Y:S01]  /*11e80*/  ISETP.GE.AND P0, PT, R7, UR4, PT ;  /* 0x0000000407007c0c */ /* 0x000fe2000bf06270 */
[----:B------:R-:W-:Y:S01]  /*11e90*/  UMOV UR4, 0xffffffff ;  /* 0xffffffff00047882 */ /* 0x000fe20000000000 */
[----:B------:R-:W-:Y:S02]  /*11ea0*/  IADD3 R4, R2, R4, R3 ;  /* 0x0000000402047210 */ /* 0x000fe40007ffe003 */
[----:B------:R-:W-:-:S05]  /*11eb0*/  SEL R5, RZ, 0x80, P0 ;  /* 0x00000080ff057807 */ /* 0x000fca0000000000 */
[----:B------:R-:W-:Y:S01]  /*11ec0*/  IMAD.IADD R5, R4, 0x1, R5 ;  /* 0x0000000104057824 */ /* 0x000fe200078e0205 */
[----:B------:R-:W-:Y:S06]  /*11ed0*/  BRA.DIV UR4, `(.L_x_1081) ;  /* 0x0000004204047947 */ /* 0x000fec000b800000 */
[C---:B------:R-:W-:Y:S01]  /*11ee0*/  LOP3.LUT P6, RZ, R16.reuse, 0x40, RZ, 0xc0, !PT ;  /* 0x0000004010ff7812 */ /* 0x040fe200078cc0ff */
[----:B------:R-:W0:Y:S01]  /*11ef0*/  SHFL.IDX PT, R3, R0, RZ, 0x181f ;  /* 0x00181fff00037589 */ /* 0x000e2200000e0000 */
[----:B------:R-:W-:-:S03]  /*11f00*/  LOP3.LUT R16, R16, 0xffbfffff, RZ, 0xc0, !PT ;  /* 0xffbfffff10107812 */ /* 0x000fc600078ec0ff */
[----:B------:R-:W1:Y:S08]  /*11f10*/  SHFL.IDX PT, R2, R6, RZ, 0x181f ;  /* 0x00181fff06027589 */ /* 0x000e7000000e0000 */
[----:B------:R-:W-:-:S04]  /*11f20*/  @P6 LOP3.LUT R16, R16, 0x400000, RZ, 0xfc, !PT ;  /* 0x0040000010106812 */ /* 0x000fc800078efcff */
[C---:B------:R-:W-:Y:S02]  /*11f30*/  LOP3.LUT P6, RZ, R16.reuse, 0x80, RZ, 0xc0, !PT ;  /* 0x0000008010ff7812 */ /* 0x040fe400078cc0ff */
[----:B------:R-:W-:-:S11]  /*11f40*/  LOP3.LUT R16, R16, 0xff7fffff, RZ, 0xc0, !PT ;  /* 0xff7fffff10107812 */ /* 0x000fd600078ec0ff */
[----:B------:R-:W-:-:S04]  /*11f50*/  @P6 LOP3.LUT R16, R16, 0x800000, RZ, 0xfc, !PT ;  /* 0x0080000010106812 */ /* 0x000fc800078efcff */
[----:B------:R-:W-:-:S13]  /*11f60*/  LOP3.LUT P6, RZ, R16, 0x100, RZ, 0xc0, !PT ;  /* 0x0000010010ff7812 */ /* 0x000fda00078cc0ff */
[----:B0-----:R-:W-:Y:S02]  /*11f70*/  @!P6 LEA R3, P0, R8, R3, 0x1 ;  /* 0x000000030803e211 */ /* 0x001fe400078008ff */
[----:B------:R-:W-:-:S03]  /*11f80*/  @!P6 LOP3.LUT R7, R4, 0x40, RZ, 0xc0, !PT ;  /* 0x000000400407e812 */ /* 0x000fc600078ec0ff */
[----:B-1----:R-:W-:Y:S01]  /*11f90*/  @!P6 IMAD.X R2, RZ, RZ, R2, P0 ;  /* 0x000000ffff02e224 */ /* 0x002fe200000e0602 */
[----:B------:R-:W-:Y:S02]  /*11fa0*/  LOP3.LUT P0, RZ, R16, 0x800, RZ, 0xc0, !PT ;  /* 0x0000080010ff7812 */ /* 0x000fe4000780c0ff */
[----:B------:R-:W-:Y:S02]  /*11fb0*/  @!P6 SHF.R.U32.HI R7, RZ, 0x2, R7 ;  /* 0x00000002ff07e819 */ /* 0x000fe40000011607 */
[----:B------:R-:W-:-:S04]  /*11fc0*/  @!P6 LOP3.LUT R3, R3, R2, RZ, 0x3c, !PT ;  /* 0x000000020303e212 */ /* 0x000fc800078e3cff */
[----:B------:R-:W-:-:S04]  /*11fd0*/  @!P6 LOP3.LUT R2, R3, R2, RZ, 0x3c, !PT ;  /* 0x000000020302e212 */ /* 0x000fc800078e3cff */
[----:B------:R-:W-:-:S05]  /*11fe0*/  @!P6 LOP3.LUT R3, R3, R2, RZ, 0x3c, !PT ;  /* 0x000000020303e212 */ /* 0x000fca00078e3cff */
[----:B------:R-:W-:Y:S01]  /*11ff0*/  @!PT LDS RZ, [RZ] ;  /* 0x00000000fffff984 */ /* 0x000fe20000000800 */
[----:B------:R-:W-:Y:S01]  /*12000*/  @!P6 LDGSTS.E.BYPASS.LTC128B.128 [R19+0x26400], desc[UR44][R2.64], !P0 ;  /* 0x264000000213efae */ /* 0x000fe2000c101d6c */
[----:B------:R-:W-:Y:S02]  /*12010*/  @!P6 ISETP.NE.U32.AND P0, PT, R7, RZ, PT ;  /* 0x000000ff0700e20c */ /* 0x000fe40003f05070 */
[----:B------:R-:W-:Y:S01]  /*12020*/  @!P6 LOP3.LUT R7, R5, 0x80, RZ, 0xc0, !PT ;  /* 0x000000800507e812 */ /* 0x000fe200078ec0ff */
[----:B------:R-:W-:Y:S03]  /*12030*/  @!P6 LDGSTS.E.BYPASS.LTC128B.128 [R19+0x28400], desc[UR44][R2.64+0x80], !P5 ;  /* 0x284000800213efae */ /* 0x000fe6000e901d6c */
[----:B------:R-:W-:Y:S01]  /*12040*/  @!P6 SHF.R.U32.HI R7, RZ, 0x3, R7 ;  /* 0x00000003ff07e819 */ /* 0x000fe20000011607 */
[----:B------:R-:W-:Y:S04]  /*12050*/  @!P6 LDGSTS.E.BYPASS.LTC128B.128 [R19+0x2a400], desc[UR44][R2.64+0x100], !P4 ;  /* 0x2a4001000213efae */ /* 0x000fe8000e101d6c */
[----:B------:R-:W-:Y:S04]  /*12060*/  @!P6 LDGSTS.E.BYPASS.LTC128B.128 [R19+0x2c400], desc[UR44][R2.64+0x180], !P3 ;  /* 0x2c4001800213efae */ /* 0x000fe8000d901d6c */
[----:B------:R-:W-:Y:S04]  /*12070*/  @!P6 LDGSTS.E.BYPASS.LTC128B.128 [R19+0x2e400], desc[UR44][R2.64+0x200], !P2 ;  /* 0x2e4002000213efae */ /* 0x000fe8000d101d6c */
[----:B------:R-:W-:Y:S04]  /*12080*/  @!P6 LDGSTS.E.BYPASS.LTC128B.128 [R19+0x30400], desc[UR44][R2.64+0x280], !P1 ;  /* 0x304002800213efae */ /* 0x000fe8000c901d6c */
[----:B------:R-:W-:Y:S01]  /*12090*/  @!P6 LDGSTS.E.BYPASS.LTC128B.128 [R19+0x32400], desc[UR44][R2.64+0x300], P0 ;  /* 0x324003000213efae */ /* 0x000fe20008101d6c */
[----:B------:R-:W-:-:S03]  /*120a0*/  @!P6 ISETP.NE.U32.AND P0, PT, R7, RZ, PT ;  /* 0x000000ff0700e20c */ /* 0x000fc60003f05070 */
[----:B------:R-:W-:Y:S10]  /*120b0*/  SHFL.IDX PT, R7, R6, 0x1, 0x181f ;  /* 0x00381f0006077f89 */ /* 0x000ff400000e0000 */
[----:B------:R0:W-:Y:S01]  /*120c0*/  @!P6 LDGSTS.E.BYPASS.LTC128B.128 [R19+0x34400], desc[UR44][R2.64+0x380], P0 ;  /* 0x344003800213efae */ /* 0x0001e20008101d6c */
[----:B------:R-:W-:-:S03]  /*120d0*/  LOP3.LUT P6, RZ, R16, 0x800000, RZ, 0xc0, !PT ;  /* 0x0080000010ff7812 */ /* 0x000fc600078cc0ff */
[----:B0-----:R-:W0:Y:S10]  /*120e0*/  SHFL.IDX PT, R2, R0, 0x1, 0x181f ;  /* 0x00381f0000027f89 */ /* 0x001e3400000e0000 */
[----:B0-----:R-:W-:-:S05]  /*120f0*/  @!P6 LEA R2, P0, R8, R2, 0x1 ;  /* 0x000000020802e211 */ /* 0x001fca00078008ff */
[----:B------:R-:W-:Y:S01]  /*12100*/  @!P6 IMAD.X R3, RZ, RZ, R7, P0 ;  /* 0x000000ffff03e224 */ /* 0x000fe200000e0607 */
[----:B------:R-:W-:Y:S02]  /*12110*/  LOP3.LUT P0, RZ, R16, 0x800, RZ, 0xc0, !PT ;  /* 0x0000080010ff7812 */ /* 0x000fe4000780c0ff */
[----:B------:R-:W-:-:S04]  /*12120*/  @!P6 LOP3.LUT R7, R4, 0x40, RZ, 0xc0, !PT ;  /* 0x000000400407e812 */ /* 0x000fc800078ec0ff */
[----:B------:R-:W-:-:S07]  /*12130*/  @!P6 SHF.R.U32.HI R7, RZ, 0x2, R7 ;  /* 0x00000002ff07e819 */ /* 0x000fce0000011607 */
        /* <DEDUP_REMOVED lines=11> */
[----:B------:R-:W-:Y:S04]  /*121f0*/  SHFL.IDX PT, R7, R6, 0x2, 0x181f ;  /* 0x00581f0006077f89 */ /* 0x000fe800000e0000 */
[----:B------:R-:W-:Y:S06]  /*12200*/  SHFL.IDX PT, R6, R6, 0x3, 0x181f ;  /* 0x00781f0006067f89 */ /* 0x000fec00000e0000 */
[----:B------:R0:W-:Y:S01]  /*12210*/  @!P6 LDGSTS.E.BYPASS.LTC128B.128 [R19+0x34c00], desc[UR44][R2.64+0x380], P0 ;  /* 0x34c003800213efae */ /* 0x0001e20008101d6c */
[----:B------:R-:W-:-:S03]  /*12220*/  LOP3.LUT P6, RZ, R16, 0x400000, RZ, 0xc0, !PT ;  /* 0x0040000010ff7812 */ /* 0x000fc600078cc0ff */
[----:B0-----:R-:W0:Y:S04]  /*12230*/  SHFL.IDX PT, R2, R0, 0x2, 0x181f ;  /* 0x00581f0000027f89 */ /* 0x001e2800000e0000 */
[----:B------:R-:W1:Y:S06]  /*12240*/  SHFL.IDX PT, R0, R0, 0x3, 0x181f ;  /* 0x00781f0000007f89 */ /* 0x000e6c00000e0000 */
[----:B0-----:R-:W-:-:S05]  /*12250*/  @!P6 LEA R2, P0, R8, R2, 0x1 ;  /* 0x000000020802e211 */ /* 0x001fca00078008ff */
[----:B------:R-:W-:Y:S01]  /*12260*/  @!P6 IMAD.X R3, RZ, RZ, R7, P0 ;  /* 0x000000ffff03e224 */ /* 0x000fe200000e0607 */
[----:B------:R-:W-:Y:S02]  /*12270*/  LOP3.LUT P0, RZ, R16, 0x800, RZ, 0xc0, !PT ;  /* 0x0000080010ff7812 */ /* 0x000fe4000780c0ff */
[----:B------:R-:W-:-:S04]  /*12280*/  @!P6 LOP3.LUT R7, R4, 0x40, RZ, 0xc0, !PT ;  /* 0x000000400407e812 */ /* 0x000fc800078ec0ff */
[----:B------:R-:W-:-:S07]  /*12290*/  @!P6 SHF.R.U32.HI R7, RZ, 0x2, R7 ;  /* 0x00000002ff07e819 */ /* 0x000fce0000011607 */
[----:B------:R0:W-:Y:S01]  /*122a0*/  @!P6 LDGSTS.E.BYPASS.LTC128B.128 [R19+0x27400], desc[UR44][R2.64], !P0 ;  /* 0x274000000213efae */ /* 0x0001e2000c101d6c */
[----:B------:R-:W-:Y:S02]  /*122b0*/  @!P6 ISETP.NE.U32.AND P0, PT, R7, RZ, PT ;  /* 0x000000ff0700e20c */ /* 0x000fe40003f05070 */
[----:B------:R-:W-:Y:S01]  /*122c0*/  @!P6 LOP3.LUT R7, R5, 0x80, RZ, 0xc0, !PT ;  /* 0x000000800507e812 */ /* 0x000fe200078ec0ff */
[----:B------:R0:W-:Y:S03]  /*122d0*/  @!P6 LDGSTS.E.BYPASS.LTC128B.128 [R19+0x29400], desc[UR44][R2.64+0x80], !P5 ;  /* 0x294000800213efae */ /* 0x0001e6000e901d6c */
[----:B------:R-:W-:Y:S01]  /*122e0*/  @!P6 SHF.R.U32.HI R7, RZ, 0x3, R7 ;  /* 0x00000003ff07e819 */ /* 0x000fe20000011607 */
[----:B------:R0:W-:Y:S04]  /*122f0*/  @!P6 LDGSTS.E.BYPASS.LTC128B.128 [R19+0x2b400], desc[UR44][R2.64+0x100], !P4 ;  /* 0x2b4001000213efae */ /* 0x0001e8000e101d6c */
[----:B------:R0:W-:Y:S04]  /*12300*/  @!P6 LDGSTS.E.BYPASS.LTC128B.128 [R19+0x2d400], desc[UR44][R2.64+0x180], !P3 ;  /* 0x2d4001800213efae */ /* 0x0001e8000d901d6c */
[----:B------:R0:W-:Y:S04]  /*12310*/  @!P6 LDGSTS.E.BYPASS.LTC128B.128 [R19+0x2f400], desc[UR44][R2.64+0x200], !P2 ;  /* 0x2f4002000213efae */ /* 0x0001e8000d101d6c */
[----:B------:R0:W-:Y:S04]  /*12320*/  @!P6 LDGSTS.E.BYPASS.LTC128B.128 [R19+0x31400], desc[UR44][R2.64+0x280], !P1 ;  /* 0x314002800213efae */ /* 0x0001e8000c901d6c */
[----:B------:R0:W-:Y:S01]  /*12330*/  @!P6 LDGSTS.E.BYPASS.LTC128B.128 [R19+0x33400], desc[UR44][R2.64+0x300], P0 ;  /* 0x334003000213efae */ /* 0x0001e20008101d6c */
[----:B------:R-:W-:-:S13]  /*12340*/  @!P6 ISETP.NE.U32.AND P0, PT, R7, RZ, PT ;  /* 0x000000ff0700e20c */ /* 0x000fda0003f05070 */
[----:B-1----:R0:W-:Y:S02]  /*12350*/  @!P6 LDGSTS.E.BYPASS.LTC128B.128 [R19+0x35400], desc[UR44][R2.64+0x380], P0 ;  /* 0x354003800213efae */ /* 0x0021e40008101d6c */
.L_x_1169:
[----:B------:R-:W-:Y:S01]  /*12360*/  LOP3.LUT P0, RZ, R16, 0x10000, RZ, 0xc0, !PT ;  /* 0x0001000010ff7812 */ /* 0x000fe2000780c0ff */
[----:B------:R-:W-:-:S12]  /*12370*/  BSSY B0, `(.L_x_1082) ;  /* 0x0000016000007945 */ /* 0x000fd80003800000 */
[----:B------:R-:W-:Y:S05]  /*12380*/  @P0 BRA `(.L_x_1083) ;  /* 0x0000000000500947 */ /* 0x000fea0003800000 */
[----:B------:R-:W-:Y:S02]  /*12390*/  LOP3.LUT R4, R4, 0x40, RZ, 0xc0, !PT ;  /* 0x0000004004047812 */ /* 0x000fe400078ec0ff */
[----:B------:R-:W-:Y:S02]  /*123a0*/  LOP3.LUT P6, RZ, R16, 0x800, RZ, 0xc0, !PT ;  /* 0x0000080010ff7812 */ /* 0x000fe400078cc0ff */
[----:B0-----:R-:W-:Y:S02]  /*123b0*/  LEA R2, P0, R8, R0, 0x1 ;  /* 0x0000000008027211 */ /* 0x001fe400078008ff */
[----:B------:R-:W-:Y:S02]  /*123c0*/  SHF.R.U32.HI R4, RZ, 0x2, R4 ;  /* 0x00000002ff047819 */ /* 0x000fe40000011604 */
[----:B------:R-:W-:Y:S01]  /*123d0*/  LOP3.LUT R5, R5, 0x80, RZ, 0xc0, !PT ;  /* 0x0000008005057812 */ /* 0x000fe200078ec0ff */
[----:B------:R-:W-:Y:S01]  /*123e0*/  IMAD.X R3, RZ, RZ, R6, P0 ;  /* 0x000000ffff037224 */ /* 0x000fe200000e0606 */
[----:B------:R-:W-:-:S02]  /*123f0*/  ISETP.NE.U32.AND P0, PT, R4, RZ, PT ;  /* 0x000000ff0400720c */ /* 0x000fc40003f05070 */
[----:B------:R-:W-:-:S03]  /*12400*/  SHF.R.U32.HI R5, RZ, 0x3, R5 ;  /* 0x00000003ff057819 */ /* 0x000fc60000011605 */
[----:B------:R-:W-:Y:S01]  /*12410*/  @!PT LDS RZ, [RZ] ;  /* 0x00000000fffff984 */ /* 0x000fe20000000800 */
[----:B------:R-:W-:Y:S01]  /*12420*/  @!PT LDS RZ, [RZ] ;  /* 0x00000000fffff984 */ /* 0x000fe20000000800 */
[----:B------:R-:W-:Y:S01]  /*12430*/  @!PT LDS RZ, [RZ] ;  /* 0x00000000fffff984 */ /* 0x000fe20000000800 */
[----:B------:R1:W-:Y:S04]  /*12440*/  LDGSTS.E.BYPASS.LTC128B.128 [R19+0x27c00], desc[UR44][R2.64], !P6 ;  /* 0x27c0000002137fae */ /* 0x0003e8000f101d6c */
        /* <DEDUP_REMOVED lines=8> */
.L_x_1083:
[----:B------:R-:W-:Y:S05]  /*124d0*/  BSYNC B0 ;  /* 0x0000000000007941 */ /* 0x000fea0003800000 */
.L_x_1082:
[----:B------:R-:W-:Y:S01]  /*124e0*/  NOP ;  /* 0x0000000000007918 */ /* 0x000fe20000000000 */
[----:B------:R-:W-:-:S13]  /*124f0*/  PLOP3.LUT P0, PT, PT, PT, PT, 0x80, 0x0 ;  /* 0x000000000000781c */ /* 0x000fda0003f0f070 */
.L_x_1084:
[----:B------:R-:W-:Y:S02]  /*12500*/  PLOP3.LUT P1, PT, P1, P0, PT, 0xa2, 0x0 ;  /* 0x000000000000781c */ /* 0x000fe40000f21472 */
[----:B------:R-:W-:-:S08]  /*12510*/  @P0 R2UR P1, UR4, R17 ;  /* 0x00000000110402ca */ /* 0x000fd00000020000 */
[----:B------:R-:W-:-:S05]  /*12520*/  @P0 PLOP3.LUT P0, PT, P1, PT, PT, 0x80, 0x0 ;  /* 0x000000000000081c */ /* 0x000fca0000f0f070 */
[----:B------:R-:W-:Y:S01]  /*12530*/  @!P1 SYNCS.ARRIVE.TRANS64.RED.A0T1 RZ, [UR4+0x38810], RZ ;  /* 0x038810ffffff99a7 */ /* 0x000fe20008200404 */
[----:B------:R-:W-:Y:S07]  /*12540*/  @!P1 ARRIVES.LDGSTSBAR.64.TRANSCNT [UR4+0x38810] ;  /* 0x03881000ff0099b0 */ /* 0x000fee0008000a84 */
[----:B------:R-:W-:Y:S05]  /*12550*/  @P0 BRA.U.ANY `(.L_x_1084) ;  /* 0xfffffffd00e80947 */ /* 0x000fea000393ffff */
[----:B01----:R-:W2:Y:S02]  /*12560*/  LDL.LU R2, [R1+0x20] ;  /* 0x0000200001027983 */ /* 0x003ea40000300800 */
        /* <DEDUP_REMOVED lines=11> */
.L_x_1170:
[----:B------:R-:W-:Y:S05]  /*12620*/  BSYNC B0 ;  /* 0x0000000000007941 */ /* 0x000fea0003800000 */
.L_x_1085:
[----:B------:R-:W-:-:S05]  /*12630*/  IMAD.U32 R2, RZ, RZ, UR36 ;  /* 0x00000024ff027e24 */ /* 0x000fca000f8e00ff */
[----:B------:R-:W-:-:S13]  /*12640*/  ISETP.NE.AND P0, PT, R2, 0x3, PT ;  /* 0x000000030200780c */ /* 0x000fda0003f05270 */
[----:B------:R-:W-:Y:S05]  /*12650*/  @!P0 BRA `(.L_x_1087) ;  /* 0x0000000000048947 */ /* 0x000fea0003800000 */
[----:B------:R-:W-:Y:S01]  /*12660*/  BPT.TRAP 0x1 ;  /* 0x000000040000795c */ /* 0x000fe20000300000 */
.L_x_1087:
[----:B0-----:R-:W-:Y:S01]  /*12670*/  SHF.L.U32 R0, R23, 0x1f, RZ ;  /* 0x0000001f17007819 */ /* 0x001fe200000006ff */
[----:B------:R-:W-:Y:S03]  /*12680*/  BSSY B0, `(.L_x_1088) ;  /* 0x0000003000007945 */ /* 0x000fe60003800000 */
[----:B------:R-:W0:Y:S02]  /*12690*/  SYNCS.PHASECHK.TRANS64.TRYWAIT P0, [R22+URZ+0x38860], R0 ;  /* 0x03886000160075a7 */ /* 0x000e24000800017f */
[----:B0-----:R-:W-:Y:S05]  /*126a0*/  @!P0 BRA `(.L_x_1089) ;  /* 0x0000004000e08947 */ /* 0x001fea0003800000 */
.L_x_1171:
[----:B------:R-:W-:Y:S05]  /*126b0*/  BSYNC B0 ;  /* 0x0000000000007941 */ /* 0x000fea0003800000 */
.L_x_1088:
[----:B------:R-:W0:Y:S01]  /*126c0*/  LDL.LU R3, [R1+0x18] ;  /* 0x0000180001037983 */ /* 0x000e220000300800 */
[----:B------:R-:W-:Y:S01]  /*126d0*/  ULDC.64 UR4, c[0x0][0x328] ;  /* 0x0000ca0000047ab9 */ /* 0x000fe20000000a00 */
[----:B------:R-:W-:Y:S02]  /*126e0*/  ULDC.64 UR6, c[0x0][0x318] ;  /* 0x0000c60000067ab9 */ /* 0x000fe40000000a00 */
[----:B------:R-:W2:Y:S04]  /*126f0*/  LDL.LU R2, [R1] ;  /* 0x0000000001027983 */ /* 0x000ea80000300800 */
[----:B------:R-:W3:Y:S01]  /*12700*/  LDL.LU R4, [R1+0x1c] ;  /* 0x00001c0001047983 */ /* 0x000ee20000300800 */
[----:B------:R-:W-:Y:S02]  /*12710*/  IMAD R5, R18, 0x8000, R34 ;  /* 0x0000800012057824 */ /* 0x000fe400078e0222 */
[----:B0-----:R-:W-:-:S04]  /*12720*/  IMAD R0, R3, UR4, RZ ;  /* 0x0000000403007c24 */ /* 0x001fc8000f8e02ff */
[C---:B--2---:R-:W-:Y:S02]  /*12730*/  IMAD R0, R2.reuse, UR5, R0 ;  /* 0x0000000502007c24 */ /* 0x044fe4000f8e0200 */
[----:B------:R-:W-:Y:S01]  /*12740*/  IMAD.WIDE.U32 R2, R2, UR4, RZ ;  /* 0x0000000402027c25 */ /* 0x000fe2000f8e00ff */
[----:B------:R-:W-:-:S03]  /*12750*/  ULDC.64 UR4, c[0x0][0x338] ;  /* 0x0000ce0000047ab9 */ /* 0x000fc60000000a00 */
[----:B------:R-:W-:Y:S02]  /*12760*/  IMAD.IADD R3, R3, 0x1, R0 ;  /* 0x0000000103037824 */ /* 0x000fe400078e0200 */
[----:B---3--:R-:W-:Y:S02]  /*12770*/  IMAD R0, R4, UR4, RZ ;  /* 0x0000000404007c24 */ /* 0x008fe4000f8e02ff */
        /* <DEDUP_REMOVED lines=10> */
[----:B------:R-:W0:Y:S01]  /*12820*/  S2R R7, SR_TID.X ;  /* 0x0000000000077919 */ /* 0x000e220000002100 */
[----:B------:R-:W-:Y:S01]  /*12830*/  IMAD R5, R5, 0x2, R17 ;  /* 0x0000000205057824 */ /* 0x000fe200078e0211 */
[C---:B------:R-:W-:Y:S01]  /*12840*/  LOP3.LUT P5, RZ, R30.reuse, 0x2, RZ, 0xc0, !PT ;  /* 0x000000021eff7812 */ /* 0x040fe200078ac0ff */
[----:B------:R-:W1:Y:S01]  /*12850*/  SHFL.IDX PT, R2, R4, RZ, 0x181f ;  /* 0x00181fff04027589 */ /* 0x000e6200000e0000 */
[C---:B------:R-:W-:Y:S02]  /*12860*/  LOP3.LUT P4, RZ, R30.reuse, 0x4, RZ, 0xc0, !PT ;  /* 0x000000041eff7812 */ /* 0x040fe4000788c0ff */
[C---:B------:R-:W-:Y:S01]  /*12870*/  LOP3.LUT P3, RZ, R30.reuse, 0x8, RZ, 0xc0, !PT ;  /* 0x000000081eff7812 */ /* 0x040fe2000786c0ff */
[----:B------:R-:W2:Y:S01]  /*12880*/  SHFL.IDX PT, R3, R6, RZ, 0x181f ;  /* 0x00181fff06037589 */ /* 0x000ea200000e0000 */
[----:B------:R-:W-:Y:S02]  /*12890*/  LOP3.LUT P2, RZ, R30, 0x10, RZ, 0xc0, !PT ;  /* 0x000000101eff7812 */ /* 0x000fe4000784c0ff */
[----:B------:R-:W-:Y:S01]  /*128a0*/  LOP3.LUT R16, R16, 0xffffffbf, RZ, 0xc0, !PT ;  /* 0xffffffbf10107812 */ /* 0x000fe200078ec0ff */
[----:B0-----:R-:W-:-:S05]  /*128b0*/  IMAD.SHL.U32 R7, R7, 0x8, RZ ;  /* 0x0000000807077824 */ /* 0x001fca00078e00ff */
[----:B------:R-:W-:-:S05]  /*128c0*/  LOP3.LUT R7, R7, 0x38, RZ, 0xc0, !PT ;  /* 0x0000003807077812 */ /* 0x000fca00078ec0ff */
[----:B------:R-:W-:Y:S01]  /*128d0*/  IMAD.SHL.U32 R0, R7, 0x2, RZ ;  /* 0x0000000207007824 */ /* 0x000fe200078e00ff */
[----:B------:R-:W-:-:S04]  /*128e0*/  LOP3.LUT R7, R30, 0x1, RZ, 0xc0, !PT ;  /* 0x000000011e077812 */ /* 0x000fc800078ec0ff */
[----:B-1----:R-:W-:Y:S02]  /*128f0*/  IADD3 R2, P0, R2, R0, RZ ;  /* 0x0000000002027210 */ /* 0x002fe40007f1e0ff */
[----:B------:R-:W-:Y:S02]  /*12900*/  ISETP.NE.U32.AND P1, PT, R7, 0x1, PT ;  /* 0x000000010700780c */ /* 0x000fe40003f25070 */
[----:B------:R-:W-:Y:S01]  /*12910*/  PRMT R7, R30, 0x8880, RZ ;  /* 0x000088801e077816 */ /* 0x000fe200000000ff */
[----:B--2---:R-:W-:Y:S01]  /*12920*/  IMAD.X R3, RZ, RZ, R3, P0 ;  /* 0x000000ffff037224 */ /* 0x004fe200000e0603 */
[----:B------:R-:W-:-:S09]  /*12930*/  ISETP.LT.OR P0, PT, R29, 0x1, P1 ;  /* 0x000000011d00780c */ /* 0x000fd20000f01670 */
[----:B------:R-:W-:Y:S02]  /*12940*/  @P1 LOP3.LUT R16, R16, 0x40, RZ, 0xfc, !PT ;  /* 0x0000004010101812 */ /* 0x000fe400078efcff */
[----:B------:R-:W-:Y:S02]  /*12950*/  LOP3.LUT P1, RZ, R30, 0x20, RZ, 0xc0, !PT ;  /* 0x000000201eff7812 */ /* 0x000fe4000782c0ff */
[----:B------:R-:W-:Y:S01]  /*12960*/  @!PT LDS RZ, [RZ] ;  /* 0x00000000fffff984 */ /* 0x000fe20000000800 */
[----:B------:R-:W-:Y:S01]  /*12970*/  LDGSTS.E.BYPASS.LTC128B.128 [R5+0x400], desc[UR44][R2.64], !P0 ;  /* 0x0040000002057fae */ /* 0x000fe2000c101d6c */
[----:B------:R-:W-:Y:S02]  /*12980*/  ISETP.LT.OR P0, PT, R29, 0x1, !P5 ;  /* 0x000000011d00780c */ /* 0x000fe40006f01670 */
[----:B------:R-:W-:-:S11]  /*12990*/  LOP3.LUT R16, R16, 0xffffff7f, RZ, 0xc0, !PT ;  /* 0xffffff7f10107812 */ /* 0x000fd600078ec0ff */
        /* <DEDUP_REMOVED lines=62> */
.L_x_1181:
        /* <DEDUP_REMOVED lines=34> */
.L_x_1091:
        /* <DEDUP_REMOVED lines=11> */
.L_x_1092:
[----:B------:R-:W2:Y:S01]  /*13050*/  LDL.LU R2, [R1+0x14] ;  /* 0x0000140001027983 */ /* 0x000ea20000300800 */
[----:B------:R1:W-:Y:S01]  /*13060*/  SYNCS.ARRIVE.TRANS64.A1T0 RZ, [R22+URZ+0x38850], RZ ;  /* 0x038850ff16ff79a7 */ /* 0x0003e2000810003f */
[----:B------:R-:W-:Y:S01]  /*13070*/  BSSY B0, `(.L_x_1093) ;  /* 0x00000f3000007945 */ /* 0x000fe20003800000 */
[----:B--2---:R-:W-:-:S05]  /*13080*/  VIADD R7, R2, 0xfffffffe ;  /* 0xfffffffe02077836 */ /* 0x004fca0000000000 */
[----:B------:R-:W-:-:S13]  /*13090*/  ISETP.GE.AND P0, PT, R7, R31, PT ;  /* 0x0000001f0700720c */ /* 0x000fda0003f06270 */
[----:B-1----:R-:W-:Y:S05]  /*130a0*/  @!P0 BRA `(.L_x_1094) ;  /* 0x0000000c00bc8947 */ /* 0x002fea0003800000 */
[----:B------:R-:W2:Y:S01]  /*130b0*/  LDL.LU R2, [R1+0x24] ;  /* 0x0000240001027983 */ /* 0x000ea20000300800 */
[----:B------:R-:W-:-:S04]  /*130c0*/  LOP3.LUT R29, R30, 0x80, RZ, 0xc0, !PT ;  /* 0x000000801e1d7812 */ /* 0x000fc800078ec0ff */
[----:B------:R-:W-:Y:S02]  /*130d0*/  SHF.R.U32.HI R29, RZ, 0x3, R29 ;  /* 0x00000003ff1d7819 */ /* 0x000fe4000001161d */
[----:B--2---:R-:W-:-:S04]  /*130e0*/  LOP3.LUT R2, R2, 0x40, RZ, 0xc0, !PT ;  /* 0x0000004002027812 */ /* 0x004fc800078ec0ff */
[----:B------:R-:W-:-:S07]  /*130f0*/  SHF.R.U32.HI R30, RZ, 0x2, R2 ;  /* 0x00000002ff1e7819 */ /* 0x000fce0000011602 */
.L_x_1107:
[----:B-1----:R-:W1:Y:S01]  /*13100*/  S2R R2, SR_TID.X ;  /* 0x0000000000027919 */ /* 0x002e620000002100 */
[----:B--2---:R-:W2:Y:S01]  /*13110*/  LDC R3, c[0x0][0x430] ;  /* 0x00010c00ff037b82 */ /* 0x004ea20000000800 */
[----:B---3--:R-:W-:Y:S01]  /*13120*/  IMAD R6, R7, 0x40, R32 ;  /* 0x0000004007067824 */ /* 0x008fe200078e0220 */
[----:B------:R-:W-:Y:S05]  /*13130*/  YIELD ;  /* 0x0000000000007946 */ /* 0x000fea0003800000 */
[----:B0-----:R-:W0:Y:S01]  /*13140*/  S2R R4, SR_TID.X ;  /* 0x0000000000047919 */ /* 0x001e220000002100 */
[----:B------:R-:W-:Y:S01]  /*13150*/  IMAD.U32 R11, RZ, RZ, UR36 ;  /* 0x00000024ff0b7e24 */ /* 0x000fe2000f8e00ff */
[----:B------:R-:W-:Y:S01]  /*13160*/  ULDC UR4, c[0x0][0x430] ;  /* 0x00010c0000047ab9 */ /* 0x000fe20000000800 */
[----:B------:R-:W-:Y:S01]  /*13170*/  VIADD R18, R18, 0x1 ;  /* 0x0000000112127836 */ /* 0x000fe20000000000 */
[----:B--2---:R-:W-:-:S02]  /*13180*/  ISETP.NE.AND P0, PT, R3, 0x1, PT ;  /* 0x000000010300780c */ /* 0x004fc40003f05270 */
[----:B-1----:R-:W-:-:S04]  /*13190*/  LOP3.LUT R2, R2, 0x7f, RZ, 0xc0, !PT ;  /* 0x0000007f02027812 */ /* 0x002fc800078ec0ff */
[----:B------:R-:W-:-:S07]  /*131a0*/  SHF.R.U32.HI R2, RZ, 0x3, R2 ;  /* 0x00000003ff027819 */ /* 0x000fce0000011602 */
[----:B------:R-:W1:Y:S01]  /*131b0*/  @P0 LDC R3, c[0x0][0x434] ;  /* 0x00010d00ff030b82 */ /* 0x000e620000000800 */
[----:B0-----:R-:W-:-:S05]  /*131c0*/  IMAD.SHL.U32 R4, R4, 0x10, RZ ;  /* 0x0000001004047824 */ /* 0x001fca00078e00ff */
[----:B------:R-:W-:Y:S02]  /*131d0*/  LOP3.LUT R4, R2, 0x70, R4, 0xf8, !PT ;  /* 0x0000007002047812 */ /* 0x000fe400078ef804 */
[----:B------:R-:W0:Y:S02]  /*131e0*/  @P0 LDC R2, c[0x0][0x438] ;  /* 0x00010e00ff020b82 */ /* 0x000e240000000800 */
[C---:B------:R-:W-:Y:S01]  /*131f0*/  ISETP.GT.U32.AND P1, PT, R4.reuse, 0x3f, PT ;  /* 0x0000003f0400780c */ /* 0x040fe20003f24070 */
[----:B------:R-:W-:-:S04]  /*13200*/  IMAD.IADD R6, R4, 0x1, R6 ;  /* 0x0000000104067824 */ /* 0x000fc800078e0206 */
[----:B------:R-:W-:-:S08]  /*13210*/  IMAD.MOV.U32 R10, RZ, RZ, R6 ;  /* 0x000000ffff0a7224 */ /* 0x000fd000078e0006 */
[----:B------:R-:W2:Y:S01]  /*13220*/  @!P1 LDC.64 R4, c[0x0][0x428] ;  /* 0x00010a00ff049b82 */ /* 0x000ea20000000a00 */
[----:B-1----:R-:W-:-:S07]  /*13230*/  @P0 IMAD.HI.U32 R3, R6, R3, RZ ;  /* 0x0000000306030227 */ /* 0x002fce00078e00ff */
[----:B------:R-:W1:Y:S01]  /*13240*/  @!P1 LDC.64 R8, c[0x0][0x418] ;  /* 0x00010600ff089b82 */ /* 0x000e620000000a00 */
[----:B0-----:R-:W-:-:S04]  /*13250*/  @P0 SHF.R.U32.HI R10, RZ, R2, R3 ;  /* 0x00000002ff0a0219 */ /* 0x001fc80000011603 */
[--C-:B------:R-:W-:Y:S01]  /*13260*/  @!P1 SHF.R.S32.HI R3, RZ, 0x1f, R10.reuse ;  /* 0x0000001fff039819 */ /* 0x100fe2000001140a */
[----:B------:R-:W-:-:S04]  /*13270*/  @!P1 IMAD.MOV.U32 R2, RZ, RZ, R10 ;  /* 0x000000ffff029224 */ /* 0x000fc800078e000a */
[----:B--2---:R-:W-:-:S04]  /*13280*/  @!P1 IMAD.WIDE.U32 R2, R28, R4, R2 ;  /* 0x000000041c029225 */ /* 0x004fc800078e0002 */
[----:B------:R-:W-:-:S04]  /*13290*/  @!P1 IMAD R4, R33, R4, RZ ;  /* 0x0000000421049224 */ /* 0x000fc800078e02ff */
[----:B------:R-:W-:Y:S01]  /*132a0*/  @!P1 IMAD R5, R28, R5, R4 ;  /* 0x000000051c059224 */ /* 0x000fe200078e0204 */
[----:B-1----:R-:W-:Y:S01]  /*132b0*/  @!P1 LEA R8, P0, R2, R8, 0x2 ;  /* 0x0000000802089211 */ /* 0x002fe200078010ff */
[----:B------:R-:W-:Y:S02]  /*132c0*/  IMAD.MOV.U32 R4, RZ, RZ, RZ ;  /* 0x000000ffff047224 */ /* 0x000fe400078e00ff */
[----:B------:R-:W-:Y:S02]  /*132d0*/  @!P1 IMAD.IADD R3, R5, 0x1, R3 ;  /* 0x0000000105039824 */ /* 0x000fe400078e0203 */
[----:B------:R-:W-:-:S03]  /*132e0*/  IMAD.MOV R5, RZ, RZ, -R10 ;  /* 0x000000ffff057224 */ /* 0x000fc600078e0a0a */
[----:B------:R-:W-:Y:S01]  /*132f0*/  @!P1 LEA.HI.X R9, R2, R9, R3, 0x2, P0 ;  /* 0x0000000902099211 */ /* 0x000fe200000f1403 */
[----:B------:R-:W-:Y:S01]  /*13300*/  IMAD R5, R5, UR4, R6 ;  /* 0x0000000405057c24 */ /* 0x000fe2000f8e0206 */
[----:B------:R-:W-:-:S03]  /*13310*/  ISETP.NE.AND P0, PT, R18, 0x2, PT ;  /* 0x000000021200780c */ /* 0x000fc60003f05270 */
[----:B------:R0:W5:Y:S01]  /*13320*/  @!P1 LDG.E R4, desc[UR44][R8.64] ;  /* 0x0000002c08049981 */ /* 0x000162000c1e1900 */
[----:B------:R-:W-:Y:S02]  /*13330*/  ISETP.NE.AND P1, PT, R11, 0x3, PT ;  /* 0x000000030b00780c */ /* 0x000fe40003f25270 */
[----:B------:R-:W-:Y:S02]  /*13340*/  SEL R2, RZ, 0x1, P0 ;  /* 0x00000001ff027807 */ /* 0x000fe40000000000 */
[----:B------:R-:W-:Y:S02]  /*13350*/  SEL R18, R18, RZ, P0 ;  /* 0x000000ff12127207 */ /* 0x000fe40000000000 */
[----:B------:R-:W-:Y:S01]  /*13360*/  LOP3.LUT R23, R23, R2, RZ, 0x3c, !PT ;  /* 0x0000000217177212 */ /* 0x000fe200078e3cff */
[----:B------:R-:W-:Y:S02]  /*13370*/  IMAD.MOV.U32 R2, RZ, RZ, R7 ;  /* 0x000000ffff027224 */ /* 0x000fe400078e0007 */
[----:B------:R-:W-:-:S03]  /*13380*/  VIADD R7, R7, 0xffffffff ;  /* 0xffffffff07077836 */ /* 0x000fc60000000000 */
[----:B------:R-:W-:Y:S01]  /*13390*/  ISETP.GT.AND P3, PT, R2, R31, PT ;  /* 0x0000001f0200720c */ /* 0x000fe20003f64270 */
[----:B0-----:R-:W-:-:S12]  /*133a0*/  @!P1 BRA `(.L_x_1095) ;  /* 0x0000000000049947 */ /* 0x001fd80003800000 */
[----:B------:R-:W-:Y:S01]  /*133b0*/  BPT.TRAP 0x1 ;  /* 0x000000040000795c */ /* 0x000fe20000300000 */
.L_x_1095:
[----:B------:R-:W-:Y:S01]  /*133c0*/  IMAD R6, R18, 0x8, R17 ;  /* 0x0000000812067824 */ /* 0x000fe200078e0211 */
[----:B------:R-:W-:Y:S01]  /*133d0*/  SHF.L.U32 R20, R23, 0x1f, RZ ;  /* 0x0000001f17147819 */ /* 0x000fe200000006ff */
[----:B------:R-:W-:Y:S01]  /*133e0*/  BSSY B1, `(.L_x_1096) ;  /* 0x0000004000017945 */ /* 0x000fe20003800000 */
[----:B------:R-:W-:Y:S02]  /*133f0*/  SHF.R.S32.HI R9, RZ, 0x1f, R5 ;  /* 0x0000001fff097819 */ /* 0x000fe40000011405 */
[----:B------:R-:W0:Y:S02]  /*13400*/  SYNCS.PHASECHK.TRANS64.TRYWAIT P0, [R6+URZ+0x38840], R20 ;  /* 0x03884014060075a7 */ /* 0x000e24000800017f */
[----:B0-----:R-:W-:Y:S05]  /*13410*/  @!P0 BRA `(.L_x_1097) ;  /* 0x0000003c00c08947 */ /* 0x001fea0003800000 */
.L_x_1182:
[----:B------:R-:W-:Y:S05]  /*13420*/  BSYNC B1 ;  /* 0x0000000000017941 */ /* 0x000fea0003800000 */
.L_x_1096:
        /* <DEDUP_REMOVED lines=40> */
.L_x_1192:
        /* <DEDUP_REMOVED lines=8> */
.L_x_1099:
        /* <DEDUP_REMOVED lines=11> */
.L_x_1100:
[----:B------:R2:W-:Y:S01]  /*137e0*/  SYNCS.ARRIVE.TRANS64.A1T0 RZ, [R6+URZ+0x38830], RZ ;  /* 0x038830ff06ff79a7 */ /* 0x0005e2000810003f */
[----:B------:R-:W-:Y:S05]  /*137f0*/  @!P2 BRA `(.L_x_1101) ;  /* 0x000000000004a947 */ /* 0x000fea0003800000 */
[----:B------:R-:W-:Y:S01]  /*13800*/  BPT.TRAP 0x1 ;  /* 0x000000040000795c */ /* 0x000fe20000300000 */
.L_x_1101:
[----:B------:R-:W3:Y:S01]  /*13810*/  SYNCS.PHASECHK.TRANS64.TRYWAIT P0, [R6+URZ+0x38860], R20 ;  /* 0x03886014060075a7 */ /* 0x000ee2000800017f */
[----:B------:R-:W-:Y:S04]  /*13820*/  BSSY B1, `(.L_x_1102) ;  /* 0x0000002000017945 */ /* 0x000fe80003800000 */
[----:B---3--:R-:W-:Y:S05]  /*13830*/  @!P0 BRA `(.L_x_1103) ;  /* 0x0000003c00e88947 */ /* 0x008fea0003800000 */
.L_x_1193:
[----:B------:R-:W-:Y:S05]  /*13840*/  BSYNC B1 ;  /* 0x0000000000017941 */ /* 0x000fea0003800000 */
.L_x_1102:
        /* <DEDUP_REMOVED lines=79> */
.L_x_1203:
[----:B------:R-:W-:Y:S02]  /*13d40*/  LOP3.LUT R16, R16, 0xff7fffff, RZ, 0xc0, !PT ;  /* 0xff7fffff10107812 */ /* 0x000fe400078ec0ff */
[----:B-1----:R-:W-:Y:S02]  /*13d50*/  IADD3 R2, P2, R14, R0, RZ ;  /* 0x000000000e027210 */ /* 0x002fe40007f5e0ff */
        /* <DEDUP_REMOVED lines=23> */
.L_x_1105:
        /* <DEDUP_REMOVED lines=11> */
.L_x_1106:
[----:B------:R1:W-:Y:S01]  /*13f80*/  SYNCS.ARRIVE.TRANS64.A1T0 RZ, [R6+URZ+0x38850], RZ ;  /* 0x038850ff06ff79a7 */ /* 0x0003e2000810003f */
[----:B------:R-:W-:Y:S05]  /*13f90*/  @P3 BRA `(.L_x_1107) ;  /* 0xfffffff000583947 */ /* 0x000fea000383ffff */
.L_x_1094:
[----:B------:R-:W-:Y:S05]  /*13fa0*/  BSYNC B0 ;  /* 0x0000000000007941 */ /* 0x000fea0003800000 */
.L_x_1093:
        /* <DEDUP_REMOVED lines=21> */
.L_x_1109:
[----:B------:R-:W-:Y:S05]  /*14100*/  BSYNC B0 ;  /* 0x0000000000007941 */ /* 0x000fea0003800000 */
.L_x_1108:
[----:B------:R-:W-:-:S07]  /*14110*/  SEL R18, R18, RZ, P0 ;  /* 0x000000ff12127207 */ /* 0x000fce0000000000 */
.L_x_1062:
[----:B------:R-:W-:Y:S05]  /*14120*/  BSYNC B7 ;  /* 0x0000000000077941 */ /* 0x000fea0003800000 */
.L_x_1060:
        /* <DEDUP_REMOVED lines=11> */
.L_x_1110:
        /* <DEDUP_REMOVED lines=43> */
.L_x_1213:
[----:B------:R-:W-:Y:S02]  /*14490*/  ULDC UR4, c[0x0][0xd38] ;  /* 0x00034e0000047ab9 */ /* 0x000fe40000000800 */
[----:B------:R-:W-:-:S04]  /*144a0*/  IMAD.U32 R5, RZ, RZ, UR4 ;  /* 0x00000004ff057e24 */ /* 0x000fc8000f8e00ff */
[----:B-1----:R-:W-:-:S04]  /*144b0*/  IMAD R9, R14, R5, RZ ;  /* 0x000000050e097224 */ /* 0x002fc800078e02ff */
[----:B------:R-:W-:-:S05]  /*144c0*/  IMAD.IADD R6, R6, 0x1, R9 ;  /* 0x0000000106067824 */ /* 0x000fca00078e0209 */
[----:B------:R-:W-:-:S13]  /*144d0*/  ISETP.GT.AND P6, PT, R6, R0, PT ;  /* 0x000000000600720c */ /* 0x000fda0003fc4270 */
[----:B------:R-:W-:Y:S05]  /*144e0*/  @P6 BRA `(.L_x_1113) ;  /* 0x0000000000a46947 */ /* 0x000fea0003800000 */
.L_x_1116:
        /* <DEDUP_REMOVED lines=13> */
[----:B-1----:R-:W-:-:S04]  /*145c0*/  @!P6 IMAD.WIDE R2, R9, 0x4, R4 ;  /* 0x000000040902e825 */ /* 0x002fc800078e0204 */
[----:B------:R-:W-:-:S06]  /*145d0*/  IMAD.MOV.U32 R4, RZ, RZ, RZ ;  /* 0x000000ffff047224 */ /* 0x000fcc00078e00ff */
        /* <DEDUP_REMOVED lines=20> */
.L_x_1221:
[----:B------:R-:W-:Y:S02]  /*14720*/  ULDC UR4, c[0x0][0xd38] ;  /* 0x00034e0000047ab9 */ /* 0x000fe40000000800 */
[----:B------:R-:W-:-:S04]  /*14730*/  IMAD.U32 R5, RZ, RZ, UR4 ;  /* 0x00000004ff057e24 */ /* 0x000fc8000f8e00ff */
[----:B-1----:R-:W-:-:S04]  /*14740*/  IMAD R9, R14, R5, RZ ;  /* 0x000000050e097224 */ /* 0x002fc800078e02ff */
[----:B------:R-:W-:-:S05]  /*14750*/  IMAD.IADD R6, R9, 0x1, R6 ;  /* 0x0000000109067824 */ /* 0x000fca00078e0206 */
[----:B------:R-:W-:-:S13]  /*14760*/  ISETP.GT.AND P6, PT, R6, R0, PT ;  /* 0x000000000600720c */ /* 0x000fda0003fc4270 */
[----:B------:R-:W-:Y:S05]  /*14770*/  @!P6 BRA `(.L_x_1116) ;  /* 0xfffffffc005ce947 */ /* 0x000fea000383ffff */
.L_x_1113:
        /* <DEDUP_REMOVED lines=9> */
.L_x_1226:
[----:B------:R-:W-:-:S13]  /*14810*/  ISETP.NE.AND P0, PT, R8, RZ, PT ;  /* 0x000000ff0800720c */ /* 0x000fda0003f05270 */
[----:B------:R-:W-:Y:S05]  /*14820*/  @!P0 BRA `(.L_x_1118) ;  /* 0x0000000000108947 */ /* 0x000fea0003800000 */
[----:B------:R-:W-:Y:S01]  /*14830*/  UMOV UR4, 0xffffffff ;  /* 0xffffffff00047882 */ /* 0x000fe20000000000 */
[----:B------:R-:W-:Y:S02]  /*14840*/  VIADD R12, R6, 0xffffffff ;  /* 0xffffffff060c7836 */ /* 0x000fe40000000000 */
[----:B------:R-:W-:Y:S05]  /*14850*/  BRA.DIV UR4, `(.L_x_1119) ;  /* 0x0000004204207947 */ /* 0x000fea000b800000 */
[----:B------:R4:W0:Y:S02]  /*14860*/  SHFL.IDX PT, R24, R3, R12, 0x1f ;  /* 0x00001f0c03187589 */ /* 0x00082400000e0000 */
.L_x_1118:
        /* <DEDUP_REMOVED lines=58> */
.L_x_1114:
[----:B------:R-:W-:Y:S01]  /*14c10*/  UMOV UR4, URZ ;  /* 0x0000003f00047c82 */ /* 0x000fe20008000000 */
[----:B------:R-:W-:Y:S01]  /*14c20*/  UMOV UR5, URZ ;  /* 0x0000003f00057c82 */ /* 0x000fe20008000000 */
[----:B------:R-:W-:Y:S01]  /*14c30*/  ULDC UR6, c[0x0][0xd3c] ;  /* 0x00034f0000067ab9 */ /* 0x000fe20000000800 */
[----:B------:R-:W-:Y:S02]  /*14c40*/  IMAD.MOV.U32 R24, RZ, RZ, R0 ;  /* 0x000000ffff187224 */ /* 0x000fe400078e0000 */
[----:B------:R-:W-:Y:S02]  /*14c50*/  IMAD.U32 R25, RZ, RZ, UR4 ;  /* 0x00000004ff197e24 */ /* 0x000fe4000f8e00ff */
[----:B------:R-:W-:Y:S02]  /*14c60*/  IMAD.U32 R26, RZ, RZ, UR5 ;  /* 0x00000005ff1a7e24 */ /* 0x000fe4000f8e00ff */
[----:B------:R-:W-:-:S07]  /*14c70*/  IMAD.U32 R27, RZ, RZ, UR6 ;  /* 0x00000006ff1b7e24 */ /* 0x000fce000f8e00ff */
.L_x_1120:
        /* <DEDUP_REMOVED lines=10> */
.L_x_1111:
[----:B------:R-:W-:Y:S02]  /*14d20*/  ULDC UR4, c[0x0][0xd3c] ;  /* 0x00034f0000047ab9 */ /* 0x000fe40000000800 */
[----:B0-----:R-:W-:-:S13]  /*14d30*/  ISETP.GE.AND P0, PT, R27, UR4, PT ;  /* 0x000000041b007c0c */ /* 0x001fda000bf06270 */
[----:B------:R-:W-:Y:S05]  /*14d40*/  @!P0 BRA `(.L_x_1121) ;  /* 0xffffffa800048947 */ /* 0x000fea000383ffff */
[----:B------:R-:W-:Y:S05]  /*14d50*/  BSYNC B8 ;  /* 0x0000000000087941 */ /* 0x000fea0003800000 */
.L_x_1054:
        /* <DEDUP_REMOVED lines=12> */
.L_x_1229:
[----:B------:R-:W-:Y:S05]  /*14e20*/  BSYNC B0 ;  /* 0x0000000000007941 */ /* 0x000fea0003800000 */
.L_x_1122:
[----:B------:R-:W-:-:S03]  /*14e30*/  UMOV UR4, 0xffffffff ;  /* 0xffffffff00047882 */ /* 0x000fc60000000000 */
[----:B------:R-:W-:Y:S05]  /*14e40*/  BRA.DIV UR4, `(.L_x_1124) ;  /* 0x0000003a04e07947 */ /* 0x000fea000b800000 */
[----:B0-----:R-:W0:Y:S02]  /*14e50*/  S2R R0, SR_TID.X ;  /* 0x0000000000007919 */ /* 0x001e240000002100 */
[----:B0-----:R-:W-:-:S04]  /*14e60*/  SHF.R.U32.HI R0, RZ, 0x5, R0 ;  /* 0x00000005ff007819 */ /* 0x001fc80000011600 */
[----:B------:R-:W-:-:S05]  /*14e70*/  LOP3.LUT R0, R0, 0x3, RZ, 0xc0, !PT ;  /* 0x0000000300007812 */ /* 0x000fca00078ec0ff */
[----:B------:R0:W1:Y:S02]  /*14e80*/  SHFL.IDX PT, R14, R0, RZ, 0x1f ;  /* 0x00001fff000e7589 */ /* 0x00006400000e0000 */
.L_x_1232:
[----:B-1----:R-:W-:Y:S01]  /*14e90*/  ISETP.NE.AND P0, PT, R14, RZ, PT ;  /* 0x000000ff0e00720c */ /* 0x002fe20003f05270 */
[----:B------:R-:W-:-:S12]  /*14ea0*/  BSSY B0, `(.L_x_1125) ;  /* 0x0000024000007945 */ /* 0x000fd80003800000 */
[----:B------:R-:W-:Y:S05]  /*14eb0*/  @P0 BRA `(.L_x_1126) ;  /* 0x0000000000880947 */ /* 0x000fea0003800000 */
[----:B------:R-:W-:-:S03]  /*14ec0*/  UMOV UR4, 0xffffffff ;  /* 0xffffffff00047882 */ /* 0x000fc60000000000 */
[----:B------:R-:W-:Y:S05]  /*14ed0*/  BRA.DIV UR4, `(.L_x_1127) ;  /* 0x0000003a04f07947 */ /* 0x000fea000b800000 */
[----:B------:R-:W-:-:S13]  /*14ee0*/  ELECT P6, URZ, PT ;  /* 0x00000000003f782f */ /* 0x000fda00038c0000 */
.L_x_1235:
[----:B------:R-:W-:Y:S05]  /*14ef0*/  @!P6 BRA `(.L_x_1126) ;  /* 0x000000000078e947 */ /* 0x000fea0003800000 */
[----:B------:R-:W-:-:S06]  /*14f00*/  ULOP3.LUT UR4, UR39, 0x2, URZ, 0xfc, !UPT ;  /* 0x0000000227047892 */ /* 0x000fcc000f8efc3f */
[----:B0-----:R-:W-:-:S05]  /*14f10*/  IMAD.U32 R0, RZ, RZ, UR4 ;  /* 0x00000004ff007e24 */ /* 0x001fca000f8e00ff */
[----:B------:R-:W-:-:S13]  /*14f20*/  ISETP.NE.AND P0, PT, R0, 0x3, PT ;  /* 0x000000030000780c */ /* 0x000fda0003f05270 */
[----:B------:R-:W-:Y:S05]  /*14f30*/  @!P0 BRA `(.L_x_1128) ;  /* 0x0000000000048947 */ /* 0x000fea0003800000 */
[----:B------:R-:W-:Y:S01]  /*14f40*/  BPT.TRAP 0x1 ;  /* 0x000000040000795c */ /* 0x000fe20000300000 */
.L_x_1128:
[C---:B------:R-:W-:Y:S01]  /*14f50*/  IMAD R3, R18.reuse, 0x8, R5 ;  /* 0x0000000812037824 */ /* 0x040fe200078e0205 */
[----:B------:R-:W-:Y:S01]  /*14f60*/  SHF.L.U32 R2, R23, 0x1f, RZ ;  /* 0x0000001f17027819 */ /* 0x000fe200000006ff */
[----:B------:R-:W-:-:S03]  /*14f70*/  VIADD R18, R18, 0x1 ;  /* 0x0000000112127836 */ /* 0x000fc60000000000 */
[----:B------:R-:W0:Y:S02]  /*14f80*/  SYNCS.PHASECHK.TRANS64.TRYWAIT P1, [R3+URZ+0x38840], R2 ;  /* 0x03884002030075a7 */ /* 0x000e24000802017f */
[----:B------:R-:W-:-:S04]  /*14f90*/  ISETP.NE.AND P2, PT, R18, 0x2, PT ;  /* 0x000000021200780c */ /* 0x000fc80003f45270 */
[----:B------:R-:W-:Y:S01]  /*14fa0*/  SEL R0, RZ, 0x1, P2 ;  /* 0x00000001ff007807 */ /* 0x000fe20001000000 */
[----:B0-----:R-:W-:Y:S08]  /*14fb0*/  @!P1 BRA `(.L_x_1129) ;  /* 0x0000003800d89947 */ /* 0x001ff00003800000 */
.L_x_1236:
[----:B------:R-:W-:Y:S02]  /*14fc0*/  SEL R18, R18, RZ, P2 ;  /* 0x000000ff12127207 */ /* 0x000fe40001000000 */
[----:B------:R-:W-:Y:S01]  /*14fd0*/  LOP3.LUT R0, R23, R0, RZ, 0x3c, !PT ;  /* 0x0000000017007212 */ /* 0x000fe200078e3cff */
[----:B------:R-:W-:Y:S06]  /*14fe0*/  @!P0 BRA `(.L_x_1130) ;  /* 0x0000000000048947 */ /* 0x000fec0003800000 */
[----:B------:R-:W-:Y:S01]  /*14ff0*/  BPT.TRAP 0x1 ;  /* 0x000000040000795c */ /* 0x000fe20000300000 */
.L_x_1130:
[----:B------:R-:W-:Y:S01]  /*15000*/  IMAD R5, R18, 0x8, R5 ;  /* 0x0000000812057824 */ /* 0x000fe200078e0205 */
[----:B------:R-:W-:-:S04]  /*15010*/  SHF.L.U32 R0, R0, 0x1f, RZ ;  /* 0x0000001f00007819 */ /* 0x000fc800000006ff */
[----:B------:R-:W1:Y:S02]  /*15020*/  SYNCS.PHASECHK.TRANS64.TRYWAIT P1, [R5+URZ+0x38840], R0 ;  /* 0x03884000050075a7 */ /* 0x000e64000802017f */
[----:B-1----:R-:W-:Y:S05]  /*15030*/  @!P1 BRA `(.L_x_1131) ;  /* 0x0000003800cc9947 */ /* 0x002fea0003800000 */
.L_x_1237:
[----:B------:R-:W-:Y:S05]  /*15040*/  @!P0 BRA `(.L_x_1132) ;  /* 0x0000000000048947 */ /* 0x000fea0003800000 */
[----:B------:R-:W-:Y:S01]  /*15050*/  BPT.TRAP 0x1 ;  /* 0x000000040000795c */ /* 0x000fe20000300000 */
.L_x_1132:
[----:B------:R-:W5:Y:S02]  /*15060*/  SYNCS.PHASECHK.TRANS64.TRYWAIT P1, [R3+URZ+0x38860], R2 ;  /* 0x03886002030075a7 */ /* 0x000f64000802017f */
[----:B-----5:R-:W-:Y:S05]  /*15070*/  @!P1 BRA `(.L_x_1133) ;  /* 0x0000003800d09947 */ /* 0x020fea0003800000 */
.L_x_1238:
[----:B------:R-:W-:Y:S05]  /*15080*/  @!P0 BRA `(.L_x_1134) ;  /* 0x0000000000048947 */ /* 0x000fea0003800000 */
[----:B------:R-:W-:Y:S01]  /*15090*/  BPT.TRAP 0x1 ;  /* 0x000000040000795c */ /* 0x000fe20000300000 */
.L_x_1134:
[----:B------:R0:W0:Y:S02]  /*150a0*/  SYNCS.PHASECHK.TRANS64.TRYWAIT P0, [R5+URZ+0x38860], R0 ;  /* 0x03886000050075a7 */ /* 0x000024000800017f */
[----:B0-----:R-:W-:Y:S05]  /*150b0*/  @!P0 NANOSLEEP.SYNCS 0x989680 ;  /* 0x009896800000895d */ /* 0x001fea0003900000 */
[----:B------:R-:W0:Y:S02]  /*150c0*/  @!P0 SYNCS.PHASECHK.TRANS64 P0, [R5+URZ+0x38860], R0 ;  /* 0x03886000050085a7 */ /* 0x000e24000800007f */
[----:B0-----:R-:W-:Y:S05]  /*150d0*/  @!P0 BRA `(.L_x_1134) ;  /* 0xfffffffc00f08947 */ /* 0x001fea000383ffff */
.L_x_1126:
[----:B------:R-:W-:Y:S05]  /*150e0*/  BSYNC B0 ;  /* 0x0000000000007941 */ /* 0x000fea0003800000 */
.L_x_1125:
[----:B------:R-:W-:Y:S05]  /*150f0*/  EXIT ;  /* 0x000000000000794d */ /* 0x000fea0003800000 */
.L_x_1007:
[----:B0-----:R-:W-:-:S04]  /*15100*/  IMAD.U32 R0, RZ, RZ, UR41 ;  /* 0x00000029ff007e24 */ /* 0x001fc8000f8e00ff */
[----:B------:R0:W1:Y:S03]  /*15110*/  SYNCS.PHASECHK.TRANS64.TRYWAIT P1, [R0+URZ+0x38800], R3 ;  /* 0x03880003000075a7 */ /* 0x000066000802017f */
[----:B-1----:R-:W-:Y:S05]  /*15120*/  @!P1 NANOSLEEP.SYNCS 0x989680 ;  /* 0x009896800000995d */ /* 0x002fea0003900000 */
[----:B------:R-:W1:Y:S02]  /*15130*/  @!P1 SYNCS.PHASECHK.TRANS64 P1, [R0+URZ+0x38800], R3 ;  /* 0x03880003000095a7 */ /* 0x000e64000802007f */
[----:B-1----:R-:W-:Y:S05]  /*15140*/  @!P1 BRA `(.L_x_1007) ;  /* 0xfffffffc00ec9947 */ /* 0x002fea000383ffff */
[----:B------:R-:W-:Y:S05]  /*15150*/  BRA `(.L_x_1135) ;  /* 0xfffffeec00047947 */ /* 0x000fea000383ffff */
.L_x_1011:
[----:B--2---:R2:W3:Y:S02]  /*15160*/  SYNCS.PHASECHK.TRANS64.TRYWAIT P1, [R5+URZ+0x38830], R4 ;  /* 0x03883004050075a7 */ /* 0x0044e4000802017f */
[----:B---3--:R-:W-:Y:S05]  /*15170*/  @!P1 NANOSLEEP.SYNCS 0x989680 ;  /* 0x009896800000995d */ /* 0x008fea0003900000 */
[----:B------:R-:W3:Y:S02]  /*15180*/  @!P1 SYNCS.PHASECHK.TRANS64 P1, [R5+URZ+0x38830], R4 ;  /* 0x03883004050095a7 */ /* 0x000ee4000802007f */
[----:B---3--:R-:W-:Y:S05]  /*15190*/  @!P1 BRA `(.L_x_1011) ;  /* 0xfffffffc00f09947 */ /* 0x008fea000383ffff */
[----:B------:R-:W-:Y:S05]  /*151a0*/  BRA `(.L_x_1010) ;  /* 0xfffffeec001c7947 */ /* 0x000fea000383ffff */
.L_x_1012:
[----:B0-----:R-:W-:-:S04]  /*151b0*/  IMAD.U32 R6, RZ, RZ, UR41 ;  /* 0x00000029ff067e24 */ /* 0x001fc8000f8e00ff */
[----:B------:R0:W3:Y:S03]  /*151c0*/  SYNCS.PHASECHK.TRANS64.TRYWAIT P1, [R6+URZ+0x38810], R3 ;  /* 0x03881003060075a7 */ /* 0x0000e6000802017f */
[----:B---3--:R-:W-:Y:S05]  /*151d0*/  @!P1 NANOSLEEP.SYNCS 0x989680 ;  /* 0x009896800000995d */ /* 0x008fea0003900000 */
[----:B------:R-:W3:Y:S02]  /*151e0*/  @!P1 SYNCS.PHASECHK.TRANS64 P1, [R6+URZ+0x38810], R3 ;  /* 0x03881003060095a7 */ /* 0x000ee4000802007f */
[----:B---3--:R-:W-:Y:S05]  /*151f0*/  @!P1 BRA `(.L_x_1012) ;  /* 0xfffffffc00ec9947 */ /* 0x008fea000383ffff */
[----:B------:R-:W-:Y:S05]  /*15200*/  BRA `(.L_x_1136) ;  /* 0xfffffeec00a47947 */ /* 0x000fea000383ffff */
.L_x_1016:
[----:B----4-:R4:W0:Y:S02]  /*15210*/  SYNCS.PHASECHK.TRANS64.TRYWAIT P1, [R5+URZ+0x38850], R4 ;  /* 0x03885004050075a7 */ /* 0x010824000802017f */
[----:B0-----:R-:W-:Y:S05]  /*15220*/  @!P1 NANOSLEEP.SYNCS 0x989680 ;  /* 0x009896800000995d */ /* 0x001fea0003900000 */
[----:B------:R-:W0:Y:S02]  /*15230*/  @!P1 SYNCS.PHASECHK.TRANS64 P1, [R5+URZ+0x38850], R4 ;  /* 0x03885004050095a7 */ /* 0x000e24000802007f */
[----:B0-----:R-:W-:Y:S05]  /*15240*/  @!P1 BRA `(.L_x_1016) ;  /* 0xfffffffc00f09947 */ /* 0x001fea000383ffff */
[----:B------:R-:W-:Y:S05]  /*15250*/  BRA `(.L_x_1015) ;  /* 0xfffffeec00b07947 */ /* 0x000fea000383ffff */
.L_x_1023:
[----:B-1----:R-:W-:-:S04]  /*15260*/  IMAD.U32 R7, RZ, RZ, UR5 ;  /* 0x00000005ff077e24 */ /* 0x002fc8000f8e00ff */
[----:B------:R1:W2:Y:S03]  /*15270*/  SYNCS.PHASECHK.TRANS64.TRYWAIT P2, [R7+URZ+0x38830], R6 ;  /* 0x03883006070075a7 */ /* 0x0002a6000804017f */
[----:B--2---:R-:W-:Y:S05]  /*15280*/  @!P2 NANOSLEEP.SYNCS 0x989680 ;  /* 0x009896800000a95d */ /* 0x004fea0003900000 */
[----:B------:R-:W2:Y:S02]  /*15290*/  @!P2 SYNCS.PHASECHK.TRANS64 P2, [R7+URZ+0x38830], R6 ;  /* 0x038830060700a5a7 */ /* 0x000ea4000804007f */
[----:B--2---:R-:W-:Y:S05]  /*152a0*/  @!P2 BRA `(.L_x_1023) ;  /* 0xfffffffc00eca947 */ /* 0x004fea000383ffff */
[----:B------:R-:W-:Y:S05]  /*152b0*/  BRA `(.L_x_1022) ;  /* 0xffffff14002c7947 */ /* 0x000fea000383ffff */
.L_x_1027:
[----:B-1----:R-:W-:-:S04]  /*152c0*/  IMAD.U32 R7, RZ, RZ, UR5 ;  /* 0x00000005ff077e24 */ /* 0x002fc8000f8e00ff */
[----:B------:R1:W3:Y:S03]  /*152d0*/  SYNCS.PHASECHK.TRANS64.TRYWAIT P2, [R7+URZ+0x38850], R6 ;  /* 0x03885006070075a7 */ /* 0x0002e6000804017f */
[----:B---3--:R-:W-:Y:S05]  /*152e0*/  @!P2 NANOSLEEP.SYNCS 0x989680 ;  /* 0x009896800000a95d */ /* 0x008fea0003900000 */
[----:B------:R-:W3:Y:S02]  /*152f0*/  @!P2 SYNCS.PHASECHK.TRANS64 P2, [R7+URZ+0x38850], R6 ;  /* 0x038850060700a5a7 */ /* 0x000ee4000804007f */
[----:B---3--:R-:W-:Y:S05]  /*15300*/  @!P2 BRA `(.L_x_1027) ;  /* 0xfffffffc00eca947 */ /* 0x008fea000383ffff */
[----:B------:R-:W-:Y:S05]  /*15310*/  BRA `(.L_x_1026) ;  /* 0xffffff14009c7947 */ /* 0x000fea000383ffff */
.L_x_1068:
        /* <DEDUP_REMOVED lines=11> */
.L_x_1138:
[----:B------:R-:W-:Y:S05]  /*153d0*/  BSYNC B0 ;  /* 0x0000000000007941 */ /* 0x000fea0003800000 */
.L_x_1137:
[----:B------:R-:W-:Y:S05]  /*153e0*/  BRA `(.L_x_1139) ;  /* 0xffffffb000347947 */ /* 0x000fea000383ffff */
.L_x_1071:
[----:B0-----:R0:W1:Y:S02]  /*153f0*/  SYNCS.PHASECHK.TRANS64.TRYWAIT P0, [R22+URZ+0x38840], R0 ;  /* 0x03884000160075a7 */ /* 0x001064000800017f */
[----:B-1----:R-:W-:Y:S05]  /*15400*/  @!P0 NANOSLEEP.SYNCS 0x989680 ;  /* 0x009896800000895d */ /* 0x002fea0003900000 */
[----:B------:R-:W1:Y:S02]  /*15410*/  @!P0 SYNCS.PHASECHK.TRANS64 P0, [R22+URZ+0x38840], R0 ;  /* 0x03884000160085a7 */ /* 0x000e64000800007f */
[----:B-1----:R-:W-:Y:S05]  /*15420*/  @!P0 BRA `(.L_x_1071) ;  /* 0xfffffffc00f08947 */ /* 0x002fea000383ffff */
[----:B------:R-:W-:Y:S05]  /*15430*/  BRA `(.L_x_1140) ;  /* 0xffffffb400307947 */ /* 0x000fea000383ffff */
.L_x_1072:
        /* <DEDUP_REMOVED lines=8> */
.L_x_1142:
[----:B------:R-:W-:Y:S05]  /*154c0*/  BSYNC B0 ;  /* 0x0000000000007941 */ /* 0x000fea0003800000 */
.L_x_1141:
        /* <DEDUP_REMOVED lines=9> */
.L_x_1143:
[----:B------:R-:W-:Y:S02]  /*15560*/  IMAD.MOV.U32 R13, RZ, RZ, R5 ;  /* 0x000000ffff0d7224 */ /* 0x000fe400078e0005 */
[----:B------:R-:W-:Y:S02]  /*15570*/  IMAD.MOV.U32 R12, RZ, RZ, 0x1 ;  /* 0x00000001ff0c7424 */ /* 0x000fe400078e00ff */
[----:B------:R-:W-:-:S07]  /*15580*/  IMAD.MOV.U32 R3, RZ, RZ, R14 ;  /* 0x000000ffff037224 */ /* 0x000fce00078e000e */
[----:B------:R-:W-:Y:S05]  /*15590*/  WARPSYNC.COLLECTIVE R15, `(.L_x_1144) ;  /* 0x000000000f087348 */ /* 0x000fea0003c00000 */
[----:B------:R0:W1:Y:S02]  /*155a0*/  SHFL.IDX P6, R14, R13, R12, R11 ;  /* 0x0000000c0d0e7389 */ /* 0x00006400000c000b */
[----:B01----:R-:W-:Y:S01]  /*155b0*/  ENDCOLLECTIVE ;  /* 0x000000000000791b */ /* 0x003fe20003800000 */
.L_x_1144:
        /* <DEDUP_REMOVED lines=15> */
.L_x_1145:
[----:B------:R-:W-:Y:S02]  /*156b0*/  @P0 IMAD R6, R4, 0x2, R17 ;  /* 0x0000000204060824 */ /* 0x000fe400078e0211 */
[----:B------:R-:W-:Y:S02]  /*156c0*/  IMAD.MOV.U32 R13, RZ, RZ, R5 ;  /* 0x000000ffff0d7224 */ /* 0x000fe400078e0005 */
[----:B------:R-:W-:Y:S02]  /*156d0*/  IMAD.MOV.U32 R12, RZ, RZ, 0x2 ;  /* 0x00000002ff0c7424 */ /* 0x000fe400078e00ff */
[----:B------:R-:W-:-:S07]  /*156e0*/  IMAD.MOV.U32 R3, RZ, RZ, R14 ;  /* 0x000000ffff037224 */ /* 0x000fce00078e000e */
[----:B------:R-:W-:Y:S05]  /*156f0*/  WARPSYNC.COLLECTIVE R15, `(.L_x_1146) ;  /* 0x000000000f087348 */ /* 0x000fea0003c00000 */
[----:B------:R0:W1:Y:S02]  /*15700*/  SHFL.IDX P6, R14, R13, R12, R11 ;  /* 0x0000000c0d0e7389 */ /* 0x00006400000c000b */
[----:B01----:R-:W-:Y:S01]  /*15710*/  ENDCOLLECTIVE ;  /* 0x000000000000791b */ /* 0x003fe20003800000 */
.L_x_1146:
        /* <DEDUP_REMOVED lines=15> */
.L_x_1147:
[----:B------:R-:W-:Y:S02]  /*15810*/  @P0 IMAD R6, R4, 0x2, R17 ;  /* 0x0000000204060824 */ /* 0x000fe400078e0211 */
[----:B------:R-:W-:Y:S02]  /*15820*/  IMAD.MOV.U32 R13, RZ, RZ, R5 ;  /* 0x000000ffff0d7224 */ /* 0x000fe400078e0005 */
[----:B------:R-:W-:Y:S02]  /*15830*/  IMAD.MOV.U32 R12, RZ, RZ, 0x3 ;  /* 0x00000003ff0c7424 */ /* 0x000fe400078e00ff */
[----:B------:R-:W-:-:S07]  /*15840*/  IMAD.MOV.U32 R3, RZ, RZ, R14 ;  /* 0x000000ffff037224 */ /* 0x000fce00078e000e */
[----:B------:R-:W-:Y:S05]  /*15850*/  WARPSYNC.COLLECTIVE R15, `(.L_x_1148) ;  /* 0x000000000f087348 */ /* 0x000fea0003c00000 */
[----:B------:R0:W1:Y:S02]  /*15860*/  SHFL.IDX P6, R14, R13, R12, R11 ;  /* 0x0000000c0d0e7389 */ /* 0x00006400000c000b */
[----:B01----:R-:W-:Y:S01]  /*15870*/  ENDCOLLECTIVE ;  /* 0x000000000000791b */ /* 0x003fe20003800000 */
.L_x_1148:
        /* <DEDUP_REMOVED lines=10> */
.L_x_1149:
[----:B------:R-:W-:Y:S01]  /*15920*/  @!PT LDS RZ, [RZ] ;  /* 0x00000000fffff984 */ /* 0x000fe20000000800 */
[----:B------:R-:W-:Y:S01]  /*15930*/  @!PT LDS RZ, [RZ] ;  /* 0x00000000fffff984 */ /* 0x000fe20000000800 */
[----:B------:R-:W-:Y:S01]  /*15940*/  @!PT LDS RZ, [RZ] ;  /* 0x00000000fffff984 */ /* 0x000fe20000000800 */
[----:B------:R0:W-:Y:S01]  /*15950*/  @P0 LDGSTS.E.BYPASS.LTC128B.128 [R6+0x23400], desc[UR44][R2.64], !P2 ;  /* 0x2340000002060fae */ /* 0x0001e2000d101d6c */
[----:B------:R-:W-:Y:S01]  /*15960*/  IMAD.MOV.U32 R0, RZ, RZ, R14 ;  /* 0x000000ffff007224 */ /* 0x000fe200078e000e */
[----:B------:R-:W-:Y:S06]  /*15970*/  BRA `(.L_x_1150) ;  /* 0xffffffb000e47947 */ /* 0x000fec000383ffff */
.L_x_1077:
[----:B------:R-:W-:Y:S01]  /*15980*/  IMAD.MOV.U32 R13, RZ, RZ, R2 ;  /* 0x000000ffff0d7224 */ /* 0x000fe200078e0002 */
[----:B------:R-:W-:Y:S01]  /*15990*/  LOP3.LUT R16, R16, 0xfffffeff, RZ, 0xc0, !PT ;  /* 0xfffffeff10107812 */ /* 0x000fe200078ec0ff */
        /* <DEDUP_REMOVED lines=8> */
.L_x_1151:
[C---:B------:R-:W-:Y:S01]  /*15a20*/  VIADD R6, R25.reuse, 0x10 ;  /* 0x0000001019067836 */ /* 0x040fe20000000000 */
[----:B------:R-:W-:Y:S01]  /*15a30*/  ISETP.GE.AND P2, PT, R25, R3, PT ;  /* 0x000000031900720c */ /* 0x000fe20003f46270 */
[----:B------:R-:W-:-:S12]  /*15a40*/  IMAD.MOV.U32 R13, RZ, RZ, R0 ;  /* 0x000000ffff0d7224 */ /* 0x000fd800078e0000 */
[----:B------:R-:W-:-:S04]  /*15a50*/  @P2 LOP3.LUT R16, R16, 0x100, RZ, 0xfc, !PT ;  /* 0x0000010010102812 */ /* 0x000fc800078efcff */
[----:B------:R-:W-:Y:S01]  /*15a60*/  LOP3.LUT R16, R16, 0xffffff7f, RZ, 0xc0, !PT ;  /* 0xffffff7f10107812 */ /* 0x000fe200078ec0ff */
[----:B------:R-:W-:-:S07]  /*15a70*/  IMAD.MOV.U32 R4, RZ, RZ, R14 ;  /* 0x000000ffff047224 */ /* 0x000fce00078e000e */
[----:B------:R-:W-:Y:S05]  /*15a80*/  WARPSYNC.COLLECTIVE R15, `(.L_x_1152) ;  /* 0x000000000f087348 */ /* 0x000fea0003c00000 */
[----:B------:R0:W1:Y:S02]  /*15a90*/  SHFL.IDX P6, R14, R13, R12, R11 ;  /* 0x0000000c0d0e7389 */ /* 0x00006400000c000b */
[----:B01----:R-:W-:Y:S01]  /*15aa0*/  ENDCOLLECTIVE ;  /* 0x000000000000791b */ /* 0x003fe20003800000 */
.L_x_1152:
[----:B------:R-:W-:Y:S02]  /*15ab0*/  IMAD.MOV.U32 R13, RZ, RZ, R2 ;  /* 0x000000ffff0d7224 */ /* 0x000fe400078e0002 */
[----:B------:R-:W-:Y:S02]  /*15ac0*/  IMAD.MOV.U32 R12, RZ, RZ, 0x1 ;  /* 0x00000001ff0c7424 */ /* 0x000fe400078e00ff */
[----:B------:R-:W-:-:S07]  /*15ad0*/  IMAD.MOV.U32 R5, RZ, RZ, R14 ;  /* 0x000000ffff057224 */ /* 0x000fce00078e000e */
[----:B------:R-:W-:Y:S05]  /*15ae0*/  WARPSYNC.COLLECTIVE R15, `(.L_x_1153) ;  /* 0x000000000f087348 */ /* 0x000fea0003c00000 */
[----:B------:R0:W1:Y:S02]  /*15af0*/  SHFL.IDX P6, R14, R13, R12, R11 ;  /* 0x0000000c0d0e7389 */ /* 0x00006400000c000b */
[----:B01----:R-:W-:Y:S01]  /*15b00*/  ENDCOLLECTIVE ;  /* 0x000000000000791b */ /* 0x003fe20003800000 */
.L_x_1153:
        /* <DEDUP_REMOVED lines=15> */
.L_x_1154:
[----:B------:R-:W-:-:S04]  /*15c00*/  @P2 LOP3.LUT R16, R16, 0x80, RZ, 0xfc, !PT ;  /* 0x0000008010102812 */ /* 0x000fc800078efcff */
[----:B------:R-:W-:Y:S01]  /*15c10*/  LOP3.LUT R16, R16, 0xffffffbf, RZ, 0xc0, !PT ;  /* 0xffffffbf10107812 */ /* 0x000fe200078ec0ff */
[----:B------:R-:W-:Y:S02]  /*15c20*/  IMAD.MOV.U32 R13, RZ, RZ, R2 ;  /* 0x000000ffff0d7224 */ /* 0x000fe400078e0002 */
[----:B------:R-:W-:Y:S02]  /*15c30*/  IMAD.MOV.U32 R12, RZ, RZ, 0x2 ;  /* 0x00000002ff0c7424 */ /* 0x000fe400078e00ff */
[----:B------:R-:W-:-:S07]  /*15c40*/  IMAD.MOV.U32 R5, RZ, RZ, R14 ;  /* 0x000000ffff057224 */ /* 0x000fce00078e000e */
[----:B------:R-:W-:Y:S05]  /*15c50*/  WARPSYNC.COLLECTIVE R15, `(.L_x_1155) ;  /* 0x000000000f087348 */ /* 0x000fea0003c00000 */
[----:B------:R0:W1:Y:S02]  /*15c60*/  SHFL.IDX P6, R14, R13, R12, R11 ;  /* 0x0000000c0d0e7389 */ /* 0x00006400000c000b */
[----:B01----:R-:W-:Y:S01]  /*15c70*/  ENDCOLLECTIVE ;  /* 0x000000000000791b */ /* 0x003fe20003800000 */
.L_x_1155:
        /* <DEDUP_REMOVED lines=16> */
.L_x_1156:
[----:B------:R-:W-:Y:S01]  /*15d80*/  @P2 LOP3.LUT R16, R16, 0x40, RZ, 0xfc, !PT ;  /* 0x0000004010102812 */ /* 0x000fe200078efcff */
[----:B------:R-:W-:Y:S02]  /*15d90*/  IMAD.MOV.U32 R13, RZ, RZ, R2 ;  /* 0x000000ffff0d7224 */ /* 0x000fe400078e0002 */
[----:B------:R-:W-:Y:S02]  /*15da0*/  IMAD.MOV.U32 R12, RZ, RZ, 0x3 ;  /* 0x00000003ff0c7424 */ /* 0x000fe400078e00ff */
[----:B------:R-:W-:-:S07]  /*15db0*/  IMAD.MOV.U32 R5, RZ, RZ, R14 ;  /* 0x000000ffff057224 */ /* 0x000fce00078e000e */
[----:B------:R-:W-:Y:S05]  /*15dc0*/  WARPSYNC.COLLECTIVE R15, `(.L_x_1157) ;  /* 0x000000000f087348 */ /* 0x000fea0003c00000 */
[----:B------:R0:W1:Y:S02]  /*15dd0*/  SHFL.IDX P6, R14, R13, R12, R11 ;  /* 0x0000000c0d0e7389 */ /* 0x00006400000c000b */
[----:B01----:R-:W-:Y:S01]  /*15de0*/  ENDCOLLECTIVE ;  /* 0x000000000000791b */ /* 0x003fe20003800000 */
.L_x_1157:
        /* <DEDUP_REMOVED lines=14> */
.L_x_1158:
[----:B------:R-:W-:Y:S01]  /*15ed0*/  IMAD.MOV.U32 R0, RZ, RZ, R14 ;  /* 0x000000ffff007224 */ /* 0x000fe200078e000e */
[----:B------:R-:W-:Y:S06]  /*15ee0*/  BRA `(.L_x_1159) ;  /* 0xffffffb400ec7947 */ /* 0x000fec000383ffff */
.L_x_1081:
[----:B------:R-:W-:Y:S01]  /*15ef0*/  LOP3.LUT R16, R16, 0xff7fffff, RZ, 0xc0, !PT ;  /* 0xff7fffff10107812 */ /* 0x000fe200078ec0ff */
[----:B------:R-:W-:Y:S01]  /*15f00*/  BSSY B0, `(.L_x_1160) ;  /* 0x000002e000007945 */ /* 0x000fe20003800000 */
[----:B------:R-:W-:Y:S02]  /*15f10*/  IMAD.MOV.U32 R13, RZ, RZ, R6 ;  /* 0x000000ffff0d7224 */ /* 0x000fe400078e0006 */
[----:B------:R-:W-:Y:S01]  /*15f20*/  @P2 LOP3.LUT R16, R16, 0x800000, RZ, 0xfc, !PT ;  /* 0x0080000010102812 */ /* 0x000fe200078efcff */
[----:B------:R-:W-:Y:S02]  /*15f30*/  IMAD.MOV.U32 R12, RZ, RZ, RZ ;  /* 0x000000ffff0c7224 */ /* 0x000fe400078e00ff */
[----:B------:R-:W-:Y:S01]  /*15f40*/  IMAD.MOV.U32 R11, RZ, RZ, 0x181f ;  /* 0x0000181fff0b7424 */ /* 0x000fe200078e00ff */
[----:B------:R-:W-:Y:S01]  /*15f50*/  LOP3.LUT R16, R16, 0xffbfffff, RZ, 0xc0, !PT ;  /* 0xffbfffff10107812 */ /* 0x000fe200078ec0ff */
[----:B------:R-:W-:-:S03]  /*15f60*/  IMAD.MOV.U32 R15, RZ, RZ, -0x1 ;  /* 0xffffffffff0f7424 */ /* 0x000fc600078e00ff */
[----:B------:R-:W-:-:S04]  /*15f70*/  @P1 LOP3.LUT R16, R16, 0x400000, RZ, 0xfc, !PT ;  /* 0x0040000010101812 */ /* 0x000fc800078efcff */
[C---:B------:R-:W-:Y:S02]  /*15f80*/  LOP3.LUT P1, RZ, R16.reuse, 0x100, RZ, 0xc0, !PT ;  /* 0x0000010010ff7812 */ /* 0x040fe4000782c0ff */
[C---:B------:R-:W-:Y:S02]  /*15f90*/  LOP3.LUT P0, RZ, R16.reuse, 0x80, RZ, 0xc0, !PT ;  /* 0x0000008010ff7812 */ /* 0x040fe4000780c0ff */
[C---:B------:R-:W-:Y:S02]  /*15fa0*/  LOP3.LUT P6, RZ, R16.reuse, 0x40, RZ, 0xc0, !PT ;  /* 0x0000004010ff7812 */ /* 0x040fe400078cc0ff */
[----:B------:R-:W-:-:S07]  /*15fb0*/  LOP3.LUT R16, R16, 0xffff7fff, RZ, 0xc0, !PT ;  /* 0xffff7fff10107812 */ /* 0x000fce00078ec0ff */
[----:B------:R-:W-:-:S04]  /*15fc0*/  @!P1 LOP3.LUT R7, R4, 0x40, RZ, 0xc0, !PT ;  /* 0x0000004004079812 */ /* 0x000fc800078ec0ff */
[----:B------:R-:W-:-:S04]  /*15fd0*/  @!P1 SHF.R.U32.HI R7, RZ, 0x2, R7 ;  /* 0x00000002ff079819 */ /* 0x000fc80000011607 */
[----:B------:R-:W-:Y:S02]  /*15fe0*/  @!P1 ISETP.NE.U32.AND P2, PT, R7, RZ, PT ;  /* 0x000000ff0700920c */ /* 0x000fe40003f45070 */
[----:B------:R-:W-:-:S04]  /*15ff0*/  @!P1 LOP3.LUT R7, R5, 0x80, RZ, 0xc0, !PT ;  /* 0x0000008005079812 */ /* 0x000fc800078ec0ff */
[----:B------:R-:W-:-:S04]  /*16000*/  @!P1 SHF.R.U32.HI R7, RZ, 0x3, R7 ;  /* 0x00000003ff079819 */ /* 0x000fc80000011607 */
[----:B------:R-:W-:Y:S02]  /*16010*/  @!P1 ISETP.NE.U32.AND P1, PT, R7, RZ, PT ;  /* 0x000000ff0700920c */ /* 0x000fe40003f25070 */
[----:B------:R-:W-:Y:S02]  /*16020*/  @!P0 LOP3.LUT R7, R4, 0x40, RZ, 0xc0, !PT ;  /* 0x0000004004078812 */ /* 0x000fe400078ec0ff */
[----:B------:R-:W-:Y:S02]  /*16030*/  @P2 LOP3.LUT R16, R16, 0x8000, RZ, 0xfc, !PT ;  /* 0x0000800010102812 */ /* 0x000fe400078efcff */
[----:B------:R-:W-:Y:S02]  /*16040*/  @!P0 SHF.R.U32.HI R7, RZ, 0x2, R7 ;  /* 0x00000002ff078819 */ /* 0x000fe40000011607 */
[C---:B------:R-:W-:Y:S02]  /*16050*/  LOP3.LUT P2, RZ, R16.reuse, 0x800000, RZ, 0xc0, !PT ;  /* 0x0080000010ff7812 */ /* 0x040fe4000784c0ff */
[----:B------:R-:W-:-:S04]  /*16060*/  LOP3.LUT R16, R16, 0xffffbfff, RZ, 0xc0, !PT ;  /* 0xffffbfff10107812 */ /* 0x000fc800078ec0ff */
[----:B------:R-:W-:Y:S02]  /*16070*/  @P1 LOP3.LUT R16, R16, 0x4000, RZ, 0xfc, !PT ;  /* 0x0000400010101812 */ /* 0x000fe400078efcff */
[----:B------:R-:W-:Y:S02]  /*16080*/  @!P0 ISETP.NE.U32.AND P1, PT, R7, RZ, PT ;  /* 0x000000ff0700820c */ /* 0x000fe40003f25070 */
[----:B------:R-:W-:Y:S02]  /*16090*/  @!P0 LOP3.LUT R7, R5, 0x80, RZ, 0xc0, !PT ;  /* 0x0000008005078812 */ /* 0x000fe400078ec0ff */
[----:B------:R-:W-:Y:S02]  /*160a0*/  LOP3.LUT R16, R16, 0xfffbffff, RZ, 0xc0, !PT ;  /* 0xfffbffff10107812 */ /* 0x000fe400078ec0ff */
        /* <DEDUP_REMOVED lines=11> */
[----:B------:R-:W-:-:S07]  /*16160*/  @!P6 SHF.R.U32.HI R7, RZ, 0x3, R7 ;  /* 0x00000003ff07e819 */ /* 0x000fce0000011607 */
[----:B------:R-:W-:Y:S02]  /*16170*/  @P0 LOP3.LUT R16, R16, 0x100000, RZ, 0xfc, !PT ;  /* 0x0010000010100812 */ /* 0x000fe400078efcff */
[----:B------:R-:W-:Y:S02]  /*16180*/  @!P6 ISETP.NE.U32.AND P0, PT, R7, RZ, PT ;  /* 0x000000ff0700e20c */ /* 0x000fe40003f05070 */
[----:B------:R-:W-:-:S11]  /*16190*/  LOP3.LUT R16, R16, 0xfff7ffff, RZ, 0xc0, !PT ;  /* 0xfff7ffff10107812 */ /* 0x000fd600078ec0ff */
[----:B------:R-:W-:-:S07]  /*161a0*/  @P0 LOP3.LUT R16, R16, 0x80000, RZ, 0xfc, !PT ;  /* 0x0008000010100812 */ /* 0x000fce00078efcff */
[----:B------:R-:W-:Y:S05]  /*161b0*/  WARPSYNC.COLLECTIVE R15, `(.L_x_1161) ;  /* 0x000000000f087348 */ /* 0x000fea0003c00000 */
[----:B------:R0:W1:Y:S02]  /*161c0*/  SHFL.IDX P6, R14, R13, R12, R11 ;  /* 0x0000000c0d0e7389 */ /* 0x00006400000c000b */
[----:B01----:R-:W-:Y:S01]  /*161d0*/  ENDCOLLECTIVE ;  /* 0x000000000000791b */ /* 0x003fe20003800000 */
.L_x_1161:
[----:B------:R-:W-:Y:S05]  /*161e0*/  BSYNC B0 ;  /* 0x0000000000007941 */ /* 0x000fea0003800000 */
.L_x_1160:
[----:B------:R-:W-:Y:S01]  /*161f0*/  IMAD.MOV.U32 R13, RZ, RZ, R0 ;  /* 0x000000ffff0d7224 */ /* 0x000fe200078e0000 */
[----:B------:R-:W-:Y:S01]  /*16200*/  LOP3.LUT R16, R16, 0xbfffffff, RZ, 0xc0, !PT ;  /* 0xbfffffff10107812 */ /* 0x000fe200078ec0ff */
[----:B------:R-:W-:Y:S02]  /*16210*/  IMAD.MOV.U32 R12, RZ, RZ, RZ ;  /* 0x000000ffff0c7224 */ /* 0x000fe400078e00ff */
[----:B------:R-:W-:Y:S01]  /*16220*/  IMAD.MOV.U32 R11, RZ, RZ, 0x181f ;  /* 0x0000181fff0b7424 */ /* 0x000fe200078e00ff */
[----:B------:R-:W-:Y:S01]  /*16230*/  @P2 LOP3.LUT R16, R16, 0x40000000, RZ, 0xfc, !PT ;  /* 0x4000000010102812 */ /* 0x000fe200078efcff */
[----:B------:R-:W-:Y:S02]  /*16240*/  IMAD.MOV.U32 R15, RZ, RZ, -0x1 ;  /* 0xffffffffff0f7424 */ /* 0x000fe400078e00ff */
[----:B------:R-:W-:Y:S01]  /*16250*/  IMAD.MOV.U32 R2, RZ, RZ, R14 ;  /* 0x000000ffff027224 */ /* 0x000fe200078e000e */
[----:B------:R-:W-:-:S13]  /*16260*/  LOP3.LUT P2, RZ, R16, 0x100, RZ, 0xc0, !PT ;  /* 0x0000010010ff7812 */ /* 0x000fda000784c0ff */
[----:B------:R-:W-:Y:S05]  /*16270*/  WARPSYNC.COLLECTIVE R15, `(.L_x_1162) ;  /* 0x000000000f087348 */ /* 0x000fea0003c00000 */
[----:B------:R0:W1:Y:S02]  /*16280*/  SHFL.IDX P6, R14, R13, R12, R11 ;  /* 0x0000000c0d0e7389 */ /* 0x00006400000c000b */
[----:B01----:R-:W-:Y:S01]  /*16290*/  ENDCOLLECTIVE ;  /* 0x000000000000791b */ /* 0x003fe20003800000 */
.L_x_1162:
[----:B------:R-:W-:-:S04]  /*162a0*/  LOP3.LUT R16, R16, 0xdfffffff, RZ, 0xc0, !PT ;  /* 0xdfffffff10107812 */ /* 0x000fc800078ec0ff */
[----:B------:R-:W-:-:S04]  /*162b0*/  @P1 LOP3.LUT R16, R16, 0x20000000, RZ, 0xfc, !PT ;  /* 0x2000000010101812 */ /* 0x000fc800078efcff */
[C---:B------:R-:W-:Y:S01]  /*162c0*/  LOP3.LUT P1, RZ, R16.reuse, 0x800, RZ, 0xc0, !PT ;  /* 0x0000080010ff7812 */ /* 0x040fe2000782c0ff */
[----:B------:R-:W-:Y:S02]  /*162d0*/  IMAD.MOV.U32 R13, RZ, RZ, R6 ;  /* 0x000000ffff0d7224 */ /* 0x000fe400078e0006 */
[----:B------:R-:W-:Y:S01]  /*162e0*/  IMAD.MOV.U32 R12, RZ, RZ, 0x1 ;  /* 0x00000001ff0c7424 */ /* 0x000fe200078e00ff */
[C---:B------:R-:W-:Y:S01]  /*162f0*/  LOP3.LUT P6, RZ, R16.reuse, 0x4000, RZ, 0xc0, !PT ;  /* 0x0000400010ff7812 */ /* 0x040fe200078cc0ff */
[----:B------:R-:W-:Y:S01]  /*16300*/  IMAD.MOV.U32 R3, RZ, RZ, R14 ;  /* 0x000000ffff037224 */ /* 0x000fe200078e000e */
[----:B------:R-:W-:-:S04]  /*16310*/  LOP3.LUT R16, R16, 0xefffffff, RZ, 0xc0, !PT ;  /* 0xefffffff10107812 */ /* 0x000fc800078ec0ff */
[----:B------:R-:W-:-:S05]  /*16320*/  @!P2 LEA R3, P0, R8, R3, 0x1 ;  /* 0x000000030803a211 */ /* 0x000fca00078008ff */
[----:B------:R-:W-:Y:S02]  /*16330*/  @!P2 IMAD.X R2, RZ, RZ, R2, P0 ;  /* 0x000000ffff02a224 */ /* 0x000fe400000e0602 */
[----:B------:R-:W-:-:S04]  /*16340*/  @P6 LOP3.LUT R16, R16, 0x10000000, RZ, 0xfc, !PT ;  /* 0x1000000010106812 */ /* 0x000fc800078efcff */
[C---:B------:R-:W-:Y:S02]  /*16350*/  LOP3.LUT P0, RZ, R16.reuse, 0x100, RZ, 0xc0, !PT ;  /* 0x0000010010ff7812 */ /* 0x040fe4000780c0ff */
[C---:B------:R-:W-:Y:S02]  /*16360*/  LOP3.LUT P6, RZ, R16.reuse, 0x8000, RZ, 0xc0, !PT ;  /* 0x0000800010ff7812 */ /* 0x040fe400078cc0ff */
[----:B------:R-:W-:-:S09]  /*16370*/  LOP3.LUT P2, RZ, R16, 0x40000000, RZ, 0xc0, !PT ;  /* 0x4000000010ff7812 */ /* 0x000fd2000784c0ff */
[----:B------:R-:W-:-:S04]  /*16380*/  @!P0 LOP3.LUT R3, R3, R2, RZ, 0x3c, !PT ;  /* 0x0000000203038212 */ /* 0x000fc800078e3cff */
[----:B------:R-:W-:-:S04]  /*16390*/  @!P0 LOP3.LUT R2, R3, R2, RZ, 0x3c, !PT ;  /* 0x0000000203028212 */ /* 0x000fc800078e3cff */
[----:B------:R-:W-:-:S05]  /*163a0*/  @!P0 LOP3.LUT R3, R3, R2, RZ, 0x3c, !PT ;  /* 0x0000000203038212 */ /* 0x000fca00078e3cff */
[----:B------:R-:W-:Y:S01]  /*163b0*/  @!PT LDS RZ, [RZ] ;  /* 0x00000000fffff984 */ /* 0x000fe20000000800 */
[----:B------:R-:W-:Y:S01]  /*163c0*/  @!PT LDS RZ, [RZ] ;  /* 0x00000000fffff984 */ /* 0x000fe20000000800 */
[----:B------:R-:W-:Y:S01]  /*163d0*/  @!PT LDS RZ, [RZ] ;  /* 0x00000000fffff984 */ /* 0x000fe20000000800 */
[----:B------:R0:W-:Y:S01]  /*163e0*/  @!P0 LDGSTS.E.BYPASS.LTC128B.128 [R19+0x26400], desc[UR44][R2.64], !P1 ;  /* 0x2640000002138fae */ /* 0x0001e2000c901d6c */
[C---:B------:R-:W-:Y:S02]  /*163f0*/  LOP3.LUT P1, RZ, R16.reuse, 0x20000000, RZ, 0xc0, !PT ;  /* 0x2000000010ff7812 */ /* 0x040fe4000782c0ff */
[----:B------:R-:W-:Y:S01]  /*16400*/  LOP3.LUT R16, R16, 0xfbffffff, RZ, 0xc0, !PT ;  /* 0xfbffffff10107812 */ /* 0x000fe200078ec0ff */
[----:B------:R0:W-:Y:S03]  /*16410*/  @!P0 LDGSTS.E.BYPASS.LTC128B.128 [R19+0x28400], desc[UR44][R2.64+0x80], !P5 ;  /* 0x2840008002138fae */ /* 0x0001e6000e901d6c */
[----:B------:R-:W-:Y:S01]  /*16420*/  @P5 LOP3.LUT R16, R16, 0x4000000, RZ, 0xfc, !PT ;  /* 0x0400000010105812 */ /* 0x000fe200078efcff */
[----:B------:R0:W-:Y:S03]  /*16430*/  @!P0 LDGSTS.E.BYPASS.LTC128B.128 [R19+0x2a400], desc[UR44][R2.64+0x100], !P4 ;  /* 0x2a40010002138fae */ /* 0x0001e6000e101d6c */
[C---:B------:R-:W-:Y:S01]  /*16440*/  LOP3.LUT P5, RZ, R16.reuse, 0x800, RZ, 0xc0, !PT ;  /* 0x0000080010ff7812 */ /* 0x040fe200078ac0ff */
[----:B------:R0:W-:Y:S01]  /*16450*/  @!P0 LDGSTS.E.BYPASS.LTC128B.128 [R19+0x2c400], desc[UR44][R2.64+0x180], !P3 ;  /* 0x2c40018002138fae */ /* 0x0001e2000d901d6c */
[----:B------:R-:W-:-:S03]  /*16460*/  LOP3.LUT R16, R16, 0xf7ffffff, RZ, 0xc0, !PT ;  /* 0xf7ffffff10107812 */ /* 0x000fc600078ec0ff */
[----:B------:R0:W-:Y:S04]  /*16470*/  @!P0 LDGSTS.E.BYPASS.LTC128B.128 [R19+0x2e400], desc[UR44][R2.64+0x200], !P2 ;  /* 0x2e40020002138fae */ /* 0x0001e8000d101d6c */
[----:B------:R0:W-:Y:S04]  /*16480*/  @!P0 LDGSTS.E.BYPASS.LTC128B.128 [R19+0x30400], desc[UR44][R2.64+0x280], !P1 ;  /* 0x3040028002138fae */ /* 0x0001e8000c901d6c */
[----:B------:R-:W-:Y:S01]  /*16490*/  @P5 LOP3.LUT R16, R16, 0x8000000, RZ, 0xfc, !PT ;  /* 0x0800000010105812 */ /* 0x000fe200078efcff */
[----:B------:R0:W-:Y:S03]  /*164a0*/  @!P0 LDGSTS.E.BYPASS.LTC128B.128 [R19+0x32400], desc[UR44][R2.64+0x300], P6 ;  /* 0x3240030002138fae */ /* 0x0001e6000b101d6c */
[----:B------:R-:W-:-:S02]  /*164b0*/  LOP3.LUT P6, RZ, R16, 0x10000000, RZ, 0xc0, !PT ;  /* 0x1000000010ff7812 */ /* 0x000fc400078cc0ff */
[----:B------:R-:W-:-:S11]  /*164c0*/  LOP3.LUT P5, RZ, R16, 0x80, RZ, 0xc0, !PT ;  /* 0x0000008010ff7812 */ /* 0x000fd600078ac0ff */
[----:B------:R0:W-:Y:S02]  /*164d0*/  @!P0 LDGSTS.E.BYPASS.LTC128B.128 [R19+0x34400], desc[UR44][R2.64+0x380], P6 ;  /* 0x3440038002138fae */ /* 0x0001e4000b101d6c */
[----:B0-----:R-:W-:Y:S05]  /*164e0*/  WARPSYNC.COLLECTIVE R15, `(.L_x_1163) ;  /* 0x000000000f087348 */ /* 0x001fea0003c00000 */
[----:B------:R1:W2:Y:S02]  /*164f0*/  SHFL.IDX P6, R14, R13, R12, R11 ;  /* 0x0000000c0d0e7389 */ /* 0x0002a400000c000b */
[----:B012---:R-:W-:Y:S01]  /*16500*/  ENDCOLLECTIVE ;  /* 0x000000000000791b */ /* 0x007fe20003800000 */
.L_x_1163:
[----:B------:R-:W-:Y:S02]  /*16510*/  IMAD.MOV.U32 R13, RZ, RZ, R0 ;  /* 0x000000ffff0d7224 */ /* 0x000fe400078e0000 */
[----:B------:R-:W-:-:S07]  /*16520*/  IMAD.MOV.U32 R7, RZ, RZ, R14 ;  /* 0x000000ffff077224 */ /* 0x000fce00078e000e */
[----:B------:R-:W-:Y:S05]  /*16530*/  WARPSYNC.COLLECTIVE R15, `(.L_x_1164) ;  /* 0x000000000f087348 */ /* 0x000fea0003c00000 */
[----:B------:R0:W1:Y:S02]  /*16540*/  SHFL.IDX P6, R14, R13, R12, R11 ;  /* 0x0000000c0d0e7389 */ /* 0x00006400000c000b */
[----:B01----:R-:W-:Y:S01]  /*16550*/  ENDCOLLECTIVE ;  /* 0x000000000000791b */ /* 0x003fe20003800000 */
.L_x_1164:
        /* <DEDUP_REMOVED lines=10> */
[----:B------:R-:W-:-:S11]  /*16600*/  LOP3.LUT P6, RZ, R16, 0x40000, RZ, 0xc0, !PT ;  /* 0x0004000010ff7812 */ /* 0x000fd600078cc0ff */
[----:B------:R-:W-:Y:S01]  /*16610*/  @!PT LDS RZ, [RZ] ;  /* 0x00000000fffff984 */ /* 0x000fe20000000800 */
[----:B------:R-:W-:Y:S01]  /*16620*/  @!PT LDS RZ, [RZ] ;  /* 0x00000000fffff984 */ /* 0x000fe20000000800 */
[----:B------:R-:W-:Y:S01]  /*16630*/  @!PT LDS RZ, [RZ] ;  /* 0x00000000fffff984 */ /* 0x000fe20000000800 */
[----:B------:R0:W-:Y:S01]  /*16640*/  @!P0 LDGSTS.E.BYPASS.LTC128B.128 [R19+0x26c00], desc[UR44][R2.64], !P5 ;  /* 0x26c0000002138fae */ /* 0x0001e2000e901d6c */
[C---:B------:R-:W-:Y:S02]  /*16650*/  LOP3.LUT P5, RZ, R16.reuse, 0x4000000, RZ, 0xc0, !PT ;  /* 0x0400000010ff7812 */ /* 0x040fe400078ac0ff */
[----:B------:R-:W-:-:S11]  /*16660*/  LOP3.LUT R16, R16, 0xff7fffff, RZ, 0xc0, !PT ;  /* 0xff7fffff10107812 */ /* 0x000fd600078ec0ff */
        /* <DEDUP_REMOVED lines=8> */
[----:B------:R0:W-:Y:S03]  /*166f0*/  @!P0 LDGSTS.E.BYPASS.LTC128B.128 [R19+0x30c00], desc[UR44][R2.64+0x280], !P1 ;  /* 0x30c0028002138fae */ /* 0x0001e6000c901d6c */
[C---:B------:R-:W-:Y:S01]  /*16700*/  LOP3.LUT P5, RZ, R16.reuse, 0x40, RZ, 0xc0, !PT ;  /* 0x0000004010ff7812 */ /* 0x040fe200078ac0ff */
[----:B------:R0:W-:Y:S01]  /*16710*/  @!P0 LDGSTS.E.BYPASS.LTC128B.128 [R19+0x32c00], desc[UR44][R2.64+0x300], P6 ;  /* 0x32c0030002138fae */ /* 0x0001e2000b101d6c */
[----:B------:R-:W-:-:S13]  /*16720*/  LOP3.LUT P6, RZ, R16, 0x2000000, RZ, 0xc0, !PT ;  /* 0x0200000010ff7812 */ /* 0x000fda00078cc0ff */
[----:B------:R0:W-:Y:S02]  /*16730*/  @!P0 LDGSTS.E.BYPASS.LTC128B.128 [R19+0x34c00], desc[UR44][R2.64+0x380], P6 ;  /* 0x34c0038002138fae */ /* 0x0001e4000b101d6c */
[----:B0-----:R-:W-:Y:S05]  /*16740*/  WARPSYNC.COLLECTIVE R15, `(.L_x_1165) ;  /* 0x000000000f087348 */ /* 0x001fea0003c00000 */
[----:B------:R1:W2:Y:S02]  /*16750*/  SHFL.IDX P6, R14, R13, R12, R11 ;  /* 0x0000000c0d0e7389 */ /* 0x0002a400000c000b */
[----:B012---:R-:W-:Y:S01]  /*16760*/  ENDCOLLECTIVE ;  /* 0x000000000000791b */ /* 0x007fe20003800000 */
.L_x_1165:
[----:B------:R-:W-:Y:S02]  /*16770*/  IMAD.MOV.U32 R13, RZ, RZ, R0 ;  /* 0x000000ffff0d7224 */ /* 0x000fe400078e0000 */
[----:B------:R-:W-:-:S07]  /*16780*/  IMAD.MOV.U32 R7, RZ, RZ, R14 ;  /* 0x000000ffff077224 */ /* 0x000fce00078e000e */
[----:B------:R-:W-:Y:S05]  /*16790*/  WARPSYNC.COLLECTIVE R15, `(.L_x_1166) ;  /* 0x000000000f087348 */ /* 0x000fea0003c00000 */
[----:B------:R0:W1:Y:S02]  /*167a0*/  SHFL.IDX P6, R14, R13, R12, R11 ;  /* 0x0000000c0d0e7389 */ /* 0x00006400000c000b */
[----:B01----:R-:W-:Y:S01]  /*167b0*/  ENDCOLLECTIVE ;  /* 0x000000000000791b */ /* 0x003fe20003800000 */
.L_x_1166:
        /* <DEDUP_REMOVED lines=15> */
[----:B------:R-:W-:-:S13]  /*168b0*/  LOP3.LUT P5, RZ, R16, 0x800000, RZ, 0xc0, !PT ;  /* 0x0080000010ff7812 */ /* 0x000fda00078ac0ff */
[----:B------:R0:W-:Y:S04]  /*168c0*/  @!P0 LDGSTS.E.BYPASS.LTC128B.128 [R19+0x29400], desc[UR44][R2.64+0x80], !P5 ;  /* 0x2940008002138fae */ /* 0x0001e8000e901d6c */
[----:B------:R0:W-:Y:S04]  /*168d0*/  @!P0 LDGSTS.E.BYPASS.LTC128B.128 [R19+0x2b400], desc[UR44][R2.64+0x100], !P4 ;  /* 0x2b40010002138fae */ /* 0x0001e8000e101d6c */
[----:B------:R0:W-:Y:S04]  /*168e0*/  @!P0 LDGSTS.E.BYPASS.LTC128B.128 [R19+0x2d400], desc[UR44][R2.64+0x180], !P3 ;  /* 0x2d40018002138fae */ /* 0x0001e8000d901d6c */
[----:B------:R0:W-:Y:S04]  /*168f0*/  @!P0 LDGSTS.E.BYPASS.LTC128B.128 [R19+0x2f400], desc[UR44][R2.64+0x200], !P2 ;  /* 0x2f40020002138fae */ /* 0x0001e8000d101d6c */
[----:B------:R0:W-:Y:S04]  /*16900*/  @!P0 LDGSTS.E.BYPASS.LTC128B.128 [R19+0x31400], desc[UR44][R2.64+0x280], !P1 ;  /* 0x3140028002138fae */ /* 0x0001e8000c901d6c */
[----:B------:R0:W-:Y:S01]  /*16910*/  @!P0 LDGSTS.E.BYPASS.LTC128B.128 [R19+0x33400], desc[UR44][R2.64+0x300], P6 ;  /* 0x3340030002138fae */ /* 0x0001e2000b101d6c */
[----:B------:R-:W-:-:S13]  /*16920*/  LOP3.LUT P6, RZ, R16, 0x400000, RZ, 0xc0, !PT ;  /* 0x0040000010ff7812 */ /* 0x000fda00078cc0ff */
[----:B------:R0:W-:Y:S02]  /*16930*/  @!P0 LDGSTS.E.BYPASS.LTC128B.128 [R19+0x35400], desc[UR44][R2.64+0x380], P6 ;  /* 0x3540038002138fae */ /* 0x0001e4000b101d6c */
[----:B0-----:R-:W-:Y:S05]  /*16940*/  WARPSYNC.COLLECTIVE R15, `(.L_x_1167) ;  /* 0x000000000f087348 */ /* 0x001fea0003c00000 */
[----:B------:R1:W2:Y:S02]  /*16950*/  SHFL.IDX P6, R14, R13, R12, R11 ;  /* 0x0000000c0d0e7389 */ /* 0x0002a400000c000b */
[----:B012---:R-:W-:Y:S01]  /*16960*/  ENDCOLLECTIVE ;  /* 0x000000000000791b */ /* 0x007fe20003800000 */
.L_x_1167:
[----:B------:R-:W-:Y:S02]  /*16970*/  IMAD.MOV.U32 R13, RZ, RZ, R0 ;  /* 0x000000ffff0d7224 */ /* 0x000fe400078e0000 */
[----:B------:R-:W-:-:S07]  /*16980*/  IMAD.MOV.U32 R6, RZ, RZ, R14 ;  /* 0x000000ffff067224 */ /* 0x000fce00078e000e */
[----:B------:R-:W-:Y:S05]  /*16990*/  WARPSYNC.COLLECTIVE R15, `(.L_x_1168) ;  /* 0x000000000f087348 */ /* 0x000fea0003c00000 */
[----:B------:R0:W1:Y:S02]  /*169a0*/  SHFL.IDX P6, R14, R13, R12, R11 ;  /* 0x0000000c0d0e7389 */ /* 0x00006400000c000b */
[----:B01----:R-:W-:Y:S01]  /*169b0*/  ENDCOLLECTIVE ;  /* 0x000000000000791b */ /* 0x003fe20003800000 */
.L_x_1168:
[----:B------:R-:W-:Y:S01]  /*169c0*/  IMAD.MOV.U32 R0, RZ, RZ, R14 ;  /* 0x000000ffff007224 */ /* 0x000fe200078e000e */
[----:B------:R-:W-:Y:S06]  /*169d0*/  BRA `(.L_x_1169) ;  /* 0xffffffb800607947 */ /* 0x000fec000383ffff */
.L_x_1086:
[----:B0-----:R0:W1:Y:S02]  /*169e0*/  SYNCS.PHASECHK.TRANS64.TRYWAIT P0, [R17+URZ+0x38820], R0 ;  /* 0x03882000110075a7 */ /* 0x001064000800017f */
[----:B-1----:R-:W-:Y:S05]  /*169f0*/  @!P0 NANOSLEEP.SYNCS 0x989680 ;  /* 0x009896800000895d */ /* 0x002fea0003900000 */
[----:B------:R-:W1:Y:S02]  /*16a00*/  @!P0 SYNCS.PHASECHK.TRANS64 P0, [R17+URZ+0x38820], R0 ;  /* 0x03882000110085a7 */ /* 0x000e64000800007f */
[----:B-1----:R-:W-:Y:S05]  /*16a10*/  @!P0 BRA `(.L_x_1086) ;  /* 0xfffffffc00f08947 */ /* 0x002fea000383ffff */
[----:B------:R-:W-:Y:S05]  /*16a20*/  BRA `(.L_x_1170) ;  /* 0xffffffb800fc7947 */ /* 0x000fea000383ffff */
.L_x_1089:
[----:B0-----:R0:W1:Y:S02]  /*16a30*/  SYNCS.PHASECHK.TRANS64.TRYWAIT P0, [R22+URZ+0x38860], R0 ;  /* 0x03886000160075a7 */ /* 0x001064000800017f */
[----:B-1----:R-:W-:Y:S05]  /*16a40*/  @!P0 NANOSLEEP.SYNCS 0x989680 ;  /* 0x009896800000895d */ /* 0x002fea0003900000 */
[----:B------:R-:W1:Y:S02]  /*16a50*/  @!P0 SYNCS.PHASECHK.TRANS64 P0, [R22+URZ+0x38860], R0 ;  /* 0x03886000160085a7 */ /* 0x000e64000800007f */
[----:B-1----:R-:W-:Y:S05]  /*16a60*/  @!P0 BRA `(.L_x_1089) ;  /* 0xfffffffc00f08947 */ /* 0x002fea000383ffff */
[----:B------:R-:W-:Y:S05]  /*16a70*/  BRA `(.L_x_1171) ;  /* 0xffffffbc000c7947 */ /* 0x000fea000383ffff */
.L_x_1090:
        /* <DEDUP_REMOVED lines=8> */
.L_x_1173:
[----:B------:R-:W-:Y:S05]  /*16b00*/  BSYNC B0 ;  /* 0x0000000000007941 */ /* 0x000fea0003800000 */
.L_x_1172:
[----:B------:R-:W0:Y:S01]  /*16b10*/  S2R R7, SR_TID.X ;  /* 0x0000000000077919 */ /* 0x000e220000002100 */
[----:B------:R-:W-:Y:S01]  /*16b20*/  IMAD.MOV.U32 R13, RZ, RZ, R4 ;  /* 0x000000ffff0d7224 */ /* 0x000fe200078e0004 */
[C---:B------:R-:W-:Y:S01]  /*16b30*/  LOP3.LUT P5, RZ, R30.reuse, 0x2, RZ, 0xc0, !PT ;  /* 0x000000021eff7812 */ /* 0x040fe200078ac0ff */
[----:B------:R-:W-:Y:S01]  /*16b40*/  IMAD.MOV.U32 R12, RZ, RZ, RZ ;  /* 0x000000ffff0c7224 */ /* 0x000fe200078e00ff */
[C---:B------:R-:W-:Y:S01]  /*16b50*/  LOP3.LUT P4, RZ, R30.reuse, 0x4, RZ, 0xc0, !PT ;  /* 0x000000041eff7812 */ /* 0x040fe2000788c0ff */
[----:B------:R-:W-:Y:S01]  /*16b60*/  IMAD.MOV.U32 R11, RZ, RZ, 0x181f ;  /* 0x0000181fff0b7424 */ /* 0x000fe200078e00ff */
[C---:B------:R-:W-:Y:S01]  /*16b70*/  LOP3.LUT P3, RZ, R30.reuse, 0x8, RZ, 0xc0, !PT ;  /* 0x000000081eff7812 */ /* 0x040fe2000786c0ff */
[----:B------:R-:W-:Y:S01]  /*16b80*/  IMAD.MOV.U32 R15, RZ, RZ, -0x1 ;  /* 0xffffffffff0f7424 */ /* 0x000fe200078e00ff */
[----:B------:R-:W-:Y:S01]  /*16b90*/  LOP3.LUT P2, RZ, R30, 0x10, RZ, 0xc0, !PT ;  /* 0x000000101eff7812 */ /* 0x000fe2000784c0ff */
[----:B------:R-:W-:Y:S01]  /*16ba0*/  IMAD.MOV.U32 R3, RZ, RZ, R14 ;  /* 0x000000ffff037224 */ /* 0x000fe200078e000e */
[----:B------:R-:W-:Y:S01]  /*16bb0*/  LOP3.LUT R16, R16, 0xffffffbf, RZ, 0xc0, !PT ;  /* 0xffffffbf10107812 */ /* 0x000fe200078ec0ff */
[----:B------:R-:W-:-:S10]  /*16bc0*/  IMAD R5, R5, 0x2, R17 ;  /* 0x0000000205057824 */ /* 0x000fd400078e0211 */
[----:B0-----:R-:W-:Y:S05]  /*16bd0*/  WARPSYNC.COLLECTIVE R15, `(.L_x_1174) ;  /* 0x000000000f087348 */ /* 0x001fea0003c00000 */
[----:B------:R1:W2:Y:S02]  /*16be0*/  SHFL.IDX P6, R14, R13, R12, R11 ;  /* 0x0000000c0d0e7389 */ /* 0x0002a400000c000b */
[----:B012---:R-:W-:Y:S01]  /*16bf0*/  ENDCOLLECTIVE ;  /* 0x000000000000791b */ /* 0x007fe20003800000 */
.L_x_1174:
        /* <DEDUP_REMOVED lines=8> */
[----:B------:R-:W-:Y:S02]  /*16c80*/  ISETP.NE.U32.AND P1, PT, R7, 0x1, PT ;  /* 0x000000010700780c */ /* 0x000fe40003f25070 */
[----:B------:R-:W-:Y:S01]  /*16c90*/  PRMT R7, R30, 0x8880, RZ ;  /* 0x000088801e077816 */ /* 0x000fe200000000ff */
        /* <DEDUP_REMOVED lines=8> */
[----:B------:R-:W-:Y:S02]  /*16d20*/  ISETP.LT.OR P0, PT, R29, 0x1, !P5 ;  /* 0x000000011d00780c */ /* 0x000fe40006f01670 */
[----:B------:R-:W-:-:S11]  /*16d30*/  LOP3.LUT R16, R16, 0xffffff7f, RZ, 0xc0, !PT ;  /* 0xffffff7f10107812 */ /* 0x000fd600078ec0ff */
        /* <DEDUP_REMOVED lines=12> */
[----:B------:R-:W-:-:S13]  /*16e00*/  ISETP.GT.AND P6, PT, R7, -0x1, PT ;  /* 0xffffffff0700780c */ /* 0x000fda0003fc4270 */
[----:B------:R-:W-:Y:S02]  /*16e10*/  @P6 LOP3.LUT R16, R16, 0x80, RZ, 0xfc, !PT ;  /* 0x0000008010106812 */ /* 0x000fe400078efcff */
[----:B------:R-:W-:-:S13]  /*16e20*/  ISETP.LT.OR P6, PT, R29, 0x1, P6 ;  /* 0x000000011d00780c */ /* 0x000fda00037c1670 */
[----:B------:R0:W-:Y:S02]  /*16e30*/  LDGSTS.E.BYPASS.LTC128B.128 [R5+0xe400], desc[UR44][R2.64+0x380], !P6 ;  /* 0x0e40038002057fae */ /* 0x0001e4000f101d6c */
[----:B0-----:R-:W-:Y:S05]  /*16e40*/  WARPSYNC.COLLECTIVE R15, `(.L_x_1175) ;  /* 0x000000000f087348 */ /* 0x001fea0003c00000 */
[----:B------:R1:W2:Y:S02]  /*16e50*/  SHFL.IDX P6, R14, R13, R12, R11 ;  /* 0x0000000c0d0e7389 */ /* 0x0002a400000c000b */
[----:B012---:R-:W-:Y:S01]  /*16e60*/  ENDCOLLECTIVE ;  /* 0x000000000000791b */ /* 0x007fe20003800000 */
.L_x_1175:
[----:B------:R-:W-:Y:S02]  /*16e70*/  IMAD.MOV.U32 R13, RZ, RZ, R4 ;  /* 0x000000ffff0d7224 */ /* 0x000fe400078e0004 */
[----:B------:R-:W-:-:S07]  /*16e80*/  IMAD.MOV.U32 R3, RZ, RZ, R14 ;  /* 0x000000ffff037224 */ /* 0x000fce00078e000e */
[----:B------:R-:W-:Y:S05]  /*16e90*/  WARPSYNC.COLLECTIVE R15, `(.L_x_1176) ;  /* 0x000000000f087348 */ /* 0x000fea0003c00000 */
[----:B------:R0:W1:Y:S02]  /*16ea0*/  SHFL.IDX P6, R14, R13, R12, R11 ;  /* 0x0000000c0d0e7389 */ /* 0x00006400000c000b */
[----:B01----:R-:W-:Y:S01]  /*16eb0*/  ENDCOLLECTIVE ;  /* 0x000000000000791b */ /* 0x003fe20003800000 */
.L_x_1176:
        /* <DEDUP_REMOVED lines=29> */
.L_x_1177:
[----:B------:R-:W-:Y:S02]  /*17090*/  IMAD.MOV.U32 R13, RZ, RZ, R4 ;  /* 0x000000ffff0d7224 */ /* 0x000fe400078e0004 */
[----:B------:R-:W-:-:S07]  /*170a0*/  IMAD.MOV.U32 R7, RZ, RZ, R14 ;  /* 0x000000ffff077224 */ /* 0x000fce00078e000e */
[----:B------:R-:W-:Y:S05]  /*170b0*/  WARPSYNC.COLLECTIVE R15, `(.L_x_1178) ;  /* 0x000000000f087348 */ /* 0x000fea0003c00000 */
[----:B------:R0:W1:Y:S02]  /*170c0*/  SHFL.IDX P6, R14, R13, R12, R11 ;  /* 0x0000000c0d0e7389 */ /* 0x00006400000c000b */
[----:B01----:R-:W-:Y:S01]  /*170d0*/  ENDCOLLECTIVE ;  /* 0x000000000000791b */ /* 0x003fe20003800000 */
.L_x_1178:
        /* <DEDUP_REMOVED lines=29> */
.L_x_1179:
[----:B------:R-:W-:Y:S02]  /*172b0*/  IMAD.MOV.U32 R13, RZ, RZ, R4 ;  /* 0x000000ffff0d7224 */ /* 0x000fe400078e0004 */
[----:B------:R-:W-:-:S07]  /*172c0*/  IMAD.MOV.U32 R6, RZ, RZ, R14 ;  /* 0x000000ffff067224 */ /* 0x000fce00078e000e */
[----:B------:R-:W-:Y:S05]  /*172d0*/  WARPSYNC.COLLECTIVE R15, `(.L_x_1180) ;  /* 0x000000000f087348 */ /* 0x000fea0003c00000 */
[----:B------:R0:W1:Y:S02]  /*172e0*/  SHFL.IDX P6, R14, R13, R12, R11 ;  /* 0x0000000c0d0e7389 */ /* 0x00006400000c000b */
[----:B01----:R-:W-:Y:S01]  /*172f0*/  ENDCOLLECTIVE ;  /* 0x000000000000791b */ /* 0x003fe20003800000 */
.L_x_1180:
[----:B------:R-:W-:Y:S01]  /*17300*/  IMAD.MOV.U32 R2, RZ, RZ, R14 ;  /* 0x000000ffff027224 */ /* 0x000fe200078e000e */
[----:B------:R-:W-:Y:S06]  /*17310*/  BRA `(.L_x_1181) ;  /* 0xffffffb800987947 */ /* 0x000fec000383ffff */
.L_x_1097:
[----:B0-----:R0:W1:Y:S02]  /*17320*/  SYNCS.PHASECHK.TRANS64.TRYWAIT P0, [R6+URZ+0x38840], R20 ;  /* 0x03884014060075a7 */ /* 0x001064000800017f */
[----:B-1----:R-:W-:Y:S05]  /*17330*/  @!P0 NANOSLEEP.SYNCS 0x989680 ;  /* 0x009896800000895d */ /* 0x002fea0003900000 */
[----:B------:R-:W1:Y:S02]  /*17340*/  @!P0 SYNCS.PHASECHK.TRANS64 P0, [R6+URZ+0x38840], R20 ;  /* 0x03884014060085a7 */ /* 0x000e64000800007f */
[----:B-1----:R-:W-:Y:S05]  /*17350*/  @!P0 BRA `(.L_x_1097) ;  /* 0xfffffffc00f08947 */ /* 0x002fea000383ffff */
[----:B------:R-:W-:Y:S05]  /*17360*/  BRA `(.L_x_1182) ;  /* 0xffffffc0002c7947 */ /* 0x000fea000383ffff */
.L_x_1098:
        /* <DEDUP_REMOVED lines=8> */
.L_x_1184:
[----:B------:R-:W-:Y:S05]  /*173f0*/  BSYNC B1 ;  /* 0x0000000000017941 */ /* 0x000fea0003800000 */
.L_x_1183:
        /* <DEDUP_REMOVED lines=9> */
.L_x_1185:
[----:B------:R-:W-:Y:S02]  /*17490*/  IMAD.MOV.U32 R13, RZ, RZ, R25 ;  /* 0x000000ffff0d7224 */ /* 0x000fe400078e0019 */
[----:B------:R-:W-:Y:S02]  /*174a0*/  IMAD.MOV.U32 R12, RZ, RZ, 0x1 ;  /* 0x00000001ff0c7424 */ /* 0x000fe400078e00ff */
[----:B------:R-:W-:-:S07]  /*174b0*/  IMAD.MOV.U32 R2, RZ, RZ, R14 ;  /* 0x000000ffff027224 */ /* 0x000fce00078e000e */
[----:B------:R-:W-:Y:S05]  /*174c0*/  WARPSYNC.COLLECTIVE R15, `(.L_x_1186) ;  /* 0x000000000f087348 */ /* 0x000fea0003c00000 */
[----:B------:R0:W1:Y:S02]  /*174d0*/  SHFL.IDX P6, R14, R13, R12, R11 ;  /* 0x0000000c0d0e7389 */ /* 0x00006400000c000b */
[----:B01----:R-:W-:Y:S01]  /*174e0*/  ENDCOLLECTIVE ;  /* 0x000000000000791b */ /* 0x003fe20003800000 */
.L_x_1186:
        /* <DEDUP_REMOVED lines=11> */
.L_x_1187:
[----:B------:R-:W-:Y:S02]  /*175a0*/  IMAD.MOV.U32 R13, RZ, RZ, R25 ;  /* 0x000000ffff0d7224 */ /* 0x000fe400078e0019 */
[----:B------:R-:W-:Y:S02]  /*175b0*/  IMAD.MOV.U32 R12, RZ, RZ, 0x2 ;  /* 0x00000002ff0c7424 */ /* 0x000fe400078e00ff */
[----:B------:R-:W-:-:S07]  /*175c0*/  IMAD.MOV.U32 R2, RZ, RZ, R14 ;  /* 0x000000ffff027224 */ /* 0x000fce00078e000e */
[----:B------:R-:W-:Y:S05]  /*175d0*/  WARPSYNC.COLLECTIVE R15, `(.L_x_1188) ;  /* 0x000000000f087348 */ /* 0x000fea0003c00000 */
[----:B------:R0:W1:Y:S02]  /*175e0*/  SHFL.IDX P6, R14, R13, R12, R11 ;  /* 0x0000000c0d0e7389 */ /* 0x00006400000c000b */
[----:B01----:R-:W-:Y:S01]  /*175f0*/  ENDCOLLECTIVE ;  /* 0x000000000000791b */ /* 0x003fe20003800000 */
.L_x_1188:
        /* <DEDUP_REMOVED lines=11> */
.L_x_1189:
[----:B------:R-:W-:Y:S02]  /*176b0*/  IMAD.MOV.U32 R13, RZ, RZ, R25 ;  /* 0x000000ffff0d7224 */ /* 0x000fe400078e0019 */
[----:B------:R-:W-:Y:S02]  /*176c0*/  IMAD.MOV.U32 R12, RZ, RZ, 0x3 ;  /* 0x00000003ff0c7424 */ /* 0x000fe400078e00ff */
[----:B------:R-:W-:-:S07]  /*176d0*/  IMAD.MOV.U32 R2, RZ, RZ, R14 ;  /* 0x000000ffff027224 */ /* 0x000fce00078e000e */
[----:B------:R-:W-:Y:S05]  /*176e0*/  WARPSYNC.COLLECTIVE R15, `(.L_x_1190) ;  /* 0x000000000f087348 */ /* 0x000fea0003c00000 */
[----:B------:R0:W1:Y:S02]  /*176f0*/  SHFL.IDX P6, R14, R13, R12, R11 ;  /* 0x0000000c0d0e7389 */ /* 0x00006400000c000b */
[----:B01----:R-:W-:Y:S01]  /*17700*/  ENDCOLLECTIVE ;  /* 0x000000000000791b */ /* 0x003fe20003800000 */
.L_x_1190:
        /* <DEDUP_REMOVED lines=11> */
.L_x_1191:
[----:B------:R-:W-:Y:S01]  /*177c0*/  IMAD.MOV.U32 R2, RZ, RZ, R14 ;  /* 0x000000ffff027224 */ /* 0x000fe200078e000e */
[----:B------:R-:W-:Y:S06]  /*177d0*/  BRA `(.L_x_1192) ;  /* 0xffffffbc00b47947 */ /* 0x000fec000383ffff */
.L_x_1103:
[----:B---3--:R3:W4:Y:S02]  /*177e0*/  SYNCS.PHASECHK.TRANS64.TRYWAIT P0, [R6+URZ+0x38860], R20 ;  /* 0x03886014060075a7 */ /* 0x008724000800017f */
[----:B----4-:R-:W-:Y:S05]  /*177f0*/  @!P0 NANOSLEEP.SYNCS 0x989680 ;  /* 0x009896800000895d */ /* 0x010fea0003900000 */
[----:B------:R-:W4:Y:S02]  /*17800*/  @!P0 SYNCS.PHASECHK.TRANS64 P0, [R6+URZ+0x38860], R20 ;  /* 0x03886014060085a7 */ /* 0x000f24000800007f */
[----:B----4-:R-:W-:Y:S05]  /*17810*/  @!P0 BRA `(.L_x_1103) ;  /* 0xfffffffc00f08947 */ /* 0x010fea000383ffff */
[----:B------:R-:W-:Y:S05]  /*17820*/  BRA `(.L_x_1193) ;  /* 0xffffffc000047947 */ /* 0x000fea000383ffff */
.L_x_1104:
        /* <DEDUP_REMOVED lines=8> */
.L_x_1195:
[----:B------:R-:W-:Y:S05]  /*178b0*/  BSYNC B1 ;  /* 0x0000000000017941 */ /* 0x000fea0003800000 */
.L_x_1194:
        /* <DEDUP_REMOVED lines=13> */
.L_x_1196:
        /* <DEDUP_REMOVED lines=17> */
.L_x_1197:
        /* <DEDUP_REMOVED lines=16> */
.L_x_1198:
        /* <DEDUP_REMOVED lines=19> */
.L_x_1199:
        /* <DEDUP_REMOVED lines=14> */
.L_x_1200:
        /* <DEDUP_REMOVED lines=16> */
.L_x_1201:
        /* <DEDUP_REMOVED lines=14> */
.L_x_1202:
[----:B------:R-:W-:Y:S05]  /*17f90*/  BRA `(.L_x_1203) ;  /* 0xffffffbc00687947 */ /* 0x000fea000383ffff */
.L_x_1112:
        /* <DEDUP_REMOVED lines=8> */
.L_x_1205:
[----:B------:R-:W-:Y:S05]  /*18020*/  BSYNC B0 ;  /* 0x0000000000007941 */ /* 0x000fea0003800000 */
.L_x_1204:
        /* <DEDUP_REMOVED lines=9> */
.L_x_1206:
        /* <DEDUP_REMOVED lines=24> */
.L_x_1207:
[----:B------:R-:W-:Y:S01]  /*18240*/  IMAD.MOV.U32 R12, RZ, RZ, 0x2 ;  /* 0x00000002ff0c7424 */ /* 0x000fe200078e00ff */
[----:B------:R-:W-:-:S05]  /*18250*/  SEL R14, R14, RZ, P1 ;  /* 0x000000ff0e0e7207 */ /* 0x000fca0000800000 */
[----:B------:R-:W-:-:S04]  /*18260*/  IMAD.IADD R5, R13, 0x1, R14 ;  /* 0x000000010d057824 */ /* 0x000fc800078e020e */
[----:B------:R-:W-:-:S07]  /*18270*/  IMAD.MOV.U32 R13, RZ, RZ, R5 ;  /* 0x000000ffff0d7224 */ /* 0x000fce00078e0005 */
[----:B------:R-:W-:Y:S05]  /*18280*/  WARPSYNC.COLLECTIVE R15, `(.L_x_1208) ;  /* 0x000000000f087348 */ /* 0x000fea0003c00000 */
[----:B------:R0:W1:Y:S02]  /*18290*/  SHFL.UP P6, R14, R13, R12, R11 ;  /* 0x0400000c0d0e7389 */ /* 0x00006400000c000b */
[----:B01----:R-:W-:Y:S01]  /*182a0*/  ENDCOLLECTIVE ;  /* 0x000000000000791b */ /* 0x003fe20003800000 */
.L_x_1208:
[----:B------:R-:W-:Y:S01]  /*182b0*/  IMAD.MOV.U32 R12, RZ, RZ, 0x4 ;  /* 0x00000004ff0c7424 */ /* 0x000fe200078e00ff */
[----:B------:R-:W-:-:S05]  /*182c0*/  SEL R2, R14, RZ, P2 ;  /* 0x000000ff0e027207 */ /* 0x000fca0001000000 */
[----:B------:R-:W-:-:S04]  /*182d0*/  IMAD.IADD R2, R5, 0x1, R2 ;  /* 0x0000000105027824 */ /* 0x000fc800078e0202 */
[----:B------:R-:W-:-:S07]  /*182e0*/  IMAD.MOV.U32 R13, RZ, RZ, R2 ;  /* 0x000000ffff0d7224 */ /* 0x000fce00078e0002 */
[----:B------:R-:W-:Y:S05]  /*182f0*/  WARPSYNC.COLLECTIVE R15, `(.L_x_1209) ;  /* 0x000000000f087348 */ /* 0x000fea0003c00000 */
[----:B------:R0:W1:Y:S02]  /*18300*/  SHFL.UP P6, R14, R13, R12, R11 ;  /* 0x0400000c0d0e7389 */ /* 0x00006400000c000b */
[----:B01----:R-:W-:Y:S01]  /*18310*/  ENDCOLLECTIVE ;  /* 0x000000000000791b */ /* 0x003fe20003800000 */
.L_x_1209:
[----:B------:R-:W-:Y:S01]  /*18320*/  IMAD.MOV.U32 R12, RZ, RZ, 0x8 ;  /* 0x00000008ff0c7424 */ /* 0x000fe200078e00ff */
[----:B------:R-:W-:-:S05]  /*18330*/  SEL R3, R14, RZ, P3 ;  /* 0x000000ff0e037207 */ /* 0x000fca0001800000 */
[----:B------:R-:W-:-:S04]  /*18340*/  IMAD.IADD R3, R2, 0x1, R3 ;  /* 0x0000000102037824 */ /* 0x000fc800078e0203 */
[----:B------:R-:W-:-:S07]  /*18350*/  IMAD.MOV.U32 R13, RZ, RZ, R3 ;  /* 0x000000ffff0d7224 */ /* 0x000fce00078e0003 */
[----:B------:R-:W-:Y:S05]  /*18360*/  WARPSYNC.COLLECTIVE R15, `(.L_x_1210) ;  /* 0x000000000f087348 */ /* 0x000fea0003c00000 */
[----:B------:R0:W1:Y:S02]  /*18370*/  SHFL.UP P6, R14, R13, R12, R11 ;  /* 0x0400000c0d0e7389 */ /* 0x00006400000c000b */
[----:B01----:R-:W-:Y:S01]  /*18380*/  ENDCOLLECTIVE ;  /* 0x000000000000791b */ /* 0x003fe20003800000 */
.L_x_1210:
[----:B------:R-:W-:Y:S01]  /*18390*/  IMAD.MOV.U32 R12, RZ, RZ, 0x10 ;  /* 0x00000010ff0c7424 */ /* 0x000fe200078e00ff */
[----:B------:R-:W-:-:S05]  /*183a0*/  SEL R14, R14, RZ, P4 ;  /* 0x000000ff0e0e7207 */ /* 0x000fca0002000000 */
[----:B------:R-:W-:-:S04]  /*183b0*/  IMAD.IADD R5, R3, 0x1, R14 ;  /* 0x0000000103057824 */ /* 0x000fc800078e020e */
[----:B------:R-:W-:-:S07]  /*183c0*/  IMAD.MOV.U32 R13, RZ, RZ, R5 ;  /* 0x000000ffff0d7224 */ /* 0x000fce00078e0005 */
[----:B------:R-:W-:Y:S05]  /*183d0*/  WARPSYNC.COLLECTIVE R15, `(.L_x_1211) ;  /* 0x000000000f087348 */ /* 0x000fea0003c00000 */
[----:B------:R0:W1:Y:S02]  /*183e0*/  SHFL.UP P6, R14, R13, R12, R11 ;  /* 0x0400000c0d0e7389 */ /* 0x00006400000c000b */
[----:B01----:R-:W-:Y:S01]  /*183f0*/  ENDCOLLECTIVE ;  /* 0x000000000000791b */ /* 0x003fe20003800000 */
.L_x_1211:
        /* <DEDUP_REMOVED lines=8> */
.L_x_1212:
[----:B------:R-:W-:Y:S05]  /*18480*/  BRA `(.L_x_1213) ;  /* 0xffffffc000007947 */ /* 0x000fea000383ffff */
.L_x_1115:
[----:B------:R-:W-:Y:S01]  /*18490*/  BSSY B0, `(.L_x_1214) ;  /* 0x0000007000007945 */ /* 0x000fe20003800000 */
[----:B------:R-:W-:Y:S02]  /*184a0*/  IMAD.MOV.U32 R12, RZ, RZ, 0x1 ;  /* 0x00000001ff0c7424 */ /* 0x000fe400078e00ff */
[----:B------:R-:W-:Y:S02]  /*184b0*/  IMAD.MOV.U32 R11, RZ, RZ, RZ ;  /* 0x000000ffff0b7224 */ /* 0x000fe400078e00ff */
[----:B------:R-:W-:-:S07]  /*184c0*/  IMAD.MOV.U32 R15, RZ, RZ, -0x1 ;  /* 0xffffffffff0f7424 */ /* 0x000fce00078e00ff */
[----:B------:R-:W-:Y:S05]  /*184d0*/  WARPSYNC.COLLECTIVE R15, `(.L_x_1215) ;  /* 0x000000000f087348 */ /* 0x000fea0003c00000 */
[----:B------:R0:W1:Y:S02]  /*184e0*/  SHFL.UP P6, R14, R13, R12, R11 ;  /* 0x0400000c0d0e7389 */ /* 0x00006400000c000b */
[----:B01----:R-:W-:Y:S01]  /*184f0*/  ENDCOLLECTIVE ;  /* 0x000000000000791b */ /* 0x003fe20003800000 */
.L_x_1215:
[----:B------:R-:W-:Y:S05]  /*18500*/  BSYNC B0 ;  /* 0x0000000000007941 */ /* 0x000fea0003800000 */
.L_x_1214:
        /* <DEDUP_REMOVED lines=8> */
.L_x_1216:
[----:B------:R-:W-:Y:S01]  /*18590*/  IMAD.MOV.U32 R12, RZ, RZ, 0x4 ;  /* 0x00000004ff0c7424 */ /* 0x000fe200078e00ff */
[----:B------:R-:W-:-:S05]  /*185a0*/  SEL R2, R14, RZ, P2 ;  /* 0x000000ff0e027207 */ /* 0x000fca0001000000 */
[----:B------:R-:W-:-:S04]  /*185b0*/  IMAD.IADD R2, R13, 0x1, R2 ;  /* 0x000000010d027824 */ /* 0x000fc800078e0202 */
[----:B------:R-:W-:-:S07]  /*185c0*/  IMAD.MOV.U32 R13, RZ, RZ, R2 ;  /* 0x000000ffff0d7224 */ /* 0x000fce00078e0002 */
[----:B------:R-:W-:Y:S05]  /*185d0*/  WARPSYNC.COLLECTIVE R15, `(.L_x_1217) ;  /* 0x000000000f087348 */ /* 0x000fea0003c00000 */
[----:B------:R0:W1:Y:S02]  /*185e0*/  SHFL.UP P6, R14, R13, R12, R11 ;  /* 0x0400000c0d0e7389 */ /* 0x00006400000c000b */
[----:B01----:R-:W-:Y:S01]  /*185f0*/  ENDCOLLECTIVE ;  /* 0x000000000000791b */ /* 0x003fe20003800000 */
.L_x_1217:
[----:B------:R-:W-:Y:S01]  /*18600*/  IMAD.MOV.U32 R12, RZ, RZ, 0x8 ;  /* 0x00000008ff0c7424 */ /* 0x000fe200078e00ff */
[----:B------:R-:W-:-:S05]  /*18610*/  SEL R3, R14, RZ, P3 ;  /* 0x000000ff0e037207 */ /* 0x000fca0001800000 */
[----:B------:R-:W-:-:S04]  /*18620*/  IMAD.IADD R3, R2, 0x1, R3 ;  /* 0x0000000102037824 */ /* 0x000fc800078e0203 */
[----:B------:R-:W-:-:S07]  /*18630*/  IMAD.MOV.U32 R13, RZ, RZ, R3 ;  /* 0x000000ffff0d7224 */ /* 0x000fce00078e0003 */
[----:B------:R-:W-:Y:S05]  /*18640*/  WARPSYNC.COLLECTIVE R15, `(.L_x_1218) ;  /* 0x000000000f087348 */ /* 0x000fea0003c00000 */
[----:B------:R0:W1:Y:S02]  /*18650*/  SHFL.UP P6, R14, R13, R12, R11 ;  /* 0x0400000c0d0e7389 */ /* 0x00006400000c000b */
[----:B01----:R-:W-:Y:S01]  /*18660*/  ENDCOLLECTIVE ;  /* 0x000000000000791b */ /* 0x003fe20003800000 */
.L_x_1218:
[----:B------:R-:W-:Y:S01]  /*18670*/  IMAD.MOV.U32 R12, RZ, RZ, 0x10 ;  /* 0x00000010ff0c7424 */ /* 0x000fe200078e00ff */
[----:B------:R-:W-:-:S05]  /*18680*/  SEL R14, R14, RZ, P4 ;  /* 0x000000ff0e0e7207 */ /* 0x000fca0002000000 */
[----:B------:R-:W-:-:S04]  /*18690*/  IMAD.IADD R5, R3, 0x1, R14 ;  /* 0x0000000103057824 */ /* 0x000fc800078e020e */
[----:B------:R-:W-:-:S07]  /*186a0*/  IMAD.MOV.U32 R13, RZ, RZ, R5 ;  /* 0x000000ffff0d7224 */ /* 0x000fce00078e0005 */
[----:B------:R-:W-:Y:S05]  /*186b0*/  WARPSYNC.COLLECTIVE R15, `(.L_x_1219) ;  /* 0x000000000f087348 */ /* 0x000fea0003c00000 */
[----:B------:R0:W1:Y:S02]  /*186c0*/  SHFL.UP P6, R14, R13, R12, R11 ;  /* 0x0400000c0d0e7389 */ /* 0x00006400000c000b */
[----:B01----:R-:W-:Y:S01]  /*186d0*/  ENDCOLLECTIVE ;  /* 0x000000000000791b */ /* 0x003fe20003800000 */
.L_x_1219:
        /* <DEDUP_REMOVED lines=8> */
.L_x_1220:
[----:B------:R-:W-:Y:S05]  /*18760*/  BRA `(.L_x_1221) ;  /* 0xffffffbc00ec7947 */ /* 0x000fea000383ffff */
.L_x_1117:
[----:B------:R-:W-:Y:S01]  /*18770*/  BSSY B0, `(.L_x_1222) ;  /* 0x0000006000007945 */ /* 0x000fe20003800000 */
[----:B------:R-:W-:Y:S01]  /*18780*/  PLOP3.LUT P6, PT, P6, PT, PT, 0x8, 0x0 ;  /* 0x000000000000781c */ /* 0x000fe200037ce170 */
[----:B------:R-:W-:-:S12]  /*18790*/  IMAD.MOV.U32 R15, RZ, RZ, -0x1 ;  /* 0xffffffffff0f7424 */ /* 0x000fd800078e00ff */
[----:B0-----:R-:W-:Y:S05]  /*187a0*/  WARPSYNC.COLLECTIVE R15, `(.L_x_1223) ;  /* 0x000000000f087348 */ /* 0x001fea0003c00000 */
[----:B------:R-:W-:Y:S01]  /*187b0*/  VOTE.ANY R14, PT, P6 ;  /* 0x00000000000e7806 */ /* 0x000fe200030e0100 */
[----:B0-----:R-:W-:Y:S06]  /*187c0*/  ENDCOLLECTIVE ;  /* 0x000000000000791b */ /* 0x001fec0003800000 */
.L_x_1223:
[----:B------:R-:W-:Y:S05]  /*187d0*/  BSYNC B0 ;  /* 0x0000000000007941 */ /* 0x000fea0003800000 */
.L_x_1222:
        /* <DEDUP_REMOVED lines=9> */
.L_x_1224:
[----:B------:R-:W-:Y:S02]  /*18870*/  IMAD.MOV.U32 R13, RZ, RZ, R4 ;  /* 0x000000ffff0d7224 */ /* 0x000fe400078e0004 */
[----:B------:R-:W-:-:S07]  /*18880*/  IMAD.MOV.U32 R7, RZ, RZ, R14 ;  /* 0x000000ffff077224 */ /* 0x000fce00078e000e */
[----:B------:R-:W-:Y:S05]  /*18890*/  WARPSYNC.COLLECTIVE R15, `(.L_x_1225) ;  /* 0x000000000f087348 */ /* 0x000fea0003c00000 */
[----:B------:R0:W1:Y:S02]  /*188a0*/  SHFL.IDX P6, R14, R13, R12, R11 ;  /* 0x0000000c0d0e7389 */ /* 0x00006400000c000b */
[----:B01----:R-:W-:Y:S01]  /*188b0*/  ENDCOLLECTIVE ;  /* 0x000000000000791b */ /* 0x003fe20003800000 */
.L_x_1225:
[----:B------:R-:W-:Y:S01]  /*188c0*/  IMAD.MOV.U32 R4, RZ, RZ, R14 ;  /* 0x000000ffff047224 */ /* 0x000fe200078e000e */
[----:B------:R-:W-:Y:S06]  /*188d0*/  BRA `(.L_x_1226) ;  /* 0xffffffbc00cc7947 */ /* 0x000fec000383ffff */
.L_x_1119:
[----:B------:R-:W-:Y:S01]  /*188e0*/  BSSY B0, `(.L_x_1227) ;  /* 0x0000007000007945 */ /* 0x000fe20003800000 */
[----:B------:R-:W-:Y:S02]  /*188f0*/  IMAD.MOV.U32 R13, RZ, RZ, R3 ;  /* 0x000000ffff0d7224 */ /* 0x000fe400078e0003 */
[----:B------:R-:W-:Y:S02]  /*18900*/  IMAD.MOV.U32 R11, RZ, RZ, 0x1f ;  /* 0x0000001fff0b7424 */ /* 0x000fe400078e00ff */
[----:B------:R-:W-:-:S07]  /*18910*/  IMAD.MOV.U32 R15, RZ, RZ, -0x1 ;  /* 0xffffffffff0f7424 */ /* 0x000fce00078e00ff */
[----:B0123--:R-:W-:Y:S05]  /*18920*/  WARPSYNC.COLLECTIVE R15, `(.L_x_1228) ;  /* 0x000000000f087348 */ /* 0x00ffea0003c00000 */
[----:B------:R4:W0:Y:S02]  /*18930*/  SHFL.IDX P6, R14, R13, R12, R11 ;  /* 0x0000000c0d0e7389 */ /* 0x00082400000c000b */
[----:B01234-:R-:W-:Y:S01]  /*18940*/  ENDCOLLECTIVE ;  /* 0x000000000000791b */ /* 0x01ffe20003800000 */
.L_x_1228:
[----:B------:R-:W-:Y:S05]  /*18950*/  BSYNC B0 ;  /* 0x0000000000007941 */ /* 0x000fea0003800000 */
.L_x_1227:
[----:B------:R-:W-:Y:S01]  /*18960*/  IMAD.MOV.U32 R24, RZ, RZ, R14 ;  /* 0x000000ffff187224 */ /* 0x000fe200078e000e */
[----:B------:R-:W-:Y:S06]  /*18970*/  BRA `(.L_x_1118) ;  /* 0xffffffbc00bc7947 */ /* 0x000fec000383ffff */
.L_x_1123:
[----:B0-----:R0:W1:Y:S02]  /*18980*/  SYNCS.PHASECHK.TRANS64.TRYWAIT P0, [R5+URZ+0x38820], R0 ;  /* 0x03882000050075a7 */ /* 0x001064000800017f */
[----:B-1----:R-:W-:Y:S05]  /*18990*/  @!P0 NANOSLEEP.SYNCS 0x989680 ;  /* 0x009896800000895d */ /* 0x002fea0003900000 */
[----:B------:R-:W1:Y:S02]  /*189a0*/  @!P0 SYNCS.PHASECHK.TRANS64 P0, [R5+URZ+0x38820], R0 ;  /* 0x03882000050085a7 */ /* 0x000e64000800007f */
[----:B-1----:R-:W-:Y:S05]  /*189b0*/  @!P0 BRA `(.L_x_1123) ;  /* 0xfffffffc00f08947 */ /* 0x002fea000383ffff */
[----:B------:R-:W-:Y:S05]  /*189c0*/  BRA `(.L_x_1229) ;  /* 0xffffffc400147947 */ /* 0x000fea000383ffff */
.L_x_1124:
        /* <DEDUP_REMOVED lines=11> */
.L_x_1231:
[----:B------:R-:W-:Y:S05]  /*18a80*/  BSYNC B0 ;  /* 0x0000000000007941 */ /* 0x000fea0003800000 */
.L_x_1230:
[----:B------:R-:W-:Y:S05]  /*18a90*/  BRA `(.L_x_1232) ;  /* 0xffffffc000fc7947 */ /* 0x000fea000383ffff */
.L_x_1127:
[----:B------:R-:W-:Y:S01]  /*18aa0*/  BSSY B1, `(.L_x_1233) ;  /* 0x0000006000017945 */ /* 0x000fe20003800000 */
[----:B------:R-:W-:-:S07]  /*18ab0*/  IMAD.MOV.U32 R15, RZ, RZ, -0x1 ;  /* 0xffffffffff0f7424 */ /* 0x000fce00078e00ff */
[----:B0-234-:R-:W-:Y:S05]  /*18ac0*/  WARPSYNC.COLLECTIVE R15, `(.L_x_1234) ;  /* 0x000000000f0c7348 */ /* 0x01dfea0003c00000 */
[----:B------:R-:W-:Y:S02]  /*18ad0*/  ELECT P6, UR62, PT ;  /* 0x00000000003e782f */ /* 0x000fe400038c0000 */
[----:B------:R-:W-:Y:S01]  /*18ae0*/  MOV R14, UR62 ;  /* 0x0000003e000e7c02 */ /* 0x000fe20008000f00 */
[----:B0-234-:R-:W-:Y:S10]  /*18af0*/  ENDCOLLECTIVE ;  /* 0x000000000000791b */ /* 0x01dff40003800000 */
.L_x_1234:
[----:B------:R-:W-:Y:S05]  /*18b00*/  BSYNC B1 ;  /* 0x0000000000017941 */ /* 0x000fea0003800000 */
.L_x_1233:
[----:B------:R-:W-:Y:S05]  /*18b10*/  BRA `(.L_x_1235) ;  /* 0xffffffc000f47947 */ /* 0x000fea000383ffff */
.L_x_1129:
[----:B0-----:R0:W1:Y:S02]  /*18b20*/  SYNCS.PHASECHK.TRANS64.TRYWAIT P1, [R3+URZ+0x38840], R2 ;  /* 0x03884002030075a7 */ /* 0x001064000802017f */
[----:B-1----:R-:W-:Y:S05]  /*18b30*/  @!P1 NANOSLEEP.SYNCS 0x989680 ;  /* 0x009896800000995d */ /* 0x002fea0003900000 */
[----:B------:R-:W1:Y:S02]  /*18b40*/  @!P1 SYNCS.PHASECHK.TRANS64 P1, [R3+URZ+0x38840], R2 ;  /* 0x03884002030095a7 */ /* 0x000e64000802007f */
[----:B-1----:R-:W-:Y:S05]  /*18b50*/  @!P1 BRA `(.L_x_1129) ;  /* 0xfffffffc00f09947 */ /* 0x002fea000383ffff */
[----:B------:R-:W-:Y:S05]  /*18b60*/  BRA `(.L_x_1236) ;  /* 0xffffffc400147947 */ /* 0x000fea000383ffff */
.L_x_1131:
[----:B-1----:R1:W0:Y:S02]  /*18b70*/  SYNCS.PHASECHK.TRANS64.TRYWAIT P1, [R5+URZ+0x38840], R0 ;  /* 0x03884000050075a7 */ /* 0x002224000802017f */
[----:B0-----:R-:W-:Y:S05]  /*18b80*/  @!P1 NANOSLEEP.SYNCS 0x989680 ;  /* 0x009896800000995d */ /* 0x001fea0003900000 */
[----:B------:R-:W0:Y:S02]  /*18b90*/  @!P1 SYNCS.PHASECHK.TRANS64 P1, [R5+URZ+0x38840], R0 ;  /* 0x03884000050095a7 */ /* 0x000e24000802007f */
[----:B0-----:R-:W-:Y:S05]  /*18ba0*/  @!P1 BRA `(.L_x_1131) ;  /* 0xfffffffc00f09947 */ /* 0x001fea000383ffff */
[----:B------:R-:W-:Y:S05]  /*18bb0*/  BRA `(.L_x_1237) ;  /* 0xffffffc400207947 */ /* 0x000fea000383ffff */
.L_x_1133:
[----:B------:R0:W0:Y:S02]  /*18bc0*/  SYNCS.PHASECHK.TRANS64.TRYWAIT P1, [R3+URZ+0x38860], R2 ;  /* 0x03886002030075a7 */ /* 0x000024000802017f */
[----:B0-----:R-:W-:Y:S05]  /*18bd0*/  @!P1 NANOSLEEP.SYNCS 0x989680 ;  /* 0x009896800000995d */ /* 0x001fea0003900000 */
[----:B------:R-:W0:Y:S02]  /*18be0*/  @!P1 SYNCS.PHASECHK.TRANS64 P1, [R3+URZ+0x38860], R2 ;  /* 0x03886002030095a7 */ /* 0x000e24000802007f */
[----:B0-----:R-:W-:Y:S05]  /*18bf0*/  @!P1 BRA `(.L_x_1133) ;  /* 0xfffffffc00f09947 */ /* 0x001fea000383ffff */
[----:B------:R-:W-:Y:S05]  /*18c00*/  BRA `(.L_x_1238) ;  /* 0xffffffc4001c7947 */ /* 0x000fea000383ffff */
.L_x_1239:
        /* <DEDUP_REMOVED lines=15> */
.L_x_5830:


//--------------------- .text._ZN7cutlass13device_kernelIN5flash11enable_sm90INS1_16FlashAttnFwdSm90INS1_25CollectiveMainloopFwdSm90ILi2EN4cute5tupleIJNS5_1CILi1EEES8_S8_EEENS6_IJNS7_ILi64EEESA_SA_EEELi512ENS_6half_tEfNS_4arch4Sm90ELb0ELb0ELb1ELb1ELb1ELb1ELb1ELb0ELb0ELb1ELb1ELb0EEENS1_21CollectiveEpilogueFwdINS6_IJSA_NS7_ILi512EEESA_EEES9_SC_SE_Li256ELb1ELb1ELb1ELb0EEENS1_36VarlenDynamicPersistentTileSchedulerILi64ELi64ELi256ELi128ELb1ELb1ELb1ELb0ELb1ELb1EEEEEEEEEvNT_6ParamsE --------------------------
	.section	.text._ZN7cutlass13device_kernelIN5flash11enable_sm90INS1_16FlashAttnFwdSm90INS1_25CollectiveMainloopFwdSm90ILi2EN4cute5tupleIJNS5_1CILi1EEES8_S8_EEENS6_IJNS7_ILi64EEESA_SA_EEELi512ENS_6half_tEfNS_4arch4Sm90ELb0ELb0ELb1ELb1ELb1ELb1ELb1ELb0ELb0ELb1ELb1ELb0EEENS1_21CollectiveEpilogueFwdINS6_IJSA_NS7_ILi512EEESA_EEES9_SC_SE_Li256ELb1ELb1ELb1ELb0EEENS1_36VarlenDynamicPersistentTileSchedulerILi64ELi64ELi256ELi128ELb1ELb1ELb1ELb0ELb1ELb1EEEEEEEEEvNT_6ParamsE,"ax",@progbits
	.align	128
.text._ZN7cutlass13device_kernelIN5flash11enable_sm90INS1_16FlashAttnFwdSm90INS1_25CollectiveMainloopFwdSm90ILi2EN4cute5tupleIJNS5_1CILi1EEES8_S8_EEENS6_IJNS7_ILi64EEESA_SA_EEELi512ENS_6half_tEfNS_4arch4Sm90ELb0ELb0ELb1ELb1ELb1ELb1ELb1ELb0ELb0ELb1ELb1ELb0EEENS1_21CollectiveEpilogueFwdINS6_IJSA_NS7_ILi512EEESA_EEES9_SC_SE_Li256ELb1ELb1ELb1ELb0EEENS1_36VarlenDynamicPersistentTileSchedulerILi64ELi64ELi256ELi128ELb1ELb1ELb1ELb0ELb1ELb1EEEEEEEEEvNT_6ParamsE:
        .type           _ZN7cutlass13device_kernelIN5flash11enable_sm90INS1_16FlashAttnFwdSm90INS1_25CollectiveMainloopFwdSm90ILi2EN4cute5tupleIJNS5_1CILi1EEES8_S8_EEENS6_IJNS7_ILi64EEESA_SA_EEELi512ENS_6half_tEfNS_4arch4Sm90ELb0ELb0ELb1ELb1ELb1ELb1ELb1ELb0ELb0ELb1ELb1ELb0EEENS1_21CollectiveEpilogueFwdINS6_IJSA_NS7_ILi512EEESA_EEES9_SC_SE_Li256ELb1ELb1ELb1ELb0EEENS1_36VarlenDynamicPersistentTileSchedulerILi64ELi64ELi256ELi128ELb1ELb1ELb1ELb0ELb1ELb1EEEEEEEEEvNT_6ParamsE,@function
        .size           _ZN7cutlass13device_kernelIN5flash11enable_sm90INS1_16FlashAttnFwdSm90INS1_25CollectiveMainloopFwdSm90ILi2EN4cute5tupleIJNS5_1CILi1EEES8_S8_EEENS6_IJNS7_ILi64EEESA_SA_EEELi512ENS_6half_tEfNS_4arch4Sm90ELb0ELb0ELb1ELb1ELb1ELb1ELb1ELb0ELb0ELb1ELb1ELb0EEENS1_21CollectiveEpilogueFwdINS6_IJSA_NS7_ILi512EEESA_EEES9_SC_SE_Li256ELb1ELb1ELb1ELb0EEENS1_36VarlenDynamicPersistentTileSchedulerILi64ELi64ELi256ELi128ELb1ELb1ELb1ELb0ELb1ELb1EEEEEEEEEvNT_6ParamsE,(.L_x_5831 - _ZN7cutlass13device_kernelIN5flash11enable_sm90INS1_16FlashAttnFwdSm90INS1_25CollectiveMainloopFwdSm90ILi2EN4cute5tupleIJNS5_1CILi1EEES8_S8_EEENS6_IJNS7_ILi64EEESA_SA_EEELi512ENS_6half_tEfNS_4arch4Sm90ELb0ELb0ELb1ELb1ELb1ELb1ELb1ELb0ELb0ELb1ELb1ELb0EEENS1_21CollectiveEpilogueFwdINS6_IJSA_NS7_ILi512EEESA_EEES9_SC_SE_Li256ELb1ELb1ELb1ELb0EEENS1_36VarlenDynamicPersistentTileSchedulerILi64ELi64ELi256ELi128ELb1ELb1ELb1ELb0ELb1ELb1EEEEEEEEEvNT_6ParamsE)
        .other          _ZN7cutlass13device_kernelIN5flash11enable_sm90INS1_16FlashAttnFwdSm90INS1_25CollectiveMainloopFwdSm90ILi2EN4cute5tupleIJNS5_1CILi1EEES8_S8_EEENS6_IJNS7_ILi64EEESA_SA_EEELi512ENS_6half_tEfNS_4arch4Sm90ELb0ELb0ELb1ELb1ELb1ELb1ELb1ELb0ELb0ELb1ELb1ELb0EEENS1_21CollectiveEpilogueFwdINS6_IJSA_NS7_ILi512EEESA_EEES9_SC_SE_Li256ELb1ELb1ELb1ELb0EEENS1_36VarlenDynamicPersistentTileSchedulerILi64ELi64ELi256ELi128ELb1ELb1ELb1ELb0ELb1ELb1EEEEEEEEEvNT_6ParamsE,@"STO_CUDA_ENTRY STV_DEFAULT"
_ZN7cutlass13device_kernelIN5flash11enable_sm90INS1_16FlashAttnFwdSm90INS1_25CollectiveMainloopFwdSm90ILi2EN4cute5tupleIJNS5_1CILi1EEES8_S8_EEENS6_IJNS7_ILi64EEESA_SA_EEELi512ENS_6half_tEfNS_4arch4Sm90ELb0ELb0ELb1ELb1ELb1ELb1ELb1ELb0ELb0ELb1ELb1ELb0EEENS1_21CollectiveEpilogueFwdINS6_IJSA_NS7_ILi512EEESA_EEES9_SC_SE_Li256ELb1ELb1ELb1ELb0EEENS1_36VarlenDynamicPersistentTileSchedulerILi64ELi64ELi256ELi128ELb1ELb1ELb1ELb0ELb1ELb1EEEEEEEEEvNT_6ParamsE:
[----:B------:R-:W0:Y:S02]  /*0000*/  LDC R1, c[0x0][0x28] ;  /* 0x00000a00ff017b82 */ /* 0x000e240000000800 */
[----:B0-----:R-:W-:Y:S01]  /*0010*/  VIADD R1, R1, 0xffffff90 ;  /* 0xffffff9001017836 */ /* 0x001fe20000000000 */
[----:B------:R-:W0:Y:S01]  /*0020*/  S2R R0, SR_TID.X ;  /* 0x0000000000007919 */ /* 0x000e220000002100 */
[----:B------:R-:W-:Y:S01]  /*0030*/  ELECT P0, URZ, PT ;  /* 0x00000000003f782f */ /* 0x000fe20003800000 */
[----:B------:R-:W-:Y:S01]  /*0040*/  BSSY B0, `(.L_x_1240) ;  /* 0x000000e000007945 */ /* 0x000fe20003800000 */
[--C-:B0-----:R-:W-:Y:S02]  /*0050*/  SHF.R.U32.HI R2, RZ, 0x5, R0.reuse ;  /* 0x00000005ff027819 */ /* 0x101fe40000011600 */
[----:B------:R-:W-:-:S03]  /*0060*/  SHF.R.U32.HI R4, RZ, 0x7, R0 ;  /* 0x00000007ff047819 */ /* 0x000fc60000011600 */
[----:B------:R-:W0:Y:S02]  /*0070*/  SHFL.IDX PT, R3, R2, RZ, 0x1f ;  /* 0x00001fff02037589 */ /* 0x000e2400000e0000 */
[----:B0-----:R-:W-:-:S13]  /*0080*/  ISETP.EQ.AND P0, PT, R3, RZ, P0 ;  /* 0x000000ff0300720c */ /* 0x001fda0000702270 */
        /* <DEDUP_REMOVED lines=9> */
.L_x_1241:
[----:B------:R-:W-:Y:S05]  /*0120*/  BSYNC B0 ;  /* 0x0000000000007941 */ /* 0x000fea0003800000 */
.L_x_1240:
        /* <DEDUP_REMOVED lines=21> */
[----:B0-----:R0:W1:Y:S01]  /*0280*/  @UP1 SYNCS.EXCH.64 URZ, [UR8+0x38800], UR4 ;  /* 0x03880004083f15b2 */ /* 0x0010620008000100 */
[----:B------:R0:W2:Y:S04]  /*0290*/  @UP2 SYNCS.EXCH.64 URZ, [UR8+0x38810], UR4 ;  /* 0x03881004083f25b2 */ /* 0x0000a80008000100 */
[----:B------:R0:W3:Y:S01]  /*02a0*/  @UP3 SYNCS.EXCH.64 URZ, [UR8+0x38820], UR6 ;  /* 0x03882006083f35b2 */ /* 0x0000e20008000100 */
        /* <DEDUP_REMOVED lines=14> */
[----:B----4-:R-:W-:Y:S01]  /*0390*/  NOP ;  /* 0x0000000000007918 */ /* 0x010fe20000000000 */
.L_x_1242:
[----:B------:R-:W4:Y:S01]  /*03a0*/  SHFL.IDX PT, R3, R2, RZ, 0x1f ;  /* 0x00001fff02037589 */ /* 0x000f2200000e0000 */
[----:B------:R-:W-:Y:S01]  /*03b0*/  NOP ;  /* 0x0000000000007918 */ /* 0x000fe20000000000 */
[----:B----4-:R-:W-:-:S13]  /*03c0*/  ISETP.NE.AND P0, PT, R3, RZ, PT ;  /* 0x000000ff0300720c */ /* 0x010fda0003f05270 */
        /* <DEDUP_REMOVED lines=18> */
[----:B----4-:R-:W-:Y:S01]  /*04f0*/  NOP ;  /* 0x0000000000007918 */ /* 0x010fe20000000000 */
.L_x_1243:
[----:B------:R-:W4:Y:S01]  /*0500*/  SHFL.IDX PT, R3, R2, RZ, 0x1f ;  /* 0x00001fff02037589 */ /* 0x000f2200000e0000 */
[----:B------:R-:W-:Y:S01]  /*0510*/  NOP ;  /* 0x0000000000007918 */ /* 0x000fe20000000000 */
[----:B----4-:R-:W-:-:S13]  /*0520*/  ISETP.NE.AND P0, PT, R3, RZ, PT ;  /* 0x000000ff0300720c */ /* 0x010fda0003f05270 */
        /* <DEDUP_REMOVED lines=15> */
.L_x_1244:
        /* <DEDUP_REMOVED lines=22> */
.L_x_1245:
        /* <DEDUP_REMOVED lines=22> */
.L_x_1246:
[----:B------:R-:W-:Y:S01]  /*08e0*/  PLOP3.LUT P0, PT, PT, PT, UP0, 0x80, 0x0 ;  /* 0x000000000000781c */ /* 0x000fe20003f0f008 */
[----:B------:R-:W-:Y:S01]  /*08f0*/  UMOV UR36, 0x1 ;  /* 0x0000000100247882 */ /* 0x000fe20000000000 */
[----:B------:R-:W-:Y:S01]  /*0900*/  NOP ;  /* 0x0000000000007918 */ /* 0x000fe20000000000 */
[----:B------:R-:W-:Y:S01]  /*0910*/  USEL UR36, UR36, 0x2, !UP0 ;  /* 0x0000000224247887 */ /* 0x000fe2000c000000 */
[----:B------:R-:W-:Y:S01]  /*0920*/  BSSY B9, `(.L_x_1247) ;  /* 0x0001e14000097945 */ /* 0x000fe20003800000 */
[----:B------:R-:W-:Y:S01]  /*0930*/  ULDC.64 UR42, c[0x0][0x208] ;  /* 0x00008200002a7ab9 */ /* 0x000fe20000000a00 */
[----:B0123--:R-:W-:Y:S07]  /*0940*/  BAR.SYNC.DEFER_BLOCKING 0x0 ;  /* 0x0000000000007b1d */ /* 0x00ffee0000010000 */
[----:B------:R-:W-:Y:S05]  /*0950*/  @!P0 BRA `(.L_x_1248) ;  /* 0x0000015800408947 */ /* 0x000fea0003800000 */
.L_x_1249:
[----:B------:R-:W-:-:S08]  /*0960*/  NOP ;  /* 0x0000000000007918 */ /* 0x000fd00000000000 */
[----:B------:R-:W0:Y:S02]  /*0970*/  USETMAXREG.TRY_ALLOC.CTAPOOL UP0, 0xe8 ;  /* 0x000000e8000079c8 */ /* 0x000e240008000600 */
[----:B0-----:R-:W-:-:S13]  /*0980*/  PLOP3.LUT P0, PT, PT, PT, UP0, 0x80, 0x0 ;  /* 0x000000000000781c */ /* 0x001fda0003f0f008 */
[----:B------:R-:W-:Y:S05]  /*0990*/  @!P0 BRA `(.L_x_1249) ;  /* 0xfffffffc00f08947 */ /* 0x000fea000383ffff */
[----:B------:R-:W-:Y:S01]  /*09a0*/  SHF.R.U32.HI R2, RZ, 0x7, R0 ;  /* 0x00000007ff027819 */ /* 0x000fe20000011600 */
[----:B------:R-:W0:Y:S01]  /*09b0*/  S2UR UR4, SR_CgaCtaId ;  /* 0x00000000000479c3 */ /* 0x000e220000008800 */
[----:B------:R-:W-:Y:S02]  /*09c0*/  MOV R3, 0x400 ;  /* 0x0000040000037802 */ /* 0x000fe40000000f00 */
[----:B------:R-:W-:-:S13]  /*09d0*/  ISETP.NE.AND P0, PT, R2, 0x1, PT ;  /* 0x000000010200780c */ /* 0x000fda0003f05270 */
        /* <DEDUP_REMOVED lines=12> */
[----:B------:R-:W-:Y:S01]  /*0aa0*/  CS2R R186, SRZ ;  /* 0x0000000000ba7805 */ /* 0x000fe2000001ff00 */
[----:B------:R-:W-:Y:S01]  /*0ab0*/  IMAD.MOV.U32 R227, RZ, RZ, 0x40 ;  /* 0x00000040ffe37424 */ /* 0x000fe200078e00ff */
[----:B------:R-:W-:Y:S01]  /*0ac0*/  ULOP3.LUT UR37, UR36, 0x1, URZ, 0xfc, !UPT ;  /* 0x0000000124257892 */ /* 0x000fe2000f8efc3f */
[----:B------:R-:W-:Y:S01]  /*0ad0*/  IMAD.MOV.U32 R23, RZ, RZ, RZ ;  /* 0x000000ffff177224 */ /* 0x000fe200078e00ff */
[----:B------:R-:W-:Y:S01]  /*0ae0*/  SHF.R.S32.HI R3, RZ, 0x1f, R0 ;  /* 0x0000001fff037819 */ /* 0x000fe20000011400 */
[----:B------:R-:W-:-:S03]  /*0af0*/  IMAD.MOV.U32 R17, RZ, RZ, RZ ;  /* 0x000000ffff117224 */ /* 0x000fc600078e00ff */
[CC--:B------:R-:W-:Y:S02]  /*0b00*/  LEA.HI R4, R3.reuse, R0.reuse, RZ, 0x7 ;  /* 0x0000000003047211 */ /* 0x0c0fe400078f38ff */
[CC--:B------:R-:W-:Y:S02]  /*0b10*/  LEA.HI R5, R3.reuse, R0.reuse, RZ, 0x4 ;  /* 0x0000000003057211 */ /* 0x0c0fe400078f20ff */
[CC--:B------:R-:W-:Y:S02]  /*0b20*/  LEA.HI R6, R3.reuse, R0.reuse, RZ, 0x5 ;  /* 0x0000000003067211 */ /* 0x0c0fe400078f28ff */
[CC--:B------:R-:W-:Y:S02]  /*0b30*/  LEA.HI R14, R3.reuse, R0.reuse, RZ, 0x2 ;  /* 0x00000000030e7211 */ /* 0x0c0fe400078f10ff */
[----:B------:R-:W-:Y:S02]  /*0b40*/  LEA.HI R8, R3, R0, RZ, 0x3 ;  /* 0x0000000003087211 */ /* 0x000fe400078f18ff */
[----:B------:R-:W-:-:S02]  /*0b50*/  LOP3.LUT R3, R4, 0xffffff80, RZ, 0xc0, !PT ;  /* 0xffffff8004037812 */ /* 0x000fc400078ec0ff */
[C---:B------:R-:W-:Y:S02]  /*0b60*/  LOP3.LUT R7, R5.reuse, 0xfffffff0, RZ, 0xc0, !PT ;  /* 0xfffffff005077812 */ /* 0x040fe400078ec0ff */
[----:B------:R-:W-:Y:S01]  /*0b70*/  LOP3.LUT R9, R14, 0xfffffffc, RZ, 0xc0, !PT ;  /* 0xfffffffc0e097812 */ /* 0x000fe200078ec0ff */
[----:B------:R-:W-:Y:S01]  /*0b80*/  IMAD.IADD R3, R0, 0x1, -R3 ;  /* 0x0000000100037824 */ /* 0x000fe200078e0a03 */
[----:B------:R-:W-:Y:S01]  /*0b90*/  LOP3.LUT R11, R8, 0xfffffff8, RZ, 0xc0, !PT ;  /* 0xfffffff8080b7812 */ /* 0x000fe200078ec0ff */
[C---:B------:R-:W-:Y:S01]  /*0ba0*/  IMAD.IADD R8, R0.reuse, 0x1, -R7 ;  /* 0x0000000100087824 */ /* 0x040fe200078e0a07 */
[----:B------:R-:W-:Y:S01]  /*0bb0*/  SHF.R.S32.HI R10, RZ, 0x4, R5 ;  /* 0x00000004ff0a7819 */ /* 0x000fe20000011405 */
[C---:B------:R-:W-:Y:S01]  /*0bc0*/  IMAD.IADD R188, R0.reuse, 0x1, -R9 ;  /* 0x0000000100bc7824 */ /* 0x040fe200078e0a09 */
[--C-:B------:R-:W-:Y:S01]  /*0bd0*/  SHF.R.S32.HI R224, RZ, 0x5, R6.reuse ;  /* 0x00000005ffe07819 */ /* 0x100fe20000011406 */
[----:B------:R-:W-:Y:S01]  /*0be0*/  IMAD.IADD R192, R0, 0x1, -R11 ;  /* 0x0000000100c07824 */ /* 0x000fe200078e0a0b */
[----:B------:R-:W-:Y:S01]  /*0bf0*/  SHF.R.S32.HI R0, RZ, 0x1f, R3 ;  /* 0x0000001fff007819 */ /* 0x000fe20000011403 */
[----:B------:R-:W-:Y:S01]  /*0c00*/  IMAD.SHL.U32 R18, R188, 0x8, RZ ;  /* 0x00000008bc127824 */ /* 0x000fe200078e00ff */
[----:B------:R-:W-:Y:S01]  /*0c10*/  SHF.R.S32.HI R11, RZ, 0x1f, R6 ;  /* 0x0000001fff0b7819 */ /* 0x000fe20000011406 */
[----:B------:R-:W-:Y:S01]  /*0c20*/  IMAD.SHL.U32 R192, R192, 0x8, RZ ;  /* 0x00000008c0c07824 */ /* 0x000fe200078e00ff */
[----:B------:R-:W-:Y:S01]  /*0c30*/  SHF.R.S32.HI R7, RZ, 0x1f, R8 ;  /* 0x0000001fff077819 */ /* 0x000fe20000011408 */
[C---:B------:R-:W-:Y:S01]  /*0c40*/  VIADD R211, R18.reuse, 0x60 ;  /* 0x0000006012d37836 */ /* 0x040fe20000000000 */
[----:B------:R-:W-:Y:S01]  /*0c50*/  LEA.HI R6, R5, R10, RZ, 0x1 ;  /* 0x0000000a05067211 */ /* 0x000fe200078f08ff */
[----:B------:R-:W-:Y:S01]  /*0c60*/  VIADD R210, R18, 0x80 ;  /* 0x0000008012d27836 */ /* 0x000fe20000000000 */
[-C--:B------:R-:W-:Y:S01]  /*0c70*/  LEA.HI R5, R0, R3.reuse, RZ, 0x2 ;  /* 0x0000000300057211 */ /* 0x080fe200078f10ff */
[----:B------:R-:W-:Y:S01]  /*0c80*/  VIADD R209, R18, 0xa0 ;  /* 0x000000a012d17836 */ /* 0x000fe20000000000 */
[----:B------:R-:W-:Y:S01]  /*0c90*/  LEA.HI R12, R11, R224, RZ, 0x2 ;  /* 0x000000e00b0c7211 */ /* 0x000fe200078f10ff */
[----:B------:R-:W-:Y:S01]  /*0ca0*/  VIADD R26, R192, 0x1c0 ;  /* 0x000001c0c01a7836 */ /* 0x000fe20000000000 */
[----:B------:R-:W-:Y:S01]  /*0cb0*/  LEA.HI R9, R7, R8, RZ, 0x3 ;  /* 0x0000000807097211 */ /* 0x000fe200078f18ff */
[----:B------:R-:W-:Y:S01]  /*0cc0*/  VIADD R208, R18, 0xc0 ;  /* 0x000000c012d07836 */ /* 0x000fe20000000000 */
[----:B------:R-:W-:Y:S01]  /*0cd0*/  LOP3.LUT R13, R6, 0x1ffffffe, RZ, 0xc0, !PT ;  /* 0x1ffffffe060d7812 */ /* 0x000fe200078ec0ff */
[C---:B------:R-:W-:Y:S01]  /*0ce0*/  VIADD R207, R18.reuse, 0xe0 ;  /* 0x000000e012cf7836 */ /* 0x040fe20000000000 */
[--C-:B------:R-:W-:Y:S01]  /*0cf0*/  SHF.R.S32.HI R6, RZ, 0x2, R5.reuse ;  /* 0x00000002ff067819 */ /* 0x100fe20000011405 */
[----:B------:R-:W-:Y:S01]  /*0d00*/  VIADD R206, R18, 0x100 ;  /* 0x0000010012ce7836 */ /* 0x000fe20000000000 */
[----:B------:R-:W-:Y:S01]  /*0d10*/  SHF.R.S32.HI R7, RZ, 0x1f, R5 ;  /* 0x0000001fff077819 */ /* 0x000fe20000011405 */
[----:B------:R-:W-:Y:S01]  /*0d20*/  IMAD.IADD R13, R10, 0x1, -R13 ;  /* 0x000000010a0d7824 */ /* 0x000fe200078e0a0d */
[----:B------:R-:W-:Y:S01]  /*0d30*/  SHF.R.S32.HI R16, RZ, 0x7, R4 ;  /* 0x00000007ff107819 */ /* 0x000fe20000011404 */
[----:B------:R-:W-:Y:S01]  /*0d40*/  VIADD R205, R18, 0x120 ;  /* 0x0000012012cd7836 */ /* 0x000fe20000000000 */
[----:B------:R-:W-:Y:S01]  /*0d50*/  LOP3.LUT R15, R12, 0x3ffffc, RZ, 0xc0, !PT ;  /* 0x003ffffc0c0f7812 */ /* 0x000fe200078ec0ff */
[----:B------:R-:W-:Y:S01]  /*0d60*/  IMAD.SHL.U32 R13, R13, 0x8, RZ ;  /* 0x000000080d0d7824 */ /* 0x000fe200078e00ff */
[----:B------:R-:W-:Y:S01]  /*0d70*/  LEA.HI R7, R7, R6, RZ, 0x3 ;  /* 0x0000000607077211 */ /* 0x000fe200078f18ff */
[----:B------:R-:W-:Y:S01]  /*0d80*/  IMAD R12, R16, 0x100, R8 ;  /* 0x00000100100c7824 */ /* 0x000fe200078e0208 */
[----:B------:R-:W-:Y:S01]  /*0d90*/  LEA.HI R0, R0, R3, RZ, 0x5 ;  /* 0x0000000300007211 */ /* 0x000fe200078f28ff */
[----:B------:R-:W-:Y:S01]  /*0da0*/  IMAD.IADD R15, R224, 0x1, -R15 ;  /* 0x00000001e00f7824 */ /* 0x000fe200078e0a0f */
[----:B------:R-:W-:Y:S01]  /*0db0*/  LOP3.LUT R7, R7, 0xfffffff8, RZ, 0xc0, !PT ;  /* 0xfffffff807077812 */ /* 0x000fe200078ec0ff */
[----:B------:R-:W-:Y:S01]  /*0dc0*/  STL [R1+0x54], R16 ;  /* 0x0000541001007387 */ /* 0x000fe20000100800 */
[----:B------:R-:W-:Y:S01]  /*0dd0*/  LOP3.LUT R11, R9, 0xfffffff8, RZ, 0xc0, !PT ;  /* 0xfffffff8090b7812 */ /* 0x000fe200078ec0ff */
[----:B------:R-:W-:Y:S01]  /*0de0*/  IMAD R12, R15, 0x10, R12 ;  /* 0x000000100f0c7824 */ /* 0x000fe200078e020c */
[----:B------:R-:W-:Y:S01]  /*0df0*/  SHF.R.S32.HI R0, RZ, 0x5, R0 ;  /* 0x00000005ff007819 */ /* 0x000fe20000011400 */
[----:B------:R-:W-:Y:S01]  /*0e00*/  IMAD.IADD R7, R6, 0x1, -R7 ;  /* 0x0000000106077824 */ /* 0x000fe200078e0a07 */
[--C-:B------:R-:W-:Y:S01]  /*0e10*/  SHF.R.S32.HI R185, RZ, 0x2, R14.reuse ;  /* 0x00000002ffb97819 */ /* 0x100fe2000001140e */
[----:B------:R-:W-:Y:S01]  /*0e20*/  IMAD.U32 R6, R12, 0x40, R13 ;  /* 0x000000400c067824 */ /* 0x000fe200078e000d */
[----:B------:R-:W-:Y:S01]  /*0e30*/  LEA.HI R4, R4, R16, RZ, 0x1 ;  /* 0x0000001004047211 */ /* 0x000fe200078f08ff */
[----:B------:R-:W-:Y:S01]  /*0e40*/  IMAD.IADD R11, R8, 0x1, -R11 ;  /* 0x00000001080b7824 */ /* 0x000fe200078e0a0b */
[----:B------:R-:W-:Y:S01]  /*0e50*/  SHF.R.S32.HI R14, RZ, 0x1f, R14 ;  /* 0x0000001fff0e7819 */ /* 0x000fe2000001140e */
[----:B------:R-:W-:Y:S01]  /*0e60*/  IMAD R195, R0, 0x10, R7 ;  /* 0x0000001000c37824 */ /* 0x000fe200078e0207 */
[----:B------:R0:W-:Y:S01]  /*0e70*/  STL [R1+0x6c], R6 ;  /* 0x00006c0601007387 */ /* 0x0001e20000100800 */
[----:B------:R-:W-:Y:S01]  /*0e80*/  LEA.HI R0, R188, R188, RZ, 0x1 ;  /* 0x000000bcbc007211 */ /* 0x000fe200078f08ff */
[----:B------:R-:W-:Y:S01]  /*0e90*/  IMAD.SHL.U32 R8, R11, 0x40, RZ ;  /* 0x000000400b087824 */ /* 0x000fe200078e00ff */
[----:B------:R-:W-:Y:S01]  /*0ea0*/  LOP3.LUT R4, R4, 0xfffffe, RZ, 0xc0, !PT ;  /* 0x00fffffe04047812 */ /* 0x000fe200078ec0ff */
[----:B------:R-:W-:Y:S01]  /*0eb0*/  VIADD R7, R185, 0x20 ;  /* 0x00000020b9077836 */ /* 0x000fe20000000000 */
[----:B------:R-:W-:Y:S01]  /*0ec0*/  SHF.R.S32.HI R26, RZ, 0x1f, R26 ;  /* 0x0000001fff1a7819 */ /* 0x000fe2000001141a */
[----:B------:R-:W-:Y:S01]  /*0ed0*/  IMAD.SHL.U32 R9, R9, 0x40, RZ ;  /* 0x0000004009097824 */ /* 0x000fe200078e00ff */
[----:B------:R-:W-:Y:S01]  /*0ee0*/  LOP3.LUT R8, R8, 0x1c0, RZ, 0xc0, !PT ;  /* 0x000001c008087812 */ /* 0x000fe200078ec0ff */
[----:B------:R-:W-:Y:S01]  /*0ef0*/  IMAD.IADD R4, R16, 0x1, -R4 ;  /* 0x0000000110047824 */ /* 0x000fe200078e0a04 */
[----:B------:R-:W-:Y:S01]  /*0f00*/  LEA.HI R14, R14, R185, RZ, 0x3 ;  /* 0x000000b90e0e7211 */ /* 0x000fe200078f18ff */
[----:B------:R-:W-:Y:S01]  /*0f10*/  STL [R1+0x4c], RZ ;  /* 0x00004cff01007387 */ /* 0x000fe20000100800 */
[----:B0-----:R-:W-:Y:S01]  /*0f20*/  LOP3.LUT R6, R5, 0x7ffffffc, RZ, 0xc0, !PT ;  /* 0x7ffffffc05067812 */ /* 0x001fe200078ec0ff */
[----:B------:R-:W-:Y:S01]  /*0f30*/  IMAD.SHL.U32 R20, R4, 0x100, RZ ;  /* 0x0000010004147824 */ /* 0x000fe200078e00ff */
[----:B------:R-:W-:Y:S01]  /*0f40*/  SHF.R.S32.HI R5, RZ, 0x1f, R7 ;  /* 0x0000001fff057819 */ /* 0x000fe20000011407 */
[----:B------:R-:W-:Y:S01]  /*0f50*/  VIADD R204, R18, 0x140 ;  /* 0x0000014012cc7836 */ /* 0x000fe20000000000 */
[----:B------:R-:W-:Y:S01]  /*0f60*/  LOP3.LUT R13, R8, 0x8, R13, 0xf8, !PT ;  /* 0x00000008080d7812 */ /* 0x000fe200078ef80d */
[----:B------:R-:W-:Y:S01]  /*0f70*/  IMAD.IADD R6, R3, 0x1, -R6 ;  /* 0x0000000103067824 */ /* 0x000fe200078e0a06 */
[----:B------:R-:W-:Y:S01]  /*0f80*/  LOP3.LUT R3, R0, 0x1ffffffe, RZ, 0xc0, !PT ;  /* 0x1ffffffe00037812 */ /* 0x000fe200078ec0ff */
[----:B------:R-:W-:Y:S01]  /*0f90*/  STL [R1+0x68], R20 ;  /* 0x0000681401007387 */ /* 0x000fe20000100800 */
[----:B------:R-:W-:Y:S01]  /*0fa0*/  SHF.R.U32.HI R8, RZ, 0x3, R8 ;  /* 0x00000003ff087819 */ /* 0x000fe20000011608 */
[----:B------:R-:W-:Y:S01]  /*0fb0*/  VIADD R203, R18, 0x160 ;  /* 0x0000016012cb7836 */ /* 0x000fe20000000000 */
[----:B------:R-:W-:Y:S01]  /*0fc0*/  LOP3.LUT R9, R9, 0x7ffffe00, RZ, 0xc0, !PT ;  /* 0x7ffffe0009097812 */ /* 0x000fe200078ec0ff */
[----:B------:R-:W-:Y:S01]  /*0fd0*/  IMAD.IADD R0, R188, 0x1, -R3 ;  /* 0x00000001bc007824 */ /* 0x000fe200078e0a03 */
[----:B------:R-:W-:Y:S01]  /*0fe0*/  LEA.HI R5, R5, R7, RZ, 0x3 ;  /* 0x0000000705057211 */ /* 0x000fe200078f18ff */
[----:B------:R-:W-:Y:S01]  /*0ff0*/  IMAD.SHL.U32 R3, R7, 0x40, RZ ;  /* 0x0000004007037824 */ /* 0x000fe200078e00ff */
[----:B------:R-:W-:Y:S01]  /*1000*/  LOP3.LUT R8, R13, R8, RZ, 0x3c, !PT ;  /* 0x000000080d087212 */ /* 0x000fe200078e3cff */
[----:B------:R-:W-:Y:S01]  /*1010*/  IMAD R9, R224, 0x400, R9 ;  /* 0x00000400e0097824 */ /* 0x000fe200078e0209 */
[----:B------:R-:W-:Y:S01]  /*1020*/  SHF.R.S32.HI R4, RZ, 0x1f, R211 ;  /* 0x0000001fff047819 */ /* 0x000fe200000114d3 */
[----:B------:R-:W-:Y:S01]  /*1030*/  IMAD.SHL.U32 R5, R5, 0x40, RZ ;  /* 0x0000004005057824 */ /* 0x000fe200078e00ff */
[----:B------:R-:W-:Y:S01]  /*1040*/  LOP3.LUT R7, R3, 0x1c0, RZ, 0xc0, !PT ;  /* 0x000001c003077812 */ /* 0x000fe200078ec0ff */
[----:B------:R-:W-:Y:S01]  /*1050*/  IMAD.IADD R9, R9, 0x1, R8 ;  /* 0x0000000109097824 */ /* 0x000fe200078e0208 */
[----:B------:R-:W-:Y:S01]  /*1060*/  SHF.R.S32.HI R8, RZ, 0x1f, R209 ;  /* 0x0000001fff087819 */ /* 0x000fe200000114d1 */
[C---:B------:R-:W-:Y:S01]  /*1070*/  VIADD R202, R18.reuse, 0x180 ;  /* 0x0000018012ca7836 */ /* 0x040fe20000000000 */
[----:B------:R-:W-:Y:S01]  /*1080*/  LOP3.LUT R3, R7, 0x38, R18, 0xf8, !PT ;  /* 0x0000003807037812 */ /* 0x000fe200078ef812 */
[C---:B------:R-:W-:Y:S01]  /*1090*/  VIADD R216, R18.reuse, 0x1a0 ;  /* 0x000001a012d87836 */ /* 0x040fe20000000000 */
[----:B------:R-:W-:Y:S01]  /*10a0*/  SHF.R.U32.HI R24, RZ, 0x3, R7 ;  /* 0x00000003ff187819 */ /* 0x000fe20000011607 */
[C---:B------:R-:W-:Y:S01]  /*10b0*/  VIADD R215, R18.reuse, 0x1c0 ;  /* 0x000001c012d77836 */ /* 0x040fe20000000000 */
[----:B------:R-:W-:Y:S01]  /*10c0*/  SHF.R.S32.HI R7, RZ, 0x1f, R210 ;  /* 0x0000001fff077819 */ /* 0x000fe200000114d2 */
[----:B------:R-:W-:Y:S01]  /*10d0*/  VIADD R214, R18, 0x1e0 ;  /* 0x000001e012d67836 */ /* 0x000fe20000000000 */
[----:B------:R-:W-:Y:S01]  /*10e0*/  LOP3.LUT R5, R5, 0xfffffe00, RZ, 0xc0, !PT ;  /* 0xfffffe0005057812 */ /* 0x000fe200078ec0ff */
[C---:B------:R-:W-:Y:S01]  /*10f0*/  VIADD R32, R192.reuse, 0x80 ;  /* 0x00000080c0207836 */ /* 0x040fe20000000000 */
[----:B------:R-:W-:Y:S01]  /*1100*/  SHF.L.U64.HI R26, R211, 0x1, R4 ;  /* 0x00000001d31a7819 */ /* 0x000fe20000010204 */
[----:B------:R-:W-:Y:S01]  /*1110*/  VIADD R29, R192, 0x140 ;  /* 0x00000140c01d7836 */ /* 0x000fe20000000000 */
[----:B------:R-:W-:Y:S01]  /*1120*/  R2P PR, R11, 0x6 ;  /* 0x000000060b007804 */ /* 0x000fe20000000000 */
[----:B------:R-:W-:Y:S01]  /*1130*/  STL [R1+0x64], R5 ;  /* 0x0000640501007387 */ /* 0x000fe20000100800 */
[----:B------:R-:W-:Y:S01]  /*1140*/  SHF.L.U64.HI R4, R210, 0x1, R7 ;  /* 0x00000001d2047819 */ /* 0x000fe20000010207 */
[----:B------:R-:W-:Y:S01]  /*1150*/  IMAD R0, R0, 0x8, R195 ;  /* 0x0000000800007824 */ /* 0x000fe200078e02c3 */
[----:B------:R-:W-:Y:S01]  /*1160*/  SHF.R.S32.HI R11, RZ, 0x1f, R208 ;  /* 0x0000001fff0b7819 */ /* 0x000fe200000114d0 */
[----:B------:R-:W-:Y:S01]  /*1170*/  STL [R1], R26 ;  /* 0x0000001a01007387 */ /* 0x000fe20000100800 */
[----:B------:R-:W-:Y:S01]  /*1180*/  SHF.L.U64.HI R7, R209, 0x1, R8 ;  /* 0x00000001d1077819 */ /* 0x000fe20000010208 */
[----:B------:R-:W-:Y:S01]  /*1190*/  IMAD R225, R9, 0x2, R2 ;  /* 0x0000000209e17824 */ /* 0x000fe200078e0202 */
[----:B------:R-:W-:Y:S01]  /*11a0*/  SHF.R.S32.HI R10, RZ, 0x1f, R207 ;  /* 0x0000001fff0a7819 */ /* 0x000fe200000114cf */
[----:B------:R0:W-:Y:S01]  /*11b0*/  STL [R1+0x4], R4 ;  /* 0x0000040401007387 */ /* 0x0001e20000100800 */
[----:B------:R-:W-:Y:S01]  /*11c0*/  LOP3.LUT R14, R14, 0xfffffff8, RZ, 0xc0, !PT ;  /* 0xfffffff80e0e7812 */ /* 0x000fe200078ec0ff */
[----:B------:R-:W-:Y:S01]  /*11d0*/  VIADD R33, R192, 0x40 ;  /* 0x00000040c0217836 */ /* 0x000fe20000000000 */
[----:B------:R-:W-:Y:S01]  /*11e0*/  SHF.R.S32.HI R13, RZ, 0x1f, R206 ;  /* 0x0000001fff0d7819 */ /* 0x000fe200000114ce */
[----:B------:R1:W-:Y:S01]  /*11f0*/  STL [R1+0x8], R7 ;  /* 0x0000080701007387 */ /* 0x0003e20000100800 */
[----:B------:R-:W-:Y:S01]  /*1200*/  SHF.L.U64.HI R8, R208, 0x1, R11 ;  /* 0x00000001d0087819 */ /* 0x000fe2000001020b */
[----:B------:R-:W-:Y:S01]  /*1210*/  IMAD.IADD R191, R185, 0x1, -R14 ;  /* 0x00000001b9bf7824 */ /* 0x000fe200078e0a0e */
[----:B------:R-:W-:Y:S01]  /*1220*/  SHF.R.S32.HI R12, RZ, 0x1f, R205 ;  /* 0x0000001fff0c7819 */ /* 0x000fe200000114cd */
[C---:B------:R-:W-:Y:S01]  /*1230*/  VIADD R31, R192.reuse, 0xc0 ;  /* 0x000000c0c01f7836 */ /* 0x040fe20000000000 */
[----:B------:R-:W-:Y:S01]  /*1240*/  SHF.R.S32.HI R15, RZ, 0x1f, R204 ;  /* 0x0000001fff0f7819 */ /* 0x000fe200000114cc */
[----:B------:R2:W-:Y:S01]  /*1250*/  STL [R1+0xc], R8 ;  /* 0x00000c0801007387 */ /* 0x0005e20000100800 */
[----:B0-----:R-:W-:Y:S01]  /*1260*/  SHF.L.U64.HI R4, R207, 0x1, R10 ;  /* 0x00000001cf047819 */ /* 0x001fe2000001020a */
[C---:B------:R-:W-:Y:S01]  /*1270*/  VIADD R30, R192.reuse, 0x100 ;  /* 0x00000100c01e7836 */ /* 0x040fe20000000000 */
[----:B------:R-:W-:Y:S01]  /*1280*/  SHF.R.S32.HI R14, RZ, 0x1f, R203 ;  /* 0x0000001fff0e7819 */ /* 0x000fe200000114cb */
[----:B------:R-:W-:Y:S01]  /*1290*/  VIADD R28, R192, 0x180 ;  /* 0x00000180c01c7836 */ /* 0x000fe20000000000 */
[----:B-1----:R-:W-:Y:S01]  /*12a0*/  SHF.L.U64.HI R7, R206, 0x1, R13 ;  /* 0x00000001ce077819 */ /* 0x002fe2000001020d */
[----:B------:R0:W-:Y:S01]  /*12b0*/  STL [R1+0x10], R4 ;  /* 0x0000100401007387 */ /* 0x0001e20000100800 */
[----:B------:R-:W-:Y:S01]  /*12c0*/  SHF.R.S32.HI R21, RZ, 0x1f, R202 ;  /* 0x0000001fff157819 */ /* 0x000fe200000114ca */
[C---:B------:R-:W-:Y:S01]  /*12d0*/  VIADD R212, R18.reuse, 0x40 ;  /* 0x0000004012d47836 */ /* 0x040fe20000000000 */
[----:B------:R-:W-:Y:S01]  /*12e0*/  SHF.R.S32.HI R25, RZ, 0x1f, R216 ;  /* 0x0000001fff197819 */ /* 0x000fe200000114d8 */
[----:B------:R1:W-:Y:S01]  /*12f0*/  STL [R1+0x14], R7 ;  /* 0x0000140701007387 */ /* 0x0003e20000100800 */
[----:B--2---:R-:W-:Y:S01]  /*1300*/  SHF.L.U64.HI R8, R205, 0x1, R12 ;  /* 0x00000001cd087819 */ /* 0x004fe2000001020c */
[C---:B------:R-:W-:Y:S01]  /*1310*/  VIADD R228, R225.reuse, 0x36400 ;  /* 0x00036400e1e47836 */ /* 0x040fe20000000000 */
[----:B------:R-:W-:Y:S01]  /*1320*/  SHF.R.S32.HI R16, RZ, 0x1f, R215 ;  /* 0x0000001fff107819 */ /* 0x000fe200000114d7 */
[----:B------:R-:W-:Y:S01]  /*1330*/  VIADD R22, R18, 0x20 ;  /* 0x0000002012167836 */ /* 0x000fe20000000000 */
[----:B------:R-:W-:Y:S01]  /*1340*/  SHF.R.S32.HI R27, RZ, 0x1f, R214 ;  /* 0x0000001fff1b7819 */ /* 0x000fe200000114d6 */
[----:B------:R2:W-:Y:S01]  /*1350*/  STL [R1+0x18], R8 ;  /* 0x0000180801007387 */ /* 0x0005e20000100800 */
[----:B0-----:R-:W-:Y:S01]  /*1360*/  SHF.L.U64.HI R4, R204, 0x1, R15 ;  /* 0x00000001cc047819 */ /* 0x001fe2000001020f */
[----:B------:R-:W-:Y:S01]  /*1370*/  VIADD R226, R225, 0x36420 ;  /* 0x00036420e1e27836 */ /* 0x000fe20000000000 */
[----:B------:R-:W-:Y:S01]  /*1380*/  LOP3.LUT R3, R5, R3, R24, 0xf6, !PT ;  /* 0x0000000305037212 */ /* 0x000fe200078ef618 */
[----:B------:R-:W-:Y:S01]  /*1390*/  IMAD.SHL.U32 R188, R188, 0x4, RZ ;  /* 0x00000004bcbc7824 */ /* 0x000fe200078e00ff */
[----:B-1----:R-:W-:Y:S01]  /*13a0*/  SHF.L.U64.HI R7, R203, 0x1, R14 ;  /* 0x00000001cb077819 */ /* 0x002fe2000001020e */
[----:B------:R0:W-:Y:S01]  /*13b0*/  STL [R1+0x1c], R4 ;  /* 0x00001c0401007387 */ /* 0x0001e20000100800 */
[----:B------:R-:W-:Y:S01]  /*13c0*/  SHF.L.U64.HI R5, R214, 0x1, R27 ;  /* 0x00000001d6057819 */ /* 0x000fe2000001021b */
[----:B------:R-:W-:Y:S01]  /*13d0*/  @P1 VIADD R226, R228, 0xffffffe0 ;  /* 0xffffffe0e4e21836 */ /* 0x000fe20000000000 */
[----:B------:R-:W-:Y:S01]  /*13e0*/  SHF.R.S32.HI R32, RZ, 0x1f, R32 ;  /* 0x0000001fff207819 */ /* 0x000fe20000011420 */
[----:B------:R1:W-:Y:S01]  /*13f0*/  STL [R1+0x20], R7 ;  /* 0x0000200701007387 */ /* 0x0003e20000100800 */
[----:B--2---:R-:W-:Y:S01]  /*1400*/  SHF.L.U64.HI R8, R202, 0x1, R21 ;  /* 0x00000001ca087819 */ /* 0x004fe20000010215 */
[----:B------:R-:W-:Y:S01]  /*1410*/  VIADD R194, R188, 0x10 ;  /* 0x00000010bcc27836 */ /* 0x000fe20000000000 */
[----:B------:R-:W-:-:S02]  /*1420*/  SHF.R.S32.HI R29, RZ, 0x1f, R29 ;  /* 0x0000001fff1d7819 */ /* 0x000fc4000001141d */
[----:B------:R-:W-:Y:S01]  /*1430*/  SHF.R.S32.HI R33, RZ, 0x1f, R33 ;  /* 0x0000001fff217819 */ /* 0x000fe20000011421 */
[----:B0-----:R-:W-:Y:S01]  /*1440*/  IMAD.SHL.U32 R4, R6, 0x2, RZ ;  /* 0x0000000206047824 */ /* 0x001fe200078e00ff */
[----:B------:R-:W-:Y:S01]  /*1450*/  STL [R1+0x24], R8 ;  /* 0x0000240801007387 */ /* 0x000fe20000100800 */
[----:B------:R-:W-:Y:S02]  /*1460*/  SHF.L.U64.HI R6, R215, 0x1, R16 ;  /* 0x00000001d7067819 */ /* 0x000fe40000010210 */
[----:B-1----:R-:W-:Y:S01]  /*1470*/  SHF.L.U64.HI R7, R216, 0x1, R25 ;  /* 0x00000001d8077819 */ /* 0x002fe20000010219 */
[----:B------:R-:W-:Y:S01]  /*1480*/  IMAD.IADD R223, R4, 0x1, R20 ;  /* 0x0000000104df7824 */ /* 0x000fe200078e0214 */
[----:B------:R-:W-:Y:S02]  /*1490*/  SHF.R.S32.HI R31, RZ, 0x1f, R31 ;  /* 0x0000001fff1f7819 */ /* 0x000fe4000001141f */
[----:B------:R-:W-:Y:S01]  /*14a0*/  SHF.R.S32.HI R30, RZ, 0x1f, R30 ;  /* 0x0000001fff1e7819 */ /* 0x000fe2000001141e */
[----:B------:R-:W-:Y:S01]  /*14b0*/  STL [R1+0x28], R7 ;  /* 0x0000280701007387 */ /* 0x000fe20000100800 */
[C---:B------:R-:W-:Y:S01]  /*14c0*/  VIADD R38, R223.reuse, 0x10 ;  /* 0x00000010df267836 */ /* 0x040fe20000000000 */
[----:B------:R-:W-:Y:S01]  /*14d0*/  SHF.R.S32.HI R28, RZ, 0x1f, R28 ;  /* 0x0000001fff1c7819 */ /* 0x000fe2000001141c */
[C---:B------:R-:W-:Y:S01]  /*14e0*/  VIADD R35, R223.reuse, 0x28 ;  /* 0x00000028df237836 */ /* 0x040fe20000000000 */
[----:B------:R0:W-:Y:S01]  /*14f0*/  STL [R1+0x58], R4 ;  /* 0x0000580401007387 */ /* 0x0001e20000100800 */
[----:B------:R-:W-:Y:S01]  /*1500*/  VIADD R32, R223, 0x40 ;  /* 0x00000040df207836 */ /* 0x000fe20000000000 */
[----:B------:R-:W-:Y:S01]  /*1510*/  SEL R227, R227, 0xffffffc0, !P2 ;  /* 0xffffffc0e3e37807 */ /* 0x000fe20005000000 */
[C---:B------:R-:W-:Y:S01]  /*1520*/  VIADD R29, R223.reuse, 0x58 ;  /* 0x00000058df1d7836 */ /* 0x040fe20000000000 */
[----:B------:R-:W-:Y:S01]  /*1530*/  STL [R1+0x2c], R6 ;  /* 0x00002c0601007387 */ /* 0x000fe20000100800 */
[C---:B------:R-:W-:Y:S01]  /*1540*/  VIADD R26, R223.reuse, 0x70 ;  /* 0x00000070df1a7836 */ /* 0x040fe20000000000 */
[----:B------:R-:W-:Y:S01]  /*1550*/  SHF.R.S32.HI R229, RZ, 0x1f, R212 ;  /* 0x0000001fffe57819 */ /* 0x000fe200000114d4 */
[C---:B------:R-:W-:Y:S01]  /*1560*/  VIADD R21, R223.reuse, 0x88 ;  /* 0x00000088df157836 */ /* 0x040fe20000000000 */
[----:B------:R1:W-:Y:S01]  /*1570*/  STL [R1+0x30], R5 ;  /* 0x0000300501007387 */ /* 0x0003e20000100800 */
[----:B------:R-:W-:Y:S01]  /*1580*/  VIADD R15, R223, 0xa0 ;  /* 0x000000a0df0f7836 */ /* 0x000fe20000000000 */
[----:B------:R-:W-:Y:S01]  /*1590*/  SHF.R.S32.HI R19, RZ, 0x1f, R18 ;  /* 0x0000001fff137819 */ /* 0x000fe20000011412 */
[----:B0-----:R-:W-:Y:S01]  /*15a0*/  IMAD R4, R3, 0x2, R2 ;  /* 0x0000000203047824 */ /* 0x001fe200078e0202 */
[----:B------:R-:W-:Y:S01]  /*15b0*/  SHF.R.S32.HI R3, RZ, 0x1f, R223 ;  /* 0x0000001fff037819 */ /* 0x000fe200000114df */
[C---:B------:R-:W-:Y:S01]  /*15c0*/  VIADD R12, R223.reuse, 0xb8 ;  /* 0x000000b8df0c7836 */ /* 0x040fe20000000000 */
[----:B------:R-:W-:Y:S01]  /*15d0*/  SHF.R.S32.HI R193, RZ, 0x1f, R22 ;  /* 0x0000001fffc17819 */ /* 0x000fe20000011416 */
[C---:B------:R-:W-:Y:S01]  /*15e0*/  VIADD R8, R223.reuse, 0xd0 ;  /* 0x000000d0df087836 */ /* 0x040fe20000000000 */
[----:B------:R-:W-:Y:S01]  /*15f0*/  STL [R1+0x5c], R4 ;  /* 0x00005c0401007387 */ /* 0x000fe20000100800 */
[C---:B------:R-:W-:Y:S01]  /*1600*/  VIADD R39, R223.reuse, 0x8 ;  /* 0x00000008df277836 */ /* 0x040fe20000000000 */
[----:B------:R-:W-:Y:S01]  /*1610*/  SHF.L.U64.HI R229, R212, 0x1, R229 ;  /* 0x00000001d4e57819 */ /* 0x000fe200000102e5 */
[C---:B-1----:R-:W-:Y:S01]  /*1620*/  VIADD R5, R223.reuse, 0xe8 ;  /* 0x000000e8df057836 */ /* 0x042fe20000000000 */
[----:B------:R0:W-:Y:S01]  /*1630*/  STL [R1+0x60], R0 ;  /* 0x0000600001007387 */ /* 0x0001e20000100800 */
[C---:B------:R-:W-:Y:S01]  /*1640*/  VIADD R37, R223.reuse, 0x18 ;  /* 0x00000018df257836 */ /* 0x040fe20000000000 */
[----:B------:R-:W-:Y:S01]  /*1650*/  SHF.R.S32.HI R39, RZ, 0x1f, R39 ;  /* 0x0000001fff277819 */ /* 0x000fe20000011427 */
[----:B------:R-:W-:-:S02]  /*1660*/  VIADD R36, R223, 0x20 ;  /* 0x00000020df247836 */ /* 0x000fc40000000000 */
        /* <DEDUP_REMOVED lines=36> */
[----:B------:R-:W-:Y:S01]  /*18b0*/  IMAD.IADD R228, R228, 0x1, R227 ;  /* 0x00000001e4e47824 */ /* 0x000fe200078e02e3 */
        /* <DEDUP_REMOVED lines=13> */
.L_x_1380:
[----:B01-34-:R-:W0:Y:S01]  /*1990*/  LDC.64 R4, c[0x0][0xd88] ;  /* 0x00036200ff047b82 */ /* 0x01be220000000a00 */
[----:B------:R-:W-:Y:S01]  /*19a0*/  ULDC.64 UR4, c[0x0][0xb20] ;  /* 0x0002c80000047ab9 */ /* 0x000fe20000000a00 */
[----:B------:R-:W-:Y:S01]  /*19b0*/  ULDC.64 UR8, c[0x0][0xb10] ;  /* 0x0002c40000087ab9 */ /* 0x000fe20000000a00 */
[----:B------:R-:W-:Y:S01]  /*19c0*/  ULDC.64 UR6, c[0x0][0xb00] ;  /* 0x0002c00000067ab9 */ /* 0x000fe20000000a00 */
[----:B0-----:R-:W-:-:S05]  /*19d0*/  IMAD.WIDE R4, R87, 0x4, R4 ;  /* 0x0000000457047825 */ /* 0x001fca00078e0204 */
[----:B--2---:R-:W2:Y:S01]  /*19e0*/  LDG.E R26, desc[UR42][R4.64] ;  /* 0x0000002a041a7981 */ /* 0x004ea2000c1e1900 */
[----:B------:R-:W-:Y:S01]  /*19f0*/  ISETP.NE.U32.AND P2, PT, RZ, UR4, PT ;  /* 0x00000004ff007c0c */ /* 0x000fe2000bf45070 */
[----:B------:R-:W-:Y:S01]  /*1a00*/  IMAD.MOV.U32 R8, RZ, RZ, RZ ;  /* 0x000000ffff087224 */ /* 0x000fe200078e00ff */
        /* <DEDUP_REMOVED lines=50> */
[----:B--2---:R-:W-:-:S07]  /*1d30*/  IMAD.IADD R87, R0, 0x1, -R87 ;  /* 0x0000000100577824 */ /* 0x004fce00078e0a57 */
.L_x_1251:
[----:B------:R-:W-:Y:S02]  /*1d40*/  IMAD.U32 R36, RZ, RZ, UR5 ;  /* 0x00000005ff247e24 */ /* 0x000fe4000f8e00ff */
[----:B------:R-:W-:Y:S01]  /*1d50*/  IMAD.U32 R25, RZ, RZ, UR4 ;  /* 0x00000004ff197e24 */ /* 0x000fe2000f8e00ff */
[----:B------:R-:W-:Y:S06]  /*1d60*/  @!P2 BRA `(.L_x_1252) ;  /* 0x000000000010a947 */ /* 0x000fec0003800000 */
[----:B------:R-:W-:-:S04]  /*1d70*/  IADD3 R4, P0, R28, UR8, RZ ;  /* 0x000000081c047c10 */ /* 0x000fc8000ff1e0ff */
[----:B------:R-:W-:-:S05]  /*1d80*/  IADD3.X R5, R27, UR9, RZ, P0, !PT ;  /* 0x000000091b057c10 */ /* 0x000fca00087fe4ff */
[----:B------:R0:W5:Y:S01]  /*1d90*/  LDG.E R25, desc[UR42][R4.64] ;  /* 0x0000002a04197981 */ /* 0x000162000c1e1900 */
[----:B------:R-:W-:Y:S05]  /*1da0*/  BRA `(.L_x_1253) ;  /* 0x0000000000107947 */ /* 0x000fea0003800000 */
.L_x_1252:
[----:B------:R-:W-:Y:S05]  /*1db0*/  @!P0 BRA `(.L_x_1253) ;  /* 0x00000000000c8947 */ /* 0x000fea0003800000 */
[----:B------:R-:W2:Y:S04]  /*1dc0*/  LDG.E R0, desc[UR42][R4.64] ;  /* 0x0000002a04007981 */ /* 0x000ea8000c1e1900 */
[----:B------:R-:W2:Y:S02]  /*1dd0*/  LDG.E R25, desc[UR42][R4.64+0x4] ;  /* 0x0000042a04197981 */ /* 0x000ea4000c1e1900 */
[----:B--2---:R-:W-:-:S07]  /*1de0*/  IMAD.IADD R25, R25, 0x1, -R0 ;  /* 0x0000000119197824 */ /* 0x004fce00078e0a00 */
.L_x_1253:
        /* <DEDUP_REMOVED lines=60> */
.L_x_1255:
[----:B------:R-:W-:Y:S05]  /*21b0*/  BSYNC B0 ;  /* 0x0000000000007941 */ /* 0x000fea0003800000 */
.L_x_1254:
        /* <DEDUP_REMOVED lines=10> */
[----:B------:R-:W-:-:S05]  /*2260*/  @P0 VIADD R0, R0, 0x3f ;  /* 0x0000003f00000836 */ /* 0x000fca0000000000 */
        /* <DEDUP_REMOVED lines=25> */
.L_x_1258:
[----:B------:R-:W-:Y:S05]  /*2400*/  BSYNC B6 ;  /* 0x0000000000067941 */ /* 0x000fea0003800000 */
.L_x_1257:
        /* <DEDUP_REMOVED lines=20> */
.L_x_1260:
[----:B------:R-:W-:Y:S05]  /*2550*/  BSYNC B6 ;  /* 0x0000000000067941 */ /* 0x000fea0003800000 */
.L_x_1259:
        /* <DEDUP_REMOVED lines=15> */
[-C--:B-1----:R-:W-:Y:S01]  /*2650*/  IMAD R6, R7, R40.reuse, RZ ;  /* 0x0000002807067224 */ /* 0x082fe200078e02ff */
[----:B------:R-:W-:Y:S01]  /*2660*/  LOP3.LUT R38, R38, 0x1c0, RZ, 0xc0, !PT ;  /* 0x000001c026267812 */ /* 0x000fe200078ec0ff */
[-C--:B------:R-:W-:Y:S01]  /*2670*/  IMAD.WIDE.U32 R20, R185, R40.reuse, R188 ;  /* 0x00000028b9147225 */ /* 0x080fe200078e00bc */
[----:B------:R-:W-:Y:S02]  /*2680*/  SHF.L.U64.HI R39, R40, 0x6, R41 ;  /* 0x0000000628277819 */ /* 0x000fe40000010229 */
[----:B--2---:R-:W-:Y:S01]  /*2690*/  ISETP.GE.AND P2, PT, R18, R45, PT ;  /* 0x0000002d1200720c */ /* 0x004fe20003f46270 */
[----:B0-----:R-:W-:Y:S01]  /*26a0*/  VIADD R8, R3, 0xffffff80 ;  /* 0xffffff8003087836 */ /* 0x001fe20000000000 */
[----:B------:R-:W-:Y:S01]  /*26b0*/  SHF.R.U32.HI R42, RZ, 0x3, R38 ;  /* 0x00000003ff2a7819 */ /* 0x000fe20000011626 */
[----:B------:R-:W-:Y:S01]  /*26c0*/  IMAD.WIDE.U32 R28, R185, R40, R18 ;  /* 0x00000028b91c7225 */ /* 0x000fe200078e0012 */
[----:B----4-:R-:W0:Y:S01]  /*26d0*/  LDC.64 R4, c[0x0][0x408] ;  /* 0x00010200ff047b82 */ /* 0x010e220000000a00 */
[----:B------:R-:W-:-:S02]  /*26e0*/  ISETP.GE.AND P1, PT, R22, UR4, PT ;  /* 0x0000000416007c0c */ /* 0x000fc4000bf26270 */
[----:B------:R-:W-:Y:S02]  /*26f0*/  SHF.R.S32.HI R3, RZ, 0x1f, R8 ;  /* 0x0000001fff037819 */ /* 0x000fe40000011408 */
[----:B------:R-:W-:Y:S02]  /*2700*/  LOP3.LUT R16, R16, 0xfffffffe, RZ, 0xc0, !PT ;  /* 0xfffffffe10107812 */ /* 0x000fe400078ec0ff */
[----:B------:R-:W-:Y:S01]  /*2710*/  LEA.HI R9, R3, R8, RZ, 0x2 ;  /* 0x0000000803097211 */ /* 0x000fe200078f10ff */
[----:B------:R-:W-:Y:S01]  /*2720*/  IMAD.IADD R3, R24, 0x1, R25 ;  /* 0x0000000118037824 */ /* 0x000fe200078e0219 */
[----:B------:R-:W-:Y:S02]  /*2730*/  @P2 LOP3.LUT R16, R16, 0x1, RZ, 0xfc, !PT ;  /* 0x0000000110102812 */ /* 0x000fe400078efcff */
[----:B------:R-:W-:Y:S01]  /*2740*/  LOP3.LUT R11, R9, 0xfffffffc, RZ, 0xc0, !PT ;  /* 0xfffffffc090b7812 */ /* 0x000fe200078ec0ff */
[----:B------:R-:W-:Y:S01]  /*2750*/  IMAD R9, R185, R41, R6 ;  /* 0x00000029b9097224 */ /* 0x000fe200078e0206 */
[----:B------:R-:W-:-:S02]  /*2760*/  LOP3.LUT R16, R16, 0xfffffffd, RZ, 0xc0, !PT ;  /* 0xfffffffd10107812 */ /* 0x000fc400078ec0ff */
[----:B------:R-:W-:Y:S01]  /*2770*/  ISETP.GE.AND P0, PT, R18, UR4, PT ;  /* 0x0000000412007c0c */ /* 0x000fe2000bf06270 */
[----:B------:R-:W-:Y:S01]  /*2780*/  IMAD.IADD R21, R21, 0x1, R9 ;  /* 0x0000000115157824 */ /* 0x000fe200078e0209 */
[----:B---3--:R-:W-:Y:S01]  /*2790*/  SHF.R.U32.HI R12, RZ, 0x7, R12 ;  /* 0x00000007ff0c7819 */ /* 0x008fe2000001160c */
[----:B------:R-:W-:Y:S01]  /*27a0*/  IMAD.IADD R29, R9, 0x1, R29 ;  /* 0x00000001091d7824 */ /* 0x000fe200078e021d */
[----:B-----5:R-:W-:Y:S01]  /*27b0*/  SHF.R.S32.HI R9, RZ, 0x1f, R86 ;  /* 0x0000001fff097819 */ /* 0x020fe20000011456 */
[----:B------:R-:W-:Y:S01]  /*27c0*/  IMAD.IADD R10, R8, 0x1, -R11 ;  /* 0x00000001080a7824 */ /* 0x000fe200078e0a0b */
[----:B------:R-:W-:Y:S01]  /*27d0*/  @P1 LOP3.LUT R16, R16, 0x2, RZ, 0xfc, !PT ;  /* 0x0000000210101812 */ /* 0x000fe200078efcff */
[----:B------:R-:W-:-:S04]  /*27e0*/  IMAD.WIDE.U32 R20, R86, R40, R20 ;  /* 0x0000002856147225 */ /* 0x000fc800078e0014 */
[----:B0-----:R-:W-:Y:S01]  /*27f0*/  IMAD R6, R7, R4, RZ ;  /* 0x0000000407067224 */ /* 0x001fe200078e02ff */
[----:B------:R-:W-:Y:S01]  /*2800*/  SEL R7, R45, RZ, P2 ;  /* 0x000000ff2d077207 */ /* 0x000fe20001000000 */
[C---:B------:R-:W-:Y:S02]  /*2810*/  IMAD R8, R9.reuse, R40, RZ ;  /* 0x0000002809087224 */ /* 0x040fe400078e02ff */
[-C--:B------:R-:W-:Y:S02]  /*2820*/  IMAD R9, R9, R4.reuse, RZ ;  /* 0x0000000409097224 */ /* 0x080fe400078e02ff */
[----:B------:R-:W-:Y:S02]  /*2830*/  IMAD.IADD R7, R18, 0x1, R7 ;  /* 0x0000000112077824 */ /* 0x000fe400078e0207 */
[----:B------:R-:W-:Y:S01]  /*2840*/  IMAD R49, R86, R41, R8 ;  /* 0x0000002956317224 */ /* 0x000fe200078e0208 */
[----:B------:R-:W-:Y:S01]  /*2850*/  SHF.L.U64.HI R41, R4, 0x6, R5 ;  /* 0x0000000604297819 */ /* 0x000fe20000010205 */
[CC--:B------:R-:W-:Y:S01]  /*2860*/  IMAD R11, R185.reuse, R5.reuse, R6 ;  /* 0x00000005b90b7224 */ /* 0x0c0fe200078e0206 */
[----:B------:R-:W-:Y:S01]  /*2870*/  SHF.R.S32.HI R6, RZ, 0x1f, R7 ;  /* 0x0000001fff067819 */ /* 0x000fe20000011407 */
[----:B------:R-:W-:Y:S01]  /*2880*/  IMAD R9, R86, R5, R9 ;  /* 0x0000000556097224 */ /* 0x000fe200078e0209 */
[----:B------:R-:W-:Y:S01]  /*2890*/  LOP3.LUT R5, R38, 0x18, R18, 0xf8, !PT ;  /* 0x0000001826057812 */ /* 0x000fe200078ef812 */
[----:B------:R-:W-:Y:S01]  /*28a0*/  IMAD.WIDE.U32 R30, R185, R4, R188 ;  /* 0x00000004b91e7225 */ /* 0x000fe200078e00bc */
[----:B------:R-:W-:-:S02]  /*28b0*/  LEA.HI R37, R6, R7, RZ, 0x3 ;  /* 0x0000000706257211 */ /* 0x000fc400078f18ff */
[----:B------:R-:W-:Y:S01]  /*28c0*/  LOP3.LUT R5, R5, R42, RZ, 0x3c, !PT ;  /* 0x0000002a05057212 */ /* 0x000fe200078e3cff */
[----:B------:R-:W-:Y:S01]  /*28d0*/  IMAD.WIDE.U32 R32, R185, R4, R18 ;  /* 0x00000004b9207225 */ /* 0x000fe200078e0012 */
[----:B------:R-:W-:-:S03]  /*28e0*/  LOP3.LUT R51, R37, 0xfffffff8, RZ, 0xc0, !PT ;  /* 0xfffffff825337812 */ /* 0x000fc600078ec0ff */
[----:B------:R-:W-:Y:S01]  /*28f0*/  IMAD R46, R224, 0x200, R5 ;  /* 0x00000200e02e7824 */ /* 0x000fe200078e0205 */
[----:B------:R-:W-:Y:S01]  /*2900*/  LOP3.LUT R5, R38, 0x38, R37, 0xf8, !PT ;  /* 0x0000003826057812 */ /* 0x000fe200078ef825 */
[----:B------:R-:W-:Y:S01]  /*2910*/  IMAD.IADD R31, R31, 0x1, R11 ;  /* 0x000000011f1f7824 */ /* 0x000fe200078e020b */
[----:B------:R-:W-:Y:S01]  /*2920*/  SHF.R.S32.HI R54, RZ, 0x1f, R51 ;  /* 0x0000001fff367819 */ /* 0x000fe20000011433 */
[----:B------:R-:W-:Y:S01]  /*2930*/  IMAD.IADD R33, R11, 0x1, R33 ;  /* 0x000000010b217824 */ /* 0x000fe200078e0221 */
[----:B------:R-:W-:Y:S01]  /*2940*/  LOP3.LUT R5, R5, R42, RZ, 0x3c, !PT ;  /* 0x0000002a05057212 */ /* 0x000fe200078e3cff */
[----:B------:R-:W-:-:S04]  /*2950*/  IMAD.WIDE.U32 R28, R86, R40, R28 ;  /* 0x00000028561c7225 */ /* 0x000fc800078e001c */
[----:B------:R-:W-:-:S04]  /*2960*/  IMAD.WIDE.U32 R30, R86, R4, R30 ;  /* 0x00000004561e7225 */ /* 0x000fc800078e001e */
[----:B------:R-:W-:-:S04]  /*2970*/  IMAD.WIDE.U32 R32, R86, R4, R32 ;  /* 0x0000000456207225 */ /* 0x000fc800078e0020 */
[----:B------:R-:W-:Y:S02]  /*2980*/  IMAD.IADD R48, R21, 0x1, R49 ;  /* 0x0000000115307824 */ /* 0x000fe400078e0231 */
[----:B------:R-:W-:Y:S02]  /*2990*/  IMAD.SHL.U32 R40, R40, 0x40, RZ ;  /* 0x0000004028287824 */ /* 0x000fe400078e00ff */
[----:B------:R-:W-:Y:S02]  /*29a0*/  IMAD.SHL.U32 R43, R4, 0x40, RZ ;  /* 0x00000040042b7824 */ /* 0x000fe400078e00ff */
[----:B------:R-:W-:Y:S02]  /*29b0*/  VIADD R44, R12, 0x8 ;  /* 0x000000080c2c7836 */ /* 0x000fe40000000000 */
[----:B------:R-:W-:Y:S02]  /*29c0*/  IMAD.SHL.U32 R45, R45, 0x2, RZ ;  /* 0x000000022d2d7824 */ /* 0x000fe400078e00ff */
[----:B------:R-:W-:-:S02]  /*29d0*/  IMAD R47, R10, 0x40, R185 ;  /* 0x000000400a2f7824 */ /* 0x000fc400078e02b9 */
[----:B------:R-:W-:Y:S02]  /*29e0*/  IMAD.IADD R49, R49, 0x1, R29 ;  /* 0x0000000131317824 */ /* 0x000fe400078e021d */
[----:B------:R-:W-:Y:S02]  /*29f0*/  IMAD.IADD R50, R31, 0x1, R9 ;  /* 0x000000011f327824 */ /* 0x000fe400078e0209 */
[----:B------:R-:W-:Y:S02]  /*2a00*/  IMAD.IADD R52, R9, 0x1, R33 ;  /* 0x0000000109347824 */ /* 0x000fe400078e0221 */
[----:B------:R-:W-:Y:S01]  /*2a10*/  IMAD R55, R224, 0x200, R5 ;  /* 0x00000200e0377824 */ /* 0x000fe200078e0205 */
[----:B------:R-:W-:-:S07]  /*2a20*/  SHF.R.S32.HI R53, RZ, 0x1f, R0 ;  /* 0x0000001fff357819 */ /* 0x000fce0000011400 */
.L_x_1293:
[----:B0-----:R-:W0:Y:S01]  /*2a30*/  LDC R60, c[0x0][0x430] ;  /* 0x00010c00ff3c7b82 */ /* 0x001e220000000800 */
[----:B------:R-:W-:Y:S02]  /*2a40*/  VIADD R11, R34, 0xffffffff ;  /* 0xffffffff220b7836 */ /* 0x000fe40000000000 */
[----:B------:R-:W-:Y:S02]  /*2a50*/  IMAD.MOV.U32 R59, RZ, RZ, RZ ;  /* 0x000000ffff3b7224 */ /* 0x000fe400078e00ff */
[----:B------:R-:W-:-:S03]  /*2a60*/  IMAD R4, R11, 0x40, R47 ;  /* 0x000000400b047824 */ /* 0x000fc600078e022f */
[----:B-1----:R-:W1:Y:S01]  /*2a70*/  LDC R67, c[0x0][0x3f4] ;  /* 0x0000fd00ff437b82 */ /* 0x002e620000000800 */
        /* <DEDUP_REMOVED lines=26> */
[----:B------:R-:W-:Y:S01]  /*2c20*/  ISETP.GT.AND P1, PT, R11, R35, PT ;  /* 0x000000230b00720c */ /* 0x000fe20003f24270 */
[----:B------:R-:W-:-:S02]  /*2c30*/  IMAD.MOV.U32 R34, RZ, RZ, R11 ;  /* 0x000000ffff227224 */ /* 0x000fc400078e000b */
[----:B------:R-:W-:Y:S01]  /*2c40*/  IMAD R10, R7, 0x2, R2 ;  /* 0x00000002070a7824 */ /* 0x000fe200078e0202 */
[----:B------:R-:W-:Y:S09]  /*2c50*/  @!P2 BRA `(.L_x_1262) ;  /* 0x0000001400d4a947 */ /* 0x000ff20003800000 */
        /* <DEDUP_REMOVED lines=57> */
.L_x_1265:
[----:B------:R-:W-:Y:S05]  /*2ff0*/  BSYNC B1 ;  /* 0x0000000000017941 */ /* 0x000fea0003800000 */
.L_x_1264:
        /* <DEDUP_REMOVED lines=10> */
[----:B------:R-:W-:Y:S02]  /*30a0*/  IMAD.MOV.U32 R4, RZ, RZ, R24 ;  /* 0x000000ffff047224 */ /* 0x000fe400078e0018 */
[----:B------:R-:W-:-:S03]  /*30b0*/  IMAD.MOV.U32 R6, RZ, RZ, R56 ;  /* 0x000000ffff067224 */ /* 0x000fc600078e0038 */
[----:B------:R-:W-:Y:S02]  /*30c0*/  PRMT R71, R4, 0x5410, R5 ;  /* 0x0000541004477816 */ /* 0x000fe40000000005 */
[----:B------:R-:W-:Y:S01]  /*30d0*/  PRMT R72, R6, 0x5410, R7 ;  /* 0x0000541006487816 */ /* 0x000fe20000000007 */
[----:B------:R-:W-:Y:S06]  /*30e0*/  @!P3 BRA `(.L_x_1266) ;  /* 0x000000000004b947 */ /* 0x000fec0003800000 */
[----:B------:R-:W-:Y:S01]  /*30f0*/  BPT.TRAP 0x1 ;  /* 0x000000040000795c */ /* 0x000fe20000300000 */
.L_x_1266:
[----:B------:R-:W-:Y:S01]  /*3100*/  IMAD R58, R23, 0x8, R2 ;  /* 0x00000008173a7824 */ /* 0x000fe200078e0202 */
[----:B------:R-:W-:Y:S01]  /*3110*/  SHF.L.U32 R65, R187, 0x1f, RZ ;  /* 0x0000001fbb417819 */ /* 0x000fe200000006ff */
[----:B------:R-:W-:Y:S03]  /*3120*/  BSSY B1, `(.L_x_1267) ;  /* 0x0000003000017945 */ /* 0x000fe60003800000 */
[----:B------:R-:W0:Y:S02]  /*3130*/  SYNCS.PHASECHK.TRANS64.TRYWAIT P4, [R58+URZ+0x38890], R65 ;  /* 0x038890413a0075a7 */ /* 0x000e24000808017f */
[----:B0-----:R-:W-:Y:S05]  /*3140*/  @!P4 BRA `(.L_x_1268) ;  /* 0x000001b8004cc947 */ /* 0x001fea0003800000 */
.L_x_1515:
[----:B------:R-:W-:Y:S05]  /*3150*/  BSYNC B1 ;  /* 0x0000000000017941 */ /* 0x000fea0003800000 */
.L_x_1267:
[----:B------:R-:W-:-:S03]  /*3160*/  UMOV UR4, 0xffffffff ;  /* 0xffffffff00047882 */ /* 0x000fc60000000000 */
[----:B------:R-:W-:Y:S05]  /*3170*/  BRA.DIV UR4, `(.L_x_1269) ;  /* 0x000001ba04547947 */ /* 0x000fea000b800000 */
[----:B------:R1:W2:Y:S04]  /*3180*/  SHFL.IDX PT, R69, R13, RZ, 0x1c1f ;  /* 0x001c1fff0d457589 */ /* 0x0002a800000e0000 */
[----:B------:R1:W3:Y:S02]  /*3190*/  SHFL.IDX PT, R14, R66, RZ, 0x1c1f ;  /* 0x001c1fff420e7589 */ /* 0x0002e400000e0000 */
.L_x_1519:
[----:B------:R-:W-:Y:S05]  /*31a0*/  @P2 BRA `(.L_x_1270) ;  /* 0x0000001400542947 */ /* 0x000fea0003800000 */
[----:B------:R-:W-:Y:S04]  /*31b0*/  BSSY B1, `(.L_x_1271) ;  /* 0x0000034000017945 */ /* 0x000fe80003800000 */
[----:B------:R-:W-:Y:S05]  /*31c0*/  @P0 BRA `(.L_x_1272) ;  /* 0x0000000000c80947 */ /* 0x000fea0003800000 */
[----:B------:R4:W0:Y:S01]  /*31d0*/  LDS.128 R4, [R10+0x22400] ;  /* 0x022400000a047984 */ /* 0x0008220000000c00 */
[----:B------:R-:W-:Y:S01]  /*31e0*/  ISETP.GE.AND P2, PT, R188, R67, PT ;  /* 0x00000043bc00720c */ /* 0x000fe20003f46270 */
[----:B------:R-:W-:-:S12]  /*31f0*/  BSSY B2, `(.L_x_1273) ;  /* 0x000002c000027945 */ /* 0x000fd80003800000 */
[----:B----4-:R-:W-:Y:S05]  /*3200*/  @P2 BRA `(.L_x_1274) ;  /* 0x0000000000a82947 */ /* 0x010fea0003800000 */
[----:B------:R-:W-:Y:S01]  /*3210*/  SHF.R.U64 R12, R56, 0x10, R57 ;  /* 0x00000010380c7819 */ /* 0x000fe20000001239 */
[--C-:B0-----:R-:W-:Y:S01]  /*3220*/  HADD2.F32 R10, -RZ, R5.reuse.H1_H1 ;  /* 0x30000005ff0a7230 */ /* 0x101fe20000004100 */
[----:B------:R-:W-:Y:S01]  /*3230*/  SHF.R.U64 R11, R26, 0x10, R27 ;  /* 0x000000101a0b7819 */ /* 0x000fe2000000121b */
[----:B------:R-:W-:Y:S02]  /*3240*/  HADD2.F32 R5, -RZ, R5.H0_H0 ;  /* 0x20000005ff057230 */ /* 0x000fe40000004100 */
[----:B------:R-:W-:Y:S02]  /*3250*/  HADD2.F32 R12, -RZ, R12.H0_H0 ;  /* 0x2000000cff0c7230 */ /* 0x000fe40000004100 */
[----:B------:R-:W-:-:S03]  /*3260*/  HADD2.F32 R11, -RZ, R11.H0_H0 ;  /* 0x2000000bff0b7230 */ /* 0x000fc60000004100 */
[CC--:B-1----:R-:W-:Y:S01]  /*3270*/  FMUL.FTZ R13, R5.reuse, R12.reuse ;  /* 0x0000000c050d7220 */ /* 0x0c2fe20000410000 */
[C---:B------:R-:W-:Y:S01]  /*3280*/  FMUL.FTZ R26, R10.reuse, R12 ;  /* 0x0000000c0a1a7220 */ /* 0x040fe20000410000 */
[----:B------:R-:W-:Y:S02]  /*3290*/  HADD2.F32 R12, -RZ, R7.H1_H1 ;  /* 0x30000007ff0c7230 */ /* 0x000fe40000004100 */
[-C--:B------:R-:W-:Y:S01]  /*32a0*/  FFMA.FTZ R10, R10, R11.reuse, R13 ;  /* 0x0000000b0a0a7223 */ /* 0x080fe2000001000d */
[----:B------:R-:W-:Y:S01]  /*32b0*/  SHF.R.U32.HI R13, RZ, 0x10, R57 ;  /* 0x00000010ff0d7819 */ /* 0x000fe20000011639 */
[----:B------:R-:W-:Y:S01]  /*32c0*/  FFMA.FTZ R5, R5, R11, -R26 ;  /* 0x0000000b05057223 */ /* 0x000fe2000001081a */
[----:B------:R-:W-:Y:S01]  /*32d0*/  SHF.R.U32.HI R26, RZ, 0x10, R27 ;  /* 0x00000010ff1a7819 */ /* 0x000fe2000001161b */
[----:B------:R-:W-:Y:S02]  /*32e0*/  IMAD.MOV.U32 R11, RZ, RZ, R4 ;  /* 0x000000ffff0b7224 */ /* 0x000fe400078e0004 */
[----:B------:R-:W-:Y:S01]  /*32f0*/  HADD2.F32 R13, -RZ, R13.H0_H0 ;  /* 0x2000000dff0d7230 */ /* 0x000fe20000004100 */
[----:B------:R-:W-:Y:S01]  /*3300*/  F2FP.F16.F32.PACK_AB R5, R10, R5 ;  /* 0x000000050a05723e */ /* 0x000fe200000000ff */
[----:B------:R-:W-:-:S02]  /*3310*/  HADD2.F32 R4, -RZ, R7.H0_H0 ;  /* 0x20000007ff047230 */ /* 0x000fc40000004100 */
[----:B------:R-:W-:Y:S02]  /*3320*/  HADD2.F32 R7, -RZ, R26.H0_H0 ;  /* 0x2000001aff077230 */ /* 0x000fe40000004100 */
[-C--:B------:R-:W-:Y:S01]  /*3330*/  FMUL.FTZ R15, R12, R13.reuse ;  /* 0x0000000d0c0f7220 */ /* 0x080fe20000410000 */
[----:B------:R-:W-:-:S03]  /*3340*/  FMUL.FTZ R13, R4, R13 ;  /* 0x0000000d040d7220 */ /* 0x000fc60000410000 */
[-C--:B------:R-:W-:Y:S01]  /*3350*/  FFMA.FTZ R4, R4, R7.reuse, -R15 ;  /* 0x0000000704047223 */ /* 0x080fe2000001080f */
[----:B------:R-:W-:Y:S02]  /*3360*/  HADD2.F32 R15, -RZ, R72.H0_H0 ;  /* 0x20000048ff0f7230 */ /* 0x000fe40000004100 */
[----:B------:R-:W-:Y:S01]  /*3370*/  FFMA.FTZ R7, R12, R7, R13 ;  /* 0x000000070c077223 */ /* 0x000fe2000001000d */
[----:B------:R-:W-:Y:S02]  /*3380*/  IMAD.MOV.U32 R12, RZ, RZ, R6 ;  /* 0x000000ffff0c7224 */ /* 0x000fe400078e0006 */
[--C-:B------:R-:W-:Y:S02]  /*3390*/  HADD2.F32 R6, -RZ, R11.reuse.H1_H1 ;  /* 0x3000000bff067230 */ /* 0x100fe40000004100 */
[----:B------:R-:W-:Y:S01]  /*33a0*/  HADD2.F32 R11, -RZ, R11.H0_H0 ;  /* 0x2000000bff0b7230 */ /* 0x000fe20000004100 */
[----:B------:R-:W-:Y:S01]  /*33b0*/  F2FP.F16.F32.PACK_AB R7, R7, R4 ;  /* 0x000000040707723e */ /* 0x000fe200000000ff */
[----:B------:R-:W-:-:S02]  /*33c0*/  HADD2.F32 R13, -RZ, R70.H0_H0 ;  /* 0x20000046ff0d7230 */ /* 0x000fc40000004100 */
[-C--:B------:R-:W-:Y:S01]  /*33d0*/  FMUL.FTZ R26, R6, R15.reuse ;  /* 0x0000000f061a7220 */ /* 0x080fe20000410000 */
[----:B------:R-:W-:-:S03]  /*33e0*/  FMUL.FTZ R15, R11, R15 ;  /* 0x0000000f0b0f7220 */ /* 0x000fc60000410000 */
[-C--:B------:R-:W-:Y:S01]  /*33f0*/  FFMA.FTZ R26, R11, R13.reuse, -R26 ;  /* 0x0000000d0b1a7223 */ /* 0x080fe2000001081a */
[----:B------:R-:W-:Y:S02]  /*3400*/  HADD2.F32 R11, -RZ, R70.H1_H1 ;  /* 0x30000046ff0b7230 */ /* 0x000fe40000004100 */
[----:B------:R-:W-:Y:S01]  /*3410*/  FFMA.FTZ R15, R6, R13, R15 ;  /* 0x0000000d060f7223 */ /* 0x000fe2000001000f */
[----:B------:R-:W-:Y:S02]  /*3420*/  HADD2.F32 R13, -RZ, R72.H1_H1 ;  /* 0x30000048ff0d7230 */ /* 0x000fe40000004100 */
[--C-:B------:R-:W-:Y:S02]  /*3430*/  HADD2.F32 R6, -RZ, R12.reuse.H1_H1 ;  /* 0x3000000cff067230 */ /* 0x100fe40000004100 */
[----:B------:R-:W-:Y:S01]  /*3440*/  HADD2.F32 R12, -RZ, R12.H0_H0 ;  /* 0x2000000cff0c7230 */ /* 0x000fe20000004100 */
[----:B------:R-:W-:Y:S02]  /*3450*/  F2FP.F16.F32.PACK_AB R4, R15, R26 ;  /* 0x0000001a0f04723e */ /* 0x000fe400000000ff */
[----:B------:R-:W-:-:S02]  /*3460*/  FMUL.FTZ R27, R6, R13 ;  /* 0x0000000d061b7220 */ /* 0x000fc40000410000 */
[C---:B------:R-:W-:Y:S02]  /*3470*/  FMUL.FTZ R13, R12.reuse, R13 ;  /* 0x0000000d0c0d7220 */ /* 0x040fe40000410000 */
[-C--:B------:R-:W-:Y:S02]  /*3480*/  FFMA.FTZ R27, R12, R11.reuse, -R27 ;  /* 0x0000000b0c1b7223 */ /* 0x080fe4000001081b */
[----:B------:R-:W-:-:S05]  /*3490*/  FFMA.FTZ R6, R6, R11, R13 ;  /* 0x0000000b06067223 */ /* 0x000fca000001000d */
[----:B------:R-:W-:-:S07]  /*34a0*/  F2FP.F16.F32.PACK_AB R6, R6, R27 ;  /* 0x0000001b0606723e */ /* 0x000fce00000000ff */
.L_x_1274:
[----:B------:R-:W-:Y:S05]  /*34b0*/  BSYNC B2 ;  /* 0x0000000000027941 */ /* 0x000fea0003800000 */
.L_x_1273:
[----:B---3--:R-:W-:-:S04]  /*34c0*/  LEA R10, P2, R18, R14, 0x1 ;  /* 0x0000000e120a7211 */ /* 0x008fc800078408ff */
[----:B--2---:R-:W-:-:S05]  /*34d0*/  LEA.HI.X R11, R18, R69, R19, 0x1, P2 ;  /* 0x00000045120b7211 */ /* 0x004fca00010f0c13 */
[----:B0-----:R4:W-:Y:S04]  /*34e0*/  ST.E.128 desc[UR42][R10.64], R4 ;  /* 0x000000040a007985 */ /* 0x0019e8000c101d2a */
.L_x_1272:
[----:B------:R-:W-:Y:S05]  /*34f0*/  BSYNC B1 ;  /* 0x0000000000017941 */ /* 0x000fea0003800000 */
.L_x_1271:
        /* <DEDUP_REMOVED lines=13> */
[----:B------:R-:W-:Y:S01]  /*35d0*/  SHF.R.U64 R12, R8, 0x10, R9 ;  /* 0x00000010080c7819 */ /* 0x000fe20000001209 */
[----:B--2---:R-:W-:Y:S01]  /*35e0*/  IMAD.MOV.U32 R8, RZ, RZ, R7 ;  /* 0x000000ffff087224 */ /* 0x004fe200078e0007 */
[--C-:B------:R-:W-:Y:S01]  /*35f0*/  SHF.R.U64 R14, R24, 0x10, R25.reuse ;  /* 0x00000010180e7819 */ /* 0x100fe20000001219 */
[--C-:B------:R-:W-:Y:S01]  /*3600*/  HADD2.F32 R7, -RZ, R5.reuse.H1_H1 ;  /* 0x30000005ff077230 */ /* 0x100fe20000004100 */
[----:B------:R-:W-:Y:S01]  /*3610*/  SHF.R.U32.HI R15, RZ, 0x10, R25 ;  /* 0x00000010ff0f7819 */ /* 0x000fe20000011619 */
[----:B------:R-:W-:Y:S01]  /*3620*/  HADD2.F32 R5, -RZ, R5.H0_H0 ;  /* 0x20000005ff057230 */ /* 0x000fe20000004100 */
[----:B-1----:R-:W-:Y:S01]  /*3630*/  SHF.R.U32.HI R13, RZ, 0x10, R9 ;  /* 0x00000010ff0d7819 */ /* 0x002fe20000011609 */
[----:B------:R-:W-:Y:S02]  /*3640*/  HADD2.F32 R14, -RZ, R14.H0_H0 ;  /* 0x2000000eff0e7230 */ /* 0x000fe40000004100 */
[----:B------:R-:W-:Y:S02]  /*3650*/  HADD2.F32 R15, -RZ, R15.H0_H0 ;  /* 0x2000000fff0f7230 */ /* 0x000fe40000004100 */
[----:B------:R-:W-:-:S02]  /*3660*/  HADD2.F32 R9, -RZ, R8.H1_H1 ;  /* 0x30000008ff097230 */ /* 0x000fc40000004100 */
[-C--:B------:R-:W-:Y:S01]  /*3670*/  FMUL.FTZ R24, R7, R14.reuse ;  /* 0x0000000e07187220 */ /* 0x080fe20000410000 */
[----:B------:R-:W-:Y:S02]  /*3680*/  HADD2.F32 R12, -RZ, R12.H0_H0 ;  /* 0x2000000cff0c7230 */ /* 0x000fe40000004100 */
[----:B------:R-:W-:Y:S01]  /*3690*/  FMUL.FTZ R14, R5, R14 ;  /* 0x0000000e050e7220 */ /* 0x000fe20000410000 */
[----:B------:R-:W-:Y:S02]  /*36a0*/  HADD2.F32 R8, -RZ, R8.H0_H0 ;  /* 0x20000008ff087230 */ /* 0x000fe40000004100 */
[-C--:B------:R-:W-:Y:S01]  /*36b0*/  FMUL.FTZ R25, R9, R15.reuse ;  /* 0x0000000f09197220 */ /* 0x080fe20000410000 */
[----:B------:R-:W-:Y:S02]  /*36c0*/  HADD2.F32 R13, -RZ, R13.H0_H0 ;  /* 0x2000000dff0d7230 */ /* 0x000fe40000004100 */
[-C--:B------:R-:W-:Y:S01]  /*36d0*/  FFMA.FTZ R5, R5, R12.reuse, -R24 ;  /* 0x0000000c05057223 */ /* 0x080fe20000010818 */
[----:B------:R-:W-:Y:S01]  /*36e0*/  FFMA.FTZ R14, R7, R12, R14 ;  /* 0x0000000c070e7223 */ /* 0x000fe2000001000e */
[----:B------:R-:W-:Y:S01]  /*36f0*/  FMUL.FTZ R26, R8, R15 ;  /* 0x0000000f081a7220 */ /* 0x000fe20000410000 */
[----:B------:R-:W-:-:S02]  /*3700*/  HADD2.F32 R12, -RZ, R71.H0_H0 ;  /* 0x20000047ff0c7230 */ /* 0x000fc40000004100 */
[-C--:B------:R-:W-:Y:S01]  /*3710*/  FFMA.FTZ R24, R8, R13.reuse, -R25 ;  /* 0x0000000d08187223 */ /* 0x080fe20000010819 */
[----:B------:R-:W-:Y:S02]  /*3720*/  HADD2.F32 R15, -RZ, R71.H1_H1 ;  /* 0x30000047ff0f7230 */ /* 0x000fe40000004100 */
[----:B------:R-:W-:Y:S01]  /*3730*/  FFMA.FTZ R57, R9, R13, R26 ;  /* 0x0000000d09397223 */ /* 0x000fe2000001001a */
[----:B------:R-:W-:Y:S01]  /*3740*/  HADD2.F32 R7, -RZ, R4.H1_H1 ;  /* 0x30000004ff077230 */ /* 0x000fe20000004100 */
[----:B------:R-:W-:Y:S01]  /*3750*/  F2FP.F16.F32.PACK_AB R5, R14, R5 ;  /* 0x000000050e05723e */ /* 0x000fe200000000ff */
[----:B------:R-:W-:Y:S02]  /*3760*/  HADD2.F32 R8, -RZ, R6.H1_H1 ;  /* 0x30000006ff087230 */ /* 0x000fe40000004100 */
[----:B------:R-:W-:Y:S02]  /*3770*/  HADD2.F32 R4, -RZ, R4.H0_H0 ;  /* 0x20000004ff047230 */ /* 0x000fe40000004100 */
[----:B------:R-:W-:Y:S01]  /*3780*/  FMUL.FTZ R25, R7, R12 ;  /* 0x0000000c07197220 */ /* 0x000fe20000410000 */
[----:B------:R-:W-:-:S02]  /*3790*/  HADD2.F32 R6, -RZ, R6.H0_H0 ;  /* 0x20000006ff067230 */ /* 0x000fc40000004100 */
        /* <DEDUP_REMOVED lines=11> */
[----:B------:R-:W-:-:S07]  /*3850*/  F2FP.F16.F32.PACK_AB R6, R8, R27 ;  /* 0x0000001b0806723e */ /* 0x000fce00000000ff */
.L_x_1276:
[----:B------:R-:W-:Y:S05]  /*3860*/  BSYNC B1 ;  /* 0x0000000000017941 */ /* 0x000fea0003800000 */
.L_x_1275:
[----:B--2---:R2:W-:Y:S01]  /*3870*/  ST.E.128 desc[UR42][R10.64], R4 ;  /* 0x000000040a007985 */ /* 0x0045e2000c101d2a */
[----:B------:R-:W-:Y:S05]  /*3880*/  BRA `(.L_x_1270) ;  /* 0x0000000c009c7947 */ /* 0x000fea0003800000 */
.L_x_1263:
[----:B------:R-:W-:Y:S01]  /*3890*/  IMAD R63, R11, -0x40, R36 ;  /* 0xffffffc00b3f7824 */ /* 0x000fe200078e0224 */
[----:B------:R-:W-:-:S04]  /*38a0*/  ISETP.GE.AND P2, PT, R18, R67, PT ;  /* 0x000000431200720c */ /* 0x000fc80003f46270 */
[----:B------:R-:W-:-:S04]  /*38b0*/  VIMNMX R63, R63, 0x40, PT ;  /* 0x000000403f3f7848 */ /* 0x000fc80003fe0100 */
[----:B------:R-:W-:-:S13]  /*38c0*/  ISETP.GE.OR P3, PT, R185, R63, P2 ;  /* 0x0000003fb900720c */ /* 0x000fda0001766670 */
[----:B------:R-:W0:Y:S01]  /*38d0*/  @!P3 LDC.64 R10, c[0x0][0x3e8] ;  /* 0x0000fa00ff0abb82 */ /* 0x000e220000000a00 */
[----:B------:R-:W-:-:S05]  /*38e0*/  @!P3 IADD3 R4, P4, R28, R4, RZ ;  /* 0x000000041c04b210 */ /* 0x000fca0007f9e0ff */
[----:B------:R-:W-:Y:S02]  /*38f0*/  @!P3 IMAD.X R5, R14, 0x1, R49, P4 ;  /* 0x000000010e05b824 */ /* 0x000fe400020e0631 */
[----:B------:R-:W1:Y:S01]  /*3900*/  @!P3 LDC.64 R8, c[0x0][0x400] ;  /* 0x00010000ff08bb82 */ /* 0x000e620000000a00 */
[----:B0-----:R-:W-:-:S04]  /*3910*/  @!P3 LEA R10, P4, R4, R10, 0x1 ;  /* 0x0000000a040ab211 */ /* 0x001fc800078808ff */
[----:B------:R-:W-:Y:S01]  /*3920*/  @!P3 LEA.HI.X R11, R4, R11, R5, 0x1, P4 ;  /* 0x0000000b040bb211 */ /* 0x000fe200020f0c05 */
[----:B------:R-:W-:Y:S02]  /*3930*/  @!P3 IMAD R4, R41, R34, RZ ;  /* 0x000000222904b224 */ /* 0x000fe400078e02ff */
[----:B------:R-:W-:Y:S02]  /*3940*/  @!P3 IMAD.MOV.U32 R5, RZ, RZ, R52 ;  /* 0x000000ffff05b224 */ /* 0x000fe400078e0034 */
[----:B------:R-:W-:Y:S02]  /*3950*/  @!P3 IMAD R7, R12, R43, R4 ;  /* 0x0000002b0c07b224 */ /* 0x000fe400078e0204 */
[----:B------:R-:W-:-:S04]  /*3960*/  @!P3 IMAD.MOV.U32 R4, RZ, RZ, R32 ;  /* 0x000000ffff04b224 */ /* 0x000fc800078e0020 */
[----:B------:R-:W-:-:S04]  /*3970*/  @!P3 IMAD.WIDE.U32 R4, R34, R43, R4 ;  /* 0x0000002b2204b225 */ /* 0x000fc800078e0004 */
[----:B------:R-:W-:Y:S01]  /*3980*/  @!P3 IMAD.IADD R5, R7, 0x1, R5 ;  /* 0x000000010705b824 */ /* 0x000fe200078e0205 */
[C---:B-1----:R-:W-:Y:S02]  /*3990*/  @!P3 LEA R8, P4, R4.reuse, R8, 0x1 ;  /* 0x000000080408b211 */ /* 0x042fe400078808ff */
        /* <DEDUP_REMOVED lines=13> */
[----:B------:R-:W-:Y:S02]  /*3a70*/  IMAD.MOV.U32 R56, RZ, RZ, R5 ;  /* 0x000000ffff387224 */ /* 0x000fe400078e0005 */
[----:B---3--:R-:W-:Y:S01]  /*3a80*/  IMAD.MOV.U32 R8, RZ, RZ, R26 ;  /* 0x000000ffff087224 */ /* 0x008fe200078e001a */
[----:B------:R-:W-:Y:S01]  /*3a90*/  PRMT R77, R14, 0x5410, R15 ;  /* 0x000054100e4d7816 */ /* 0x000fe2000000000f */
[----:B------:R-:W-:Y:S01]  /*3aa0*/  IMAD.MOV.U32 R9, RZ, RZ, R27 ;  /* 0x000000ffff097224 */ /* 0x000fe200078e001b */
[----:B------:R-:W-:Y:S01]  /*3ab0*/  PRMT R67, R56, 0x7610, R67 ;  /* 0x0000761038437816 */ /* 0x000fe20000000043 */
[----:B------:R-:W-:Y:S01]  /*3ac0*/  IMAD.MOV.U32 R10, RZ, RZ, R24 ;  /* 0x000000ffff0a7224 */ /* 0x000fe200078e0018 */
[----:B------:R-:W-:Y:S01]  /*3ad0*/  PRMT R75, R8, 0x7610, R75 ;  /* 0x00007610084b7816 */ /* 0x000fe2000000004b */
[----:B------:R-:W-:-:S03]  /*3ae0*/  IMAD.MOV.U32 R11, RZ, RZ, R25 ;  /* 0x000000ffff0b7224 */ /* 0x000fc600078e0019 */
[----:B------:R-:W-:Y:S02]  /*3af0*/  PRMT R73, R9, 0x5410, R10 ;  /* 0x0000541009497816 */ /* 0x000fe4000000000a */
[----:B------:R-:W-:Y:S01]  /*3b00*/  PRMT R69, R11, 0x7610, R69 ;  /* 0x000076100b457816 */ /* 0x000fe20000000045 */
[----:B------:R-:W-:Y:S06]  /*3b10*/  @!P3 BRA `(.L_x_1277) ;  /* 0x000000000004b947 */ /* 0x000fec0003800000 */
[----:B------:R-:W-:Y:S01]  /*3b20*/  BPT.TRAP 0x1 ;  /* 0x000000040000795c */ /* 0x000fe20000300000 */
.L_x_1277:
[----:B------:R-:W-:Y:S01]  /*3b30*/  IMAD R58, R23, 0x8, R2 ;  /* 0x00000008173a7824 */ /* 0x000fe200078e0202 */
[----:B------:R-:W-:Y:S01]  /*3b40*/  SHF.L.U32 R65, R187, 0x1f, RZ ;  /* 0x0000001fbb417819 */ /* 0x000fe200000006ff */
[----:B------:R-:W-:Y:S03]  /*3b50*/  BSSY B1, `(.L_x_1278) ;  /* 0x0000003000017945 */ /* 0x000fe60003800000 */
[----:B------:R-:W0:Y:S02]  /*3b60*/  SYNCS.PHASECHK.TRANS64.TRYWAIT P4, [R58+URZ+0x38890], R65 ;  /* 0x038890413a0075a7 */ /* 0x000e24000808017f */
[----:B0-----:R-:W-:Y:S05]  /*3b70*/  @!P4 BRA `(.L_x_1279) ;  /* 0x000001b00018c947 */ /* 0x001fea0003800000 */
.L_x_1520:
[----:B------:R-:W-:Y:S05]  /*3b80*/  BSYNC B1 ;  /* 0x0000000000017941 */ /* 0x000fea0003800000 */
.L_x_1278:
[----:B------:R-:W-:-:S03]  /*3b90*/  UMOV UR4, 0xffffffff ;  /* 0xffffffff00047882 */ /* 0x000fc60000000000 */
[----:B------:R-:W-:Y:S05]  /*3ba0*/  BRA.DIV UR4, `(.L_x_1280) ;  /* 0x000001b204207947 */ /* 0x000fea000b800000 */
[----:B------:R1:W2:Y:S04]  /*3bb0*/  SHFL.IDX PT, R56, R13, RZ, 0x1c1f ;  /* 0x001c1fff0d387589 */ /* 0x0002a800000e0000 */
[----:B------:R-:W3:Y:S02]  /*3bc0*/  SHFL.IDX PT, R66, R66, RZ, 0x1c1f ;  /* 0x001c1fff42427589 */ /* 0x000ee400000e0000 */
.L_x_1524:
        /* <DEDUP_REMOVED lines=37> */
[----:B------:R-:W-:Y:S01]  /*3e20*/  SHF.R.U64 R4, R4, 0x10, R5 ;  /* 0x0000001004047819 */ /* 0x000fe20000001205 */
[----:B------:R-:W-:Y:S01]  /*3e30*/  HADD2.F32 R13, -RZ, R9.H1_H1 ;  /* 0x30000009ff0d7230 */ /* 0x000fe20000004100 */
[----:B------:R-:W-:Y:S01]  /*3e40*/  SHF.R.U64 R26, R26, 0x10, R27 ;  /* 0x000000101a1a7819 */ /* 0x000fe2000000121b */
[----:B------:R-:W-:Y:S02]  /*3e50*/  IMAD.MOV.U32 R69, RZ, RZ, R15 ;  /* 0x000000ffff457224 */ /* 0x000fe400078e000f */
[----:B------:R-:W-:Y:S01]  /*3e60*/  FMUL.FTZ R76, R67, R74 ;  /* 0x0000004a434c7220 */ /* 0x000fe20000410000 */
[----:B------:R-:W-:-:S02]  /*3e70*/  HADD2.F32 R25, -RZ, R77.H1_H1 ;  /* 0x3000004dff197230 */ /* 0x000fc40000004100 */
[C---:B------:R-:W-:Y:S01]  /*3e80*/  FMUL.FTZ R74, R13.reuse, R74 ;  /* 0x0000004a0d4a7220 */ /* 0x040fe20000410000 */
[----:B------:R-:W-:Y:S02]  /*3e90*/  HADD2.F32 R24, -RZ, R24.H0_H0 ;  /* 0x20000018ff187230 */ /* 0x000fe40000004100 */
[-C--:B------:R-:W-:Y:S01]  /*3ea0*/  FFMA.FTZ R13, R13, R72.reuse, -R76 ;  /* 0x000000480d0d7223 */ /* 0x080fe2000001084c */
[----:B------:R-:W-:Y:S02]  /*3eb0*/  HADD2.F32 R4, -RZ, R4.H0_H0 ;  /* 0x20000004ff047230 */ /* 0x000fe40000004100 */
[----:B------:R-:W-:Y:S01]  /*3ec0*/  FFMA.FTZ R9, R67, R72, R74 ;  /* 0x0000004843097223 */ /* 0x000fe2000001004a */
[----:B------:R-:W-:Y:S02]  /*3ed0*/  IMAD.MOV.U32 R67, RZ, RZ, R11 ;  /* 0x000000ffff437224 */ /* 0x000fe400078e000b */
        /* <DEDUP_REMOVED lines=9> */
[----:B------:R-:W-:Y:S02]  /*3f70*/  IMAD.MOV.U32 R9, RZ, RZ, R13 ;  /* 0x000000ffff097224 */ /* 0x000fe400078e000d */
[-C--:B------:R-:W-:Y:S01]  /*3f80*/  FFMA.FTZ R15, R15, R72.reuse, -R76 ;  /* 0x000000480f0f7223 */ /* 0x080fe2000001084c */
[----:B------:R-:W-:Y:S02]  /*3f90*/  IMAD.MOV.U32 R13, RZ, RZ, R64 ;  /* 0x000000ffff0d7224 */ /* 0x000fe400078e0040 */
[----:B------:R-:W-:Y:S01]  /*3fa0*/  FFMA.FTZ R11, R11, R72, R74 ;  /* 0x000000480b0b7223 */ /* 0x000fe2000001004a */
[----:B------:R-:W-:-:S02]  /*3fb0*/  HADD2.F32 R72, -RZ, R69.H1_H1 ;  /* 0x30000045ff487230 */ /* 0x000fc40000004100 */
[----:B------:R-:W-:Y:S01]  /*3fc0*/  HADD2.F32 R69, -RZ, R71.H0_H0 ;  /* 0x20000047ff457230 */ /* 0x000fe20000004100 */
[--C-:B------:R-:W-:Y:S01]  /*3fd0*/  SHF.R.U32.HI R71, RZ, 0x10, R7.reuse ;  /* 0x00000010ff477819 */ /* 0x100fe20000011607 */
[----:B------:R-:W-:Y:S01]  /*3fe0*/  HADD2.F32 R74, -RZ, R67.H1_H1 ;  /* 0x30000043ff4a7230 */ /* 0x000fe20000004100 */
[----:B------:R-:W-:-:S03]  /*3ff0*/  SHF.R.U64 R7, R6, 0x10, R7 ;  /* 0x0000001006077819 */ /* 0x000fc60000001207 */
[----:B------:R-:W-:Y:S02]  /*4000*/  HADD2.F32 R67, -RZ, R71.H0_H0 ;  /* 0x20000047ff437230 */ /* 0x000fe40000004100 */
[-C--:B------:R-:W-:Y:S01]  /*4010*/  FMUL.FTZ R71, R72, R69.reuse ;  /* 0x0000004548477220 */ /* 0x080fe20000410000 */
[C---:B------:R-:W-:Y:S01]  /*4020*/  FMUL.FTZ R69, R74.reuse, R69 ;  /* 0x000000454a457220 */ /* 0x040fe20000410000 */
[----:B------:R-:W-:Y:S02]  /*4030*/  HADD2.F32 R7, -RZ, R7.H0_H0 ;  /* 0x20000007ff077230 */ /* 0x000fe40000004100 */
[-C--:B------:R-:W-:Y:S01]  /*4040*/  FFMA.FTZ R74, R74, R67.reuse, -R71 ;  /* 0x000000434a4a7223 */ /* 0x080fe20000010847 */
[----:B------:R-:W-:Y:S01]  /*4050*/  FFMA.FTZ R72, R72, R67, R69 ;  /* 0x0000004348487223 */ /* 0x000fe20000010045 */
[----:B------:R-:W-:Y:S02]  /*4060*/  IMAD.MOV.U32 R67, RZ, RZ, R12 ;  /* 0x000000ffff437224 */ /* 0x000fe400078e000c */
[----:B------:R-:W-:Y:S01]  /*4070*/  IMAD.MOV.U32 R69, RZ, RZ, R8 ;  /* 0x000000ffff457224 */ /* 0x000fe200078e0008 */
[----:B------:R-:W-:Y:S01]  /*4080*/  F2FP.F16.F32.PACK_AB R15, R74, R15 ;  /* 0x0000000f4a0f723e */ /* 0x000fe200000000ff */
[----:B------:R-:W-:Y:S01]  /*4090*/  HADD2.F32 R71, -RZ, R73.H1_H1 ;  /* 0x30000049ff477230 */ /* 0x000fe20000004100 */
[----:B------:R-:W-:Y:S01]  /*40a0*/  F2FP.F16.F32.PACK_AB R72, R72, R11 ;  /* 0x0000000b4848723e */ /* 0x000fe200000000ff */
[----:B------:R-:W-:-:S02]  /*40b0*/  HADD2.F32 R8, -RZ, R67.H0_H0 ;  /* 0x20000043ff087230 */ /* 0x000fc40000004100 */
[--C-:B------:R-:W-:Y:S02]  /*40c0*/  HADD2.F32 R12, -RZ, R69.reuse.H0_H0 ;  /* 0x20000045ff0c7230 */ /* 0x100fe40000004100 */
[----:B------:R-:W-:Y:S02]  /*40d0*/  HADD2.F32 R5, -RZ, R69.H1_H1 ;  /* 0x30000045ff057230 */ /* 0x000fe40000004100 */
[-C--:B------:R-:W-:Y:S01]  /*40e0*/  FMUL.FTZ R73, R8, R71.reuse ;  /* 0x0000004708497220 */ /* 0x080fe20000410000 */
[----:B------:R-:W-:Y:S02]  /*40f0*/  IMAD.MOV.U32 R11, RZ, RZ, R15 ;  /* 0x000000ffff0b7224 */ /* 0x000fe400078e000f */
[C---:B------:R-:W-:Y:S01]  /*4100*/  FMUL.FTZ R71, R12.reuse, R71 ;  /* 0x000000470c477220 */ /* 0x040fe20000410000 */
[----:B------:R-:W-:Y:S02]  /*4110*/  IMAD.MOV.U32 R15, RZ, RZ, R72 ;  /* 0x000000ffff0f7224 */ /* 0x000fe400078e0048 */
[-C--:B------:R-:W-:Y:S01]  /*4120*/  FFMA.FTZ R12, R12, R25.reuse, -R73 ;  /* 0x000000190c0c7223 */ /* 0x080fe20000010849 */
[----:B------:R-:W-:Y:S01]  /*4130*/  FFMA.FTZ R8, R8, R25, R71 ;  /* 0x0000001908087223 */ /* 0x000fe20000010047 */
[----:B------:R-:W-:-:S02]  /*4140*/  HADD2.F32 R25, -RZ, R67.H1_H1 ;  /* 0x30000043ff197230 */ /* 0x000fc40000004100 */
        /* <DEDUP_REMOVED lines=13> */
[----:B------:R-:W-:Y:S02]  /*4220*/  IMAD.MOV.U32 R8, RZ, RZ, R12 ;  /* 0x000000ffff087224 */ /* 0x000fe400078e000c */
[C---:B------:R-:W-:Y:S01]  /*4230*/  FMUL.FTZ R67, R4.reuse, R67 ;  /* 0x0000004304437220 */ /* 0x040fe20000410000 */
[-C--:B------:R-:W-:Y:S01]  /*4240*/  FFMA.FTZ R4, R4, R27.reuse, -R69 ;  /* 0x0000001b04047223 */ /* 0x080fe20000010845 */
[----:B------:R-:W-:Y:S02]  /*4250*/  IMAD.MOV.U32 R12, RZ, RZ, R25 ;  /* 0x000000ffff0c7224 */ /* 0x000fe400078e0019 */
        /* <DEDUP_REMOVED lines=8> */
[----:B------:R-:W-:Y:S02]  /*42e0*/  IMAD.MOV.U32 R10, RZ, RZ, R14 ;  /* 0x000000ffff0a7224 */ /* 0x000fe400078e000e */
[----:B------:R-:W-:-:S07]  /*42f0*/  IMAD.MOV.U32 R14, RZ, RZ, R27 ;  /* 0x000000ffff0e7224 */ /* 0x000fce00078e001b */
.L_x_1282:
[----:B------:R-:W-:Y:S05]  /*4300*/  BSYNC B1 ;  /* 0x0000000000017941 */ /* 0x000fea0003800000 */
.L_x_1281:
        /* <DEDUP_REMOVED lines=10> */
.L_x_1262:
[----:B------:R-:W-:-:S06]  /*43b0*/  UISETP.NE.AND UP0, UPT, UR37, 0x3, UPT ;  /* 0x000000032500788c */ /* 0x000fcc000bf05270 */
[----:B------:R-:W-:-:S13]  /*43c0*/  PLOP3.LUT P3, PT, PT, PT, UP0, 0x80, 0x0 ;  /* 0x000000000000781c */ /* 0x000fda0003f6f008 */
[----:B------:R-:W-:Y:S05]  /*43d0*/  @!P3 BRA `(.L_x_1283) ;  /* 0x000000000004b947 */ /* 0x000fea0003800000 */
[----:B------:R-:W-:Y:S01]  /*43e0*/  BPT.TRAP 0x1 ;  /* 0x000000040000795c */ /* 0x000fe20000300000 */
.L_x_1283:
[----:B------:R-:W-:Y:S01]  /*43f0*/  IMAD R58, R23, 0x8, R2 ;  /* 0x00000008173a7824 */ /* 0x000fe200078e0202 */
[----:B------:R-:W-:Y:S01]  /*4400*/  SHF.L.U32 R65, R187, 0x1f, RZ ;  /* 0x0000001fbb417819 */ /* 0x000fe200000006ff */
[----:B------:R-:W-:Y:S01]  /*4410*/  BSSY B1, `(.L_x_1284) ;  /* 0x0000004000017945 */ /* 0x000fe20003800000 */
[----:B------:R-:W-:Y:S02]  /*4420*/  SHF.R.S32.HI R62, RZ, 0x1f, R60 ;  /* 0x0000001fff3e7819 */ /* 0x000fe4000001143c */
[----:B------:R-:W1:Y:S02]  /*4430*/  SYNCS.PHASECHK.TRANS64.TRYWAIT P2, [R58+URZ+0x38890], R65 ;  /* 0x038890413a0075a7 */ /* 0x000e64000804017f */
[----:B-1----:R-:W-:Y:S05]  /*4440*/  @!P2 BRA `(.L_x_1285) ;  /* 0x000001a80040a947 */ /* 0x002fea0003800000 */
.L_x_1525:
[----:B------:R-:W-:Y:S05]  /*4450*/  BSYNC B1 ;  /* 0x0000000000017941 */ /* 0x000fea0003800000 */
.L_x_1284:
        /* <DEDUP_REMOVED lines=13> */
[----:B------:R-:W-:-:S03]  /*4530*/  ULDC.64 UR4, c[0x0][0x308] ;  /* 0x0000c20000047ab9 */ /* 0x000fc60000000a00 */
[----:B------:R-:W-:Y:S02]  /*4540*/  IMAD.IADD R5, R5, 0x1, R7 ;  /* 0x0000000105057824 */ /* 0x000fe400078e0207 */
        /* <DEDUP_REMOVED lines=9> */
.L_x_1529:
        /* <DEDUP_REMOVED lines=18> */
.L_x_1270:
[----:B------:R-:W-:Y:S05]  /*4700*/  BSYNC B0 ;  /* 0x0000000000007941 */ /* 0x000fea0003800000 */
.L_x_1261:
        /* <DEDUP_REMOVED lines=17> */
.L_x_1288:
[----:B------:R-:W-:Y:S05]  /*4820*/  BSYNC B0 ;  /* 0x0000000000007941 */ /* 0x000fea0003800000 */
.L_x_1287:
[----:B------:R-:W1:Y:S01]  /*4830*/  SYNCS.PHASECHK.TRANS64.TRYWAIT P3, [R58+URZ+0x388b0], R65 ;  /* 0x0388b0413a0075a7 */ /* 0x000e62000806017f */
[----:B------:R-:W-:Y:S04]  /*4840*/  BSSY B0, `(.L_x_1289) ;  /* 0x0000002000007945 */ /* 0x000fe80003800000 */
[----:B-1----:R-:W-:Y:S05]  /*4850*/  @!P3 BRA `(.L_x_1290) ;  /* 0x000001a40094b947 */ /* 0x002fea0003800000 */
.L_x_1530:
[----:B------:R-:W-:Y:S05]  /*4860*/  BSYNC B0 ;  /* 0x0000000000007941 */ /* 0x000fea0003800000 */
.L_x_1289:
        /* <DEDUP_REMOVED lines=21> */
[----:B------:R-:W4:Y:S04]  /*49c0*/  LDL R26, [R1] ;  /* 0x00000000011a7983 */ /* 0x000f280000100800 */
[----:B------:R-:W5:Y:S04]  /*49d0*/  LDL R64, [R1+0x4] ;  /* 0x0000040001407983 */ /* 0x000f680000100800 */
[----:B------:R-:W5:Y:S01]  /*49e0*/  LDL R57, [R1+0x8] ;  /* 0x0000080001397983 */ /* 0x000f620000100800 */
[----:B------:R-:W-:Y:S01]  /*49f0*/  LOP3.LUT P3, RZ, R191, 0x4, RZ, 0xc0, !PT ;  /* 0x00000004bfff7812 */ /* 0x000fe2000786c0ff */
[----:B------:R-:W-:Y:S01]  /*4a00*/  IMAD R5, R23, 0x8000, R46 ;  /* 0x0000800017057824 */ /* 0x000fe200078e022e */
[----:B------:R-:W-:Y:S01]  /*4a10*/  ULDC UR4, c[0x0][0x320] ;  /* 0x0000c80000047ab9 */ /* 0x000fe20000000800 */
[----:B------:R-:W5:Y:S02]  /*4a20*/  LDL R56, [R1+0xc] ;  /* 0x00000c0001387983 */ /* 0x000f640000100800 */
[----:B------:R-:W-:-:S02]  /*4a30*/  VIADD R15, R5, 0x20 ;  /* 0x00000020050f7836 */ /* 0x000fc40000000000 */
[----:B------:R-:W5:Y:S01]  /*4a40*/  LDL R27, [R1+0x10] ;  /* 0x00001000011b7983 */ /* 0x000f620000100800 */
[C---:B---3--:R-:W-:Y:S01]  /*4a50*/  IMAD R14, R5.reuse, 0x2, R2 ;  /* 0x00000002050e7824 */ /* 0x048fe200078e0202 */
[----:B------:R-:W-:Y:S02]  /*4a60*/  ISETP.GE.AND P5, PT, R22, UR4, PT ;  /* 0x0000000416007c0c */ /* 0x000fe4000bfa6270 */
[----:B------:R-:W3:Y:S02]  /*4a70*/  LDL R61, [R1+0x18] ;  /* 0x00001800013d7983 */ /* 0x000ee40000100800 */
[----:B------:R-:W-:Y:S01]  /*4a80*/  @P3 VIADD R15, R5, 0xffffffe0 ;  /* 0xffffffe0050f3836 */ /* 0x000fe20000000000 */
[C---:B------:R-:W-:Y:S01]  /*4a90*/  ISETP.GE.AND P3, PT, R18.reuse, UR4, PT ;  /* 0x0000000412007c0c */ /* 0x040fe2000bf66270 */
[----:B------:R-:W3:Y:S04]  /*4aa0*/  LDL R60, [R1+0x1c] ;  /* 0x00001c00013c7983 */ /* 0x000ee80000100800 */
[----:B------:R-:W3:Y:S08]  /*4ab0*/  LDL R59, [R1+0x20] ;  /* 0x00002000013b7983 */ /* 0x000ef00000100800 */
[----:B------:R-:W1:Y:S01]  /*4ac0*/  @!P3 LDS.128 R4, [R14+0x400] ;  /* 0x000400000e04b984 */ /* 0x000e620000000c00 */
[----:B0-----:R-:W-:-:S04]  /*4ad0*/  @!P3 LEA R8, P4, R18, R25, 0x1 ;  /* 0x000000191208b211 */ /* 0x001fc800078808ff */
[----:B--2---:R-:W-:Y:S02]  /*4ae0*/  @!P3 LEA.HI.X R9, R18, R24, R19, 0x1, P4 ;  /* 0x000000181209b211 */ /* 0x004fe400020f0c13 */
[----:B------:R-:W-:-:S04]  /*4af0*/  @!P5 LEA R12, P4, R22, R25, 0x1 ;  /* 0x00000019160cd211 */ /* 0x000fc800078808ff */
[----:B------:R-:W-:Y:S02]  /*4b00*/  @!P5 LEA.HI.X R13, R22, R24, R193, 0x1, P4 ;  /* 0x00000018160dd211 */ /* 0x000fe400020f0cc1 */
[C---:B------:R-:W-:Y:S01]  /*4b10*/  ISETP.GE.AND P4, PT, R212.reuse, UR4, PT ;  /* 0x00000004d4007c0c */ /* 0x040fe2000bf86270 */
[----:B------:R-:W-:Y:S01]  /*4b20*/  IMAD R15, R15, 0x2, R2 ;  /* 0x000000020f0f7824 */ /* 0x000fe200078e0202 */
[----:B-1----:R0:W-:Y:S04]  /*4b30*/  @!P3 ST.E.128 desc[UR42][R8.64], R4 ;  /* 0x000000040800b985 */ /* 0x0021e8000c101d2a */
[----:B------:R-:W1:Y:S07]  /*4b40*/  @!P5 LDS.128 R4, [R15+0x400] ;  /* 0x000400000f04d984 */ /* 0x000e6e0000000c00 */
[----:B0-----:R-:W-:-:S05]  /*4b50*/  @!P4 LEA R8, P3, R212, R25, 0x1 ;  /* 0x00000019d408c211 */ /* 0x001fca00078608ff */
[----:B------:R-:W-:Y:S01]  /*4b60*/  @!P4 IMAD.X R9, R24, 0x1, R229, P3 ;  /* 0x000000011809c824 */ /* 0x000fe200018e06e5 */
[----:B------:R-:W-:-:S13]  /*4b70*/  ISETP.GE.AND P3, PT, R211, UR4, PT ;  /* 0x00000004d3007c0c */ /* 0x000fda000bf66270 */
[----:B------:R-:W-:Y:S01]  /*4b80*/  @!P3 LEA R10, P6, R211, R25, 0x1 ;  /* 0x00000019d30ab211 */ /* 0x000fe200078c08ff */
[----:B-1----:R-:W-:Y:S04]  /*4b90*/  @!P5 ST.E.128 desc[UR42][R12.64], R4 ;  /* 0x000000040c00d985 */ /* 0x002fe8000c101d2a */
[----:B------:R-:W0:Y:S01]  /*4ba0*/  @!P4 LDS.128 R4, [R14+0x2400] ;  /* 0x002400000e04c984 */ /* 0x000e220000000c00 */
[----:B------:R-:W-:-:S03]  /*4bb0*/  ISETP.GE.AND P5, PT, R210, UR4, PT ;  /* 0x00000004d2007c0c */ /* 0x000fc6000bfa6270 */
[----:B0-----:R-:W-:Y:S04]  /*4bc0*/  @!P4 ST.E.128 desc[UR42][R8.64], R4 ;  /* 0x000000040800c985 */ /* 0x001fe8000c101d2a */
[----:B------:R-:W0:Y:S01]  /*4bd0*/  @!P3 LDS.128 R4, [R15+0x2400] ;  /* 0x002400000f04b984 */ /* 0x000e220000000c00 */
[----:B----4-:R-:W-:-:S03]  /*4be0*/  @!P3 IMAD.X R11, R24, 0x1, R26, P6 ;  /* 0x00000001180bb824 */ /* 0x010fc600030e061a */
[----:B------:R-:W2:Y:S01]  /*4bf0*/  LDL R26, [R1+0x14] ;  /* 0x00001400011a7983 */ /* 0x000ea20000100800 */
[----:B------:R-:W-:Y:S02]  /*4c00*/  ISETP.GE.AND P4, PT, R209, UR4, PT ;  /* 0x00000004d1007c0c */ /* 0x000fe4000bf86270 */
[----:B------:R-:W-:Y:S01]  /*4c10*/  @!P5 LEA R12, P6, R210, R25, 0x1 ;  /* 0x00000019d20cd211 */ /* 0x000fe200078c08ff */
[----:B0-----:R-:W-:Y:S04]  /*4c20*/  @!P3 ST.E.128 desc[UR42][R10.64], R4 ;  /* 0x000000040a00b985 */ /* 0x001fe8000c101d2a */
[----:B------:R-:W0:Y:S01]  /*4c30*/  @!P5 LDS.128 R4, [R14+0x4400] ;  /* 0x004400000e04d984 */ /* 0x000e220000000c00 */
[----:B-----5:R-:W-:-:S05]  /*4c40*/  @!P5 IMAD.X R13, R24, 0x1, R64, P6 ;  /* 0x00000001180dd824 */ /* 0x020fca00030e0640 */
[----:B------:R-:W-:-:S05]  /*4c50*/  @!P4 LEA R8, P6, R209, R25, 0x1 ;  /* 0x00000019d108c211 */ /* 0x000fca00078c08ff */
[----:B------:R-:W-:Y:S02]  /*4c60*/  @!P4 IMAD.X R9, R24, 0x1, R57, P6 ;  /* 0x000000011809c824 */ /* 0x000fe400030e0639 */
[----:B------:R-:W4:Y:S04]  /*4c70*/  LDL R57, [R1+0x24] ;  /* 0x0000240001397983 */ /* 0x000f280000100800 */
[----:B0-----:R-:W-:Y:S04]  /*4c80*/  @!P5 ST.E.128 desc[UR42][R12.64], R4 ;  /* 0x000000040c00d985 */ /* 0x001fe8000c101d2a */
[----:B------:R-:W0:Y:S01]  /*4c90*/  @!P4 LDS.128 R4, [R15+0x4400] ;  /* 0x004400000f04c984 */ /* 0x000e220000000c00 */
[----:B------:R-:W-:-:S13]  /*4ca0*/  ISETP.GE.AND P3, PT, R208, UR4, PT ;  /* 0x00000004d0007c0c */ /* 0x000fda000bf66270 */
[----:B------:R-:W-:Y:S01]  /*4cb0*/  @!P3 LEA R10, P6, R208, R25, 0x1 ;  /* 0x00000019d00ab211 */ /* 0x000fe200078c08ff */
[----:B0-----:R-:W-:Y:S04]  /*4cc0*/  @!P4 ST.E.128 desc[UR42][R8.64], R4 ;  /* 0x000000040800c985 */ /* 0x001fe8000c101d2a */
[----:B------:R-:W0:Y:S01]  /*4cd0*/  @!P3 LDS.128 R4, [R14+0x6400] ;  /* 0x006400000e04b984 */ /* 0x000e220000000c00 */
[----:B------:R-:W-:-:S03]  /*4ce0*/  @!P3 IMAD.X R11, R24, 0x1, R56, P6 ;  /* 0x00000001180bb824 */ /* 0x000fc600030e0638 */
[----:B------:R-:W5:Y:S01]  /*4cf0*/  LDL R56, [R1+0x28] ;  /* 0x0000280001387983 */ /* 0x000f620000100800 */
[----:B------:R-:W-:-:S13]  /*4d00*/  ISETP.GE.AND P5, PT, R207, UR4, PT ;  /* 0x00000004cf007c0c */ /* 0x000fda000bfa6270 */
[----:B------:R-:W-:Y:S01]  /*4d10*/  @!P5 LEA R12, P6, R207, R25, 0x1 ;  /* 0x00000019cf0cd211 */ /* 0x000fe200078c08ff */
[----:B0-----:R-:W-:Y:S04]  /*4d20*/  @!P3 ST.E.128 desc[UR42][R10.64], R4 ;  /* 0x000000040a00b985 */ /* 0x001fe8000c101d2a */
[----:B------:R-:W0:Y:S01]  /*4d30*/  @!P5 LDS.128 R4, [R15+0x6400] ;  /* 0x006400000f04d984 */ /* 0x000e220000000c00 */
[----:B------:R-:W-:-:S03]  /*4d40*/  @!P5 IMAD.X R13, R24, 0x1, R27, P6 ;  /* 0x00000001180dd824 */ /* 0x000fc600030e061b */
[----:B------:R-:W5:Y:S01]  /*4d50*/  LDL R27, [R1+0x2c] ;  /* 0x00002c00011b7983 */ /* 0x000f620000100800 */
[----:B------:R-:W-:-:S13]  /*4d60*/  ISETP.GE.AND P4, PT, R206, UR4, PT ;  /* 0x00000004ce007c0c */ /* 0x000fda000bf86270 */
[-C--:B------:R-:W-:Y:S01]  /*4d70*/  @!P4 LEA R8, P6, R206, R25.reuse, 0x1 ;  /* 0x00000019ce08c211 */ /* 0x080fe200078c08ff */
[----:B0-----:R-:W-:Y:S04]  /*4d80*/  @!P5 ST.E.128 desc[UR42][R12.64], R4 ;  /* 0x000000040c00d985 */ /* 0x001fe8000c101d2a */
[----:B------:R-:W0:Y:S01]  /*4d90*/  @!P4 LDS.128 R4, [R14+0x8400] ;  /* 0x008400000e04c984 */ /* 0x000e220000000c00 */
[C---:B------:R-:W-:Y:S02]  /*4da0*/  ISETP.GE.AND P3, PT, R205.reuse, UR4, PT ;  /* 0x00000004cd007c0c */ /* 0x040fe4000bf66270 */
[----:B------:R-:W-:Y:S01]  /*4db0*/  ISETP.GE.AND P5, PT, R204, UR4, PT ;  /* 0x00000004cc007c0c */ /* 0x000fe2000bfa6270 */
[----:B--2---:R-:W-:Y:S02]  /*4dc0*/  @!P4 IMAD.X R9, R24, 0x1, R26, P6 ;  /* 0x000000011809c824 */ /* 0x004fe400030e061a */
[----:B------:R-:W2:Y:S04]  /*4dd0*/  LDL R26, [R1+0x30] ;  /* 0x00003000011a7983 */ /* 0x000ea80000100800 */
[----:B0-----:R-:W-:Y:S04]  /*4de0*/  @!P4 ST.E.128 desc[UR42][R8.64], R4 ;  /* 0x000000040800c985 */ /* 0x001fe8000c101d2a */
[----:B------:R-:W0:Y:S01]  /*4df0*/  @!P3 LDS.128 R4, [R15+0x8400] ;  /* 0x008400000f04b984 */ /* 0x000e220000000c00 */
[----:B------:R-:W-:-:S05]  /*4e00*/  @!P3 LEA R10, P6, R205, R25, 0x1 ;  /* 0x00000019cd0ab211 */ /* 0x000fca00078c08ff */
[----:B---3--:R-:W-:Y:S01]  /*4e10*/  @!P3 IMAD.X R11, R24, 0x1, R61, P6 ;  /* 0x00000001180bb824 */ /* 0x008fe200030e063d */
[----:B------:R-:W-:Y:S02]  /*4e20*/  ISETP.GE.AND P4, PT, R203, UR4, PT ;  /* 0x00000004cb007c0c */ /* 0x000fe4000bf86270 */
[----:B------:R-:W-:Y:S02]  /*4e30*/  @!P5 LEA R12, P6, R204, R25, 0x1 ;  /* 0x00000019cc0cd211 */ /* 0x000fe400078c08ff */
[----:B0-----:R-:W-:Y:S04]  /*4e40*/  @!P3 ST.E.128 desc[UR42][R10.64], R4 ;  /* 0x000000040a00b985 */ /* 0x001fe8000c101d2a */
[----:B------:R-:W0:Y:S01]  /*4e50*/  @!P5 LDS.128 R4, [R14+0xa400] ;  /* 0x00a400000e04d984 */ /* 0x000e220000000c00 */
[----:B------:R-:W-:Y:S01]  /*4e60*/  @!P5 IMAD.X R13, R24, 0x1, R60, P6 ;  /* 0x00000001180dd824 */ /* 0x000fe200030e063c */
[----:B------:R-:W-:-:S03]  /*4e70*/  ISETP.GE.AND P3, PT, R202, UR4, PT ;  /* 0x00000004ca007c0c */ /* 0x000fc6000bf66270 */
[----:B------:R-:W-:Y:S01]  /*4e80*/  @!P4 LEA R8, P6, R203, R25, 0x1 ;  /* 0x00000019cb08c211 */ /* 0x000fe200078c08ff */
[----:B0-----:R-:W-:Y:S04]  /*4e90*/  @!P5 ST.E.128 desc[UR42][R12.64], R4 ;  /* 0x000000040c00d985 */ /* 0x001fe8000c101d2a */
[----:B------:R-:W0:Y:S01]  /*4ea0*/  @!P4 LDS.128 R4, [R15+0xa400] ;  /* 0x00a400000f04c984 */ /* 0x000e220000000c00 */
[----:B------:R-:W-:Y:S01]  /*4eb0*/  @!P4 IMAD.X R9, R24, 0x1, R59, P6 ;  /* 0x000000011809c824 */ /* 0x000fe200030e063b */
[----:B------:R-:W-:-:S03]  /*4ec0*/  ISETP.GE.AND P5, PT, R216, UR4, PT ;  /* 0x00000004d8007c0c */ /* 0x000fc6000bfa6270 */
[----:B------:R-:W-:Y:S01]  /*4ed0*/  @!P3 LEA R10, P6, R202, R25, 0x1 ;  /* 0x00000019ca0ab211 */ /* 0x000fe200078c08ff */
[----:B0-----:R-:W-:Y:S04]  /*4ee0*/  @!P4 ST.E.128 desc[UR42][R8.64], R4 ;  /* 0x000000040800c985 */ /* 0x001fe8000c101d2a */
[----:B------:R-:W0:Y:S01]  /*4ef0*/  @!P3 LDS.128 R4, [R14+0xc400] ;  /* 0x00c400000e04b984 */ /* 0x000e220000000c00 */
[----:B----4-:R-:W-:Y:S01]  /*4f00*/  @!P3 IMAD.X R11, R24, 0x1, R57, P6 ;  /* 0x00000001180bb824 */ /* 0x010fe200030e0639 */
[----:B------:R-:W-:-:S03]  /*4f10*/  ISETP.GE.AND P4, PT, R215, UR4, PT ;  /* 0x00000004d7007c0c */ /* 0x000fc6000bf86270 */
[----:B------:R-:W-:Y:S01]  /*4f20*/  @!P5 LEA R12, P6, R216, R25, 0x1 ;  /* 0x00000019d80cd211 */ /* 0x000fe200078c08ff */
[----:B0-----:R-:W-:Y:S04]  /*4f30*/  @!P3 ST.E.128 desc[UR42][R10.64], R4 ;  /* 0x000000040a00b985 */ /* 0x001fe8000c101d2a */
[----:B------:R-:W0:Y:S01]  /*4f40*/  @!P5 LDS.128 R4, [R15+0xc400] ;  /* 0x00c400000f04d984 */ /* 0x000e220000000c00 */
[----:B-----5:R-:W-:Y:S01]  /*4f50*/  @!P5 IMAD.X R13, R24, 0x1, R56, P6 ;  /* 0x00000001180dd824 */ /* 0x020fe200030e0638 */
[----:B------:R-:W-:-:S03]  /*4f60*/  ISETP.GE.AND P3, PT, R214, UR4, PT ;  /* 0x00000004d6007c0c */ /* 0x000fc6000bf66270 */
[----:B------:R-:W-:Y:S01]  /*4f70*/  @!P4 LEA R8, P6, R215, R25, 0x1 ;  /* 0x00000019d708c211 */ /* 0x000fe200078c08ff */
[----:B0-----:R-:W-:Y:S04]  /*4f80*/  @!P5 ST.E.128 desc[UR42][R12.64], R4 ;  /* 0x000000040c00d985 */ /* 0x001fe8000c101d2a */
[----:B------:R-:W0:Y:S01]  /*4f90*/  @!P4 LDS.128 R4, [R14+0xe400] ;  /* 0x00e400000e04c984 */ /* 0x000e220000000c00 */
[----:B------:R-:W-:-:S04]  /*4fa0*/  @!P4 IMAD.X R9, R24, 0x1, R27, P6 ;  /* 0x000000011809c824 */ /* 0x000fc800030e061b */
[----:B------:R-:W-:Y:S01]  /*4fb0*/  @!P3 LEA R10, P6, R214, R25, 0x1 ;  /* 0x00000019d60ab211 */ /* 0x000fe200078c08ff */
[----:B0-----:R-:W-:Y:S04]  /*4fc0*/  @!P4 ST.E.128 desc[UR42][R8.64], R4 ;  /* 0x000000040800c985 */ /* 0x001fe8000c101d2a */
[----:B------:R-:W0:Y:S01]  /*4fd0*/  @!P3 LDS.128 R4, [R15+0xe400] ;  /* 0x00e400000f04b984 */ /* 0x000e220000000c00 */
[----:B--2---:R-:W-:-:S05]  /*4fe0*/  @!P3 IMAD.X R11, R24, 0x1, R26, P6 ;  /* 0x00000001180bb824 */ /* 0x004fca00030e061a */
[----:B0-----:R4:W-:Y:S02]  /*4ff0*/  @!P3 ST.E.128 desc[UR42][R10.64], R4 ;  /* 0x000000040a00b985 */ /* 0x0019e4000c101d2a */
.L_x_1292:
[----:B------:R-:W-:Y:S05]  /*5000*/  BSYNC B0 ;  /* 0x0000000000007941 */ /* 0x000fea0003800000 */
.L_x_1291:
[----:B------:R-:W-:Y:S01]  /*5010*/  @!PT LDS RZ, [RZ] ;  /* 0x00000000fffff984 */ /* 0x000fe20000000800 */
[----:B------:R-:W-:Y:S01]  /*5020*/  @!PT LDS RZ, [RZ] ;  /* 0x00000000fffff984 */ /* 0x000fe20000000800 */
[----:B------:R-:W-:Y:S01]  /*5030*/  @!PT LDS RZ, [RZ] ;  /* 0x00000000fffff984 */ /* 0x000fe20000000800 */
[----:B------:R-:W-:Y:S01]  /*5040*/  @!PT LDS RZ, [RZ] ;  /* 0x00000000fffff984 */ /* 0x000fe20000000800 */
[----:B------:R5:W-:Y:S06]  /*5050*/  MEMBAR.ALL.CTA ;  /* 0x0000000000007992 */ /* 0x000bec0000008000 */
[----:B-----5:R-:W5:Y:S01]  /*5060*/  FENCE.VIEW.ASYNC.S ;  /* 0x00000000000073c6 */ /* 0x020f620000000000 */
[----:B------:R-:W-:Y:S02]  /*5070*/  VIADD R23, R23, 0x1 ;  /* 0x0000000117177836 */ /* 0x000fe40000000000 */
[----:B-1----:R-:W-:Y:S01]  /*5080*/  @!P2 VIADD R58, R58, 0x388c0 ;  /* 0x000388c03a3aa836 */ /* 0x002fe20000000000 */
[----:B-----5:R1:W-:Y:S02]  /*5090*/  BAR.SYNC.DEFER_BLOCKING R44, 0x80 ;  /* 0x0002002c0000751d */ /* 0x0203e40000010000 */
        /* <DEDUP_REMOVED lines=8> */
.L_x_1256:
[----:B------:R-:W-:Y:S04]  /*5120*/  BSSY B0, `(.L_x_1294) ;  /* 0x0000004000007945 */ /* 0x000fe80003800000 */
[----:B------:R-:W-:Y:S05]  /*5130*/  @P2 BRA `(.L_x_1295) ;  /* 0x0000000000082947 */ /* 0x000fea0003800000 */
[----:B------:R-:W4:Y:S02]  /*5140*/  FENCE.VIEW.ASYNC.G ;  /* 0x00000000000073c6 */ /* 0x000f240000000100 */
[----:B----4-:R-:W-:Y:S06]  /*5150*/  BAR.ARV 0xc, 0x180 ;  /* 0x0306000000007b1d */ /* 0x010fec0000002000 */
.L_x_1295:
[----:B------:R-:W-:Y:S05]  /*5160*/  BSYNC B0 ;  /* 0x0000000000007941 */ /* 0x000fea0003800000 */
.L_x_1294:
        /* <DEDUP_REMOVED lines=38> */
.L_x_1299:
[----:B------:R-:W-:Y:S05]  /*53d0*/  BSYNC B0 ;  /* 0x0000000000007941 */ /* 0x000fea0003800000 */
.L_x_1298:
        /* <DEDUP_REMOVED lines=72> */
[----:B------:R-:W-:Y:S02]  /*5860*/  IMAD.MOV.U32 R7, RZ, RZ, 0x40000040 ;  /* 0x40000040ff077424 */ /* 0x000fe400078e00ff */
[----:B------:R-:W-:Y:S01]  /*5870*/  IMAD.MOV.U32 R11, RZ, RZ, 0x40000040 ;  /* 0x40000040ff0b7424 */ /* 0x000fe200078e00ff */
[----:B------:R-:W-:Y:S01]  /*5880*/  BAR.SYNC.DEFER_BLOCKING 0xe, 0x100 ;  /* 0x0384000000007b1d */ /* 0x000fe20000010000 */
[----:B------:R-:W-:Y:S01]  /*5890*/  IMAD.MOV.U32 R9, RZ, RZ, 0x40000040 ;  /* 0x40000040ff097424 */ /* 0x000fe200078e00ff */
[----:B------:R-:W-:Y:S01]  /*58a0*/  R2UR UR7, R7 ;  /* 0x00000000070772ca */ /* 0x000fe200000e0000 */
[----:B------:R-:W-:Y:S01]  /*58b0*/  IMAD.MOV.U32 R7, RZ, RZ, 0x40000040 ;  /* 0x40000040ff077424 */ /* 0x000fe200078e00ff */
[----:B------:R-:W-:Y:S01]  /*58c0*/  R2UR UR15, R11 ;  /* 0x000000000b0f72ca */ /* 0x000fe200000e0000 */
[----:B------:R-:W-:Y:S01]  /*58d0*/  IMAD.MOV.U32 R11, RZ, RZ, 0x40000040 ;  /* 0x40000040ff0b7424 */ /* 0x000fe200078e00ff */
[----:B------:R-:W-:Y:S01]  /*58e0*/  R2UR UR11, R9 ;  /* 0x00000000090b72ca */ /* 0x000fe200000e0000 */
[----:B------:R-:W-:-:S03]  /*58f0*/  IMAD.MOV.U32 R9, RZ, RZ, 0x40000040 ;  /* 0x40000040ff097424 */ /* 0x000fc600078e00ff */
[----:B------:R-:W-:Y:S02]  /*5900*/  R2UR UR9, R11 ;  /* 0x000000000b0972ca */ /* 0x000fe400000e0000 */
[----:B------:R-:W-:Y:S01]  /*5910*/  R2UR UR13, R9 ;  /* 0x00000000090d72ca */ /* 0x000fe200000e0000 */
[----:B-----5:R-:W-:Y:S01]  /*5920*/  WARPGROUP.ARRIVE ;  /* 0x00000000000079c5 */ /* 0x020fe20000000000 */
[----:B--2---:R-:W0:Y:S02]  /*5930*/  SHFL.IDX PT, R4, R8, RZ, 0x1f ;  /* 0x00001fff08047589 */ /* 0x004e2400000e0000 */
[----:B0-----:R-:W-:-:S04]  /*5940*/  LEA.HI R5, R4, R4, RZ, 0x1 ;  /* 0x0000000404057211 */ /* 0x001fc800078f08ff */
[----:B------:R-:W-:-:S05]  /*5950*/  LOP3.LUT R5, R5, 0x1fffe, RZ, 0xc0, !PT ;  /* 0x0001fffe05057812 */ /* 0x000fca00078ec0ff */
[----:B------:R-:W-:Y:S02]  /*5960*/  IMAD.IADD R5, R4, 0x1, -R5 ;  /* 0x0000000104057824 */ /* 0x000fe400078e0a05 */
[----:B------:R-:W-:Y:S02]  /*5970*/  VIADD R4, R2, 0x36400 ;  /* 0x0003640002047836 */ /* 0x000fe40000000000 */
[----:B------:R-:W-:-:S03]  /*5980*/  IMAD R5, R5, 0x8000, R2 ;  /* 0x0000800005057824 */ /* 0x000fc600078e0202 */
[----:B------:R-:W-:Y:S01]  /*5990*/  SHF.R.U32.HI R4, RZ, 0x4, R4 ;  /* 0x00000004ff047819 */ /* 0x000fe20000011604 */
[----:B------:R-:W-:-:S03]  /*59a0*/  VIADD R5, R5, 0x400 ;  /* 0x0000040005057836 */ /* 0x000fc60000000000 */
[----:B------:R-:W-:Y:S02]  /*59b0*/  LOP3.LUT R4, R4, 0x3fff, RZ, 0xc0, !PT ;  /* 0x00003fff04047812 */ /* 0x000fe400078ec0ff */
[----:B------:R-:W-:Y:S02]  /*59c0*/  SHF.R.U32.HI R5, RZ, 0x4, R5 ;  /* 0x00000004ff057819 */ /* 0x000fe40000011605 */
[----:B------:R-:W-:Y:S02]  /*59d0*/  LOP3.LUT R4, R4, 0x10000, RZ, 0xfc, !PT ;  /* 0x0001000004047812 */ /* 0x000fe400078efcff */
[----:B------:R-:W-:Y:S02]  /*59e0*/  LOP3.LUT R5, R5, 0x3fff, RZ, 0xc0, !PT ;  /* 0x00003fff05057812 */ /* 0x000fe400078ec0ff */
[----:B------:R-:W-:Y:S02]  /*59f0*/  R2UR UR4, R4 ;  /* 0x00000000040472ca */ /* 0x000fe400000e0000 */
[----:B------:R-:W-:Y:S01]  /*5a00*/  LOP3.LUT R20, R5, 0x2000000, RZ, 0xfc, !PT ;  /* 0x0200000005147812 */ /* 0x000fe200078efcff */
[----:B------:R-:W-:-:S04]  /*5a10*/  IMAD.MOV.U32 R5, RZ, RZ, 0x40000040 ;  /* 0x40000040ff057424 */ /* 0x000fc800078e00ff */
[----:B------:R-:W-:Y:S01]  /*5a20*/  IMAD R6, R17, 0x1000, R20 ;  /* 0x0000100011067824 */ /* 0x000fe200078e0214 */
[----:B------:R-:W-:-:S03]  /*5a30*/  R2UR UR5, R5 ;  /* 0x00000000050572ca */ /* 0x000fc600000e0000 */
[C---:B------:R-:W-:Y:S01]  /*5a40*/  VIADD R10, R6.reuse, 0x100 ;  /* 0x00000100060a7836 */ /* 0x040fe20000000000 */
[C---:B------:R-:W-:Y:S01]  /*5a50*/  R2UR UR6, R6.reuse ;  /* 0x00000000060672ca */ /* 0x040fe200000e0000 */
[C---:B------:R-:W-:Y:S02]  /*5a60*/  VIADD R8, R6.reuse, 0x80 ;  /* 0x0000008006087836 */ /* 0x040fe40000000000 */
[----:B------:R-:W-:Y:S01]  /*5a70*/  VIADD R6, R6, 0x180 ;  /* 0x0000018006067836 */ /* 0x000fe20000000000 */
[----:B------:R-:W-:Y:S01]  /*5a80*/  R2UR UR14, R10 ;  /* 0x000000000a0e72ca */ /* 0x000fe200000e0000 */
[----:B------:R-:W-:Y:S01]  /*5a90*/  VIADD R10, R4, 0x2 ;  /* 0x00000002040a7836 */ /* 0x000fe20000000000 */
[----:B------:R-:W-:Y:S01]  /*5aa0*/  R2UR UR10, R8 ;  /* 0x00000000080a72ca */ /* 0x000fe200000e0000 */
[----:B------:R-:W-:-:S03]  /*5ab0*/  VIADD R8, R4, 0x4 ;  /* 0x0000000404087836 */ /* 0x000fc60000000000 */
[----:B------:R-:W-:Y:S02]  /*5ac0*/  R2UR UR8, R10 ;  /* 0x000000000a0872ca */ /* 0x000fe400000e0000 */
[----:B------:R-:W-:Y:S01]  /*5ad0*/  R2UR UR12, R8 ;  /* 0x00000000080c72ca */ /* 0x000fe200000e0000 */
[----:B------:R-:W-:Y:S01]  /*5ae0*/  HGMMA.64x256x16.F32 R24, gdesc[UR4].tnspB, RZ, !UPT, gsb0 ;  /* 0x43e00000041879f0 */ /* 0x000fe2000c0008ff */
[----:B------:R-:W-:Y:S01]  /*5af0*/  R2UR UR6, R6 ;  /* 0x00000000060672ca */ /* 0x000fe200000e0000 */
[----:B------:R-:W-:Y:S01]  /*5b00*/  IMAD.U32 R6, RZ, RZ, UR37 ;  /* 0x00000025ff067e24 */ /* 0x000fe2000f8e00ff */
[----:B------:R-:W-:Y:S01]  /*5b10*/  R2UR UR7, R7 ;  /* 0x00000000070772ca */ /* 0x000fe200000e0000 */
[----:B------:R-:W-:-:S03]  /*5b20*/  IMAD.MOV.U32 R7, RZ, RZ, 0x40000040 ;  /* 0x40000040ff077424 */ /* 0x000fc600078e00ff */
[----:B------:R-:W-:Y:S01]  /*5b30*/  ISETP.NE.AND P2, PT, R6, 0x3, PT ;  /* 0x000000030600780c */ /* 0x000fe20003f45270 */
[----:B------:R-:W-:Y:S01]  /*5b40*/  VIADD R6, R4, 0x6 ;  /* 0x0000000604067836 */ /* 0x000fe20000000000 */
[----:B------:R-:W-:-:S04]  /*5b50*/  R2UR UR5, R7 ;  /* 0x00000000070572ca */ /* 0x000fc800000e0000 */
[----:B------:R-:W-:Y:S01]  /*5b60*/  R2UR UR4, R6 ;  /* 0x00000000060472ca */ /* 0x000fe200000e0000 */
[----:B------:R-:W-:Y:S02]  /*5b70*/  WARPGROUP.DEPBAR.LE gsb0, 0x0 ;  /* 0x00008000000079c5 */ /* 0x000fe40000010000 */
[----:B------:R-:W-:-:S12]  /*5b80*/  WARPGROUP.ARRIVE ;  /* 0x00000000000079c5 */ /* 0x000fd80000000000 */
        /* <DEDUP_REMOVED lines=13> */
.L_x_1301:
[----:B------:R-:W-:Y:S01]  /*5c60*/  VIADD R3, R3, 0xfffffffe ;  /* 0xfffffffe03037836 */ /* 0x000fe20000000000 */
[----:B------:R-:W-:Y:S01]  /*5c70*/  BSSY B0, `(.L_x_1302) ;  /* 0x00000c1000007945 */ /* 0x000fe20003800000 */
[----:B------:R-:W-:-:S03]  /*5c80*/  IMAD R12, R17, 0x8, R2 ;  /* 0x00000008110c7824 */ /* 0x000fc600078e0202 */
[----:B------:R-:W-:Y:S01]  /*5c90*/  ISETP.GE.AND P0, PT, R3, R0, PT ;  /* 0x000000000300720c */ /* 0x000fe20003f06270 */
[----:B------:R-:W-:-:S05]  /*5ca0*/  VIADD R12, R12, 0x38860 ;  /* 0x000388600c0c7836 */ /* 0x000fca0000000000 */
[----:B------:R-:W-:-:S04]  /*5cb0*/  PRMT R12, R190, 0x654, R12 ;  /* 0x00000654be0c7816 */ /* 0x000fc8000000000c */
[----:B------:R0:W-:Y:S03]  /*5cc0*/  SYNCS.ARRIVE.TRANS64.RED.A1T0 RZ, [R12+URZ], RZ ;  /* 0x000000ff0cff79a7 */ /* 0x0001e6000810043f */
[----:B------:R-:W-:Y:S05]  /*5cd0*/  @!P0 BRA `(.L_x_1303) ;  /* 0x0000000800e88947 */ /* 0x000fea0003800000 */
.L_x_1305:
[----:B------:R-:W-:Y:S01]  /*5ce0*/  BAR.SYNC.DEFER_BLOCKING 0xe, 0x100 ;  /* 0x0384000000007b1d */ /* 0x000fe20000010000 */
[C---:B01----:R-:W-:Y:S01]  /*5cf0*/  IMAD R12, R17.reuse, 0x40, R195 ;  /* 0x00000040110c7824 */ /* 0x043fe200078e02c3 */
[----:B------:R-:W-:Y:S01]  /*5d00*/  R2UR UR4, R4 ;  /* 0x00000000040472ca */ /* 0x000fe200000e0000 */
[----:B------:R-:W-:Y:S01]  /*5d10*/  VIADD R17, R17, 0x1 ;  /* 0x0000000111117836 */ /* 0x000fe20000000000 */
[----:B------:R-:W-:Y:S01]  /*5d20*/  R2UR UR5, R5 ;  /* 0x00000000050572ca */ /* 0x000fe200000e0000 */
[----:B------:R-:W-:Y:S01]  /*5d30*/  IMAD R12, R12, 0x4, R2 ;  /* 0x000000040c0c7824 */ /* 0x000fe200078e0202 */
[----:B------:R-:W-:Y:S01]  /*5d40*/  ISETP.GT.AND P1, PT, R3, R0, PT ;  /* 0x000000000300720c */ /* 0x000fe20003f24270 */
[----:B------:R-:W-:Y:S01]  /*5d50*/  IMAD.MOV.U32 R15, RZ, RZ, 0x40000040 ;  /* 0x40000040ff0f7424 */ /* 0x000fe200078e00ff */
[----:B------:R-:W-:Y:S01]  /*5d60*/  ISETP.NE.AND P0, PT, R17, 0x2, PT ;  /* 0x000000021100780c */ /* 0x000fe20003f05270 */
[----:B------:R-:W-:-:S03]  /*5d70*/  VIADD R3, R3, 0xffffffff ;  /* 0xffffffff03037836 */ /* 0x000fc60000000000 */
[----:B------:R-:W-:Y:S01]  /*5d80*/  SEL R17, R17, RZ, P0 ;  /* 0x000000ff11117207 */ /* 0x000fe20000000000 */
        /* <DEDUP_REMOVED lines=130> */
[----:B------:R-:W-:-:S02]  /*65b0*/  IMAD R12, R17, 0x1000, R20 ;  /* 0x00001000110c7824 */ /* 0x000fc400078e0214 */
[----:B------:R-:W-:Y:S02]  /*65c0*/  IMAD.MOV.U32 R13, RZ, RZ, 0x40000040 ;  /* 0x40000040ff0d7424 */ /* 0x000fe400078e00ff */
[C---:B------:R-:W-:Y:S01]  /*65d0*/  VIADD R14, R12.reuse, 0x80 ;  /* 0x000000800c0e7836 */ /* 0x040fe20000000000 */
[----:B------:R-:W-:Y:S01]  /*65e0*/  R2UR UR6, R12 ;  /* 0x000000000c0672ca */ /* 0x000fe200000e0000 */
[----:B------:R-:W-:Y:S01]  /*65f0*/  WARPGROUP.ARRIVE ;  /* 0x00000000000079c5 */ /* 0x000fe20000000000 */
[----:B------:R-:W-:Y:S01]  /*6600*/  R2UR UR7, R13 ;  /* 0x000000000d0772ca */ /* 0x000fe200000e0000 */
[----:B------:R-:W-:-:S12]  /*6610*/  IMAD.MOV.U32 R13, RZ, RZ, 0x40000040 ;  /* 0x40000040ff0d7424 */ /* 0x000fd800078e00ff */
[----:B------:R-:W-:Y:S01]  /*6620*/  HGMMA.64x256x16.F32 R24, gdesc[UR4].tnspB, R24, gsb0 ;  /* 0x43e00000041879f0 */ /* 0x000fe20008000818 */
[----:B------:R-:W-:Y:S01]  /*6630*/  R2UR UR6, R14 ;  /* 0x000000000e0672ca */ /* 0x000fe200000e0000 */
[----:B------:R-:W-:Y:S01]  /*6640*/  VIADD R14, R12, 0x100 ;  /* 0x000001000c0e7836 */ /* 0x000fe20000000000 */
[----:B------:R-:W-:Y:S01]  /*6650*/  R2UR UR7, R15 ;  /* 0x000000000f0772ca */ /* 0x000fe200000e0000 */
[----:B------:R-:W-:Y:S01]  /*6660*/  IMAD.MOV.U32 R15, RZ, RZ, 0x40000040 ;  /* 0x40000040ff0f7424 */ /* 0x000fe200078e00ff */
[----:B------:R-:W-:Y:S01]  /*6670*/  R2UR UR4, R10 ;  /* 0x000000000a0472ca */ /* 0x000fe200000e0000 */
[----:B------:R-:W-:Y:S01]  /*6680*/  VIADD R12, R12, 0x180 ;  /* 0x000001800c0c7836 */ /* 0x000fe20000000000 */
[----:B------:R-:W-:Y:S01]  /*6690*/  R2UR UR5, R11 ;  /* 0x000000000b0572ca */ /* 0x000fe200000e0000 */
[----:B------:R-:W-:Y:S02]  /*66a0*/  WARPGROUP.DEPBAR.LE gsb0, 0x0 ;  /* 0x00008000000079c5 */ /* 0x000fe40000010000 */
[----:B------:R-:W-:-:S15]  /*66b0*/  WARPGROUP.ARRIVE ;  /* 0x00000000000079c5 */ /* 0x000fde0000000000 */
[----:B------:R-:W-:-:S03]  /*66c0*/  NOP ;  /* 0x0000000000007918 */ /* 0x000fc60000000000 */
[----:B------:R-:W-:Y:S01]  /*66d0*/  HGMMA.64x256x16.F32 R24, gdesc[UR4].tnspB, R24, gsb0 ;  /* 0x43e00000041879f0 */ /* 0x000fe20008000818 */
[----:B------:R-:W-:Y:S02]  /*66e0*/  R2UR UR6, R14 ;  /* 0x000000000e0672ca */ /* 0x000fe400000e0000 */
[----:B------:R-:W-:Y:S02]  /*66f0*/  R2UR UR7, R15 ;  /* 0x000000000f0772ca */ /* 0x000fe400000e0000 */
[----:B------:R-:W-:Y:S02]  /*6700*/  R2UR UR4, R8 ;  /* 0x00000000080472ca */ /* 0x000fe400000e0000 */
        /* <DEDUP_REMOVED lines=8> */
[----:B------:R-:W-:Y:S02]  /*6790*/  R2UR UR5, R7 ;  /* 0x00000000070572ca */ /* 0x000fe400000e0000 */
[----:B------:R-:W-:-:S04]  /*67a0*/  SEL R12, RZ, 0x1, P0 ;  /* 0x00000001ff0c7807 */ /* 0x000fc80000000000 */
[----:B------:R-:W-:Y:S01]  /*67b0*/  LOP3.LUT R186, R186, R12, RZ, 0x3c, !PT ;  /* 0x0000000cbaba7212 */ /* 0x000fe200078e3cff */
[----:B------:R-:W-:Y:S02]  /*67c0*/  WARPGROUP.DEPBAR.LE gsb0, 0x0 ;  /* 0x00008000000079c5 */ /* 0x000fe40000010000 */
[----:B------:R-:W-:-:S12]  /*67d0*/  WARPGROUP.ARRIVE ;  /* 0x00000000000079c5 */ /* 0x000fd80000000000 */
[----:B------:R-:W-:Y:S03]  /*67e0*/  HGMMA.64x256x16.F32 R24, gdesc[UR4].tnspB, R24, gsb0 ;  /* 0x43e00000041879f0 */ /* 0x000fe60008000818 */
[----:B------:R-:W-:Y:S02]  /*67f0*/  WARPGROUP.DEPBAR.LE gsb0, 0x0 ;  /* 0x00008000000079c5 */ /* 0x000fe40000010000 */
[----:B------:R-:W-:Y:S06]  /*6800*/  BAR.ARV 0xf, 0x100 ;  /* 0x03c4000000007b1d */ /* 0x000fec0000002000 */
[----:B------:R-:W-:Y:S05]  /*6810*/  @!P2 BRA `(.L_x_1304) ;  /* 0x000000000004a947 */ /* 0x000fea0003800000 */
[----:B------:R-:W-:Y:S01]  /*6820*/  BPT.TRAP 0x1 ;  /* 0x000000040000795c */ /* 0x000fe20000300000 */
.L_x_1304:
[----:B------:R-:W-:-:S04]  /*6830*/  IMAD R12, R17, 0x8, R2 ;  /* 0x00000008110c7824 */ /* 0x000fc800078e0202 */
[----:B------:R-:W-:-:S05]  /*6840*/  VIADD R12, R12, 0x38860 ;  /* 0x000388600c0c7836 */ /* 0x000fca0000000000 */
[----:B------:R-:W-:-:S04]  /*6850*/  PRMT R12, R190, 0x654, R12 ;  /* 0x00000654be0c7816 */ /* 0x000fc8000000000c */
[----:B------:R1:W-:Y:S01]  /*6860*/  SYNCS.ARRIVE.TRANS64.RED.A1T0 RZ, [R12+URZ], RZ ;  /* 0x000000ff0cff79a7 */ /* 0x0003e2000810043f */
[----:B------:R-:W-:Y:S05]  /*6870*/  @P1 BRA `(.L_x_1305) ;  /* 0xfffffff400181947 */ /* 0x000fea000383ffff */
.L_x_1303:
[----:B------:R-:W-:Y:S05]  /*6880*/  BSYNC B0 ;  /* 0x0000000000007941 */ /* 0x000fea0003800000 */
.L_x_1302:
        /* <DEDUP_REMOVED lines=142> */
.L_x_1297:
        /* <DEDUP_REMOVED lines=31> */
.L_x_1307:
[----:B------:R-:W-:Y:S05]  /*7360*/  BSYNC B0 ;  /* 0x0000000000007941 */ /* 0x000fea0003800000 */
.L_x_1306:
        /* <DEDUP_REMOVED lines=77> */
[----:B------:R-:W-:Y:S02]  /*7840*/  VIADD R0, R2, 0x36400 ;  /* 0x0003640002007836 */ /* 0x000fe40000000000 */
[----:B------:R-:W-:-:S03]  /*7850*/  IMAD R3, R3, 0x8000, R2 ;  /* 0x0000800003037824 */ /* 0x000fc600078e0202 */
[----:B------:R-:W-:Y:S01]  /*7860*/  LOP3.LUT P0, RZ, R0, 0x3ff, RZ, 0xc0, !PT ;  /* 0x000003ff00ff7812 */ /* 0x000fe2000780c0ff */
[----:B------:R-:W-:-:S05]  /*7870*/  VIADD R3, R3, 0x400 ;  /* 0x0000040003037836 */ /* 0x000fca0000000000 */
[----:B------:R-:W-:-:S04]  /*7880*/  SHF.R.U32.HI R3, RZ, 0x4, R3 ;  /* 0x00000004ff037819 */ /* 0x000fc80000011603 */
[----:B------:R-:W-:-:S03]  /*7890*/  LOP3.LUT R213, R3, 0x3fff, RZ, 0xc0, !PT ;  /* 0x00003fff03d57812 */ /* 0x000fc600078ec0ff */
        /* <DEDUP_REMOVED lines=17> */
.L_x_1309:
[----:B------:R-:W-:Y:S05]  /*79b0*/  BSYNC B6 ;  /* 0x0000000000067941 */ /* 0x000fea0003800000 */
.L_x_1308:
        /* <DEDUP_REMOVED lines=13> */
.L_x_1313:
[----:B-1----:R1:W2:Y:S02]  /*7a90*/  SYNCS.PHASECHK.TRANS64.TRYWAIT P0, [R2+URZ+0x38800], R3 ;  /* 0x03880003020075a7 */ /* 0x0022a4000800017f */
[----:B--2---:R-:W-:Y:S05]  /*7aa0*/  @!P0 NANOSLEEP.SYNCS 0x989680 ;  /* 0x009896800000895d */ /* 0x004fea0003900000 */
[----:B------:R-:W2:Y:S02]  /*7ab0*/  @!P0 SYNCS.PHASECHK.TRANS64 P0, [R2+URZ+0x38800], R3 ;  /* 0x03880003020085a7 */ /* 0x000ea4000800007f */
[----:B--2---:R-:W-:Y:S05]  /*7ac0*/  @!P0 BRA `(.L_x_1313) ;  /* 0xfffffffc00f08947 */ /* 0x004fea000383ffff */
.L_x_1312:
[----:B------:R-:W-:Y:S05]  /*7ad0*/  BSYNC B0 ;  /* 0x0000000000007941 */ /* 0x000fea0003800000 */
.L_x_1311:
[----:B------:R-:W-:Y:S05]  /*7ae0*/  BRA `(.L_x_1314) ;  /* 0x0000002000c07947 */ /* 0x000fea0003800000 */
.L_x_1310:
        /* <DEDUP_REMOVED lines=37> */
.L_x_1316:
[----:B------:R-:W-:Y:S05]  /*7d40*/  BSYNC B6 ;  /* 0x0000000000067941 */ /* 0x000fea0003800000 */
.L_x_1315:
        /* <DEDUP_REMOVED lines=11> */
.L_x_1536:
        /* <DEDUP_REMOVED lines=30> */
[----:B------:R-:W-:Y:S02]  /*7fe0*/  @!P2 IMAD.WIDE R4, R188, 0x2, R4 ;  /* 0x00000002bc04a825 */ /* 0x000fe400078e0204 */
        /* <DEDUP_REMOVED lines=12> */
.L_x_1321:
[----:B------:R-:W-:Y:S05]  /*80b0*/  BSYNC B1 ;  /* 0x0000000000017941 */ /* 0x000fea0003800000 */
.L_x_1320:
[----:B0-----:R-:W-:Y:S01]  /*80c0*/  SHF.L.U32 R13, R0, 0x1f, RZ ;  /* 0x0000001f000d7819 */ /* 0x001fe200000006ff */
[----:B------:R-:W-:Y:S01]  /*80d0*/  IMAD R27, R224, 0x200, R27 ;  /* 0x00000200e01b7824 */ /* 0x000fe200078e021b */
[----:B------:R-:W-:Y:S01]  /*80e0*/  LOP3.LUT P1, RZ, R191, 0x4, RZ, 0xc0, !PT ;  /* 0x00000004bfff7812 */ /* 0x000fe2000782c0ff */
[----:B-----5:R-:W-:Y:S01]  /*80f0*/  IMAD.MOV.U32 R31, RZ, RZ, R8 ;  /* 0x000000ffff1f7224 */ /* 0x020fe200078e0008 */
[----:B------:R-:W0:Y:S01]  /*8100*/  SYNCS.PHASECHK.TRANS64.TRYWAIT P0, [R2+URZ+0x38800], R13 ;  /* 0x0388000d020075a7 */ /* 0x000e22000800017f */
[--C-:B------:R-:W-:Y:S01]  /*8110*/  SHF.R.U64 R33, R8, 0x10, R9.reuse ;  /* 0x0000001008217819 */ /* 0x100fe20000001209 */
[----:B------:R-:W-:Y:S01]  /*8120*/  IMAD R8, R27, 0x2, R2 ;  /* 0x000000021b087824 */ /* 0x000fe200078e0202 */
[--C-:B------:R-:W-:Y:S01]  /*8130*/  SHF.R.U32.HI R15, RZ, 0x10, R9.reuse ;  /* 0x00000010ff0f7819 */ /* 0x100fe20000011609 */
[----:B------:R-:W-:Y:S01]  /*8140*/  IMAD.MOV.U32 R12, RZ, RZ, R9 ;  /* 0x000000ffff0c7224 */ /* 0x000fe200078e0009 */
[--C-:B------:R-:W-:Y:S01]  /*8150*/  SHF.R.U64 R35, R4, 0x10, R5.reuse ;  /* 0x0000001004237819 */ /* 0x100fe20000001205 */
[----:B------:R-:W-:Y:S01]  /*8160*/  IMAD.MOV.U32 R27, RZ, RZ, R4 ;  /* 0x000000ffff1b7224 */ /* 0x000fe200078e0004 */
[--C-:B--2---:R-:W-:Y:S01]  /*8170*/  SHF.R.U32.HI R20, RZ, 0x10, R5.reuse ;  /* 0x00000010ff147819 */ /* 0x104fe20000011605 */
[----:B------:R-:W-:Y:S01]  /*8180*/  IMAD.MOV.U32 R9, RZ, RZ, R5 ;  /* 0x000000ffff097224 */ /* 0x000fe200078e0005 */
[--C-:B------:R-:W-:Y:S01]  /*8190*/  SHF.R.U64 R34, R10, 0x10, R11.reuse ;  /* 0x000000100a227819 */ /* 0x100fe2000000120b */
[----:B------:R-:W-:Y:S01]  /*81a0*/  IMAD.MOV.U32 R32, RZ, RZ, R10 ;  /* 0x000000ffff207224 */ /* 0x000fe200078e000a */
[----:B------:R-:W-:Y:S01]  /*81b0*/  VIMNMX R10, R25, 0x40, PT ;  /* 0x00000040190a7848 */ /* 0x000fe20003fe0100 */
[--C-:B------:R-:W-:Y:S01]  /*81c0*/  IMAD.MOV.U32 R14, RZ, RZ, R11.reuse ;  /* 0x000000ffff0e7224 */ /* 0x100fe200078e000b */
[----:B------:R-:W-:Y:S01]  /*81d0*/  SHF.R.U32.HI R11, RZ, 0x10, R11 ;  /* 0x00000010ff0b7819 */ /* 0x000fe2000001160b */
[----:B------:R-:W-:Y:S01]  /*81e0*/  IMAD.MOV.U32 R29, RZ, RZ, R6 ;  /* 0x000000ffff1d7224 */ /* 0x000fe200078e0006 */
[----:B------:R-:W-:Y:S01]  /*81f0*/  BSSY B1, `(.L_x_1322) ;  /* 0x0000010000017945 */ /* 0x000fe20003800000 */
[----:B------:R-:W-:Y:S01]  /*8200*/  VIADD R4, R8, 0x20400 ;  /* 0x0002040008047836 */ /* 0x000fe20000000000 */
[--C-:B------:R-:W-:Y:S01]  /*8210*/  SHF.R.U64 R36, R6, 0x10, R7.reuse ;  /* 0x0000001006247819 */ /* 0x100fe20000001207 */
[--C-:B------:R-:W-:Y:S01]  /*8220*/  IMAD.MOV.U32 R5, RZ, RZ, R7.reuse ;  /* 0x000000ffff057224 */ /* 0x100fe200078e0007 */
[----:B------:R-:W-:Y:S01]  /*8230*/  SHF.R.U32.HI R6, RZ, 0x10, R7 ;  /* 0x00000010ff067819 */ /* 0x000fe20000011607 */
[----:B-1----:R-:W-:Y:S01]  /*8240*/  VIADD R3, R8, 0x20440 ;  /* 0x0002044008037836 */ /* 0x002fe20000000000 */
[----:B------:R-:W-:Y:S01]  /*8250*/  PRMT R31, R31, 0x5410, R12 ;  /* 0x000054101f1f7816 */ /* 0x000fe2000000000c */
[----:B------:R-:W-:Y:S01]  /*8260*/  @P1 VIADD R3, R4, 0xffffffc0 ;  /* 0xffffffc004031836 */ /* 0x000fe20000000000 */
[----:B------:R-:W-:-:S02]  /*8270*/  PRMT R33, R33, 0x5410, R15 ;  /* 0x0000541021217816 */ /* 0x000fc4000000000f */
[----:B------:R-:W-:Y:S02]  /*8280*/  PRMT R32, R32, 0x5410, R14 ;  /* 0x0000541020207816 */ /* 0x000fe4000000000e */
[----:B------:R-:W-:Y:S02]  /*8290*/  PRMT R34, R34, 0x5410, R11 ;  /* 0x0000541022227816 */ /* 0x000fe4000000000b */
[----:B------:R-:W-:Y:S02]  /*82a0*/  ISETP.GE.AND P1, PT, R185, R10, PT ;  /* 0x0000000ab900720c */ /* 0x000fe40003f26270 */
[----:B------:R-:W-:Y:S02]  /*82b0*/  PRMT R27, R27, 0x5410, R9 ;  /* 0x000054101b1b7816 */ /* 0x000fe40000000009 */
[----:B------:R-:W-:Y:S02]  /*82c0*/  PRMT R35, R35, 0x5410, R20 ;  /* 0x0000541023237816 */ /* 0x000fe40000000014 */
[----:B------:R-:W-:Y:S01]  /*82d0*/  PRMT R29, R29, 0x5410, R5 ;  /* 0x000054101d1d7816 */ /* 0x000fe20000000005 */
[----:B0-----:R-:W-:Y:S06]  /*82e0*/  @!P0 BRA `(.L_x_1323) ;  /* 0x0000016c00788947 */ /* 0x001fec0003800000 */
.L_x_1537:
[----:B------:R-:W-:Y:S05]  /*82f0*/  BSYNC B1 ;  /* 0x0000000000017941 */ /* 0x000fea0003800000 */
.L_x_1322:
        /* <DEDUP_REMOVED lines=10> */
[----:B------:R-:W-:Y:S02]  /*83a0*/  HADD2.F32 R14, -RZ, R31.H0_H0 ;  /* 0x2000001fff0e7230 */ /* 0x000fe40000004100 */
[----:B------:R-:W-:Y:S02]  /*83b0*/  HADD2.F32 R20, -RZ, R33.H0_H0 ;  /* 0x20000021ff147230 */ /* 0x000fe40000004100 */
[----:B---3--:R-:W-:Y:S02]  /*83c0*/  HADD2.F32 R24, -RZ, R35.H0_H0 ;  /* 0x20000023ff187230 */ /* 0x008fe40000004100 */
[--C-:B-1----:R-:W-:Y:S02]  /*83d0*/  HADD2.F32 R9, -RZ, R4.reuse.H0_H0 ;  /* 0x20000004ff097230 */ /* 0x102fe40000004100 */
[----:B------:R-:W-:-:S02]  /*83e0*/  HADD2.F32 R4, -RZ, R4.H1_H1 ;  /* 0x30000004ff047230 */ /* 0x000fc40000004100 */
[--C-:B------:R-:W-:Y:S02]  /*83f0*/  HADD2.F32 R11, -RZ, R5.reuse.H0_H0 ;  /* 0x20000005ff0b7230 */ /* 0x100fe40000004100 */
[----:B------:R-:W-:Y:S02]  /*8400*/  HADD2.F32 R5, -RZ, R5.H1_H1 ;  /* 0x30000005ff057230 */ /* 0x000fe40000004100 */
[CC--:B------:R-:W-:Y:S01]  /*8410*/  FMUL.FTZ R26, R4.reuse, R15.reuse ;  /* 0x0000000f041a7220 */ /* 0x0c0fe20000410000 */
[----:B------:R-:W-:Y:S01]  /*8420*/  FMUL.FTZ R4, R4, R14 ;  /* 0x0000000e04047220 */ /* 0x000fe20000410000 */
[--C-:B------:R-:W-:Y:S02]  /*8430*/  HADD2.F32 R12, -RZ, R6.reuse.H0_H0 ;  /* 0x20000006ff0c7230 */ /* 0x100fe40000004100 */
[----:B0-----:R-:W-:Y:S02]  /*8440*/  HADD2.F32 R13, -RZ, R7.H0_H0 ;  /* 0x20000007ff0d7230 */ /* 0x001fe40000004100 */
[----:B------:R-:W-:Y:S01]  /*8450*/  FMUL.FTZ R28, R5, R24 ;  /* 0x00000018051c7220 */ /* 0x000fe20000410000 */
[C---:B------:R-:W-:Y:S01]  /*8460*/  FFMA.FTZ R26, R9.reuse, R14, -R26 ;  /* 0x0000000e091a7223 */ /* 0x040fe2000001081a */
[----:B------:R-:W-:Y:S01]  /*8470*/  FFMA.FTZ R15, R9, R15, R4 ;  /* 0x0000000f090f7223 */ /* 0x000fe20000010004 */
        /* <DEDUP_REMOVED lines=8> */
[----:B----4-:R-:W-:Y:S01]  /*8500*/  FMUL.FTZ R21, R6, R9 ;  /* 0x0000000906157220 */ /* 0x010fe20000410000 */
[----:B------:R-:W-:-:S02]  /*8510*/  HADD2.F32 R4, -RZ, R33.H1_H1 ;  /* 0x30000021ff047230 */ /* 0x000fc40000004100 */
[-C--:B------:R-:W-:Y:S01]  /*8520*/  FMUL.FTZ R20, R6, R5.reuse ;  /* 0x0000000506147220 */ /* 0x080fe20000410000 */
[C---:B------:R-:W-:Y:S01]  /*8530*/  FMUL.FTZ R24, R7.reuse, R14 ;  /* 0x0000000e07187220 */ /* 0x040fe20000410000 */
[C---:B------:R-:W-:Y:S01]  /*8540*/  FFMA.FTZ R6, R12.reuse, R5, -R21 ;  /* 0x000000050c067223 */ /* 0x040fe20000010815 */
        /* <DEDUP_REMOVED lines=9> */
.L_x_1327:
[----:B------:R-:W-:Y:S05]  /*85e0*/  BSYNC B2 ;  /* 0x0000000000027941 */ /* 0x000fea0003800000 */
.L_x_1326:
[----:B------:R-:W-:Y:S05]  /*85f0*/  @P1 BRA `(.L_x_1325) ;  /* 0x0000000000981947 */ /* 0x000fea0003800000 */
[----:B-1----:R-:W1:Y:S01]  /*8600*/  LDS.128 R4, [R3] ;  /* 0x0000000003047984 */ /* 0x002e620000000c00 */
        /* <DEDUP_REMOVED lines=37> */
.L_x_1325:
[----:B------:R-:W-:Y:S05]  /*8860*/  BSYNC B1 ;  /* 0x0000000000017941 */ /* 0x000fea0003800000 */
.L_x_1324:
        /* <DEDUP_REMOVED lines=9> */
[----:B----4-:R-:W-:Y:S02]  /*8900*/  HADD2.F32 R21, -RZ, R27.H0_H0 ;  /* 0x2000001bff157230 */ /* 0x010fe40000004100 */
[----:B------:R-:W-:Y:S02]  /*8910*/  HADD2.F32 R15, -RZ, R31.H0_H0 ;  /* 0x2000001fff0f7230 */ /* 0x000fe40000004100 */
[----:B------:R-:W-:Y:S02]  /*8920*/  HADD2.F32 R26, -RZ, R35.H0_H0 ;  /* 0x20000023ff1a7230 */ /* 0x000fe40000004100 */
[----:B---3--:R-:W-:Y:S02]  /*8930*/  HADD2.F32 R24, -RZ, R33.H0_H0 ;  /* 0x20000021ff187230 */ /* 0x008fe40000004100 */
[----:B------:R-:W-:Y:S02]  /*8940*/  HADD2.F32 R25, -RZ, R27.H1_H1 ;  /* 0x3000001bff197230 */ /* 0x000fe40000004100 */
        /* <DEDUP_REMOVED lines=8> */
[----:B0-----:R-:W-:Y:S01]  /*89d0*/  FMUL.FTZ R13, R26, R5 ;  /* 0x000000051a0d7220 */ /* 0x001fe20000410000 */
        /* <DEDUP_REMOVED lines=22> */
[----:B------:R1:W-:Y:S02]  /*8b40*/  STS.128 [R8+0x21400], R4 ;  /* 0x0214000408007388 */ /* 0x0003e40000000c00 */
.L_x_1330:
[----:B------:R-:W-:Y:S05]  /*8b50*/  BSYNC B1 ;  /* 0x0000000000017941 */ /* 0x000fea0003800000 */
.L_x_1329:
[----:B------:R-:W-:Y:S05]  /*8b60*/  @P1 BRA `(.L_x_1328) ;  /* 0x00000010007c1947 */ /* 0x000fea0003800000 */
[----:B-1----:R-:W1:Y:S01]  /*8b70*/  LDS.128 R4, [R3+0x1000] ;  /* 0x0010000003047984 */ /* 0x002e620000000c00 */
        /* <DEDUP_REMOVED lines=36> */
[----:B------:R2:W-:Y:S01]  /*8dc0*/  STS.128 [R3+0x1000], R4 ;  /* 0x0010000403007388 */ /* 0x0005e20000000c00 */
[----:B------:R-:W-:Y:S05]  /*8dd0*/  BRA `(.L_x_1328) ;  /* 0x0000000c00e07947 */ /* 0x000fea0003800000 */
.L_x_1318:
[----:B------:R-:W-:-:S03]  /*8de0*/  UMOV UR4, 0xffffffff ;  /* 0xffffffff00047882 */ /* 0x000fc60000000000 */
[----:B------:R-:W-:Y:S05]  /*8df0*/  BRA.DIV UR4, `(.L_x_1331) ;  /* 0x0000016204c87947 */ /* 0x000fea000b800000 */
[----:B------:R0:W1:Y:S04]  /*8e00*/  SHFL.IDX PT, R3, R26, RZ, 0x1c1f ;  /* 0x001c1fff1a037589 */ /* 0x00006800000e0000 */
[----:B------:R0:W2:Y:S04]  /*8e10*/  SHFL.IDX PT, R20, R25, RZ, 0x1c1f ;  /* 0x001c1fff19147589 */ /* 0x0000a800000e0000 */
[----:B------:R0:W3:Y:S04]  /*8e20*/  SHFL.IDX PT, R21, R24, RZ, 0x1c1f ;  /* 0x001c1fff18157589 */ /* 0x0000e800000e0000 */
[----:B------:R0:W4:Y:S02]  /*8e30*/  SHFL.IDX PT, R14, R27, RZ, 0x1c1f ;  /* 0x001c1fff1b0e7589 */ /* 0x00012400000e0000 */
.L_x_1543:
[----:B------:R-:W5:Y:S01]  /*8e40*/  LDL R5, [R1+0x4c] ;  /* 0x00004c0001057983 */ /* 0x000f620000100800 */
[----:B------:R-:W-:Y:S01]  /*8e50*/  ULDC UR4, c[0x0][0x448] ;  /* 0x0001120000047ab9 */ /* 0x000fe20000000800 */
[----:B------:R-:W-:Y:S01]  /*8e60*/  BSSY B1, `(.L_x_1332) ;  /* 0x0000019000017945 */ /* 0x000fe20003800000 */
[----:B0-----:R-:W-:Y:S01]  /*8e70*/  IMAD R24, R87, UR4, RZ ;  /* 0x0000000457187c24 */ /* 0x001fe2000f8e02ff */
[----:B------:R-:W-:Y:S02]  /*8e80*/  CS2R R6, SRZ ;  /* 0x0000000000067805 */ /* 0x000fe4000001ff00 */
[----:B------:R-:W-:Y:S02]  /*8e90*/  CS2R R10, SRZ ;  /* 0x00000000000a7805 */ /* 0x000fe4000001ff00 */
[----:B------:R-:W-:Y:S02]  /*8ea0*/  CS2R R8, SRZ ;  /* 0x0000000000087805 */ /* 0x000fe4000001ff00 */
[----:B------:R-:W-:Y:S01]  /*8eb0*/  ISETP.GE.AND P0, PT, R0, R24, PT ;  /* 0x000000180000720c */ /* 0x000fe20003f06270 */
[----:B------:R-:W-:Y:S01]  /*8ec0*/  IMAD R24, R85, -0x40, R24 ;  /* 0xffffffc055187824 */ /* 0x000fe200078e0218 */
[----:B-----5:R-:W-:-:S04]  /*8ed0*/  LEA.HI R4, R5, R5, RZ, 0x1 ;  /* 0x0000000505047211 */ /* 0x020fc800078f08ff */
[----:B------:R-:W-:-:S05]  /*8ee0*/  LOP3.LUT R4, R4, 0xfffffffe, RZ, 0xc0, !PT ;  /* 0xfffffffe04047812 */ /* 0x000fca00078ec0ff */
[----:B------:R-:W-:Y:S01]  /*8ef0*/  IMAD.IADD R0, R5, 0x1, -R4 ;  /* 0x0000000105007824 */ /* 0x000fe200078e0a04 */
[----:B------:R-:W-:-:S04]  /*8f00*/  CS2R R4, SRZ ;  /* 0x0000000000047805 */ /* 0x000fc8000001ff00 */
        /* <DEDUP_REMOVED lines=14> */
.L_x_1333:
[----:B------:R-:W-:Y:S05]  /*8ff0*/  BSYNC B1 ;  /* 0x0000000000017941 */ /* 0x000fea0003800000 */
.L_x_1332:
[----:B------:R-:W2:Y:S01]  /*9000*/  SYNCS.PHASECHK.TRANS64.TRYWAIT P1, [R2+URZ+0x38800], R25 ;  /* 0x03880019020075a7 */ /* 0x000ea2000802017f */
[----:B0----5:R-:W-:Y:S01]  /*9010*/  IMAD.MOV.U32 R12, RZ, RZ, R8 ;  /* 0x000000ffff0c7224 */ /* 0x021fe200078e0008 */
[--C-:B------:R-:W-:Y:S01]  /*9020*/  SHF.R.U64 R13, R8, 0x10, R9.reuse ;  /* 0x00000010080d7819 */ /* 0x100fe20000001209 */
[--C-:B------:R-:W-:Y:S01]  /*9030*/  IMAD.MOV.U32 R41, RZ, RZ, R9.reuse ;  /* 0x000000ffff297224 */ /* 0x100fe200078e0009 */
[----:B------:R-:W-:Y:S01]  /*9040*/  SHF.R.U32.HI R42, RZ, 0x10, R9 ;  /* 0x00000010ff2a7819 */ /* 0x000fe20000011609 */
[----:B------:R-:W-:Y:S01]  /*9050*/  IMAD.MOV.U32 R40, RZ, RZ, R10 ;  /* 0x000000ffff287224 */ /* 0x000fe200078e000a */
[----:B------:R-:W-:Y:S01]  /*9060*/  SHF.R.U64 R43, R4, 0x10, R5 ;  /* 0x00000010042b7819 */ /* 0x000fe20000001205 */
[----:B------:R-:W-:Y:S01]  /*9070*/  IMAD.MOV.U32 R8, RZ, RZ, R4 ;  /* 0x000000ffff087224 */ /* 0x000fe200078e0004 */
[--C-:B------:R-:W-:Y:S01]  /*9080*/  SHF.R.U64 R10, R10, 0x10, R11.reuse ;  /* 0x000000100a0a7819 */ /* 0x100fe2000000120b */
[----:B----4-:R-:W-:Y:S01]  /*9090*/  IMAD.MOV.U32 R14, RZ, RZ, R11 ;  /* 0x000000ffff0e7224 */ /* 0x010fe200078e000b */
[--C-:B------:R-:W-:Y:S01]  /*90a0*/  SHF.R.U32.HI R4, RZ, 0x10, R5.reuse ;  /* 0x00000010ff047819 */ /* 0x100fe20000011605 */
[----:B------:R-:W-:Y:S01]  /*90b0*/  IMAD.MOV.U32 R9, RZ, RZ, R5 ;  /* 0x000000ffff097224 */ /* 0x000fe200078e0005 */
[----:B------:R-:W-:Y:S01]  /*90c0*/  VIMNMX R24, R24, 0x40, PT ;  /* 0x0000004018187848 */ /* 0x000fe20003fe0100 */
[----:B------:R-:W-:Y:S01]  /*90d0*/  IMAD.MOV.U32 R38, RZ, RZ, R6 ;  /* 0x000000ffff267224 */ /* 0x000fe200078e0006 */
[----:B------:R-:W-:Y:S01]  /*90e0*/  SHF.R.U32.HI R11, RZ, 0x10, R11 ;  /* 0x00000010ff0b7819 */ /* 0x000fe2000001160b */
[--C-:B------:R-:W-:Y:S01]  /*90f0*/  IMAD.MOV.U32 R39, RZ, RZ, R7.reuse ;  /* 0x000000ffff277224 */ /* 0x100fe200078e0007 */
[----:B-1----:R-:W0:Y:S01]  /*9100*/  LDC R3, c[0x0][0x3f4] ;  /* 0x0000fd00ff037b82 */ /* 0x002e220000000800 */
        /* <DEDUP_REMOVED lines=16> */
[----:B--2---:R-:W-:-:S12]  /*9210*/  @!P1 BRA `(.L_x_1335) ;  /* 0x0000016000309947 */ /* 0x004fd80003800000 */
.L_x_1544:
[----:B------:R-:W-:Y:S05]  /*9220*/  BSYNC B1 ;  /* 0x0000000000017941 */ /* 0x000fea0003800000 */
.L_x_1334:
[----:B------:R-:W-:Y:S01]  /*9230*/  BSSY B1, `(.L_x_1336) ;  /* 0x0000059000017945 */ /* 0x000fe20003800000 */
[----:B------:R-:W-:-:S03]  /*9240*/  LOP3.LUT R3, R3, 0x38, RZ, 0xc0, !PT ;  /* 0x0000003803037812 */ /* 0x000fc600078ec0ff */
[----:B------:R-:W-:Y:S05]  /*9250*/  @P2 BRA `(.L_x_1337) ;  /* 0x0000000400582947 */ /* 0x000fea0003800000 */
[----:B------:R-:W-:Y:S02]  /*9260*/  IMAD.SHL.U32 R4, R191, 0x40, RZ ;  /* 0x00000040bf047824 */ /* 0x000fe400078e00ff */
[----:B------:R-:W-:Y:S02]  /*9270*/  HADD2.F32 R32, -RZ, R38.H1_H1 ;  /* 0x30000026ff207230 */ /* 0x000fe40000004100 */
[----:B------:R-:W-:Y:S01]  /*9280*/  HADD2.F32 R30, -RZ, R40.H1_H1 ;  /* 0x30000028ff1e7230 */ /* 0x000fe20000004100 */
[----:B------:R-:W-:Y:S01]  /*9290*/  LOP3.LUT R9, R4, 0x1c0, RZ, 0xc0, !PT ;  /* 0x000001c004097812 */ /* 0x000fe200078ec0ff */
[----:B------:R-:W-:Y:S02]  /*92a0*/  HADD2.F32 R33, -RZ, R43.H0_H0 ;  /* 0x2000002bff217230 */ /* 0x000fe40000004100 */
[----:B------:R-:W-:Y:S01]  /*92b0*/  HADD2.F32 R31, -RZ, R41.H1_H1 ;  /* 0x30000029ff1f7230 */ /* 0x000fe20000004100 */
[----:B------:R-:W-:Y:S01]  /*92c0*/  LOP3.LUT R4, R9, 0x38, R18, 0xf8, !PT ;  /* 0x0000003809047812 */ /* 0x000fe200078ef812 */
[----:B------:R-:W-:Y:S01]  /*92d0*/  HADD2.F32 R34, -RZ, R39.H1_H1 ;  /* 0x30000027ff227230 */ /* 0x000fe20000004100 */
[----:B------:R-:W-:-:S04]  /*92e0*/  SHF.R.U32.HI R6, RZ, 0x3, R9 ;  /* 0x00000003ff067819 */ /* 0x000fc80000011609 */
[----:B------:R-:W-:Y:S02]  /*92f0*/  LOP3.LUT R5, R4, R6, RZ, 0x3c, !PT ;  /* 0x0000000604057212 */ /* 0x000fe400078e3cff */
[----:B------:R-:W-:-:S03]  /*9300*/  LOP3.LUT R9, R6, R3, R9, 0x1e, !PT ;  /* 0x0000000306097212 */ /* 0x000fc600078e1e09 */
[C---:B------:R-:W-:Y:S02]  /*9310*/  IMAD R5, R224.reuse, 0x200, R5 ;  /* 0x00000200e0057824 */ /* 0x040fe400078e0205 */
[----:B------:R-:W-:Y:S02]  /*9320*/  IMAD R9, R224, 0x200, R9 ;  /* 0x00000200e0097824 */ /* 0x000fe400078e0209 */
[--C-:B------:R-:W-:Y:S02]  /*9330*/  IMAD R12, R5, 0x2, R2.reuse ;  /* 0x00000002050c7824 */ /* 0x100fe400078e0202 */
[----:B------:R-:W-:-:S03]  /*9340*/  IMAD R13, R9, 0x2, R2 ;  /* 0x00000002090d7824 */ /* 0x000fc600078e0202 */
[----:B------:R-:W3:Y:S04]  /*9350*/  LDS.128 R4, [R12+0x20400] ;  /* 0x020400000c047984 */ /* 0x000ee80000000c00 */
[----:B------:R-:W1:Y:S01]  /*9360*/  LDS.128 R8, [R13+0x20400] ;  /* 0x020400000d087984 */ /* 0x000e620000000c00 */
[--C-:B---3--:R-:W-:Y:S02]  /*9370*/  HADD2.F32 R21, -RZ, R5.reuse.H0_H0 ;  /* 0x20000005ff157230 */ /* 0x108fe40000004100 */
[----:B------:R-:W-:Y:S02]  /*9380*/  HADD2.F32 R24, -RZ, R5.H1_H1 ;  /* 0x30000005ff187230 */ /* 0x000fe40000004100 */
[----:B-1----:R-:W-:Y:S02]  /*9390*/  HADD2.F32 R5, -RZ, R8.H0_H0 ;  /* 0x20000008ff057230 */ /* 0x002fe40000004100 */
[----:B------:R-:W-:-:S02]  /*93a0*/  HADD2.F32 R15, -RZ, R4.H0_H0 ;  /* 0x20000004ff0f7230 */ /* 0x000fc40000004100 */
[----:B------:R-:W-:Y:S02]  /*93b0*/  HADD2.F32 R26, -RZ, R8.H1_H1 ;  /* 0x30000008ff1a7230 */ /* 0x000fe40000004100 */
[C---:B------:R-:W-:Y:S01]  /*93c0*/  FMUL.FTZ R8, R5.reuse, R32 ;  /* 0x0000002005087220 */ /* 0x040fe20000410000 */
[-C--:B------:R-:W-:Y:S01]  /*93d0*/  FMUL.FTZ R36, R5, R30.reuse ;  /* 0x0000001e05247220 */ /* 0x080fe20000410000 */
[----:B------:R-:W-:Y:S02]  /*93e0*/  HADD2.F32 R20, -RZ, R4.H1_H1 ;  /* 0x30000004ff147230 */ /* 0x000fe40000004100 */
[----:B------:R-:W-:Y:S02]  /*93f0*/  HADD2.F32 R27, -RZ, R9.H0_H0 ;  /* 0x20000009ff1b7230 */ /* 0x000fe40000004100 */
[----:B------:R-:W-:Y:S01]  /*9400*/  FFMA.FTZ R5, R15, R30, -R8 ;  /* 0x0000001e0f057223 */ /* 0x000fe20000010808 */
[----:B------:R-:W-:Y:S01]  /*9410*/  FMUL.FTZ R35, R26, R33 ;  /* 0x000000211a237220 */ /* 0x000fe20000410000 */
[----:B------:R-:W-:-:S02]  /*9420*/  HADD2.F32 R30, -RZ, R41.H0_H0 ;  /* 0x20000029ff1e7230 */ /* 0x000fc40000004100 */
[----:B------:R-:W-:Y:S01]  /*9430*/  FFMA.FTZ R8, R15, R32, R36 ;  /* 0x000000200f087223 */ /* 0x000fe20000010024 */
[-C--:B------:R-:W-:Y:S01]  /*9440*/  FMUL.FTZ R15, R26, R31.reuse ;  /* 0x0000001f1a0f7220 */ /* 0x080fe20000410000 */
[C---:B------:R-:W-:Y:S01]  /*9450*/  FFMA.FTZ R32, R20.reuse, R31, -R35 ;  /* 0x0000001f14207223 */ /* 0x040fe20000010823 */
[C---:B------:R-:W-:Y:S01]  /*9460*/  FMUL.FTZ R26, R27.reuse, R34 ;  /* 0x000000221b1a7220 */ /* 0x040fe20000410000 */
[----:B------:R-:W-:Y:S02]  /*9470*/  HADD2.F32 R28, -RZ, R9.H1_H1 ;  /* 0x30000009ff1c7230 */ /* 0x000fe40000004100 */
[-C--:B------:R-:W-:Y:S01]  /*9480*/  FMUL.FTZ R27, R27, R30.reuse ;  /* 0x0000001e1b1b7220 */ /* 0x080fe20000410000 */
[----:B------:R-:W-:Y:S02]  /*9490*/  HADD2.F32 R31, -RZ, R43.H1_H1 ;  /* 0x3000002bff1f7230 */ /* 0x000fe40000004100 */
[----:B------:R-:W-:Y:S01]  /*94a0*/  FFMA.FTZ R33, R20, R33, R15 ;  /* 0x0000002114217223 */ /* 0x000fe2000001000f */
[----:B------:R-:W-:Y:S01]  /*94b0*/  FFMA.FTZ R30, R21, R30, -R26 ;  /* 0x0000001e151e7223 */ /* 0x000fe2000001081a */
[----:B------:R-:W-:-:S02]  /*94c0*/  HADD2.F32 R15, -RZ, R42.H0_H0 ;  /* 0x2000002aff0f7230 */ /* 0x000fc40000004100 */
[----:B------:R-:W-:Y:S01]  /*94d0*/  FFMA.FTZ R27, R21, R34, R27 ;  /* 0x00000022151b7223 */ /* 0x000fe2000001001b */
[----:B------:R-:W-:Y:S01]  /*94e0*/  FMUL.FTZ R21, R28, R31 ;  /* 0x0000001f1c157220 */ /* 0x000fe20000410000 */
[----:B------:R-:W-:Y:S01]  /*94f0*/  HADD2.F32 R29, -RZ, R10.H0_H0 ;  /* 0x2000000aff1d7230 */ /* 0x000fe20000004100 */
[----:B------:R-:W-:Y:S01]  /*9500*/  F2FP.F16.F32.PACK_AB R8, R33, R8 ;  /* 0x000000082108723e */ /* 0x000fe200000000ff */
[----:B------:R-:W-:Y:S02]  /*9510*/  HADD2.F32 R26, -RZ, R38.H0_H0 ;  /* 0x20000026ff1a7230 */ /* 0x000fe40000004100 */
[-C--:B------:R-:W-:Y:S01]  /*9520*/  FFMA.FTZ R35, R24, R15.reuse, -R21 ;  /* 0x0000000f18237223 */ /* 0x080fe20000010815 */
[----:B------:R-:W-:Y:S02]  /*9530*/  HADD2.F32 R20, -RZ, R40.H0_H0 ;  /* 0x20000028ff147230 */ /* 0x000fe40000004100 */
[----:B------:R-:W-:Y:S01]  /*9540*/  FMUL.FTZ R37, R28, R15 ;  /* 0x0000000f1c257220 */ /* 0x000fe20000410000 */
[----:B------:R-:W-:-:S02]  /*9550*/  HADD2.F32 R10, -RZ, R10.H1_H1 ;  /* 0x3000000aff0a7230 */ /* 0x000fc40000004100 */
[C---:B------:R-:W-:Y:S01]  /*9560*/  FMUL.FTZ R34, R29.reuse, R26 ;  /* 0x0000001a1d227220 */ /* 0x040fe20000410000 */
[----:B------:R-:W-:Y:S02]  /*9570*/  HADD2.F32 R21, -RZ, R44.H0_H0 ;  /* 0x2000002cff157230 */ /* 0x000fe40000004100 */
[----:B------:R-:W-:Y:S01]  /*9580*/  FMUL.FTZ R29, R29, R20 ;  /* 0x000000141d1d7220 */ /* 0x000fe20000410000 */
[--C-:B0-----:R-:W-:Y:S02]  /*9590*/  HADD2.F32 R25, -RZ, R6.reuse.H0_H0 ;  /* 0x20000006ff197230 */ /* 0x101fe40000004100 */
[----:B------:R-:W-:Y:S01]  /*95a0*/  FFMA.FTZ R28, R24, R31, R37 ;  /* 0x0000001f181c7223 */ /* 0x000fe20000010025 */
[----:B------:R-:W-:Y:S02]  /*95b0*/  HADD2.F32 R6, -RZ, R6.H1_H1 ;  /* 0x30000006ff067230 */ /* 0x000fe40000004100 */
[----:B------:R-:W-:Y:S01]  /*95c0*/  FMUL.FTZ R31, R10, R21 ;  /* 0x000000150a1f7220 */ /* 0x000fe20000410000 */
[----:B------:R-:W-:-:S02]  /*95d0*/  HADD2.F32 R15, -RZ, R42.H1_H1 ;  /* 0x3000002aff0f7230 */ /* 0x000fc40000004100 */
[C---:B------:R-:W-:Y:S01]  /*95e0*/  FFMA.FTZ R34, R25.reuse, R20, -R34 ;  /* 0x0000001419227223 */ /* 0x040fe20000010822 */
[----:B------:R-:W-:Y:S01]  /*95f0*/  FFMA.FTZ R29, R25, R26, R29 ;  /* 0x0000001a191d7223 */ /* 0x000fe2000001001d */
[--C-:B------:R-:W-:Y:S02]  /*9600*/  HADD2.F32 R9, -RZ, R11.reuse.H0_H0 ;  /* 0x2000000bff097230 */ /* 0x100fe40000004100 */
[-C--:B------:R-:W-:Y:S01]  /*9610*/  FMUL.FTZ R25, R10, R15.reuse ;  /* 0x0000000f0a197220 */ /* 0x080fe20000410000 */
[C---:B------:R-:W-:Y:S01]  /*9620*/  FFMA.FTZ R31, R6.reuse, R15, -R31 ;  /* 0x0000000f061f7223 */ /* 0x040fe2000001081f */
[----:B------:R-:W-:Y:S02]  /*9630*/  HADD2.F32 R11, -RZ, R11.H1_H1 ;  /* 0x3000000bff0b7230 */ /* 0x000fe40000004100 */
[----:B------:R-:W-:Y:S02]  /*9640*/  HADD2.F32 R15, -RZ, R39.H0_H0 ;  /* 0x20000027ff0f7230 */ /* 0x000fe40000004100 */
[----:B------:R-:W-:Y:S01]  /*9650*/  FFMA.FTZ R26, R6, R21, R25 ;  /* 0x00000015061a7223 */ /* 0x000fe20000010019 */
[----:B------:R-:W-:-:S02]  /*9660*/  HADD2.F32 R10, -RZ, R14.H1_H1 ;  /* 0x3000000eff0a7230 */ /* 0x000fc40000004100 */
[----:B------:R-:W-:Y:S02]  /*9670*/  HADD2.F32 R24, -RZ, R44.H1_H1 ;  /* 0x3000002cff187230 */ /* 0x000fe40000004100 */
[CC--:B------:R-:W-:Y:S01]  /*9680*/  FMUL.FTZ R21, R9.reuse, R15.reuse ;  /* 0x0000000f09157220 */ /* 0x0c0fe20000410000 */
[----:B------:R-:W-:Y:S02]  /*9690*/  HADD2.F32 R20, -RZ, R14.H0_H0 ;  /* 0x2000000eff147230 */ /* 0x000fe40000004100 */
[----:B------:R-:W-:Y:S01]  /*96a0*/  FMUL.FTZ R6, R9, R10 ;  /* 0x0000000a09067220 */ /* 0x000fe20000410000 */
[--C-:B------:R-:W-:Y:S02]  /*96b0*/  HADD2.F32 R4, -RZ, R7.reuse.H0_H0 ;  /* 0x20000007ff047230 */ /* 0x100fe40000004100 */
[C---:B------:R-:W-:Y:S01]  /*96c0*/  FMUL.FTZ R36, R11.reuse, R24 ;  /* 0x000000180b247220 */ /* 0x040fe20000410000 */
[----:B------:R-:W-:Y:S02]  /*96d0*/  HADD2.F32 R7, -RZ, R7.H1_H1 ;  /* 0x30000007ff077230 */ /* 0x000fe40000004100 */
[----:B------:R-:W-:Y:S01]  /*96e0*/  FMUL.FTZ R9, R11, R20 ;  /* 0x000000140b097220 */ /* 0x000fe20000410000 */
[C---:B------:R-:W-:Y:S01]  /*96f0*/  FFMA.FTZ R21, R4.reuse, R10, -R21 ;  /* 0x0000000a04157223 */ /* 0x040fe20000010815 */
[----:B------:R-:W-:Y:S01]  /*9700*/  FFMA.FTZ R11, R4, R15, R6 ;  /* 0x0000000f040b7223 */ /* 0x000fe20000010006 */
[C---:B------:R-:W-:Y:S01]  /*9710*/  FFMA.FTZ R36, R7.reuse, R20, -R36 ;  /* 0x0000001407247223 */ /* 0x040fe20000010824 */
[----:B------:R-:W-:Y:S01]  /*9720*/  FFMA.FTZ R24, R7, R24, R9 ;  /* 0x0000001807187223 */ /* 0x000fe20000010009 */
[----:B------:R-:W-:-:S02]  /*9730*/  F2FP.F16.F32.PACK_AB R4, R32, R5 ;  /* 0x000000052004723e */ /* 0x000fc400000000ff */
[----:B------:R-:W-:Y:S02]  /*9740*/  F2FP.F16.F32.PACK_AB R5, R35, R30 ;  /* 0x0000001e2305723e */ /* 0x000fe400000000ff */
[----:B------:R-:W-:Y:S02]  /*9750*/  F2FP.F16.F32.PACK_AB R6, R31, R34 ;  /* 0x000000221f06723e */ /* 0x000fe400000000ff */
[----:B------:R-:W-:Y:S02]  /*9760*/  F2FP.F16.F32.PACK_AB R7, R36, R21 ;  /* 0x000000152407723e */ /* 0x000fe400000000ff */
[----:B------:R-:W-:Y:S02]  /*9770*/  F2FP.F16.F32.PACK_AB R9, R28, R27 ;  /* 0x0000001b1c09723e */ /* 0x000fe400000000ff */
[----:B------:R-:W-:Y:S01]  /*9780*/  F2FP.F16.F32.PACK_AB R10, R26, R29 ;  /* 0x0000001d1a0a723e */ /* 0x000fe200000000ff */
[----:B------:R1:W-:Y:S01]  /*9790*/  STS.128 [R12+0x20400], R4 ;  /* 0x020400040c007388 */ /* 0x0003e20000000c00 */
[----:B------:R-:W-:-:S05]  /*97a0*/  F2FP.F16.F32.PACK_AB R11, R24, R11 ;  /* 0x0000000b180b723e */ /* 0x000fca00000000ff */
[----:B------:R1:W-:Y:S02]  /*97b0*/  STS.128 [R13+0x20400], R8 ;  /* 0x020400080d007388 */ /* 0x0003e40000000c00 */
.L_x_1337:
[----:B------:R-:W-:Y:S05]  /*97c0*/  BSYNC B1 ;  /* 0x0000000000017941 */ /* 0x000fea0003800000 */
.L_x_1336:
[----:B------:R-:W-:Y:S05]  /*97d0*/  @P0 BRA `(.L_x_1328) ;  /* 0x0000000400600947 */ /* 0x000fea0003800000 */
[----:B-1----:R-:W2:Y:S01]  /*97e0*/  LDL R8, [R1+0x64] ;  /* 0x0000640001087983 */ /* 0x002ea20000100800 */
[C---:B------:R-:W-:Y:S02]  /*97f0*/  VIADD R4, R185.reuse, 0x20 ;  /* 0x00000020b9047836 */ /* 0x040fe40000000000 */
[----:B------:R-:W-:Y:S01]  /*9800*/  VIADD R5, R185, 0x20 ;  /* 0x00000020b9057836 */ /* 0x000fe20000000000 */
[----:B------:R-:W4:Y:S01]  /*9810*/  LDL R37, [R1+0x5c] ;  /* 0x00005c0001257983 */ /* 0x000f220000100800 */
        /* <DEDUP_REMOVED lines=10> */
[----:B------:R-:W-:Y:S02]  /*98c0*/  HADD2.F32 R31, -RZ, R41.H0_H0 ;  /* 0x20000029ff1f7230 */ /* 0x000fe40000004100 */
[----:B------:R-:W-:-:S02]  /*98d0*/  HADD2.F32 R36, -RZ, R43.H1_H1 ;  /* 0x3000002bff247230 */ /* 0x000fc40000004100 */
[----:B------:R-:W-:Y:S02]  /*98e0*/  HADD2.F32 R34, -RZ, R42.H1_H1 ;  /* 0x3000002aff227230 */ /* 0x000fe40000004100 */
[----:B--2---:R-:W-:-:S04]  /*98f0*/  IMAD.IADD R3, R8, 0x1, R3 ;  /* 0x0000000108037824 */ /* 0x004fc800078e0203 */
[----:B------:R-:W-:Y:S01]  /*9900*/  IMAD R3, R3, 0x2, R2 ;  /* 0x0000000203037824 */ /* 0x000fe200078e0202 */
[----:B----4-:R-:W1:Y:S04]  /*9910*/  LDS.128 R4, [R37+0x20400] ;  /* 0x0204000025047984 */ /* 0x010e680000000c00 */
[----:B------:R-:W2:Y:S01]  /*9920*/  LDS.128 R8, [R3+0x20400] ;  /* 0x0204000003087984 */ /* 0x000ea20000000c00 */
[--C-:B-1----:R-:W-:Y:S02]  /*9930*/  HADD2.F32 R15, -RZ, R5.reuse.H0_H0 ;  /* 0x20000005ff0f7230 */ /* 0x102fe40000004100 */
[----:B------:R-:W-:Y:S02]  /*9940*/  HADD2.F32 R20, -RZ, R5.H1_H1 ;  /* 0x30000005ff147230 */ /* 0x000fe40000004100 */
[----:B--2---:R-:W-:-:S02]  /*9950*/  HADD2.F32 R5, -RZ, R8.H0_H0 ;  /* 0x20000008ff057230 */ /* 0x004fc40000004100 */
[----:B------:R-:W-:-:S03]  /*9960*/  HADD2.F32 R12, -RZ, R4.H0_H0 ;  /* 0x20000004ff0c7230 */ /* 0x000fc60000004100 */
[-C--:B------:R-:W-:Y:S01]  /*9970*/  FMUL.FTZ R27, R30, R5.reuse ;  /* 0x000000051e1b7220 */ /* 0x080fe20000410000 */
[C---:B------:R-:W-:Y:S01]  /*9980*/  FMUL.FTZ R29, R28.reuse, R5 ;  /* 0x000000051c1d7220 */ /* 0x040fe20000410000 */
[----:B------:R-:W-:Y:S02]  /*9990*/  HADD2.F32 R8, -RZ, R8.H1_H1 ;  /* 0x30000008ff087230 */ /* 0x000fe40000004100 */
[----:B------:R-:W-:Y:S01]  /*99a0*/  FFMA.FTZ R5, R28, R12, -R27 ;  /* 0x0000000c1c057223 */ /* 0x000fe2000001081b */
[----:B------:R-:W-:Y:S02]  /*99b0*/  HADD2.F32 R24, -RZ, R9.H0_H0 ;  /* 0x20000009ff187230 */ /* 0x000fe40000004100 */
[----:B------:R-:W-:Y:S02]  /*99c0*/  HADD2.F32 R27, -RZ, R41.H1_H1 ;  /* 0x30000029ff1b7230 */ /* 0x000fe40000004100 */
[----:B------:R-:W-:Y:S01]  /*99d0*/  FMUL.FTZ R28, R33, R8 ;  /* 0x00000008211c7220 */ /* 0x000fe20000410000 */
[----:B------:R-:W-:-:S02]  /*99e0*/  HADD2.F32 R13, -RZ, R4.H1_H1 ;  /* 0x30000004ff0d7230 */ /* 0x000fc40000004100 */
[----:B------:R-:W-:Y:S01]  /*99f0*/  FFMA.FTZ R29, R30, R12, R29 ;  /* 0x0000000c1e1d7223 */ /* 0x000fe2000001001d */
[----:B------:R-:W-:Y:S02]  /*9a00*/  HADD2.F32 R9, -RZ, R9.H1_H1 ;  /* 0x30000009ff097230 */ /* 0x000fe40000004100 */
[----:B------:R-:W-:Y:S01]  /*9a10*/  FMUL.FTZ R8, R27, R8 ;  /* 0x000000081b087220 */ /* 0x000fe20000410000 */
[-C--:B------:R-:W-:Y:S01]  /*9a20*/  FMUL.FTZ R12, R35, R24.reuse ;  /* 0x00000018230c7220 */ /* 0x080fe20000410000 */
[-C--:B------:R-:W-:Y:S01]  /*9a30*/  FFMA.FTZ R28, R27, R13.reuse, -R28 ;  /* 0x0000000d1b1c7223 */ /* 0x080fe2000001081c */
[----:B------:R-:W-:Y:S01]  /*9a40*/  FMUL.FTZ R24, R31, R24 ;  /* 0x000000181f187220 */ /* 0x000fe20000410000 */
[----:B------:R-:W-:Y:S01]  /*9a50*/  FFMA.FTZ R8, R33, R13, R8 ;  /* 0x0000000d21087223 */ /* 0x000fe20000010008 */
[----:B------:R-:W-:Y:S01]  /*9a60*/  FFMA.FTZ R12, R31, R15, -R12 ;  /* 0x0000000f1f0c7223 */ /* 0x000fe2000001080c */
[----:B------:R-:W-:Y:S02]  /*9a70*/  HADD2.F32 R30, -RZ, R42.H0_H0 ;  /* 0x2000002aff1e7230 */ /* 0x000fe40000004100 */
[----:B------:R-:W-:Y:S01]  /*9a80*/  FMUL.FTZ R13, R36, R9 ;  /* 0x00000009240d7220 */ /* 0x000fe20000410000 */
[----:B0-----:R-:W-:-:S02]  /*9a90*/  HADD2.F32 R25, -RZ, R10.H0_H0 ;  /* 0x2000000aff197230 */ /* 0x001fc40000004100 */
[----:B------:R-:W-:Y:S02]  /*9aa0*/  HADD2.F32 R27, -RZ, R40.H0_H0 ;  /* 0x20000028ff1b7230 */ /* 0x000fe40000004100 */
[----:B------:R-:W-:Y:S02]  /*9ab0*/  HADD2.F32 R31, -RZ, R38.H0_H0 ;  /* 0x20000026ff1f7230 */ /* 0x000fe40000004100 */
[----:B------:R-:W-:Y:S02]  /*9ac0*/  HADD2.F32 R10, -RZ, R10.H1_H1 ;  /* 0x3000000aff0a7230 */ /* 0x000fe40000004100 */
[----:B------:R-:W-:Y:S02]  /*9ad0*/  HADD2.F32 R38, -RZ, R44.H0_H0 ;  /* 0x2000002cff267230 */ /* 0x000fe40000004100 */
[C---:B------:R-:W-:Y:S01]  /*9ae0*/  FMUL.FTZ R9, R30.reuse, R9 ;  /* 0x000000091e097220 */ /* 0x040fe20000410000 */
[--C-:B---3--:R-:W-:Y:S02]  /*9af0*/  HADD2.F32 R21, -RZ, R6.reuse.H0_H0 ;  /* 0x20000006ff157230 */ /* 0x108fe40000004100 */
[----:B------:R-:W-:Y:S01]  /*9b00*/  FFMA.FTZ R13, R30, R20, -R13 ;  /* 0x000000141e0d7223 */ /* 0x000fe2000001080d */
[----:B------:R-:W-:-:S02]  /*9b10*/  HADD2.F32 R6, -RZ, R6.H1_H1 ;  /* 0x30000006ff067230 */ /* 0x000fc40000004100 */
[----:B------:R-:W-:Y:S01]  /*9b20*/  FFMA.FTZ R24, R35, R15, R24 ;  /* 0x0000000f23187223 */ /* 0x000fe20000010018 */
[-C--:B------:R-:W-:Y:S01]  /*9b30*/  FMUL.FTZ R30, R31, R25.reuse ;  /* 0x000000191f1e7220 */ /* 0x080fe20000410000 */
[C---:B------:R-:W-:Y:S01]  /*9b40*/  FMUL.FTZ R32, R27.reuse, R25 ;  /* 0x000000191b207220 */ /* 0x040fe20000410000 */
[-C--:B------:R-:W-:Y:S01]  /*9b50*/  FMUL.FTZ R15, R38, R10.reuse ;  /* 0x0000000a260f7220 */ /* 0x080fe20000410000 */
[--C-:B------:R-:W-:Y:S02]  /*9b60*/  HADD2.F32 R26, -RZ, R11.reuse.H0_H0 ;  /* 0x2000000bff1a7230 */ /* 0x100fe40000004100 */
[-C--:B------:R-:W-:Y:S01]  /*9b70*/  FFMA.FTZ R30, R27, R21.reuse, -R30 ;  /* 0x000000151b1e7223 */ /* 0x080fe2000001081e */
[----:B------:R-:W-:Y:S01]  /*9b80*/  FFMA.FTZ R32, R31, R21, R32 ;  /* 0x000000151f207223 */ /* 0x000fe20000010020 */
[C---:B------:R-:W-:Y:S01]  /*9b90*/  FMUL.FTZ R21, R34.reuse, R10 ;  /* 0x0000000a22157220 */ /* 0x040fe20000410000 */
[----:B------:R-:W-:Y:S01]  /*9ba0*/  FFMA.FTZ R15, R34, R6, -R15 ;  /* 0x00000006220f7223 */ /* 0x000fe2000001080f */
[----:B------:R-:W-:-:S02]  /*9bb0*/  HADD2.F32 R11, -RZ, R11.H1_H1 ;  /* 0x3000000bff0b7230 */ /* 0x000fc40000004100 */
[----:B------:R-:W-:Y:S01]  /*9bc0*/  FFMA.FTZ R9, R36, R20, R9 ;  /* 0x0000001424097223 */ /* 0x000fe20000010009 */
[----:B------:R-:W-:Y:S02]  /*9bd0*/  HADD2.F32 R34, -RZ, R39.H0_H0 ;  /* 0x20000027ff227230 */ /* 0x000fe40000004100 */
[----:B------:R-:W-:Y:S02]  /*9be0*/  HADD2.F32 R33, -RZ, R44.H1_H1 ;  /* 0x3000002cff217230 */ /* 0x000fe40000004100 */
[--C-:B------:R-:W-:Y:S02]  /*9bf0*/  HADD2.F32 R20, -RZ, R14.reuse.H1_H1 ;  /* 0x3000000eff147230 */ /* 0x100fe40000004100 */
[----:B------:R-:W-:Y:S02]  /*9c00*/  HADD2.F32 R31, -RZ, R14.H0_H0 ;  /* 0x2000000eff1f7230 */ /* 0x000fe40000004100 */
[----:B------:R-:W-:Y:S01]  /*9c10*/  FFMA.FTZ R21, R38, R6, R21 ;  /* 0x0000000626157223 */ /* 0x000fe20000010015 */
[----:B------:R-:W-:-:S02]  /*9c20*/  HADD2.F32 R4, -RZ, R7.H0_H0 ;  /* 0x20000007ff047230 */ /* 0x000fc40000004100 */
[-C--:B------:R-:W-:Y:S01]  /*9c30*/  FMUL.FTZ R25, R34, R26.reuse ;  /* 0x0000001a22197220 */ /* 0x080fe20000410000 */
[----:B------:R-:W-:Y:S02]  /*9c40*/  HADD2.F32 R7, -RZ, R7.H1_H1 ;  /* 0x30000007ff077230 */ /* 0x000fe40000004100 */
[-C--:B------:R-:W-:Y:S01]  /*9c50*/  FMUL.FTZ R6, R33, R11.reuse ;  /* 0x0000000b21067220 */ /* 0x080fe20000410000 */
[C---:B------:R-:W-:Y:S01]  /*9c60*/  FMUL.FTZ R27, R20.reuse, R26 ;  /* 0x0000001a141b7220 */ /* 0x040fe20000410000 */
[C---:B------:R-:W-:Y:S01]  /*9c70*/  FMUL.FTZ R10, R31.reuse, R11 ;  /* 0x0000000b1f0a7220 */ /* 0x040fe20000410000 */
[-C--:B------:R-:W-:Y:S01]  /*9c80*/  FFMA.FTZ R25, R20, R4.reuse, -R25 ;  /* 0x0000000414197223 */ /* 0x080fe20000010819 */
[-C--:B------:R-:W-:Y:S01]  /*9c90*/  FFMA.FTZ R14, R31, R7.reuse, -R6 ;  /* 0x000000071f0e7223 */ /* 0x080fe20000010806 */
        /* <DEDUP_REMOVED lines=12> */
.L_x_1328:
[----:B------:R-:W-:Y:S05]  /*9d60*/  BSYNC B0 ;  /* 0x0000000000007941 */ /* 0x000fea0003800000 */
.L_x_1317:
        /* <DEDUP_REMOVED lines=8> */
.L_x_1314:
[----:B012---:R-:W-:-:S05]  /*9df0*/  IMAD.U32 R3, RZ, RZ, UR37 ;  /* 0x00000025ff037e24 */ /* 0x007fca000f8e00ff */
[----:B------:R-:W-:-:S13]  /*9e00*/  ISETP.NE.AND P0, PT, R3, 0x3, PT ;  /* 0x000000030300780c */ /* 0x000fda0003f05270 */
[----:B------:R-:W-:Y:S05]  /*9e10*/  @!P0 BRA `(.L_x_1338) ;  /* 0x0000000000048947 */ /* 0x000fea0003800000 */
[----:B------:R-:W-:Y:S01]  /*9e20*/  BPT.TRAP 0x1 ;  /* 0x000000040000795c */ /* 0x000fe20000300000 */
.L_x_1338:
[----:B------:R-:W-:Y:S01]  /*9e30*/  IMAD R11, R17, 0x8, R2 ;  /* 0x00000008110b7824 */ /* 0x000fe200078e0202 */
[----:B------:R-:W-:-:S04]  /*9e40*/  SHF.L.U32 R10, R186, 0x1f, RZ ;  /* 0x0000001fba0a7819 */ /* 0x000fc800000006ff */
[----:B------:R0:W1:Y:S01]  /*9e50*/  SYNCS.PHASECHK.TRANS64.TRYWAIT P1, [R11+URZ+0x38830], R10 ;  /* 0x0388300a0b0075a7 */ /* 0x000062000802017f */
[----:B------:R-:W-:Y:S05]  /*9e60*/  @!P0 BRA `(.L_x_1339) ;  /* 0x0000000000048947 */ /* 0x000fea0003800000 */
[----:B------:R-:W-:Y:S01]  /*9e70*/  BPT.TRAP 0x1 ;  /* 0x000000040000795c */ /* 0x000fe20000300000 */
.L_x_1339:
        /* <DEDUP_REMOVED lines=10> */
.L_x_1340:
        /* <DEDUP_REMOVED lines=10> */
[----:B------:R-:W-:Y:S01]  /*9fc0*/  VIADD R6, R12, 0x2 ;  /* 0x000000020c067836 */ /* 0x000fe20000000000 */
[----:B------:R-:W-:Y:S01]  /*9fd0*/  R2UR UR7, R13 ;  /* 0x000000000d0772ca */ /* 0x000fe200000e0000 */
[----:B------:R-:W-:Y:S01]  /*9fe0*/  IMAD.MOV.U32 R5, RZ, RZ, 0x40000040 ;  /* 0x40000040ff057424 */ /* 0x000fe200078e00ff */
[----:B------:R-:W-:Y:S01]  /*9ff0*/  SHF.L.U32 R3, R0, 0x1f, RZ ;  /* 0x0000001f00037819 */ /* 0x000fe200000006ff */
[----:B------:R-:W-:Y:S01]  /*a000*/  IMAD.MOV.U32 R7, RZ, RZ, 0x40000040 ;  /* 0x40000040ff077424 */ /* 0x000fe200078e00ff */
[----:B------:R-:W-:Y:S01]  /*a010*/  BSSY B0, `(.L_x_1342) ;  /* 0x0000022000007945 */ /* 0x000fe20003800000 */
[----:B------:R-:W-:-:S02]  /*a020*/  VIADD R14, R12, 0x4 ;  /* 0x000000040c0e7836 */ /* 0x000fc40000000000 */
[----:B------:R-:W-:Y:S02]  /*a030*/  IMAD.MOV.U32 R15, RZ, RZ, 0x40000040 ;  /* 0x40000040ff0f7424 */ /* 0x000fe400078e00ff */
[----:B------:R-:W-:Y:S02]  /*a040*/  VIADD R12, R12, 0x6 ;  /* 0x000000060c0c7836 */ /* 0x000fe40000000000 */
[----:B------:R-:W-:Y:S02]  /*a050*/  IMAD.MOV.U32 R9, RZ, RZ, 0x40000040 ;  /* 0x40000040ff097424 */ /* 0x000fe400078e00ff */
[----:B------:R-:W-:Y:S01]  /*a060*/  HGMMA.64x64x16.F32 R24, gdesc[UR4], RZ, !UPT, gsb0 ;  /* 0x00e00000041879f0 */ /* 0x000fe2000c0008ff */
[----:B------:R-:W-:Y:S01]  /*a070*/  R2UR UR4, R4 ;  /* 0x00000000040472ca */ /* 0x000fe200000e0000 */
[----:B------:R-:W-:Y:S01]  /*a080*/  IMAD.MOV.U32 R13, RZ, RZ, 0x40000040 ;  /* 0x40000040ff0d7424 */ /* 0x000fe200078e00ff */
[----:B------:R-:W-:Y:S02]  /*a090*/  R2UR UR5, R5 ;  /* 0x00000000050572ca */ /* 0x000fe400000e0000 */
[----:B------:R-:W-:Y:S01]  /*a0a0*/  R2UR UR6, R6 ;  /* 0x00000000060672ca */ /* 0x000fe200000e0000 */
[----:B------:R-:W-:Y:S01]  /*a0b0*/  VIADD R6, R8, 0x4 ;  /* 0x0000000408067836 */ /* 0x000fe20000000000 */
[----:B------:R-:W-:Y:S01]  /*a0c0*/  R2UR UR7, R7 ;  /* 0x00000000070772ca */ /* 0x000fe200000e0000 */
[----:B------:R-:W-:-:S02]  /*a0d0*/  IMAD.MOV.U32 R7, RZ, RZ, 0x40000040 ;  /* 0x40000040ff077424 */ /* 0x000fc400078e00ff */
        /* <DEDUP_REMOVED lines=19> */
[----:B------:R-:W2:Y:S02]  /*a210*/  SYNCS.PHASECHK.TRANS64.TRYWAIT P1, [R2+URZ+0x38810], R3 ;  /* 0x03881003020075a7 */ /* 0x000ea4000802017f */
[----:B--2---:R-:W-:Y:S05]  /*a220*/  @!P1 BRA `(.L_x_1343) ;  /* 0x0000015000549947 */ /* 0x004fea0003800000 */
.L_x_1545:
[----:B------:R-:W-:Y:S05]  /*a230*/  BSYNC B0 ;  /* 0x0000000000007941 */ /* 0x000fea0003800000 */
.L_x_1342:
[----:B------:R-:W-:Y:S05]  /*a240*/  @!P0 BRA `(.L_x_1344) ;  /* 0x0000000000048947 */ /* 0x000fea0003800000 */
[----:B------:R-:W-:Y:S01]  /*a250*/  BPT.TRAP 0x1 ;  /* 0x000000040000795c */ /* 0x000fe20000300000 */
.L_x_1344:
[----:B------:R3:W0:Y:S01]  /*a260*/  SYNCS.PHASECHK.TRANS64.TRYWAIT P1, [R11+URZ+0x38850], R10 ;  /* 0x0388500a0b0075a7 */ /* 0x000622000802017f */
[----:B------:R-:W-:Y:S05]  /*a270*/  @!P0 BRA `(.L_x_1345) ;  /* 0x0000000000048947 */ /* 0x000fea0003800000 */
[----:B------:R-:W-:Y:S01]  /*a280*/  BPT.TRAP 0x1 ;  /* 0x000000040000795c */ /* 0x000fe20000300000 */
.L_x_1345:
[C---:B------:R-:W-:Y:S02]  /*a290*/  VIADD R0, R2.reuse, 0x400 ;  /* 0x0000040002007836 */ /* 0x040fe40000000000 */
[----:B--2---:R-:W-:-:S03]  /*a2a0*/  VIADD R3, R2, 0x26400 ;  /* 0x0002640002037836 */ /* 0x004fc60000000000 */
[----:B------:R-:W-:Y:S02]  /*a2b0*/  SHF.R.U32.HI R0, RZ, 0x4, R0 ;  /* 0x00000004ff007819 */ /* 0x000fe40000011600 */
[----:B------:R-:W-:Y:S02]  /*a2c0*/  SHF.R.U32.HI R3, RZ, 0x4, R3 ;  /* 0x00000004ff037819 */ /* 0x000fe40000011603 */
[----:B------:R-:W-:Y:S02]  /*a2d0*/  LOP3.LUT R0, R0, 0x3fff, RZ, 0xc0, !PT ;  /* 0x00003fff00007812 */ /* 0x000fe400078ec0ff */
[----:B------:R-:W-:Y:S02]  /*a2e0*/  LOP3.LUT R3, R3, 0x3fff, RZ, 0xc0, !PT ;  /* 0x00003fff03037812 */ /* 0x000fe400078ec0ff */
[----:B------:R-:W-:Y:S01]  /*a2f0*/  LOP3.LUT R218, R0, 0x10000, RZ, 0xfc, !PT ;  /* 0x0001000000da7812 */ /* 0x000fe200078efcff */
[----:B0-----:R-:W-:Y:S06]  /*a300*/  @P1 BRA `(.L_x_1346) ;  /* 0x0000000000081947 */ /* 0x001fec0003800000 */
[----:B------:R-:W0:Y:S02]  /*a310*/  SYNCS.PHASECHK.TRANS64.TRYWAIT P1, [R11+URZ+0x38850], R10 ;  /* 0x0388500a0b0075a7 */ /* 0x000e24000802017f */
[----:B0-----:R-:W-:Y:S05]  /*a320*/  @!P1 BRA `(.L_x_1347) ;  /* 0x0000015000289947 */ /* 0x001fea0003800000 */
.L_x_1346:
[----:B------:R-:W-:Y:S01]  /*a330*/  LOP3.LUT R0, R3, 0x10000, RZ, 0xfc, !PT ;  /* 0x0001000003007812 */ /* 0x000fe200078efcff */
[----:B------:R-:W-:Y:S01]  /*a340*/  IMAD R12, R17, 0x1000, R218 ;  /* 0x00001000110c7824 */ /* 0x000fe200078e02da */
[----:B------:R-:W-:Y:S05]  /*a350*/  WARPSYNC.ALL ;  /* 0x0000000000007948 */ /* 0x000fea0003800000 */
[----:B------:R-:W-:Y:S01]  /*a360*/  IMAD.MOV.U32 R14, RZ, RZ, R0 ;  /* 0x000000ffff0e7224 */ /* 0x000fe200078e0000 */
[----:B------:R-:W-:Y:S01]  /*a370*/  R2UR UR6, R12 ;  /* 0x000000000c0672ca */ /* 0x000fe200000e0000 */
[----:B------:R-:W-:Y:S01]  /*a380*/  IMAD.MOV.U32 R15, RZ, RZ, 0x40000040 ;  /* 0x40000040ff0f7424 */ /* 0x000fe200078e00ff */
[----:B------:R-:W-:Y:S01]  /*a390*/  WARPGROUP.ARRIVE ;  /* 0x00000000000079c5 */ /* 0x000fe20000000000 */
[----:B------:R-:W-:Y:S01]  /*a3a0*/  IMAD.MOV.U32 R13, RZ, RZ, 0x40000040 ;  /* 0x40000040ff0d7424 */ /* 0x000fe200078e00ff */
[----:B------:R-:W-:Y:S01]  /*a3b0*/  R2UR UR4, R14 ;  /* 0x000000000e0472ca */ /* 0x000fe200000e0000 */
[----:B------:R-:W-:Y:S01]  /*a3c0*/  VIADD R14, R0, 0x2 ;  /* 0x00000002000e7836 */ /* 0x000fe20000000000 */
[----:B------:R-:W-:Y:S01]  /*a3d0*/  R2UR UR5, R15 ;  /* 0x000000000f0572ca */ /* 0x000fe200000e0000 */
[----:B------:R-:W-:Y:S01]  /*a3e0*/  VIADD R20, R12, 0x2 ;  /* 0x000000020c147836 */ /* 0x000fe20000000000 */
[----:B------:R-:W-:Y:S01]  /*a3f0*/  R2UR UR7, R13 ;  /* 0x000000000d0772ca */ /* 0x000fe200000e0000 */
[----:B------:R-:W-:Y:S01]  /*a400*/  IMAD.MOV.U32 R15, RZ, RZ, 0x40000040 ;  /* 0x40000040ff0f7424 */ /* 0x000fe200078e00ff */
[----:B------:R-:W2:Y:S01]  /*a410*/  S2R R56, SR_TID.X ;  /* 0x0000000000387919 */ /* 0x000ea20000002100 */
[----:B----4-:R-:W-:-:S02]  /*a420*/  IMAD.MOV.U32 R21, RZ, RZ, 0x40000040 ;  /* 0x40000040ff157424 */ /* 0x010fc400078e00ff */
[----:B------:R-:W-:Y:S02]  /*a430*/  VIADD R58, R12, 0x800 ;  /* 0x000008000c3a7836 */ /* 0x000fe40000000000 */
[----:B------:R-:W-:-:S06]  /*a440*/  IMAD.MOV.U32 R13, RZ, RZ, 0x4 ;  /* 0x00000004ff0d7424 */ /* 0x000fcc00078e00ff */
[----:B------:R-:W-:Y:S01]  /*a450*/  HGMMA.64x64x16.F32 R24, gdesc[UR4], R24, gsb0 ;  /* 0x00e00000041879f0 */ /* 0x000fe20008000818 */
[----:B------:R-:W-:Y:S01]  /*a460*/  R2UR UR4, R14 ;  /* 0x000000000e0472ca */ /* 0x000fe200000e0000 */
[----:B------:R-:W-:Y:S01]  /*a470*/  VIADD R14, R0, 0x4 ;  /* 0x00000004000e7836 */ /* 0x000fe20000000000 */
[----:B------:R-:W-:Y:S01]  /*a480*/  R2UR UR5, R15 ;  /* 0x000000000f0572ca */ /* 0x000fe200000e0000 */
[----:B------:R-:W-:Y:S01]  /*a490*/  IMAD.MOV.U32 R15, RZ, RZ, 0x40000040 ;  /* 0x40000040ff0f7424 */ /* 0x000fe200078e00ff */
[----:B------:R-:W-:Y:S01]  /*a4a0*/  R2UR UR6, R20 ;  /* 0x00000000140672ca */ /* 0x000fe200000e0000 */
[----:B------:R-:W-:Y:S01]  /*a4b0*/  VIADD R20, R12, 0x4 ;  /* 0x000000040c147836 */ /* 0x000fe20000000000 */
[----:B------:R-:W-:Y:S01]  /*a4c0*/  R2UR UR7, R21 ;  /* 0x00000000150772ca */ /* 0x000fe200000e0000 */
[----:B------:R-:W-:Y:S01]  /*a4d0*/  IMAD.MOV.U32 R21, RZ, RZ, 0x40000040 ;  /* 0x40000040ff157424 */ /* 0x000fe200078e00ff */
[----:B--2---:R-:W-:-:S05]  /*a4e0*/  SHF.R.U32.HI R56, RZ, 0x7, R56 ;  /* 0x00000007ff387819 */ /* 0x004fca0000011638 */
[----:B------:R2:W4:Y:S02]  /*a4f0*/  SHFL.IDX PT, R3, R56, RZ, 0x1f ;  /* 0x00001fff38037589 */ /* 0x00052400000e0000 */
[----:B--2---:R-:W-:Y:S01]  /*a500*/  VIADD R56, R0, 0x800 ;  /* 0x0000080000387836 */ /* 0x004fe20000000000 */
[----:B----4-:R-:W-:-:S04]  /*a510*/  ISETP.GT.AND P1, PT, R3, 0x7f, PT ;  /* 0x0000007f0300780c */ /* 0x010fc80003f24270 */
[----:B------:R-:W-:Y:S02]  /*a520*/  SEL R3, RZ, 0x2, !P1 ;  /* 0x00000002ff037807 */ /* 0x000fe40004800000 */
[C---:B01-3--:R-:W-:Y:S02]  /*a530*/  SEL R10, R13.reuse, 0x2, P1 ;  /* 0x000000020d0a7807 */ /* 0x04bfe40000800000 */
[----:B------:R-:W-:Y:S01]  /*a540*/  SEL R13, R13, 0x6, !P1 ;  /* 0x000000060d0d7807 */ /* 0x000fe20004800000 */
[----:B------:R-:W-:Y:S02]  /*a550*/  WARPGROUP.DEPBAR.LE gsb0, 0x0 ;  /* 0x00008000000079c5 */ /* 0x000fe40000010000 */
[----:B------:R-:W-:-:S06]  /*a560*/  WARPGROUP.ARRIVE ;  /* 0x00000000000079c5 */ /* 0x000fcc0000000000 */
        /* <DEDUP_REMOVED lines=9> */
[----:B------:R-:W-:Y:S02]  /*a600*/  WARPGROUP.DEPBAR.LE gsb0, 0x0 ;  /* 0x00008000000079c5 */ /* 0x000fe40000010000 */
[----:B------:R-:W-:-:S09]  /*a610*/  WARPGROUP.ARRIVE ;  /* 0x00000000000079c5 */ /* 0x000fd20000000000 */
        /* <DEDUP_REMOVED lines=134> */
[----:B------:R-:W-:Y:S01]  /*ae80*/  IMAD.IADD R14, R3, 0x1, R58 ;  /* 0x00000001030e7824 */ /* 0x000fe200078e023a */
[----:B------:R-:W-:Y:S01]  /*ae90*/  R2UR UR5, R15 ;  /* 0x000000000f0572ca */ /* 0x000fe200000e0000 */
[----:B------:R-:W-:Y:S01]  /*aea0*/  IMAD.MOV.U32 R15, RZ, RZ, 0x40000040 ;  /* 0x40000040ff0f7424 */ /* 0x000fe200078e00ff */
[----:B------:R-:W-:Y:S01]  /*aeb0*/  R2UR UR6, R20 ;  /* 0x00000000140672ca */ /* 0x000fe200000e0000 */
[----:B------:R-:W-:Y:S01]  /*aec0*/  IMAD.IADD R20, R3, 0x1, R56 ;  /* 0x0000000103147824 */ /* 0x000fe200078e0238 */
[----:B------:R-:W-:Y:S01]  /*aed0*/  R2UR UR7, R21 ;  /* 0x00000000150772ca */ /* 0x000fe200000e0000 */
[----:B------:R-:W-:Y:S01]  /*aee0*/  IMAD.MOV.U32 R21, RZ, RZ, 0x40000040 ;  /* 0x40000040ff157424 */ /* 0x000fe200078e00ff */
[----:B------:R-:W-:Y:S02]  /*aef0*/  WARPGROUP.DEPBAR.LE gsb0, 0x0 ;  /* 0x00008000000079c5 */ /* 0x000fe40000010000 */
[----:B------:R-:W-:-:S09]  /*af00*/  WARPGROUP.ARRIVE ;  /* 0x00000000000079c5 */ /* 0x000fd20000000000 */
[----:B------:R-:W-:Y:S01]  /*af10*/  HGMMA.64x64x16.F32 R24, gdesc[UR4], R24, gsb0 ;  /* 0x00e00000041879f0 */ /* 0x000fe20008000818 */
[----:B------:R-:W-:Y:S01]  /*af20*/  R2UR UR6, R14 ;  /* 0x000000000e0672ca */ /* 0x000fe200000e0000 */
[--C-:B------:R-:W-:Y:S01]  /*af30*/  IMAD.IADD R14, R58, 0x1, R10.reuse ;  /* 0x000000013a0e7824 */ /* 0x100fe200078e020a */
        /* <DEDUP_REMOVED lines=16> */
[----:B------:R-:W-:Y:S02]  /*b040*/  IMAD.MOV.U32 R21, RZ, RZ, 0x40000040 ;  /* 0x40000040ff157424 */ /* 0x000fe400078e00ff */
[----:B------:R-:W-:-:S02]  /*b050*/  VIADD R56, R0, 0xa00 ;  /* 0x00000a0000387836 */ /* 0x000fc40000000000 */
[----:B------:R-:W-:Y:S01]  /*b060*/  VIADD R58, R12, 0xa00 ;  /* 0x00000a000c3a7836 */ /* 0x000fe20000000000 */
[----:B------:R-:W-:Y:S02]  /*b070*/  WARPGROUP.DEPBAR.LE gsb0, 0x0 ;  /* 0x00008000000079c5 */ /* 0x000fe40000010000 */
[----:B------:R-:W-:-:S06]  /*b080*/  WARPGROUP.ARRIVE ;  /* 0x00000000000079c5 */ /* 0x000fcc0000000000 */
[----:B------:R-:W-:Y:S01]  /*b090*/  HGMMA.64x64x16.F32 R24, gdesc[UR4], R24, gsb0 ;  /* 0x00e00000041879f0 */ /* 0x000fe20008000818 */
[----:B------:R-:W-:Y:S01]  /*b0a0*/  R2UR UR4, R14 ;  /* 0x000000000e0472ca */ /* 0x000fe200000e0000 */
[----:B------:R-:W-:Y:S01]  /*b0b0*/  IMAD.MOV.U32 R14, RZ, RZ, 0x28 ;  /* 0x00000028ff0e7424 */ /* 0x000fe200078e00ff */
[----:B------:R-:W-:Y:S01]  /*b0c0*/  R2UR UR5, R15 ;  /* 0x000000000f0572ca */ /* 0x000fe200000e0000 */
[----:B------:R-:W-:Y:S01]  /*b0d0*/  IMAD.MOV.U32 R15, RZ, RZ, 0xa00 ;  /* 0x00000a00ff0f7424 */ /* 0x000fe200078e00ff */
[----:B------:R-:W-:Y:S02]  /*b0e0*/  R2UR UR6, R20 ;  /* 0x00000000140672ca */ /* 0x000fe400000e0000 */
[----:B------:R-:W-:Y:S02]  /*b0f0*/  R2UR UR7, R21 ;  /* 0x00000000150772ca */ /* 0x000fe400000e0000 */
[----:B------:R-:W-:Y:S02]  /*b100*/  SEL R14, R14, 0x26, P1 ;  /* 0x000000260e0e7807 */ /* 0x000fe40000800000 */
[----:B------:R-:W-:-:S02]  /*b110*/  SEL R15, R15, 0x980, P1 ;  /* 0x000009800f0f7807 */ /* 0x000fc40000800000 */
[----:B------:R-:W-:Y:S02]  /*b120*/  LOP3.LUT R21, R14, 0x6, RZ, 0xc0, !PT ;  /* 0x000000060e157812 */ /* 0x000fe400078ec0ff */
[----:B------:R-:W-:-:S04]  /*b130*/  LOP3.LUT R15, R15, 0xa00, RZ, 0xc0, !PT ;  /* 0x00000a000f0f7812 */ /* 0x000fc800078ec0ff */
[CC--:B------:R-:W-:Y:S02]  /*b140*/  IADD3 R14, R21.reuse, R15.reuse, R0 ;  /* 0x0000000f150e7210 */ /* 0x0c0fe40007ffe000 */
[----:B------:R-:W-:Y:S01]  /*b150*/  IADD3 R20, R21, R15, R12 ;  /* 0x0000000f15147210 */ /* 0x000fe20007ffe00c */
[----:B------:R-:W-:Y:S02]  /*b160*/  IMAD.MOV.U32 R15, RZ, RZ, 0x40000040 ;  /* 0x40000040ff0f7424 */ /* 0x000fe400078e00ff */
[----:B------:R-:W-:Y:S01]  /*b170*/  IMAD.MOV.U32 R21, RZ, RZ, 0x40000040 ;  /* 0x40000040ff157424 */ /* 0x000fe200078e00ff */
[----:B------:R-:W-:Y:S02]  /*b180*/  WARPGROUP.DEPBAR.LE gsb0, 0x0 ;  /* 0x00008000000079c5 */ /* 0x000fe40000010000 */
[----:B------:R-:W-:-:S06]  /*b190*/  WARPGROUP.ARRIVE ;  /* 0x00000000000079c5 */ /* 0x000fcc0000000000 */
        /* <DEDUP_REMOVED lines=113> */
[----:B------:R-:W-:-:S05]  /*b8b0*/  IMAD.MOV.U32 R3, RZ, RZ, 0x40 ;  /* 0x00000040ff037424 */ /* 0x000fca00078e00ff */
[----:B------:R-:W-:-:S04]  /*b8c0*/  SEL R3, R3, 0x3e, P1 ;  /* 0x0000003e03037807 */ /* 0x000fc80000800000 */
[----:B------:R-:W-:Y:S01]  /*b8d0*/  LOP3.LUT R3, R3, 0x6, RZ, 0xc0, !PT ;  /* 0x0000000603037812 */ /* 0x000fe200078ec0ff */
        /* <DEDUP_REMOVED lines=13> */
[----:B------:R-:W-:-:S04]  /*b9b0*/  LOP3.LUT R10, R10, 0x1e00, RZ, 0xc0, !PT ;  /* 0x00001e000a0a7812 */ /* 0x000fc800078ec0ff */
[----:B------:R-:W-:Y:S01]  /*b9c0*/  IADD3 R12, R3, R10, R12 ;  /* 0x0000000a030c7210 */ /* 0x000fe20007ffe00c */
        /* <DEDUP_REMOVED lines=11> */
[----:B------:R-:W-:Y:S01]  /*ba80*/  IMAD.MOV.U32 R13, RZ, RZ, 0x40000040 ;  /* 0x40000040ff0d7424 */ /* 0x000fe200078e00ff */
[----:B------:R-:W-:-:S02]  /*ba90*/  WARPGROUP.DEPBAR.LE gsb0, 0x0 ;  /* 0x00008000000079c5 */ /* 0x000fc40000010000 */
[----:B------:R-:W-:-:S07]  /*baa0*/  WARPGROUP.ARRIVE ;  /* 0x00000000000079c5 */ /* 0x000fce0000000000 */
[----:B------:R-:W-:Y:S01]  /*bab0*/  HGMMA.64x64x16.F32 R24, gdesc[UR4], R24, gsb0 ;  /* 0x00e00000041879f0 */ /* 0x000fe20008000818 */
[----:B------:R-:W-:Y:S02]  /*bac0*/  R2UR UR4, R14 ;  /* 0x000000000e0472ca */ /* 0x000fe400000e0000 */
[----:B------:R-:W-:Y:S01]  /*bad0*/  R2UR UR5, R15 ;  /* 0x000000000f0572ca */ /* 0x000fe200000e0000 */
[----:B------:R-:W-:Y:S01]  /*bae0*/  IMAD.MOV.U32 R15, RZ, RZ, 0x40000040 ;  /* 0x40000040ff0f7424 */ /* 0x000fe200078e00ff */
[----:B------:R-:W-:Y:S02]  /*baf0*/  R2UR UR6, R20 ;  /* 0x00000000140672ca */ /* 0x000fe400000e0000 */
[----:B------:R-:W-:Y:S02]  /*bb00*/  R2UR UR7, R21 ;  /* 0x00000000150772ca */ /* 0x000fe400000e0000 */
[----:B------:R-:W-:Y:S01]  /*bb10*/  IADD3 R14, R3, R10, R0 ;  /* 0x0000000a030e7210 */ /* 0x000fe20007ffe000 */
[----:B------:R-:W-:-:S02]  /*bb20*/  WARPGROUP.DEPBAR.LE gsb0, 0x0 ;  /* 0x00008000000079c5 */ /* 0x000fc40000010000 */
[----:B------:R-:W-:-:S08]  /*bb30*/  WARPGROUP.ARRIVE ;  /* 0x00000000000079c5 */ /* 0x000fd00000000000 */
        /* <DEDUP_REMOVED lines=11> */
.L_x_1348:
[----:B------:R-:W2:Y:S01]  /*bbf0*/  LDL R56, [R1+0x58] ;  /* 0x0000580001387983 */ /* 0x000ea20000100800 */
[----:B------:R-:W-:Y:S01]  /*bc00*/  ULDC UR4, c[0x0][0xad0] ;  /* 0x0002b40000047ab9 */ /* 0x000fe20000000800 */
[----:B------:R-:W-:Y:S01]  /*bc10*/  ULDC UR5, c[0x0][0xa80] ;  /* 0x0002a00000057ab9 */ /* 0x000fe20000000800 */
[----:B------:R-:W-:Y:S01]  /*bc20*/  FMUL.FTZ R12, R24, UR4 ;  /* 0x00000004180c7c20 */ /* 0x000fe20008410000 */
[----:B------:R-:W-:Y:S01]  /*bc30*/  FMUL.FTZ R13, R25, UR4 ;  /* 0x00000004190d7c20 */ /* 0x000fe20008410000 */
[----:B------:R-:W-:Y:S01]  /*bc40*/  FMUL.FTZ R20, R28, UR4 ;  /* 0x000000041c147c20 */ /* 0x000fe20008410000 */
[----:B------:R-:W-:Y:S01]  /*bc50*/  FMUL.FTZ R21, R29, UR4 ;  /* 0x000000041d157c20 */ /* 0x000fe20008410000 */
[----:B------:R-:W-:Y:S02]  /*bc60*/  IMAD R28, R169, -0x40, R84 ;  /* 0xffffffc0a91c7824 */ /* 0x000fe400078e0254 */
        /* <DEDUP_REMOVED lines=31> */
[----:B------:R-:W-:-:S02]  /*be60*/  LOP3.LUT R213, R213, 0x2000000, RZ, 0xfc, !PT ;  /* 0x02000000d5d57812 */ /* 0x000fc400078efcff */
        /* <DEDUP_REMOVED lines=25> */
[----:B------:R-:W-:Y:S08]  /*c000*/  MUFU.TANH R51, R51 ;  /* 0x0000003300337308 */ /* 0x000ff00000002400 */
[----:B------:R-:W4:Y:S01]  /*c010*/  MUFU.TANH R54, R54 ;  /* 0x0000003600367308 */ /* 0x000f220000002400 */
[----:B--2---:R-:W-:-:S04]  /*c020*/  IADD3 R28, -R56, 0x40, R28 ;  /* 0x00000040381c7810 */ /* 0x004fc80007ffe11c */
[C---:B------:R-:W-:Y:S02]  /*c030*/  ISETP.GT.AND P5, PT, R28.reuse, RZ, PT ;  /* 0x000000ff1c00720c */ /* 0x040fe40003fa4270 */
[C---:B------:R-:W-:Y:S02]  /*c040*/  ISETP.GT.AND P4, PT, R28.reuse, 0x1, PT ;  /* 0x000000011c00780c */ /* 0x040fe40003f84270 */
[----:B------:R-:W-:Y:S02]  /*c050*/  ISETP.GT.AND P3, PT, R28, 0x8, PT ;  /* 0x000000081c00780c */ /* 0x000fe40003f64270 */
[----:B0-----:R-:W-:Y:S02]  /*c060*/  FSEL R12, R12, -INF , P5 ;  /* 0xff8000000c0c7808 */ /* 0x001fe40002800000 */
[----:B-1----:R-:W-:Y:S02]  /*c070*/  FSEL R41, R13, -INF , P4 ;  /* 0xff8000000d297808 */ /* 0x002fe40002000000 */
[----:B---3--:R-:W-:-:S02]  /*c080*/  FSEL R29, R20, -INF , P3 ;  /* 0xff800000141d7808 */ /* 0x008fc40001800000 */
[----:B------:R-:W-:Y:S02]  /*c090*/  ISETP.GT.AND P2, PT, R28, 0x9, PT ;  /* 0x000000091c00780c */ /* 0x000fe40003f44270 */
[----:B------:R-:W-:Y:S02]  /*c0a0*/  FMNMX.FTZ R20, R12, R41, !PT ;  /* 0x000000290c147209 */ /* 0x000fe40007810000 */
[C---:B------:R-:W-:Y:S02]  /*c0b0*/  ISETP.GT.AND P1, PT, R28.reuse, 0x10, PT ;  /* 0x000000101c00780c */ /* 0x040fe40003f24270 */
[----:B----4-:R-:W-:Y:S02]  /*c0c0*/  FSEL R39, R21, -INF , P2 ;  /* 0xff80000015277808 */ /* 0x010fe40001000000 */
        /* <DEDUP_REMOVED lines=46> */
[----:B------:R-:W-:Y:S02]  /*c3b0*/  FMNMX.FTZ R14, R3, R10, !PT ;  /* 0x0000000a030e7209 */ /* 0x000fe40007810000 */
[----:B------:R-:W-:Y:S02]  /*c3c0*/  FMNMX.FTZ R20, R83, R20, !PT ;  /* 0x0000001453147209 */ /* 0x000fe40007810000 */
[----:B------:R-:W-:Y:S02]  /*c3d0*/  FMNMX.FTZ R14, R13, R14, !PT ;  /* 0x0000000e0d0e7209 */ /* 0x000fe40007810000 */
[----:B------:R-:W-:Y:S01]  /*c3e0*/  FSEL R57, R46, -INF , P1 ;  /* 0xff8000002e397808 */ /* 0x000fe20000800000 */
[----:B------:R-:W0:Y:S01]  /*c3f0*/  SHFL.BFLY PT, R21, R20, 0x2, 0x1f ;  /* 0x0c401f0014157f89 */ /* 0x000e2200000e0000 */
[----:B------:R-:W-:-:S02]  /*c400*/  FMNMX.FTZ R14, R15, R14, !PT ;  /* 0x0000000e0f0e7209 */ /* 0x000fc40007810000 */
[----:B------:R-:W-:Y:S02]  /*c410*/  FSEL R53, R47, -INF , P6 ;  /* 0xff8000002f357808 */ /* 0x000fe40003000000 */
[----:B------:R-:W-:Y:S02]  /*c420*/  FMNMX.FTZ R14, R25, R14, !PT ;  /* 0x0000000e190e7209 */ /* 0x000fe40007810000 */
[----:B------:R-:W-:Y:S02]  /*c430*/  FSEL R61, R50, -INF , P5 ;  /* 0xff800000323d7808 */ /* 0x000fe40002800000 */
[----:B------:R-:W-:Y:S02]  /*c440*/  FMNMX.FTZ R14, R27, R14, !PT ;  /* 0x0000000e1b0e7209 */ /* 0x000fe40007810000 */
[----:B------:R-:W-:Y:S02]  /*c450*/  FSEL R59, R54, -INF , P3 ;  /* 0xff800000363b7808 */ /* 0x000fe40001800000 */
[----:B------:R-:W-:-:S04]  /*c460*/  FMNMX.FTZ R14, R31, R14, !PT ;  /* 0x0000000e1f0e7209 */ /* 0x000fc80007810000 */
[----:B------:R-:W-:-:S04]  /*c470*/  FMNMX.FTZ R14, R33, R14, !PT ;  /* 0x0000000e210e7209 */ /* 0x000fc80007810000 */
[----:B------:R-:W-:Y:S02]  /*c480*/  FMNMX.FTZ R14, R37, R14, !PT ;  /* 0x0000000e250e7209 */ /* 0x000fe40007810000 */
[----:B0-----:R-:W-:Y:S01]  /*c490*/  FMNMX.FTZ R21, R20, R21, !PT ;  /* 0x0000001514157209 */ /* 0x001fe20007810000 */
[----:B------:R-:W-:Y:S01]  /*c4a0*/  IMAD.U32 R20, RZ, RZ, UR5 ;  /* 0x00000005ff147e24 */ /* 0x000fe2000f8e00ff */
[----:B------:R-:W-:-:S03]  /*c4b0*/  FMNMX.FTZ R26, R35, R14, !PT ;  /* 0x0000000e231a7209 */ /* 0x000fc60007810000 */
[----:B------:R-:W0:Y:S01]  /*c4c0*/  SHFL.BFLY PT, R24, R21, 0x1, 0x1f ;  /* 0x0c201f0015187f89 */ /* 0x000e2200000e0000 */
[----:B------:R-:W-:-:S04]  /*c4d0*/  FMNMX.FTZ R26, R57, R26, !PT ;  /* 0x0000001a391a7209 */ /* 0x000fc80007810000 */
[----:B------:R-:W-:-:S04]  /*c4e0*/  FMNMX.FTZ R26, R53, R26, !PT ;  /* 0x0000001a351a7209 */ /* 0x000fc80007810000 */
[----:B------:R-:W-:Y:S02]  /*c4f0*/  FMNMX.FTZ R26, R61, R26, !PT ;  /* 0x0000001a3d1a7209 */ /* 0x000fe40007810000 */
[----:B0-----:R-:W-:Y:S01]  /*c500*/  FMNMX.FTZ R21, R21, R24, !PT ;  /* 0x0000001815157209 */ /* 0x001fe20007810000 */
[----:B------:R-:W-:Y:S01]  /*c510*/  FMUL.FTZ R24, R55, UR4 ;  /* 0x0000000437187c20 */ /* 0x000fe20008410000 */
[----:B------:R-:W-:Y:S02]  /*c520*/  FSEL R55, R51, -INF , P4 ;  /* 0xff80000033377808 */ /* 0x000fe40002000000 */
[C---:B------:R-:W-:Y:S01]  /*c530*/  FSETP.NEU.FTZ.AND P1, PT, R21.reuse, -INF , PT ;  /* 0xff8000001500780b */ /* 0x040fe20003f3d000 */
[----:B------:R-:W-:Y:S01]  /*c540*/  FMUL.FTZ R28, R21, R20 ;  /* 0x00000014151c7220 */ /* 0x000fe20000410000 */
[----:B------:R-:W-:Y:S01]  /*c550*/  FMNMX.FTZ R26, R55, R26, !PT ;  /* 0x0000001a371a7209 */ /* 0x000fe20007810000 */
[----:B------:R-:W0:Y:S03]  /*c560*/  MUFU.TANH R24, R24 ;  /* 0x0000001800187308 */ /* 0x000e260000002400 */
[----:B------:R-:W-:-:S02]  /*c570*/  FMNMX.FTZ R26, R59, R26, !PT ;  /* 0x0000001a3b1a7209 */ /* 0x000fc40007810000 */
[----:B------:R-:W-:-:S05]  /*c580*/  FSEL R14, R28, RZ, P1 ;  /* 0x000000ff1c0e7208 */ /* 0x000fca0000800000 */
[-CC-:B------:R-:W-:Y:S01]  /*c590*/  FFMA.FTZ R49, R39, R20.reuse, -R14.reuse ;  /* 0x0000001427317223 */ /* 0x180fe2000001080e */
[-CC-:B------:R-:W-:Y:S01]  /*c5a0*/  FFMA.FTZ R164, R12, R20.reuse, -R14.reuse ;  /* 0x000000140ca47223 */ /* 0x180fe2000001080e */
[-CC-:B------:R-:W-:Y:S01]  /*c5b0*/  FFMA.FTZ R41, R41, R20.reuse, -R14.reuse ;  /* 0x0000001429297223 */ /* 0x180fe2000001080e */
[-CC-:B------:R-:W-:Y:S01]  /*c5c0*/  FFMA.FTZ R166, R29, R20.reuse, -R14.reuse ;  /* 0x000000141da67223 */ /* 0x180fe2000001080e */
[-CC-:B------:R-:W-:Y:S01]  /*c5d0*/  FFMA.FTZ R152, R43, R20.reuse, -R14.reuse ;  /* 0x000000142b987223 */ /* 0x180fe2000001080e */
[-CC-:B------:R-:W-:Y:S01]  /*c5e0*/  FFMA.FTZ R51, R45, R20.reuse, -R14.reuse ;  /* 0x000000142d337223 */ /* 0x180fe2000001080e */
[-CC-:B------:R-:W-:Y:S01]  /*c5f0*/  FFMA.FTZ R154, R65, R20.reuse, -R14.reuse ;  /* 0x00000014419a7223 */ /* 0x180fe2000001080e */
[----:B0-----:R-:W-:Y:S01]  /*c600*/  FSEL R63, R24, -INF , P2 ;  /* 0xff800000183f7808 */ /* 0x001fe20001000000 */
[-CC-:B------:R-:W-:Y:S01]  /*c610*/  FFMA.FTZ R29, R67, R20.reuse, -R14.reuse ;  /* 0x00000014431d7223 */ /* 0x180fe2000001080e */
[-CC-:B------:R-:W-:Y:S01]  /*c620*/  FFMA.FTZ R156, R69, R20.reuse, -R14.reuse ;  /* 0x00000014459c7223 */ /* 0x180fe2000001080e */
[--C-:B------:R-:W-:Y:S01]  /*c630*/  FFMA.FTZ R43, R71, R20, -R14.reuse ;  /* 0x00000014472b7223 */ /* 0x100fe2000001080e */
[----:B------:R-:W-:Y:S01]  /*c640*/  FMNMX.FTZ R26, R63, R26, !PT ;  /* 0x0000001a3f1a7209 */ /* 0x000fe20007810000 */
[-CC-:B------:R-:W-:Y:S01]  /*c650*/  FFMA.FTZ R158, R73, R20.reuse, -R14.reuse ;  /* 0x00000014499e7223 */ /* 0x180fe2000001080e */
[-CC-:B------:R-:W-:Y:S01]  /*c660*/  FFMA.FTZ R45, R75, R20.reuse, -R14.reuse ;  /* 0x000000144b2d7223 */ /* 0x180fe2000001080e */
[-CC-:B------:R-:W-:Y:S01]  /*c670*/  FFMA.FTZ R160, R77, R20.reuse, -R14.reuse ;  /* 0x000000144da07223 */ /* 0x180fe2000001080e */
[-CC-:B------:R-:W-:Y:S01]  /*c680*/  FFMA.FTZ R79, R79, R20.reuse, -R14.reuse ;  /* 0x000000144f4f7223 */ /* 0x180fe2000001080e */
[----:B------:R-:W0:Y:S01]  /*c690*/  SHFL.BFLY PT, R39, R26, 0x2, 0x1f ;  /* 0x0c401f001a277f89 */ /* 0x000e2200000e0000 */
[-CC-:B------:R-:W-:Y:S01]  /*c6a0*/  FFMA.FTZ R162, R81, R20.reuse, -R14.reuse ;  /* 0x0000001451a27223 */ /* 0x180fe2000001080e */
[----:B------:R-:W-:Y:S01]  /*c6b0*/  FFMA.FTZ R47, R83, R20, -R14 ;  /* 0x00000014532f7223 */ /* 0x000fe2000001080e */
[----:B------:R-:W-:Y:S08]  /*c6c0*/  MUFU.EX2 R164, R164 ;  /* 0x000000a400a47308 */ /* 0x000ff00000000800 */
[----:B------:R-:W1:Y:S08]  /*c6d0*/  MUFU.EX2 R41, R41 ;  /* 0x0000002900297308 */ /* 0x000e700000000800 */
[----:B------:R-:W2:Y:S01]  /*c6e0*/  MUFU.EX2 R166, R166 ;  /* 0x000000a600a67308 */ /* 0x000ea20000000800 */
[----:B0-----:R-:W-:-:S07]  /*c6f0*/  FMNMX.FTZ R39, R26, R39, !PT ;  /* 0x000000271a277209 */ /* 0x001fce0007810000 */
[----:B------:R-:W0:Y:S01]  /*c700*/  MUFU.EX2 R49, R49 ;  /* 0x0000003100317308 */ /* 0x000e220000000800 */
[----:B------:R-:W3:Y:S07]  /*c710*/  SHFL.BFLY PT, R168, R39, 0x1, 0x1f ;  /* 0x0c201f0027a87f89 */ /* 0x000eee00000e0000 */
[----:B------:R-:W-:Y:S08]  /*c720*/  MUFU.EX2 R152, R152 ;  /* 0x0000009800987308 */ /* 0x000ff00000000800 */
[----:B------:R-:W-:Y:S08]  /*c730*/  MUFU.EX2 R51, R51 ;  /* 0x0000003300337308 */ /* 0x000ff00000000800 */
[----:B------:R-:W-:Y:S01]  /*c740*/  MUFU.EX2 R154, R154 ;  /* 0x0000009a009a7308 */ /* 0x000fe20000000800 */
[----:B---3--:R-:W-:-:S04]  /*c750*/  FMNMX.FTZ R168, R39, R168, !PT ;  /* 0x000000a827a87209 */ /* 0x008fc80007810000 */
[C---:B------:R-:W-:Y:S01]  /*c760*/  FSETP.NEU.FTZ.AND P1, PT, R168.reuse, -INF , PT ;  /* 0xff800000a800780b */ /* 0x040fe20003f3d000 */
[----:B------:R-:W-:Y:S02]  /*c770*/  FMUL.FTZ R12, R168, R20 ;  /* 0x00000014a80c7220 */ /* 0x000fe40000410000 */
[----:B------:R-:W-:Y:S03]  /*c780*/  MUFU.EX2 R29, R29 ;  /* 0x0000001d001d7308 */ /* 0x000fe60000000800 */
[----:B------:R-:W-:Y:S01]  /*c790*/  FSEL R14, R12, RZ, P1 ;  /* 0x000000ff0c0e7208 */ /* 0x000fe20000800000 */
[----:B------:R-:W-:-:S04]  /*c7a0*/  IMAD R12, R17, 0x1000, R213 ;  /* 0x00001000110c7824 */ /* 0x000fc800078e02d5 */
[----:B------:R-:W-:Y:S01]  /*c7b0*/  MUFU.EX2 R156, R156 ;  /* 0x0000009c009c7308 */ /* 0x000fe20000000800 */
[-CC-:B------:R-:W-:Y:S01]  /*c7c0*/  FFMA.FTZ R165, R3, R20.reuse, -R14.reuse ;  /* 0x0000001403a57223 */ /* 0x180fe2000001080e */
[-CC-:B------:R-:W-:Y:S01]  /*c7d0*/  FFMA.FTZ R10, R10, R20.reuse, -R14.reuse ;  /* 0x000000140a0a7223 */ /* 0x180fe2000001080e */
[-CC-:B------:R-:W-:Y:S01]  /*c7e0*/  FFMA.FTZ R167, R13, R20.reuse, -R14.reuse ;  /* 0x000000140da77223 */ /* 0x180fe2000001080e */
[----:B------:R-:W-:Y:S02]  /*c7f0*/  VIADD R3, R11, 0x38840 ;  /* 0x000388400b037836 */ /* 0x000fe40000000000 */
[-CC-:B------:R-:W-:Y:S01]  /*c800*/  FFMA.FTZ R24, R15, R20.reuse, -R14.reuse ;  /* 0x000000140f187223 */ /* 0x180fe2000001080e */
[-CC-:B------:R-:W-:Y:S01]  /*c810*/  FFMA.FTZ R153, R25, R20.reuse, -R14.reuse ;  /* 0x0000001419997223 */ /* 0x180fe2000001080e */
[----:B------:R-:W-:Y:S01]  /*c820*/  FFMA.FTZ R26, R27, R20, -R14 ;  /* 0x000000141b1a7223 */ /* 0x000fe2000001080e */
[----:B------:R-:W-:Y:S01]  /*c830*/  MUFU.EX2 R165, R165 ;  /* 0x000000a500a57308 */ /* 0x000fe20000000800 */
[----:B------:R-:W-:Y:S01]  /*c840*/  PRMT R3, R190, 0x654, R3 ;  /* 0x00000654be037816 */ /* 0x000fe20000000003 */
[----:B------:R-:W-:-:S02]  /*c850*/  IMAD.MOV.U32 R13, RZ, RZ, 0x40000040 ;  /* 0x40000040ff0d7424 */ /* 0x000fc400078e00ff */
[-CC-:B------:R-:W-:Y:S01]  /*c860*/  FFMA.FTZ R155, R31, R20.reuse, -R14.reuse ;  /* 0x000000141f9b7223 */ /* 0x180fe2000001080e */
[-CC-:B------:R-:W-:Y:S01]  /*c870*/  FFMA.FTZ R28, R33, R20.reuse, -R14.reuse ;  /* 0x00000014211c7223 */ /* 0x180fe2000001080e */
[----:B------:R1:W-:Y:S01]  /*c880*/  SYNCS.ARRIVE.TRANS64.RED.A1T0 RZ, [R3+URZ], RZ ;  /* 0x000000ff03ff79a7 */ /* 0x0003e2000810043f */
[-CC-:B------:R-:W-:Y:S01]  /*c890*/  FFMA.FTZ R157, R37, R20.reuse, -R14.reuse ;  /* 0x00000014259d7223 */ /* 0x180fe2000001080e */
[----:B------:R-:W-:Y:S01]  /*c8a0*/  R2UR UR7, R13 ;  /* 0x000000000d0772ca */ /* 0x000fe200000e0000 */
[----:B------:R-:W3:Y:S01]  /*c8b0*/  MUFU.EX2 R10, R10 ;  /* 0x0000000a000a7308 */ /* 0x000ee20000000800 */
[-CC-:B------:R-:W-:Y:S01]  /*c8c0*/  FFMA.FTZ R30, R35, R20.reuse, -R14.reuse ;  /* 0x00000014231e7223 */ /* 0x180fe2000001080e */
[-CC-:B------:R-:W-:Y:S01]  /*c8d0*/  FFMA.FTZ R159, R57, R20.reuse, -R14.reuse ;  /* 0x00000014399f7223 */ /* 0x180fe2000001080e */
[-CC-:B------:R-:W-:Y:S01]  /*c8e0*/  FFMA.FTZ R32, R53, R20.reuse, -R14.reuse ;  /* 0x0000001435207223 */ /* 0x180fe2000001080e */
[-CC-:B------:R-:W-:Y:S01]  /*c8f0*/  FFMA.FTZ R161, R61, R20.reuse, -R14.reuse ;  /* 0x000000143da17223 */ /* 0x180fe2000001080e */
[----:B-1----:R-:W-:Y:S01]  /*c900*/  FADD.FTZ R3, R164, R41 ;  /* 0x00000029a4037221 */ /* 0x002fe20000010000 */
[-CC-:B------:R-:W-:Y:S01]  /*c910*/  FFMA.FTZ R55, R55, R20.reuse, -R14.reuse ;  /* 0x0000001437377223 */ /* 0x180fe2000001080e */
[-CC-:B------:R-:W-:Y:S01]  /*c920*/  FFMA.FTZ R59, R59, R20.reuse, -R14.reuse ;  /* 0x000000143b3b7223 */ /* 0x180fe2000001080e */
[----:B------:R-:W1:Y:S01]  /*c930*/  MUFU.EX2 R167, R167 ;  /* 0x000000a700a77308 */ /* 0x000e620000000800 */
[----:B--2---:R-:W-:Y:S01]  /*c940*/  FADD.FTZ R36, R166, R3 ;  /* 0x00000003a6247221 */ /* 0x004fe20000010000 */
[----:B------:R-:W-:Y:S01]  /*c950*/  FFMA.FTZ R63, R63, R20, -R14 ;  /* 0x000000143f3f7223 */ /* 0x000fe2000001080e */
[----:B------:R-:W-:Y:S01]  /*c960*/  IMAD.MOV.U32 R15, RZ, RZ, 0x40000040 ;  /* 0x40000040ff0f7424 */ /* 0x000fe200078e00ff */
[C---:B------:R-:W-:Y:S01]  /*c970*/  R2UR UR6, R12.reuse ;  /* 0x000000000c0672ca */ /* 0x040fe200000e0000 */
[----:B0-----:R-:W-:Y:S01]  /*c980*/  FADD.FTZ R13, R49, R36 ;  /* 0x00000024310d7221 */ /* 0x001fe20000010000 */
[----:B------:R-:W-:Y:S01]  /*c990*/  VIADD R14, R12, 0x80 ;  /* 0x000000800c0e7836 */ /* 0x000fe20000000000 */
[----:B------:R-:W-:Y:S01]  /*c9a0*/  F2FP.F16.F32.PACK_AB R164, R41, R164 ;  /* 0x000000a429a4723e */ /* 0x000fe200000000ff */
[----:B------:R-:W0:Y:S01]  /*c9b0*/  MUFU.EX2 R24, R24 ;  /* 0x0000001800187308 */ /* 0x000e220000000800 */
[----:B---3--:R-:W-:Y:S01]  /*c9c0*/  FADD.FTZ R34, R165, R10 ;  /* 0x0000000aa5227221 */ /* 0x008fe20000010000 */
[----:B------:R-:W-:Y:S01]  /*c9d0*/  FADD.FTZ R36, R152, R13 ;  /* 0x0000000d98247221 */ /* 0x000fe20000010000 */
[C---:B------:R-:W-:Y:S01]  /*c9e0*/  R2UR UR11, R15.reuse ;  /* 0x000000000f0b72ca */ /* 0x040fe200000e0000 */
[----:B------:R-:W-:Y:S01]  /*c9f0*/  IMAD.MOV.U32 R13, RZ, RZ, 0x40000040 ;  /* 0x40000040ff0d7424 */ /* 0x000fe200078e00ff */
[----:B------:R-:W-:Y:S01]  /*ca00*/  R2UR UR15, R15 ;  /* 0x000000000f0f72ca */ /* 0x000fe200000e0000 */
[----:B------:R-:W-:Y:S01]  /*ca10*/  FADD.FTZ R15, R51, R36 ;  /* 0x00000024330f7221 */ /* 0x000fe20000010000 */
[----:B------:R-:W-:Y:S01]  /*ca20*/  R2UR UR10, R14 ;  /* 0x000000000e0a72ca */ /* 0x000fe200000e0000 */
[----:B------:R-:W2:Y:S01]  /*ca30*/  MUFU.EX2 R153, R153 ;  /* 0x0000009900997308 */ /* 0x000ea20000000800 */
[----:B-1----:R-:W-:Y:S01]  /*ca40*/  FADD.FTZ R3, R167, R34 ;  /* 0x00000022a7037221 */ /* 0x002fe20000010000 */
[C---:B------:R-:W-:Y:S01]  /*ca50*/  VIADD R14, R12.reuse, 0x100 ;  /* 0x000001000c0e7836 */ /* 0x040fe20000000000 */
[----:B------:R-:W-:Y:S01]  /*ca60*/  R2UR UR19, R13 ;  /* 0x000000000d1372ca */ /* 0x000fe200000e0000 */
[----:B------:R-:W-:Y:S01]  /*ca70*/  VIADD R12, R12, 0x180 ;  /* 0x000001800c0c7836 */ /* 0x000fe20000000000 */
[----:B------:R-:W-:-:S02]  /*ca80*/  F2FP.F16.F32.PACK_AB R165, R10, R165 ;  /* 0x000000a50aa5723e */ /* 0x000fc400000000ff */
[----:B------:R-:W-:Y:S01]  /*ca90*/  R2UR UR14, R14 ;  /* 0x000000000e0e72ca */ /* 0x000fe200000e0000 */
[----:B------:R-:W1:Y:S01]  /*caa0*/  MUFU.EX2 R26, R26 ;  /* 0x0000001a001a7308 */ /* 0x000e620000000800 */
[----:B0-----:R-:W-:Y:S01]  /*cab0*/  FADD.FTZ R34, R24, R3 ;  /* 0x0000000318227221 */ /* 0x001fe20000010000 */
[----:B------:R-:W-:Y:S02]  /*cac0*/  R2UR UR18, R12 ;  /* 0x000000000c1272ca */ /* 0x000fe400000e0000 */
[----:B------:R-:W-:Y:S02]  /*cad0*/  F2FP.F16.F32.PACK_AB R167, R24, R167 ;  /* 0x000000a718a7723e */ /* 0x000fe400000000ff */
[----:B------:R-:W-:Y:S01]  /*cae0*/  F2FP.F16.F32.PACK_AB R166, R49, R166 ;  /* 0x000000a631a6723e */ /* 0x000fe200000000ff */
[----:B------:R-:W-:Y:S01]  /*caf0*/  BAR.SYNC.DEFER_BLOCKING 0xf, 0x100 ;  /* 0x03c4000000007b1d */ /* 0x000fe20000010000 */
[----:B------:R-:W-:Y:S01]  /*cb00*/  F2FP.F16.F32.PACK_AB R152, R51, R152 ;  /* 0x000000983398723e */ /* 0x000fe200000000ff */
[----:B--2---:R-:W-:Y:S01]  /*cb10*/  FADD.FTZ R3, R153, R34 ;  /* 0x0000002299037221 */ /* 0x004fe20000010000 */
[----:B------:R-:W-:Y:S01]  /*cb20*/  FADD.FTZ R34, R154, R15 ;  /* 0x0000000f9a227221 */ /* 0x000fe20000010000 */
[----:B------:R-:W-:-:S02]  /*cb30*/  F2FP.F16.F32.PACK_AB R154, R29, R154 ;  /* 0x0000009a1d9a723e */ /* 0x000fc400000000ff */
[----:B------:R-:W0:Y:S01]  /*cb40*/  MUFU.EX2 R155, R155 ;  /* 0x0000009b009b7308 */ /* 0x000e220000000800 */
[----:B------:R-:W-:Y:S01]  /*cb50*/  FADD.FTZ R13, R29, R34 ;  /* 0x000000221d0d7221 */ /* 0x000fe20000010000 */
[----:B-1----:R-:W-:-:S03]  /*cb60*/  FADD.FTZ R14, R26, R3 ;  /* 0x000000031a0e7221 */ /* 0x002fc60000010000 */
[----:B------:R-:W-:Y:S01]  /*cb70*/  FADD.FTZ R34, R156, R13 ;  /* 0x0000000d9c227221 */ /* 0x000fe20000010000 */
[----:B------:R-:W-:Y:S02]  /*cb80*/  F2FP.F16.F32.PACK_AB R153, R26, R153 ;  /* 0x000000991a99723e */ /* 0x000fe400000000ff */
[----:B------:R-:W1:Y:S08]  /*cb90*/  MUFU.EX2 R28, R28 ;  /* 0x0000001c001c7308 */ /* 0x000e700000000800 */
[----:B------:R-:W2:Y:S01]  /*cba0*/  MUFU.EX2 R43, R43 ;  /* 0x0000002b002b7308 */ /* 0x000ea20000000800 */
[----:B0-----:R-:W-:Y:S01]  /*cbb0*/  FADD.FTZ R3, R155, R14 ;  /* 0x0000000e9b037221 */ /* 0x001fe20000010000 */
[----:B------:R0:W-:Y:S06]  /*cbc0*/  STSM.16.M88.4 [R225+0x36400], R164 ;  /* 0x036400a4e1007844 */ /* 0x0001ec0000000200 */
[----:B------:R-:W3:Y:S01]  /*cbd0*/  MUFU.EX2 R157, R157 ;  /* 0x0000009d009d7308 */ /* 0x000ee20000000800 */
[C---:B-1----:R-:W-:Y:S01]  /*cbe0*/  FADD.FTZ R14, R28.reuse, R3 ;  /* 0x000000031c0e7221 */ /* 0x042fe20000010000 */
[----:B------:R-:W-:-:S05]  /*cbf0*/  F2FP.F16.F32.PACK_AB R155, R28, R155 ;  /* 0x0000009b1c9b723e */ /* 0x000fca00000000ff */
[----:B------:R0:W-:Y:S01]  /*cc00*/  STSM.16.M88.4 [R226], R152 ;  /* 0x00000098e2007844 */ /* 0x0001e20000000200 */
[----:B------:R-:W1:Y:S01]  /*cc10*/  MUFU.EX2 R158, R158 ;  /* 0x0000009e009e7308 */ /* 0x000e620000000800 */
[C---:B--2---:R-:W-:Y:S01]  /*cc20*/  FADD.FTZ R13, R43.reuse, R34 ;  /* 0x000000222b0d7221 */ /* 0x044fe20000010000 */
[----:B------:R-:W-:-:S06]  /*cc30*/  F2FP.F16.F32.PACK_AB R156, R43, R156 ;  /* 0x0000009c2b9c723e */ /* 0x000fcc00000000ff */
[----:B------:R-:W2:Y:S01]  /*cc40*/  MUFU.EX2 R45, R45 ;  /* 0x0000002d002d7308 */ /* 0x000ea20000000800 */
[----:B---3--:R-:W-:-:S07]  /*cc50*/  FADD.FTZ R3, R157, R14 ;  /* 0x0000000e9d037221 */ /* 0x008fce0000010000 */
[----:B------:R-:W3:Y:S01]  /*cc60*/  MUFU.EX2 R30, R30 ;  /* 0x0000001e001e7308 */ /* 0x000ee20000000800 */
[----:B-1----:R-:W-:-:S07]  /*cc70*/  FADD.FTZ R14, R158, R13 ;  /* 0x0000000d9e0e7221 */ /* 0x002fce0000010000 */
[----:B------:R-:W1:Y:S01]  /*cc80*/  MUFU.EX2 R159, R159 ;  /* 0x0000009f009f7308 */ /* 0x000e620000000800 */
[C---:B--2---:R-:W-:Y:S01]  /*cc90*/  FADD.FTZ R13, R45.reuse, R14 ;  /* 0x0000000e2d0d7221 */ /* 0x044fe20000010000 */
[----:B------:R-:W-:-:S06]  /*cca0*/  F2FP.F16.F32.PACK_AB R158, R45, R158 ;  /* 0x0000009e2d9e723e */ /* 0x000fcc00000000ff */
[----:B------:R-:W2:Y:S01]  /*ccb0*/  MUFU.EX2 R160, R160 ;  /* 0x000000a000a07308 */ /* 0x000ea20000000800 */
[C---:B---3--:R-:W-:Y:S01]  /*ccc0*/  FADD.FTZ R10, R30.reuse, R3 ;  /* 0x000000031e0a7221 */ /* 0x048fe20000010000 */
[----:B------:R-:W-:-:S06]  /*ccd0*/  F2FP.F16.F32.PACK_AB R157, R30, R157 ;  /* 0x0000009d1e9d723e */ /* 0x000fcc00000000ff */
[----:B------:R-:W3:Y:S01]  /*cce0*/  MUFU.EX2 R32, R32 ;  /* 0x0000002000207308 */ /* 0x000ee20000000800 */
[----:B-1----:R-:W-:-:S07]  /*ccf0*/  FADD.FTZ R3, R159, R10 ;  /* 0x0000000a9f037221 */ /* 0x002fce0000010000 */
[----:B------:R-:W1:Y:S01]  /*cd00*/  MUFU.EX2 R39, R79 ;  /* 0x0000004f00277308 */ /* 0x000e620000000800 */
[----:B--2---:R-:W-:-:S07]  /*cd10*/  FADD.FTZ R24, R160, R13 ;  /* 0x0000000da0187221 */ /* 0x004fce0000010000 */
[----:B------:R-:W2:Y:S01]  /*cd20*/  MUFU.EX2 R161, R161 ;  /* 0x000000a100a17308 */ /* 0x000ea20000000800 */
[C---:B---3--:R-:W-:Y:S01]  /*cd30*/  FADD.FTZ R10, R32.reuse, R3 ;  /* 0x00000003200a7221 */ /* 0x048fe20000010000 */
[----:B------:R-:W-:-:S05]  /*cd40*/  F2FP.F16.F32.PACK_AB R159, R32, R159 ;  /* 0x0000009f209f723e */ /* 0x000fca00000000ff */
[----:B------:R0:W-:Y:S01]  /*cd50*/  STSM.16.M88.4 [R228], R156 ;  /* 0x0000009ce4007844 */ /* 0x0001e20000000200 */
[----:B------:R-:W3:Y:S01]  /*cd60*/  MUFU.EX2 R162, R162 ;  /* 0x000000a200a27308 */ /* 0x000ee20000000800 */
[C---:B-1----:R-:W-:Y:S01]  /*cd70*/  FADD.FTZ R13, R39.reuse, R24 ;  /* 0x00000018270d7221 */ /* 0x042fe20000010000 */
[----:B------:R-:W-:-:S06]  /*cd80*/  F2FP.F16.F32.PACK_AB R160, R39, R160 ;  /* 0x000000a027a0723e */ /* 0x000fcc00000000ff */
[----:B------:R-:W1:Y:S01]  /*cd90*/  MUFU.EX2 R47, R47 ;  /* 0x0000002f002f7308 */ /* 0x000e620000000800 */
[----:B--2---:R-:W-:-:S07]  /*cda0*/  FADD.FTZ R3, R161, R10 ;  /* 0x0000000aa1037221 */ /* 0x004fce0000010000 */
[----:B------:R-:W2:Y:S01]  /*cdb0*/  MUFU.EX2 R12, R55 ;  /* 0x00000037000c7308 */ /* 0x000ea20000000800 */
[----:B---3--:R-:W-:-:S07]  /*cdc0*/  FADD.FTZ R24, R162, R13 ;  /* 0x0000000da2187221 */ /* 0x008fce0000010000 */
[----:B------:R-:W3:Y:S01]  /*cdd0*/  MUFU.EX2 R59, R59 ;  /* 0x0000003b003b7308 */ /* 0x000ee20000000800 */
[----:B-1----:R-:W-:-:S07]  /*cde0*/  F2FP.F16.F32.PACK_AB R162, R47, R162 ;  /* 0x000000a22fa2723e */ /* 0x002fce00000000ff */
[----:B------:R-:W1:Y:S01]  /*cdf0*/  MUFU.EX2 R14, R63 ;  /* 0x0000003f000e7308 */ /* 0x000e620000000800 */
[C---:B--2---:R-:W-:Y:S01]  /*ce00*/  F2FP.F16.F32.PACK_AB R161, R12.reuse, R161 ;  /* 0x000000a10ca1723e */ /* 0x044fe200000000ff */
[----:B------:R-:W-:Y:S01]  /*ce10*/  FADD.FTZ R10, R12, R3 ;  /* 0x000000030c0a7221 */ /* 0x000fe20000010000 */
[----:B------:R-:W-:-:S03]  /*ce20*/  FADD.FTZ R3, R47, R24 ;  /* 0x000000182f037221 */ /* 0x000fc60000010000 */
[----:B---3--:R-:W-:Y:S01]  /*ce30*/  FADD.FTZ R13, R59, R10 ;  /* 0x0000000a3b0d7221 */ /* 0x008fe20000010000 */
[----:B-1----:R-:W-:-:S03]  /*ce40*/  F2FP.F16.F32.PACK_AB R163, R14, R59 ;  /* 0x0000003b0ea3723e */ /* 0x002fc600000000ff */
[----:B------:R-:W-:Y:S02]  /*ce50*/  FADD.FTZ R10, R14, R13 ;  /* 0x0000000d0e0a7221 */ /* 0x000fe40000010000 */
[----:B------:R0:W-:Y:S01]  /*ce60*/  STSM.16.M88.4 [R227], R160 ;  /* 0x000000a0e3007844 */ /* 0x0001e20000000200 */
[----:B-----5:R-:W-:-:S06]  /*ce70*/  WARPGROUP.ARRIVE ;  /* 0x00000000000079c5 */ /* 0x020fcc0000000000 */
        /* <DEDUP_REMOVED lines=24> */
.L_x_1349:
[----:B------:R-:W-:Y:S01]  /*d000*/  VIADD R11, R11, 0x38860 ;  /* 0x000388600b0b7836 */ /* 0x000fe20000000000 */
[----:B------:R-:W-:Y:S01]  /*d010*/  ULDC UR40, c[0x0][0xad0] ;  /* 0x0002b40000287ab9 */ /* 0x000fe20000000800 */
[----:B------:R-:W-:Y:S01]  /*d020*/  ULDC UR38, c[0x0][0xa80] ;  /* 0x0002a00000267ab9 */ /* 0x000fe20000000800 */
[----:B------:R-:W-:Y:S02]  /*d030*/  BSSY B0, `(.L_x_1350) ;  /* 0x0000379000007945 */ /* 0x000fe40003800000 */
[----:B------:R-:W-:-:S04]  /*d040*/  PRMT R11, R190, 0x654, R11 ;  /* 0x00000654be0b7816 */ /* 0x000fc8000000000b */
[----:B------:R0:W-:Y:S02]  /*d050*/  SYNCS.ARRIVE.TRANS64.RED.A1T0 RZ, [R11+URZ], RZ ;  /* 0x000000ff0bff79a7 */ /* 0x0001e4000810043f */
[----:B0-----:R-:W-:-:S05]  /*d060*/  VIADD R11, R169, 0xfffffffe ;  /* 0xfffffffea90b7836 */ /* 0x001fca0000000000 */
[----:B------:R-:W-:-:S13]  /*d070*/  ISETP.GE.AND P1, PT, R11, R222, PT ;  /* 0x000000de0b00720c */ /* 0x000fda0003f26270 */
[----:B------:R-:W-:Y:S05]  /*d080*/  @!P1 BRA `(.L_x_1351) ;  /* 0x0000003400cc9947 */ /* 0x000fea0003800000 */
[----:B------:R-:W-:Y:S02]  /*d090*/  IMAD.MOV.U32 R13, RZ, RZ, R168 ;  /* 0x000000ffff0d7224 */ /* 0x000fe400078e00a8 */
[----:B------:R-:W-:Y:S02]  /*d0a0*/  IMAD.MOV.U32 R15, RZ, RZ, R21 ;  /* 0x000000ffff0f7224 */ /* 0x000fe400078e0015 */
[----:B------:R-:W-:-:S07]  /*d0b0*/  IMAD.MOV.U32 R14, RZ, RZ, R17 ;  /* 0x000000ffff0e7224 */ /* 0x000fce00078e0011 */
.L_x_1364:
[----:B------:R-:W-:Y:S01]  /*d0c0*/  VIADD R17, R14, 0x1 ;  /* 0x000000010e117836 */ /* 0x000fe20000000000 */
[C---:B------:R-:W-:Y:S01]  /*d0d0*/  ISETP.GT.AND P1, PT, R11.reuse, R222, PT ;  /* 0x000000de0b00720c */ /* 0x040fe20003f24270 */
[----:B------:R-:W-:-:S03]  /*d0e0*/  VIADD R11, R11, 0xffffffff ;  /* 0xffffffff0b0b7836 */ /* 0x000fc60000000000 */
[----:B------:R-:W-:-:S04]  /*d0f0*/  ISETP.NE.AND P2, PT, R17, 0x2, PT ;  /* 0x000000021100780c */ /* 0x000fc80003f45270 */
[----:B0-----:R-:W-:Y:S02]  /*d100*/  SEL R12, RZ, 0x1, P2 ;  /* 0x00000001ff0c7807 */ /* 0x001fe40001000000 */
[----:B------:R-:W-:Y:S02]  /*d110*/  SEL R17, R17, RZ, P2 ;  /* 0x000000ff11117207 */ /* 0x000fe40001000000 */
[----:B------:R-:W-:Y:S01]  /*d120*/  LOP3.LUT R186, R186, R12, RZ, 0x3c, !PT ;  /* 0x0000000cbaba7212 */ /* 0x000fe200078e3cff */
[----:B------:R-:W-:Y:S06]  /*d130*/  @!P0 BRA `(.L_x_1352) ;  /* 0x0000000000048947 */ /* 0x000fec0003800000 */
[----:B------:R-:W-:Y:S01]  /*d140*/  BPT.TRAP 0x1 ;  /* 0x000000040000795c */ /* 0x000fe20000300000 */
.L_x_1352:
[----:B------:R-:W-:Y:S01]  /*d150*/  IMAD R12, R17, 0x8, R2 ;  /* 0x00000008110c7824 */ /* 0x000fe200078e0202 */
[----:B------:R-:W-:-:S04]  /*d160*/  SHF.L.U32 R196, R186, 0x1f, RZ ;  /* 0x0000001fbac47819 */ /* 0x000fc800000006ff */
[----:B------:R0:W1:Y:S01]  /*d170*/  SYNCS.PHASECHK.TRANS64.TRYWAIT P2, [R12+URZ+0x38830], R196 ;  /* 0x038830c40c0075a7 */ /* 0x000062000804017f */
[----:B------:R-:W-:Y:S05]  /*d180*/  @!P0 BRA `(.L_x_1353) ;  /* 0x0000000000048947 */ /* 0x000fea0003800000 */
[----:B------:R-:W-:Y:S01]  /*d190*/  BPT.TRAP 0x1 ;  /* 0x000000040000795c */ /* 0x000fe20000300000 */
.L_x_1353:
[----:B------:R-:W-:Y:S01]  /*d1a0*/  VIADD R20, R2, 0x20400 ;  /* 0x0002040002147836 */ /* 0x000fe20000000000 */
[----:B------:R-:W-:Y:S01]  /*d1b0*/  BSSY B1, `(.L_x_1354) ;  /* 0x0000009000017945 */ /* 0x000fe20003800000 */
[----:B------:R-:W-:Y:S02]  /*d1c0*/  IMAD R154, R17, 0x200, R217 ;  /* 0x00000200119a7824 */ /* 0x000fe400078e02d9 */
[----:B------:R-:W-:Y:S01]  /*d1d0*/  IMAD.MOV.U32 R155, RZ, RZ, 0x40000040 ;  /* 0x40000040ff9b7424 */ /* 0x000fe200078e00ff */
[----:B------:R-:W-:-:S04]  /*d1e0*/  SHF.R.U32.HI R20, RZ, 0x4, R20 ;  /* 0x00000004ff147819 */ /* 0x000fc80000011614 */
[----:B------:R-:W-:-:S04]  /*d1f0*/  LOP3.LUT R20, R20, 0x3fff, RZ, 0xc0, !PT ;  /* 0x00003fff14147812 */ /* 0x000fc800078ec0ff */
[----:B------:R-:W-:Y:S01]  /*d200*/  LOP3.LUT R20, R20, 0x10000, RZ, 0xfc, !PT ;  /* 0x0001000014147812 */ /* 0x000fe200078efcff */
[----:B-1----:R-:W-:Y:S06]  /*d210*/  @P2 BRA `(.L_x_1355) ;  /* 0x0000000000082947 */ /* 0x002fec0003800000 */
[----:B------:R-:W1:Y:S02]  /*d220*/  SYNCS.PHASECHK.TRANS64.TRYWAIT P2, [R12+URZ+0x38830], R196 ;  /* 0x038830c40c0075a7 */ /* 0x000e64000804017f */
[----:B-1----:R-:W-:Y:S05]  /*d230*/  @!P2 BRA `(.L_x_1356) ;  /* 0x000001200078a947 */ /* 0x002fea0003800000 */
.L_x_1355:
[----:B------:R-:W-:Y:S05]  /*d240*/  BSYNC B1 ;  /* 0x0000000000017941 */ /* 0x000fea0003800000 */
.L_x_1354:
        /* <DEDUP_REMOVED lines=36> */
.L_x_1357:
[----:B------:R2:W3:Y:S01]  /*d490*/  SYNCS.PHASECHK.TRANS64.TRYWAIT P2, [R12+URZ+0x38850], R196 ;  /* 0x038850c40c0075a7 */ /* 0x0004e2000804017f */
[----:B------:R-:W-:Y:S05]  /*d4a0*/  @!P0 BRA `(.L_x_1358) ;  /* 0x0000000000048947 */ /* 0x000fea0003800000 */
[----:B------:R-:W-:Y:S01]  /*d4b0*/  BPT.TRAP 0x1 ;  /* 0x000000040000795c */ /* 0x000fe20000300000 */
.L_x_1358:
[----:B------:R-:W-:Y:S01]  /*d4c0*/  VIADD R21, R2, 0x26400 ;  /* 0x0002640002157836 */ /* 0x000fe20000000000 */
[----:B------:R-:W-:Y:S04]  /*d4d0*/  BSSY B1, `(.L_x_1359) ;  /* 0x0000005000017945 */ /* 0x000fe80003800000 */
[----:B------:R-:W-:Y:S01]  /*d4e0*/  SHF.R.U32.HI R21, RZ, 0x4, R21 ;  /* 0x00000004ff157819 */ /* 0x000fe20000011615 */
[----:B---3--:R-:W-:Y:S06]  /*d4f0*/  @P2 BRA `(.L_x_1360) ;  /* 0x0000000000082947 */ /* 0x008fec0003800000 */
[----:B------:R-:W3:Y:S02]  /*d500*/  SYNCS.PHASECHK.TRANS64.TRYWAIT P2, [R12+URZ+0x38850], R196 ;  /* 0x038850c40c0075a7 */ /* 0x000ee4000804017f */
[----:B---3--:R-:W-:Y:S05]  /*d510*/  @!P2 BRA `(.L_x_1361) ;  /* 0x0000011c00d4a947 */ /* 0x008fea0003800000 */
.L_x_1360:
[----:B------:R-:W-:Y:S05]  /*d520*/  BSYNC B1 ;  /* 0x0000000000017941 */ /* 0x000fea0003800000 */
.L_x_1359:
[----:B------:R-:W-:Y:S01]  /*d530*/  LOP3.LUT R21, R21, 0x3fff, RZ, 0xc0, !PT ;  /* 0x00003fff15157812 */ /* 0x000fe200078ec0ff */
[C---:B------:R-:W-:Y:S01]  /*d540*/  VIADD R20, R0.reuse, 0x2 ;  /* 0x0000000200147836 */ /* 0x040fe20000000000 */
[----:B------:R-:W-:Y:S01]  /*d550*/  WARPGROUP.ARRIVE ;  /* 0x00000000000079c5 */ /* 0x000fe20000000000 */
[----:B------:R-:W-:Y:S01]  /*d560*/  VIADD R198, R0, 0x4 ;  /* 0x0000000400c67836 */ /* 0x000fe20000000000 */
[----:B------:R-:W-:Y:S01]  /*d570*/  LOP3.LUT R0, R21, 0x10000, RZ, 0xfc, !PT ;  /* 0x0001000015007812 */ /* 0x000fe200078efcff */
[----:B0123--:R-:W-:-:S03]  /*d580*/  IMAD R196, R17, 0x1000, R218 ;  /* 0x0000100011c47824 */ /* 0x00ffc600078e02da */
[----:B------:R-:W0:Y:S01]  /*d590*/  S2R R219, SR_TID.X ;  /* 0x0000000000db7919 */ /* 0x000e220000002100 */
[----:B------:R-:W-:Y:S02]  /*d5a0*/  IMAD.MOV.U32 R197, RZ, RZ, 0x40000040 ;  /* 0x40000040ffc57424 */ /* 0x000fe400078e00ff */
[----:B------:R-:W-:Y:S01]  /*d5b0*/  IMAD.MOV.U32 R200, RZ, RZ, R0 ;  /* 0x000000ffffc87224 */ /* 0x000fe200078e0000 */
[----:B------:R-:W-:Y:S01]  /*d5c0*/  R2UR UR6, R196 ;  /* 0x00000000c40672ca */ /* 0x000fe200000e0000 */
[----:B------:R-:W-:Y:S01]  /*d5d0*/  IMAD.MOV.U32 R201, RZ, RZ, 0x40000040 ;  /* 0x40000040ffc97424 */ /* 0x000fe200078e00ff */
[----:B------:R-:W-:Y:S01]  /*d5e0*/  R2UR UR7, R197 ;  /* 0x00000000c50772ca */ /* 0x000fe200000e0000 */
[----:B------:R-:W-:Y:S01]  /*d5f0*/  IMAD.MOV.U32 R21, RZ, RZ, 0x40000040 ;  /* 0x40000040ff157424 */ /* 0x000fe200078e00ff */
[----:B------:R-:W-:Y:S01]  /*d600*/  R2UR UR4, R200 ;  /* 0x00000000c80472ca */ /* 0x000fe200000e0000 */
[----:B------:R-:W-:Y:S01]  /*d610*/  IMAD.MOV.U32 R199, RZ, RZ, 0x40000040 ;  /* 0x40000040ffc77424 */ /* 0x000fe200078e00ff */
[----:B------:R-:W-:Y:S01]  /*d620*/  R2UR UR5, R201 ;  /* 0x00000000c90572ca */ /* 0x000fe200000e0000 */
[----:B------:R-:W-:-:S02]  /*d630*/  VIADD R200, R196, 0x800 ;  /* 0x00000800c4c87836 */ /* 0x000fc40000000000 */
[----:B------:R-:W-:-:S10]  /*d640*/  VIADD R201, R0, 0x800 ;  /* 0x0000080000c97836 */ /* 0x000fd40000000000 */
[----:B------:R-:W-:Y:S01]  /*d650*/  HGMMA.64x64x16.F32 R152, gdesc[UR4], R152, gsb0 ;  /* 0x00e00000049879f0 */ /* 0x000fe20008000898 */
[----:B------:R-:W-:Y:S01]  /*d660*/  R2UR UR4, R20 ;  /* 0x00000000140472ca */ /* 0x000fe200000e0000 */
[----:B------:R-:W-:Y:S01]  /*d670*/  VIADD R20, R196, 0x2 ;  /* 0x00000002c4147836 */ /* 0x000fe20000000000 */
[----:B------:R-:W-:Y:S01]  /*d680*/  R2UR UR5, R21 ;  /* 0x00000000150572ca */ /* 0x000fe200000e0000 */
[----:B------:R-:W-:-:S03]  /*d690*/  IMAD.MOV.U32 R21, RZ, RZ, 0x40000040 ;  /* 0x40000040ff157424 */ /* 0x000fc600078e00ff */
[----:B------:R-:W-:Y:S01]  /*d6a0*/  R2UR UR6, R20 ;  /* 0x00000000140672ca */ /* 0x000fe200000e0000 */
[----:B------:R-:W-:Y:S01]  /*d6b0*/  VIADD R20, R196, 0x4 ;  /* 0x00000004c4147836 */ /* 0x000fe20000000000 */
[----:B------:R-:W-:Y:S01]  /*d6c0*/  R2UR UR7, R21 ;  /* 0x00000000150772ca */ /* 0x000fe200000e0000 */
[----:B------:R-:W-:Y:S01]  /*d6d0*/  IMAD.MOV.U32 R21, RZ, RZ, 0x40000040 ;  /* 0x40000040ff157424 */ /* 0x000fe200078e00ff */
[----:B0-----:R-:W-:Y:S01]  /*d6e0*/  SHF.R.U32.HI R219, RZ, 0x7, R219 ;  /* 0x00000007ffdb7819 */ /* 0x001fe200000116db */
[----:B------:R-:W-:Y:S02]  /*d6f0*/  WARPGROUP.DEPBAR.LE gsb0, 0x0 ;  /* 0x00008000000079c5 */ /* 0x000fe40000010000 */
[----:B------:R-:W-:-:S08]  /*d700*/  WARPGROUP.ARRIVE ;  /* 0x00000000000079c5 */ /* 0x000fd00000000000 */
[----:B------:R-:W-:Y:S01]  /*d710*/  HGMMA.64x64x16.F32 R152, gdesc[UR4], R152, gsb0 ;  /* 0x00e00000049879f0 */ /* 0x000fe20008000898 */
[----:B------:R-:W-:Y:S02]  /*d720*/  R2UR UR4, R198 ;  /* 0x00000000c60472ca */ /* 0x000fe400000e0000 */
        /* <DEDUP_REMOVED lines=145> */
[----:B------:R-:W-:Y:S02]  /*e040*/  R2UR UR4, R20 ;  /* 0x00000000140472ca */ /* 0x000fe400000e0000 */
[----:B------:R-:W-:Y:S01]  /*e050*/  R2UR UR5, R21 ;  /* 0x00000000150572ca */ /* 0x000fe200000e0000 */
[----:B------:R-:W0:Y:S01]  /*e060*/  SHFL.IDX PT, R20, R219, RZ, 0x1f ;  /* 0x00001fffdb147589 */ /* 0x000e2200000e0000 */
[----:B------:R-:W-:Y:S01]  /*e070*/  IMAD.MOV.U32 R21, RZ, RZ, 0x4 ;  /* 0x00000004ff157424 */ /* 0x000fe200078e00ff */
[----:B0-----:R-:W-:-:S04]  /*e080*/  ISETP.GT.AND P2, PT, R20, 0x7f, PT ;  /* 0x0000007f1400780c */ /* 0x001fc80003f44270 */
[----:B------:R-:W-:Y:S02]  /*e090*/  SEL R20, RZ, 0x2, !P2 ;  /* 0x00000002ff147807 */ /* 0x000fe40005000000 */
[C---:B------:R-:W-:Y:S02]  /*e0a0*/  SEL R197, R21.reuse, 0x2, P2 ;  /* 0x0000000215c57807 */ /* 0x040fe40001000000 */
[----:B------:R-:W-:Y:S01]  /*e0b0*/  SEL R21, R21, 0x6, !P2 ;  /* 0x0000000615157807 */ /* 0x000fe20005000000 */
[----:B------:R-:W-:Y:S01]  /*e0c0*/  IMAD.IADD R198, R20, 0x1, R200 ;  /* 0x0000000114c67824 */ /* 0x000fe200078e02c8 */
[----:B------:R-:W-:Y:S02]  /*e0d0*/  WARPGROUP.DEPBAR.LE gsb0, 0x0 ;  /* 0x00008000000079c5 */ /* 0x000fe40000010000 */
[----:B------:R-:W-:-:S06]  /*e0e0*/  WARPGROUP.ARRIVE ;  /* 0x00000000000079c5 */ /* 0x000fcc0000000000 */
[----:B------:R-:W-:Y:S01]  /*e0f0*/  HGMMA.64x64x16.F32 R152, gdesc[UR4], R152, gsb0 ;  /* 0x00e00000049879f0 */ /* 0x000fe20008000898 */
[----:B------:R-:W-:Y:S01]  /*e100*/  R2UR UR6, R198 ;  /* 0x00000000c60672ca */ /* 0x000fe200000e0000 */
[----:B------:R-:W-:Y:S01]  /*e110*/  IMAD.IADD R198, R201, 0x1, R20 ;  /* 0x00000001c9c67824 */ /* 0x000fe200078e0214 */
[----:B------:R-:W-:Y:S01]  /*e120*/  R2UR UR7, R199 ;  /* 0x00000000c70772ca */ /* 0x000fe200000e0000 */
[----:B------:R-:W-:-:S03]  /*e130*/  IMAD.MOV.U32 R199, RZ, RZ, 0x40000040 ;  /* 0x40000040ffc77424 */ /* 0x000fc600078e00ff */
        /* <DEDUP_REMOVED lines=24> */
[----:B------:R-:W-:Y:S02]  /*e2c0*/  IMAD.MOV.U32 R199, RZ, RZ, 0x40000040 ;  /* 0x40000040ffc77424 */ /* 0x000fe400078e00ff */
[----:B------:R-:W-:Y:S01]  /*e2d0*/  IMAD.MOV.U32 R200, RZ, RZ, 0x28 ;  /* 0x00000028ffc87424 */ /* 0x000fe200078e00ff */
[----:B------:R-:W-:Y:S02]  /*e2e0*/  R2UR UR6, R198 ;  /* 0x00000000c60672ca */ /* 0x000fe400000e0000 */
[----:B------:R-:W-:Y:S01]  /*e2f0*/  R2UR UR7, R199 ;  /* 0x00000000c70772ca */ /* 0x000fe200000e0000 */
[----:B------:R-:W-:Y:S01]  /*e300*/  IMAD.MOV.U32 R199, RZ, RZ, 0x40000040 ;  /* 0x40000040ffc77424 */ /* 0x000fe200078e00ff */
[----:B------:R-:W-:-:S04]  /*e310*/  SEL R200, R200, 0x26, P2 ;  /* 0x00000026c8c87807 */ /* 0x000fc80001000000 */
[----:B------:R-:W-:-:S04]  /*e320*/  LOP3.LUT R200, R200, 0x6, RZ, 0xc0, !PT ;  /* 0x00000006c8c87812 */ /* 0x000fc800078ec0ff */
[CC--:B------:R-:W-:Y:S02]  /*e330*/  IADD3 R198, R200.reuse, R201.reuse, R0 ;  /* 0x000000c9c8c67210 */ /* 0x0c0fe40007ffe000 */
[----:B------:R-:W-:Y:S01]  /*e340*/  IADD3 R200, R200, R201, R196 ;  /* 0x000000c9c8c87210 */ /* 0x000fe20007ffe0c4 */
[----:B------:R-:W-:Y:S01]  /*e350*/  IMAD.MOV.U32 R201, RZ, RZ, 0x40000040 ;  /* 0x40000040ffc97424 */ /* 0x000fe200078e00ff */
[----:B------:R-:W-:Y:S02]  /*e360*/  WARPGROUP.DEPBAR.LE gsb0, 0x0 ;  /* 0x00008000000079c5 */ /* 0x000fe40000010000 */
[----:B------:R-:W-:-:S06]  /*e370*/  WARPGROUP.ARRIVE ;  /* 0x00000000000079c5 */ /* 0x000fcc0000000000 */
[----:B------:R-:W-:Y:S01]  /*e380*/  HGMMA.64x64x16.F32 R152, gdesc[UR4], R152, gsb0 ;  /* 0x00e00000049879f0 */ /* 0x000fe20008000898 */
[----:B------:R-:W-:Y:S02]  /*e390*/  R2UR UR4, R198 ;  /* 0x00000000c60472ca */ /* 0x000fe400000e0000 */
[----:B------:R-:W-:Y:S01]  /*e3a0*/  R2UR UR5, R199 ;  /* 0x00000000c70572ca */ /* 0x000fe200000e0000 */
[----:B------:R-:W-:Y:S01]  /*e3b0*/  IMAD.MOV.U32 R199, RZ, RZ, 0x40000040 ;  /* 0x40000040ffc77424 */ /* 0x000fe200078e00ff */
[----:B------:R-:W-:Y:S01]  /*e3c0*/  R2UR UR6, R200 ;  /* 0x00000000c80672ca */ /* 0x000fe200000e0000 */
[----:B------:R-:W-:Y:S01]  /*e3d0*/  VIADD R200, R0, 0xa00 ;  /* 0x00000a0000c87836 */ /* 0x000fe20000000000 */
[----:B------:R-:W-:Y:S01]  /*e3e0*/  R2UR UR7, R201 ;  /* 0x00000000c90772ca */ /* 0x000fe200000e0000 */
[----:B------:R-:W-:Y:S02]  /*e3f0*/  VIADD R201, R196, 0xa00 ;  /* 0x00000a00c4c97836 */ /* 0x000fe40000000000 */
[----:B------:R-:W-:Y:S01]  /*e400*/  IMAD.IADD R198, R200, 0x1, R20 ;  /* 0x00000001c8c67824 */ /* 0x000fe200078e0214 */
[----:B------:R-:W-:-:S02]  /*e410*/  WARPGROUP.DEPBAR.LE gsb0, 0x0 ;  /* 0x00008000000079c5 */ /* 0x000fc40000010000 */
[----:B------:R-:W-:-:S07]  /*e420*/  WARPGROUP.ARRIVE ;  /* 0x00000000000079c5 */ /* 0x000fce0000000000 */
        /* <DEDUP_REMOVED lines=108> */
[----:B------:R-:W-:Y:S02]  /*eaf0*/  IMAD.MOV.U32 R199, RZ, RZ, 0x40000040 ;  /* 0x40000040ffc77424 */ /* 0x000fe400078e00ff */
[C---:B------:R-:W-:Y:S01]  /*eb00*/  IMAD.IADD R20, R201.reuse, 0x1, R21 ;  /* 0x00000001c9147824 */ /* 0x040fe200078e0215 */
[----:B------:R-:W-:Y:S01]  /*eb10*/  R2UR UR4, R198 ;  /* 0x00000000c60472ca */ /* 0x000fe200000e0000 */
[----:B------:R-:W-:Y:S01]  /*eb20*/  IMAD.IADD R198, R201, 0x1, R197 ;  /* 0x00000001c9c67824 */ /* 0x000fe200078e02c5 */
[----:B------:R-:W-:Y:S01]  /*eb30*/  R2UR UR5, R199 ;  /* 0x00000000c70572ca */ /* 0x000fe200000e0000 */
[----:B------:R-:W-:Y:S01]  /*eb40*/  IMAD.MOV.U32 R199, RZ, RZ, 0x40000040 ;  /* 0x40000040ffc77424 */ /* 0x000fe200078e00ff */
[----:B------:R-:W-:-:S02]  /*eb50*/  WARPGROUP.DEPBAR.LE gsb0, 0x0 ;  /* 0x00008000000079c5 */ /* 0x000fc40000010000 */
[----:B------:R-:W-:-:S09]  /*eb60*/  WARPGROUP.ARRIVE ;  /* 0x00000000000079c5 */ /* 0x000fd20000000000 */
[----:B------:R-:W-:Y:S01]  /*eb70*/  HGMMA.64x64x16.F32 R152, gdesc[UR4], R152, gsb0 ;  /* 0x00e00000049879f0 */ /* 0x000fe20008000898 */
[----:B------:R-:W-:Y:S01]  /*eb80*/  R2UR UR4, R198 ;  /* 0x00000000c60472ca */ /* 0x000fe200000e0000 */
[--C-:B------:R-:W-:Y:S01]  /*eb90*/  IMAD.IADD R198, R197, 0x1, R200.reuse ;  /* 0x00000001c5c67824 */ /* 0x100fe200078e02c8 */
[----:B------:R-:W-:Y:S01]  /*eba0*/  R2UR UR5, R199 ;  /* 0x00000000c70572ca */ /* 0x000fe200000e0000 */
[----:B------:R-:W-:Y:S02]  /*ebb0*/  IMAD.MOV.U32 R199, RZ, RZ, 0x40000040 ;  /* 0x40000040ffc77424 */ /* 0x000fe400078e00ff */
[----:B------:R-:W-:Y:S01]  /*ebc0*/  IMAD.MOV.U32 R197, RZ, RZ, 0x40 ;  /* 0x00000040ffc57424 */ /* 0x000fe200078e00ff */
[----:B------:R-:W-:Y:S01]  /*ebd0*/  R2UR UR6, R198 ;  /* 0x00000000c60672ca */ /* 0x000fe200000e0000 */
[----:B------:R-:W-:Y:S01]  /*ebe0*/  IMAD.IADD R198, R21, 0x1, R200 ;  /* 0x0000000115c67824 */ /* 0x000fe200078e02c8 */
[----:B------:R-:W-:Y:S01]  /*ebf0*/  R2UR UR7, R199 ;  /* 0x00000000c70772ca */ /* 0x000fe200000e0000 */
[----:B------:R-:W-:Y:S01]  /*ec00*/  IMAD.MOV.U32 R21, RZ, RZ, 0x40000040 ;  /* 0x40000040ff157424 */ /* 0x000fe200078e00ff */
[----:B------:R-:W-:Y:S01]  /*ec10*/  SEL R197, R197, 0x3e, P2 ;  /* 0x0000003ec5c57807 */ /* 0x000fe20001000000 */
[----:B------:R-:W-:-:S03]  /*ec20*/  IMAD.MOV.U32 R199, RZ, RZ, 0x40000040 ;  /* 0x40000040ffc77424 */ /* 0x000fc600078e00ff */
[----:B------:R-:W-:Y:S01]  /*ec30*/  LOP3.LUT R197, R197, 0x6, RZ, 0xc0, !PT ;  /* 0x00000006c5c57812 */ /* 0x000fe200078ec0ff */
[----:B------:R-:W-:Y:S02]  /*ec40*/  WARPGROUP.DEPBAR.LE gsb0, 0x0 ;  /* 0x00008000000079c5 */ /* 0x000fe40000010000 */
[----:B------:R-:W-:-:S06]  /*ec50*/  WARPGROUP.ARRIVE ;  /* 0x00000000000079c5 */ /* 0x000fcc0000000000 */
[----:B------:R-:W-:Y:S01]  /*ec60*/  HGMMA.64x64x16.F32 R152, gdesc[UR4], R152, gsb0 ;  /* 0x00e00000049879f0 */ /* 0x000fe20008000898 */
[----:B------:R-:W-:Y:S02]  /*ec70*/  R2UR UR4, R20 ;  /* 0x00000000140472ca */ /* 0x000fe400000e0000 */
[----:B------:R-:W-:Y:S01]  /*ec80*/  R2UR UR5, R21 ;  /* 0x00000000150572ca */ /* 0x000fe200000e0000 */
[----:B------:R-:W-:Y:S01]  /*ec90*/  IMAD.MOV.U32 R21, RZ, RZ, 0x1000 ;  /* 0x00001000ff157424 */ /* 0x000fe200078e00ff */
[----:B------:R-:W-:Y:S02]  /*eca0*/  R2UR UR6, R198 ;  /* 0x00000000c60672ca */ /* 0x000fe400000e0000 */
[----:B------:R-:W-:Y:S02]  /*ecb0*/  R2UR UR7, R199 ;  /* 0x00000000c70772ca */ /* 0x000fe400000e0000 */
[----:B------:R-:W-:-:S04]  /*ecc0*/  SEL R21, R21, 0xf80, P2 ;  /* 0x00000f8015157807 */ /* 0x000fc80001000000 */
        /* <DEDUP_REMOVED lines=18> */
.L_x_1362:
        /* <DEDUP_REMOVED lines=28> */
[----:B------:R-:W-:-:S02]  /*efb0*/  ISETP.NE.AND P2, PT, R223, RZ, PT ;  /* 0x000000ffdf00720c */ /* 0x000fc40003f45270 */
[----:B------:R-:W0:Y:S01]  /*efc0*/  MUFU.TANH R157, R157 ;  /* 0x0000009d009d7308 */ /* 0x000e220000002400 */
[----:B-1----:R-:W-:-:S07]  /*efd0*/  FMNMX.FTZ R20, R153, R20, !PT ;  /* 0x0000001499147209 */ /* 0x002fce0007810000 */
[----:B------:R-:W1:Y:S01]  /*efe0*/  MUFU.TANH R160, R160 ;  /* 0x000000a000a07308 */ /* 0x000e620000002400 */
[----:B--2---:R-:W-:Y:S02]  /*eff0*/  FMNMX.FTZ R20, R156, R20, !PT ;  /* 0x000000149c147209 */ /* 0x004fe40007810000 */
[----:B------:R-:W-:-:S04]  /*f000*/  @!P2 IMAD R14, R14, 0x40, R195 ;  /* 0x000000400e0ea824 */ /* 0x000fc800078e02c3 */
[----:B------:R-:W-:Y:S01]  /*f010*/  @!P2 IMAD R14, R14, 0x4, R2 ;  /* 0x000000040e0ea824 */ /* 0x000fe200078e0202 */
        /* <DEDUP_REMOVED lines=30> */
[----:B0-----:R-:W-:-:S05]  /*f200*/  FMNMX.FTZ R21, R21, R20, !PT ;  /* 0x0000001415157209 */ /* 0x001fca0007810000 */
[----:B------:R-:W0:Y:S02]  /*f210*/  SHFL.BFLY PT, R20, R21, 0x1, 0x1f ;  /* 0x0c201f0015147f89 */ /* 0x000e2400000e0000 */
[----:B0-----:R-:W-:Y:S01]  /*f220*/  FMNMX.FTZ R21, R21, R20, !PT ;  /* 0x0000001415157209 */ /* 0x001fe20007810000 */
[----:B------:R-:W-:-:S04]  /*f230*/  IMAD.U32 R20, RZ, RZ, UR38 ;  /* 0x00000026ff147e24 */ /* 0x000fc8000f8e00ff */
[CC--:B------:R-:W-:Y:S01]  /*f240*/  FMUL.FTZ R163, R21.reuse, R20.reuse ;  /* 0x0000001415a37220 */ /* 0x0c0fe20000410000 */
[----:B------:R-:W-:Y:S02]  /*f250*/  FADD.FTZ R197, -R21, R15 ;  /* 0x0000000f15c57221 */ /* 0x000fe40000010100 */
[----:B------:R0:W-:Y:S01]  /*f260*/  MUFU.TANH R15, R196 ;  /* 0x000000c4000f7308 */ /* 0x0001e20000002400 */
[-CC-:B------:R-:W-:Y:S01]  /*f270*/  FFMA.FTZ R152, R152, R20.reuse, -R163.reuse ;  /* 0x0000001498987223 */ /* 0x180fe200000108a3 */
[-C--:B------:R-:W-:Y:S01]  /*f280*/  FMUL.FTZ R197, R197, R20.reuse ;  /* 0x00000014c5c57220 */ /* 0x080fe20000410000 */
[-CC-:B------:R-:W-:Y:S01]  /*f290*/  FFMA.FTZ R156, R156, R20.reuse, -R163.reuse ;  /* 0x000000149c9c7223 */ /* 0x180fe200000108a3 */
[-CC-:B------:R-:W-:Y:S01]  /*f2a0*/  FFMA.FTZ R157, R157, R20.reuse, -R163.reuse ;  /* 0x000000149d9d7223 */ /* 0x180fe200000108a3 */
[-CC-:B------:R-:W-:Y:S01]  /*f2b0*/  FFMA.FTZ R160, R160, R20.reuse, -R163.reuse ;  /* 0x00000014a0a07223 */ /* 0x180fe200000108a3 */
[-CC-:B------:R-:W-:Y:S01]  /*f2c0*/  FFMA.FTZ R161, R161, R20.reuse, -R163.reuse ;  /* 0x00000014a1a17223 */ /* 0x180fe200000108a3 */
[-CC-:B------:R-:W-:Y:S01]  /*f2d0*/  FFMA.FTZ R164, R164, R20.reuse, -R163.reuse ;  /* 0x00000014a4a47223 */ /* 0x180fe200000108a3 */
[----:B------:R-:W-:Y:S01]  /*f2e0*/  MUFU.EX2 R152, R152 ;  /* 0x0000009800987308 */ /* 0x000fe20000000800 */
[-CC-:B0-----:R-:W-:Y:S01]  /*f2f0*/  FFMA.FTZ R196, R153, R20.reuse, -R163.reuse ;  /* 0x0000001499c47223 */ /* 0x181fe200000108a3 */
[-CC-:B------:R-:W-:Y:S01]  /*f300*/  FFMA.FTZ R165, R165, R20.reuse, -R163.reuse ;  /* 0x00000014a5a57223 */ /* 0x180fe200000108a3 */
[-CC-:B------:R-:W-:Y:S01]  /*f310*/  FFMA.FTZ R168, R168, R20.reuse, -R163.reuse ;  /* 0x00000014a8a87223 */ /* 0x180fe200000108a3 */
[-CC-:B------:R-:W-:Y:S01]  /*f320*/  FFMA.FTZ R169, R169, R20.reuse, -R163.reuse ;  /* 0x00000014a9a97223 */ /* 0x180fe200000108a3 */
[-CC-:B------:R-:W-:Y:S01]  /*f330*/  FFMA.FTZ R172, R172, R20.reuse, -R163.reuse ;  /* 0x00000014acac7223 */ /* 0x180fe200000108a3 */
[-CC-:B------:R-:W-:Y:S01]  /*f340*/  FFMA.FTZ R173, R173, R20.reuse, -R163.reuse ;  /* 0x00000014adad7223 */ /* 0x180fe200000108a3 */
[-CC-:B------:R-:W-:Y:S01]  /*f350*/  FFMA.FTZ R176, R176, R20.reuse, -R163.reuse ;  /* 0x00000014b0b07223 */ /* 0x180fe200000108a3 */
[----:B------:R-:W0:Y:S01]  /*f360*/  MUFU.EX2 R153, R197 ;  /* 0x000000c500997308 */ /* 0x000e220000000800 */
[-CC-:B------:R-:W-:Y:S01]  /*f370*/  FFMA.FTZ R177, R177, R20.reuse, -R163.reuse ;  /* 0x00000014b1b17223 */ /* 0x180fe200000108a3 */
[-CC-:B------:R-:W-:Y:S01]  /*f380*/  FFMA.FTZ R180, R180, R20.reuse, -R163.reuse ;  /* 0x00000014b4b47223 */ /* 0x180fe200000108a3 */
[----:B------:R-:W-:Y:S01]  /*f390*/  FFMA.FTZ R181, R181, R20, -R163 ;  /* 0x00000014b5b57223 */ /* 0x000fe200000108a3 */
[----:B------:R-:W-:Y:S01]  /*f3a0*/  FMUL.FTZ R163, R166, UR40 ;  /* 0x00000028a6a37c20 */ /* 0x000fe20008410000 */
[----:B------:R-:W-:Y:S01]  /*f3b0*/  FMUL.FTZ R166, R167, UR40 ;  /* 0x00000028a7a67c20 */ /* 0x000fe20008410000 */
[----:B------:R-:W-:Y:S01]  /*f3c0*/  FMUL.FTZ R167, R170, UR40 ;  /* 0x00000028aaa77c20 */ /* 0x000fe20008410000 */
[----:B------:R-:W-:Y:S01]  /*f3d0*/  VIADD R170, R12, 0x38840 ;  /* 0x000388400caa7836 */ /* 0x000fe20000000000 */
[----:B------:R-:W1:Y:S08]  /*f3e0*/  MUFU.EX2 R196, R196 ;  /* 0x000000c400c47308 */ /* 0x000e700000000800 */
[----:B------:R-:W2:Y:S01]  /*f3f0*/  MUFU.TANH R163, R163 ;  /* 0x000000a300a37308 */ /* 0x000ea20000002400 */
[----:B0-----:R-:W-:Y:S01]  /*f400*/  FFMA.FTZ R3, R153, R3, R152 ;  /* 0x0000000399037223 */ /* 0x001fe20000010098 */
[-C--:B------:R-:W-:Y:S01]  /*f410*/  FMUL.FTZ R24, R24, R153.reuse ;  /* 0x0000009918187220 */ /* 0x080fe20000410000 */
[-C--:B------:R-:W-:Y:S01]  /*f420*/  FMUL.FTZ R25, R25, R153.reuse ;  /* 0x0000009919197220 */ /* 0x080fe20000410000 */
[-C--:B------:R-:W-:Y:S01]  /*f430*/  FMUL.FTZ R28, R28, R153.reuse ;  /* 0x000000991c1c7220 */ /* 0x080fe20000410000 */
[-C--:B------:R-:W-:Y:S01]  /*f440*/  FMUL.FTZ R29, R29, R153.reuse ;  /* 0x000000991d1d7220 */ /* 0x080fe20000410000 */
[-C--:B------:R-:W-:Y:S01]  /*f450*/  FMUL.FTZ R32, R32, R153.reuse ;  /* 0x0000009920207220 */ /* 0x080fe20000410000 */
[-C--:B------:R-:W-:Y:S01]  /*f460*/  FMUL.FTZ R33, R33, R153.reuse ;  /* 0x0000009921217220 */ /* 0x080fe20000410000 */
[----:B------:R-:W0:Y:S01]  /*f470*/  MUFU.TANH R166, R166 ;  /* 0x000000a600a67308 */ /* 0x000e220000002400 */
[C---:B-1----:R-:W-:Y:S01]  /*f480*/  FADD.FTZ R3, R196.reuse, R3 ;  /* 0x00000003c4037221 */ /* 0x042fe20000010000 */
[----:B------:R-:W-:Y:S01]  /*f490*/  F2FP.F16.F32.PACK_AB R152, R196, R152 ;  /* 0x00000098c498723e */ /* 0x000fe200000000ff */
[-C--:B------:R-:W-:Y:S01]  /*f4a0*/  FMUL.FTZ R36, R36, R153.reuse ;  /* 0x0000009924247220 */ /* 0x080fe20000410000 */
[----:B------:R-:W-:Y:S01]  /*f4b0*/  PRMT R196, R190, 0x654, R170 ;  /* 0x00000654bec47816 */ /* 0x000fe200000000aa */
[-C--:B------:R-:W-:Y:S01]  /*f4c0*/  FMUL.FTZ R37, R37, R153.reuse ;  /* 0x0000009925257220 */ /* 0x080fe20000410000 */
[-C--:B------:R-:W-:Y:S01]  /*f4d0*/  FMUL.FTZ R40, R40, R153.reuse ;  /* 0x0000009928287220 */ /* 0x080fe20000410000 */
[-C--:B------:R-:W-:Y:S01]  /*f4e0*/  FMUL.FTZ R41, R41, R153.reuse ;  /* 0x0000009929297220 */ /* 0x080fe20000410000 */
[----:B------:R1:W-:Y:S01]  /*f4f0*/  MUFU.TANH R170, R171 ;  /* 0x000000ab00aa7308 */ /* 0x0003e20000002400 */
[----:B------:R3:W-:Y:S01]  /*f500*/  SYNCS.ARRIVE.TRANS64.RED.A1T0 RZ, [R196+URZ], RZ ;  /* 0x000000ffc4ff79a7 */ /* 0x0007e2000810043f */
[----:B------:R-:W-:Y:S01]  /*f510*/  @!P2 STS [R14+0x38400], R153 ;  /* 0x038400990e00a388 */ /* 0x000fe20000000800 */
[-C--:B------:R-:W-:Y:S01]  /*f520*/  FMUL.FTZ R44, R44, R153.reuse ;  /* 0x000000992c2c7220 */ /* 0x080fe20000410000 */
[-C--:B------:R-:W-:Y:S01]  /*f530*/  FMUL.FTZ R45, R45, R153.reuse ;  /* 0x000000992d2d7220 */ /* 0x080fe20000410000 */
[-C--:B------:R-:W-:Y:S01]  /*f540*/  FMUL.FTZ R48, R48, R153.reuse ;  /* 0x0000009930307220 */ /* 0x080fe20000410000 */
[-C--:B------:R-:W-:Y:S01]  /*f550*/  FMUL.FTZ R49, R49, R153.reuse ;  /* 0x0000009931317220 */ /* 0x080fe20000410000 */
[----:B------:R-:W-:Y:S01]  /*f560*/  FMUL.FTZ R52, R52, R153 ;  /* 0x0000009934347220 */ /* 0x000fe20000410000 */
[----:B------:R-:W4:Y:S01]  /*f570*/  MUFU.TANH R167, R167 ;  /* 0x000000a700a77308 */ /* 0x000f220000002400 */
[----:B-1----:R-:W-:Y:S01]  /*f580*/  FMUL.FTZ R171, R174, UR40 ;  /* 0x00000028aeab7c20 */ /* 0x002fe20008410000 */
[----:B------:R-:W-:Y:S01]  /*f590*/  FMNMX.FTZ R174, R154, R13, !PT ;  /* 0x0000000d9aae7209 */ /* 0x000fe20007810000 */
[-C--:B------:R-:W-:Y:S01]  /*f5a0*/  FMUL.FTZ R53, R53, R153.reuse ;  /* 0x0000009935357220 */ /* 0x080fe20000410000 */
[-C--:B------:R-:W-:Y:S01]  /*f5b0*/  FMUL.FTZ R56, R56, R153.reuse ;  /* 0x0000009938387220 */ /* 0x080fe20000410000 */
[-C--:B------:R-:W-:Y:S01]  /*f5c0*/  FMUL.FTZ R57, R57, R153.reuse ;  /* 0x0000009939397220 */ /* 0x080fe20000410000 */
[----:B------:R-:W-:Y:S01]  /*f5d0*/  FMNMX.FTZ R174, R155, R174, !PT ;  /* 0x000000ae9bae7209 */ /* 0x000fe20007810000 */
[-C--:B------:R-:W-:Y:S01]  /*f5e0*/  FMUL.FTZ R60, R60, R153.reuse ;  /* 0x000000993c3c7220 */ /* 0x080fe20000410000 */
[----:B------:R-:W-:Y:S01]  /*f5f0*/  MUFU.TANH R171, R171 ;  /* 0x000000ab00ab7308 */ /* 0x000fe20000002400 */
[-C--:B------:R-:W-:Y:S01]  /*f600*/  FMUL.FTZ R61, R61, R153.reuse ;  /* 0x000000993d3d7220 */ /* 0x080fe20000410000 */
[----:B---3--:R-:W-:Y:S01]  /*f610*/  FMNMX.FTZ R196, R158, R174, !PT ;  /* 0x000000ae9ec47209 */ /* 0x008fe20007810000 */
[-C--:B------:R-:W-:Y:S01]  /*f620*/  FMUL.FTZ R64, R64, R153.reuse ;  /* 0x0000009940407220 */ /* 0x080fe20000410000 */
[-C--:B------:R-:W-:Y:S01]  /*f630*/  FMUL.FTZ R65, R65, R153.reuse ;  /* 0x0000009941417220 */ /* 0x080fe20000410000 */
[-C--:B------:R-:W-:Y:S01]  /*f640*/  FMUL.FTZ R68, R68, R153.reuse ;  /* 0x0000009944447220 */ /* 0x080fe20000410000 */
[----:B------:R-:W-:Y:S01]  /*f650*/  FMNMX.FTZ R196, R159, R196, !PT ;  /* 0x000000c49fc47209 */ /* 0x000fe20007810000 */
[-C--:B------:R-:W-:Y:S01]  /*f660*/  FMUL.FTZ R69, R69, R153.reuse ;  /* 0x0000009945457220 */ /* 0x080fe20000410000 */
[----:B------:R1:W-:Y:S01]  /*f670*/  MUFU.TANH R174, R175 ;  /* 0x000000af00ae7308 */ /* 0x0003e20000002400 */
[-C--:B------:R-:W-:Y:S01]  /*f680*/  FMUL.FTZ R72, R72, R153.reuse ;  /* 0x0000009948487220 */ /* 0x080fe20000410000 */
[----:B------:R-:W-:Y:S01]  /*f690*/  FMNMX.FTZ R196, R162, R196, !PT ;  /* 0x000000c4a2c47209 */ /* 0x000fe20007810000 */
[-C--:B------:R-:W-:Y:S01]  /*f6a0*/  FMUL.FTZ R73, R73, R153.reuse ;  /* 0x0000009949497220 */ /* 0x080fe20000410000 */
[-C--:B------:R-:W-:Y:S01]  /*f6b0*/  FMUL.FTZ R76, R76, R153.reuse ;  /* 0x000000994c4c7220 */ /* 0x080fe20000410000 */
[-C--:B------:R-:W-:Y:S01]  /*f6c0*/  FMUL.FTZ R77, R77, R153.reuse ;  /* 0x000000994d4d7220 */ /* 0x080fe20000410000 */
[----:B------:R-:W-:Y:S01]  /*f6d0*/  FMNMX.FTZ R196, R15, R196, !PT ;  /* 0x000000c40fc47209 */ /* 0x000fe20007810000 */
[-C--:B------:R-:W-:Y:S01]  /*f6e0*/  FMUL.FTZ R80, R80, R153.reuse ;  /* 0x0000009950507220 */ /* 0x080fe20000410000 */
[----:B------:R-:W3:Y:S01]  /*f6f0*/  MUFU.EX2 R156, R156 ;  /* 0x0000009c009c7308 */ /* 0x000ee20000000800 */
[----:B-1----:R-:W-:Y:S01]  /*f700*/  FMUL.FTZ R175, R178, UR40 ;  /* 0x00000028b2af7c20 */ /* 0x002fe20008410000 */
[----:B--2---:R-:W-:Y:S01]  /*f710*/  FMNMX.FTZ R196, R163, R196, !PT ;  /* 0x000000c4a3c47209 */ /* 0x004fe20007810000 */
[----:B------:R-:W-:Y:S01]  /*f720*/  FMUL.FTZ R178, R179, UR40 ;  /* 0x00000028b3b27c20 */ /* 0x000fe20008410000 */
[----:B------:R-:W-:Y:S01]  /*f730*/  FMUL.FTZ R179, R182, UR40 ;  /* 0x00000028b6b37c20 */ /* 0x000fe20008410000 */
[----:B------:R-:W-:Y:S01]  /*f740*/  FMUL.FTZ R182, R183, UR40 ;  /* 0x00000028b7b67c20 */ /* 0x000fe20008410000 */
[----:B0-----:R-:W-:Y:S01]  /*f750*/  FMNMX.FTZ R196, R166, R196, !PT ;  /* 0x000000c4a6c47209 */ /* 0x001fe20007810000 */
[-C--:B------:R-:W-:Y:S01]  /*f760*/  FMUL.FTZ R81, R81, R153.reuse ;  /* 0x0000009951517220 */ /* 0x080fe20000410000 */
[----:B------:R-:W0:Y:S01]  /*f770*/  MUFU.TANH R175, R175 ;  /* 0x000000af00af7308 */ /* 0x000e220000002400 */
[-C--:B------:R-:W-:Y:S01]  /*f780*/  FMUL.FTZ R84, R84, R153.reuse ;  /* 0x0000009954547220 */ /* 0x080fe20000410000 */
[----:B----4-:R-:W-:Y:S01]  /*f790*/  FMNMX.FTZ R196, R167, R196, !PT ;  /* 0x000000c4a7c47209 */ /* 0x010fe20007810000 */
[-C--:B------:R-:W-:Y:S01]  /*f7a0*/  FMUL.FTZ R85, R85, R153.reuse ;  /* 0x0000009955557220 */ /* 0x080fe20000410000 */
[-C--:B------:R-:W-:Y:S01]  /*f7b0*/  FMUL.FTZ R88, R88, R153.reuse ;  /* 0x0000009958587220 */ /* 0x080fe20000410000 */
[-C--:B------:R-:W-:Y:S01]  /*f7c0*/  FMUL.FTZ R89, R89, R153.reuse ;  /* 0x0000009959597220 */ /* 0x080fe20000410000 */
[----:B------:R-:W-:Y:S01]  /*f7d0*/  FMNMX.FTZ R196, R170, R196, !PT ;  /* 0x000000c4aac47209 */ /* 0x000fe20007810000 */
[-C--:B------:R-:W-:Y:S01]  /*f7e0*/  FMUL.FTZ R92, R92, R153.reuse ;  /* 0x000000995c5c7220 */ /* 0x080fe20000410000 */
[----:B------:R-:W1:Y:S01]  /*f7f0*/  MUFU.TANH R178, R178 ;  /* 0x000000b200b27308 */ /* 0x000e620000002400 */
[----:B---3--:R-:W-:Y:S01]  /*f800*/  FADD.FTZ R3, R156, R3 ;  /* 0x000000039c037221 */ /* 0x008fe20000010000 */
[----:B------:R-:W-:Y:S01]  /*f810*/  FMNMX.FTZ R196, R171, R196, !PT ;  /* 0x000000c4abc47209 */ /* 0x000fe20007810000 */
[-C--:B------:R-:W-:Y:S01]  /*f820*/  FMUL.FTZ R93, R93, R153.reuse ;  /* 0x000000995d5d7220 */ /* 0x080fe20000410000 */
[-C--:B------:R-:W-:Y:S01]  /*f830*/  FMUL.FTZ R96, R96, R153.reuse ;  /* 0x0000009960607220 */ /* 0x080fe20000410000 */
[-C--:B------:R-:W-:Y:S01]  /*f840*/  FMUL.FTZ R97, R97, R153.reuse ;  /* 0x0000009961617220 */ /* 0x080fe20000410000 */
[----:B------:R-:W-:Y:S01]  /*f850*/  FMNMX.FTZ R196, R174, R196, !PT ;  /* 0x000000c4aec47209 */ /* 0x000fe20007810000 */
[-C--:B------:R-:W-:Y:S01]  /*f860*/  FMUL.FTZ R100, R100, R153.reuse ;  /* 0x0000009964647220 */ /* 0x080fe20000410000 */
[----:B------:R-:W2:Y:S01]  /*f870*/  MUFU.TANH R179, R179 ;  /* 0x000000b300b37308 */ /* 0x000ea20000002400 */
[-C--:B------:R-:W-:Y:S01]  /*f880*/  FMUL.FTZ R101, R101, R153.reuse ;  /* 0x0000009965657220 */ /* 0x080fe20000410000 */
[----:B0-----:R-:W-:Y:S01]  /*f890*/  FMNMX.FTZ R196, R175, R196, !PT ;  /* 0x000000c4afc47209 */ /* 0x001fe20007810000 */
[-C--:B------:R-:W-:Y:S01]  /*f8a0*/  FMUL.FTZ R104, R104, R153.reuse ;  /* 0x0000009968687220 */ /* 0x080fe20000410000 */
[-C--:B------:R-:W-:Y:S01]  /*f8b0*/  FMUL.FTZ R105, R105, R153.reuse ;  /* 0x0000009969697220 */ /* 0x080fe20000410000 */
[-C--:B------:R-:W-:Y:S01]  /*f8c0*/  FMUL.FTZ R108, R108, R153.reuse ;  /* 0x000000996c6c7220 */ /* 0x080fe20000410000 */
[-C--:B------:R-:W-:Y:S01]  /*f8d0*/  FMUL.FTZ R109, R109, R153.reuse ;  /* 0x000000996d6d7220 */ /* 0x080fe20000410000 */
[-C--:B------:R-:W-:Y:S01]  /*f8e0*/  FMUL.FTZ R112, R112, R153.reuse ;  /* 0x0000009970707220 */ /* 0x080fe20000410000 */
[----:B------:R-:W0:Y:S01]  /*f8f0*/  MUFU.TANH R182, R182 ;  /* 0x000000b600b67308 */ /* 0x000e220000002400 */
[----:B-1----:R-:W-:Y:S01]  /*f900*/  FMNMX.FTZ R196, R178, R196, !PT ;  /* 0x000000c4b2c47209 */ /* 0x002fe20007810000 */
[-C--:B------:R-:W-:Y:S01]  /*f910*/  FMUL.FTZ R113, R113, R153.reuse ;  /* 0x0000009971717220 */ /* 0x080fe20000410000 */
[-C--:B------:R-:W-:Y:S01]  /*f920*/  FMUL.FTZ R116, R116, R153.reuse ;  /* 0x0000009974747220 */ /* 0x080fe20000410000 */
[-C--:B------:R-:W-:Y:S01]  /*f930*/  FMUL.FTZ R117, R117, R153.reuse ;  /* 0x0000009975757220 */ /* 0x080fe20000410000 */
[-C--:B------:R-:W-:Y:S01]  /*f940*/  FMUL.FTZ R120, R120, R153.reuse ;  /* 0x0000009978787220 */ /* 0x080fe20000410000 */
[-C--:B------:R-:W-:Y:S01]  /*f950*/  FMUL.FTZ R121, R121, R153.reuse ;  /* 0x0000009979797220 */ /* 0x080fe20000410000 */
[-C--:B------:R-:W-:Y:S01]  /*f960*/  FMUL.FTZ R124, R124, R153.reuse ;  /* 0x000000997c7c7220 */ /* 0x080fe20000410000 */
[----:B------:R-:W1:Y:S01]  /*f970*/  MUFU.EX2 R157, R157 ;  /* 0x0000009d009d7308 */ /* 0x000e620000000800 */
[----:B--2---:R-:W-:Y:S01]  /*f980*/  FMNMX.FTZ R196, R179, R196, !PT ;  /* 0x000000c4b3c47209 */ /* 0x004fe20007810000 */
[-C--:B------:R-:W-:Y:S01]  /*f990*/  FMUL.FTZ R125, R125, R153.reuse ;  /* 0x000000997d7d7220 */ /* 0x080fe20000410000 */
[-C--:B------:R-:W-:Y:S01]  /*f9a0*/  FMUL.FTZ R128, R128, R153.reuse ;  /* 0x0000009980807220 */ /* 0x080fe20000410000 */
[-C--:B------:R-:W-:Y:S01]  /*f9b0*/  FMUL.FTZ R129, R129, R153.reuse ;  /* 0x0000009981817220 */ /* 0x080fe20000410000 */
[-C--:B------:R-:W-:Y:S01]  /*f9c0*/  FMUL.FTZ R132, R132, R153.reuse ;  /* 0x0000009984847220 */ /* 0x080fe20000410000 */
[-C--:B------:R-:W-:Y:S01]  /*f9d0*/  FMUL.FTZ R133, R133, R153.reuse ;  /* 0x0000009985857220 */ /* 0x080fe20000410000 */
[-C--:B------:R-:W-:Y:S01]  /*f9e0*/  FMUL.FTZ R136, R136, R153.reuse ;  /* 0x0000009988887220 */ /* 0x080fe20000410000 */
[----:B------:R-:W2:Y:S01]  /*f9f0*/  MUFU.EX2 R160, R160 ;  /* 0x000000a000a07308 */ /* 0x000ea20000000800 */
[----:B0-----:R-:W-:Y:S01]  /*fa00*/  FMNMX.FTZ R196, R182, R196, !PT ;  /* 0x000000c4b6c47209 */ /* 0x001fe20007810000 */
[-C--:B------:R-:W-:Y:S01]  /*fa10*/  FMUL.FTZ R137, R137, R153.reuse ;  /* 0x0000009989897220 */ /* 0x080fe20000410000 */
[-C--:B------:R-:W-:Y:S01]  /*fa20*/  FMUL.FTZ R140, R140, R153.reuse ;  /* 0x000000998c8c7220 */ /* 0x080fe20000410000 */
[-C--:B------:R-:W-:Y:S01]  /*fa30*/  FMUL.FTZ R141, R141, R153.reuse ;  /* 0x000000998d8d7220 */ /* 0x080fe20000410000 */
[-C--:B------:R-:W-:Y:S01]  /*fa40*/  FMUL.FTZ R144, R144, R153.reuse ;  /* 0x0000009990907220 */ /* 0x080fe20000410000 */
[----:B------:R-:W0:Y:S01]  /*fa50*/  SHFL.BFLY PT, R183, R196, 0x2, 0x1f ;  /* 0x0c401f00c4b77f89 */ /* 0x000e2200000e0000 */
[-C--:B------:R-:W-:Y:S01]  /*fa60*/  FMUL.FTZ R145, R145, R153.reuse ;  /* 0x0000009991917220 */ /* 0x080fe20000410000 */
[----:B------:R-:W3:Y:S01]  /*fa70*/  MUFU.EX2 R161, R161 ;  /* 0x000000a100a17308 */ /* 0x000ee20000000800 */
[----:B-1----:R-:W-:Y:S01]  /*fa80*/  FADD.FTZ R3, R157, R3 ;  /* 0x000000039d037221 */ /* 0x002fe20000010000 */
[-C--:B------:R-:W-:Y:S01]  /*fa90*/  FMUL.FTZ R148, R148, R153.reuse ;  /* 0x0000009994947220 */ /* 0x080fe20000410000 */
[----:B------:R-:W-:-:S05]  /*faa0*/  FMUL.FTZ R149, R149, R153 ;  /* 0x0000009995957220 */ /* 0x000fca0000410000 */
[----:B------:R-:W1:Y:S01]  /*fab0*/  MUFU.EX2 R164, R164 ;  /* 0x000000a400a47308 */ /* 0x000e620000000800 */
[----:B--2---:R-:W-:-:S07]  /*fac0*/  FADD.FTZ R3, R160, R3 ;  /* 0x00000003a0037221 */ /* 0x004fce0000010000 */
[----:B------:R-:W2:Y:S01]  /*fad0*/  MUFU.EX2 R165, R165 ;  /* 0x000000a500a57308 */ /* 0x000ea20000000800 */
[----:B---3--:R-:W-:Y:S01]  /*fae0*/  FADD.FTZ R3, R161, R3 ;  /* 0x00000003a1037221 */ /* 0x008fe20000010000 */
[----:B0-----:R-:W-:-:S06]  /*faf0*/  FMNMX.FTZ R196, R196, R183, !PT ;  /* 0x000000b7c4c47209 */ /* 0x001fcc0007810000 */
[----:B------:R-:W0:Y:S01]  /*fb00*/  MUFU.EX2 R183, R168 ;  /* 0x000000a800b77308 */ /* 0x000e220000000800 */
[----:B-1----:R-:W-:Y:S01]  /*fb10*/  FADD.FTZ R3, R164, R3 ;  /* 0x00000003a4037221 */ /* 0x002fe20000010000 */
[----:B------:R-:W1:Y:S06]  /*fb20*/  SHFL.BFLY PT, R197, R196, 0x1, 0x1f ;  /* 0x0c201f00c4c57f89 */ /* 0x000e6c00000e0000 */
[----:B------:R-:W3:Y:S01]  /*fb30*/  MUFU.EX2 R169, R169 ;  /* 0x000000a900a97308 */ /* 0x000ee20000000800 */
[----:B--2---:R-:W-:-:S07]  /*fb40*/  FADD.FTZ R3, R165, R3 ;  /* 0x00000003a5037221 */ /* 0x004fce0000010000 */
[----:B------:R-:W2:Y:S01]  /*fb50*/  MUFU.EX2 R172, R172 ;  /* 0x000000ac00ac7308 */ /* 0x000ea20000000800 */
[----:B0-----:R-:W-:-:S07]  /*fb60*/  FADD.FTZ R3, R183, R3 ;  /* 0x00000003b7037221 */ /* 0x001fce0000010000 */
[----:B------:R-:W0:Y:S01]  /*fb70*/  MUFU.EX2 R173, R173 ;  /* 0x000000ad00ad7308 */ /* 0x000e220000000800 */
[----:B---3--:R-:W-:Y:S01]  /*fb80*/  FADD.FTZ R3, R169, R3 ;  /* 0x00000003a9037221 */ /* 0x008fe20000010000 */
[----:B-1----:R-:W-:-:S05]  /*fb90*/  FMNMX.FTZ R168, R196, R197, !PT ;  /* 0x000000c5c4a87209 */ /* 0x002fca0007810000 */
[----:B------:R-:W-:Y:S01]  /*fba0*/  FADD.FTZ R13, -R168, R13 ;  /* 0x0000000da80d7221 */ /* 0x000fe20000010100 */
[----:B------:R-:W1:Y:S01]  /*fbb0*/  MUFU.EX2 R176, R176 ;  /* 0x000000b000b07308 */ /* 0x000e620000000800 */
[----:B--2---:R-:W-:Y:S02]  /*fbc0*/  FADD.FTZ R3, R172, R3 ;  /* 0x00000003ac037221 */ /* 0x004fe40000010000 */
[----:B------:R-:W-:-:S05]  /*fbd0*/  FMUL.FTZ R13, R13, R20 ;  /* 0x000000140d0d7220 */ /* 0x000fca0000410000 */
[----:B------:R-:W2:Y:S01]  /*fbe0*/  MUFU.EX2 R177, R177 ;  /* 0x000000b100b17308 */ /* 0x000ea20000000800 */
[----:B0-----:R-:W-:-:S07]  /*fbf0*/  FADD.FTZ R3, R173, R3 ;  /* 0x00000003ad037221 */ /* 0x001fce0000010000 */
[----:B------:R-:W0:Y:S01]  /*fc00*/  MUFU.EX2 R13, R13 ;  /* 0x0000000d000d7308 */ /* 0x000e220000000800 */
[----:B-1----:R-:W-:-:S07]  /*fc10*/  FADD.FTZ R3, R176, R3 ;  /* 0x00000003b0037221 */ /* 0x002fce0000010000 */
[----:B------:R-:W1:Y:S01]  /*fc20*/  MUFU.EX2 R180, R180 ;  /* 0x000000b400b47308 */ /* 0x000e620000000800 */
[----:B--2---:R-:W-:Y:S01]  /*fc30*/  FADD.FTZ R3, R177, R3 ;  /* 0x00000003b1037221 */ /* 0x004fe20000010000 */
        /* <DEDUP_REMOVED lines=8> */
[----:B-1----:R-:W-:Y:S01]  /*fcc0*/  FADD.FTZ R3, R180, R3 ;  /* 0x00000003b4037221 */ /* 0x002fe20000010000 */
[-C--:B------:R-:W-:Y:S01]  /*fcd0*/  FMUL.FTZ R39, R39, R13.reuse ;  /* 0x0000000d27277220 */ /* 0x080fe20000410000 */
[-C--:B0-----:R-:W-:Y:S01]  /*fce0*/  FMUL.FTZ R14, R168, R20.reuse ;  /* 0x00000014a80e7220 */ /* 0x081fe20000410000 */
[-C--:B------:R-:W-:Y:S01]  /*fcf0*/  FMUL.FTZ R42, R42, R13.reuse ;  /* 0x0000000d2a2a7220 */ /* 0x080fe20000410000 */
[-C--:B------:R-:W-:Y:S01]  /*fd00*/  FMUL.FTZ R43, R43, R13.reuse ;  /* 0x0000000d2b2b7220 */ /* 0x080fe20000410000 */
[----:B------:R-:W-:Y:S01]  /*fd10*/  FMUL.FTZ R46, R46, R13 ;  /* 0x0000000d2e2e7220 */ /* 0x000fe20000410000 */
        /* <DEDUP_REMOVED lines=17> */
[----:B------:R-:W-:-:S02]  /*fe30*/  IMAD R14, R17, 0x1000, R213 ;  /* 0x00001000110e7824 */ /* 0x000fc400078e02d5 */
[-C--:B------:R-:W-:Y:S01]  /*fe40*/  FMUL.FTZ R47, R47, R13.reuse ;  /* 0x0000000d2f2f7220 */ /* 0x080fe20000410000 */
[-C--:B------:R-:W-:Y:S01]  /*fe50*/  FMUL.FTZ R50, R50, R13.reuse ;  /* 0x0000000d32327220 */ /* 0x080fe20000410000 */
[-C--:B------:R-:W-:Y:S01]  /*fe60*/  FMUL.FTZ R51, R51, R13.reuse ;  /* 0x0000000d33337220 */ /* 0x080fe20000410000 */
[----:B------:R1:W-:Y:S01]  /*fe70*/  MUFU.EX2 R181, R154 ;  /* 0x0000009a00b57308 */ /* 0x0003e20000000800 */
[----:B------:R-:W-:Y:S01]  /*fe80*/  R2UR UR6, R14 ;  /* 0x000000000e0672ca */ /* 0x000fe200000e0000 */
[-C--:B------:R-:W-:Y:S01]  /*fe90*/  FMUL.FTZ R54, R54, R13.reuse ;  /* 0x0000000d36367220 */ /* 0x080fe20000410000 */
[-C--:B------:R-:W-:Y:S01]  /*fea0*/  FMUL.FTZ R55, R55, R13.reuse ;  /* 0x0000000d37377220 */ /* 0x080fe20000410000 */
[-C--:B------:R-:W-:Y:S01]  /*feb0*/  FMUL.FTZ R58, R58, R13.reuse ;  /* 0x0000000d3a3a7220 */ /* 0x080fe20000410000 */
[-C--:B------:R-:W-:Y:S01]  /*fec0*/  FMUL.FTZ R59, R59, R13.reuse ;  /* 0x0000000d3b3b7220 */ /* 0x080fe20000410000 */
[-C--:B------:R-:W-:Y:S01]  /*fed0*/  FMUL.FTZ R62, R62, R13.reuse ;  /* 0x0000000d3e3e7220 */ /* 0x080fe20000410000 */
[-C--:B------:R-:W-:Y:S01]  /*fee0*/  FMUL.FTZ R63, R63, R13.reuse ;  /* 0x0000000d3f3f7220 */ /* 0x080fe20000410000 */
[----:B------:R-:W2:Y:S01]  /*fef0*/  MUFU.EX2 R163, R200 ;  /* 0x000000c800a37308 */ /* 0x000ea20000000800 */
[----:B-1----:R-:W-:Y:S01]  /*ff00*/  F2FP.F16.F32.PACK_AB R154, R157, R156 ;  /* 0x0000009c9d9a723e */ /* 0x002fe200000000ff */
[----:B0-----:R-:W-:Y:S01]  /*ff10*/  FADD.FTZ R3, R166, R3 ;  /* 0x00000003a6037221 */ /* 0x001fe20000010000 */
[----:B------:R-:W-:Y:S01]  /*ff20*/  F2FP.F16.F32.PACK_AB R156, R161, R160 ;  /* 0x000000a0a19c723e */ /* 0x000fe200000000ff */
[----:B------:R-:W-:Y:S01]  /*ff30*/  FMUL.FTZ R66, R66, R13 ;  /* 0x0000000d42427220 */ /* 0x000fe20000410000 */
[----:B------:R-:W-:Y:S01]  /*ff40*/  F2FP.F16.F32.PACK_AB R160, R169, R183 ;  /* 0x000000b7a9a0723e */ /* 0x000fe200000000ff */
[-C--:B------:R-:W-:Y:S01]  /*ff50*/  FMUL.FTZ R67, R67, R13.reuse ;  /* 0x0000000d43437220 */ /* 0x080fe20000410000 */
[----:B------:R-:W-:Y:S01]  /*ff60*/  F2FP.F16.F32.PACK_AB R166, R166, R180 ;  /* 0x000000b4a6a6723e */ /* 0x000fe200000000ff */
        /* <DEDUP_REMOVED lines=40> */
[----:B------:R-:W2:Y:S01]  /*101f0*/  MUFU.EX2 R179, R221 ;  /* 0x000000dd00b37308 */ /* 0x000ea20000000800 */
[----:B0-----:R-:W-:-:S02]  /*10200*/  IMAD.MOV.U32 R15, RZ, RZ, 0x40000040 ;  /* 0x40000040ff0f7424 */ /* 0x001fc400078e00ff */
[-C--:B------:R-:W-:Y:S01]  /*10210*/  FMUL.FTZ R135, R135, R13.reuse ;  /* 0x0000000d87877220 */ /* 0x080fe20000410000 */
[-C--:B------:R-:W-:Y:S01]  /*10220*/  FMUL.FTZ R138, R138, R13.reuse ;  /* 0x0000000d8a8a7220 */ /* 0x080fe20000410000 */
[-C--:B------:R-:W-:Y:S01]  /*10230*/  FMUL.FTZ R139, R139, R13.reuse ;  /* 0x0000000d8b8b7220 */ /* 0x080fe20000410000 */
[-C--:B------:R-:W-:Y:S01]  /*10240*/  FMUL.FTZ R142, R142, R13.reuse ;  /* 0x0000000d8e8e7220 */ /* 0x080fe20000410000 */
[----:B------:R-:W-:Y:S01]  /*10250*/  R2UR UR7, R15 ;  /* 0x000000000f0772ca */ /* 0x000fe200000e0000 */
[----:B------:R-:W-:Y:S01]  /*10260*/  FMUL.FTZ R143, R143, R13 ;  /* 0x0000000d8f8f7220 */ /* 0x000fe20000410000 */
[----:B------:R0:W-:Y:S01]  /*10270*/  MUFU.EX2 R199, R162 ;  /* 0x000000a200c77308 */ /* 0x0001e20000000800 */
[----:B-1----:R-:W-:Y:S01]  /*10280*/  F2FP.F16.F32.PACK_AB R157, R178, R175 ;  /* 0x000000afb29d723e */ /* 0x002fe200000000ff */
[-C--:B------:R-:W-:Y:S01]  /*10290*/  FMUL.FTZ R146, R146, R13.reuse ;  /* 0x0000000d92927220 */ /* 0x080fe20000410000 */
[-C--:B------:R-:W-:Y:S01]  /*102a0*/  FMUL.FTZ R147, R147, R13.reuse ;  /* 0x0000000d93937220 */ /* 0x080fe20000410000 */
[-C--:B------:R-:W-:Y:S01]  /*102b0*/  FMUL.FTZ R150, R150, R13.reuse ;  /* 0x0000000d96967220 */ /* 0x080fe20000410000 */
[----:B------:R-:W-:Y:S01]  /*102c0*/  FMUL.FTZ R151, R151, R13 ;  /* 0x0000000d97977220 */ /* 0x000fe20000410000 */
[----:B------:R-:W-:-:S02]  /*102d0*/  IMAD.MOV.U32 R15, RZ, RZ, 0x40000040 ;  /* 0x40000040ff0f7424 */ /* 0x000fc400078e00ff */
[----:B------:R-:W-:Y:S01]  /*102e0*/  FADD.FTZ R10, R170, R10 ;  /* 0x0000000aaa0a7221 */ /* 0x000fe20000010000 */
[----:B------:R1:W-:Y:S01]  /*102f0*/  MUFU.EX2 R182, R158 ;  /* 0x0000009e00b67308 */ /* 0x0003e20000000800 */
[----:B0-----:R-:W-:Y:S02]  /*10300*/  F2FP.F16.F32.PACK_AB R162, R173, R172 ;  /* 0x000000acada2723e */ /* 0x001fe400000000ff */
[----:B------:R-:W-:-:S04]  /*10310*/  FADD.FTZ R10, R171, R10 ;  /* 0x0000000aab0a7221 */ /* 0x000fc80000010000 */
[----:B------:R-:W-:Y:S01]  /*10320*/  FADD.FTZ R10, R174, R10 ;  /* 0x0000000aae0a7221 */ /* 0x000fe20000010000 */
[----:B------:R-:W0:Y:S01]  /*10330*/  MUFU.EX2 R196, R196 ;  /* 0x000000c400c47308 */ /* 0x000e220000000800 */
[----:B-1----:R-:W-:Y:S02]  /*10340*/  F2FP.F16.F32.PACK_AB R158, R165, R164 ;  /* 0x000000a4a59e723e */ /* 0x002fe400000000ff */
[----:B------:R-:W-:Y:S01]  /*10350*/  F2FP.F16.F32.PACK_AB R164, R177, R176 ;  /* 0x000000b0b1a4723e */ /* 0x000fe200000000ff */
[----:B------:R-:W-:-:S04]  /*10360*/  FADD.FTZ R10, R175, R10 ;  /* 0x0000000aaf0a7221 */ /* 0x000fc80000010000 */
[----:B------:R-:W1:Y:S01]  /*10370*/  MUFU.EX2 R197, R197 ;  /* 0x000000c500c57308 */ /* 0x000e620000000800 */
[----:B------:R-:W-:-:S04]  /*10380*/  FADD.FTZ R10, R178, R10 ;  /* 0x0000000ab20a7221 */ /* 0x000fc80000010000 */
[----:B--2---:R-:W-:-:S03]  /*10390*/  FADD.FTZ R10, R179, R10 ;  /* 0x0000000ab30a7221 */ /* 0x004fc60000010000 */
[----:B------:R-:W2:Y:S01]  /*103a0*/  MUFU.EX2 R169, R167 ;  /* 0x000000a700a97308 */ /* 0x000ea20000000800 */
[----:B0-----:R-:W-:Y:S01]  /*103b0*/  F2FP.F16.F32.PACK_AB R161, R196, R182 ;  /* 0x000000b6c4a1723e */ /* 0x001fe200000000ff */
[----:B------:R-:W-:-:S04]  /*103c0*/  FADD.FTZ R10, R181, R10 ;  /* 0x0000000ab50a7221 */ /* 0x000fc80000010000 */
[----:B------:R-:W-:Y:S02]  /*103d0*/  FADD.FTZ R10, R182, R10 ;  /* 0x0000000ab60a7221 */ /* 0x000fe40000010000 */
[----:B------:R-:W0:Y:S01]  /*103e0*/  MUFU.EX2 R198, R198 ;  /* 0x000000c600c67308 */ /* 0x000e220000000800 */
[----:B-1----:R-:W-:Y:S01]  /*103f0*/  F2FP.F16.F32.PACK_AB R163, R199, R197 ;  /* 0x000000c5c7a3723e */ /* 0x002fe200000000ff */
[----:B------:R-:W-:-:S04]  /*10400*/  FADD.FTZ R10, R196, R10 ;  /* 0x0000000ac40a7221 */ /* 0x000fc80000010000 */
[----:B------:R-:W-:Y:S02]  /*10410*/  FADD.FTZ R10, R197, R10 ;  /* 0x0000000ac50a7221 */ /* 0x000fe40000010000 */
[----:B------:R1:W3:Y:S02]  /*10420*/  MUFU.EX2 R172, R155 ;  /* 0x0000009b00ac7308 */ /* 0x0002e40000000800 */
[----:B------:R-:W-:-:S04]  /*10430*/  FADD.FTZ R10, R199, R10 ;  /* 0x0000000ac70a7221 */ /* 0x000fc80000010000 */
[----:B--2---:R-:W-:Y:S02]  /*10440*/  FADD.FTZ R10, R169, R10 ;  /* 0x0000000aa90a7221 */ /* 0x004fe40000010000 */
[----:B------:R2:W4:Y:S01]  /*10450*/  MUFU.EX2 R173, R159 ;  /* 0x0000009f00ad7308 */ /* 0x0005220000000800 */
[----:B-1----:R-:W-:Y:S01]  /*10460*/  F2FP.F16.F32.PACK_AB R155, R174, R171 ;  /* 0x000000abae9b723e */ /* 0x002fe200000000ff */
[----:B------:R-:W-:Y:S01]  /*10470*/  BAR.SYNC.DEFER_BLOCKING 0xf, 0x100 ;  /* 0x03c4000000007b1d */ /* 0x000fe20000010000 */
[C---:B0-----:R-:W-:Y:S01]  /*10480*/  F2FP.F16.F32.PACK_AB R165, R198.reuse, R169 ;  /* 0x000000a9c6a5723e */ /* 0x041fe200000000ff */
[----:B------:R-:W-:Y:S01]  /*10490*/  FADD.FTZ R10, R198, R10 ;  /* 0x0000000ac60a7221 */ /* 0x000fe20000010000 */
[----:B--2---:R-:W-:-:S03]  /*104a0*/  F2FP.F16.F32.PACK_AB R159, R181, R179 ;  /* 0x000000b3b59f723e */ /* 0x004fc600000000ff */
[----:B---3--:R-:W-:Y:S01]  /*104b0*/  FADD.FTZ R10, R172, R10 ;  /* 0x0000000aac0a7221 */ /* 0x008fe20000010000 */
[----:B----4-:R-:W-:-:S03]  /*104c0*/  F2FP.F16.F32.PACK_AB R167, R173, R172 ;  /* 0x000000acada7723e */ /* 0x010fc600000000ff */
[----:B------:R-:W-:Y:S01]  /*104d0*/  FADD.FTZ R10, R173, R10 ;  /* 0x0000000aad0a7221 */ /* 0x000fe20000010000 */
[----:B------:R0:W-:Y:S04]  /*104e0*/  STSM.16.M88.4 [R225+0x36400], R152 ;  /* 0x03640098e1007844 */ /* 0x0001e80000000200 */
[----:B------:R1:W-:Y:S04]  /*104f0*/  STSM.16.M88.4 [R226], R156 ;  /* 0x0000009ce2007844 */ /* 0x0003e80000000200 */
[----:B------:R1:W-:Y:S04]  /*10500*/  STSM.16.M88.4 [R228], R160 ;  /* 0x000000a0e4007844 */ /* 0x0003e80000000200 */
[----:B------:R1:W-:Y:S01]  /*10510*/  STSM.16.M88.4 [R227], R164 ;  /* 0x000000a4e3007844 */ /* 0x0003e20000000200 */
[----:B------:R-:W-:-:S06]  /*10520*/  WARPGROUP.ARRIVE ;  /* 0x00000000000079c5 */ /* 0x000fcc0000000000 */
[----:B------:R-:W-:Y:S03]  /*10530*/  HGMMA.64x256x16.F32 R24, R152, gdesc[UR4].tnspB, R24, gsb0 ;  /* 0x43e0000498187df0 */ /* 0x000fe60008000818 */
[----:B------:R-:W-:Y:S02]  /*10540*/  WARPGROUP.DEPBAR.LE gsb0, 0x0 ;  /* 0x00008000000079c5 */ /* 0x000fe40000010000 */
[----:B0-----:R-:W-:Y:S01]  /*10550*/  VIADD R152, R14, 0x80 ;  /* 0x000000800e987836 */ /* 0x001fe20000000000 */
[----:B------:R-:W-:Y:S01]  /*10560*/  WARPGROUP.ARRIVE ;  /* 0x00000000000079c5 */ /* 0x000fe20000000000 */
[----:B------:R-:W-:-:S03]  /*10570*/  IMAD.MOV.U32 R153, RZ, RZ, 0x40000040 ;  /* 0x40000040ff997424 */ /* 0x000fc600078e00ff */
[----:B------:R-:W-:Y:S01]  /*10580*/  R2UR UR6, R152 ;  /* 0x00000000980672ca */ /* 0x000fe200000e0000 */
[C---:B------:R-:W-:Y:S01]  /*10590*/  VIADD R152, R14.reuse, 0x100 ;  /* 0x000001000e987836 */ /* 0x040fe20000000000 */
[----:B------:R-:W-:Y:S01]  /*105a0*/  R2UR UR7, R153 ;  /* 0x00000000990772ca */ /* 0x000fe200000e0000 */
[----:B------:R-:W-:Y:S02]  /*105b0*/  IMAD.MOV.U32 R153, RZ, RZ, 0x40000040 ;  /* 0x40000040ff997424 */ /* 0x000fe400078e00ff */
[----:B------:R-:W-:-:S13]  /*105c0*/  VIADD R14, R14, 0x180 ;  /* 0x000001800e0e7836 */ /* 0x000fda0000000000 */
        /* <DEDUP_REMOVED lines=24> */
.L_x_1363:
[----:B------:R-:W-:Y:S02]  /*10750*/  VIADD R12, R12, 0x38860 ;  /* 0x000388600c0c7836 */ /* 0x000fe40000000000 */
[----:B------:R-:W-:Y:S02]  /*10760*/  IMAD.MOV.U32 R13, RZ, RZ, R168 ;  /* 0x000000ffff0d7224 */ /* 0x000fe400078e00a8 */
[----:B------:R-:W-:Y:S01]  /*10770*/  IMAD.MOV.U32 R15, RZ, RZ, R21 ;  /* 0x000000ffff0f7224 */ /* 0x000fe200078e0015 */
[----:B------:R-:W-:Y:S01]  /*10780*/  PRMT R12, R190, 0x654, R12 ;  /* 0x00000654be0c7816 */ /* 0x000fe2000000000c */
[----:B------:R-:W-:-:S03]  /*10790*/  IMAD.MOV.U32 R14, RZ, RZ, R17 ;  /* 0x000000ffff0e7224 */ /* 0x000fc600078e0011 */
[----:B------:R0:W-:Y:S01]  /*107a0*/  SYNCS.ARRIVE.TRANS64.RED.A1T0 RZ, [R12+URZ], RZ ;  /* 0x000000ff0cff79a7 */ /* 0x0001e2000810043f */
[----:B------:R-:W-:Y:S05]  /*107b0*/  @P1 BRA `(.L_x_1364) ;  /* 0xffffffc800401947 */ /* 0x000fea000383ffff */
.L_x_1351:
[----:B------:R-:W-:Y:S05]  /*107c0*/  BSYNC B0 ;  /* 0x0000000000007941 */ /* 0x000fea0003800000 */
.L_x_1350:
[----:B0-----:R-:W2:Y:S01]  /*107d0*/  LDL.LU R12, [R1+0x4c] ;  /* 0x00004c00010c7983 */ /* 0x001ea20000300800 */
        /* <DEDUP_REMOVED lines=12> */
[----:B------:R-:W1:Y:S01]  /*108a0*/  @P0 MUFU.LG2 R0, R0 ;  /* 0x0000000000000308 */ /* 0x000e620000000c00 */
        /* <DEDUP_REMOVED lines=8> */
[----:B-1----:R-:W-:Y:S01]  /*10930*/  @P0 FMUL.FTZ R0, R0, 0.69314718246459960938 ;  /* 0x3f31721800000820 */ /* 0x002fe20000410000 */
        /* <DEDUP_REMOVED lines=92> */
[----:B------:R-:W-:-:S02]  /*10f00*/  @!P0 IMAD R4, R17, 0x40, R195 ;  /* 0x0000004011048824 */ /* 0x000fc400078e02c3 */
[-C--:B------:R-:W-:Y:S01]  /*10f10*/  FMUL.FTZ R71, R71, R0.reuse ;  /* 0x0000000047477220 */ /* 0x080fe20000410000 */
[----:B------:R-:W-:Y:S02]  /*10f20*/  VIADD R17, R17, 0x1 ;  /* 0x0000000111117836 */ /* 0x000fe40000000000 */
[-C--:B------:R-:W-:Y:S01]  /*10f30*/  FMUL.FTZ R74, R74, R0.reuse ;  /* 0x000000004a4a7220 */ /* 0x080fe20000410000 */
[----:B------:R-:W-:Y:S02]  /*10f40*/  @!P0 IMAD R4, R4, 0x4, R2 ;  /* 0x0000000404048824 */ /* 0x000fe400078e0202 */
[-C--:B------:R-:W-:Y:S01]  /*10f50*/  FMUL.FTZ R75, R75, R0.reuse ;  /* 0x000000004b4b7220 */ /* 0x080fe20000410000 */
[-C--:B------:R-:W-:Y:S01]  /*10f60*/  FMUL.FTZ R78, R78, R0.reuse ;  /* 0x000000004e4e7220 */ /* 0x080fe20000410000 */
[----:B------:R-:W-:Y:S01]  /*10f70*/  ISETP.NE.AND P1, PT, R17, 0x2, PT ;  /* 0x000000021100780c */ /* 0x000fe20003f25270 */
        /* <DEDUP_REMOVED lines=40> */
[----:B------:R-:W-:Y:S06]  /*11200*/  BAR.ARV 0xe, 0x100 ;  /* 0x0384000000007b1d */ /* 0x000fec0000002000 */
[----:B------:R-:W-:-:S02]  /*11210*/  PLOP3.LUT P0, PT, PT, PT, PT, 0x8, 0x0 ;  /* 0x000000000000781c */ /* 0x000fc40003f0e170 */
[----:B------:R-:W-:Y:S02]  /*11220*/  LOP3.LUT R186, R186, R0, RZ, 0x3c, !PT ;  /* 0x00000000baba7212 */ /* 0x000fe400078e3cff */
[----:B------:R-:W-:Y:S01]  /*11230*/  SEL R17, R17, RZ, P1 ;  /* 0x000000ff11117207 */ /* 0x000fe20000800000 */
[----:B--2---:R-:W-:-:S05]  /*11240*/  VIADD R12, R12, 0x1 ;  /* 0x000000010c0c7836 */ /* 0x004fca0000000000 */
[----:B------:R2:W-:Y:S03]  /*11250*/  STL [R1+0x4c], R12 ;  /* 0x00004c0c01007387 */ /* 0x0005e60000100800 */
.L_x_1300:
[----:B------:R-:W-:Y:S05]  /*11260*/  BSYNC B7 ;  /* 0x0000000000077941 */ /* 0x000fea0003800000 */
.L_x_1296:
[----:B------:R-:W3:Y:S08]  /*11270*/  S2UR UR4, SR_CgaCtaId ;  /* 0x00000000000479c3 */ /* 0x000ef00000008800 */
[----:B------:R-:W-:Y:S01]  /*11280*/  BAR.SYNC.DEFER_BLOCKING 0x5, 0x180 ;  /* 0x0146000000007b1d */ /* 0x000fe20000010000 */
[----:B------:R-:W-:-:S05]  /*11290*/  MOV R2, 0x400 ;  /* 0x0000040000027802 */ /* 0x000fca0000000f00 */
[----:B------:R-:W-:Y:S01]  /*112a0*/  BSSY B0, `(.L_x_1365) ;  /* 0x00004f7000007945 */ /* 0x000fe20003800000 */
[----:B---3--:R-:W-:-:S05]  /*112b0*/  IMAD.U32 R190, RZ, RZ, UR4 ;  /* 0x00000004ffbe7e24 */ /* 0x008fca000f8e00ff */
[----:B------:R-:W-:-:S05]  /*112c0*/  LEA R2, R190, R2, 0x18 ;  /* 0x00000002be027211 */ /* 0x000fca00078ec0ff */
[----:B-----5:R3:W4:Y:S01]  /*112d0*/  LDS.128 R84, [R2+0x388d0] ;  /* 0x0388d00002547984 */ /* 0x0207220000000c00 */
[----:B------:R-:W-:Y:S06]  /*112e0*/  BAR.ARV 0x4, 0x180 ;  /* 0x0106000000007b1d */ /* 0x000fec0000002000 */
[----:B------:R-:W-:Y:S05]  /*112f0*/  @P0 BRA `(.L_x_1366) ;  /* 0x0000003c00b00947 */ /* 0x000fea0003800000 */
[----:B------:R-:W3:Y:S01]  /*11300*/  LDL R3, [R1+0x6c] ;  /* 0x00006c0001037983 */ /* 0x000ee20000100800 */
[----:B------:R-:W4:Y:S01]  /*11310*/  S2R R0, SR_SWINHI ;  /* 0x0000000000007919 */ /* 0x000f220000002f00 */
[----:B------:R-:W-:Y:S01]  /*11320*/  F2FP.F16.F32.PACK_AB R10, R29, R28 ;  /* 0x0000001c1d0a723e */ /* 0x000fe200000000ff */
[----:B------:R-:W-:Y:S01]  /*11330*/  ULDC.64 UR6, c[0x0][0xd00] ;  /* 0x0003400000067ab9 */ /* 0x000fe20000000a00 */
[----:B------:R-:W-:Y:S01]  /*11340*/  F2FP.F16.F32.PACK_AB R11, R31, R30 ;  /* 0x0000001e1f0b723e */ /* 0x000fe200000000ff */
[----:B------:R-:W3:Y:S01]  /*11350*/  LDL.LU R156, [R1+0x3c] ;  /* 0x00003c00019c7983 */ /* 0x000ee20000300800 */
[----:B012---:R-:W-:Y:S01]  /*11360*/  F2FP.F16.F32.PACK_AB R12, R33, R32 ;  /* 0x00000020210c723e */ /* 0x007fe200000000ff */
[----:B------:R-:W-:Y:S01]  /*11370*/  ULDC.64 UR4, c[0x0][0xd08] ;  /* 0x0003420000047ab9 */ /* 0x000fe20000000a00 */
[----:B------:R-:W-:Y:S01]  /*11380*/  F2FP.F16.F32.PACK_AB R13, R35, R34 ;  /* 0x00000022230d723e */ /* 0x000fe200000000ff */
[----:B----4-:R-:W2:Y:S01]  /*11390*/  LDL.LU R84, [R1+0x40] ;  /* 0x0000400001547983 */ /* 0x010ea20000300800 */
[----:B------:R-:W-:-:S02]  /*113a0*/  MOV R152, R2 ;  /* 0x0000000200987202 */ /* 0x000fc40000000f00 */
[----:B------:R-:W-:Y:S02]  /*113b0*/  MOV R153, R0 ;  /* 0x0000000000997202 */ /* 0x000fe40000000f00 */
[----:B------:R-:W-:Y:S02]  /*113c0*/  F2FP.F16.F32.PACK_AB R14, R37, R36 ;  /* 0x00000024250e723e */ /* 0x000fe400000000ff */
[----:B------:R-:W-:Y:S01]  /*113d0*/  F2FP.F16.F32.PACK_AB R15, R39, R38 ;  /* 0x00000026270f723e */ /* 0x000fe200000000ff */
[----:B------:R-:W-:Y:S01]  /*113e0*/  BAR.SYNC.DEFER_BLOCKING 0x1, 0x100 ;  /* 0x0044000000007b1d */ /* 0x000fe20000010000 */
[----:B---3--:R-:W-:-:S03]  /*113f0*/  IMAD.WIDE R20, R3, 0x2, R152 ;  /* 0x0000000203147825 */ /* 0x008fc600078e0298 */
        /* <DEDUP_REMOVED lines=164> */
[----:B------:R-:W-:Y:S02]  /*11e40*/  IADD3 R10, P0, R156, UR6, RZ ;  /* 0x000000069c0a7c10 */ /* 0x000fe4000ff1e0ff */
[----:B------:R-:W-:Y:S02]  /*11e50*/  MOV R20, R20 ;  /* 0x0000001400147202 */ /* 0x000fe40000000f00 */
[----:B------:R-:W-:Y:S02]  /*11e60*/  F2FP.F16.F32.PACK_AB R13, R147, R146 ;  /* 0x00000092930d723e */ /* 0x000fe400000000ff */
[----:B------:R-:W-:Y:S02]  /*11e70*/  F2FP.F16.F32.PACK_AB R14, R149, R148 ;  /* 0x00000094950e723e */ /* 0x000fe400000000ff */
[----:B------:R-:W-:-:S02]  /*11e80*/  F2FP.F16.F32.PACK_AB R15, R151, R150 ;  /* 0x00000096970f723e */ /* 0x000fc400000000ff */
[----:B--2---:R-:W-:Y:S02]  /*11e90*/  IADD3.X R11, R84, UR7, RZ, P0, !PT ;  /* 0x00000007540b7c10 */ /* 0x004fe400087fe4ff */
        /* <DEDUP_REMOVED lines=9> */
[----:B------:R-:W-:Y:S01]  /*11f30*/  IMAD.U32 R3, RZ, RZ, UR4 ;  /* 0x00000004ff037e24 */ /* 0x000fe2000f8e00ff */
[----:B------:R-:W-:Y:S02]  /*11f40*/  @P0 IADD3.X R13, R84, UR5, RZ, P2, !PT ;  /* 0x00000005540d0c10 */ /* 0x000fe400097fe4ff */
[----:B------:R0:W5:Y:S04]  /*11f50*/  @P1 LDG.E R8, desc[UR42][R10.64] ;  /* 0x0000002a0a081981 */ /* 0x000168000c1e1900 */
[----:B------:R0:W5:Y:S01]  /*11f60*/  @P0 LDG.E R3, desc[UR42][R12.64] ;  /* 0x0000002a0c030981 */ /* 0x000162000c1e1900 */
[----:B------:R-:W-:Y:S05]  /*11f70*/  @P0 BRA `(.L_x_1367) ;  /* 0x0000000000100947 */ /* 0x000fea0003800000 */
[----:B------:R-:W-:Y:S05]  /*11f80*/  @!P1 BRA `(.L_x_1367) ;  /* 0x00000000000c9947 */ /* 0x000fea0003800000 */
[----:B-----5:R-:W2:Y:S04]  /*11f90*/  LDG.E R3, desc[UR42][R10.64] ;  /* 0x0000002a0a037981 */ /* 0x020ea8000c1e1900 */
[----:B0-----:R-:W2:Y:S02]  /*11fa0*/  LDG.E R10, desc[UR42][R10.64+0x4] ;  /* 0x0000042a0a0a7981 */ /* 0x001ea4000c1e1900 */
[----:B--2---:R-:W-:-:S07]  /*11fb0*/  IMAD.IADD R3, R10, 0x1, -R3 ;  /* 0x000000010a037824 */ /* 0x004fce00078e0a03 */
.L_x_1367:
        /* <DEDUP_REMOVED lines=11> */
[----:B------:R-:W2:Y:S01]  /*12070*/  LDL.LU R15, [R1+0x50] ;  /* 0x00005000010f7983 */ /* 0x000ea20000300800 */
[----:B------:R-:W-:Y:S01]  /*12080*/  IMAD.MOV.U32 R20, RZ, RZ, 0xab8 ;  /* 0x00000ab8ff147424 */ /* 0x000fe200078e00ff */
[----:B------:R-:W-:Y:S01]  /*12090*/  ISETP.GT.AND P1, PT, R0, 0x1, PT ;  /* 0x000000010000780c */ /* 0x000fe20003f24270 */
[----:B------:R-:W1:Y:S01]  /*120a0*/  LDC R157, c[0x0][0xce8] ;  /* 0x00033a00ff9d7b82 */ /* 0x000e620000000800 */
[----:B------:R-:W3:Y:S04]  /*120b0*/  LDL R162, [R1+0x60] ;  /* 0x0000600001a27983 */ /* 0x000ee80000100800 */
[----:B------:R-:W4:Y:S01]  /*120c0*/  LDL R156, [R1+0x48] ;  /* 0x00004800019c7983 */ /* 0x000f220000100800 */
[----:B------:R-:W-:Y:S02]  /*120d0*/  SEL R20, R20, 0xa78, P1 ;  /* 0x00000a7814147807 */ /* 0x000fe40000800000 */
[----:B------:R-:W-:Y:S01]  /*120e0*/  ISETP.NE.U32.AND P0, PT, RZ, UR6, PT ;  /* 0x00000006ff007c0c */ /* 0x000fe2000bf05070 */
[----:B------:R-:W5:Y:S01]  /*120f0*/  LDL R161, [R1+0x68] ;  /* 0x0000680001a17983 */ /* 0x000f620000100800 */
[----:B0-----:R-:W0:Y:S02]  /*12100*/  LDC.64 R12, c[0x0][R20+0x220] ;  /* 0x00008800140c7b82 */ /* 0x001e240000000a00 */
[----:B------:R-:W-:Y:S01]  /*12110*/  ISETP.NE.AND.EX P0, PT, RZ, UR7, PT, P0 ;  /* 0x00000007ff007c0c */ /* 0x000fe2000bf05300 */
[----:B------:R-:W5:Y:S03]  /*12120*/  LDL R160, [R1+0x58] ;  /* 0x0000580001a07983 */ /* 0x000f660000100800 */
[----:B------:R-:W-:-:S02]  /*12130*/  SEL R14, R159, RZ, !P0 ;  /* 0x000000ff9f0e7207 */ /* 0x000fc40004000000 */
[----:B------:R-:W2:Y:S01]  /*12140*/  LDC.64 R10, c[0x0][R20+0x218] ;  /* 0x00008600140a7b82 */ /* 0x000ea20000000a00 */
[----:B-1----:R-:W-:Y:S02]  /*12150*/  ISETP.NE.AND P2, PT, R157, 0x1, PT ;  /* 0x000000019d00780c */ /* 0x002fe40003f45270 */
[----:B0-----:R-:W-:Y:S01]  /*12160*/  IMAD R13, R13, R14, RZ ;  /* 0x0000000e0d0d7224 */ /* 0x001fe200078e02ff */
[----:B--2---:R-:W-:-:S05]  /*12170*/  SEL R21, R15, RZ, !P0 ;  /* 0x000000ff0f157207 */ /* 0x004fca0004000000 */
[C---:B------:R-:W-:Y:S02]  /*12180*/  IMAD R21, R12.reuse, R21, R13 ;  /* 0x000000150c157224 */ /* 0x040fe400078e020d */
[----:B------:R-:W-:-:S04]  /*12190*/  IMAD.WIDE.U32 R12, R12, R14, RZ ;  /* 0x0000000e0c0c7225 */ /* 0x000fc800078e00ff */
[----:B------:R-:W-:-:S03]  /*121a0*/  IMAD.WIDE.U32 R14, R10, R184, RZ ;  /* 0x000000b80a0e7225 */ /* 0x000fc600078e00ff */
[----:B------:R-:W-:Y:S02]  /*121b0*/  IADD3 R84, P0, P3, R12, R14, R8 ;  /* 0x0000000e0c547210 */ /* 0x000fe40007b1e008 */
[----:B------:R-:W0:Y:S01]  /*121c0*/  @P2 LDC R12, c[0x0][0xcec] ;  /* 0x00033b00ff0c2b82 */ /* 0x000e220000000800 */
[----:B------:R-:W-:-:S07]  /*121d0*/  IMAD R10, R11, R184, RZ ;  /* 0x000000b80b0a7224 */ /* 0x000fce00078e02ff */
[----:B------:R-:W1:Y:S01]  /*121e0*/  @P2 LDC R11, c[0x0][0xcf0] ;  /* 0x00033c00ff0b2b82 */ /* 0x000e620000000800 */
[----:B---3--:R-:W-:Y:S02]  /*121f0*/  IMAD R14, R158, 0x40, R162 ;  /* 0x000000409e0e7824 */ /* 0x008fe400078e02a2 */
[----:B------:R-:W-:Y:S02]  /*12200*/  IMAD.IADD R21, R13, 0x1, R21 ;  /* 0x000000010d157824 */ /* 0x000fe400078e0215 */
[----:B------:R-:W-:Y:S02]  /*12210*/  IMAD.IADD R13, R15, 0x1, R10 ;  /* 0x000000010f0d7824 */ /* 0x000fe400078e020a */
        /* <DEDUP_REMOVED lines=38> */
.L_x_1368:
[----:B------:R-:W-:Y:S02]  /*12480*/  ISETP.GT.AND P1, PT, R0, 0x1, PT ;  /* 0x000000010000780c */ /* 0x000fe40003f24270 */
[----:B------:R-:W-:-:S04]  /*12490*/  ISETP.NE.U32.AND P0, PT, RZ, UR6, PT ;  /* 0x00000006ff007c0c */ /* 0x000fc8000bf05070 */
[----:B------:R-:W-:-:S04]  /*124a0*/  ISETP.NE.AND.EX P0, PT, RZ, UR7, PT, P0 ;  /* 0x00000007ff007c0c */ /* 0x000fc8000bf05300 */
[----:B------:R-:W-:-:S03]  /*124b0*/  SEL R0, R159, RZ, !P0 ;  /* 0x000000ff9f007207 */ /* 0x000fc60004000000 */
[----:B------:R-:W-:Y:S06]  /*124c0*/  @P1 BRA `(.L_x_1369) ;  /* 0x0000001000601947 */ /* 0x000fec0003800000 */
[----:B------:R-:W2:Y:S01]  /*124d0*/  S2R R20, SR_TID.X ;  /* 0x0000000000147919 */ /* 0x000ea20000002100 */
[----:B------:R-:W3:Y:S01]  /*124e0*/  LDC R80, c[0x0][0xce8] ;  /* 0x00033a00ff507b82 */ /* 0x000ee20000000800 */
[----:B------:R-:W-:Y:S01]  /*124f0*/  ULDC.64 UR4, c[0x0][0xba0] ;  /* 0x0002e80000047ab9 */ /* 0x000fe20000000a00 */
[----:B--2---:R-:W-:-:S05]  /*12500*/  VIADD R20, R20, 0xffffff80 ;  /* 0xffffff8014147836 */ /* 0x004fca0000000000 */
[----:B01----:R-:W-:-:S04]  /*12510*/  SHF.R.S32.HI R11, RZ, 0x1f, R20 ;  /* 0x0000001fff0b7819 */ /* 0x003fc80000011414 */
        /* <DEDUP_REMOVED lines=12> */
[----:B------:R-:W-:Y:S01]  /*125e0*/  SHF.R.U64 R12, R12, 0x3, RZ ;  /* 0x000000030c0c7819 */ /* 0x000fe200000012ff */
[----:B------:R-:W-:Y:S01]  /*125f0*/  ULDC.64 UR4, c[0x0][0xbe8] ;  /* 0x0002fa0000047ab9 */ /* 0x000fe20000000a00 */
[----:B------:R-:W-:Y:S01]  /*12600*/  LOP3.LUT R36, R36, R37, RZ, 0x3c, !PT ;  /* 0x0000002524247212 */ /* 0x000fe200078e3cff */
[----:B------:R-:W-:Y:S01]  /*12610*/  IMAD.X R37, RZ, RZ, R153, P0 ;  /* 0x000000ffff257224 */ /* 0x000fe200000e0699 */
[----:B------:R-:W-:Y:S01]  /*12620*/  IADD3 R65, P0, R152, 0xc000, RZ ;  /* 0x0000c00098417810 */ /* 0x000fe20007f1e0ff */
[----:B------:R-:W-:Y:S01]  /*12630*/  IMAD.IADD R9, R9, 0x1, R21 ;  /* 0x0000000109097824 */ /* 0x000fe200078e0215 */
[----:B------:R-:W-:Y:S01]  /*12640*/  LOP3.LUT R12, R12, R13, RZ, 0x3c, !PT ;  /* 0x0000000d0c0c7212 */ /* 0x000fe200078e3cff */
[----:B------:R-:W-:Y:S01]  /*12650*/  IMAD.X R13, RZ, RZ, R153, P3 ;  /* 0x000000ffff0d7224 */ /* 0x000fe200018e0699 */
[----:B------:R-:W-:Y:S01]  /*12660*/  LOP3.LUT R64, R65, 0x380, RZ, 0xc0, !PT ;  /* 0x0000038041407812 */ /* 0x000fe200078ec0ff */
[----:B------:R-:W5:Y:S01]  /*12670*/  LD.E.128 R36, desc[UR42][R36.64] ;  /* 0x0000002a24247980 */ /* 0x000f62000c101d00 */
[----:B------:R-:W-:-:S02]  /*12680*/  LOP3.LUT R11, R11, 0xfffffff8, RZ, 0xc0, !PT ;  /* 0xfffffff80b0b7812 */ /* 0x000fc400078ec0ff */
[----:B------:R-:W-:Y:S02]  /*12690*/  SHF.R.U64 R64, R64, 0x3, RZ ;  /* 0x0000000340407819 */ /* 0x000fe400000012ff */
[C---:B------:R-:W-:Y:S02]  /*126a0*/  IADD3 R25, P4, R152.reuse, 0x2000, RZ ;  /* 0x0000200098197810 */ /* 0x040fe40007f9e0ff */
[C---:B------:R-:W-:Y:S02]  /*126b0*/  IADD3 R29, P5, R152.reuse, 0x3000, RZ ;  /* 0x00003000981d7810 */ /* 0x040fe40007fbe0ff */
[C---:B------:R-:W-:Y:S02]  /*126c0*/  IADD3 R33, P6, R152.reuse, 0x4000, RZ ;  /* 0x0000400098217810 */ /* 0x040fe40007fde0ff */
[C---:B------:R-:W-:Y:S02]  /*126d0*/  IADD3 R41, P1, R152.reuse, 0x6000, RZ ;  /* 0x0000600098297810 */ /* 0x040fe40007f3e0ff */
[----:B------:R-:W-:Y:S01]  /*126e0*/  IADD3 R45, P2, R152, 0x7000, RZ ;  /* 0x00007000982d7810 */ /* 0x000fe20007f5e0ff */
[----:B------:R-:W-:Y:S01]  /*126f0*/  IMAD.WIDE.U32 R8, R184, UR4, R8 ;  /* 0x00000004b8087c25 */ /* 0x000fe2000f8e0008 */
[----:B------:R-:W-:Y:S01]  /*12700*/  LOP3.LUT R64, R64, R65, RZ, 0x3c, !PT ;  /* 0x0000004140407212 */ /* 0x000fe200078e3cff */
[----:B------:R-:W5:Y:S01]  /*12710*/  LD.E.128 R12, desc[UR42][R12.64] ;  /* 0x0000002a0c0c7980 */ /* 0x000f62000c101d00 */
[----:B------:R-:W-:Y:S01]  /*12720*/  IADD3 R49, P3, R152, 0x8000, RZ ;  /* 0x0000800098317810 */ /* 0x000fe20007f7e0ff */
[----:B------:R-:W-:Y:S01]  /*12730*/  IMAD.X R65, RZ, RZ, R153, P0 ;  /* 0x000000ffff417224 */ /* 0x000fe200000e0699 */
[----:B---3--:R-:W-:Y:S01]  /*12740*/  ISETP.NE.AND P0, PT, R80, 0x1, PT ;  /* 0x000000015000780c */ /* 0x008fe20003f05270 */
[----:B------:R-:W-:Y:S01]  /*12750*/  IMAD.IADD R11, R20, 0x1, -R11 ;  /* 0x00000001140b7824 */ /* 0x000fe200078e0a0b */
[----:B------:R-:W-:-:S02]  /*12760*/  LOP3.LUT R24, R25, 0x380, RZ, 0xc0, !PT ;  /* 0x0000038019187812 */ /* 0x000fc400078ec0ff */
[----:B------:R-:W-:Y:S02]  /*12770*/  LOP3.LUT R28, R29, 0x380, RZ, 0xc0, !PT ;  /* 0x000003801d1c7812 */ /* 0x000fe400078ec0ff */
[----:B------:R-:W-:Y:S02]  /*12780*/  LOP3.LUT R32, R33, 0x380, RZ, 0xc0, !PT ;  /* 0x0000038021207812 */ /* 0x000fe400078ec0ff */
[----:B------:R-:W-:Y:S02]  /*12790*/  LOP3.LUT R40, R41, 0x380, RZ, 0xc0, !PT ;  /* 0x0000038029287812 */ /* 0x000fe400078ec0ff */
[----:B------:R-:W-:Y:S01]  /*127a0*/  LOP3.LUT R44, R45, 0x380, RZ, 0xc0, !PT ;  /* 0x000003802d2c7812 */ /* 0x000fe200078ec0ff */
[----:B------:R-:W-:Y:S01]  /*127b0*/  IMAD R9, R184, UR5, R9 ;  /* 0x00000005b8097c24 */ /* 0x000fe2000f8e0209 */
[----:B------:R-:W-:Y:S01]  /*127c0*/  LOP3.LUT R48, R49, 0x380, RZ, 0xc0, !PT ;  /* 0x0000038031307812 */ /* 0x000fe200078ec0ff */
[----:B------:R-:W0:Y:S01]  /*127d0*/  @P0 LDC R81, c[0x0][0xcec] ;  /* 0x00033b00ff510b82 */ /* 0x000e220000000800 */
[----:B------:R-:W-:Y:S01]  /*127e0*/  LOP3.LUT R5, R152, 0x380, RZ, 0xc0, !PT ;  /* 0x0000038098057812 */ /* 0x000fe200078ec0ff */
[----:B------:R-:W5:Y:S06]  /*127f0*/  LD.E.128 R64, desc[UR42][R64.64] ;  /* 0x0000002a40407980 */ /* 0x000f6c000c101d00 */
[----:B------:R-:W1:Y:S01]  /*12800*/  @P0 LDC R21, c[0x0][0xcf0] ;  /* 0x00033c00ff150b82 */ /* 0x000e620000000800 */
[----:B------:R-:W-:Y:S01]  /*12810*/  SHF.R.S32.HI R20, RZ, 0x1f, R0 ;  /* 0x0000001fff147819 */ /* 0x000fe20000011400 */
[----:B------:R-:W-:Y:S01]  /*12820*/  IMAD R11, R11, 0x20, R10 ;  /* 0x000000200b0b7824 */ /* 0x000fe200078e020a */
[----:B------:R-:W-:Y:S01]  /*12830*/  SHF.R.U64 R24, R24, 0x3, RZ ;  /* 0x0000000318187819 */ /* 0x000fe200000012ff */
[----:B------:R-:W-:Y:S01]  /*12840*/  ULDC.64 UR4, c[0x0][0xbf0] ;  /* 0x0002fc0000047ab9 */ /* 0x000fe20000000a00 */
[----:B------:R-:W-:-:S02]  /*12850*/  SHF.R.U64 R28, R28, 0x3, RZ ;  /* 0x000000031c1c7819 */ /* 0x000fc400000012ff */
[----:B------:R-:W-:Y:S02]  /*12860*/  SHF.R.U64 R32, R32, 0x3, RZ ;  /* 0x0000000320207819 */ /* 0x000fe400000012ff */
[----:B------:R-:W-:Y:S02]  /*12870*/  SHF.R.U64 R40, R40, 0x3, RZ ;  /* 0x0000000328287819 */ /* 0x000fe400000012ff */
[----:B------:R-:W-:Y:S02]  /*12880*/  SHF.R.U64 R44, R44, 0x3, RZ ;  /* 0x000000032c2c7819 */ /* 0x000fe400000012ff */
[----:B------:R-:W-:Y:S01]  /*12890*/  SHF.R.U64 R48, R48, 0x3, RZ ;  /* 0x0000000330307819 */ /* 0x000fe200000012ff */
[----:B------:R-:W-:Y:S01]  /*128a0*/  IMAD R83, R20, UR4, RZ ;  /* 0x0000000414537c24 */ /* 0x000fe2000f8e02ff */
[----:B------:R-:W-:Y:S01]  /*128b0*/  LOP3.LUT R24, R24, R25, RZ, 0x3c, !PT ;  /* 0x0000001918187212 */ /* 0x000fe200078e3cff */
[----:B------:R-:W-:Y:S01]  /*128c0*/  IMAD R20, R158, 0x40, R11 ;  /* 0x000000409e147824 */ /* 0x000fe200078e020b */
        /* <DEDUP_REMOVED lines=10> */
[C---:B------:R-:W-:Y:S01]  /*12970*/  IADD3 R53, P4, R152.reuse, 0x9000, RZ ;  /* 0x0000900098357810 */ /* 0x040fe20007f9e0ff */
[----:B------:R-:W-:Y:S01]  /*12980*/  IMAD.X R49, RZ, RZ, R153, P3 ;  /* 0x000000ffff317224 */ /* 0x000fe200018e0699 */
[----:B------:R-:W-:Y:S01]  /*12990*/  IADD3 R57, P5, R152, 0xa000, RZ ;  /* 0x0000a00098397810 */ /* 0x000fe20007fbe0ff */
[----:B------:R-:W-:Y:S01]  /*129a0*/  IMAD R83, R0, UR5, R83 ;  /* 0x0000000500537c24 */ /* 0x000fe2000f8e0253 */
[----:B------:R-:W-:Y:S01]  /*129b0*/  IADD3 R61, P6, R152, 0xb000, RZ ;  /* 0x0000b000983d7810 */ /* 0x000fe20007fde0ff */
[----:B------:R-:W-:Y:S01]  /*129c0*/  IMAD.WIDE.U32 R8, R0, UR4, R8 ;  /* 0x0000000400087c25 */ /* 0x000fe2000f8e0008 */
[C---:B------:R-:W-:Y:S01]  /*129d0*/  IADD3 R69, P1, R152.reuse, 0xd000, RZ ;  /* 0x0000d00098457810 */ /* 0x040fe20007f3e0ff */
[----:B------:R-:W-:Y:S01]  /*129e0*/  ULDC.64 UR4, c[0x0][0xbe0] ;  /* 0x0002f80000047ab9 */ /* 0x000fe20000000a00 */
[----:B------:R-:W-:Y:S01]  /*129f0*/  IADD3 R73, P2, R152, 0xe000, RZ ;  /* 0x0000e00098497810 */ /* 0x000fe20007f5e0ff */
[----:B0-----:R-:W-:Y:S01]  /*12a00*/  @P0 IMAD.HI.U32 R0, R20, R81, RZ ;  /* 0x0000005114000227 */ /* 0x001fe200078e00ff */
[----:B------:R-:W-:Y:S01]  /*12a10*/  IADD3 R7, P3, R152, 0xf000, RZ ;  /* 0x0000f00098077810 */ /* 0x000fe20007f7e0ff */
[----:B------:R-:W5:Y:S01]  /*12a20*/  LD.E.128 R24, desc[UR42][R24.64] ;  /* 0x0000002a18187980 */ /* 0x000f62000c101d00 */
[----:B------:R-:W-:-:S02]  /*12a30*/  LOP3.LUT R52, R53, 0x380, RZ, 0xc0, !PT ;  /* 0x0000038035347812 */ /* 0x000fc400078ec0ff */
[----:B------:R-:W-:Y:S01]  /*12a40*/  LOP3.LUT R56, R57, 0x380, RZ, 0xc0, !PT ;  /* 0x0000038039387812 */ /* 0x000fe200078ec0ff */
[----:B------:R-:W-:Y:S01]  /*12a50*/  IMAD.MOV.U32 R11, RZ, RZ, R20 ;  /* 0x000000ffff0b7224 */ /* 0x000fe200078e0014 */
[----:B------:R-:W-:Y:S01]  /*12a60*/  LOP3.LUT R60, R61, 0x380, RZ, 0xc0, !PT ;  /* 0x000003803d3c7812 */ /* 0x000fe200078ec0ff */
[----:B------:R-:W-:Y:S01]  /*12a70*/  IMAD.X R77, RZ, RZ, R153, P3 ;  /* 0x000000ffff4d7224 */ /* 0x000fe200018e0699 */
[----:B------:R-:W-:Y:S01]  /*12a80*/  LOP3.LUT R68, R69, 0x380, RZ, 0xc0, !PT ;  /* 0x0000038045447812 */ /* 0x000fe200078ec0ff */
[----:B------:R-:W5:Y:S01]  /*12a90*/  LD.E.128 R28, desc[UR42][R28.64] ;  /* 0x0000002a1c1c7980 */ /* 0x000f62000c101d00 */
[----:B------:R-:W-:Y:S02]  /*12aa0*/  LOP3.LUT R72, R73, 0x380, RZ, 0xc0, !PT ;  /* 0x0000038049487812 */ /* 0x000fe400078ec0ff */
[----:B------:R-:W-:Y:S01]  /*12ab0*/  LOP3.LUT R6, R7, 0x380, RZ, 0xc0, !PT ;  /* 0x0000038007067812 */ /* 0x000fe200078ec0ff */
[----:B------:R-:W5:Y:S01]  /*12ac0*/  LD.E.128 R32, desc[UR42][R32.64] ;  /* 0x0000002a20207980 */ /* 0x000f62000c101d00 */
[----:B-1----:R-:W-:-:S02]  /*12ad0*/  @P0 SHF.R.U32.HI R11, RZ, R21, R0 ;  /* 0x00000015ff0b0219 */ /* 0x002fc40000011600 */
[----:B------:R-:W-:Y:S01]  /*12ae0*/  SHF.R.U64 R52, R52, 0x3, RZ ;  /* 0x0000000334347819 */ /* 0x000fe200000012ff */
[----:B------:R-:W5:Y:S01]  /*12af0*/  LD.E.128 R40, desc[UR42][R40.64] ;  /* 0x0000002a28287980 */ /* 0x000f62000c101d00 */
[----:B------:R-:W-:Y:S02]  /*12b00*/  SHF.R.U64 R56, R56, 0x3, RZ ;  /* 0x0000000338387819 */ /* 0x000fe400000012ff */
[----:B------:R-:W-:Y:S01]  /*12b10*/  SHF.R.U64 R60, R60, 0x3, RZ ;  /* 0x000000033c3c7819 */ /* 0x000fe200000012ff */
[----:B------:R-:W5:Y:S01]  /*12b20*/  LD.E.128 R44, desc[UR42][R44.64] ;  /* 0x0000002a2c2c7980 */ /* 0x000f62000c101d00 */
[----:B------:R-:W-:Y:S02]  /*12b30*/  SHF.R.U64 R68, R68, 0x3, RZ ;  /* 0x0000000344447819 */ /* 0x000fe400000012ff */
[----:B------:R-:W-:Y:S01]  /*12b40*/  SHF.R.U64 R72, R72, 0x3, RZ ;  /* 0x0000000348487819 */ /* 0x000fe200000012ff */
[----:B------:R-:W5:Y:S01]  /*12b50*/  LD.E.128 R48, desc[UR42][R48.64] ;  /* 0x0000002a30307980 */ /* 0x000f62000c101d00 */
[----:B------:R-:W-:-:S02]  /*12b60*/  SHF.R.U64 R5, R5, 0x3, RZ ;  /* 0x0000000305057819 */ /* 0x000fc400000012ff */
[----:B------:R-:W-:Y:S01]  /*12b70*/  SHF.R.U64 R6, R6, 0x3, RZ ;  /* 0x0000000306067819 */ /* 0x000fe200000012ff */
[----:B------:R-:W-:Y:S01]  /*12b80*/  IMAD.MOV R21, RZ, RZ, -R11 ;  /* 0x000000ffff157224 */ /* 0x000fe200078e0a0b */
        /* <DEDUP_REMOVED lines=12> */
[----:B------:R-:W-:-:S02]  /*12c50*/  SHF.R.S32.HI R0, RZ, 0x1f, R11 ;  /* 0x0000001fff007819 */ /* 0x000fc4000001140b */
[----:B------:R-:W-:Y:S01]  /*12c60*/  LOP3.LUT R76, R6, R7, RZ, 0x3c, !PT ;  /* 0x00000007064c7212 */ /* 0x000fe200078e3cff */
[----:B------:R-:W-:Y:S01]  /*12c70*/  IMAD.IADD R9, R9, 0x1, R83 ;  /* 0x0000000109097824 */ /* 0x000fe200078e0253 */
[----:B------:R-:W5:Y:S01]  /*12c80*/  LD.E.128 R52, desc[UR42][R52.64] ;  /* 0x0000002a34347980 */ /* 0x000f62000c101d00 */
[----:B------:R-:W-:Y:S02]  /*12c90*/  IMAD R21, R80, R21, R20 ;  /* 0x0000001550157224 */ /* 0x000fe400078e0214 */
[----:B------:R-:W-:Y:S01]  /*12ca0*/  IMAD R0, R0, UR4, RZ ;  /* 0x0000000400007c24 */ /* 0x000fe2000f8e02ff */
[----:B------:R-:W0:Y:S01]  /*12cb0*/  LDC R20, c[0x0][0xbc8] ;  /* 0x0002f200ff147b82 */ /* 0x000e220000000800 */
[----:B------:R-:W5:Y:S01]  /*12cc0*/  LD.E.128 R4, desc[UR42][R4.64] ;  /* 0x0000002a04047980 */ /* 0x000f62000c101d00 */
[----:B------:R-:W-:-:S03]  /*12cd0*/  IMAD.WIDE.U32 R8, R11, UR4, R8 ;  /* 0x000000040b087c25 */ /* 0x000fc6000f8e0008 */
[----:B------:R-:W5:Y:S01]  /*12ce0*/  LD.E.128 R56, desc[UR42][R56.64] ;  /* 0x0000002a38387980 */ /* 0x000f62000c101d00 */
[----:B------:R-:W-:-:S03]  /*12cf0*/  IMAD R11, R11, UR5, R0 ;  /* 0x000000050b0b7c24 */ /* 0x000fc6000f8e0200 */
[----:B------:R-:W5:Y:S01]  /*12d00*/  LD.E.128 R60, desc[UR42][R60.64] ;  /* 0x0000002a3c3c7980 */ /* 0x000f62000c101d00 */
[----:B------:R-:W-:Y:S01]  /*12d10*/  SHF.R.S32.HI R0, RZ, 0x1f, R21 ;  /* 0x0000001fff007819 */ /* 0x000fe20000011415 */
[----:B------:R-:W-:Y:S02]  /*12d20*/  ULDC.64 UR4, c[0x0][0xbd8] ;  /* 0x0002f60000047ab9 */ /* 0x000fe40000000a00 */
[----:B------:R-:W5:Y:S04]  /*12d30*/  LD.E.128 R68, desc[UR42][R68.64] ;  /* 0x0000002a44447980 */ /* 0x000f68000c101d00 */
[----:B------:R-:W5:Y:S04]  /*12d40*/  LD.E.128 R72, desc[UR42][R72.64] ;  /* 0x0000002a48487980 */ /* 0x000f68000c101d00 */
[----:B------:R-:W5:Y:S01]  /*12d50*/  LD.E.128 R76, desc[UR42][R76.64] ;  /* 0x0000002a4c4c7980 */ /* 0x000f62000c101d00 */
        /* <DEDUP_REMOVED lines=18> */
[----:B------:R-:W-:Y:S01]  /*12e80*/  IMAD R82, R158, 0x40, R10 ;  /* 0x000000409e527824 */ /* 0x000fe200078e020a */
[----:B-1----:R0:W-:Y:S01]  /*12e90*/  SYNCS.ARRIVE.TRANS64.RED.A1T0 RZ, [R0+URZ], RZ ;  /* 0x000000ff00ff79a7 */ /* 0x0021e2000810043f */
[C---:B------:R-:W-:Y:S01]  /*12ea0*/  VIADD R158, R192.reuse, 0x80 ;  /* 0x00000080c09e7836 */ /* 0x040fe20000000000 */
[----:B------:R-:W-:Y:S01]  /*12eb0*/  ISETP.GE.AND P1, PT, R192, R20, PT ;  /* 0x00000014c000720c */ /* 0x000fe20003f26270 */
[----:B------:R-:W-:Y:S01]  /*12ec0*/  IMAD R80, R3, R80, RZ ;  /* 0x0000005003507224 */ /* 0x000fe200078e02ff */
[----:B0-----:R-:W-:-:S02]  /*12ed0*/  SEL R0, RZ, 0xffffffff, P0 ;  /* 0xffffffffff007807 */ /* 0x001fc40000000000 */
[----:B------:R-:W-:-:S03]  /*12ee0*/  ISETP.GE.AND P0, PT, R158, R20, PT ;  /* 0x000000149e00720c */ /* 0x000fc60003f06270 */
[----:B------:R-:W-:Y:S01]  /*12ef0*/  IMAD.SHL.U32 R3, R0, 0x2, RZ ;  /* 0x0000000200037824 */ /* 0x000fe200078e00ff */
[----:B------:R-:W-:Y:S01]  /*12f00*/  SEL R0, RZ, 0x1, P1 ;  /* 0x00000001ff007807 */ /* 0x000fe20000800000 */
        /* <DEDUP_REMOVED lines=29> */
[C---:B------:R-:W-:Y:S02]  /*130e0*/  VIADD R89, R192.reuse, 0x140 ;  /* 0x00000140c0597836 */ /* 0x040fe40000000000 */
[----:B------:R-:W-:-:S02]  /*130f0*/  VIADD R90, R192, 0x100 ;  /* 0x00000100c05a7836 */ /* 0x000fc40000000000 */
[C---:B------:R-:W-:Y:S02]  /*13100*/  VIADD R91, R192.reuse, 0xc0 ;  /* 0x000000c0c05b7836 */ /* 0x040fe40000000000 */
[C---:B------:R-:W-:Y:S02]  /*13110*/  VIADD R92, R192.reuse, 0x80 ;  /* 0x00000080c05c7836 */ /* 0x040fe40000000000 */
[----:B------:R-:W-:Y:S01]  /*13120*/  VIADD R93, R192, 0x40 ;  /* 0x00000040c05d7836 */ /* 0x000fe20000000000 */
[----:B------:R0:W1:Y:S01]  /*13130*/  SHFL.IDX PT, R8, R21, RZ, 0x181f ;  /* 0x00181fff15087589 */ /* 0x00006200000e0000 */
[----:B------:R-:W-:Y:S03]  /*13140*/  BSSY B1, `(.L_x_1370) ;  /* 0x000002a000017945 */ /* 0x000fe60003800000 */
[----:B------:R0:W2:Y:S01]  /*13150*/  SHFL.IDX PT, R9, R81, RZ, 0x181f ;  /* 0x00181fff51097589 */ /* 0x0000a200000e0000 */
[----:B------:R-:W-:-:S02]  /*13160*/  LOP3.LUT R0, R3, R0, RZ, 0xfc, !PT ;  /* 0x0000000003007212 */ /* 0x000fc400078efcff */
[----:B------:R-:W-:Y:S02]  /*13170*/  SHF.R.S32.HI R84, RZ, 0x1f, R84 ;  /* 0x0000001fff547819 */ /* 0x000fe40000011454 */
[----:B------:R-:W-:Y:S02]  /*13180*/  SHF.R.S32.HI R88, RZ, 0x1f, R88 ;  /* 0x0000001fff587819 */ /* 0x000fe40000011458 */
[----:B------:R-:W-:Y:S02]  /*13190*/  SHF.R.S32.HI R89, RZ, 0x1f, R89 ;  /* 0x0000001fff597819 */ /* 0x000fe40000011459 */
[----:B------:R-:W-:Y:S02]  /*131a0*/  SHF.R.S32.HI R90, RZ, 0x1f, R90 ;  /* 0x0000001fff5a7819 */ /* 0x000fe4000001145a */
[----:B------:R-:W-:Y:S02]  /*131b0*/  SHF.R.S32.HI R91, RZ, 0x1f, R91 ;  /* 0x0000001fff5b7819 */ /* 0x000fe4000001145b */
[----:B------:R-:W-:-:S02]  /*131c0*/  SHF.R.S32.HI R92, RZ, 0x1f, R92 ;  /* 0x0000001fff5c7819 */ /* 0x000fc4000001145c */
        /* <DEDUP_REMOVED lines=23> */
[-C--:B0-----:R-:W-:Y:S02]  /*13340*/  @!P2 LEA R4, P5, R156, R8.reuse, 0x1 ;  /* 0x000000089c04a211 */ /* 0x081fe400078a08ff */
        /* <DEDUP_REMOVED lines=9> */
.L_x_1371:
[----:B------:R-:W-:Y:S05]  /*133e0*/  BSYNC B1 ;  /* 0x0000000000017941 */ /* 0x000fea0003800000 */
.L_x_1370:
[----:B0----5:R-:W-:Y:S01]  /*133f0*/  VIADD R7, R82, 0x20 ;  /* 0x0000002052077836 */ /* 0x021fe20000000000 */
[----:B------:R0:W3:Y:S04]  /*13400*/  SHFL.IDX PT, R5, R81, 0x1, 0x181f ;  /* 0x00381f0051057f89 */ /* 0x0000e800000e0000 */
[----:B------:R-:W-:Y:S01]  /*13410*/  ISETP.GE.AND P0, PT, R7, R80, PT ;  /* 0x000000500700720c */ /* 0x000fe20003f06270 */
[----:B------:R0:W4:-:S12]  /*13420*/  SHFL.IDX PT, R4, R21, 0x1, 0x181f ;  /* 0x00381f0015047f89 */ /* 0x00011800000e0000 */
[----:B0-----:R-:W-:Y:S05]  /*13430*/  @P0 BRA `(.L_x_1372) ;  /* 0x0000002c00740947 */ /* 0x001fea0003800000 */
[-C--:B------:R-:W-:Y:S02]  /*13440*/  ISETP.GE.AND P6, PT, R192, R20.reuse, PT ;  /* 0x00000014c000720c */ /* 0x080fe40003fc6270 */
[-C--:B------:R-:W-:Y:S02]  /*13450*/  ISETP.GE.AND P5, PT, R159, R20.reuse, PT ;  /* 0x000000149f00720c */ /* 0x080fe40003fa6270 */
[-C--:B------:R-:W-:Y:S02]  /*13460*/  ISETP.GE.AND P3, PT, R158, R20.reuse, PT ;  /* 0x000000149e00720c */ /* 0x080fe40003f66270 */
[-C--:B------:R-:W-:Y:S02]  /*13470*/  ISETP.GE.AND P2, PT, R157, R20.reuse, PT ;  /* 0x000000149d00720c */ /* 0x080fe40003f46270 */
[-C--:B------:R-:W-:Y:S02]  /*13480*/  ISETP.GE.AND P1, PT, R156, R20.reuse, PT ;  /* 0x000000149c00720c */ /* 0x080fe40003f26270 */
[----:B------:R-:W-:-:S03]  /*13490*/  ISETP.GE.AND P0, PT, R155, R20, PT ;  /* 0x000000149b00720c */ /* 0x000fc60003f06270 */
[----:B---34-:R-:W-:Y:S02]  /*134a0*/  @!P6 IMAD.WIDE R6, R192, 0x2, R4 ;  /* 0x00000002c006e825 */ /* 0x018fe400078e0204 */
[----:B-1----:R-:W-:-:S03]  /*134b0*/  @!P5 LEA R8, P4, R159, R4, 0x1 ;  /* 0x000000049f08d211 */ /* 0x002fc600078808ff */
[----:B------:R0:W-:Y:S01]  /*134c0*/  @!P6 ST.E.128 desc[UR42][R6.64], R12 ;  /* 0x0000000c0600e985 */ /* 0x0001e2000c101d2a */
[----:B--2---:R-:W-:Y:S02]  /*134d0*/  @!P5 LEA.HI.X R9, R159, R5, R93, 0x1, P4 ;  /* 0x000000059f09d211 */ /* 0x004fe400020f0c5d */
        /* <DEDUP_REMOVED lines=8> */
[CC--:B------:R-:W-:Y:S02]  /*13560*/  @P4 LEA R12, P5, R154.reuse, R4.reuse, 0x1 ;  /* 0x000000049a0c4211 */ /* 0x0c0fe400078a08ff */
        /* <DEDUP_REMOVED lines=14> */
.L_x_1369:
[----:B01----:R-:W2:Y:S01]  /*13650*/  LDL.LU R12, [R1+0x48] ;  /* 0x00004800010c7983 */ /* 0x003ea20000300800 */
[----:B------:R-:W-:Y:S01]  /*13660*/  ULDC.64 UR4, c[0x0][0xc08] ;  /* 0x0003020000047ab9 */ /* 0x000fe20000000a00 */
[----:B------:R-:W0:Y:S02]  /*13670*/  LDC R13, c[0x0][0xce8] ;  /* 0x00033a00ff0d7b82 */ /* 0x000e240000000800 */
[----:B------:R-:W3:Y:S04]  /*13680*/  LDL R11, [R1+0x60] ;  /* 0x00006000010b7983 */ /* 0x000ee80000100800 */
[----:B------:R-:W3:Y:S01]  /*13690*/  LDL.LU R14, [R1+0x44] ;  /* 0x00004400010e7983 */ /* 0x000ee20000300800 */
[----:B------:R-:W-:Y:S01]  /*136a0*/  IMAD R10, R9, UR4, RZ ;  /* 0x00000004090a7c24 */ /* 0x000fe2000f8e02ff */
[----:B------:R-:W-:Y:S01]  /*136b0*/  BSSY B1, `(.L_x_1373) ;  /* 0x0000110000017945 */ /* 0x000fe20003800000 */
[----:B------:R-:W-:-:S02]  /*136c0*/  VIADD R152, R223, 0xf8 ;  /* 0x000000f8df987836 */ /* 0x000fc40000000000 */
[C---:B------:R-:W-:Y:S02]  /*136d0*/  IMAD R10, R8.reuse, UR5, R10 ;  /* 0x00000005080a7c24 */ /* 0x040fe4000f8e020a */
[----:B------:R-:W-:Y:S01]  /*136e0*/  IMAD.WIDE.U32 R8, R8, UR4, RZ ;  /* 0x0000000408087c25 */ /* 0x000fe2000f8e00ff */
[----:B------:R-:W-:Y:S01]  /*136f0*/  ULDC.64 UR4, c[0x0][0xc38] ;  /* 0x00030e0000047ab9 */ /* 0x000fe20000000a00 */
[----:B------:R-:W-:Y:S02]  /*13700*/  SHF.R.S32.HI R152, RZ, 0x1f, R152 ;  /* 0x0000001fff987819 */ /* 0x000fe40000011498 */
[----:B------:R-:W-:Y:S01]  /*13710*/  IMAD.IADD R9, R9, 0x1, R10 ;  /* 0x0000000109097824 */ /* 0x000fe200078e020a */
[----:B------:R-:W-:Y:S01]  /*13720*/  SHF.R.S32.HI R10, RZ, 0x1f, R0 ;  /* 0x0000001fff0a7819 */ /* 0x000fe20000011400 */
[----:B------:R-:W-:Y:S02]  /*13730*/  VIADD R154, R223, 0xf0 ;  /* 0x000000f0df9a7836 */ /* 0x000fe40000000000 */
[----:B------:R-:W-:Y:S01]  /*13740*/  IMAD.WIDE.U32 R8, R184, UR4, R8 ;  /* 0x00000004b8087c25 */ /* 0x000fe2000f8e0008 */
[----:B0-----:R-:W-:-:S03]  /*13750*/  ISETP.NE.AND P0, PT, R13, 0x1, PT ;  /* 0x000000010d00780c */ /* 0x001fc60003f05270 */
[----:B------:R-:W-:Y:S01]  /*13760*/  IMAD R9, R184, UR5, R9 ;  /* 0x00000005b8097c24 */ /* 0x000fe2000f8e0209 */
[----:B------:R-:W-:Y:S01]  /*13770*/  ULDC.64 UR4, c[0x0][0xc40] ;  /* 0x0003100000047ab9 */ /* 0x000fe20000000a00 */
[----:B------:R-:W-:Y:S01]  /*13780*/  IMAD R3, R3, R13, RZ ;  /* 0x0000000d03037224 */ /* 0x000fe200078e02ff */
[----:B------:R-:W-:Y:S01]  /*13790*/  SHF.R.S32.HI R154, RZ, 0x1f, R154 ;  /* 0x0000001fff9a7819 */ /* 0x000fe2000001149a */
[----:B------:R-:W-:Y:S02]  /*137a0*/  IMAD R10, R10, UR4, RZ ;  /* 0x000000040a0a7c24 */ /* 0x000fe4000f8e02ff */
        /* <DEDUP_REMOVED lines=109> */
[----:B------:R-:W-:Y:S01]  /*13e80*/  VIADD R14, R223, 0x10 ;  /* 0x00000010df0e7836 */ /* 0x000fe20000000000 */
[----:B------:R-:W-:Y:S02]  /*13e90*/  ISETP.GE.AND P4, PT, R198, UR4, PT ;  /* 0x00000004c6007c0c */ /* 0x000fe4000bf86270 */
        /* <DEDUP_REMOVED lines=8> */
[----:B------:R-:W-:Y:S01]  /*13f20*/  VIADD R15, R223, 0x10 ;  /* 0x00000010df0f7836 */ /* 0x000fe20000000000 */
        /* <DEDUP_REMOVED lines=28> */
[----:B------:R-:W-:-:S04]  /*140f0*/  VIADD R14, R223, 0x30 ;  /* 0x00000030df0e7836 */ /* 0x000fc80000000000 */
[----:B------:R0:W-:Y:S01]  /*14100*/  @!P1 ST.E.64 desc[UR42][R8.64], R44 ;  /* 0x0000002c08009985 */ /* 0x0001e2000c101b2a */
[----:B------:R-:W-:Y:S02]  /*14110*/  ISETP.GE.AND P1, PT, R10, UR4, PT ;  /* 0x000000040a007c0c */ /* 0x000fe4000bf26270 */
[----:B------:R-:W-:Y:S02]  /*14120*/  SHF.R.S32.HI R14, RZ, 0x1f, R14 ;  /* 0x0000001fff0e7819 */ /* 0x000fe4000001140e */
[----:B0-----:R-:W-:-:S04]  /*14130*/  @!P0 LEA R8, P2, R11, R21, 0x2 ;  /* 0x000000150b088211 */ /* 0x001fc800078410ff */
[----:B------:R-:W-:Y:S01]  /*14140*/  @!P0 LEA.HI.X R9, R11, R20, R14, 0x2, P2 ;  /* 0x000000140b098211 */ /* 0x000fe200010f140e */
[----:B------:R-:W-:-:S04]  /*14150*/  VIADD R11, R223, 0x38 ;  /* 0x00000038df0b7836 */ /* 0x000fc80000000000 */
        /* <DEDUP_REMOVED lines=10> */
[----:B------:R-:W-:Y:S02]  /*14200*/  @!P0 LEA.HI.X R9, R222, R20, R10, 0x2, P2 ;  /* 0x00000014de098211 */ /* 0x000fe400010f140a */
[----:B------:R-:W-:-:S03]  /*14210*/  @!P4 LEA R10, P6, R198, R21, 0x2 ;  /* 0x00000015c60ac211 */ /* 0x000fc600078c10ff */
[----:B------:R0:W-:Y:S01]  /*14220*/  @!P0 ST.E.64 desc[UR42][R8.64], R56 ;  /* 0x0000003808008985 */ /* 0x0001e2000c101b2a */
[----:B------:R-:W-:Y:S02]  /*14230*/  ISETP.GE.AND P0, PT, R218, UR4, PT ;  /* 0x00000004da007c0c */ /* 0x000fe4000bf06270 */
[----:B------:R-:W-:Y:S02]  /*14240*/  @!P4 LEA.HI.X R11, R198, R20, R199, 0x2, P6 ;  /* 0x00000014c60bc211 */ /* 0x000fe400030f14c7 */
[----:B0-----:R-:W-:-:S04]  /*14250*/  @!P1 LEA R8, P2, R220, R21, 0x2 ;  /* 0x00000015dc089211 */ /* 0x001fc800078410ff */
[----:B------:R-:W-:-:S05]  /*14260*/  @!P1 LEA.HI.X R9, R220, R20, R221, 0x2, P2 ;  /* 0x00000014dc099211 */ /* 0x000fca00010f14dd */
[----:B------:R0:W-:Y:S01]  /*14270*/  @!P1 ST.E.64 desc[UR42][R8.64], R60 ;  /* 0x0000003c08009985 */ /* 0x0001e2000c101b2a */
[----:B------:R-:W-:Y:S02]  /*14280*/  ISETP.GE.AND P1, PT, R213, UR4, PT ;  /* 0x00000004d5007c0c */ /* 0x000fe4000bf26270 */
[----:B0-----:R-:W-:-:S04]  /*14290*/  @!P0 LEA R8, P2, R218, R21, 0x2 ;  /* 0x00000015da088211 */ /* 0x001fc800078410ff */
[----:B------:R-:W-:Y:S02]  /*142a0*/  @!P0 LEA.HI.X R9, R218, R20, R219, 0x2, P2 ;  /* 0x00000014da098211 */ /* 0x000fe400010f14db */
[----:B------:R-:W-:-:S03]  /*142b0*/  ISETP.GE.AND P2, PT, R181, UR4, PT ;  /* 0x00000004b5007c0c */ /* 0x000fc6000bf46270 */
[----:B------:R0:W-:Y:S10]  /*142c0*/  @!P0 ST.E.64 desc[UR42][R8.64], R64 ;  /* 0x0000004008008985 */ /* 0x0001f4000c101b2a */
[----:B------:R-:W-:-:S02]  /*142d0*/  @!P2 LEA R14, P6, R181, R21, 0x2 ;  /* 0x00000015b50ea211 */ /* 0x000fc400078c10ff */
[----:B0-----:R-:W-:Y:S02]  /*142e0*/  @!P1 LEA R8, P0, R213, R21, 0x2 ;  /* 0x00000015d5089211 */ /* 0x001fe400078010ff */
[-C--:B------:R-:W-:Y:S02]  /*142f0*/  @!P2 LEA.HI.X R15, R181, R20.reuse, R182, 0x2, P6 ;  /* 0x00000014b50fa211 */ /* 0x080fe400030f14b6 */
[----:B------:R-:W-:Y:S02]  /*14300*/  @!P1 LEA.HI.X R9, R213, R20, R217, 0x2, P0 ;  /* 0x00000014d5099211 */ /* 0x000fe400000f14d9 */
[----:B------:R-:W-:-:S03]  /*14310*/  ISETP.GE.AND P0, PT, R196, UR4, PT ;  /* 0x00000004c4007c0c */ /* 0x000fc6000bf06270 */
[----:B------:R0:W-:Y:S01]  /*14320*/  @!P1 ST.E.64 desc[UR42][R8.64], R68 ;  /* 0x0000004408009985 */ /* 0x0001e2000c101b2a */
[----:B------:R-:W-:Y:S02]  /*14330*/  ISETP.GE.AND P1, PT, R183, UR4, PT ;  /* 0x00000004b7007c0c */ /* 0x000fe4000bf26270 */
[----:B0-----:R-:W-:-:S04]  /*14340*/  @!P3 LEA R8, P5, R200, R21, 0x2 ;  /* 0x00000015c808b211 */ /* 0x001fc800078a10ff */
[----:B------:R-:W-:-:S05]  /*14350*/  @!P3 LEA.HI.X R9, R200, R20, R201, 0x2, P5 ;  /* 0x00000014c809b211 */ /* 0x000fca00028f14c9 */
[----:B------:R0:W-:Y:S01]  /*14360*/  @!P3 ST.E.64 desc[UR42][R8.64], R72 ;  /* 0x000000480800b985 */ /* 0x0001e2000c101b2a */
[----:B------:R-:W-:-:S03]  /*14370*/  ISETP.GE.AND P3, PT, R179, UR4, PT ;  /* 0x00000004b3007c0c */ /* 0x000fc6000bf66270 */
[----:B------:R1:W-:Y:S01]  /*14380*/  @!P4 ST.E.64 desc[UR42][R10.64], R76 ;  /* 0x0000004c0a00c985 */ /* 0x0003e2000c101b2a */
[CC--:B0-----:R-:W-:Y:S02]  /*14390*/  @!P0 LEA R8, P4, R196.reuse, R21.reuse, 0x2 ;  /* 0x00000015c4088211 */ /* 0x0c1fe400078810ff */
[----:B-1----:R-:W-:Y:S02]  /*143a0*/  @!P1 LEA R10, P5, R183, R21, 0x2 ;  /* 0x00000015b70a9211 */ /* 0x002fe400078a10ff */
        /* <DEDUP_REMOVED lines=8> */
[----:B------:R-:W-:Y:S02]  /*14430*/  @!P2 ST.E.64 desc[UR42][R14.64], R88 ;  /* 0x000000580e00a985 */ /* 0x000fe4000c101b2a */
[-C--:B0-----:R-:W-:Y:S02]  /*14440*/  @!P4 LEA R8, P2, R177, R21.reuse, 0x2 ;  /* 0x00000015b108c211 */ /* 0x081fe400078410ff */
[-C--:B-1----:R-:W-:Y:S02]  /*14450*/  @!P3 LEA R6, P6, R179, R21.reuse, 0x2 ;  /* 0x00000015b306b211 */ /* 0x082fe400078c10ff */
[-C--:B------:R-:W-:Y:S02]  /*14460*/  @!P4 LEA.HI.X R9, R177, R20.reuse, R178, 0x2, P2 ;  /* 0x00000014b109c211 */ /* 0x080fe400010f14b2 */
[----:B------:R-:W-:Y:S02]  /*14470*/  @!P3 LEA.HI.X R7, R179, R20, R180, 0x2, P6 ;  /* 0x00000014b307b211 */ /* 0x000fe400030f14b4 */
[----:B------:R-:W-:-:S02]  /*14480*/  @!P5 LEA R10, P6, R175, R21, 0x2 ;  /* 0x00000015af0ad211 */ /* 0x000fc400078c10ff */
[----:B------:R-:W-:Y:S01]  /*14490*/  ISETP.GE.AND P2, PT, R169, UR4, PT ;  /* 0x00000004a9007c0c */ /* 0x000fe2000bf46270 */
[----:B------:R0:W-:Y:S01]  /*144a0*/  @!P3 ST.E.64 desc[UR42][R6.64], R92 ;  /* 0x0000005c0600b985 */ /* 0x0001e2000c101b2a */
[----:B------:R-:W-:-:S03]  /*144b0*/  @!P5 LEA.HI.X R11, R175, R20, R176, 0x2, P6 ;  /* 0x00000014af0bd211 */ /* 0x000fc600030f14b0 */
        /* <DEDUP_REMOVED lines=39> */
[CC--:B------:R-:W-:Y:S02]  /*14730*/  @!P5 LEA R14, P0, R84.reuse, R21.reuse, 0x2 ;  /* 0x00000015540ed211 */ /* 0x0c0fe400078010ff */
[C---:B-1----:R-:W-:Y:S01]  /*14740*/  @!P2 LEA R8, P1, R153.reuse, R21, 0x2 ;  /* 0x000000159908a211 */ /* 0x042fe200078210ff */
[----:B------:R3:W-:Y:S01]  /*14750*/  @!P4 ST.E.64 desc[UR42][R6.64], R136 ;  /* 0x000000880600c985 */ /* 0x0007e2000c101b2a */
[-C--:B------:R-:W-:Y:S02]  /*14760*/  @!P5 LEA.HI.X R15, R84, R20.reuse, R152, 0x2, P0 ;  /* 0x00000014540fd211 */ /* 0x080fe400000f1498 */
[----:B------:R-:W-:Y:S01]  /*14770*/  @!P2 LEA.HI.X R9, R153, R20, R154, 0x2, P1 ;  /* 0x000000149909a211 */ /* 0x000fe200008f149a */
[----:B------:R3:W-:Y:S04]  /*14780*/  @!P3 ST.E.64 desc[UR42][R10.64], R140 ;  /* 0x0000008c0a00b985 */ /* 0x0007e8000c101b2a */
[----:B------:R3:W-:Y:S04]  /*14790*/  @!P2 ST.E.64 desc[UR42][R8.64], R144 ;  /* 0x000000900800a985 */ /* 0x0007e8000c101b2a */
[----:B------:R3:W-:Y:S02]  /*147a0*/  @!P5 ST.E.64 desc[UR42][R14.64], R148 ;  /* 0x000000940e00d985 */ /* 0x0007e4000c101b2a */
.L_x_1374:
[----:B------:R-:W-:Y:S05]  /*147b0*/  BSYNC B1 ;  /* 0x0000000000017941 */ /* 0x000fea0003800000 */
.L_x_1373:
[----:B---3--:R-:W-:Y:S01]  /*147c0*/  VIADD R6, R13, 0x8 ;  /* 0x000000080d067836 */ /* 0x008fe20000000000 */
[----:B0-----:R-:W0:Y:S04]  /*147d0*/  SHFL.IDX PT, R12, R12, 0x1, 0x1c1f ;  /* 0x003c1f000c0c7f89 */ /* 0x001e2800000e0000 */
[----:B------:R-:W-:Y:S01]  /*147e0*/  ISETP.GE.AND P0, PT, R6, R3, PT ;  /* 0x000000030600720c */ /* 0x000fe20003f06270 */
[----:B------:R-:W3:-:S12]  /*147f0*/  SHFL.IDX PT, R0, R0, 0x1, 0x1c1f ;  /* 0x003c1f0000007f89 */ /* 0x000ed800000e0000 */
[----:B------:R-:W-:Y:S05]  /*14800*/  @P0 BRA `(.L_x_1372) ;  /* 0x0000001800800947 */ /* 0x000fea0003800000 */
[C---:B------:R-:W-:Y:S01]  /*14810*/  VIADD R11, R223.reuse, 0x8 ;  /* 0x00000008df0b7836 */ /* 0x040fe20000000000 */
[----:B------:R-:W-:Y:S01]  /*14820*/  ULDC UR4, c[0x0][0xbc8] ;  /* 0x0002f20000047ab9 */ /* 0x000fe20000000800 */
[C---:B------:R-:W-:Y:S01]  /*14830*/  VIADD R15, R223.reuse, 0x10 ;  /* 0x00000010df0f7836 */ /* 0x040fe20000000000 */
[C---:B------:R-:W-:Y:S01]  /*14840*/  ISETP.GE.AND P2, PT, R223.reuse, UR4, PT ;  /* 0x00000004df007c0c */ /* 0x040fe2000bf46270 */
[----:B------:R-:W-:Y:S01]  /*14850*/  VIADD R10, R223, 0x18 ;  /* 0x00000018df0a7836 */ /* 0x000fe20000000000 */
[----:B------:R-:W-:Y:S01]  /*14860*/  ISETP.GE.AND P5, PT, R11, UR4, PT ;  /* 0x000000040b007c0c */ /* 0x000fe2000bfa6270 */
[----:B------:R-:W-:Y:S01]  /*14870*/  VIADD R14, R223, 0x8 ;  /* 0x00000008df0e7836 */ /* 0x000fe20000000000 */
[----:B------:R-:W-:Y:S01]  /*14880*/  ISETP.GE.AND P3, PT, R15, UR4, PT ;  /* 0x000000040f007c0c */ /* 0x000fe2000bf66270 */
[C---:B------:R-:W-:Y:S01]  /*14890*/  VIADD R24, R223.reuse, 0x10 ;  /* 0x00000010df187836 */ /* 0x040fe20000000000 */
[----:B--2---:R-:W-:Y:S01]  /*148a0*/  SHF.R.S32.HI R20, RZ, 0x1f, R223 ;  /* 0x0000001fff147819 */ /* 0x004fe200000114df */
[----:B-1----:R-:W-:Y:S01]  /*148b0*/  VIADD R21, R223, 0x28 ;  /* 0x00000028df157836 */ /* 0x002fe20000000000 */
[----:B------:R-:W-:-:S02]  /*148c0*/  ISETP.GE.AND P4, PT, R10, UR4, PT ;  /* 0x000000040a007c0c */ /* 0x000fc4000bf86270 */
[----:B------:R-:W-:Y:S02]  /*148d0*/  SHF.R.S32.HI R14, RZ, 0x1f, R14 ;  /* 0x0000001fff0e7819 */ /* 0x000fe4000001140e */
[----:B------:R-:W-:Y:S02]  /*148e0*/  SHF.R.S32.HI R24, RZ, 0x1f, R24 ;  /* 0x0000001fff187819 */ /* 0x000fe40000011418 */
[-C--:B---3--:R-:W-:Y:S02]  /*148f0*/  @!P2 LEA R6, P0, R223, R0.reuse, 0x2 ;  /* 0x00000000df06a211 */ /* 0x088fe400078010ff */
[----:B------:R-:W-:Y:S02]  /*14900*/  @!P5 LEA R8, P1, R11, R0, 0x2 ;  /* 0x000000000b08d211 */ /* 0x000fe400078210ff */
[CC--:B0-----:R-:W-:Y:S01]  /*14910*/  @!P2 LEA.HI.X R7, R223.reuse, R12.reuse, R20, 0x2, P0 ;  /* 0x0000000cdf07a211 */ /* 0x0c1fe200000f1414 */
[----:B------:R-:W-:Y:S01]  /*14920*/  VIADD R20, R223, 0x20 ;  /* 0x00000020df147836 */ /* 0x000fe20000000000 */
[----:B------:R-:W-:Y:S01]  /*14930*/  @!P5 LEA.HI.X R9, R11, R12, R14, 0x2, P1 ;  /* 0x0000000c0b09d211 */ /* 0x000fe200008f140e */
[----:B------:R-:W-:Y:S01]  /*14940*/  VIADD R11, R223, 0x18 ;  /* 0x00000018df0b7836 */ /* 0x000fe20000000000 */
[----:B------:R-:W-:Y:S01]  /*14950*/  ISETP.GE.AND P1, PT, R21, UR4, PT ;  /* 0x0000000415007c0c */ /* 0x000fe2000bf26270 */
[----:B------:R0:W-:Y:S01]  /*14960*/  @!P2 ST.E.64 desc[UR42][R6.64], R26 ;  /* 0x0000001a0600a985 */ /* 0x0001e2000c101b2a */
[----:B------:R-:W-:Y:S01]  /*14970*/  ISETP.GE.AND P0, PT, R20, UR4, PT ;  /* 0x0000000414007c0c */ /* 0x000fe2000bf06270 */
[----:B------:R-:W-:Y:S01]  /*14980*/  VIADD R14, R223, 0x30 ;  /* 0x00000030df0e7836 */ /* 0x000fe20000000000 */
[----:B------:R-:W-:Y:S01]  /*14990*/  SHF.R.S32.HI R11, RZ, 0x1f, R11 ;  /* 0x0000001fff0b7819 */ /* 0x000fe2000001140b */
[----:B------:R1:W-:Y:S03]  /*149a0*/  @!P5 ST.E.64 desc[UR42][R8.64], R30 ;  /* 0x0000001e0800d985 */ /* 0x0003e6000c101b2a */
[----:B------:R-:W-:-:S02]  /*149b0*/  ISETP.GE.AND P2, PT, R14, UR4, PT ;  /* 0x000000040e007c0c */ /* 0x000fc4000bf46270 */
[CC--:B0-----:R-:W-:Y:S02]  /*149c0*/  @!P3 LEA R6, P5, R15.reuse, R0.reuse, 0x2 ;  /* 0x000000000f06b211 */ /* 0x0c1fe400078a10ff */
[C---:B-1----:R-:W-:Y:S02]  /*149d0*/  @!P4 LEA R8, P6, R10.reuse, R0, 0x2 ;  /* 0x000000000a08c211 */ /* 0x042fe400078c10ff */
[-C--:B------:R-:W-:Y:S01]  /*149e0*/  @!P3 LEA.HI.X R7, R15, R12.reuse, R24, 0x2, P5 ;  /* 0x0000000c0f07b211 */ /* 0x080fe200028f1418 */
[C---:B------:R-:W-:Y:S01]  /*149f0*/  VIADD R24, R223.reuse, 0x20 ;  /* 0x00000020df187836 */ /* 0x040fe20000000000 */
[----:B------:R-:W-:Y:S01]  /*14a00*/  @!P4 LEA.HI.X R9, R10, R12, R11, 0x2, P6 ;  /* 0x0000000c0a09c211 */ /* 0x000fe200030f140b */
[----:B------:R-:W-:-:S04]  /*14a10*/  VIADD R15, R223, 0x38 ;  /* 0x00000038df0f7836 */ /* 0x000fc80000000000 */
[-C--:B------:R-:W-:Y:S01]  /*14a20*/  @!P2 LEA R10, P6, R14, R0.reuse, 0x2 ;  /* 0x000000000e0aa211 */ /* 0x080fe200078c10ff */
[----:B------:R0:W-:Y:S01]  /*14a30*/  @!P3 ST.E.64 desc[UR42][R6.64], R34 ;  /* 0x000000220600b985 */ /* 0x0001e2000c101b2a */
[----:B------:R-:W-:Y:S02]  /*14a40*/  SHF.R.S32.HI R24, RZ, 0x1f, R24 ;  /* 0x0000001fff187819 */ /* 0x000fe40000011418 */
[----:B------:R-:W-:Y:S01]  /*14a50*/  ISETP.GE.AND P3, PT, R15, UR4, PT ;  /* 0x000000040f007c0c */ /* 0x000fe2000bf66270 */
[----:B------:R1:W-:Y:S01]  /*14a60*/  @!P4 ST.E.64 desc[UR42][R8.64], R38 ;  /* 0x000000260800c985 */ /* 0x0003e2000c101b2a */
[----:B0-----:R-:W-:-:S04]  /*14a70*/  @!P0 LEA R6, P4, R20, R0, 0x2 ;  /* 0x0000000014068211 */ /* 0x001fc800078810ff */
[----:B------:R-:W-:Y:S01]  /*14a80*/  @!P0 LEA.HI.X R7, R20, R12, R24, 0x2, P4 ;  /* 0x0000000c14078211 */ /* 0x000fe200020f1418 */
[----:B------:R-:W-:Y:S01]  /*14a90*/  VIADD R24, R223, 0x28 ;  /* 0x00000028df187836 */ /* 0x000fe20000000000 */
[----:B-1----:R-:W-:Y:S01]  /*14aa0*/  @!P1 LEA R8, P5, R21, R0, 0x2 ;  /* 0x0000000015089211 */ /* 0x002fe200078a10ff */
[----:B------:R-:W-:Y:S01]  /*14ab0*/  VIADD R20, R223, 0x30 ;  /* 0x00000030df147836 */ /* 0x000fe20000000000 */
[----:B------:R-:W-:Y:S01]  /*14ac0*/  ISETP.GE.AND P4, PT, R222, UR4, PT ;  /* 0x00000004de007c0c */ /* 0x000fe2000bf86270 */
[----:B------:R0:W-:Y:S01]  /*14ad0*/  @!P0 ST.E.64 desc[UR42][R6.64], R42 ;  /* 0x0000002a06008985 */ /* 0x0001e2000c101b2a */
[----:B------:R-:W-:Y:S02]  /*14ae0*/  SHF.R.S32.HI R24, RZ, 0x1f, R24 ;  /* 0x0000001fff187819 */ /* 0x000fe40000011418 */
[----:B------:R-:W-:Y:S02]  /*14af0*/  SHF.R.S32.HI R20, RZ, 0x1f, R20 ;  /* 0x0000001fff147819 */ /* 0x000fe40000011414 */
[----:B------:R-:W-:-:S02]  /*14b00*/  @!P1 LEA.HI.X R9, R21, R12, R24, 0x2, P5 ;  /* 0x0000000c15099211 */ /* 0x000fc400028f1418 */
[----:B------:R-:W-:Y:S02]  /*14b10*/  ISETP.GE.AND P5, PT, R220, UR4, PT ;  /* 0x00000004dc007c0c */ /* 0x000fe4000bfa6270 */
[----:B------:R-:W-:Y:S01]  /*14b20*/  @!P2 LEA.HI.X R11, R14, R12, R20, 0x2, P6 ;  /* 0x0000000c0e0ba211 */ /* 0x000fe200030f1414 */
[C---:B------:R-:W-:Y:S01]  /*14b30*/  VIADD R20, R223.reuse, 0x38 ;  /* 0x00000038df147836 */ /* 0x040fe20000000000 */
[----:B------:R1:W-:Y:S01]  /*14b40*/  @!P1 ST.E.64 desc[UR42][R8.64], R46 ;  /* 0x0000002e08009985 */ /* 0x0003e2000c101b2a */
[----:B------:R-:W-:Y:S01]  /*14b50*/  VIADD R14, R223, 0x40 ;  /* 0x00000040df0e7836 */ /* 0x000fe20000000000 */
[----:B------:R-:W-:Y:S02]  /*14b60*/  ISETP.GE.AND P0, PT, R218, UR4, PT ;  /* 0x00000004da007c0c */ /* 0x000fe4000bf06270 */
[----:B0-----:R-:W-:Y:S01]  /*14b70*/  @!P3 LEA R6, P6, R15, R0, 0x2 ;  /* 0x000000000f06b211 */ /* 0x001fe200078c10ff */
[----:B------:R0:W-:Y:S01]  /*14b80*/  @!P2 ST.E.64 desc[UR42][R10.64], R50 ;  /* 0x000000320a00a985 */ /* 0x0001e2000c101b2a */
[----:B------:R-:W-:-:S02]  /*14b90*/  SHF.R.S32.HI R20, RZ, 0x1f, R20 ;  /* 0x0000001fff147819 */ /* 0x000fc40000011414 */
[----:B------:R-:W-:Y:S02]  /*14ba0*/  ISETP.GE.AND P1, PT, R213, UR4, PT ;  /* 0x00000004d5007c0c */ /* 0x000fe4000bf26270 */
[----:B------:R-:W-:Y:S02]  /*14bb0*/  SHF.R.S32.HI R14, RZ, 0x1f, R14 ;  /* 0x0000001fff0e7819 */ /* 0x000fe4000001140e */
[----:B------:R-:W-:Y:S02]  /*14bc0*/  @!P3 LEA.HI.X R7, R15, R12, R20, 0x2, P6 ;  /* 0x0000000c0f07b211 */ /* 0x000fe400030f1414 */
[----:B-1----:R-:W-:-:S03]  /*14bd0*/  @!P4 LEA R8, P2, R222, R0, 0x2 ;  /* 0x00000000de08c211 */ /* 0x002fc600078410ff */
[----:B------:R1:W-:Y:S01]  /*14be0*/  @!P3 ST.E.64 desc[UR42][R6.64], R54 ;  /* 0x000000360600b985 */ /* 0x0003e2000c101b2a */
[----:B------:R-:W-:Y:S02]  /*14bf0*/  @!P4 LEA.HI.X R9, R222, R12, R14, 0x2, P2 ;  /* 0x0000000cde09c211 */ /* 0x000fe400010f140e */
[----:B0-----:R-:W-:Y:S02]  /*14c00*/  @!P5 LEA R10, P6, R220, R0, 0x2 ;  /* 0x00000000dc0ad211 */ /* 0x001fe400078c10ff */
[----:B------:R-:W-:Y:S01]  /*14c10*/  ISETP.GE.AND P2, PT, R200, UR4, PT ;  /* 0x00000004c8007c0c */ /* 0x000fe2000bf46270 */
[----:B------:R0:W-:Y:S01]  /*14c20*/  @!P4 ST.E.64 desc[UR42][R8.64], R58 ;  /* 0x0000003a0800c985 */ /* 0x0001e2000c101b2a */
[----:B------:R-:W-:Y:S02]  /*14c30*/  @!P5 LEA.HI.X R11, R220, R12, R221, 0x2, P6 ;  /* 0x0000000cdc0bd211 */ /* 0x000fe400030f14dd */
[----:B------:R-:W-:Y:S02]  /*14c40*/  ISETP.GE.AND P3, PT, R198, UR4, PT ;  /* 0x00000004c6007c0c */ /* 0x000fe4000bf66270 */
[----:B------:R-:W-:Y:S01]  /*14c50*/  ISETP.GE.AND P4, PT, R196, UR4, PT ;  /* 0x00000004c4007c0c */ /* 0x000fe2000bf86270 */
[----:B------:R2:W-:Y:S01]  /*14c60*/  @!P5 ST.E.64 desc[UR42][R10.64], R62 ;  /* 0x0000003e0a00d985 */ /* 0x0005e2000c101b2a */
[----:B-1----:R-:W-:-:S04]  /*14c70*/  @!P0 LEA R6, P6, R218, R0, 0x2 ;  /* 0x00000000da068211 */ /* 0x002fc800078c10ff */
[----:B------:R-:W-:Y:S02]  /*14c80*/  @!P0 LEA.HI.X R7, R218, R12, R219, 0x2, P6 ;  /* 0x0000000cda078211 */ /* 0x000fe400030f14db */
[----:B0-----:R-:W-:-:S03]  /*14c90*/  @!P1 LEA R8, P5, R213, R0, 0x2 ;  /* 0x00000000d5089211 */ /* 0x001fc600078a10ff */
[----:B------:R0:W-:Y:S01]  /*14ca0*/  @!P0 ST.E.64 desc[UR42][R6.64], R66 ;  /* 0x0000004206008985 */ /* 0x0001e2000c101b2a */
[----:B------:R-:W-:Y:S02]  /*14cb0*/  @!P1 LEA.HI.X R9, R213, R12, R217, 0x2, P5 ;  /* 0x0000000cd5099211 */ /* 0x000fe400028f14d9 */
[----:B------:R-:W-:Y:S02]  /*14cc0*/  ISETP.GE.AND P5, PT, R183, UR4, PT ;  /* 0x00000004b7007c0c */ /* 0x000fe4000bfa6270 */
[C---:B--2---:R-:W-:Y:S01]  /*14cd0*/  @!P2 LEA R10, P6, R200.reuse, R0, 0x2 ;  /* 0x00000000c80aa211 */ /* 0x044fe200078c10ff */
[----:B------:R1:W-:Y:S03]  /*14ce0*/  @!P1 ST.E.64 desc[UR42][R8.64], R70 ;  /* 0x0000004608009985 */ /* 0x0003e6000c101b2a */
[----:B------:R-:W-:Y:S02]  /*14cf0*/  @!P2 LEA.HI.X R11, R200, R12, R201, 0x2, P6 ;  /* 0x0000000cc80ba211 */ /* 0x000fe400030f14c9 */
[----:B0-----:R-:W-:-:S03]  /*14d00*/  @!P3 LEA R6, P1, R198, R0, 0x2 ;  /* 0x00000000c606b211 */ /* 0x001fc600078210ff */
[----:B------:R0:W-:Y:S01]  /*14d10*/  @!P2 ST.E.64 desc[UR42][R10.64], R74 ;  /* 0x0000004a0a00a985 */ /* 0x0001e2000c101b2a */
[----:B------:R-:W-:Y:S02]  /*14d20*/  ISETP.GE.AND P2, PT, R181, UR4, PT ;  /* 0x00000004b5007c0c */ /* 0x000fe4000bf46270 */
[----:B------:R-:W-:Y:S02]  /*14d30*/  @!P3 LEA.HI.X R7, R198, R12, R199, 0x2, P1 ;  /* 0x0000000cc607b211 */ /* 0x000fe400008f14c7 */
[----:B------:R-:W-:Y:S02]  /*14d40*/  ISETP.GE.AND P1, PT, R179, UR4, PT ;  /* 0x00000004b3007c0c */ /* 0x000fe4000bf26270 */
[C---:B-1----:R-:W-:Y:S01]  /*14d50*/  @!P4 LEA R8, P0, R196.reuse, R0, 0x2 ;  /* 0x00000000c408c211 */ /* 0x042fe200078010ff */
[----:B------:R1:W-:Y:S03]  /*14d60*/  @!P3 ST.E.64 desc[UR42][R6.64], R78 ;  /* 0x0000004e0600b985 */ /* 0x0003e6000c101b2a */
[----:B------:R-:W-:-:S02]  /*14d70*/  @!P4 LEA.HI.X R9, R196, R12, R197, 0x2, P0 ;  /* 0x0000000cc409c211 */ /* 0x000fc400000f14c5 */
[----:B------:R-:W-:Y:S02]  /*14d80*/  ISETP.GE.AND P0, PT, R177, UR4, PT ;  /* 0x00000004b1007c0c */ /* 0x000fe4000bf06270 */
[----:B0-----:R-:W-:Y:S01]  /*14d90*/  @!P5 LEA R10, P6, R183, R0, 0x2 ;  /* 0x00000000b70ad211 */ /* 0x001fe200078c10ff */
[----:B------:R-:W-:Y:S01]  /*14da0*/  @!P4 ST.E.64 desc[UR42][R8.64], R82 ;  /* 0x000000520800c985 */ /* 0x000fe2000c101b2a */
[----:B------:R-:W-:Y:S02]  /*14db0*/  ISETP.GE.AND P4, PT, R173, UR4, PT ;  /* 0x00000004ad007c0c */ /* 0x000fe4000bf86270 */
[----:B------:R-:W-:Y:S02]  /*14dc0*/  @!P5 LEA.HI.X R11, R183, R12, R184, 0x2, P6 ;  /* 0x0000000cb70bd211 */ /* 0x000fe400030f14b8 */
[----:B-1----:R-:W-:-:S03]  /*14dd0*/  @!P1 LEA R6, P3, R179, R0, 0x2 ;  /* 0x00000000b3069211 */ /* 0x002fc600078610ff */
[----:B------:R0:W-:Y:S01]  /*14de0*/  @!P5 ST.E.64 desc[UR42][R10.64], R4 ;  /* 0x000000040a00d985 */ /* 0x0001e2000c101b2a */
[----:B------:R-:W-:Y:S02]  /*14df0*/  ISETP.GE.AND P5, PT, R175, UR4, PT ;  /* 0x00000004af007c0c */ /* 0x000fe4000bfa6270 */
[----:B------:R-:W-:Y:S02]  /*14e00*/  @!P1 LEA.HI.X R7, R179, R12, R180, 0x2, P3 ;  /* 0x0000000cb3079211 */ /* 0x000fe400018f14b4 */
[----:B------:R-:W-:Y:S02]  /*14e10*/  ISETP.GE.AND P3, PT, R171, UR4, PT ;  /* 0x00000004ab007c0c */ /* 0x000fe4000bf66270 */
[----:B0-----:R-:W-:-:S04]  /*14e20*/  @!P2 LEA R4, P6, R181, R0, 0x2 ;  /* 0x00000000b504a211 */ /* 0x001fc800078c10ff */
[----:B------:R-:W-:Y:S02]  /*14e30*/  @!P2 LEA.HI.X R5, R181, R12, R182, 0x2, P6 ;  /* 0x0000000cb505a211 */ /* 0x000fe400030f14b6 */
[----:B------:R-:W-:-:S03]  /*14e40*/  @!P0 LEA R8, P6, R177, R0, 0x2 ;  /* 0x00000000b1088211 */ /* 0x000fc600078c10ff */
[----:B------:R0:W-:Y:S01]  /*14e50*/  @!P2 ST.E.64 desc[UR42][R4.64], R90 ;  /* 0x0000005a0400a985 */ /* 0x0001e2000c101b2a */
[----:B------:R-:W-:Y:S02]  /*14e60*/  @!P0 LEA.HI.X R9, R177, R12, R178, 0x2, P6 ;  /* 0x0000000cb1098211 */ /* 0x000fe400030f14b2 */
[----:B------:R-:W-:Y:S01]  /*14e70*/  ISETP.GE.AND P2, PT, R169, UR4, PT ;  /* 0x00000004a9007c0c */ /* 0x000fe2000bf46270 */
[----:B------:R1:W-:Y:S01]  /*14e80*/  @!P1 ST.E.64 desc[UR42][R6.64], R94 ;  /* 0x0000005e06009985 */ /* 0x0003e2000c101b2a */
[----:B------:R-:W-:-:S03]  /*14e90*/  ISETP.GE.AND P1, PT, R167, UR4, PT ;  /* 0x00000004a7007c0c */ /* 0x000fc6000bf26270 */
[----:B------:R2:W-:Y:S01]  /*14ea0*/  @!P0 ST.E.64 desc[UR42][R8.64], R98 ;  /* 0x0000006208008985 */ /* 0x0005e2000c101b2a */
[-C--:B0-----:R-:W-:Y:S02]  /*14eb0*/  @!P5 LEA R4, P6, R175, R0.reuse, 0x2 ;  /* 0x00000000af04d211 */ /* 0x081fe400078c10ff */
[----:B-1----:R-:W-:Y:S02]  /*14ec0*/  @!P4 LEA R6, P0, R173, R0, 0x2 ;  /* 0x00000000ad06c211 */ /* 0x002fe400078010ff */
[----:B------:R-:W-:Y:S02]  /*14ed0*/  @!P5 LEA.HI.X R5, R175, R12, R176, 0x2, P6 ;  /* 0x0000000caf05d211 */ /* 0x000fe400030f14b0 */
[----:B--2---:R-:W-:Y:S02]  /*14ee0*/  @!P3 LEA R8, P6, R171, R0, 0x2 ;  /* 0x00000000ab08b211 */ /* 0x004fe400078c10ff */
[----:B------:R-:W-:Y:S01]  /*14ef0*/  @!P4 LEA.HI.X R7, R173, R12, R174, 0x2, P0 ;  /* 0x0000000cad07c211 */ /* 0x000fe200000f14ae */
[----:B------:R0:W-:Y:S01]  /*14f00*/  @!P5 ST.E.64 desc[UR42][R4.64], R102 ;  /* 0x000000660400d985 */ /* 0x0001e2000c101b2a */
[----:B------:R-:W-:-:S02]  /*14f10*/  ISETP.GE.AND P0, PT, R165, UR4, PT ;  /* 0x00000004a5007c0c */ /* 0x000fc4000bf06270 */
[----:B------:R-:W-:Y:S01]  /*14f20*/  @!P3 LEA.HI.X R9, R171, R12, R172, 0x2, P6 ;  /* 0x0000000cab09b211 */ /* 0x000fe200030f14ac */
[----:B------:R1:W-:Y:S04]  /*14f30*/  @!P4 ST.E.64 desc[UR42][R6.64], R106 ;  /* 0x0000006a0600c985 */ /* 0x0003e8000c101b2a */
[----:B------:R2:W-:Y:S01]  /*14f40*/  @!P3 ST.E.64 desc[UR42][R8.64], R110 ;  /* 0x0000006e0800b985 */ /* 0x0005e2000c101b2a */
[----:B------:R-:W-:Y:S02]  /*14f50*/  ISETP.GE.AND P3, PT, R163, UR4, PT ;  /* 0x00000004a3007c0c */ /* 0x000fe4000bf66270 */
[-C--:B0-----:R-:W-:Y:S02]  /*14f60*/  @!P2 LEA R4, P4, R169, R0.reuse, 0x2 ;  /* 0x00000000a904a211 */ /* 0x081fe400078810ff */
[----:B-1----:R-:W-:-:S02]  /*14f70*/  @!P1 LEA R6, P5, R167, R0, 0x2 ;  /* 0x00000000a7069211 */ /* 0x002fc400078a10ff */
[----:B------:R-:W-:Y:S02]  /*14f80*/  @!P2 LEA.HI.X R5, R169, R12, R170, 0x2, P4 ;  /* 0x0000000ca905a211 */ /* 0x000fe400020f14aa */
[----:B------:R-:W-:Y:S02]  /*14f90*/  ISETP.GE.AND P4, PT, R161, UR4, PT ;  /* 0x00000004a1007c0c */ /* 0x000fe4000bf86270 */
[----:B--2---:R-:W-:Y:S01]  /*14fa0*/  @!P0 LEA R8, P6, R165, R0, 0x2 ;  /* 0x00000000a5088211 */ /* 0x004fe200078c10ff */
[----:B------:R0:W-:Y:S01]  /*14fb0*/  @!P2 ST.E.64 desc[UR42][R4.64], R114 ;  /* 0x000000720400a985 */ /* 0x0001e2000c101b2a */
[-C--:B------:R-:W-:Y:S02]  /*14fc0*/  @!P1 LEA.HI.X R7, R167, R12.reuse, R168, 0x2, P5 ;  /* 0x0000000ca7079211 */ /* 0x080fe400028f14a8 */
[----:B------:R-:W-:Y:S02]  /*14fd0*/  @!P0 LEA.HI.X R9, R165, R12, R166, 0x2, P6 ;  /* 0x0000000ca5098211 */ /* 0x000fe400030f14a6 */
[----:B------:R-:W-:Y:S01]  /*14fe0*/  ISETP.GE.AND P2, PT, R159, UR4, PT ;  /* 0x000000049f007c0c */ /* 0x000fe2000bf46270 */
[----:B------:R1:W-:Y:S01]  /*14ff0*/  @!P1 ST.E.64 desc[UR42][R6.64], R118 ;  /* 0x0000007606009985 */ /* 0x0003e2000c101b2a */
[----:B------:R-:W-:-:S03]  /*15000*/  ISETP.GE.AND P1, PT, R157, UR4, PT ;  /* 0x000000049d007c0c */ /* 0x000fc6000bf26270 */
[----:B------:R2:W-:Y:S01]  /*15010*/  @!P0 ST.E.64 desc[UR42][R8.64], R122 ;  /* 0x0000007a08008985 */ /* 0x0005e2000c101b2a */
[----:B------:R-:W-:Y:S02]  /*15020*/  ISETP.GE.AND P0, PT, R155, UR4, PT ;  /* 0x000000049b007c0c */ /* 0x000fe4000bf06270 */
[----:B0-----:R-:W-:-:S04]  /*15030*/  @!P4 LEA R4, P6, R161, R0, 0x2 ;  /* 0x00000000a104c211 */ /* 0x001fc800078c10ff */
[----:B------:R-:W-:Y:S02]  /*15040*/  @!P4 LEA.HI.X R5, R161, R12, R162, 0x2, P6 ;  /* 0x0000000ca105c211 */ /* 0x000fe400030f14a2 */
[----:B-1----:R-:W-:-:S04]  /*15050*/  @!P3 LEA R6, P5, R163, R0, 0x2 ;  /* 0x00000000a306b211 */ /* 0x002fc800078a10ff */
[----:B------:R-:W-:Y:S02]  /*15060*/  @!P3 LEA.HI.X R7, R163, R12, R164, 0x2, P5 ;  /* 0x0000000ca307b211 */ /* 0x000fe400028f14a4 */
[----:B------:R-:W-:-:S03]  /*15070*/  ISETP.GE.AND P5, PT, R153, UR4, PT ;  /* 0x0000000499007c0c */ /* 0x000fc6000bfa6270 */
[----:B------:R0:W-:Y:S04]  /*15080*/  @!P3 ST.E.64 desc[UR42][R6.64], R126 ;  /* 0x0000007e0600b985 */ /* 0x0001e8000c101b2a */
[----:B------:R1:W-:Y:S01]  /*15090*/  @!P4 ST.E.64 desc[UR42][R4.64], R130 ;  /* 0x000000820400c985 */ /* 0x0003e2000c101b2a */
[----:B--2---:R-:W-:-:S04]  /*150a0*/  @!P0 LEA R8, P4, R155, R0, 0x2 ;  /* 0x000000009b088211 */ /* 0x004fc800078810ff */
[----:B------:R-:W-:Y:S02]  /*150b0*/  @!P0 LEA.HI.X R9, R155, R12, R156, 0x2, P4 ;  /* 0x0000000c9b098211 */ /* 0x000fe400020f149c */
[-C--:B0-----:R-:W-:Y:S02]  /*150c0*/  @!P2 LEA R6, P3, R159, R0.reuse, 0x2 ;  /* 0x000000009f06a211 */ /* 0x081fe400078610ff */
[----:B-1----:R-:W-:Y:S02]  /*150d0*/  @!P1 LEA R4, P6, R157, R0, 0x2 ;  /* 0x000000009d049211 */ /* 0x002fe400078c10ff */
[----:B------:R-:W-:Y:S02]  /*150e0*/  @!P2 LEA.HI.X R7, R159, R12, R160, 0x2, P3 ;  /* 0x0000000c9f07a211 */ /* 0x000fe400018f14a0 */
[----:B------:R-:W-:Y:S02]  /*150f0*/  @!P5 LEA R10, P3, R153, R0, 0x2 ;  /* 0x00000000990ad211 */ /* 0x000fe400078610ff */
[-C--:B------:R-:W-:Y:S01]  /*15100*/  @!P1 LEA.HI.X R5, R157, R12.reuse, R158, 0x2, P6 ;  /* 0x0000000c9d059211 */ /* 0x080fe200030f149e */
[----:B------:R0:W-:Y:S01]  /*15110*/  @!P2 ST.E.64 desc[UR42][R6.64], R134 ;  /* 0x000000860600a985 */ /* 0x0001e2000c101b2a */
[----:B------:R-:W-:-:S03]  /*15120*/  @!P5 LEA.HI.X R11, R153, R12, R154, 0x2, P3 ;  /* 0x0000000c990bd211 */ /* 0x000fc600018f149a */
[----:B------:R0:W-:Y:S04]  /*15130*/  @!P1 ST.E.64 desc[UR42][R4.64], R138 ;  /* 0x0000008a04009985 */ /* 0x0001e8000c101b2a */
[----:B------:R0:W-:Y:S01]  /*15140*/  @!P0 ST.E.64 desc[UR42][R8.64], R142 ;  /* 0x0000008e08008985 */ /* 0x0001e2000c101b2a */
[----:B------:R-:W-:-:S03]  /*15150*/  ISETP.GE.AND P0, PT, R84, UR4, PT ;  /* 0x0000000454007c0c */ /* 0x000fc6000bf06270 */
[----:B------:R0:W-:Y:S10]  /*15160*/  @!P5 ST.E.64 desc[UR42][R10.64], R146 ;  /* 0x000000920a00d985 */ /* 0x0001f4000c101b2a */
[----:B------:R-:W-:Y:S05]  /*15170*/  @P0 BRA `(.L_x_1372) ;  /* 0x0000001000240947 */ /* 0x000fea0003800000 */
[----:B0-----:R-:W-:-:S04]  /*15180*/  LEA R4, P0, R84, R0, 0x2 ;  /* 0x0000000054047211 */ /* 0x001fc800078010ff */
[----:B------:R-:W-:-:S05]  /*15190*/  LEA.HI.X R5, R84, R12, R152, 0x2, P0 ;  /* 0x0000000c54057211 */ /* 0x000fca00000f1498 */
[----:B------:R0:W-:Y:S01]  /*151a0*/  ST.E.64 desc[UR42][R4.64], R150 ;  /* 0x0000009604007985 */ /* 0x0001e2000c101b2a */
[----:B------:R-:W-:Y:S05]  /*151b0*/  BRA `(.L_x_1372) ;  /* 0x0000001000147947 */ /* 0x000fea0003800000 */
.L_x_1366:
[----:B------:R-:W2:Y:S01]  /*151c0*/  LDL.LU R6, [R1+0x3c] ;  /* 0x00003c0001067983 */ /* 0x000ea20000300800 */
[----:B------:R-:W-:Y:S01]  /*151d0*/  ULDC.64 UR6, c[0x0][0xd08] ;  /* 0x0003420000067ab9 */ /* 0x000fe20000000a00 */
[----:B------:R-:W-:Y:S02]  /*151e0*/  ULDC.64 UR4, c[0x0][0xd00] ;  /* 0x0003400000047ab9 */ /* 0x000fe40000000a00 */
[----:B------:R-:W3:Y:S04]  /*151f0*/  LDL.LU R0, [R1+0x40] ;  /* 0x0000400001007983 */ /* 0x000ee80000300800 */
[----:B------:R-:W4:Y:S01]  /*15200*/  LDL R9, [R1+0x38] ;  /* 0x0000380001097983 */ /* 0x000f220000100800 */
[----:B------:R-:W-:Y:S01]  /*15210*/  ISETP.NE.U32.AND P1, PT, RZ, UR6, PT ;  /* 0x00000006ff007c0c */ /* 0x000fe2000bf25070 */
[----:B------:R-:W-:Y:S01]  /*15220*/  IMAD.MOV.U32 R3, RZ, RZ, RZ ;  /* 0x000000ffff037224 */ /* 0x000fe200078e00ff */
[----:B------:R-:W-:-:S02]  /*15230*/  ISETP.NE.U32.AND P0, PT, RZ, UR4, PT ;  /* 0x00000004ff007c0c */ /* 0x000fc4000bf05070 */
[----:B------:R-:W-:Y:S02]  /*15240*/  ISETP.NE.AND.EX P1, PT, RZ, UR7, PT, P1 ;  /* 0x00000007ff007c0c */ /* 0x000fe4000bf25310 */
[----:B------:R-:W-:Y:S01]  /*15250*/  ISETP.NE.AND.EX P0, PT, RZ, UR5, PT, P0 ;  /* 0x00000005ff007c0c */ /* 0x000fe2000bf05300 */
[----:B------:R-:W0:Y:S01]  /*15260*/  S2R R8, SR_TID.X ;  /* 0x0000000000087919 */ /* 0x000e220000002100 */
[----:B--2---:R-:W-:-:S04]  /*15270*/  IADD3 R4, P2, R6, UR4, RZ ;  /* 0x0000000406047c10 */ /* 0x004fc8000ff5e0ff */
[----:B---3--:R-:W-:-:S05]  /*15280*/  IADD3.X R5, R0, UR5, RZ, P2, !PT ;  /* 0x0000000500057c10 */ /* 0x008fca00097fe4ff */
[----:B------:R-:W-:Y:S01]  /*15290*/  @P1 IADD3 R6, P2, R6, UR6, RZ ;  /* 0x0000000606061c10 */ /* 0x000fe2000ff5e0ff */
[----:B------:R-:W-:Y:S01]  /*152a0*/  ULDC UR4, c[0x0][0xb88] ;  /* 0x0002e20000047ab9 */ /* 0x000fe20000000800 */
[----:B------:R2:W5:Y:S02]  /*152b0*/  @P0 LDG.E R3, desc[UR42][R4.64] ;  /* 0x0000002a04030981 */ /* 0x000564000c1e1900 */
[----:B------:R-:W-:Y:S01]  /*152c0*/  @P1 IADD3.X R7, R0, UR7, RZ, P2, !PT ;  /* 0x0000000700071c10 */ /* 0x000fe200097fe4ff */
[----:B------:R-:W-:-:S06]  /*152d0*/  IMAD.U32 R0, RZ, RZ, UR4 ;  /* 0x00000004ff007e24 */ /* 0x000fcc000f8e00ff */
[----:B------:R2:W5:Y:S01]  /*152e0*/  @P1 LDG.E R0, desc[UR42][R6.64] ;  /* 0x0000002a06001981 */ /* 0x000562000c1e1900 */
[----:B----4-:R-:W-:Y:S01]  /*152f0*/  ISETP.NE.AND P2, PT, R9, RZ, PT ;  /* 0x000000ff0900720c */ /* 0x010fe20003f45270 */
[----:B0-----:R-:W-:-:S05]  /*15300*/  VIADD R32, R8, 0xffffff80 ;  /* 0xffffff8008207836 */ /* 0x001fca0000000000 */
[----:B------:R-:W-:-:S07]  /*15310*/  ISETP.GT.AND P3, PT, R32, 0x3f, PT ;  /* 0x0000003f2000780c */ /* 0x000fce0003f64270 */
[----:B------:R-:W0:Y:S02]  /*15320*/  @!P2 LDC R9, c[0x0][0xbd4] ;  /* 0x0002f500ff09ab82 */ /* 0x000e240000000800 */
[----:B0-----:R2:W-:Y:S01]  /*15330*/  @!P2 STL [R1+0x38], R9 ;  /* 0x000038090100a387 */ /* 0x0015e20000100800 */
[----:B------:R-:W-:Y:S01]  /*15340*/  ISETP.GT.AND P2, PT, R9, 0x1, PT ;  /* 0x000000010900780c */ /* 0x000fe20003f44270 */
[----:B------:R-:W-:-:S12]  /*15350*/  @P1 BRA `(.L_x_1375) ;  /* 0x0000000000101947 */ /* 0x000fd80003800000 */
[----:B------:R-:W-:Y:S05]  /*15360*/  @!P0 BRA `(.L_x_1375) ;  /* 0x00000000000c8947 */ /* 0x000fea0003800000 */
[----:B--2---:R-:W2:Y:S04]  /*15370*/  LDG.E R7, desc[UR42][R4.64] ;  /* 0x0000002a04077981 */ /* 0x004ea8000c1e1900 */
[----:B-----5:R-:W2:Y:S02]  /*15380*/  LDG.E R0, desc[UR42][R4.64+0x4] ;  /* 0x0000042a04007981 */ /* 0x020ea4000c1e1900 */
[----:B--2---:R-:W-:-:S07]  /*15390*/  IMAD.IADD R0, R0, 0x1, -R7 ;  /* 0x0000000100007824 */ /* 0x004fce00078e0a07 */
.L_x_1375:
[----:B--2---:R-:W2:Y:S04]  /*153a0*/  LDL.LU R5, [R1+0x34] ;  /* 0x0000340001057983 */ /* 0x004ea80000300800 */
[----:B------:R-:W3:Y:S01]  /*153b0*/  LDL.LU R4, [R1+0x50] ;  /* 0x0000500001047983 */ /* 0x000ee20000300800 */
[----:B------:R-:W-:Y:S01]  /*153c0*/  BSSY B1, `(.L_x_1376) ;  /* 0x0000039000017945 */ /* 0x000fe20003800000 */
[----:B-----5:R-:W-:Y:S02]  /*153d0*/  SHF.R.S32.HI R26, RZ, 0x1f, R3 ;  /* 0x0000001fff1a7819 */ /* 0x020fe40000011403 */
[----:B--2---:R-:W-:Y:S02]  /*153e0*/  SEL R29, R5, RZ, !P0 ;  /* 0x000000ff051d7207 */ /* 0x004fe40004000000 */
[----:B---3--:R-:W-:Y:S01]  /*153f0*/  SEL R28, R4, RZ, !P0 ;  /* 0x000000ff041c7207 */ /* 0x008fe20004000000 */
[----:B------:R-:W-:Y:S06]  /*15400*/  @P3 BRA `(.L_x_1377) ;  /* 0x0000000000d03947 */ /* 0x000fec0003800000 */
[----:B------:R-:W2:Y:S01]  /*15410*/  LDL R5, [R1+0x44] ;  /* 0x0000440001057983 */ /* 0x000ea20000100800 */
[----:B------:R-:W0:Y:S01]  /*15420*/  LDC R31, c[0x0][0xce8] ;  /* 0x00033a00ff1f7b82 */ /* 0x000e220000000800 */
[----:B------:R-:W2:Y:S02]  /*15430*/  S2R R4, SR_TID.X ;  /* 0x0000000000047919 */ /* 0x000ea40000002100 */
[----:B--2---:R-:W-:Y:S02]  /*15440*/  IMAD R4, R5, 0x40, R4 ;  /* 0x0000004005047824 */ /* 0x004fe400078e0204 */
[----:B0-----:R-:W-:Y:S02]  /*15450*/  IMAD R5, R0, R31, RZ ;  /* 0x0000001f00057224 */ /* 0x001fe400078e02ff */
[----:B------:R-:W-:-:S05]  /*15460*/  VIADD R30, R4, 0xffffff80 ;  /* 0xffffff80041e7836 */ /* 0x000fca0000000000 */
[----:B------:R-:W-:-:S13]  /*15470*/  ISETP.GE.AND P0, PT, R30, R5, PT ;  /* 0x000000051e00720c */ /* 0x000fda0003f06270 */
[----:B------:R-:W-:Y:S05]  /*15480*/  @P0 BRA `(.L_x_1377) ;  /* 0x0000000000b00947 */ /* 0x000fea0003800000 */
[----:B------:R-:W2:Y:S01]  /*15490*/  LDL.LU R33, [R1+0x48] ;  /* 0x0000480001217983 */ /* 0x000ea20000300800 */
[----:B------:R-:W-:Y:S01]  /*154a0*/  IMAD.MOV.U32 R24, RZ, RZ, 0xab8 ;  /* 0x00000ab8ff187424 */ /* 0x000fe200078e00ff */
[----:B------:R-:W-:Y:S01]  /*154b0*/  ISETP.GT.AND P0, PT, R9, 0x1, PT ;  /* 0x000000010900780c */ /* 0x000fe20003f04270 */
[----:B------:R-:W0:Y:S01]  /*154c0*/  LDC.64 R10, c[0x0][0xca8] ;  /* 0x00032a00ff0a7b82 */ /* 0x000e220000000a00 */
[----:B------:R-:W-:Y:S01]  /*154d0*/  ISETP.NE.AND P1, PT, R31, 0x1, PT ;  /* 0x000000011f00780c */ /* 0x000fe20003f25270 */
[----:B------:R-:W-:Y:S01]  /*154e0*/  IMAD.MOV.U32 R21, RZ, RZ, R30 ;  /* 0x000000ffff157224 */ /* 0x000fe200078e001e */
[----:B------:R-:W-:-:S05]  /*154f0*/  SEL R24, R24, 0xa78, P0 ;  /* 0x00000a7818187807 */ /* 0x000fca0000000000 */
[----:B------:R-:W3:Y:S08]  /*15500*/  LDC.64 R4, c[0x0][R24+0x220] ;  /* 0x0000880018047b82 */ /* 0x000ef00000000a00 */
[----:B-1----:R-:W1:Y:S08]  /*15510*/  LDC.64 R12, c[0x0][R24+0x218] ;  /* 0x00008600180c7b82 */ /* 0x002e700000000a00 */
[----:B------:R-:W4:Y:S08]  /*15520*/  LDC.64 R6, c[0x0][R24+0x228] ;  /* 0x00008a0018067b82 */ /* 0x000f300000000a00 */
[----:B------:R-:W5:Y:S08]  /*15530*/  @P1 LDC R15, c[0x0][0xcec] ;  /* 0x00033b00ff0f1b82 */ /* 0x000f700000000800 */
[----:B------:R-:W4:Y:S08]  /*15540*/  LDC.64 R8, c[0x0][R24+0x210] ;  /* 0x0000840018087b82 */ /* 0x000f300000000a00 */
[----:B------:R-:W4:Y:S01]  /*15550*/  @P1 LDC R27, c[0x0][0xcf0] ;  /* 0x00033c00ff1b1b82 */ /* 0x000f220000000800 */
[----:B-----5:R-:W-:-:S07]  /*15560*/  @P1 IMAD.HI.U32 R20, R30, R15, RZ ;  /* 0x0000000f1e141227 */ /* 0x020fce00078e00ff */
[----:B0-----:R-:W0:Y:S01]  /*15570*/  @!P0 LDC R10, c[0x0][0xc50] ;  /* 0x00031400ff0a8b82 */ /* 0x001e220000000800 */
[-C--:B---3--:R-:W-:Y:S02]  /*15580*/  IMAD R5, R5, R29.reuse, RZ ;  /* 0x0000001d05057224 */ /* 0x088fe400078e02ff */
[----:B------:R-:W-:-:S05]  /*15590*/  IMAD.WIDE.U32 R14, R4, R29, RZ ;  /* 0x0000001d040e7225 */ /* 0x000fca00078e00ff */
[----:B------:R-:W3:Y:S01]  /*155a0*/  @!P0 LDC R11, c[0x0][0xc54] ;  /* 0x00031500ff0b8b82 */ /* 0x000ee20000000800 */
[-C--:B-1----:R-:W-:Y:S02]  /*155b0*/  IMAD R25, R13, R184.reuse, RZ ;  /* 0x000000b80d197224 */ /* 0x082fe400078e02ff */
        /* <DEDUP_REMOVED lines=23> */
[----:B---3--:R-:W-:-:S05]  /*15730*/  LEA.HI.X R11, R6, R11, R4, 0x2, P0 ;  /* 0x0000000b060b7211 */ /* 0x008fca00000f1404 */
[----:B------:R0:W-:Y:S02]  /*15740*/  STG.E desc[UR42][R10.64], R5 ;  /* 0x000000050a007986 */ /* 0x0001e4000c10192a */
.L_x_1377:
[----:B------:R-:W-:Y:S05]  /*15750*/  BSYNC B1 ;  /* 0x0000000000017941 */ /* 0x000fea0003800000 */
.L_x_1376:
[----:B------:R-:W-:Y:S05]  /*15760*/  @P2 BRA `(.L_x_1372) ;  /* 0x0000000800a82947 */ /* 0x000fea0003800000 */
[----:B0-----:R-:W2:Y:S01]  /*15770*/  LDL.LU R10, [R1+0x44] ;  /* 0x00004400010a7983 */ /* 0x001ea20000300800 */
[----:B------:R-:W0:Y:S01]  /*15780*/  LDC R11, c[0x0][0xce8] ;  /* 0x00033a00ff0b7b82 */ /* 0x000e220000000800 */
[----:B------:R-:W-:Y:S01]  /*15790*/  ULDC.64 UR4, c[0x0][0xba0] ;  /* 0x0002e80000047ab9 */ /* 0x000fe20000000a00 */
[----:B------:R-:W-:Y:S01]  /*157a0*/  SHF.R.S32.HI R9, RZ, 0x1f, R32 ;  /* 0x0000001fff097819 */ /* 0x000fe20000011420 */
[----:B------:R-:W-:Y:S01]  /*157b0*/  IMAD R6, R26, UR4, RZ ;  /* 0x000000041a067c24 */ /* 0x000fe2000f8e02ff */
[----:B------:R-:W-:Y:S01]  /*157c0*/  BSSY B1, `(.L_x_1378) ;  /* 0x0000080000017945 */ /* 0x000fe20003800000 */
[----:B------:R-:W-:-:S04]  /*157d0*/  IMAD.WIDE.U32 R4, R3, UR4, RZ ;  /* 0x0000000403047c25 */ /* 0x000fc8000f8e00ff */
[----:B------:R-:W-:Y:S01]  /*157e0*/  IMAD R7, R3, UR5, R6 ;  /* 0x0000000503077c24 */ /* 0x000fe2000f8e0206 */
[----:B------:R-:W-:Y:S01]  /*157f0*/  LEA.HI R6, R9, R32, RZ, 0x3 ;  /* 0x0000002009067211 */ /* 0x000fe200078f18ff */
[----:B------:R-:W3:Y:S01]  /*15800*/  LDC R3, c[0x0][0xbc8] ;  /* 0x0002f200ff037b82 */ /* 0x000ee20000000800 */
[----:B------:R-:W-:Y:S01]  /*15810*/  ULDC.64 UR4, c[0x0][0xbe8] ;  /* 0x0002fa0000047ab9 */ /* 0x000fe20000000a00 */
[----:B------:R-:W-:Y:S01]  /*15820*/  IMAD.IADD R5, R5, 0x1, R7 ;  /* 0x0000000105057824 */ /* 0x000fe200078e0207 */
[----:B------:R-:W-:Y:S01]  /*15830*/  LOP3.LUT R7, R6, 0xfffffff8, RZ, 0xc0, !PT ;  /* 0xfffffff806077812 */ /* 0x000fe200078ec0ff */
[----:B------:R-:W-:Y:S01]  /*15840*/  VIADD R40, R192, 0x40 ;  /* 0x00000040c0287836 */ /* 0x000fe20000000000 */
[----:B------:R-:W-:Y:S01]  /*15850*/  SHF.R.S32.HI R20, RZ, 0x3, R6 ;  /* 0x00000003ff147819 */ /* 0x000fe20000011406 */
[----:B------:R-:W-:-:S04]  /*15860*/  IMAD.WIDE.U32 R4, R184, UR4, R4 ;  /* 0x00000004b8047c25 */ /* 0x000fc8000f8e0004 */
[----:B------:R-:W-:Y:S02]  /*15870*/  IMAD.IADD R7, R32, 0x1, -R7 ;  /* 0x0000000120077824 */ /* 0x000fe400078e0a07 */
[----:B------:R-:W-:Y:S01]  /*15880*/  IMAD R5, R184, UR5, R5 ;  /* 0x00000005b8057c24 */ /* 0x000fe2000f8e0205 */
[----:B0-----:R-:W-:Y:S01]  /*15890*/  ISETP.NE.AND P0, PT, R11, 0x1, PT ;  /* 0x000000010b00780c */ /* 0x001fe20003f05270 */
[----:B------:R-:W-:Y:S01]  /*158a0*/  IMAD R8, R7, 0x20, R20 ;  /* 0x0000002007087824 */ /* 0x000fe200078e0214 */
[----:B------:R-:W-:Y:S01]  /*158b0*/  ULDC.64 UR4, c[0x0][0xbf0] ;  /* 0x0002fc0000047ab9 */ /* 0x000fe20000000a00 */
[----:B------:R-:W-:Y:S02]  /*158c0*/  VIADD R38, R192, 0x80 ;  /* 0x00000080c0267836 */ /* 0x000fe40000000000 */
[----:B------:R-:W-:Y:S02]  /*158d0*/  IMAD R6, R28, UR4, RZ ;  /* 0x000000041c067c24 */ /* 0x000fe4000f8e02ff */
[----:B------:R-:W-:Y:S01]  /*158e0*/  IMAD.WIDE.U32 R4, R29, UR4, R4 ;  /* 0x000000041d047c25 */ /* 0x000fe2000f8e0004 */
[----:B---3--:R-:W-:-:S03]  /*158f0*/  ISETP.GE.AND P1, PT, R40, R3, PT ;  /* 0x000000032800720c */ /* 0x008fc60003f26270 */
[----:B------:R-:W-:Y:S02]  /*15900*/  IMAD R7, R29, UR5, R6 ;  /* 0x000000051d077c24 */ /* 0x000fe4000f8e0206 */
[----:B------:R-:W0:Y:S01]  /*15910*/  @P0 LDC R9, c[0x0][0xcec] ;  /* 0x00033b00ff090b82 */ /* 0x000e220000000800 */
[C---:B------:R-:W-:Y:S01]  /*15920*/  ISETP.GE.AND P2, PT, R192.reuse, R3, PT ;  /* 0x00000003c000720c */ /* 0x040fe20003f46270 */
[C---:B------:R-:W-:Y:S01]  /*15930*/  VIADD R36, R192.reuse, 0xc0 ;  /* 0x000000c0c0247836 */ /* 0x040fe20000000000 */
[----:B------:R-:W-:Y:S01]  /*15940*/  ULDC.64 UR4, c[0x0][0xbe0] ;  /* 0x0002f80000047ab9 */ /* 0x000fe20000000a00 */
[----:B------:R-:W-:Y:S02]  /*15950*/  IMAD.IADD R5, R5, 0x1, R7 ;  /* 0x0000000105057824 */ /* 0x000fe400078e0207 */
[----:B------:R-:W-:Y:S02]  /*15960*/  VIADD R34, R192, 0x100 ;  /* 0x00000100c0227836 */ /* 0x000fe40000000000 */
[----:B------:R-:W3:Y:S01]  /*15970*/  @P0 LDC R13, c[0x0][0xcf0] ;  /* 0x00033c00ff0d0b82 */ /* 0x000ee20000000800 */
[----:B------:R-:W-:-:S02]  /*15980*/  IMAD R21, R0, R11, RZ ;  /* 0x0000000b00157224 */ /* 0x000fc400078e02ff */
[C---:B------:R-:W-:Y:S02]  /*15990*/  VIADD R31, R192.reuse, 0x140 ;  /* 0x00000140c01f7836 */ /* 0x040fe40000000000 */
[C---:B------:R-:W-:Y:S02]  /*159a0*/  VIADD R27, R192.reuse, 0x180 ;  /* 0x00000180c01b7836 */ /* 0x040fe40000000000 */
[C---:B------:R-:W-:Y:S02]  /*159b0*/  VIADD R24, R192.reuse, 0x1c0 ;  /* 0x000001c0c0187836 */ /* 0x040fe40000000000 */
[C---:B------:R-:W-:Y:S02]  /*159c0*/  VIADD R25, R192.reuse, 0x1c0 ;  /* 0x000001c0c0197836 */ /* 0x040fe40000000000 */
        /* <DEDUP_REMOVED lines=10> */
[----:B------:R-:W-:-:S02]  /*15a70*/  SHF.R.S32.HI R37, RZ, 0x1f, R37 ;  /* 0x0000001fff257819 */ /* 0x000fc40000011425 */
[----:B------:R-:W-:Y:S02]  /*15a80*/  SHF.R.S32.HI R39, RZ, 0x1f, R39 ;  /* 0x0000001fff277819 */ /* 0x000fe40000011427 */
[----:B------:R-:W-:Y:S01]  /*15a90*/  SHF.R.S32.HI R41, RZ, 0x1f, R41 ;  /* 0x0000001fff297819 */ /* 0x000fe20000011429 */
[C---:B--2---:R-:W-:Y:S02]  /*15aa0*/  IMAD R8, R10.reuse, 0x40, R8 ;  /* 0x000000400a087824 */ /* 0x044fe400078e0208 */
[----:B------:R-:W-:Y:S01]  /*15ab0*/  IMAD R20, R10, 0x40, R20 ;  /* 0x000000400a147824 */ /* 0x000fe200078e0214 */
[----:B------:R-:W-:Y:S01]  /*15ac0*/  SEL R10, RZ, 0xffffffff, P1 ;  /* 0xffffffffff0a7807 */ /* 0x000fe20000800000 */
[----:B0-----:R-:W-:Y:S01]  /*15ad0*/  @P0 IMAD.HI.U32 R6, R8, R9, RZ ;  /* 0x0000000908060227 */ /* 0x001fe200078e00ff */
[----:B------:R-:W-:Y:S02]  /*15ae0*/  ISETP.GE.AND P1, PT, R38, R3, PT ;  /* 0x000000032600720c */ /* 0x000fe40003f26270 */
[----:B------:R-:W-:Y:S01]  /*15af0*/  SEL R9, RZ, 0x1, P2 ;  /* 0x00000001ff097807 */ /* 0x000fe20001000000 */
[----:B------:R-:W-:Y:S01]  /*15b00*/  IMAD.MOV.U32 R7, RZ, RZ, R8 ;  /* 0x000000ffff077224 */ /* 0x000fe200078e0008 */
[----:B---3--:R-:W-:Y:S01]  /*15b10*/  @P0 SHF.R.U32.HI R7, RZ, R13, R6 ;  /* 0x0000000dff070219 */ /* 0x008fe20000011606 */
[----:B------:R-:W-:Y:S01]  /*15b20*/  IMAD.SHL.U32 R10, R10, 0x2, RZ ;  /* 0x000000020a0a7824 */ /* 0x000fe200078e00ff */
[----:B-1----:R-:W-:-:S02]  /*15b30*/  SEL R12, RZ, 0xffffffff, P1 ;  /* 0xffffffffff0c7807 */ /* 0x002fc40000800000 */
[----:B------:R-:W-:Y:S01]  /*15b40*/  SHF.R.S32.HI R6, RZ, 0x1f, R7 ;  /* 0x0000001fff067819 */ /* 0x000fe20000011407 */
[----:B------:R-:W-:Y:S01]  /*15b50*/  IMAD.WIDE.U32 R4, R7, UR4, R4 ;  /* 0x0000000407047c25 */ /* 0x000fe2000f8e0004 */
[----:B------:R-:W-:Y:S02]  /*15b60*/  LOP3.LUT R10, R10, 0x2, R9, 0xe2, !PT ;  /* 0x000000020a0a7812 */ /* 0x000fe400078ee209 */
[-C--:B------:R-:W-:Y:S01]  /*15b70*/  ISETP.GE.AND P0, PT, R36, R3.reuse, PT ;  /* 0x000000032400720c */ /* 0x080fe20003f06270 */
[----:B------:R-:W-:Y:S01]  /*15b80*/  IMAD.MOV R9, RZ, RZ, -R7 ;  /* 0x000000ffff097224 */ /* 0x000fe200078e0a07 */
[-C--:B------:R-:W-:Y:S01]  /*15b90*/  ISETP.GE.AND P1, PT, R34, R3.reuse, PT ;  /* 0x000000032200720c */ /* 0x080fe20003f26270 */
[----:B------:R-:W-:Y:S01]  /*15ba0*/  IMAD.SHL.U32 R13, R12, 0x4, RZ ;  /* 0x000000040c0d7824 */ /* 0x000fe200078e00ff */
[----:B------:R-:W-:Y:S01]  /*15bb0*/  SEL R0, RZ, 0xffffffff, P0 ;  /* 0xffffffffff007807 */ /* 0x000fe20000000000 */
[----:B------:R-:W-:Y:S01]  /*15bc0*/  IMAD R6, R6, UR4, RZ ;  /* 0x0000000406067c24 */ /* 0x000fe2000f8e02ff */
[----:B------:R-:W-:Y:S01]  /*15bd0*/  ISETP.GE.AND P0, PT, R31, R3, PT ;  /* 0x000000031f00720c */ /* 0x000fe20003f06270 */
[----:B------:R-:W-:Y:S01]  /*15be0*/  IMAD R9, R11, R9, R8 ;  /* 0x000000090b097224 */ /* 0x000fe200078e0208 */
[----:B------:R-:W-:Y:S01]  /*15bf0*/  LOP3.LUT R10, R13, 0x4, R10, 0xe2, !PT ;  /* 0x000000040d0a7812 */ /* 0x000fe200078ee20a */
[----:B------:R-:W-:Y:S01]  /*15c00*/  IMAD R11, R7, UR5, R6 ;  /* 0x00000005070b7c24 */ /* 0x000fe2000f8e0206 */
[----:B------:R-:W-:Y:S01]  /*15c10*/  SEL R6, RZ, 0xffffffff, P1 ;  /* 0xffffffffff067807 */ /* 0x000fe20000800000 */
[----:B------:R-:W-:Y:S01]  /*15c20*/  IMAD.SHL.U32 R13, R0, 0x8, RZ ;  /* 0x00000008000d7824 */ /* 0x000fe200078e00ff */
[----:B------:R-:W-:Y:S01]  /*15c30*/  SHF.R.S32.HI R0, RZ, 0x1f, R9 ;  /* 0x0000001fff007819 */ /* 0x000fe20000011409 */
[----:B------:R-:W-:Y:S01]  /*15c40*/  ULDC.64 UR4, c[0x0][0xbd8] ;  /* 0x0002f60000047ab9 */ /* 0x000fe20000000a00 */
[----:B------:R-:W-:Y:S01]  /*15c50*/  IMAD.IADD R5, R5, 0x1, R11 ;  /* 0x0000000105057824 */ /* 0x000fe200078e020b */
[-C--:B------:R-:W-:Y:S01]  /*15c60*/  ISETP.GE.AND P2, PT, R24, R3.reuse, PT ;  /* 0x000000031800720c */ /* 0x080fe20003f46270 */
[----:B------:R-:W-:Y:S01]  /*15c70*/  IMAD.SHL.U32 R7, R6, 0x10, RZ ;  /* 0x0000001006077824 */ /* 0x000fe200078e00ff */
[----:B------:R-:W-:Y:S01]  /*15c80*/  LOP3.LUT R10, R13, 0x8, R10, 0xe2, !PT ;  /* 0x000000080d0a7812 */ /* 0x000fe200078ee20a */
[----:B------:R-:W-:Y:S01]  /*15c90*/  IMAD R0, R0, UR4, RZ ;  /* 0x0000000400007c24 */ /* 0x000fe2000f8e02ff */
[----:B------:R-:W-:Y:S01]  /*15ca0*/  SEL R6, RZ, 0xffffffff, P0 ;  /* 0xffffffffff067807 */ /* 0x000fe20000000000 */
[----:B------:R-:W-:Y:S01]  /*15cb0*/  IMAD.WIDE.U32 R4, R9, UR4, R4 ;  /* 0x0000000409047c25 */ /* 0x000fe2000f8e0004 */
[----:B------:R-:W-:-:S02]  /*15cc0*/  ISETP.GE.AND P0, PT, R27, R3, PT ;  /* 0x000000031b00720c */ /* 0x000fc40003f06270 */
[----:B------:R-:W-:Y:S01]  /*15cd0*/  LOP3.LUT R10, R7, 0x10, R10, 0xe2, !PT ;  /* 0x00000010070a7812 */ /* 0x000fe200078ee20a */
[----:B------:R-:W-:Y:S01]  /*15ce0*/  IMAD R7, R9, UR5, R0 ;  /* 0x0000000509077c24 */ /* 0x000fe2000f8e0200 */
[----:B------:R-:W-:Y:S01]  /*15cf0*/  SEL R9, RZ, 0x40, P0 ;  /* 0x00000040ff097807 */ /* 0x000fe20000000000 */
[----:B------:R-:W-:Y:S01]  /*15d00*/  IMAD.SHL.U32 R11, R6, 0x20, RZ ;  /* 0x00000020060b7824 */ /* 0x000fe200078e00ff */
[----:B------:R-:W-:Y:S01]  /*15d10*/  ISETP.GE.AND P0, PT, R20, R21, PT ;  /* 0x000000151400720c */ /* 0x000fe20003f06270 */
[----:B------:R-:W-:Y:S01]  /*15d20*/  ULDC.64 UR4, c[0x0][0xb80] ;  /* 0x0002e00000047ab9 */ /* 0x000fe20000000a00 */
[----:B------:R-:W-:Y:S01]  /*15d30*/  IMAD.IADD R5, R5, 0x1, R7 ;  /* 0x0000000105057824 */ /* 0x000fe200078e0207 */
[C---:B------:R-:W-:Y:S02]  /*15d40*/  LEA R12, P1, R4.reuse, UR4, 0x1 ;  /* 0x00000004040c7c11 */ /* 0x040fe4000f8208ff */
[----:B------:R-:W-:Y:S02]  /*15d50*/  LOP3.LUT R10, R11, 0x20, R10, 0xe2, !PT ;  /* 0x000000200b0a7812 */ /* 0x000fe400078ee20a */
[----:B------:R-:W-:-:S02]  /*15d60*/  LEA.HI.X R13, R4, UR5, R5, 0x1, P1 ;  /* 0x00000005040d7c11 */ /* 0x000fc400088f0c05 */
[----:B------:R-:W-:Y:S02]  /*15d70*/  LOP3.LUT R14, R10, R9, RZ, 0xfc, !PT ;  /* 0x000000090a0e7212 */ /* 0x000fe400078efcff */
[----:B------:R-:W-:Y:S01]  /*15d80*/  SEL R7, RZ, 0x80, P2 ;  /* 0x00000080ff077807 */ /* 0x000fe20001000000 */
[----:B------:R0:W1:Y:S03]  /*15d90*/  SHFL.IDX PT, R10, R12, RZ, 0x181f ;  /* 0x00181fff0c0a7589 */ /* 0x00006600000e0000 */
[----:B------:R-:W-:Y:S01]  /*15da0*/  LOP3.LUT R15, R14, R7, RZ, 0xfc, !PT ;  /* 0x000000070e0f7212 */ /* 0x000fe200078efcff */
[----:B------:R0:W2:Y:S01]  /*15db0*/  SHFL.IDX PT, R11, R13, RZ, 0x181f ;  /* 0x00181fff0d0b7589 */ /* 0x0000a200000e0000 */
[----:B------:R-:W-:Y:S05]  /*15dc0*/  @P0 BRA `(.L_x_1379) ;  /* 0x00000000007c0947 */ /* 0x000fea0003800000 */
        /* <DEDUP_REMOVED lines=31> */
.L_x_1379:
[----:B------:R-:W-:Y:S05]  /*15fc0*/  BSYNC B1 ;  /* 0x0000000000017941 */ /* 0x000fea0003800000 */
.L_x_1378:
[----:B------:R-:W-:Y:S01]  /*15fd0*/  VIADD R0, R20, 0x20 ;  /* 0x0000002014007836 */ /* 0x000fe20000000000 */
[----:B--23--:R2:W3:Y:S04]  /*15fe0*/  SHFL.IDX PT, R11, R13, 0x1, 0x181f ;  /* 0x00381f000d0b7f89 */ /* 0x00c4e800000e0000 */
[----:B------:R-:W-:Y:S01]  /*15ff0*/  ISETP.GE.AND P0, PT, R0, R21, PT ;  /* 0x000000150000720c */ /* 0x000fe20003f06270 */
[----:B-1----:R2:W4:-:S12]  /*16000*/  SHFL.IDX PT, R10, R12, 0x1, 0x181f ;  /* 0x00381f000c0a7f89 */ /* 0x00251800000e0000 */
[----:B--2---:R-:W-:Y:S05]  /*16010*/  @P0 BRA `(.L_x_1372) ;  /* 0x00000000007c0947 */ /* 0x004fea0003800000 */
[-C--:B------:R-:W-:Y:S02]  /*16020*/  ISETP.GE.AND P6, PT, R192, R3.reuse, PT ;  /* 0x00000003c000720c */ /* 0x080fe40003fc6270 */
[-C--:B------:R-:W-:Y:S02]  /*16030*/  ISETP.GE.AND P5, PT, R40, R3.reuse, PT ;  /* 0x000000032800720c */ /* 0x080fe40003fa6270 */
[-C--:B------:R-:W-:Y:S02]  /*16040*/  ISETP.GE.AND P4, PT, R38, R3.reuse, PT ;  /* 0x000000032600720c */ /* 0x080fe40003f86270 */
[-C--:B------:R-:W-:Y:S02]  /*16050*/  ISETP.GE.AND P3, PT, R36, R3.reuse, PT ;  /* 0x000000032400720c */ /* 0x080fe40003f66270 */
[-C--:B------:R-:W-:Y:S02]  /*16060*/  ISETP.GE.AND P2, PT, R34, R3.reuse, PT ;  /* 0x000000032200720c */ /* 0x080fe40003f46270 */
[----:B------:R-:W-:-:S03]  /*16070*/  ISETP.GE.AND P1, PT, R31, R3, PT ;  /* 0x000000031f00720c */ /* 0x000fc60003f26270 */
[----:B---34-:R-:W-:Y:S02]  /*16080*/  @!P6 IMAD.WIDE R6, R192, 0x2, R10 ;  /* 0x00000002c006e825 */ /* 0x018fe400078e020a */
        /* <DEDUP_REMOVED lines=24> */
.L_x_1372:
[----:B------:R-:W-:Y:S05]  /*16210*/  BSYNC B0 ;  /* 0x0000000000007941 */ /* 0x000fea0003800000 */
.L_x_1365:
[----:B------:R-:W-:Y:S02]  /*16220*/  ULDC UR4, c[0x0][0xd3c] ;  /* 0x00034f0000047ab9 */ /* 0x000fe40000000800 */
[----:B------:R-:W-:-:S13]  /*16230*/  ISETP.GE.AND P0, PT, R87, UR4, PT ;  /* 0x0000000457007c0c */ /* 0x000fda000bf06270 */
[----:B------:R-:W-:Y:S05]  /*16240*/  @!P0 BRA `(.L_x_1380) ;  /* 0xfffffeb400d08947 */ /* 0x000fea000383ffff */
[----:B------:R-:W-:Y:S05]  /*16250*/  BRA `(.L_x_1250) ;  /* 0x0000008800007947 */ /* 0x000fea0003800000 */
.L_x_1248:
        /* <DEDUP_REMOVED lines=16> */
.L_x_1381:
        /* <DEDUP_REMOVED lines=43> */
.L_x_1385:
        /* <DEDUP_REMOVED lines=37> */
.L_x_1383:
        /* <DEDUP_REMOVED lines=18> */
.L_x_1386:
        /* <DEDUP_REMOVED lines=22> */
[----:B------:R-:W-:Y:S01]  /*16ae0*/  LOP3.LUT R4, R25, R6, RZ, 0x3c, !PT ;  /* 0x0000000619047212 */ /* 0x000fe200078e3cff */
[----:B------:R0:W1:Y:S01]  /*16af0*/  F2I.FTZ.U32.TRUNC.NTZ R3, R10 ;  /* 0x0000000a00037305 */ /* 0x000062000021f000 */
[----:B------:R-:W-:Y:S02]  /*16b00*/  ISETP.NE.AND P1, PT, R6, RZ, PT ;  /* 0x000000ff0600720c */ /* 0x000fe40003f25270 */
[----:B------:R-:W-:-:S02]  /*16b10*/  ISETP.GE.AND P2, PT, R4, RZ, PT ;  /* 0x000000ff0400720c */ /* 0x000fc40003f46270 */
[----:B0-----:R-:W-:-:S05]  /*16b20*/  IABS R10, R9 ;  /* 0x00000009000a7213 */ /* 0x001fca0000000000 */
[----:B------:R-:W-:-:S04]  /*16b30*/  @P0 VIADD R2, R2, 0x1 ;  /* 0x0000000102020836 */ /* 0x000fc80000000000 */
[----:B------:R-:W-:Y:S02]  /*16b40*/  IMAD.MOV.U32 R8, RZ, RZ, R2 ;  /* 0x000000ffff087224 */ /* 0x000fe400078e0002 */
[----:B-1----:R-:W-:Y:S02]  /*16b50*/  IMAD.MOV R2, RZ, RZ, -R3 ;  /* 0x000000ffff027224 */ /* 0x002fe400078e0a03 */
[----:B------:R-:W-:Y:S01]  /*16b60*/  @!P2 IMAD.MOV R8, RZ, RZ, -R8 ;  /* 0x000000ffff08a224 */ /* 0x000fe200078e0a08 */
[----:B------:R-:W-:Y:S01]  /*16b70*/  @!P1 LOP3.LUT R8, RZ, R6, RZ, 0x33, !PT ;  /* 0x00000006ff089212 */ /* 0x000fe200078e33ff */
[----:B------:R-:W-:Y:S02]  /*16b80*/  IMAD R11, R2, R5, RZ ;  /* 0x00000005020b7224 */ /* 0x000fe400078e02ff */
[----:B------:R-:W-:Y:S01]  /*16b90*/  IMAD.MOV.U32 R2, RZ, RZ, RZ ;  /* 0x000000ffff027224 */ /* 0x000fe200078e00ff */
[----:B------:R-:W-:Y:S01]  /*16ba0*/  IABS R4, R8 ;  /* 0x0000000800047213 */ /* 0x000fe20000000000 */
[----:B------:R-:W-:-:S02]  /*16bb0*/  IMAD.MOV R10, RZ, RZ, -R10 ;  /* 0x000000ffff0a7224 */ /* 0x000fc400078e0a0a */
[----:B------:R-:W-:-:S04]  /*16bc0*/  IMAD.HI.U32 R2, R3, R11, R2 ;  /* 0x0000000b03027227 */ /* 0x000fc800078e0002 */
[----:B------:R-:W-:Y:S02]  /*16bd0*/  IMAD.MOV.U32 R3, RZ, RZ, R4 ;  /* 0x000000ffff037224 */ /* 0x000fe400078e0004 */
[----:B------:R-:W-:Y:S02]  /*16be0*/  IMAD.MOV.U32 R4, RZ, RZ, R10 ;  /* 0x000000ffff047224 */ /* 0x000fe400078e000a */
[----:B------:R-:W-:-:S04]  /*16bf0*/  IMAD.HI.U32 R2, R2, R3, RZ ;  /* 0x0000000302027227 */ /* 0x000fc800078e00ff */
[----:B------:R-:W-:Y:S01]  /*16c00*/  IMAD R4, R2, R4, R3 ;  /* 0x0000000402047224 */ /* 0x000fe200078e0203 */
[----:B------:R-:W-:Y:S01]  /*16c10*/  LOP3.LUT R3, R8, R9, RZ, 0x3c, !PT ;  /* 0x0000000908037212 */ /* 0x000fe200078e3cff */
[----:B------:R-:W-:-:S03]  /*16c20*/  IMAD R6, R6, R8, RZ ;  /* 0x0000000806067224 */ /* 0x000fc600078e02ff */
[----:B------:R-:W-:Y:S01]  /*16c30*/  ISETP.GT.U32.AND P1, PT, R5, R4, PT ;  /* 0x000000040500720c */ /* 0x000fe20003f24070 */
[----:B------:R-:W-:Y:S01]  /*16c40*/  IMAD.IADD R25, R25, 0x1, -R6 ;  /* 0x0000000119197824 */ /* 0x000fe200078e0a06 */
        /* <DEDUP_REMOVED lines=13> */
.L_x_1384:
[----:B------:R-:W-:Y:S02]  /*16d20*/  IMAD.MOV.U32 R25, RZ, RZ, RZ ;  /* 0x000000ffff197224 */ /* 0x000fe400078e00ff */
[----:B------:R-:W-:Y:S02]  /*16d30*/  IMAD.U32 R24, RZ, RZ, UR6 ;  /* 0x00000006ff187e24 */ /* 0x000fe4000f8e00ff */
[----:B------:R-:W-:-:S07]  /*16d40*/  IMAD.MOV.U32 R26, RZ, RZ, RZ ;  /* 0x000000ffff1a7224 */ /* 0x000fce00078e00ff */
.L_x_1387:
[----:B------:R-:W-:-:S13]  /*16d50*/  ISETP.NE.AND P0, PT, R7, RZ, PT ;  /* 0x000000ff0700720c */ /* 0x000fda0003f05270 */
[----:B------:R-:W0:Y:S01]  /*16d60*/  @!P0 S2R R3, SR_CgaCtaId ;  /* 0x0000000000038919 */ /* 0x000e220000008800 */
[----:B------:R-:W-:-:S04]  /*16d70*/  @!P0 MOV R2, 0x400 ;  /* 0x0000040000028802 */ /* 0x000fc80000000f00 */
[----:B0-----:R-:W-:-:S05]  /*16d80*/  @!P0 LEA R2, R3, R2, 0x18 ;  /* 0x0000000203028211 */ /* 0x001fca00078ec0ff */
[----:B------:R1:W-:Y:S01]  /*16d90*/  @!P0 STS.128 [R2+0x388d0], R24 ;  /* 0x0388d01802008388 */ /* 0x0003e20000000c00 */
[----:B------:R-:W-:Y:S06]  /*16da0*/  BAR.ARV 0x5, 0x180 ;  /* 0x0146000000007b1d */ /* 0x000fec0000002000 */
.L_x_1382:
        /* <DEDUP_REMOVED lines=8> */
[----:B------:R1:W-:Y:S01]  /*16e30*/  STL [R1+0x28], RZ ;  /* 0x000028ff01007387 */ /* 0x0003e20000100800 */
[----:B------:R-:W-:Y:S01]  /*16e40*/  LOP3.LUT R4, R0, 0x7f, RZ, 0xc0, !PT ;  /* 0x0000007f00047812 */ /* 0x000fe200078ec0ff */
[----:B------:R-:W-:Y:S01]  /*16e50*/  UMOV UR4, 0x400 ;  /* 0x0000040000047882 */ /* 0x000fe20000000000 */
[----:B------:R-:W-:Y:S01]  /*16e60*/  BSSY B8, `(.L_x_1388) ;  /* 0x0000788000087945 */ /* 0x000fe20003800000 */
[C---:B------:R-:W-:Y:S01]  /*16e70*/  LOP3.LUT R3, R2.reuse, 0x1f8, RZ, 0xc0, !PT ;  /* 0x000001f802037812 */ /* 0x040fe200078ec0ff */
[----:B------:R-:W-:Y:S01]  /*16e80*/  IMAD.MOV.U32 R29, RZ, RZ, 0x1 ;  /* 0x00000001ff1d7424 */ /* 0x000fe200078e00ff */
[----:B------:R-:W-:Y:S01]  /*16e90*/  LOP3.LUT R2, R2, 0x38, RZ, 0xc0, !PT ;  /* 0x0000003802027812 */ /* 0x000fe200078ec0ff */
[----:B------:R-:W-:Y:S01]  /*16ea0*/  IMAD.SHL.U32 R36, R4, 0x8, RZ ;  /* 0x0000000804247824 */ /* 0x000fe200078e00ff */
[----:B------:R-:W-:Y:S01]  /*16eb0*/  LOP3.LUT R3, R3, 0x38, R0, 0x78, !PT ;  /* 0x0000003803037812 */ /* 0x000fe200078e7800 */
[----:B------:R-:W-:Y:S01]  /*16ec0*/  IMAD.SHL.U32 R0, R0, 0x10, RZ ;  /* 0x0000001000007824 */ /* 0x000fe200078e00ff */
[----:B------:R-:W-:Y:S01]  /*16ed0*/  ULDC.64 UR40, c[0x0][0x198] ;  /* 0x0000660000287ab9 */ /* 0x000fe20000000a00 */
[----:B------:R-:W-:Y:S01]  /*16ee0*/  IMAD.MOV.U32 R19, RZ, RZ, RZ ;  /* 0x000000ffff137224 */ /* 0x000fe200078e00ff */
[----:B------:R-:W-:Y:S01]  /*16ef0*/  LOP3.LUT R36, R3, 0x200, R36, 0xf8, !PT ;  /* 0x0000020003247812 */ /* 0x000fe200078ef824 */
[----:B------:R-:W-:Y:S01]  /*16f00*/  IMAD.MOV.U32 R22, RZ, RZ, RZ ;  /* 0x000000ffff167224 */ /* 0x000fe200078e00ff */
[----:B------:R-:W-:Y:S01]  /*16f10*/  SHF.R.U32.HI R3, RZ, 0x3, R4 ;  /* 0x00000003ff037819 */ /* 0x000fe20000011604 */
[----:B------:R-:W-:Y:S01]  /*16f20*/  IMAD.MOV.U32 R28, RZ, RZ, 0x1 ;  /* 0x00000001ff1c7424 */ /* 0x000fe200078e00ff */
[C---:B------:R-:W-:Y:S01]  /*16f30*/  LOP3.LUT R4, R2.reuse, 0x80, RZ, 0xfc, !PT ;  /* 0x0000008002047812 */ /* 0x040fe200078efcff */
[----:B------:R-:W-:Y:S01]  /*16f40*/  ULOP3.LUT UR38, UR36, 0x2, URZ, 0xfc, !UPT ;  /* 0x0000000224267892 */ /* 0x000fe2000f8efc3f */
[----:B------:R-:W-:Y:S01]  /*16f50*/  LOP3.LUT R3, R3, 0x70, R0, 0xf8, !PT ;  /* 0x0000007003037812 */ /* 0x000fe200078ef800 */
[----:B------:R-:W-:Y:S01]  /*16f60*/  ULDC UR37, c[0x0][0xc] ;  /* 0x0000030000257ab9 */ /* 0x000fe20000000800 */
[C---:B------:R-:W-:Y:S01]  /*16f70*/  LOP3.LUT R0, R2.reuse, 0x40, RZ, 0xfc, !PT ;  /* 0x0000004002007812 */ /* 0x040fe200078efcff */
[----:B0-----:R-:W-:Y:S01]  /*16f80*/  ULEA UR4, UR5, UR4, 0x18 ;  /* 0x0000000405047291 */ /* 0x001fe2000f8ec03f */
[----:B------:R-:W-:-:S02]  /*16f90*/  LOP3.LUT R3, R2, 0xc0, RZ, 0xfc, !PT ;  /* 0x000000c002037812 */ /* 0x000fc400078efcff */
[C---:B------:R-:W-:Y:S02]  /*16fa0*/  LOP3.LUT R0, R2.reuse, 0x100, RZ, 0xfc, !PT ;  /* 0x0000010002007812 */ /* 0x040fe400078efcff */
[C---:B------:R-:W-:Y:S01]  /*16fb0*/  LOP3.LUT R4, R2.reuse, 0x140, RZ, 0xfc, !PT ;  /* 0x0000014002047812 */ /* 0x040fe200078efcff */
[----:B------:R-:W-:Y:S01]  /*16fc0*/  IMAD.U32 R18, RZ, RZ, UR4 ;  /* 0x00000004ff127e24 */ /* 0x000fe2000f8e00ff */
[C---:B------:R-:W-:Y:S02]  /*16fd0*/  LOP3.LUT R3, R2.reuse, 0x180, RZ, 0xfc, !PT ;  /* 0x0000018002037812 */ /* 0x040fe400078efcff */
[----:B------:R-:W-:Y:S01]  /*16fe0*/  LOP3.LUT R0, R2, 0x1c0, RZ, 0xfc, !PT ;  /* 0x000001c002007812 */ /* 0x000fe200078efcff */
[----:B-1----:R-:W-:-:S07]  /*16ff0*/  IMAD R23, R36, 0x2, R18 ;  /* 0x0000000224177824 */ /* 0x002fce00078e0212 */
.L_x_1503:
[----:B0-----:R-:W0:Y:S02]  /*17000*/  LDC.64 R2, c[0x0][0xd88] ;  /* 0x00036200ff027b82 */ /* 0x001e240000000a00 */
[----:B0-----:R-:W-:-:S05]  /*17010*/  IMAD.WIDE R2, R27, 0x4, R2 ;  /* 0x000000041b027825 */ /* 0x001fca00078e0202 */
[----:B--2---:R-:W2:Y:S01]  /*17020*/  LDG.E R37, desc[UR42][R2.64] ;  /* 0x0000002a02257981 */ /* 0x004ea2000c1e1900 */
[----:B------:R-:W-:Y:S05]  /*17030*/  YIELD ;  /* 0x0000000000007946 */ /* 0x000fea0003800000 */
[----:B------:R-:W-:Y:S01]  /*17040*/  ULDC.64 UR4, c[0x0][0xb20] ;  /* 0x0002c80000047ab9 */ /* 0x000fe20000000a00 */
[----:B------:R-:W-:Y:S01]  /*17050*/  IMAD.MOV.U32 R34, RZ, RZ, RZ ;  /* 0x000000ffff227224 */ /* 0x000fe200078e00ff */
[----:B------:R-:W-:Y:S01]  /*17060*/  ISETP.NE.U32.AND P0, PT, RZ, UR4, PT ;  /* 0x00000004ff007c0c */ /* 0x000fe2000bf05070 */
[----:B-1----:R-:W-:Y:S01]  /*17070*/  IMAD.MOV.U32 R6, RZ, RZ, RZ ;  /* 0x000000ffff067224 */ /* 0x002fe200078e00ff */
[----:B------:R-:W-:Y:S01]  /*17080*/  ULDC.64 UR8, c[0x0][0xb10] ;  /* 0x0002c40000087ab9 */ /* 0x000fe20000000a00 */
[----:B------:R-:W-:Y:S01]  /*17090*/  ULDC.64 UR6, c[0x0][0xb08] ;  /* 0x0002c20000067ab9 */ /* 0x000fe20000000a00 */
[----:B------:R-:W-:-:S02]  /*170a0*/  ISETP.NE.AND.EX P0, PT, RZ, UR5, PT, P0 ;  /* 0x00000005ff007c0c */ /* 0x000fc4000bf05300 */
[----:B--2---:R-:W-:-:S11]  /*170b0*/  SHF.R.S32.HI R0, RZ, 0x1f, R37 ;  /* 0x0000001fff007819 */ /* 0x004fd60000011425 */
        /* <DEDUP_REMOVED lines=23> */
[----:B--2---:R0:W-:Y:S02]  /*17230*/  STL [R1], R6 ;  /* 0x0000000601007387 */ /* 0x0041e40000100800 */
        /* <DEDUP_REMOVED lines=13> */
[----:B---3--:R-:W-:Y:S06]  /*17310*/  @P1 BRA `(.L_x_1389) ;  /* 0x0000000000141947 */ /* 0x008fec0003800000 */
[----:B------:R-:W-:Y:S05]  /*17320*/  @!P0 BRA `(.L_x_1389) ;  /* 0x0000000000108947 */ /* 0x000fea0003800000 */
[----:B------:R-:W2:Y:S04]  /*17330*/  LDG.E R7, desc[UR42][R2.64] ;  /* 0x0000002a02077981 */ /* 0x000ea8000c1e1900 */
[----:B------:R-:W2:Y:S02]  /*17340*/  LDG.E R2, desc[UR42][R2.64+0x4] ;  /* 0x0000042a02027981 */ /* 0x000ea4000c1e1900 */
[----:B--2---:R-:W-:-:S05]  /*17350*/  IMAD.IADD R2, R2, 0x1, -R7 ;  /* 0x0000000102027824 */ /* 0x004fca00078e0a07 */
[----:B------:R0:W-:Y:S02]  /*17360*/  STL [R1+0x14], R2 ;  /* 0x0000140201007387 */ /* 0x0001e40000100800 */
.L_x_1389:
[----:B------:R-:W-:Y:S01]  /*17370*/  ULDC.64 UR4, c[0x0][0xb18] ;  /* 0x0002c60000047ab9 */ /* 0x000fe20000000a00 */
[C---:B------:R-:W-:Y:S01]  /*17380*/  LOP3.LUT R7, R26.reuse, 0xff000000, RZ, 0xc0, !PT ;  /* 0xff0000001a077812 */ /* 0x040fe200078ec0ff */
[----:B------:R-:W-:Y:S01]  /*17390*/  IMAD.MOV.U32 R30, RZ, RZ, R37 ;  /* 0x000000ffff1e7224 */ /* 0x000fe200078e0025 */
[----:B------:R-:W-:Y:S02]  /*173a0*/  ISETP.NE.U32.AND P0, PT, RZ, UR4, PT ;  /* 0x00000004ff007c0c */ /* 0x000fe4000bf05070 */
[----:B------:R-:W-:Y:S02]  /*173b0*/  SHF.R.U32.HI R7, RZ, 0x8, R7 ;  /* 0x00000008ff077819 */ /* 0x000fe40000011607 */
[----:B------:R-:W-:Y:S02]  /*173c0*/  ISETP.NE.AND.EX P0, PT, RZ, UR5, PT, P0 ;  /* 0x00000005ff007c0c */ /* 0x000fe4000bf05300 */
[C---:B0-----:R-:W-:Y:S02]  /*173d0*/  LOP3.LUT R2, R26.reuse, 0xff0000, RZ, 0xc0, !PT ;  /* 0x00ff00001a027812 */ /* 0x041fe400078ec0ff */
[----:B------:R-:W-:-:S02]  /*173e0*/  LOP3.LUT R17, R26, 0xffff, RZ, 0xc0, !PT ;  /* 0x0000ffff1a117812 */ /* 0x000fc400078ec0ff */
[----:B------:R-:W-:-:S07]  /*173f0*/  LEA.HI R7, R2, R7, RZ, 0x10 ;  /* 0x0000000702077211 */ /* 0x000fce00078f80ff */
[----:B------:R-:W-:Y:S05]  /*17400*/  @!P0 BRA `(.L_x_1390) ;  /* 0x0000000000108947 */ /* 0x000fea0003800000 */
[----:B------:R-:W-:-:S04]  /*17410*/  IADD3 R2, P0, R31, UR4, RZ ;  /* 0x000000041f027c10 */ /* 0x000fc8000ff1e0ff */
[----:B------:R-:W-:-:S05]  /*17420*/  IADD3.X R3, R32, UR5, RZ, P0, !PT ;  /* 0x0000000520037c10 */ /* 0x000fca00087fe4ff */
[----:B------:R0:W5:Y:S01]  /*17430*/  LDG.E R8, desc[UR42][R2.64] ;  /* 0x0000002a02087981 */ /* 0x000162000c1e1900 */
[----:B------:R-:W-:Y:S05]  /*17440*/  BRA `(.L_x_1391) ;  /* 0x0000000000247947 */ /* 0x000fea0003800000 */
.L_x_1390:
        /* <DEDUP_REMOVED lines=9> */
.L_x_1391:
[----:B0-----:R-:W2:Y:S04]  /*174e0*/  @P2 LDG.E R2, desc[UR42][R4.64] ;  /* 0x0000002a04022981 */ /* 0x001ea8000c1e1900 */
[----:B------:R0:W2:Y:S01]  /*174f0*/  @P2 LDG.E R4, desc[UR42][R4.64+0x4] ;  /* 0x0000042a04042981 */ /* 0x0000a2000c1e1900 */
[----:B-----5:R-:W-:Y:S01]  /*17500*/  IMAD.IADD R8, R8, 0x1, -R34 ;  /* 0x0000000108087824 */ /* 0x020fe200078e0a22 */
[----:B------:R-:W-:Y:S01]  /*17510*/  BSSY B0, `(.L_x_1392) ;  /* 0x0000029000007945 */ /* 0x000fe20003800000 */
[----:B------:R-:W-:Y:S01]  /*17520*/  LOP3.LUT R33, R7, 0xff, RZ, 0xc0, !PT ;  /* 0x000000ff07217812 */ /* 0x000fe200078ec0ff */
[----:B------:R-:W-:Y:S01]  /*17530*/  IMAD.MOV.U32 R3, RZ, RZ, RZ ;  /* 0x000000ffff037224 */ /* 0x000fe200078e00ff */
[----:B0-----:R-:W-:Y:S01]  /*17540*/  SHF.R.U32.HI R5, RZ, 0x10, R7 ;  /* 0x00000010ff057819 */ /* 0x001fe20000011607 */
[----:B--2---:R-:W-:-:S04]  /*17550*/  @P2 IMAD.IADD R6, R4, 0x1, -R2 ;  /* 0x0000000104062824 */ /* 0x004fc800078e0a02 */
[----:B------:R-:W-:-:S04]  /*17560*/  IMAD.IADD R26, R8, 0x1, R6 ;  /* 0x00000001081a7824 */ /* 0x000fc800078e0206 */
[C---:B------:R-:W-:Y:S01]  /*17570*/  VIADD R4, R26.reuse, 0x3f ;  /* 0x0000003f1a047836 */ /* 0x040fe20000000000 */
[----:B------:R-:W-:-:S04]  /*17580*/  ISETP.GE.AND P1, PT, R26, 0x1, PT ;  /* 0x000000011a00780c */ /* 0x000fc80003f26270 */
[----:B------:R-:W-:-:S04]  /*17590*/  SHF.R.S32.HI R2, RZ, 0x1f, R4 ;  /* 0x0000001fff027819 */ /* 0x000fc80000011404 */
[----:B------:R-:W-:-:S04]  /*175a0*/  LEA.HI R4, R2, R4, RZ, 0x6 ;  /* 0x0000000402047211 */ /* 0x000fc800078f30ff */
        /* <DEDUP_REMOVED lines=31> */
.L_x_1393:
[----:B------:R-:W-:Y:S05]  /*177a0*/  BSYNC B0 ;  /* 0x0000000000007941 */ /* 0x000fea0003800000 */
.L_x_1392:
        /* <DEDUP_REMOVED lines=24> */
.L_x_1548:
[----:B-1----:R-:W-:Y:S02]  /*17930*/  ISETP.NE.AND P0, PT, R14, RZ, PT ;  /* 0x000000ff0e00720c */ /* 0x002fe40003f05270 */
[----:B------:R-:W-:-:S11]  /*17940*/  PLOP3.LUT P6, PT, PT, PT, PT, 0x8, 0x0 ;  /* 0x000000000000781c */ /* 0x000fd60003fce170 */
[----:B------:R-:W-:Y:S05]  /*17950*/  @P0 BRA `(.L_x_1397) ;  /* 0x00000000000c0947 */ /* 0x000fea0003800000 */
[----:B------:R-:W-:-:S03]  /*17960*/  UMOV UR4, 0xffffffff ;  /* 0xffffffff00047882 */ /* 0x000fc60000000000 */
[----:B------:R-:W-:Y:S05]  /*17970*/  BRA.DIV UR4, `(.L_x_1398) ;  /* 0x0000007e04047947 */ /* 0x000fea000b800000 */
[----:B------:R-:W-:-:S13]  /*17980*/  ELECT P6, URZ, PT ;  /* 0x00000000003f782f */ /* 0x000fda00038c0000 */
.L_x_1397:
        /* <DEDUP_REMOVED lines=9> */
.L_x_1551:
[----:B------:R-:W-:Y:S05]  /*17a20*/  BSYNC B1 ;  /* 0x0000000000017941 */ /* 0x000fea0003800000 */
.L_x_1399:
        /* <DEDUP_REMOVED lines=10> */
.L_x_1552:
[----:B------:R-:W-:Y:S05]  /*17ad0*/  BSYNC B2 ;  /* 0x0000000000027941 */ /* 0x000fea0003800000 */
.L_x_1403:
        /* <DEDUP_REMOVED lines=9> */
.L_x_1406:
[----:B------:R-:W-:Y:S05]  /*17b70*/  BSYNC B2 ;  /* 0x0000000000027941 */ /* 0x000fea0003800000 */
.L_x_1405:
        /* <DEDUP_REMOVED lines=10> */
[----:B------:R-:W-:Y:S01]  /*17c20*/  VIADD R11, R3, 0x38890 ;  /* 0x00038890030b7836 */ /* 0x000fe20000000000 */
[----:B------:R-:W-:-:S09]  /*17c30*/  UMOV UR7, 0x12f00000 ;  /* 0x12f0000000077882 */ /* 0x000fd20000000000 */
.L_x_1407:
        /* <DEDUP_REMOVED lines=13> */
.L_x_1553:
[----:B------:R-:W-:Y:S05]  /*17d10*/  BSYNC B2 ;  /* 0x0000000000027941 */ /* 0x000fea0003800000 */
.L_x_1408:
        /* <DEDUP_REMOVED lines=11> */
.L_x_1411:
[----:B------:R-:W-:Y:S05]  /*17dd0*/  BSYNC B2 ;  /* 0x0000000000027941 */ /* 0x000fea0003800000 */
.L_x_1410:
        /* <DEDUP_REMOVED lines=9> */
.L_x_1412:
        /* <DEDUP_REMOVED lines=15> */
.L_x_1413:
        /* <DEDUP_REMOVED lines=15> */
.L_x_1414:
        /* <DEDUP_REMOVED lines=15> */
.L_x_1415:
        /* <DEDUP_REMOVED lines=15> */
.L_x_1416:
        /* <DEDUP_REMOVED lines=15> */
.L_x_1417:
        /* <DEDUP_REMOVED lines=15> */
.L_x_1418:
        /* <DEDUP_REMOVED lines=15> */
.L_x_1419:
        /* <DEDUP_REMOVED lines=10> */
.L_x_1402:
[----:B------:R-:W-:Y:S05]  /*185a0*/  BSYNC B1 ;  /* 0x0000000000017941 */ /* 0x000fea0003800000 */
.L_x_1401:
        /* <DEDUP_REMOVED lines=9> */
.L_x_1439:
        /* <DEDUP_REMOVED lines=11> */
.L_x_1554:
[----:B------:R-:W-:Y:S05]  /*186f0*/  BSYNC B2 ;  /* 0x0000000000027941 */ /* 0x000fea0003800000 */
.L_x_1422:
        /* <DEDUP_REMOVED lines=9> */
.L_x_1425:
[----:B------:R-:W-:Y:S05]  /*18790*/  BSYNC B2 ;  /* 0x0000000000027941 */ /* 0x000fea0003800000 */
.L_x_1424:
        /* <DEDUP_REMOVED lines=11> */
.L_x_1426:
        /* <DEDUP_REMOVED lines=13> */
.L_x_1555:
[----:B------:R-:W-:Y:S05]  /*18920*/  BSYNC B2 ;  /* 0x0000000000027941 */ /* 0x000fea0003800000 */
.L_x_1427:
        /* <DEDUP_REMOVED lines=11> */
.L_x_1430:
[----:B------:R-:W-:Y:S05]  /*189e0*/  BSYNC B2 ;  /* 0x0000000000027941 */ /* 0x000fea0003800000 */
.L_x_1429:
        /* <DEDUP_REMOVED lines=9> */
.L_x_1431:
        /* <DEDUP_REMOVED lines=15> */
.L_x_1432:
        /* <DEDUP_REMOVED lines=15> */
.L_x_1433:
        /* <DEDUP_REMOVED lines=15> */
.L_x_1434:
        /* <DEDUP_REMOVED lines=15> */
.L_x_1435:
        /* <DEDUP_REMOVED lines=15> */
.L_x_1436:
        /* <DEDUP_REMOVED lines=15> */
.L_x_1437:
        /* <DEDUP_REMOVED lines=15> */
.L_x_1438:
        /* <DEDUP_REMOVED lines=10> */
.L_x_1421:
[----:B------:R-:W-:Y:S05]  /*191b0*/  BSYNC B1 ;  /* 0x0000000000017941 */ /* 0x000fea0003800000 */
.L_x_1420:
[----:B------:R-:W-:Y:S01]  /*191c0*/  ISETP.GT.AND P3, PT, R11, R7, PT ;  /* 0x000000070b00720c */ /* 0x000fe20003f64270 */
[----:B------:R-:W-:Y:S02]  /*191d0*/  VIADD R19, R19, 0x1 ;  /* 0x0000000113137836 */ /* 0x000fe40000000000 */
[----:B------:R-:W-:-:S03]  /*191e0*/  VIADD R11, R11, 0xffffffff ;  /* 0xffffffff0b0b7836 */ /* 0x000fc60000000000 */
[----:B------:R-:W-:-:S04]  /*191f0*/  ISETP.NE.AND P2, PT, R19, 0x2, PT ;  /* 0x000000021300780c */ /* 0x000fc80003f45270 */
[----:B------:R-:W-:Y:S02]  /*19200*/  SEL R2, RZ, 0x1, P2 ;  /* 0x00000001ff027807 */ /* 0x000fe40001000000 */
[----:B------:R-:W-:Y:S02]  /*19210*/  SEL R19, R19, RZ, P2 ;  /* 0x000000ff13137207 */ /* 0x000fe40001000000 */
[----:B------:R-:W-:Y:S01]  /*19220*/  LOP3.LUT R29, R29, R2, RZ, 0x3c, !PT ;  /* 0x000000021d1d7212 */ /* 0x000fe200078e3cff */
[----:B------:R-:W-:Y:S06]  /*19230*/  @P3 BRA `(.L_x_1439) ;  /* 0xfffffff400003947 */ /* 0x000fec000383ffff */
.L_x_1395:
[----:B------:R-:W-:Y:S05]  /*19240*/  BSYNC B0 ;  /* 0x0000000000007941 */ /* 0x000fea0003800000 */
.L_x_1394:
        /* <DEDUP_REMOVED lines=33> */
.L_x_1441:
[----:B------:R-:W-:Y:S05]  /*19460*/  BSYNC B0 ;  /* 0x0000000000007941 */ /* 0x000fea0003800000 */
.L_x_1440:
        /* <DEDUP_REMOVED lines=23> */
.L_x_1443:
        /* <DEDUP_REMOVED lines=9> */
[----:B0-----:R-:W0:Y:S01]  /*19670*/  LDC.64 R2, c[0x4][R2] ;  /* 0x0100000002027b82 */ /* 0x001e220000000a00 */
        /* <DEDUP_REMOVED lines=10> */
.L_x_1446:
[----:B------:R-:W-:Y:S05]  /*19720*/  BSYNC B6 ;  /* 0x0000000000067941 */ /* 0x000fea0003800000 */
.L_x_1445:
        /* <DEDUP_REMOVED lines=20> */
.L_x_1449:
        /* <DEDUP_REMOVED lines=15> */
.L_x_1448:
[----:B------:R-:W-:Y:S05]  /*19960*/  BSYNC B6 ;  /* 0x0000000000067941 */ /* 0x000fea0003800000 */
.L_x_1447:
[----:B------:R-:W2:Y:S01]  /*19970*/  LDL R21, [R1+0x30] ;  /* 0x0000300001157983 */ /* 0x000ea20000100800 */
[----:B------:R-:W-:Y:S01]  /*19980*/  ULDC.64 UR4, c[0x0][0xaf0] ;  /* 0x0002bc0000047ab9 */ /* 0x000fe20000000a00 */
[----:B------:R-:W1:Y:S01]  /*19990*/  LDC R9, c[0x0][0x430] ;  /* 0x00010c00ff097b82 */ /* 0x000e620000000800 */
[----:B------:R-:W-:Y:S01]  /*199a0*/  ISETP.NE.U32.AND P0, PT, RZ, UR4, PT ;  /* 0x00000004ff007c0c */ /* 0x000fe2000bf05070 */
[----:B------:R-:W3:Y:S03]  /*199b0*/  S2R R20, SR_TID.X ;  /* 0x0000000000147919 */ /* 0x000ee60000002100 */
[----:B------:R-:W-:-:S13]  /*199c0*/  ISETP.NE.AND.EX P0, PT, RZ, UR5, PT, P0 ;  /* 0x00000005ff007c0c */ /* 0x000fda000bf05300 */
[----:B------:R-:W-:Y:S01]  /*199d0*/  @P0 IADD3 R2, P1, R31, UR4, RZ ;  /* 0x000000041f020c10 */ /* 0x000fe2000ff3e0ff */
[----:B------:R-:W-:-:S03]  /*199e0*/  ULDC UR4, c[0x0][0x320] ;  /* 0x0000c80000047ab9 */ /* 0x000fc60000000800 */
[----:B0-----:R-:W-:-:S05]  /*199f0*/  @P0 IADD3.X R3, R32, UR5, RZ, P1, !PT ;  /* 0x0000000520030c10 */ /* 0x001fca0008ffe4ff */
[----:B------:R0:W4:Y:S01]  /*19a00*/  @P0 LDG.E R30, desc[UR42][R2.64] ;  /* 0x0000002a021e0981 */ /* 0x000122000c1e1900 */
[----:B---3--:R-:W-:-:S04]  /*19a10*/  LOP3.LUT R20, R20, 0x7f, RZ, 0xc0, !PT ;  /* 0x0000007f14147812 */ /* 0x008fc800078ec0ff */
[----:B------:R-:W-:Y:S02]  /*19a20*/  SHF.R.U32.HI R35, RZ, 0x3, R20 ;  /* 0x00000003ff237819 */ /* 0x000fe40000011614 */
[----:B------:R-:W3:Y:S02]  /*19a30*/  S2R R20, SR_TID.X ;  /* 0x0000000000147919 */ /* 0x000ee40000002100 */
[----:B---3--:R-:W-:-:S05]  /*19a40*/  IMAD.SHL.U32 R20, R20, 0x10, RZ ;  /* 0x0000001014147824 */ /* 0x008fca00078e00ff */
[----:B------:R-:W-:Y:S02]  /*19a50*/  LOP3.LUT R20, R35, 0x70, R20, 0xf8, !PT ;  /* 0x0000007023147812 */ /* 0x000fe400078ef814 */
[----:B------:R-:W3:Y:S01]  /*19a60*/  S2R R35, SR_TID.X ;  /* 0x0000000000237919 */ /* 0x000ee20000002100 */
[----:B-1----:R-:W-:Y:S01]  /*19a70*/  ISETP.NE.AND P1, PT, R9, 0x1, PT ;  /* 0x000000010900780c */ /* 0x002fe20003f25270 */
[----:B------:R-:W1:-:S12]  /*19a80*/  S2R R4, SR_TID.X ;  /* 0x0000000000047919 */ /* 0x000e580000002100 */
[----:B0-----:R-:W0:Y:S08]  /*19a90*/  @P1 LDC R3, c[0x0][0x434] ;  /* 0x00010d00ff031b82 */ /* 0x001e300000000800 */
[----:B------:R-:W5:Y:S01]  /*19aa0*/  @P1 LDC R2, c[0x0][0x438] ;  /* 0x00010e00ff021b82 */ /* 0x000f620000000800 */
[----:B---3--:R-:W-:-:S05]  /*19ab0*/  IMAD.SHL.U32 R35, R35, 0x8, RZ ;  /* 0x0000000823237824 */ /* 0x008fca00078e00ff */
[----:B------:R-:W-:-:S04]  /*19ac0*/  LOP3.LUT R35, R35, 0x38, RZ, 0xc0, !PT ;  /* 0x0000003823237812 */ /* 0x000fc800078ec0ff */
[----:B------:R-:W-:-:S04]  /*19ad0*/  LOP3.LUT R35, R35, 0x40, RZ, 0xfc, !PT ;  /* 0x0000004023237812 */ /* 0x000fc800078efcff */
[----:B------:R-:W-:Y:S02]  /*19ae0*/  ISETP.GE.AND P2, PT, R35, UR4, PT ;  /* 0x0000000423007c0c */ /* 0x000fe4000bf46270 */
[----:B------:R-:W3:Y:S01]  /*19af0*/  S2R R35, SR_TID.X ;  /* 0x0000000000237919 */ /* 0x000ee20000002100 */
[----:B-1----:R-:W-:Y:S01]  /*19b00*/  IMAD.SHL.U32 R4, R4, 0x8, RZ ;  /* 0x0000000804047824 */ /* 0x002fe200078e00ff */
[----:B------:R-:W-:-:S04]  /*19b10*/  LOP3.LUT R16, R16, 0xffffffbf, RZ, 0xc0, !PT ;  /* 0xffffffbf10107812 */ /* 0x000fc800078ec0ff */
[----:B------:R-:W-:Y:S02]  /*19b20*/  LOP3.LUT R4, R4, 0x38, RZ, 0xc0, !PT ;  /* 0x0000003804047812 */ /* 0x000fe400078ec0ff */
[----:B------:R-:W-:Y:S02]  /*19b30*/  SEL R8, RZ, 0xffffffff, P2 ;  /* 0xffffffffff087807 */ /* 0x000fe40001000000 */
[----:B------:R-:W-:Y:S02]  /*19b40*/  LOP3.LUT R4, R4, 0x80, RZ, 0xfc, !PT ;  /* 0x0000008004047812 */ /* 0x000fe400078efcff */
[----:B------:R-:W-:Y:S01]  /*19b50*/  @P2 LOP3.LUT R16, R16, 0x40, RZ, 0xfc, !PT ;  /* 0x0000004010102812 */ /* 0x000fe200078efcff */
[----:B------:R-:W-:Y:S01]  /*19b60*/  IMAD.SHL.U32 R8, R8, 0x2, RZ ;  /* 0x0000000208087824 */ /* 0x000fe200078e00ff */
[----:B------:R-:W-:Y:S01]  /*19b70*/  ISETP.GE.AND P2, PT, R4, UR4, PT ;  /* 0x0000000404007c0c */ /* 0x000fe2000bf46270 */
[----:B---3--:R-:W-:-:S05]  /*19b80*/  IMAD.SHL.U32 R35, R35, 0x8, RZ ;  /* 0x0000000823237824 */ /* 0x008fca00078e00ff */
[----:B------:R-:W-:-:S04]  /*19b90*/  LOP3.LUT R35, R35, 0x38, RZ, 0xc0, !PT ;  /* 0x0000003823237812 */ /* 0x000fc800078ec0ff */
[----:B------:R-:W-:Y:S02]  /*19ba0*/  LOP3.LUT R35, R35, 0xc0, RZ, 0xfc, !PT ;  /* 0x000000c023237812 */ /* 0x000fe400078efcff */
[----:B------:R-:W-:Y:S01]  /*19bb0*/  LOP3.LUT R16, R16, 0xffffff7f, RZ, 0xc0, !PT ;  /* 0xffffff7f10107812 */ /* 0x000fe200078ec0ff */
[----:B------:R-:W-:Y:S01]  /*19bc0*/  IMAD.MOV.U32 R11, RZ, RZ, RZ ;  /* 0x000000ffff0b7224 */ /* 0x000fe200078e00ff */
[----:B--2---:R-:W-:Y:S02]  /*19bd0*/  LEA R31, R21, 0xffffffc0, 0x6 ;  /* 0xffffffc0151f7811 */ /* 0x004fe400078e30ff */
[----:B------:R-:W1:Y:S03]  /*19be0*/  S2R R21, SR_TID.X ;  /* 0x0000000000157919 */ /* 0x000e660000002100 */
[----:B------:R-:W-:-:S05]  /*19bf0*/  IMAD.IADD R0, R20, 0x1, R31 ;  /* 0x0000000114007824 */ /* 0x000fca00078e021f */
[C---:B------:R-:W-:Y:S01]  /*19c00*/  ISETP.GE.AND P0, PT, R0.reuse, R26, PT ;  /* 0x0000001a0000720c */ /* 0x040fe20003f06270 */
[----:B------:R-:W-:-:S03]  /*19c10*/  IMAD.IADD R0, R0, 0x1, R34 ;  /* 0x0000000100007824 */ /* 0x000fc600078e0222 */
[----:B------:R-:W-:Y:S01]  /*19c20*/  ISETP.GT.U32.OR P0, PT, R20, 0x3f, P0 ;  /* 0x0000003f1400780c */ /* 0x000fe20000704470 */
[----:B0-----:R-:W-:-:S04]  /*19c30*/  @P1 IMAD.HI.U32 R3, R0, R3, RZ ;  /* 0x0000000300031227 */ /* 0x001fc800078e00ff */
[----:B------:R-:W-:Y:S01]  /*19c40*/  IMAD.MOV.U32 R6, RZ, RZ, R0 ;  /* 0x000000ffff067224 */ /* 0x000fe200078e0000 */
[----:B-----5:R-:W-:-:S07]  /*19c50*/  @P1 SHF.R.U32.HI R6, RZ, R2, R3 ;  /* 0x00000002ff061219 */ /* 0x020fce0000011603 */
[----:B------:R-:W0:Y:S01]  /*19c60*/  @!P0 LDC.64 R2, c[0x0][0x428] ;  /* 0x00010a00ff028b82 */ /* 0x000e220000000a00 */
[----:B-1----:R-:W-:-:S05]  /*19c70*/  IMAD.SHL.U32 R21, R21, 0x8, RZ ;  /* 0x0000000815157824 */ /* 0x002fca00078e00ff */
[----:B------:R-:W-:-:S04]  /*19c80*/  LOP3.LUT R21, R21, 0x38, RZ, 0xc0, !PT ;  /* 0x0000003815157812 */ /* 0x000fc800078ec0ff */
[----:B------:R-:W-:Y:S02]  /*19c90*/  ISETP.GE.AND P3, PT, R21, UR4, PT ;  /* 0x0000000415007c0c */ /* 0x000fe4000bf66270 */
[----:B------:R-:W-:Y:S02]  /*19ca0*/  ISETP.GE.AND P1, PT, R35, UR4, PT ;  /* 0x0000000423007c0c */ /* 0x000fe4000bf26270 */
[----:B------:R-:W-:Y:S02]  /*19cb0*/  SEL R4, RZ, 0x1, P3 ;  /* 0x00000001ff047807 */ /* 0x000fe40001800000 */
[----:B------:R-:W-:Y:S02]  /*19cc0*/  SEL R5, RZ, 0x8, P1 ;  /* 0x00000008ff057807 */ /* 0x000fe40000800000 */
[----:B------:R-:W-:Y:S02]  /*19cd0*/  LOP3.LUT R8, R8, 0x2, R4, 0xe2, !PT ;  /* 0x0000000208087812 */ /* 0x000fe400078ee204 */
[----:B------:R-:W-:-:S02]  /*19ce0*/  SEL R4, RZ, 0x4, P2 ;  /* 0x00000004ff047807 */ /* 0x000fc40001000000 */
[----:B----4-:R-:W-:Y:S02]  /*19cf0*/  SHF.R.S32.HI R35, RZ, 0x1f, R30 ;  /* 0x0000001fff237819 */ /* 0x010fe4000001141e */
[----:B------:R-:W-:Y:S01]  /*19d00*/  LOP3.LUT R8, R5, R8, R4, 0xfe, !PT ;  /* 0x0000000805087212 */ /* 0x000fe200078efe04 */
[--C-:B------:R-:W-:Y:S01]  /*19d10*/  @!P0 IMAD.MOV.U32 R4, RZ, RZ, R6.reuse ;  /* 0x000000ffff048224 */ /* 0x100fe200078e0006 */
[----:B------:R-:W-:Y:S01]  /*19d20*/  @!P0 SHF.R.S32.HI R5, RZ, 0x1f, R6 ;  /* 0x0000001fff058819 */ /* 0x000fe20000011406 */
[----:B0-----:R-:W-:-:S04]  /*19d30*/  @!P0 IMAD R7, R35, R2, RZ ;  /* 0x0000000223078224 */ /* 0x001fc800078e02ff */
[C---:B------:R-:W-:Y:S02]  /*19d40*/  @!P0 IMAD R7, R30.reuse, R3, R7 ;  /* 0x000000031e078224 */ /* 0x040fe400078e0207 */
[----:B------:R-:W-:Y:S02]  /*19d50*/  @!P0 IMAD.WIDE.U32 R4, R30, R2, R4 ;  /* 0x000000021e048225 */ /* 0x000fe400078e0004 */
[----:B------:R-:W0:Y:S01]  /*19d60*/  @!P0 LDC.64 R2, c[0x0][0x418] ;  /* 0x00010600ff028b82 */ /* 0x000e220000000a00 */
        /* <DEDUP_REMOVED lines=8> */
[----:B------:R0:W2:Y:S01]  /*19df0*/  @!P0 LDG.E R11, desc[UR42][R2.64] ;  /* 0x0000002a020b8981 */ /* 0x0000a2000c1e1900 */
[----:B------:R-:W1:Y:S02]  /*19e00*/  S2R R10, SR_TID.X ;  /* 0x00000000000a7919 */ /* 0x000e640000002100 */
[----:B-1----:R-:W-:-:S05]  /*19e10*/  IMAD.SHL.U32 R10, R10, 0x8, RZ ;  /* 0x000000080a0a7824 */ /* 0x002fca00078e00ff */
[----:B------:R-:W-:-:S04]  /*19e20*/  LOP3.LUT R10, R10, 0x38, RZ, 0xc0, !PT ;  /* 0x000000380a0a7812 */ /* 0x000fc800078ec0ff */
[----:B------:R-:W-:-:S04]  /*19e30*/  LOP3.LUT R10, R10, 0x180, RZ, 0xfc, !PT ;  /* 0x000001800a0a7812 */ /* 0x000fc800078efcff */
[----:B------:R-:W-:Y:S02]  /*19e40*/  ISETP.GE.AND P0, PT, R10, UR4, PT ;  /* 0x000000040a007c0c */ /* 0x000fe4000bf06270 */
[----:B------:R-:W-:-:S04]  /*19e50*/  LOP3.LUT R10, R21, 0x140, RZ, 0xfc, !PT ;  /* 0x00000140150a7812 */ /* 0x000fc800078efcff */
[----:B------:R-:W-:-:S04]  /*19e60*/  ISETP.GE.AND P2, PT, R10, UR4, PT ;  /* 0x000000040a007c0c */ /* 0x000fc8000bf46270 */
[----:B------:R-:W-:Y:S02]  /*19e70*/  SEL R4, RZ, 0x20, P2 ;  /* 0x00000020ff047807 */ /* 0x000fe40001000000 */
[----:B0-----:R-:W-:Y:S02]  /*19e80*/  SEL R2, RZ, 0x40, P0 ;  /* 0x00000040ff027807 */ /* 0x001fe40000000000 */
[----:B------:R-:W-:Y:S02]  /*19e90*/  LOP3.LUT R16, R16, 0xfffffff7, RZ, 0xc0, !PT ;  /* 0xfffffff710107812 */ /* 0x000fe400078ec0ff */
[----:B------:R-:W-:-:S04]  /*19ea0*/  LOP3.LUT R12, R21, 0x1c0, RZ, 0xfc, !PT ;  /* 0x000001c0150c7812 */ /* 0x000fc800078efcff */
[----:B------:R-:W-:-:S04]  /*19eb0*/  ISETP.GE.AND P0, PT, R12, UR4, PT ;  /* 0x000000040c007c0c */ /* 0x000fc8000bf06270 */
[----:B------:R-:W-:Y:S01]  /*19ec0*/  SEL R32, RZ, 0x80, P0 ;  /* 0x00000080ff207807 */ /* 0x000fe20000000000 */
[----:B--2---:R0:W-:Y:S02]  /*19ed0*/  STL [R1+0x4], R11 ;  /* 0x0000040b01007387 */ /* 0x0041e40000100800 */
[----:B0-----:R-:W-:-:S04]  /*19ee0*/  LOP3.LUT R11, R21, 0x100, RZ, 0xfc, !PT ;  /* 0x00000100150b7812 */ /* 0x001fc800078efcff */
[----:B------:R-:W-:-:S04]  /*19ef0*/  ISETP.GE.AND P3, PT, R11, UR4, PT ;  /* 0x000000040b007c0c */ /* 0x000fc8000bf66270 */
[----:B------:R-:W-:-:S04]  /*19f00*/  SEL R3, RZ, 0x10, P3 ;  /* 0x00000010ff037807 */ /* 0x000fc80001800000 */
[----:B------:R-:W-:-:S04]  /*19f10*/  LOP3.LUT R3, R4, R8, R3, 0xfe, !PT ;  /* 0x0000000804037212 */ /* 0x000fc800078efe03 */
[----:B------:R-:W-:Y:S01]  /*19f20*/  LOP3.LUT R5, R3, R2, RZ, 0xfc, !PT ;  /* 0x0000000203057212 */ /* 0x000fe200078efcff */
[----:B------:R-:W-:-:S04]  /*19f30*/  IMAD.MOV R2, RZ, RZ, -R6 ;  /* 0x000000ffff027224 */ /* 0x000fc800078e0a06 */
[----:B------:R-:W-:Y:S01]  /*19f40*/  IMAD R0, R9, R2, R0 ;  /* 0x0000000209007224 */ /* 0x000fe200078e0200 */
[----:B------:R0:W-:Y:S04]  /*19f50*/  STL [R1+0x44], R5 ;  /* 0x0000440501007387 */ /* 0x0001e80000100800 */
[----:B------:R0:W-:Y:S01]  /*19f60*/  STL [R1+0x8], R0 ;  /* 0x0000080001007387 */ /* 0x0001e20000100800 */
[----:B------:R-:W-:Y:S01]  /*19f70*/  @P3 LOP3.LUT R16, R16, 0x8, RZ, 0xfc, !PT ;  /* 0x0000000810103812 */ /* 0x000fe200078efcff */
[----:B------:R-:W-:-:S03]  /*19f80*/  UMOV UR4, 0xffffffff ;  /* 0xffffffff00047882 */ /* 0x000fc60000000000 */
[----:B------:R-:W-:Y:S01]  /*19f90*/  LOP3.LUT R16, R16, 0xfffffffb, RZ, 0xc0, !PT ;  /* 0xfffffffb10107812 */ /* 0x000fe200078ec0ff */
[----:B------:R-:W-:-:S03]  /*19fa0*/  IMAD.U32 R3, RZ, RZ, UR38 ;  /* 0x00000026ff037e24 */ /* 0x000fc6000f8e00ff */
[----:B------:R-:W-:Y:S01]  /*19fb0*/  @P2 LOP3.LUT R16, R16, 0x4, RZ, 0xfc, !PT ;  /* 0x0000000410102812 */ /* 0x000fe200078efcff */
[----:B0-----:R-:W-:Y:S06]  /*19fc0*/  BRA.DIV UR4, `(.L_x_1450) ;  /* 0x0000005604f47947 */ /* 0x001fec000b800000 */
.L_x_1558:
[----:B------:R-:W-:Y:S02]  /*19fd0*/  ISETP.NE.AND P0, PT, R3, 0x3, PT ;  /* 0x000000030300780c */ /* 0x000fe40003f05270 */
[----:B------:R-:W-:Y:S02]  /*19fe0*/  ISETP.GT.U32.AND P1, PT, R20, 0x3f, PT ;  /* 0x0000003f1400780c */ /* 0x000fe40003f24070 */
[----:B------:R-:W-:Y:S02]  /*19ff0*/  LOP3.LUT R16, R16, 0xffff7fff, RZ, 0xc0, !PT ;  /* 0xffff7fff10107812 */ /* 0x000fe400078ec0ff */
[----:B------:R-:W-:-:S07]  /*1a000*/  LOP3.LUT R32, R5, R32, RZ, 0xfc, !PT ;  /* 0x0000002005207212 */ /* 0x000fce00078efcff */
[----:B------:R-:W-:-:S04]  /*1a010*/  @P0 LOP3.LUT R16, R16, 0x8000, RZ, 0xfc, !PT ;  /* 0x0000800010100812 */ /* 0x000fc800078efcff */
[----:B------:R-:W-:-:S04]  /*1a020*/  LOP3.LUT R16, R16, 0xfffffffe, RZ, 0xc0, !PT ;  /* 0xfffffffe10107812 */ /* 0x000fc800078ec0ff */
[----:B------:R-:W-:Y:S01]  /*1a030*/  @P1 LOP3.LUT R16, R16, 0x1, RZ, 0xfc, !PT ;  /* 0x0000000110101812 */ /* 0x000fe200078efcff */
[----:B------:R-:W-:Y:S06]  /*1a040*/  @!P0 BRA `(.L_x_1451) ;  /* 0x0000000000048947 */ /* 0x000fec0003800000 */
[----:B------:R-:W-:Y:S01]  /*1a050*/  BPT.TRAP 0x1 ;  /* 0x000000040000795c */ /* 0x000fe20000300000 */
.L_x_1451:
[----:B------:R-:W0:Y:S01]  /*1a060*/  S2R R0, SR_TID.X ;  /* 0x0000000000007919 */ /* 0x000e220000002100 */
[----:B------:R-:W-:Y:S01]  /*1a070*/  BSSY B0, `(.L_x_1452) ;  /* 0x0000008000007945 */ /* 0x000fe20003800000 */
[----:B0-----:R-:W-:-:S04]  /*1a080*/  LOP3.LUT R0, R0, 0x7f, RZ, 0xc0, !PT ;  /* 0x0000007f00007812 */ /* 0x001fc800078ec0ff */
[----:B------:R-:W-:-:S04]  /*1a090*/  SHF.R.U32.HI R0, RZ, 0x3, R0 ;  /* 0x00000003ff007819 */ /* 0x000fc80000011600 */
[----:B------:R-:W-:Y:S01]  /*1a0a0*/  IADD3 R31, -R0, R26, -R31 ;  /* 0x0000001a001f7210 */ /* 0x000fe20007ffe91f */
[----:B------:R-:W-:Y:S01]  /*1a0b0*/  IMAD R26, R22, 0x8, R18 ;  /* 0x00000008161a7824 */ /* 0x000fe200078e0212 */
[----:B------:R-:W-:-:S04]  /*1a0c0*/  SHF.L.U32 R0, R28, 0x1f, RZ ;  /* 0x0000001f1c007819 */ /* 0x000fc800000006ff */
[----:B------:R-:W0:Y:S02]  /*1a0d0*/  SYNCS.PHASECHK.TRANS64.TRYWAIT P0, [R26+URZ+0x38840], R0 ;  /* 0x038840001a0075a7 */ /* 0x000e24000800017f */
[----:B0-----:R-:W-:Y:S05]  /*1a0e0*/  @!P0 BRA `(.L_x_1453) ;  /* 0x0000005400e08947 */ /* 0x001fea0003800000 */
.L_x_1559:
[----:B------:R-:W-:Y:S05]  /*1a0f0*/  BSYNC B0 ;  /* 0x0000000000007941 */ /* 0x000fea0003800000 */
.L_x_1452:
[----:B------:R-:W0:Y:S01]  /*1a100*/  LDL R2, [R1+0x8] ;  /* 0x0000080001027983 */ /* 0x000e220000100800 */
[----:B------:R-:W-:Y:S01]  /*1a110*/  ULDC.64 UR4, c[0x0][0x300] ;  /* 0x0000c00000047ab9 */ /* 0x000fe20000000a00 */
[----:B------:R-:W-:Y:S02]  /*1a120*/  ULDC.64 UR6, c[0x0][0x2e8] ;  /* 0x0000ba0000067ab9 */ /* 0x000fe40000000a00 */
[----:B------:R-:W2:Y:S01]  /*1a130*/  LDL R4, [R1+0x4] ;  /* 0x0000040001047983 */ /* 0x000ea20000100800 */
[----:B------:R-:W-:Y:S01]  /*1a140*/  LOP3.LUT R16, R16, 0xfffffffd, RZ, 0xc0, !PT ;  /* 0xfffffffd10107812 */ /* 0x000fe200078ec0ff */
[----:B------:R-:W1:Y:S02]  /*1a150*/  S2R R7, SR_TID.X ;  /* 0x0000000000077919 */ /* 0x000e640000002100 */
[----:B-1----:R-:W-:-:S05]  /*1a160*/  IMAD.SHL.U32 R7, R7, 0x8, RZ ;  /* 0x0000000807077824 */ /* 0x002fca00078e00ff */
[----:B------:R-:W-:Y:S02]  /*1a170*/  LOP3.LUT R7, R7, 0x38, RZ, 0xc0, !PT ;  /* 0x0000003807077812 */ /* 0x000fe400078ec0ff */
[----:B0-----:R-:W-:Y:S02]  /*1a180*/  SHF.R.S32.HI R0, RZ, 0x1f, R2 ;  /* 0x0000001fff007819 */ /* 0x001fe40000011402 */
[----:B--2---:R-:W-:-:S03]  /*1a190*/  SHF.R.S32.HI R5, RZ, 0x1f, R4 ;  /* 0x0000001fff057819 */ /* 0x004fc60000011404 */
        /* <DEDUP_REMOVED lines=13> */
[----:B------:R-:W-:Y:S01]  /*1a270*/  IMAD.WIDE.U32 R2, R17, UR4, R2 ;  /* 0x0000000411027c25 */ /* 0x000fe2000f8e0002 */
        /* <DEDUP_REMOVED lines=41> */
.L_x_1569:
        /* <DEDUP_REMOVED lines=10> */
.L_x_1455:
        /* <DEDUP_REMOVED lines=11> */
.L_x_1456:
[----:B------:R1:W5:Y:S01]  /*1a660*/  LDL.LU R0, [R1+0x18] ;  /* 0x0000180001007983 */ /* 0x0003620000300800 */
[----:B------:R1:W-:Y:S03]  /*1a670*/  SYNCS.ARRIVE.TRANS64.A1T0 RZ, [R26+URZ+0x38830], RZ ;  /* 0x038830ff1aff79a7 */ /* 0x0003e6000810003f */
[----:B0-----:R1:W5:Y:S02]  /*1a680*/  LDL R2, [R1] ;  /* 0x0000000001027983 */ /* 0x0013640000100800 */
[----:B------:R-:W-:Y:S05]  /*1a690*/  WARPSYNC.ALL ;  /* 0x0000000000007948 */ /* 0x000fea0003800000 */
[----:B------:R-:W-:Y:S01]  /*1a6a0*/  ULDC.64 UR4, c[0x0][0xaf8] ;  /* 0x0002be0000047ab9 */ /* 0x000fe20000000a00 */
[----:B------:R-:W-:Y:S01]  /*1a6b0*/  BSSY B6, `(.L_x_1457) ;  /* 0x000001d000067945 */ /* 0x000fe20003800000 */
[----:B------:R-:W-:Y:S01]  /*1a6c0*/  BAR.SYNC.DEFER_BLOCKING 0x8, 0x100 ;  /* 0x0204000000007b1d */ /* 0x000fe20000010000 */
[----:B------:R-:W-:-:S04]  /*1a6d0*/  ISETP.NE.U32.AND P0, PT, RZ, UR4, PT ;  /* 0x00000004ff007c0c */ /* 0x000fc8000bf05070 */
[----:B------:R-:W-:-:S04]  /*1a6e0*/  ISETP.NE.AND.EX P0, PT, RZ, UR5, PT, P0 ;  /* 0x00000005ff007c0c */ /* 0x000fc8000bf05300 */
[----:B------:R-:W-:-:S05]  /*1a6f0*/  SEL R4, R37, RZ, !P0 ;  /* 0x000000ff25047207 */ /* 0x000fca0004000000 */
[----:B------:R0:W-:Y:S01]  /*1a700*/  STL [R1+0xc], R4 ;  /* 0x00000c0401007387 */ /* 0x0001e20000100800 */
[----:B-----5:R-:W-:Y:S01]  /*1a710*/  SEL R3, R0, RZ, !P0 ;  /* 0x000000ff00037207 */ /* 0x020fe20004000000 */
[----:B------:R-:W-:-:S04]  /*1a720*/  VIADD R0, R18, 0x20400 ;  /* 0x0002040012007836 */ /* 0x000fc80000000000 */
[----:B------:R0:W-:Y:S01]  /*1a730*/  STL [R1+0x24], R3 ;  /* 0x0000240301007387 */ /* 0x0001e20000100800 */
[----:B------:R-:W-:Y:S02]  /*1a740*/  LOP3.LUT P0, RZ, R0, 0x3ff, RZ, 0xc0, !PT ;  /* 0x000003ff00ff7812 */ /* 0x000fe4000780c0ff */
[----:B------:R-:W-:-:S05]  /*1a750*/  SHF.R.S32.HI R0, RZ, 0x1f, R2 ;  /* 0x0000001fff007819 */ /* 0x000fca0000011402 */
[----:B------:R0:W-:Y:S06]  /*1a760*/  STL [R1+0x20], R0 ;  /* 0x0000200001007387 */ /* 0x0001ec0000100800 */
[----:B------:R-:W-:Y:S05]  /*1a770*/  @!P0 BRA `(.L_x_1458) ;  /* 0x0000000000408947 */ /* 0x000fea0003800000 */
[----:B------:R-:W-:Y:S01]  /*1a780*/  MOV R2, 0x0 ;  /* 0x0000000000027802 */ /* 0x000fe20000000f00 */
[----:B------:R-:W-:Y:S01]  /*1a790*/  ULDC.64 UR4, c[0x4][0x90] ;  /* 0x0100240000047ab9 */ /* 0x000fe20000000a00 */
[----:B------:R-:W-:Y:S01]  /*1a7a0*/  ULDC.64 UR6, c[0x4][0x98] ;  /* 0x0100260000067ab9 */ /* 0x000fe20000000a00 */
[----:B------:R-:W-:Y:S01]  /*1a7b0*/  ULDC.64 UR8, c[0x4][0x20] ;  /* 0x0100080000087ab9 */ /* 0x000fe20000000a00 */
[----:B0-----:R-:W-:Y:S02]  /*1a7c0*/  IMAD.U32 R4, RZ, RZ, UR4 ;  /* 0x00000004ff047e24 */ /* 0x001fe4000f8e00ff */
        /* <DEDUP_REMOVED lines=11> */
.L_x_1458:
[----:B------:R-:W-:Y:S05]  /*1a880*/  BSYNC B6 ;  /* 0x0000000000067941 */ /* 0x000fea0003800000 */
.L_x_1457:
[----:B------:R-:W2:Y:S01]  /*1a890*/  LDL R20, [R1+0x24] ;  /* 0x0000240001147983 */ /* 0x000ea20000100800 */
[----:B------:R-:W3:Y:S01]  /*1a8a0*/  LDC R6, c[0x0][0x448] ;  /* 0x00011200ff067b82 */ /* 0x000ee20000000800 */
[----:B------:R-:W-:Y:S02]  /*1a8b0*/  ULDC.64 UR4, c[0x0][0x298] ;  /* 0x0000a60000047ab9 */ /* 0x000fe40000000a00 */
[----:B0-----:R-:W4:Y:S04]  /*1a8c0*/  LDL R4, [R1+0x20] ;  /* 0x0000200001047983 */ /* 0x001f280000100800 */
[----:B------:R-:W4:Y:S04]  /*1a8d0*/  LDL R5, [R1] ;  /* 0x0000000001057983 */ /* 0x000f280000100800 */
[----:B------:R0:W5:Y:S01]  /*1a8e0*/  LDL R9, [R1+0x14] ;  /* 0x0000140001097983 */ /* 0x0001620000100800 */
[----:B------:R-:W1:Y:S01]  /*1a8f0*/  S2R R2, SR_TID.X ;  /* 0x0000000000027919 */ /* 0x000e620000002100 */
[----:B------:R-:W0:Y:S01]  /*1a900*/  S2R R0, SR_TID.X ;  /* 0x0000000000007919 */ /* 0x000e220000002100 */
[----:B---3--:R-:W-:-:S13]  /*1a910*/  ISETP.NE.AND P0, PT, R6, 0x1, PT ;  /* 0x000000010600780c */ /* 0x008fda0003f05270 */
[----:B------:R-:W3:Y:S01]  /*1a920*/  @P0 LDC R3, c[0x0][0x450] ;  /* 0x00011400ff030b82 */ /* 0x000ee20000000800 */
[----:B-1----:R-:W-:-:S04]  /*1a930*/  LOP3.LUT R2, R2, 0x7f, RZ, 0xc0, !PT ;  /* 0x0000007f02027812 */ /* 0x002fc800078ec0ff */
[----:B------:R-:W-:Y:S01]  /*1a940*/  SHF.R.U32.HI R2, RZ, 0x3, R2 ;  /* 0x00000003ff027819 */ /* 0x000fe20000011602 */
[----:B0-----:R-:W-:Y:S02]  /*1a950*/  IMAD.SHL.U32 R0, R0, 0x10, RZ ;  /* 0x0000001000007824 */ /* 0x001fe400078e00ff */
[----:B--2---:R-:W-:Y:S02]  /*1a960*/  IMAD.MOV.U32 R21, RZ, RZ, R20 ;  /* 0x000000ffff157224 */ /* 0x004fe400078e0014 */
[----:B------:R-:W2:Y:S01]  /*1a970*/  LDL R20, [R1+0xc] ;  /* 0x00000c0001147983 */ /* 0x000ea20000100800 */
[----:B------:R-:W-:Y:S02]  /*1a980*/  LOP3.LUT R0, R2, 0x70, R0, 0xf8, !PT ;  /* 0x0000007002007812 */ /* 0x000fe400078ef800 */
[----:B------:R-:W0:Y:S03]  /*1a990*/  @P0 LDC R2, c[0x0][0x44c] ;  /* 0x00011300ff020b82 */ /* 0x000e260000000800 */
[----:B------:R-:W-:-:S02]  /*1a9a0*/  IMAD R37, R25, 0x40, R0 ;  /* 0x0000004019257824 */ /* 0x000fc400078e0200 */
[----:B----4-:R-:W-:Y:S02]  /*1a9b0*/  IMAD R4, R4, UR4, RZ ;  /* 0x0000000404047c24 */ /* 0x010fe4000f8e02ff */
[----:B------:R-:W-:Y:S02]  /*1a9c0*/  IMAD.MOV.U32 R0, RZ, RZ, R37 ;  /* 0x000000ffff007224 */ /* 0x000fe400078e0025 */
[----:B------:R-:W-:Y:S02]  /*1a9d0*/  IMAD R4, R5, UR5, R4 ;  /* 0x0000000505047c24 */ /* 0x000fe4000f8e0204 */
[----:B0-----:R-:W-:-:S05]  /*1a9e0*/  @P0 IMAD.HI.U32 R2, R37, R2, RZ ;  /* 0x0000000225020227 */ /* 0x001fca00078e00ff */
[----:B---3--:R-:W-:Y:S01]  /*1a9f0*/  @P0 SHF.R.U32.HI R0, RZ, R3, R2 ;  /* 0x00000003ff000219 */ /* 0x008fe20000011602 */
[----:B------:R-:W-:Y:S01]  /*1aa00*/  IMAD.WIDE.U32 R2, R5, UR4, RZ ;  /* 0x0000000405027c25 */ /* 0x000fe2000f8e00ff */
[----:B------:R-:W-:-:S03]  /*1aa10*/  ULDC.64 UR4, c[0x0][0x2d8] ;  /* 0x0000b60000047ab9 */ /* 0x000fc60000000a00 */
[----:B------:R-:W-:Y:S02]  /*1aa20*/  IMAD.IADD R3, R3, 0x1, R4 ;  /* 0x0000000103037824 */ /* 0x000fe400078e0204 */
[----:B------:R-:W-:-:S04]  /*1aa30*/  IMAD.WIDE.U32 R2, R17, UR4, R2 ;  /* 0x0000000411027c25 */ /* 0x000fc8000f8e0002 */
[----:B------:R-:W-:Y:S01]  /*1aa40*/  IMAD R3, R17, UR5, R3 ;  /* 0x0000000511037c24 */ /* 0x000fe2000f8e0203 */
[----:B------:R-:W-:Y:S02]  /*1aa50*/  ULDC.64 UR4, c[0x0][0x2e0] ;  /* 0x0000b80000047ab9 */ /* 0x000fe40000000a00 */
[----:B------:R-:W-:Y:S01]  /*1aa60*/  IMAD R4, R21, UR4, RZ ;  /* 0x0000000415047c24 */ /* 0x000fe2000f8e02ff */
[----:B------:R-:W0:Y:S02]  /*1aa70*/  S2R R7, SR_TID.X ;  /* 0x0000000000077919 */ /* 0x000e240000002100 */
[----:B0-----:R-:W-:-:S05]  /*1aa80*/  IMAD.SHL.U32 R7, R7, 0x8, RZ ;  /* 0x0000000807077824 */ /* 0x001fca00078e00ff */
[----:B------:R-:W-:Y:S01]  /*1aa90*/  LOP3.LUT R7, R7, 0x38, RZ, 0xc0, !PT ;  /* 0x0000003807077812 */ /* 0x000fe200078ec0ff */
[C---:B--2---:R-:W-:Y:S02]  /*1aaa0*/  IMAD R4, R20.reuse, UR5, R4 ;  /* 0x0000000514047c24 */ /* 0x044fe4000f8e0204 */
[----:B------:R-:W-:Y:S01]  /*1aab0*/  IMAD.WIDE.U32 R2, R20, UR4, R2 ;  /* 0x0000000414027c25 */ /* 0x000fe2000f8e0002 */
        /* <DEDUP_REMOVED lines=26> */
[----:B-----5:R-:W-:Y:S02]  /*1ac60*/  IMAD R3, R9, R6, RZ ;  /* 0x0000000609037224 */ /* 0x020fe400078e02ff */
[----:B------:R-:W-:Y:S01]  /*1ac70*/  IMAD R25, R25, 0x40, R8 ;  /* 0x0000004019197824 */ /* 0x000fe200078e0208 */
[----:B------:R-:W1:Y:S03]  /*1ac80*/  SHFL.IDX PT, R5, R2, RZ, 0x181f ;  /* 0x00181fff02057589 */ /* 0x000e6600000e0000 */
[C---:B------:R-:W-:Y:S01]  /*1ac90*/  VIADD R6, R25.reuse, 0x10 ;  /* 0x0000001019067836 */ /* 0x040fe20000000000 */
[C---:B------:R-:W-:Y:S01]  /*1aca0*/  ISETP.GE.AND P0, PT, R25.reuse, R3, PT ;  /* 0x000000031900720c */ /* 0x040fe20003f06270 */
[----:B------:R-:W-:-:S03]  /*1acb0*/  VIADD R8, R25, 0x20 ;  /* 0x0000002019087836 */ /* 0x000fc60000000000 */
[----:B------:R-:W-:Y:S04]  /*1acc0*/  STL [R1+0x18], R6 ;  /* 0x0000180601007387 */ /* 0x000fe80000100800 */
[----:B------:R-:W-:Y:S05]  /*1acd0*/  STL [R1+0x1c], R8 ;  /* 0x00001c0801007387 */ /* 0x000fea0000100800 */
[----:B0-----:R-:W-:-:S05]  /*1ace0*/  @!P0 LEA R4, P2, R7, R4, 0x1 ;  /* 0x0000000407048211 */ /* 0x001fca00078408ff */
[----:B-1----:R-:W-:-:S05]  /*1acf0*/  @!P0 IMAD.X R5, RZ, RZ, R5, P2 ;  /* 0x000000ffff058224 */ /* 0x002fca00010e0605 */
[----:B------:R-:W-:Y:S01]  /*1ad00*/  @!PT LDS RZ, [RZ] ;  /* 0x00000000fffff984 */ /* 0x000fe20000000800 */
[----:B------:R0:W-:Y:S01]  /*1ad10*/  @!P0 LDGSTS.E.BYPASS.LTC128B.128 [R23+0x20400], desc[UR42][R4.64], !P1 ;  /* 0x2040000004178fae */ /* 0x0001e2000c901d6a */
[----:B------:R-:W-:-:S03]  /*1ad20*/  ISETP.GE.AND P0, PT, R6, R3, PT ;  /* 0x000000030600720c */ /* 0x000fc60003f06270 */
[----:B------:R-:W-:Y:S04]  /*1ad30*/  SHFL.IDX PT, R6, R2, 0x2, 0x181f ;  /* 0x00581f0002067f89 */ /* 0x000fe800000e0000 */
[----:B0-----:R-:W0:Y:S04]  /*1ad40*/  SHFL.IDX PT, R5, R0, 0x1, 0x181f ;  /* 0x00381f0000057f89 */ /* 0x001e2800000e0000 */
[----:B------:R-:W1:Y:S02]  /*1ad50*/  SHFL.IDX PT, R4, R2, 0x1, 0x181f ;  /* 0x00381f0002047f89 */ /* 0x000e6400000e0000 */
[----:B0-----:R-:W-:-:S05]  /*1ad60*/  @!P0 LEA R5, P2, R7, R5, 0x1 ;  /* 0x0000000507058211 */ /* 0x001fca00078408ff */
[----:B-1----:R-:W-:-:S05]  /*1ad70*/  @!P0 IMAD.X R4, RZ, RZ, R4, P2 ;  /* 0x000000ffff048224 */ /* 0x002fca00010e0604 */
[----:B------:R-:W-:-:S04]  /*1ad80*/  @!P0 LOP3.LUT R5, R5, R4, RZ, 0x3c, !PT ;  /* 0x0000000405058212 */ /* 0x000fc800078e3cff */
[----:B------:R-:W-:-:S04]  /*1ad90*/  @!P0 LOP3.LUT R4, R5, R4, RZ, 0x3c, !PT ;  /* 0x0000000405048212 */ /* 0x000fc800078e3cff */
[----:B------:R-:W-:-:S05]  /*1ada0*/  @!P0 LOP3.LUT R5, R5, R4, RZ, 0x3c, !PT ;  /* 0x0000000405058212 */ /* 0x000fca00078e3cff */
[----:B------:R0:W-:Y:S01]  /*1adb0*/  @!P0 LDGSTS.E.BYPASS.LTC128B.128 [R23+0x20c00], desc[UR42][R4.64], !P1 ;  /* 0x20c0000004178fae */ /* 0x0001e2000c901d6a */
[----:B------:R-:W-:-:S03]  /*1adc0*/  ISETP.GE.AND P0, PT, R8, R3, PT ;  /* 0x000000030800720c */ /* 0x000fc60003f06270 */
[----:B0-----:R-:W0:Y:S04]  /*1add0*/  SHFL.IDX PT, R4, R0, 0x2, 0x181f ;  /* 0x00581f0000047f89 */ /* 0x001e2800000e0000 */
[----:B------:R-:W1:Y:S06]  /*1ade0*/  SHFL.IDX PT, R0, R0, 0x3, 0x181f ;  /* 0x00781f0000007f89 */ /* 0x000e6c00000e0000 */
[----:B0-----:R-:W-:-:S05]  /*1adf0*/  @!P0 LEA R5, P2, R7, R4, 0x1 ;  /* 0x0000000407058211 */ /* 0x001fca00078408ff */
[----:B------:R-:W-:-:S05]  /*1ae00*/  @!P0 IMAD.X R4, RZ, RZ, R6, P2 ;  /* 0x000000ffff048224 */ /* 0x000fca00010e0606 */
[----:B------:R-:W-:-:S04]  /*1ae10*/  @!P0 LOP3.LUT R5, R5, R4, RZ, 0x3c, !PT ;  /* 0x0000000405058212 */ /* 0x000fc800078e3cff */
[----:B------:R-:W-:-:S04]  /*1ae20*/  @!P0 LOP3.LUT R4, R5, R4, RZ, 0x3c, !PT ;  /* 0x0000000405048212 */ /* 0x000fc800078e3cff */
[----:B------:R-:W-:-:S05]  /*1ae30*/  @!P0 LOP3.LUT R5, R5, R4, RZ, 0x3c, !PT ;  /* 0x0000000405058212 */ /* 0x000fca00078e3cff */
[----:B------:R0:W-:Y:S04]  /*1ae40*/  @!P0 LDGSTS.E.BYPASS.LTC128B.128 [R23+0x21400], desc[UR42][R4.64], !P1 ;  /* 0x2140000004178fae */ /* 0x0001e8000c901d6a */
[----:B01----:R0:W2:Y:S02]  /*1ae50*/  SHFL.IDX PT, R4, R2, 0x3, 0x181f ;  /* 0x00781f0002047f89 */ /* 0x0030a400000e0000 */
.L_x_1578:
[----:B0-----:R-:W-:-:S05]  /*1ae60*/  VIADD R2, R25, 0x30 ;  /* 0x0000003019027836 */ /* 0x001fca0000000000 */
[----:B------:R-:W-:Y:S01]  /*1ae70*/  ISETP.GE.AND P0, PT, R2, R3, PT ;  /* 0x000000030200720c */ /* 0x000fe20003f06270 */
[----:B------:R0:W-:-:S12]  /*1ae80*/  STL [R1+0x2c], R2 ;  /* 0x00002c0201007387 */ /* 0x0001d80000100800 */
[----:B0-----:R-:W-:-:S05]  /*1ae90*/  @!P0 LEA R2, P2, R7, R0, 0x1 ;  /* 0x0000000007028211 */ /* 0x001fca00078408ff */
[----:B--2---:R-:W-:-:S05]  /*1aea0*/  @!P0 IMAD.X R3, RZ, RZ, R4, P2 ;  /* 0x000000ffff038224 */ /* 0x004fca00010e0604 */
[----:B------:R-:W-:Y:S01]  /*1aeb0*/  @!PT LDS RZ, [RZ] ;  /* 0x00000000fffff984 */ /* 0x000fe20000000800 */
[----:B------:R-:W-:Y:S01]  /*1aec0*/  @!PT LDS RZ, [RZ] ;  /* 0x00000000fffff984 */ /* 0x000fe20000000800 */
[----:B------:R-:W-:Y:S01]  /*1aed0*/  @!PT LDS RZ, [RZ] ;  /* 0x00000000fffff984 */ /* 0x000fe20000000800 */
[----:B------:R0:W-:Y:S01]  /*1aee0*/  @!P0 LDGSTS.E.BYPASS.LTC128B.128 [R23+0x21c00], desc[UR42][R2.64], !P1 ;  /* 0x21c0000002178fae */ /* 0x0001e2000c901d6a */
[----:B------:R-:W-:Y:S01]  /*1aef0*/  PLOP3.LUT P0, PT, PT, PT, PT, 0x80, 0x0 ;  /* 0x000000000000781c */ /* 0x000fe20003f0f070 */
[----:B------:R-:W-:-:S12]  /*1af00*/  NOP ;  /* 0x0000000000007918 */ /* 0x000fd80000000000 */
.L_x_1460:
        /* <DEDUP_REMOVED lines=28> */
.L_x_1462:
[----:B------:R-:W-:Y:S05]  /*1b0d0*/  BSYNC B6 ;  /* 0x0000000000067941 */ /* 0x000fea0003800000 */
.L_x_1461:
[----:B------:R-:W2:Y:S01]  /*1b0e0*/  LDL.LU R0, [R1+0x20] ;  /* 0x0000200001007983 */ /* 0x000ea20000300800 */
[----:B------:R-:W1:Y:S01]  /*1b0f0*/  LDC R7, c[0x0][0x448] ;  /* 0x00011200ff077b82 */ /* 0x000e620000000800 */
[----:B------:R-:W-:Y:S02]  /*1b100*/  ULDC.64 UR4, c[0x0][0x398] ;  /* 0x0000e60000047ab9 */ /* 0x000fe40000000a00 */
[----:B0-----:R-:W3:Y:S04]  /*1b110*/  LDL.LU R2, [R1] ;  /* 0x0000000001027983 */ /* 0x001ee80000300800 */
[----:B------:R-:W4:Y:S04]  /*1b120*/  LDL.LU R21, [R1+0x24] ;  /* 0x0000240001157983 */ /* 0x000f280000300800 */
[----:B------:R-:W5:Y:S01]  /*1b130*/  LDL.LU R20, [R1+0xc] ;  /* 0x00000c0001147983 */ /* 0x000f620000300800 */
[----:B------:R-:W-:Y:S01]  /*1b140*/  IMAD.MOV.U32 R4, RZ, RZ, R37 ;  /* 0x000000ffff047224 */ /* 0x000fe200078e0025 */
[----:B------:R-:W-:Y:S01]  /*1b150*/  LOP3.LUT R16, R16, 0xfffffbff, RZ, 0xc0, !PT ;  /* 0xfffffbff10107812 */ /* 0x000fe200078ec0ff */
[----:B------:R-:W0:Y:S01]  /*1b160*/  S2R R9, SR_TID.X ;  /* 0x0000000000097919 */ /* 0x000e220000002100 */
[----:B-1----:R-:W-:-:S13]  /*1b170*/  ISETP.NE.AND P0, PT, R7, 0x1, PT ;  /* 0x000000010700780c */ /* 0x002fda0003f05270 */
[----:B------:R-:W1:Y:S01]  /*1b180*/  @P0 LDC R5, c[0x0][0x450] ;  /* 0x00011400ff050b82 */ /* 0x000e620000000800 */
[----:B0-----:R-:W-:-:S05]  /*1b190*/  IMAD.SHL.U32 R9, R9, 0x8, RZ ;  /* 0x0000000809097824 */ /* 0x001fca00078e00ff */
[----:B------:R-:W-:-:S04]  /*1b1a0*/  LOP3.LUT R9, R9, 0x38, RZ, 0xc0, !PT ;  /* 0x0000003809097812 */ /* 0x000fc800078ec0ff */
[----:B------:R-:W-:Y:S01]  /*1b1b0*/  LOP3.LUT R9, R9, 0xc0, RZ, 0xfc, !PT ;  /* 0x000000c009097812 */ /* 0x000fe200078efcff */
[----:B--2---:R-:W-:-:S04]  /*1b1c0*/  IMAD R0, R0, UR4, RZ ;  /* 0x0000000400007c24 */ /* 0x004fc8000f8e02ff */
[C---:B---3--:R-:W-:Y:S02]  /*1b1d0*/  IMAD R0, R2.reuse, UR5, R0 ;  /* 0x0000000502007c24 */ /* 0x048fe4000f8e0200 */
[----:B------:R-:W-:Y:S01]  /*1b1e0*/  IMAD.WIDE.U32 R2, R2, UR4, RZ ;  /* 0x0000000402027c25 */ /* 0x000fe2000f8e00ff */
[----:B------:R-:W-:-:S03]  /*1b1f0*/  ULDC.64 UR4, c[0x0][0x3d8] ;  /* 0x0000f60000047ab9 */ /* 0x000fc60000000a00 */
[----:B------:R-:W-:Y:S02]  /*1b200*/  IMAD.IADD R3, R3, 0x1, R0 ;  /* 0x0000000103037824 */ /* 0x000fe400078e0200 */
[----:B------:R-:W-:-:S04]  /*1b210*/  IMAD.WIDE.U32 R2, R17, UR4, R2 ;  /* 0x0000000411027c25 */ /* 0x000fc8000f8e0002 */
[----:B------:R-:W-:Y:S01]  /*1b220*/  IMAD R3, R17, UR5, R3 ;  /* 0x0000000511037c24 */ /* 0x000fe2000f8e0203 */
[----:B------:R-:W-:Y:S02]  /*1b230*/  ULDC.64 UR4, c[0x0][0x3e0] ;  /* 0x0000f80000047ab9 */ /* 0x000fe40000000a00 */
[----:B----4-:R-:W-:Y:S02]  /*1b240*/  IMAD R0, R21, UR4, RZ ;  /* 0x0000000415007c24 */ /* 0x010fe4000f8e02ff */
[C---:B-----5:R-:W-:Y:S01]  /*1b250*/  IMAD.WIDE.U32 R2, R20.reuse, UR4, R2 ;  /* 0x0000000414027c25 */ /* 0x060fe2000f8e0002 */
[----:B------:R-:W0:Y:S03]  /*1b260*/  S2R R21, SR_TID.X ;  /* 0x0000000000157919 */ /* 0x000e260000002100 */
[----:B------:R-:W-:Y:S01]  /*1b270*/  IMAD R0, R20, UR5, R0 ;  /* 0x0000000514007c24 */ /* 0x000fe2000f8e0200 */
[----:B------:R-:W-:Y:S01]  /*1b280*/  ULDC.64 UR4, c[0x0][0x3d0] ;  /* 0x0000f40000047ab9 */ /* 0x000fe20000000a00 */
[----:B------:R-:W2:Y:S02]  /*1b290*/  S2R R20, SR_TID.X ;  /* 0x0000000000147919 */ /* 0x000ea40000002100 */
[----:B------:R-:W-:-:S02]  /*1b2a0*/  IMAD.IADD R3, R3, 0x1, R0 ;  /* 0x0000000103037824 */ /* 0x000fc400078e0200 */
[----:B------:R-:W3:Y:S01]  /*1b2b0*/  @P0 LDC R0, c[0x0][0x44c] ;  /* 0x00011300ff000b82 */ /* 0x000ee20000000800 */
[----:B0-----:R-:W-:Y:S02]  /*1b2c0*/  IMAD.SHL.U32 R21, R21, 0x8, RZ ;  /* 0x0000000815157824 */ /* 0x001fe400078e00ff */
[----:B---3--:R-:W-:-:S03]  /*1b2d0*/  @P0 IMAD.HI.U32 R0, R37, R0, RZ ;  /* 0x0000000025000227 */ /* 0x008fc600078e00ff */
[----:B------:R-:W-:Y:S01]  /*1b2e0*/  LOP3.LUT R21, R21, 0x38, RZ, 0xc0, !PT ;  /* 0x0000003815157812 */ /* 0x000fe200078ec0ff */
[----:B--2---:R-:W-:Y:S01]  /*1b2f0*/  IMAD.SHL.U32 R20, R20, 0x8, RZ ;  /* 0x0000000814147824 */ /* 0x004fe200078e00ff */
[----:B-1----:R-:W-:Y:S02]  /*1b300*/  @P0 SHF.R.U32.HI R4, RZ, R5, R0 ;  /* 0x00000005ff040219 */ /* 0x002fe40000011600 */
[----:B------:R-:W-:Y:S02]  /*1b310*/  LOP3.LUT R8, R21, 0x80, RZ, 0xfc, !PT ;  /* 0x0000008015087812 */ /* 0x000fe400078efcff */
[--C-:B------:R-:W-:Y:S01]  /*1b320*/  SHF.R.S32.HI R5, RZ, 0x1f, R4.reuse ;  /* 0x0000001fff057819 */ /* 0x100fe20000011404 */
[----:B------:R-:W-:Y:S01]  /*1b330*/  IMAD.MOV R0, RZ, RZ, -R4 ;  /* 0x000000ffff007224 */ /* 0x000fe200078e0a04 */
[----:B------:R-:W0:Y:S01]  /*1b340*/  S2R R21, SR_TID.X ;  /* 0x0000000000157919 */ /* 0x000e220000002100 */
[----:B------:R-:W-:Y:S01]  /*1b350*/  IMAD.WIDE.U32 R2, R4, UR4, R2 ;  /* 0x0000000404027c25 */ /* 0x000fe2000f8e0002 */
[----:B------:R-:W-:-:S03]  /*1b360*/  LOP3.LUT R20, R20, 0x38, RZ, 0xc0, !PT ;  /* 0x0000003814147812 */ /* 0x000fc600078ec0ff */
[----:B------:R-:W-:Y:S02]  /*1b370*/  IMAD R0, R7, R0, R37 ;  /* 0x0000000007007224 */ /* 0x000fe400078e0225 */
        /* <DEDUP_REMOVED lines=11> */
[----:B------:R-:W-:Y:S02]  /*1b430*/  ULDC UR4, c[0x0][0x3b8] ;  /* 0x0000ee0000047ab9 */ /* 0x000fe40000000800 */
[----:B------:R-:W-:Y:S02]  /*1b440*/  ISETP.GE.AND P1, PT, R20, UR4, PT ;  /* 0x0000000414007c0c */ /* 0x000fe4000bf26270 */
[----:B------:R-:W-:Y:S01]  /*1b450*/  LEA.HI.X R6, R2, UR5, R6, 0x1, P0 ;  /* 0x0000000502067c11 */ /* 0x000fe200080f0c06 */
[----:B0-----:R-:W-:Y:S01]  /*1b460*/  IMAD.SHL.U32 R21, R21, 0x8, RZ ;  /* 0x0000000815157824 */ /* 0x001fe200078e00ff */
[----:B------:R-:W-:-:S02]  /*1b470*/  ISETP.GE.AND P0, PT, R8, UR4, PT ;  /* 0x0000000408007c0c */ /* 0x000fc4000bf06270 */
[----:B------:R-:W0:Y:S01]  /*1b480*/  S2R R8, SR_TID.X ;  /* 0x0000000000087919 */ /* 0x000e220000002100 */
[----:B------:R-:W-:Y:S02]  /*1b490*/  SEL R2, RZ, 0x1, P1 ;  /* 0x00000001ff027807 */ /* 0x000fe40000800000 */
[----:B------:R-:W-:Y:S02]  /*1b4a0*/  LOP3.LUT R21, R21, 0x38, RZ, 0xc0, !PT ;  /* 0x0000003815157812 */ /* 0x000fe400078ec0ff */
[----:B------:R-:W-:Y:S02]  /*1b4b0*/  SEL R3, RZ, 0x4, P0 ;  /* 0x00000004ff037807 */ /* 0x000fe40000000000 */
[----:B------:R-:W-:Y:S02]  /*1b4c0*/  @P1 LOP3.LUT R16, R16, 0x400, RZ, 0xfc, !PT ;  /* 0x0000040010101812 */ /* 0x000fe400078efcff */
[----:B------:R-:W-:Y:S02]  /*1b4d0*/  ISETP.GE.AND P5, PT, R9, UR4, PT ;  /* 0x0000000409007c0c */ /* 0x000fe4000bfa6270 */
[----:B------:R-:W-:-:S04]  /*1b4e0*/  LOP3.LUT R16, R16, 0xfffffeff, RZ, 0xc0, !PT ;  /* 0xfffffeff10107812 */ /* 0x000fc800078ec0ff */
[----:B------:R-:W-:-:S04]  /*1b4f0*/  @P0 LOP3.LUT R16, R16, 0x100, RZ, 0xfc, !PT ;  /* 0x0000010010100812 */ /* 0x000fc800078efcff */
[----:B------:R-:W-:Y:S01]  /*1b500*/  LOP3.LUT R16, R16, 0xfffffdff, RZ, 0xc0, !PT ;  /* 0xfffffdff10107812 */ /* 0x000fe200078ec0ff */
[----:B0-----:R-:W-:-:S05]  /*1b510*/  IMAD.SHL.U32 R8, R8, 0x8, RZ ;  /* 0x0000000808087824 */ /* 0x001fca00078e00ff */
[----:B------:R-:W-:-:S04]  /*1b520*/  LOP3.LUT R8, R8, 0x38, RZ, 0xc0, !PT ;  /* 0x0000003808087812 */ /* 0x000fc800078ec0ff */
[----:B------:R-:W-:-:S04]  /*1b530*/  LOP3.LUT R8, R8, 0x40, RZ, 0xfc, !PT ;  /* 0x0000004008087812 */ /* 0x000fc800078efcff */
[----:B------:R-:W-:Y:S02]  /*1b540*/  ISETP.GE.AND P0, PT, R8, UR4, PT ;  /* 0x0000000408007c0c */ /* 0x000fe4000bf06270 */
[----:B------:R-:W-:Y:S02]  /*1b550*/  LOP3.LUT R8, R21, 0x100, RZ, 0xfc, !PT ;  /* 0x0000010015087812 */ /* 0x000fe400078efcff */
[----:B------:R-:W0:Y:S01]  /*1b560*/  S2R R21, SR_TID.X ;  /* 0x0000000000157919 */ /* 0x000e220000002100 */
[----:B------:R-:W-:Y:S02]  /*1b570*/  SEL R4, RZ, 0x2, P0 ;  /* 0x00000002ff047807 */ /* 0x000fe40000000000 */
[----:B------:R-:W-:Y:S02]  /*1b580*/  ISETP.GE.AND P4, PT, R8, UR4, PT ;  /* 0x0000000408007c0c */ /* 0x000fe4000bf86270 */
[----:B------:R-:W1:Y:S01]  /*1b590*/  S2R R8, SR_TID.X ;  /* 0x0000000000087919 */ /* 0x000e620000002100 */
[----:B------:R-:W-:-:S02]  /*1b5a0*/  IADD3 R2, R3, R4, R2 ;  /* 0x0000000403027210 */ /* 0x000fc40007ffe002 */
[----:B------:R-:W-:Y:S02]  /*1b5b0*/  SEL R3, RZ, 0x10, P4 ;  /* 0x00000010ff037807 */ /* 0x000fe40002000000 */
[----:B------:R-:W-:Y:S02]  /*1b5c0*/  @P0 LOP3.LUT R16, R16, 0x200, RZ, 0xfc, !PT ;  /* 0x0000020010100812 */ /* 0x000fe400078efcff */
[----:B------:R-:W-:-:S04]  /*1b5d0*/  SEL R4, RZ, 0x8, P5 ;  /* 0x00000008ff047807 */ /* 0x000fc80002800000 */
[----:B------:R-:W-:Y:S01]  /*1b5e0*/  IADD3 R4, R3, R2, R4 ;  /* 0x0000000203047210 */ /* 0x000fe20007ffe004 */
[----:B0-----:R-:W-:Y:S02]  /*1b5f0*/  IMAD.SHL.U32 R21, R21, 0x8, RZ ;  /* 0x0000000815157824 */ /* 0x001fe400078e00ff */
[----:B-1----:R-:W-:-:S03]  /*1b600*/  IMAD.SHL.U32 R8, R8, 0x8, RZ ;  /* 0x0000000808087824 */ /* 0x002fc600078e00ff */
[----:B------:R-:W-:Y:S02]  /*1b610*/  LOP3.LUT R21, R21, 0x38, RZ, 0xc0, !PT ;  /* 0x0000003815157812 */ /* 0x000fe400078ec0ff */
[----:B------:R-:W-:Y:S02]  /*1b620*/  LOP3.LUT R8, R8, 0x38, RZ, 0xc0, !PT ;  /* 0x0000003808087812 */ /* 0x000fe400078ec0ff */
[----:B------:R-:W-:Y:S02]  /*1b630*/  LOP3.LUT R9, R21, 0x140, RZ, 0xfc, !PT ;  /* 0x0000014015097812 */ /* 0x000fe400078efcff */
[----:B------:R-:W-:Y:S02]  /*1b640*/  LOP3.LUT R8, R8, 0x180, RZ, 0xfc, !PT ;  /* 0x0000018008087812 */ /* 0x000fe400078efcff */
[----:B------:R-:W-:Y:S02]  /*1b650*/  ISETP.GE.AND P3, PT, R9, UR4, PT ;  /* 0x0000000409007c0c */ /* 0x000fe4000bf66270 */
[----:B------:R-:W-:-:S02]  /*1b660*/  ISETP.GE.AND P0, PT, R8, UR4, PT ;  /* 0x0000000408007c0c */ /* 0x000fc4000bf06270 */
[----:B------:R-:W-:Y:S02]  /*1b670*/  LOP3.LUT R8, R21, 0x1c0, RZ, 0xfc, !PT ;  /* 0x000001c015087812 */ /* 0x000fe400078efcff */
[----:B------:R-:W-:Y:S02]  /*1b680*/  SEL R2, RZ, 0x40, P0 ;  /* 0x00000040ff027807 */ /* 0x000fe40000000000 */
[----:B------:R-:W-:Y:S02]  /*1b690*/  SEL R3, RZ, 0x20, P3 ;  /* 0x00000020ff037807 */ /* 0x000fe40001800000 */
[----:B------:R-:W-:Y:S01]  /*1b6a0*/  ISETP.GE.AND P0, PT, R8, UR4, PT ;  /* 0x0000000408007c0c */ /* 0x000fe2000bf06270 */
[----:B------:R-:W-:Y:S01]  /*1b6b0*/  UMOV UR4, 0xffffffff ;  /* 0xffffffff00047882 */ /* 0x000fe20000000000 */
[----:B------:R-:W-:Y:S02]  /*1b6c0*/  IADD3 R4, R2, R4, R3 ;  /* 0x0000000402047210 */ /* 0x000fe40007ffe003 */
[----:B------:R-:W-:-:S05]  /*1b6d0*/  SEL R5, RZ, 0x80, P0 ;  /* 0x00000080ff057807 */ /* 0x000fca0000000000 */
[----:B------:R-:W-:Y:S01]  /*1b6e0*/  IMAD.IADD R5, R4, 0x1, R5 ;  /* 0x0000000104057824 */ /* 0x000fe200078e0205 */
[----:B------:R-:W-:Y:S06]  /*1b6f0*/  BRA.DIV UR4, `(.L_x_1463) ;  /* 0x0000004e04007947 */ /* 0x000fec000b800000 */
[----:B------:R-:W2:Y:S04]  /*1b700*/  LDL.LU R3, [R1+0x14] ;  /* 0x0000140001037983 */ /* 0x000ea80000300800 */
[----:B------:R-:W3:Y:S04]  /*1b710*/  LDL.LU R2, [R1+0x1c] ;  /* 0x00001c0001027983 */ /* 0x000ee80000300800 */
[----:B------:R-:W4:Y:S01]  /*1b720*/  LDL.LU R8, [R1+0x18] ;  /* 0x0000180001087983 */ /* 0x000f220000300800 */
[----:B------:R-:W-:-:S03]  /*1b730*/  LOP3.LUT R16, R16, 0xffbfffff, RZ, 0xc0, !PT ;  /* 0xffbfffff10107812 */ /* 0x000fc600078ec0ff */
[----:B------:R-:W-:Y:S01]  /*1b740*/  SHFL.IDX PT, R14, R0, 0x2, 0x181f ;  /* 0x00581f00000e7f89 */ /* 0x000fe200000e0000 */
[----:B------:R-:W-:-:S04]  /*1b750*/  @P4 LOP3.LUT R16, R16, 0x400000, RZ, 0xfc, !PT ;  /* 0x0040000010104812 */ /* 0x000fc800078efcff */
[C---:B------:R-:W-:Y:S02]  /*1b760*/  LOP3.LUT P4, RZ, R16.reuse, 0x400, RZ, 0xc0, !PT ;  /* 0x0000040010ff7812 */ /* 0x040fe4000788c0ff */
[----:B------:R-:W-:-:S04]  /*1b770*/  LOP3.LUT R16, R16, 0xffdfffff, RZ, 0xc0, !PT ;  /* 0xffdfffff10107812 */ /* 0x000fc800078ec0ff */
[----:B------:R-:W-:-:S04]  /*1b780*/  @P3 LOP3.LUT R16, R16, 0x200000, RZ, 0xfc, !PT ;  /* 0x0020000010103812 */ /* 0x000fc800078efcff */
[----:B------:R-:W-:Y:S01]  /*1b790*/  LOP3.LUT P3, RZ, R16, 0x200, RZ, 0xc0, !PT ;  /* 0x0000020010ff7812 */ /* 0x000fe2000786c0ff */
[----:B--2---:R-:W-:Y:S02]  /*1b7a0*/  IMAD R7, R3, R7, RZ ;  /* 0x0000000703077224 */ /* 0x004fe400078e02ff */
[----:B------:R-:W0:Y:S01]  /*1b7b0*/  SHFL.IDX PT, R3, R0, RZ, 0x181f ;  /* 0x00181fff00037589 */ /* 0x000e2200000e0000 */
[----:B---3--:R-:W-:Y:S02]  /*1b7c0*/  IMAD.MOV.U32 R9, RZ, RZ, R2 ;  /* 0x000000ffff097224 */ /* 0x008fe400078e0002 */
[----:B------:R-:W-:-:S13]  /*1b7d0*/  ISETP.GE.AND P0, PT, R25, R7, PT ;  /* 0x000000071900720c */ /* 0x000fda0003f06270 */
[----:B------:R-:W-:-:S04]  /*1b7e0*/  @!P0 LOP3.LUT R2, R4, 0x40, RZ, 0xc0, !PT ;  /* 0x0000004004028812 */ /* 0x000fc800078ec0ff */
[----:B------:R-:W-:-:S04]  /*1b7f0*/  @!P0 SHF.R.U32.HI R2, RZ, 0x2, R2 ;  /* 0x00000002ff028819 */ /* 0x000fc80000011602 */
[----:B------:R-:W-:Y:S02]  /*1b800*/  @!P0 ISETP.NE.U32.AND P2, PT, R2, RZ, PT ;  /* 0x000000ff0200820c */ /* 0x000fe40003f45070 */
[----:B------:R-:W-:Y:S02]  /*1b810*/  @!P0 LOP3.LUT R2, R5, 0x80, RZ, 0xc0, !PT ;  /* 0x0000008005028812 */ /* 0x000fe400078ec0ff */
[----:B0-----:R-:W-:Y:S02]  /*1b820*/  @!P0 LEA R3, P6, R20, R3, 0x1 ;  /* 0x0000000314038211 */ /* 0x001fe400078c08ff */
[----:B------:R-:W-:-:S04]  /*1b830*/  @!P0 SHF.R.U32.HI R2, RZ, 0x3, R2 ;  /* 0x00000003ff028819 */ /* 0x000fc80000011602 */
[----:B------:R-:W-:Y:S02]  /*1b840*/  @!P0 ISETP.NE.U32.AND P1, PT, R2, RZ, PT ;  /* 0x000000ff0200820c */ /* 0x000fe40003f25070 */
[----:B------:R-:W0:Y:S02]  /*1b850*/  SHFL.IDX PT, R2, R6, RZ, 0x181f ;  /* 0x00181fff06027589 */ /* 0x000e2400000e0000 */
[----:B0-----:R-:W-:Y:S01]  /*1b860*/  @!P0 IMAD.X R2, RZ, RZ, R2, P6 ;  /* 0x000000ffff028224 */ /* 0x001fe200030e0602 */
[----:B------:R-:W-:-:S04]  /*1b870*/  LOP3.LUT P6, RZ, R16, 0x100, RZ, 0xc0, !PT ;  /* 0x0000010010ff7812 */ /* 0x000fc800078cc0ff */
[----:B------:R-:W-:-:S04]  /*1b880*/  @!P0 LOP3.LUT R3, R3, R2, RZ, 0x3c, !PT ;  /* 0x0000000203038212 */ /* 0x000fc800078e3cff */
[----:B------:R-:W-:-:S04]  /*1b890*/  @!P0 LOP3.LUT R2, R3, R2, RZ, 0x3c, !PT ;  /* 0x0000000203028212 */ /* 0x000fc800078e3cff */
[----:B------:R-:W-:-:S05]  /*1b8a0*/  @!P0 LOP3.LUT R3, R3, R2, RZ, 0x3c, !PT ;  /* 0x0000000203038212 */ /* 0x000fca00078e3cff */
[----:B------:R-:W-:Y:S01]  /*1b8b0*/  @!P0 LDGSTS.E.BYPASS.LTC128B.128 [R23+0x26400], desc[UR42][R2.64], !P4 ;  /* 0x2640000002178fae */ /* 0x000fe2000e101d6a */
[----:B------:R-:W-:-:S03]  /*1b8c0*/  LOP3.LUT P4, RZ, R16, 0x400000, RZ, 0xc0, !PT ;  /* 0x0040000010ff7812 */ /* 0x000fc6000788c0ff */
[----:B------:R-:W-:Y:S01]  /*1b8d0*/  @!P0 LDGSTS.E.BYPASS.LTC128B.128 [R23+0x28400], desc[UR42][R2.64+0x80], !P3 ;  /* 0x2840008002178fae */ /* 0x000fe2000d901d6a */
[C---:B------:R-:W-:Y:S02]  /*1b8e0*/  LOP3.LUT P3, RZ, R16.reuse, 0x200000, RZ, 0xc0, !PT ;  /* 0x0020000010ff7812 */ /* 0x040fe4000786c0ff */
[----:B------:R-:W-:Y:S01]  /*1b8f0*/  LOP3.LUT R16, R16, 0xffefffff, RZ, 0xc0, !PT ;  /* 0xffefffff10107812 */ /* 0x000fe200078ec0ff */
[----:B------:R-:W-:Y:S03]  /*1b900*/  @!P0 LDGSTS.E.BYPASS.LTC128B.128 [R23+0x2a400], desc[UR42][R2.64+0x100], !P6 ;  /* 0x2a40010002178fae */ /* 0x000fe6000f101d6a */
[----:B------:R-:W-:Y:S01]  /*1b910*/  @P6 LOP3.LUT R16, R16, 0x100000, RZ, 0xfc, !PT ;  /* 0x0010000010106812 */ /* 0x000fe200078efcff */
[----:B------:R-:W-:Y:S03]  /*1b920*/  @!P0 LDGSTS.E.BYPASS.LTC128B.128 [R23+0x2c400], desc[UR42][R2.64+0x180], !P5 ;  /* 0x2c40018002178fae */ /* 0x000fe6000e901d6a */
[C---:B------:R-:W-:Y:S01]  /*1b930*/  LOP3.LUT P6, RZ, R16.reuse, 0x400, RZ, 0xc0, !PT ;  /* 0x0000040010ff7812 */ /* 0x040fe200078cc0ff */
[----:B------:R-:W-:Y:S01]  /*1b940*/  @!P0 LDGSTS.E.BYPASS.LTC128B.128 [R23+0x2e400], desc[UR42][R2.64+0x200], !P4 ;  /* 0x2e40020002178fae */ /* 0x000fe2000e101d6a */
[----:B------:R-:W-:-:S03]  /*1b950*/  LOP3.LUT R16, R16, 0xffffbfff, RZ, 0xc0, !PT ;  /* 0xffffbfff10107812 */ /* 0x000fc600078ec0ff */
[----:B------:R-:W-:Y:S04]  /*1b960*/  @!P0 LDGSTS.E.BYPASS.LTC128B.128 [R23+0x30400], desc[UR42][R2.64+0x280], !P3 ;  /* 0x3040028002178fae */ /* 0x000fe8000d901d6a */
[----:B------:R-:W-:Y:S04]  /*1b970*/  @!P0 LDGSTS.E.BYPASS.LTC128B.128 [R23+0x32400], desc[UR42][R2.64+0x300], P2 ;  /* 0x3240030002178fae */ /* 0x000fe80009101d6a */
[----:B------:R0:W-:Y:S01]  /*1b980*/  @!P0 LDGSTS.E.BYPASS.LTC128B.128 [R23+0x34400], desc[UR42][R2.64+0x380], P1 ;  /* 0x3440038002178fae */ /* 0x0001e20008901d6a */
[----:B----4-:R-:W-:-:S03]  /*1b990*/  ISETP.GE.AND P0, PT, R8, R7, PT ;  /* 0x000000070800720c */ /* 0x010fc60003f06270 */
[----:B------:R-:W-:Y:S10]  /*1b9a0*/  SHFL.IDX PT, R8, R6, 0x2, 0x181f ;  /* 0x00581f0006087f89 */ /* 0x000ff400000e0000 */
[----:B0-----:R-:W-:-:S02]  /*1b9b0*/  @!P0 LOP3.LUT R3, R4, 0x40, RZ, 0xc0, !PT ;  /* 0x0000004004038812 */ /* 0x001fc400078ec0ff */
[----:B------:R-:W-:Y:S02]  /*1b9c0*/  @!P0 LOP3.LUT R2, R5, 0x80, RZ, 0xc0, !PT ;  /* 0x0000008005028812 */ /* 0x000fe400078ec0ff */
[----:B------:R-:W-:Y:S02]  /*1b9d0*/  @!P0 SHF.R.U32.HI R3, RZ, 0x2, R3 ;  /* 0x00000002ff038819 */ /* 0x000fe40000011603 */
[----:B------:R-:W-:Y:S02]  /*1b9e0*/  @!P0 SHF.R.U32.HI R2, RZ, 0x3, R2 ;  /* 0x00000003ff028819 */ /* 0x000fe40000011602 */
[----:B------:R-:W-:Y:S02]  /*1b9f0*/  @!P0 ISETP.NE.U32.AND P2, PT, R3, RZ, PT ;  /* 0x000000ff0300820c */ /* 0x000fe40003f45070 */
[----:B------:R-:W0:Y:S01]  /*1ba00*/  SHFL.IDX PT, R3, R0, 0x1, 0x181f ;  /* 0x00381f0000037f89 */ /* 0x000e2200000e0000 */
[----:B------:R-:W-:-:S03]  /*1ba10*/  @!P0 ISETP.NE.U32.AND P1, PT, R2, RZ, PT ;  /* 0x000000ff0200820c */ /* 0x000fc60003f25070 */
[----:B------:R-:W1:Y:S04]  /*1ba20*/  SHFL.IDX PT, R2, R6, 0x1, 0x181f ;  /* 0x00381f0006027f89 */ /* 0x000e6800000e0000 */
[----:B------:R-:W2:Y:S03]  /*1ba30*/  SHFL.IDX PT, R0, R0, 0x3, 0x181f ;  /* 0x00781f0000007f89 */ /* 0x000ea600000e0000 */
[----:B------:R-:W-:Y:S01]  /*1ba40*/  @P2 LOP3.LUT R16, R16, 0x4000, RZ, 0xfc, !PT ;  /* 0x0000400010102812 */ /* 0x000fe200078efcff */
[----:B------:R-:W3:Y:S03]  /*1ba50*/  SHFL.IDX PT, R6, R6, 0x3, 0x181f ;  /* 0x00781f0006067f89 */ /* 0x000ee600000e0000 */
[----:B------:R-:W-:-:S04]  /*1ba60*/  LOP3.LUT R16, R16, 0xfff7ffff, RZ, 0xc0, !PT ;  /* 0xfff7ffff10107812 */ /* 0x000fc800078ec0ff */
[----:B------:R-:W-:-:S04]  /*1ba70*/  @P1 LOP3.LUT R16, R16, 0x80000, RZ, 0xfc, !PT ;  /* 0x0008000010101812 */ /* 0x000fc800078efcff */
[----:B------:R-:W-:Y:S02]  /*1ba80*/  LOP3.LUT P1, RZ, R16, 0x4000, RZ, 0xc0, !PT ;  /* 0x0000400010ff7812 */ /* 0x000fe4000782c0ff */
[----:B0-----:R-:W-:-:S05]  /*1ba90*/  @!P0 LEA R3, P2, R20, R3, 0x1 ;  /* 0x0000000314038211 */ /* 0x001fca00078408ff */
[----:B-1----:R-:W-:Y:S01]  /*1baa0*/  @!P0 IMAD.X R2, RZ, RZ, R2, P2 ;  /* 0x000000ffff028224 */ /* 0x002fe200010e0602 */
[----:B------:R-:W-:-:S04]  /*1bab0*/  LOP3.LUT P2, RZ, R16, 0x200, RZ, 0xc0, !PT ;  /* 0x0000020010ff7812 */ /* 0x000fc8000784c0ff */
[----:B------:R-:W-:-:S04]  /*1bac0*/  @!P0 LOP3.LUT R3, R3, R2, RZ, 0x3c, !PT ;  /* 0x0000000203038212 */ /* 0x000fc800078e3cff */
[----:B------:R-:W-:-:S04]  /*1bad0*/  @!P0 LOP3.LUT R2, R3, R2, RZ, 0x3c, !PT ;  /* 0x0000000203028212 */ /* 0x000fc800078e3cff */
[----:B------:R-:W-:-:S05]  /*1bae0*/  @!P0 LOP3.LUT R3, R3, R2, RZ, 0x3c, !PT ;  /* 0x0000000203038212 */ /* 0x000fca00078e3cff */
[----:B------:R-:W-:Y:S01]  /*1baf0*/  @!P0 LDGSTS.E.BYPASS.LTC128B.128 [R23+0x26c00], desc[UR42][R2.64], !P6 ;  /* 0x26c0000002178fae */ /* 0x000fe2000f101d6a */
[----:B------:R-:W-:-:S03]  /*1bb00*/  LOP3.LUT P6, RZ, R16, 0x100000, RZ, 0xc0, !PT ;  /* 0x0010000010ff7812 */ /* 0x000fc600078cc0ff */
[----:B------:R-:W-:Y:S10]  /*1bb10*/  @!P0 LDGSTS.E.BYPASS.LTC128B.128 [R23+0x28c00], desc[UR42][R2.64+0x80], !P2 ;  /* 0x28c0008002178fae */ /* 0x000ff4000d101d6a */
[----:B------:R-:W-:Y:S04]  /*1bb20*/  @!P0 LDGSTS.E.BYPASS.LTC128B.128 [R23+0x2ac00], desc[UR42][R2.64+0x100], !P6 ;  /* 0x2ac0010002178fae */ /* 0x000fe8000f101d6a */
[----:B------:R-:W-:Y:S04]  /*1bb30*/  @!P0 LDGSTS.E.BYPASS.LTC128B.128 [R23+0x2cc00], desc[UR42][R2.64+0x180], !P5 ;  /* 0x2cc0018002178fae */ /* 0x000fe8000e901d6a */
[----:B------:R-:W-:Y:S04]  /*1bb40*/  @!P0 LDGSTS.E.BYPASS.LTC128B.128 [R23+0x2ec00], desc[UR42][R2.64+0x200], !P4 ;  /* 0x2ec0020002178fae */ /* 0x000fe8000e101d6a */
[----:B------:R-:W-:Y:S04]  /*1bb50*/  @!P0 LDGSTS.E.BYPASS.LTC128B.128 [R23+0x30c00], desc[UR42][R2.64+0x280], !P3 ;  /* 0x30c0028002178fae */ /* 0x000fe8000d901d6a */
[----:B------:R-:W-:Y:S01]  /*1bb60*/  @!P0 LDGSTS.E.BYPASS.LTC128B.128 [R23+0x32c00], desc[UR42][R2.64+0x300], P1 ;  /* 0x32c0030002178fae */ /* 0x000fe20008901d6a */
[----:B------:R-:W-:-:S13]  /*1bb70*/  LOP3.LUT P1, RZ, R16, 0x80000, RZ, 0xc0, !PT ;  /* 0x0008000010ff7812 */ /* 0x000fda000782c0ff */
[----:B------:R0:W-:Y:S01]  /*1bb80*/  @!P0 LDGSTS.E.BYPASS.LTC128B.128 [R23+0x34c00], desc[UR42][R2.64+0x380], P1 ;  /* 0x34c0038002178fae */ /* 0x0001e20008901d6a */
[----:B------:R-:W-:-:S13]  /*1bb90*/  ISETP.GE.AND P0, PT, R9, R7, PT ;  /* 0x000000070900720c */ /* 0x000fda0003f06270 */
[----:B------:R-:W-:-:S05]  /*1bba0*/  @!P0 LEA R9, P1, R20, R14, 0x1 ;  /* 0x0000000e14098211 */ /* 0x000fca00078208ff */
[----:B------:R-:W-:Y:S01]  /*1bbb0*/  @!P0 IMAD.X R10, RZ, RZ, R8, P1 ;  /* 0x000000ffff0a8224 */ /* 0x000fe200008e0608 */
[----:B------:R-:W-:Y:S01]  /*1bbc0*/  LOP3.LUT P1, RZ, R16, 0x400, RZ, 0xc0, !PT ;  /* 0x0000040010ff7812 */ /* 0x000fe2000782c0ff */
[----:B0-----:R-:W-:Y:S01]  /*1bbd0*/  @!P0 IMAD.MOV.U32 R2, RZ, RZ, R9 ;  /* 0x000000ffff028224 */ /* 0x001fe200078e0009 */
[----:B------:R-:W-:Y:S01]  /*1bbe0*/  @!P0 LOP3.LUT R8, R4, 0x40, RZ, 0xc0, !PT ;  /* 0x0000004004088812 */ /* 0x000fe200078ec0ff */
[----:B------:R-:W-:-:S03]  /*1bbf0*/  @!P0 IMAD.MOV.U32 R3, RZ, RZ, R10 ;  /* 0x000000ffff038224 */ /* 0x000fc600078e000a */
        /* <DEDUP_REMOVED lines=12> */
[----:B--23--:R0:W-:Y:S02]  /*1bcc0*/  @!P0 LDGSTS.E.BYPASS.LTC128B.128 [R23+0x35400], desc[UR42][R2.64+0x380], P1 ;  /* 0x3540038002178fae */ /* 0x00c1e40008901d6a */
.L_x_1588:
[----:B0-----:R-:W2:Y:S01]  /*1bcd0*/  LDL.LU R2, [R1+0x2c] ;  /* 0x00002c0001027983 */ /* 0x001ea20000300800 */
[----:B------:R-:W-:Y:S01]  /*1bce0*/  BSSY B0, `(.L_x_1464) ;  /* 0x0000019000007945 */ /* 0x000fe20003800000 */
[----:B--2---:R-:W-:-:S13]  /*1bcf0*/  ISETP.GE.AND P0, PT, R2, R7, PT ;  /* 0x000000070200720c */ /* 0x004fda0003f06270 */
[----:B------:R-:W-:Y:S05]  /*1bd00*/  @P0 BRA `(.L_x_1465) ;  /* 0x0000000000580947 */ /* 0x000fea0003800000 */
[----:B------:R-:W-:Y:S02]  /*1bd10*/  LOP3.LUT R4, R4, 0x40, RZ, 0xc0, !PT ;  /* 0x0000004004047812 */ /* 0x000fe400078ec0ff */
[----:B------:R-:W-:Y:S02]  /*1bd20*/  LOP3.LUT P6, RZ, R16, 0x400, RZ, 0xc0, !PT ;  /* 0x0000040010ff7812 */ /* 0x000fe400078cc0ff */
[----:B------:R-:W-:Y:S02]  /*1bd30*/  LEA R2, P0, R20, R0, 0x1 ;  /* 0x0000000014027211 */ /* 0x000fe400078008ff */
[C---:B------:R-:W-:Y:S02]  /*1bd40*/  LOP3.LUT P2, RZ, R16.reuse, 0x200, RZ, 0xc0, !PT ;  /* 0x0000020010ff7812 */ /* 0x040fe4000784c0ff */
[----:B------:R-:W-:Y:S01]  /*1bd50*/  LOP3.LUT P1, RZ, R16, 0x100, RZ, 0xc0, !PT ;  /* 0x0000010010ff7812 */ /* 0x000fe2000782c0ff */
[----:B------:R-:W-:Y:S01]  /*1bd60*/  IMAD.X R3, RZ, RZ, R6, P0 ;  /* 0x000000ffff037224 */ /* 0x000fe200000e0606 */
[----:B------:R-:W-:-:S02]  /*1bd70*/  SHF.R.U32.HI R4, RZ, 0x2, R4 ;  /* 0x00000002ff047819 */ /* 0x000fc40000011604 */
[----:B------:R-:W-:Y:S02]  /*1bd80*/  LOP3.LUT R5, R5, 0x80, RZ, 0xc0, !PT ;  /* 0x0000008005057812 */ /* 0x000fe400078ec0ff */
[----:B------:R-:W-:Y:S01]  /*1bd90*/  ISETP.NE.U32.AND P0, PT, R4, RZ, PT ;  /* 0x000000ff0400720c */ /* 0x000fe20003f05070 */
        /* <DEDUP_REMOVED lines=13> */
.L_x_1465:
[----:B------:R-:W-:Y:S05]  /*1be70*/  BSYNC B0 ;  /* 0x0000000000007941 */ /* 0x000fea0003800000 */
.L_x_1464:
[----:B------:R-:W-:Y:S01]  /*1be80*/  NOP ;  /* 0x0000000000007918 */ /* 0x000fe20000000000 */
[----:B------:R-:W-:-:S13]  /*1be90*/  PLOP3.LUT P0, PT, PT, PT, PT, 0x80, 0x0 ;  /* 0x000000000000781c */ /* 0x000fda0003f0f070 */
.L_x_1466:
        /* <DEDUP_REMOVED lines=18> */
.L_x_1589:
[----:B------:R-:W-:Y:S05]  /*1bfc0*/  BSYNC B0 ;  /* 0x0000000000007941 */ /* 0x000fea0003800000 */
.L_x_1467:
[----:B------:R-:W-:-:S05]  /*1bfd0*/  IMAD.U32 R2, RZ, RZ, UR38 ;  /* 0x00000026ff027e24 */ /* 0x000fca000f8e00ff */
[----:B------:R-:W-:-:S13]  /*1bfe0*/  ISETP.NE.AND P0, PT, R2, 0x3, PT ;  /* 0x000000030200780c */ /* 0x000fda0003f05270 */
[----:B------:R-:W-:Y:S05]  /*1bff0*/  @!P0 BRA `(.L_x_1469) ;  /* 0x0000000000048947 */ /* 0x000fea0003800000 */
[----:B------:R-:W-:Y:S01]  /*1c000*/  BPT.TRAP 0x1 ;  /* 0x000000040000795c */ /* 0x000fe20000300000 */
.L_x_1469:
[----:B0-----:R-:W-:Y:S01]  /*1c010*/  SHF.L.U32 R0, R28, 0x1f, RZ ;  /* 0x0000001f1c007819 */ /* 0x001fe200000006ff */
[----:B------:R-:W-:Y:S03]  /*1c020*/  BSSY B0, `(.L_x_1470) ;  /* 0x0000003000007945 */ /* 0x000fe60003800000 */
[----:B------:R-:W0:Y:S02]  /*1c030*/  SYNCS.PHASECHK.TRANS64.TRYWAIT P0, [R26+URZ+0x38860], R0 ;  /* 0x038860001a0075a7 */ /* 0x000e24000800017f */
[----:B0-----:R-:W-:Y:S05]  /*1c040*/  @!P0 BRA `(.L_x_1471) ;  /* 0x0000004c00808947 */ /* 0x001fea0003800000 */
.L_x_1590:
[----:B------:R-:W-:Y:S05]  /*1c050*/  BSYNC B0 ;  /* 0x0000000000007941 */ /* 0x000fea0003800000 */
.L_x_1470:
[----:B------:R-:W0:Y:S01]  /*1c060*/  LDL.LU R3, [R1+0x38] ;  /* 0x0000380001037983 */ /* 0x000e220000300800 */
[----:B------:R-:W-:Y:S01]  /*1c070*/  ULDC.64 UR4, c[0x0][0x328] ;  /* 0x0000ca0000047ab9 */ /* 0x000fe20000000a00 */
[----:B------:R-:W-:Y:S02]  /*1c080*/  ULDC.64 UR6, c[0x0][0x318] ;  /* 0x0000c60000067ab9 */ /* 0x000fe40000000a00 */
[----:B------:R-:W2:Y:S04]  /*1c090*/  LDL.LU R2, [R1+0x8] ;  /* 0x0000080001027983 */ /* 0x000ea80000300800 */
[----:B------:R-:W3:Y:S04]  /*1c0a0*/  LDL.LU R5, [R1+0x3c] ;  /* 0x00003c0001057983 */ /* 0x000ee80000300800 */
[----:B------:R-:W4:Y:S01]  /*1c0b0*/  LDL.LU R4, [R1+0x4] ;  /* 0x0000040001047983 */ /* 0x000f220000300800 */
[----:B0-----:R-:W-:-:S04]  /*1c0c0*/  IMAD R0, R3, UR4, RZ ;  /* 0x0000000403007c24 */ /* 0x001fc8000f8e02ff */
[C---:B--2---:R-:W-:Y:S02]  /*1c0d0*/  IMAD R0, R2.reuse, UR5, R0 ;  /* 0x0000000502007c24 */ /* 0x044fe4000f8e0200 */
[----:B------:R-:W-:Y:S01]  /*1c0e0*/  IMAD.WIDE.U32 R2, R2, UR4, RZ ;  /* 0x0000000402027c25 */ /* 0x000fe2000f8e00ff */
[----:B------:R-:W-:-:S03]  /*1c0f0*/  ULDC.64 UR4, c[0x0][0x338] ;  /* 0x0000ce0000047ab9 */ /* 0x000fc60000000a00 */
[----:B------:R-:W-:Y:S02]  /*1c100*/  IMAD.IADD R3, R3, 0x1, R0 ;  /* 0x0000000103037824 */ /* 0x000fe400078e0200 */
[----:B---3--:R-:W-:Y:S02]  /*1c110*/  IMAD R0, R5, UR4, RZ ;  /* 0x0000000405007c24 */ /* 0x008fe4000f8e02ff */
[----:B----4-:R-:W-:-:S04]  /*1c120*/  IMAD.WIDE.U32 R2, R4, UR4, R2 ;  /* 0x0000000404027c25 */ /* 0x010fc8000f8e0002 */
[----:B------:R-:W-:Y:S01]  /*1c130*/  IMAD R0, R4, UR5, R0 ;  /* 0x0000000504007c24 */ /* 0x000fe2000f8e0200 */
[----:B------:R-:W-:Y:S01]  /*1c140*/  ULDC.64 UR4, c[0x0][0x330] ;  /* 0x0000cc0000047ab9 */ /* 0x000fe20000000a00 */
[----:B------:R-:W-:Y:S02]  /*1c150*/  IMAD R4, R22, 0x8000, R36 ;  /* 0x0000800016047824 */ /* 0x000fe400078e0224 */
        /* <DEDUP_REMOVED lines=93> */
.L_x_1600:
        /* <DEDUP_REMOVED lines=34> */
.L_x_1473:
        /* <DEDUP_REMOVED lines=11> */
.L_x_1474:
        /* <DEDUP_REMOVED lines=11> */
.L_x_1489:
        /* <DEDUP_REMOVED lines=26> */
[----:B------:R-:W-:Y:S02]  /*1cc50*/  @!P1 IMAD.IADD R3, R4, 0x1, R3 ;  /* 0x0000000104039824 */ /* 0x000fe400078e0203 */
[----:B------:R-:W-:Y:S01]  /*1cc60*/  IMAD.MOV.U32 R4, RZ, RZ, RZ ;  /* 0x000000ffff047224 */ /* 0x000fe200078e00ff */
[----:B0-----:R-:W-:-:S04]  /*1cc70*/  @!P1 LEA R8, P0, R2, R8, 0x2 ;  /* 0x0000000802089211 */ /* 0x001fc800078010ff */
[----:B------:R-:W-:Y:S02]  /*1cc80*/  @!P1 LEA.HI.X R9, R2, R9, R3, 0x2, P0 ;  /* 0x0000000902099211 */ /* 0x000fe400000f1403 */
[----:B------:R-:W-:-:S03]  /*1cc90*/  ISETP.NE.AND P0, PT, R22, 0x2, PT ;  /* 0x000000021600780c */ /* 0x000fc60003f05270 */
[----:B------:R0:W5:Y:S01]  /*1cca0*/  @!P1 LDG.E R4, desc[UR42][R8.64] ;  /* 0x0000002a08049981 */ /* 0x000162000c1e1900 */
[----:B------:R-:W-:Y:S02]  /*1ccb0*/  ISETP.NE.AND P1, PT, R10, 0x3, PT ;  /* 0x000000030a00780c */ /* 0x000fe40003f25270 */
[----:B------:R-:W-:Y:S01]  /*1ccc0*/  SEL R2, RZ, 0x1, P0 ;  /* 0x00000001ff027807 */ /* 0x000fe20000000000 */
[----:B------:R-:W-:Y:S05]  /*1ccd0*/  YIELD ;  /* 0x0000000000007946 */ /* 0x000fea0003800000 */
[----:B------:R-:W-:Y:S01]  /*1cce0*/  LOP3.LUT R28, R28, R2, RZ, 0x3c, !PT ;  /* 0x000000021c1c7212 */ /* 0x000fe200078e3cff */
[----:B------:R-:W-:Y:S01]  /*1ccf0*/  IMAD.MOV.U32 R2, RZ, RZ, R7 ;  /* 0x000000ffff027224 */ /* 0x000fe200078e0007 */
[----:B------:R-:W-:Y:S01]  /*1cd00*/  SEL R22, R22, RZ, P0 ;  /* 0x000000ff16167207 */ /* 0x000fe20000000000 */
[----:B------:R-:W-:-:S03]  /*1cd10*/  VIADD R7, R7, 0xffffffff ;  /* 0xffffffff07077836 */ /* 0x000fc60000000000 */
[----:B------:R-:W-:Y:S01]  /*1cd20*/  ISETP.GT.AND P3, PT, R2, R33, PT ;  /* 0x000000210200720c */ /* 0x000fe20003f64270 */
[----:B0-----:R-:W-:-:S12]  /*1cd30*/  @!P1 BRA `(.L_x_1477) ;  /* 0x0000000000049947 */ /* 0x001fd80003800000 */
[----:B------:R-:W-:Y:S01]  /*1cd40*/  BPT.TRAP 0x1 ;  /* 0x000000040000795c */ /* 0x000fe20000300000 */
.L_x_1477:
[----:B------:R-:W-:Y:S01]  /*1cd50*/  IMAD R6, R22, 0x8, R18 ;  /* 0x0000000816067824 */ /* 0x000fe200078e0212 */
[----:B------:R-:W-:Y:S01]  /*1cd60*/  SHF.L.U32 R25, R28, 0x1f, RZ ;  /* 0x0000001f1c197819 */ /* 0x000fe200000006ff */
[----:B------:R-:W-:Y:S01]  /*1cd70*/  BSSY B1, `(.L_x_1478) ;  /* 0x0000004000017945 */ /* 0x000fe20003800000 */
[----:B------:R-:W-:Y:S02]  /*1cd80*/  SHF.R.S32.HI R9, RZ, 0x1f, R5 ;  /* 0x0000001fff097819 */ /* 0x000fe40000011405 */
[----:B------:R-:W0:Y:S02]  /*1cd90*/  SYNCS.PHASECHK.TRANS64.TRYWAIT P0, [R6+URZ+0x38840], R25 ;  /* 0x03884019060075a7 */ /* 0x000e24000800017f */
[----:B0-----:R-:W-:Y:S05]  /*1cda0*/  @!P0 BRA `(.L_x_1479) ;  /* 0x0000004800648947 */ /* 0x001fea0003800000 */
.L_x_1601:
[----:B------:R-:W-:Y:S05]  /*1cdb0*/  BSYNC B1 ;  /* 0x0000000000017941 */ /* 0x000fea0003800000 */
.L_x_1478:
        /* <DEDUP_REMOVED lines=40> */
.L_x_1611:
        /* <DEDUP_REMOVED lines=8> */
.L_x_1481:
        /* <DEDUP_REMOVED lines=11> */
.L_x_1482:
[----:B------:R2:W-:Y:S01]  /*1d170*/  SYNCS.ARRIVE.TRANS64.A1T0 RZ, [R6+URZ+0x38830], RZ ;  /* 0x038830ff06ff79a7 */ /* 0x0005e2000810003f */
[----:B------:R-:W-:Y:S05]  /*1d180*/  @!P2 BRA `(.L_x_1483) ;  /* 0x000000000004a947 */ /* 0x000fea0003800000 */
[----:B------:R-:W-:Y:S01]  /*1d190*/  BPT.TRAP 0x1 ;  /* 0x000000040000795c */ /* 0x000fe20000300000 */
.L_x_1483:
[----:B------:R-:W3:Y:S01]  /*1d1a0*/  SYNCS.PHASECHK.TRANS64.TRYWAIT P0, [R6+URZ+0x38860], R25 ;  /* 0x03886019060075a7 */ /* 0x000ee2000800017f */
[----:B------:R-:W-:Y:S04]  /*1d1b0*/  BSSY B1, `(.L_x_1484) ;  /* 0x0000002000017945 */ /* 0x000fe80003800000 */
[----:B---3--:R-:W-:Y:S05]  /*1d1c0*/  @!P0 BRA `(.L_x_1485) ;  /* 0x00000048008c8947 */ /* 0x008fea0003800000 */
.L_x_1612:
[----:B------:R-:W-:Y:S05]  /*1d1d0*/  BSYNC B1 ;  /* 0x0000000000017941 */ /* 0x000fea0003800000 */
.L_x_1484:
        /* <DEDUP_REMOVED lines=8> */
[----:B------:R-:W-:Y:S02]  /*1d260*/  IMAD R21, R22, 0x7000, R8 ;  /* 0x0000700016157824 */ /* 0x000fe400078e0208 */
        /* <DEDUP_REMOVED lines=12> */
[----:B------:R-:W4:Y:S01]  /*1d330*/  SHFL.IDX PT, R2, R9, RZ, 0x181f ;  /* 0x00181fff09027589 */ /* 0x000f2200000e0000 */
[C---:B------:R-:W-:Y:S01]  /*1d340*/  LOP3.LUT P1, RZ, R16.reuse, 0x80, RZ, 0xc0, !PT ;  /* 0x0000008010ff7812 */ /* 0x040fe2000782c0ff */
[----:B------:R-:W-:Y:S01]  /*1d350*/  IMAD R21, R21, 0x2, R18 ;  /* 0x0000000215157824 */ /* 0x000fe200078e0212 */
[C---:B------:R-:W-:Y:S01]  /*1d360*/  LOP3.LUT P2, RZ, R16.reuse, 0x40, RZ, 0xc0, !PT ;  /* 0x0000004010ff7812 */ /* 0x040fe2000784c0ff */
[----:B------:R-:W5:Y:S01]  /*1d370*/  SHFL.IDX PT, R3, R10, RZ, 0x181f ;  /* 0x00181fff0a037589 */ /* 0x000f6200000e0000 */
[----:B------:R-:W-:-:S03]  /*1d380*/  LOP3.LUT R16, R16, 0xfff7ffff, RZ, 0xc0, !PT ;  /* 0xfff7ffff10107812 */ /* 0x000fc600078ec0ff */
[----:B------:R-:W0:Y:S01]  /*1d390*/  SHFL.IDX PT, R14, R9, 0x1, 0x181f ;  /* 0x00381f00090e7f89 */ /* 0x000e2200000e0000 */
[----:B------:R-:W-:-:S03]  /*1d3a0*/  @P3 LOP3.LUT R16, R16, 0x80000, RZ, 0xfc, !PT ;  /* 0x0008000010103812 */ /* 0x000fc600078efcff */
[----:B------:R-:W1:Y:S01]  /*1d3b0*/  SHFL.IDX PT, R5, R10, 0x1, 0x181f ;  /* 0x00381f000a057f89 */ /* 0x000e6200000e0000 */
[C---:B------:R-:W-:Y:S02]  /*1d3c0*/  LOP3.LUT P3, RZ, R16.reuse, 0x20, RZ, 0xc0, !PT ;  /* 0x0000002010ff7812 */ /* 0x040fe4000786c0ff */
[C---:B------:R-:W-:Y:S01]  /*1d3d0*/  LOP3.LUT P6, RZ, R16.reuse, 0x10, RZ, 0xc0, !PT ;  /* 0x0000001010ff7812 */ /* 0x040fe200078cc0ff */
[----:B------:R-:W-:Y:S01]  /*1d3e0*/  SHFL.IDX PT, R8, R10, 0x2, 0x181f ;  /* 0x00581f000a087f89 */ /* 0x000fe200000e0000 */
[----:B------:R-:W-:-:S03]  /*1d3f0*/  LOP3.LUT R16, R16, 0xffdfffff, RZ, 0xc0, !PT ;  /* 0xffdfffff10107812 */ /* 0x000fc600078ec0ff */
[----:B------:R-:W-:Y:S01]  /*1d400*/  SHFL.IDX PT, R10, R10, 0x3, 0x181f ;  /* 0x00781f000a0a7f89 */ /* 0x000fe200000e0000 */
[----:B----4-:R-:W-:-:S05]  /*1d410*/  IADD3 R2, P0, R2, R0, RZ ;  /* 0x0000000002027210 */ /* 0x010fca0007f1e0ff */
[----:B------:R-:W-:Y:S01]  /*1d420*/  @P3 LOP3.LUT R16, R16, 0x200000, RZ, 0xfc, !PT ;  /* 0x0020000010103812 */ /* 0x000fe200078efcff */
[----:B-----5:R-:W-:Y:S01]  /*1d430*/  IMAD.X R3, RZ, RZ, R3, P0 ;  /* 0x000000ffff037224 */ /* 0x020fe200000e0603 */
[----:B------:R-:W-:-:S04]  /*1d440*/  ISETP.NE.U32.AND P0, PT, R32, RZ, PT ;  /* 0x000000ff2000720c */ /* 0x000fc80003f05070 */
[----:B------:R-:W-:Y:S01]  /*1d450*/  LDGSTS.E.BYPASS.LTC128B.128 [R21+0x400], desc[UR42][R2.64], !P1 ;  /* 0x0040000002157fae */ /* 0x000fe2000c901d6a */
[----:B------:R-:W-:-:S03]  /*1d460*/  ISETP.NE.U32.AND P1, PT, R31, RZ, PT ;  /* 0x000000ff1f00720c */ /* 0x000fc60003f25070 */
[----:B------:R-:W-:Y:S01]  /*1d470*/  LDGSTS.E.BYPASS.LTC128B.128 [R21+0x2400], desc[UR42][R2.64+0x80], !P2 ;  /* 0x0240008002157fae */ /* 0x000fe2000d101d6a */
[----:B0-----:R-:W-:-:S03]  /*1d480*/  IADD3 R4, P2, R14, R0, RZ ;  /* 0x000000000e047210 */ /* 0x001fc60007f5e0ff */
[----:B------:R-:W-:Y:S01]  /*1d490*/  LDGSTS.E.BYPASS.LTC128B.128 [R21+0x4400], desc[UR42][R2.64+0x100], !P3 ;  /* 0x0440010002157fae */ /* 0x000fe2000d901d6a */
[C---:B------:R-:W-:Y:S01]  /*1d4a0*/  LOP3.LUT P3, RZ, R16.reuse, 0x80, RZ, 0xc0, !PT ;  /* 0x0000008010ff7812 */ /* 0x040fe2000786c0ff */
[----:B-1----:R-:W-:Y:S01]  /*1d4b0*/  IMAD.X R5, RZ, RZ, R5, P2 ;  /* 0x000000ffff057224 */ /* 0x002fe200010e0605 */
        /* <DEDUP_REMOVED lines=33> */
.L_x_1622:
        /* <DEDUP_REMOVED lines=25> */
.L_x_1487:
        /* <DEDUP_REMOVED lines=11> */
.L_x_1488:
[----:B------:R1:W-:Y:S01]  /*1d910*/  SYNCS.ARRIVE.TRANS64.A1T0 RZ, [R6+URZ+0x38850], RZ ;  /* 0x038850ff06ff79a7 */ /* 0x0003e2000810003f */
[----:B------:R-:W-:Y:S05]  /*1d920*/  @P3 BRA `(.L_x_1489) ;  /* 0xfffffff000603947 */ /* 0x000fea000383ffff */
.L_x_1476:
[----:B------:R-:W-:Y:S05]  /*1d930*/  BSYNC B0 ;  /* 0x0000000000007941 */ /* 0x000fea0003800000 */
.L_x_1475:
        /* <DEDUP_REMOVED lines=21> */
.L_x_1491:
[----:B------:R-:W-:Y:S05]  /*1da90*/  BSYNC B0 ;  /* 0x0000000000007941 */ /* 0x000fea0003800000 */
.L_x_1490:
[----:B------:R-:W-:-:S07]  /*1daa0*/  SEL R22, R22, RZ, P0 ;  /* 0x000000ff16167207 */ /* 0x000fce0000000000 */
.L_x_1444:
[----:B------:R-:W-:Y:S05]  /*1dab0*/  BSYNC B7 ;  /* 0x0000000000077941 */ /* 0x000fea0003800000 */
.L_x_1442:
        /* <DEDUP_REMOVED lines=8> */
[----:B---3--:R3:W4:Y:S01]  /*1db40*/  LDS.128 R24, [R18+0x388d0] ;  /* 0x0388d00012187984 */ /* 0x0087220000000c00 */
[----:B------:R-:W-:Y:S06]  /*1db50*/  BAR.ARV 0x4, 0x180 ;  /* 0x0106000000007b1d */ /* 0x000fec0000002000 */
[----:B------:R-:W-:Y:S05]  /*1db60*/  BRA `(.L_x_1493) ;  /* 0x0000000800d07947 */ /* 0x000fea0003800000 */
.L_x_1492:
        /* <DEDUP_REMOVED lines=43> */
.L_x_1632:
[----:B------:R-:W-:Y:S02]  /*1de20*/  ULDC UR4, c[0x0][0xd38] ;  /* 0x00034e0000047ab9 */ /* 0x000fe40000000800 */
[----:B------:R-:W-:-:S04]  /*1de30*/  IMAD.U32 R2, RZ, RZ, UR4 ;  /* 0x00000004ff027e24 */ /* 0x000fc8000f8e00ff */
[----:B-1----:R-:W-:-:S04]  /*1de40*/  IMAD R5, R14, R2, RZ ;  /* 0x000000020e057224 */ /* 0x002fc800078e02ff */
[----:B------:R-:W-:-:S05]  /*1de50*/  IMAD.IADD R6, R6, 0x1, R5 ;  /* 0x0000000106067824 */ /* 0x000fca00078e0205 */
[----:B------:R-:W-:-:S13]  /*1de60*/  ISETP.GT.AND P6, PT, R6, R0, PT ;  /* 0x000000000600720c */ /* 0x000fda0003fc4270 */
[----:B------:R-:W-:Y:S05]  /*1de70*/  @P6 BRA `(.L_x_1495) ;  /* 0x0000000000a46947 */ /* 0x000fea0003800000 */
.L_x_1498:
        /* <DEDUP_REMOVED lines=35> */
.L_x_1640:
[----:B------:R-:W-:Y:S02]  /*1e0b0*/  ULDC UR4, c[0x0][0xd38] ;  /* 0x00034e0000047ab9 */ /* 0x000fe40000000800 */
[----:B------:R-:W-:-:S04]  /*1e0c0*/  IMAD.U32 R2, RZ, RZ, UR4 ;  /* 0x00000004ff027e24 */ /* 0x000fc8000f8e00ff */
[----:B-1----:R-:W-:-:S04]  /*1e0d0*/  IMAD R5, R14, R2, RZ ;  /* 0x000000020e057224 */ /* 0x002fc800078e02ff */
[----:B------:R-:W-:-:S05]  /*1e0e0*/  IMAD.IADD R6, R5, 0x1, R6 ;  /* 0x0000000105067824 */ /* 0x000fca00078e0206 */
[----:B------:R-:W-:-:S13]  /*1e0f0*/  ISETP.GT.AND P6, PT, R6, R0, PT ;  /* 0x000000000600720c */ /* 0x000fda0003fc4270 */
[----:B------:R-:W-:Y:S05]  /*1e100*/  @!P6 BRA `(.L_x_1498) ;  /* 0xfffffffc005ce947 */ /* 0x000fea000383ffff */
.L_x_1495:
        /* <DEDUP_REMOVED lines=9> */
.L_x_1645:
[----:B------:R-:W-:-:S13]  /*1e1a0*/  ISETP.NE.AND P0, PT, R8, RZ, PT ;  /* 0x000000ff0800720c */ /* 0x000fda0003f05270 */
[----:B------:R-:W-:Y:S05]  /*1e1b0*/  @!P0 BRA `(.L_x_1500) ;  /* 0x0000000000108947 */ /* 0x000fea0003800000 */
[----:B------:R-:W-:Y:S01]  /*1e1c0*/  UMOV UR4, 0xffffffff ;  /* 0xffffffff00047882 */ /* 0x000fe20000000000 */
[----:B------:R-:W-:Y:S02]  /*1e1d0*/  VIADD R12, R5, 0xffffffff ;  /* 0xffffffff050c7836 */ /* 0x000fe40000000000 */
[----:B------:R-:W-:Y:S05]  /*1e1e0*/  BRA.DIV UR4, `(.L_x_1501) ;  /* 0x0000004a04c47947 */ /* 0x000fea000b800000 */
[----:B------:R4:W0:Y:S02]  /*1e1f0*/  SHFL.IDX PT, R24, R3, R12, 0x1f ;  /* 0x00001f0c03187589 */ /* 0x00082400000e0000 */
.L_x_1500:
        /* <DEDUP_REMOVED lines=34> */
[----:B------:R-:W-:Y:S01]  /*1e420*/  @P0 VIADD R9, R9, 0x1 ;  /* 0x0000000109090836 */ /* 0x000fe20000000000 */
        /* <DEDUP_REMOVED lines=23> */
.L_x_1496:
[----:B------:R-:W-:Y:S01]  /*1e5a0*/  UMOV UR4, URZ ;  /* 0x0000003f00047c82 */ /* 0x000fe20008000000 */
[----:B------:R-:W-:Y:S01]  /*1e5b0*/  UMOV UR5, URZ ;  /* 0x0000003f00057c82 */ /* 0x000fe20008000000 */
[----:B------:R-:W-:Y:S01]  /*1e5c0*/  ULDC UR6, c[0x0][0xd3c] ;  /* 0x00034f0000067ab9 */ /* 0x000fe20000000800 */
[----:B------:R-:W-:Y:S02]  /*1e5d0*/  IMAD.MOV.U32 R24, RZ, RZ, R0 ;  /* 0x000000ffff187224 */ /* 0x000fe400078e0000 */
[----:B------:R-:W-:Y:S02]  /*1e5e0*/  IMAD.U32 R25, RZ, RZ, UR4 ;  /* 0x00000004ff197e24 */ /* 0x000fe4000f8e00ff */
[----:B------:R-:W-:Y:S02]  /*1e5f0*/  IMAD.U32 R26, RZ, RZ, UR5 ;  /* 0x00000005ff1a7e24 */ /* 0x000fe4000f8e00ff */
[----:B------:R-:W-:-:S07]  /*1e600*/  IMAD.U32 R27, RZ, RZ, UR6 ;  /* 0x00000006ff1b7e24 */ /* 0x000fce000f8e00ff */
.L_x_1502:
        /* <DEDUP_REMOVED lines=10> */
.L_x_1493:
[----:B------:R-:W-:Y:S02]  /*1e6b0*/  ULDC UR4, c[0x0][0xd3c] ;  /* 0x00034f0000047ab9 */ /* 0x000fe40000000800 */
[----:B----4-:R-:W-:-:S13]  /*1e6c0*/  ISETP.GE.AND P0, PT, R27, UR4, PT ;  /* 0x000000041b007c0c */ /* 0x010fda000bf06270 */
[----:B------:R-:W-:Y:S05]  /*1e6d0*/  @!P0 BRA `(.L_x_1503) ;  /* 0xffffff8800488947 */ /* 0x000fea000383ffff */
[----:B------:R-:W-:Y:S05]  /*1e6e0*/  BSYNC B8 ;  /* 0x0000000000087941 */ /* 0x000fea0003800000 */
.L_x_1388:
        /* <DEDUP_REMOVED lines=12> */
.L_x_1648:
[----:B------:R-:W-:Y:S05]  /*1e7b0*/  BSYNC B0 ;  /* 0x0000000000007941 */ /* 0x000fea0003800000 */
.L_x_1504:
[----:B------:R-:W-:-:S03]  /*1e7c0*/  UMOV UR4, 0xffffffff ;  /* 0xffffffff00047882 */ /* 0x000fc60000000000 */
[----:B------:R-:W-:Y:S05]  /*1e7d0*/  BRA.DIV UR4, `(.L_x_1506) ;  /* 0x0000004604847947 */ /* 0x000fea000b800000 */
[----:B-1----:R-:W1:Y:S02]  /*1e7e0*/  S2R R0, SR_TID.X ;  /* 0x0000000000007919 */ /* 0x002e640000002100 */
[----:B-1----:R-:W-:-:S04]  /*1e7f0*/  SHF.R.U32.HI R0, RZ, 0x5, R0 ;  /* 0x00000005ff007819 */ /* 0x002fc80000011600 */
[----:B------:R-:W-:-:S05]  /*1e800*/  LOP3.LUT R0, R0, 0x3, RZ, 0xc0, !PT ;  /* 0x0000000300007812 */ /* 0x000fca00078ec0ff */
[----:B------:R1:W4:Y:S02]  /*1e810*/  SHFL.IDX PT, R14, R0, RZ, 0x1f ;  /* 0x00001fff000e7589 */ /* 0x00032400000e0000 */
.L_x_1651:
[----:B----4-:R-:W-:-:S13]  /*1e820*/  ISETP.NE.AND P0, PT, R14, RZ, PT ;  /* 0x000000ff0e00720c */ /* 0x010fda0003f05270 */
[----:B------:R-:W-:Y:S05]  /*1e830*/  @P0 BRA `(.L_x_1250) ;  /* 0x0000000000880947 */ /* 0x000fea0003800000 */
[----:B------:R-:W-:-:S03]  /*1e840*/  UMOV UR4, 0xffffffff ;  /* 0xffffffff00047882 */ /* 0x000fc60000000000 */
[----:B------:R-:W-:Y:S05]  /*1e850*/  BRA.DIV UR4, `(.L_x_1507) ;  /* 0x0000004604987947 */ /* 0x000fea000b800000 */
[----:B------:R-:W-:-:S13]  /*1e860*/  ELECT P6, URZ, PT ;  /* 0x00000000003f782f */ /* 0x000fda00038c0000 */
.L_x_1654:
[----:B------:R-:W-:Y:S05]  /*1e870*/  @!P6 BRA `(.L_x_1250) ;  /* 0x000000000078e947 */ /* 0x000fea0003800000 */
[----:B------:R-:W-:-:S06]  /*1e880*/  ULOP3.LUT UR4, UR36, 0x2, URZ, 0xfc, !UPT ;  /* 0x0000000224047892 */ /* 0x000fcc000f8efc3f */
[----:B-1----:R-:W-:-:S05]  /*1e890*/  IMAD.U32 R0, RZ, RZ, UR4 ;  /* 0x00000004ff007e24 */ /* 0x002fca000f8e00ff */
[----:B------:R-:W-:-:S13]  /*1e8a0*/  ISETP.NE.AND P0, PT, R0, 0x3, PT ;  /* 0x000000030000780c */ /* 0x000fda0003f05270 */
[----:B------:R-:W-:Y:S05]  /*1e8b0*/  @!P0 BRA `(.L_x_1508) ;  /* 0x0000000000048947 */ /* 0x000fea0003800000 */
[----:B------:R-:W-:Y:S01]  /*1e8c0*/  BPT.TRAP 0x1 ;  /* 0x000000040000795c */ /* 0x000fe20000300000 */
.L_x_1508:
[----:B------:R-:W-:Y:S01]  /*1e8d0*/  IMAD R5, R22, 0x8, R7 ;  /* 0x0000000816057824 */ /* 0x000fe200078e0207 */
[----:B------:R-:W-:Y:S01]  /*1e8e0*/  SHF.L.U32 R0, R28, 0x1f, RZ ;  /* 0x0000001f1c007819 */ /* 0x000fe200000006ff */
[----:B------:R-:W-:-:S03]  /*1e8f0*/  VIADD R22, R22, 0x1 ;  /* 0x0000000116167836 */ /* 0x000fc60000000000 */
[----:B------:R-:W1:Y:S02]  /*1e900*/  SYNCS.PHASECHK.TRANS64.TRYWAIT P1, [R5+URZ+0x38840], R0 ;  /* 0x03884000050075a7 */ /* 0x000e64000802017f */
[----:B------:R-:W-:-:S04]  /*1e910*/  ISETP.NE.AND P2, PT, R22, 0x2, PT ;  /* 0x000000021600780c */ /* 0x000fc80003f45270 */
[----:B------:R-:W-:Y:S01]  /*1e920*/  SEL R3, RZ, 0x1, P2 ;  /* 0x00000001ff037807 */ /* 0x000fe20001000000 */
[----:B-1----:R-:W-:Y:S08]  /*1e930*/  @!P1 BRA `(.L_x_1509) ;  /* 0x0000004400809947 */ /* 0x002ff00003800000 */
.L_x_1655:
[----:B------:R-:W-:Y:S02]  /*1e940*/  SEL R22, R22, RZ, P2 ;  /* 0x000000ff16167207 */ /* 0x000fe40001000000 */
[----:B------:R-:W-:Y:S01]  /*1e950*/  LOP3.LUT R2, R28, R3, RZ, 0x3c, !PT ;  /* 0x000000031c027212 */ /* 0x000fe200078e3cff */
[----:B------:R-:W-:Y:S06]  /*1e960*/  @!P0 BRA `(.L_x_1510) ;  /* 0x0000000000048947 */ /* 0x000fec0003800000 */
[----:B------:R-:W-:Y:S01]  /*1e970*/  BPT.TRAP 0x1 ;  /* 0x000000040000795c */ /* 0x000fe20000300000 */
.L_x_1510:
[----:B------:R-:W-:Y:S01]  /*1e980*/  IMAD R3, R22, 0x8, R7 ;  /* 0x0000000816037824 */ /* 0x000fe200078e0207 */
[----:B------:R-:W-:-:S04]  /*1e990*/  SHF.L.U32 R2, R2, 0x1f, RZ ;  /* 0x0000001f02027819 */ /* 0x000fc800000006ff */
[----:B------:R-:W4:Y:S02]  /*1e9a0*/  SYNCS.PHASECHK.TRANS64.TRYWAIT P1, [R3+URZ+0x38840], R2 ;  /* 0x03884002030075a7 */ /* 0x000f24000802017f */
[----:B----4-:R-:W-:Y:S05]  /*1e9b0*/  @!P1 BRA `(.L_x_1511) ;  /* 0x0000004400749947 */ /* 0x010fea0003800000 */
.L_x_1656:
[----:B------:R-:W-:Y:S05]  /*1e9c0*/  @!P0 BRA `(.L_x_1512) ;  /* 0x0000000000048947 */ /* 0x000fea0003800000 */
[----:B------:R-:W-:Y:S01]  /*1e9d0*/  BPT.TRAP 0x1 ;  /* 0x000000040000795c */ /* 0x000fe20000300000 */
.L_x_1512:
[----:B------:R-:W5:Y:S02]  /*1e9e0*/  SYNCS.PHASECHK.TRANS64.TRYWAIT P1, [R5+URZ+0x38860], R0 ;  /* 0x03886000050075a7 */ /* 0x000f64000802017f */
[----:B-----5:R-:W-:Y:S05]  /*1e9f0*/  @!P1 BRA `(.L_x_1513) ;  /* 0x0000004400789947 */ /* 0x020fea0003800000 */
.L_x_1657:
[----:B------:R-:W-:Y:S05]  /*1ea00*/  @!P0 BRA `(.L_x_1514) ;  /* 0x0000000000048947 */ /* 0x000fea0003800000 */
[----:B------:R-:W-:Y:S01]  /*1ea10*/  BPT.TRAP 0x1 ;  /* 0x000000040000795c */ /* 0x000fe20000300000 */
.L_x_1514:
[----:B------:R0:W0:Y:S02]  /*1ea20*/  SYNCS.PHASECHK.TRANS64.TRYWAIT P0, [R3+URZ+0x38860], R2 ;  /* 0x03886002030075a7 */ /* 0x000024000800017f */
[----:B0-----:R-:W-:Y:S05]  /*1ea30*/  @!P0 NANOSLEEP.SYNCS 0x989680 ;  /* 0x009896800000895d */ /* 0x001fea0003900000 */
[----:B------:R-:W0:Y:S02]  /*1ea40*/  @!P0 SYNCS.PHASECHK.TRANS64 P0, [R3+URZ+0x38860], R2 ;  /* 0x03886002030085a7 */ /* 0x000e24000800007f */
[----:B0-----:R-:W-:Y:S05]  /*1ea50*/  @!P0 BRA `(.L_x_1514) ;  /* 0xfffffffc00f08947 */ /* 0x001fea000383ffff */
.L_x_1250:
[----:B------:R-:W-:Y:S05]  /*1ea60*/  BSYNC B9 ;  /* 0x0000000000097941 */ /* 0x000fea0003800000 */
.L_x_1247:
[----:B------:R-:W-:Y:S05]  /*1ea70*/  EXIT ;  /* 0x000000000000794d */ /* 0x000fea0003800000 */
.L_x_1268:
[----:B0-----:R0:W1:Y:S02]  /*1ea80*/  SYNCS.PHASECHK.TRANS64.TRYWAIT P4, [R58+URZ+0x38890], R65 ;  /* 0x038890413a0075a7 */ /* 0x001064000808017f */
[----:B-1----:R-:W-:Y:S05]  /*1ea90*/  @!P4 NANOSLEEP.SYNCS 0x989680 ;  /* 0x009896800000c95d */ /* 0x002fea0003900000 */
[----:B------:R-:W1:Y:S02]  /*1eaa0*/  @!P4 SYNCS.PHASECHK.TRANS64 P4, [R58+URZ+0x38890], R65 ;  /* 0x038890413a00c5a7 */ /* 0x000e64000808007f */
[----:B-1----:R-:W-:Y:S05]  /*1eab0*/  @!P4 BRA `(.L_x_1268) ;  /* 0xfffffffc00f0c947 */ /* 0x002fea000383ffff */
[----:B------:R-:W-:Y:S05]  /*1eac0*/  BRA `(.L_x_1515) ;  /* 0xfffffe4400a07947 */ /* 0x000fea000383ffff */
.L_x_1269:
[----:B------:R-:W-:Y:S01]  /*1ead0*/  BSSY B1, `(.L_x_1516) ;  /* 0x0000007000017945 */ /* 0x000fe20003800000 */
[----:B------:R-:W-:Y:S02]  /*1eae0*/  IMAD.MOV.U32 R12, RZ, RZ, RZ ;  /* 0x000000ffff0c7224 */ /* 0x000fe400078e00ff */
[----:B------:R-:W-:Y:S02]  /*1eaf0*/  IMAD.MOV.U32 R11, RZ, RZ, 0x1c1f ;  /* 0x00001c1fff0b7424 */ /* 0x000fe400078e00ff */
[----:B------:R-:W-:-:S07]  /*1eb00*/  IMAD.MOV.U32 R15, RZ, RZ, -0x1 ;  /* 0xffffffffff0f7424 */ /* 0x000fce00078e00ff */
[----:B0-----:R-:W-:Y:S05]  /*1eb10*/  WARPSYNC.COLLECTIVE R15, `(.L_x_1517) ;  /* 0x000000000f087348 */ /* 0x001fea0003c00000 */
[----:B------:R1:W2:Y:S02]  /*1eb20*/  SHFL.IDX P6, R14, R13, R12, R11 ;  /* 0x0000000c0d0e7389 */ /* 0x0002a400000c000b */
[----:B012---:R-:W-:Y:S01]  /*1eb30*/  ENDCOLLECTIVE ;  /* 0x000000000000791b */ /* 0x007fe20003800000 */
.L_x_1517:
[----:B------:R-:W-:Y:S05]  /*1eb40*/  BSYNC B1 ;  /* 0x0000000000017941 */ /* 0x000fea0003800000 */
.L_x_1516:
        /* <DEDUP_REMOVED lines=8> */
.L_x_1518:
[----:B------:R-:W-:Y:S05]  /*1ebd0*/  BRA `(.L_x_1519) ;  /* 0xfffffe4400707947 */ /* 0x000fea000383ffff */
.L_x_1279:
[----:B0-----:R0:W1:Y:S02]  /*1ebe0*/  SYNCS.PHASECHK.TRANS64.TRYWAIT P4, [R58+URZ+0x38890], R65 ;  /* 0x038890413a0075a7 */ /* 0x001064000808017f */
[----:B-1----:R-:W-:Y:S05]  /*1ebf0*/  @!P4 NANOSLEEP.SYNCS 0x989680 ;  /* 0x009896800000c95d */ /* 0x002fea0003900000 */
[----:B------:R-:W1:Y:S02]  /*1ec00*/  @!P4 SYNCS.PHASECHK.TRANS64 P4, [R58+URZ+0x38890], R65 ;  /* 0x038890413a00c5a7 */ /* 0x000e64000808007f */
[----:B-1----:R-:W-:Y:S05]  /*1ec10*/  @!P4 BRA `(.L_x_1279) ;  /* 0xfffffffc00f0c947 */ /* 0x002fea000383ffff */
[----:B------:R-:W-:Y:S05]  /*1ec20*/  BRA `(.L_x_1520) ;  /* 0xfffffe4c00d47947 */ /* 0x000fea000383ffff */
.L_x_1280:
[----:B------:R-:W-:Y:S01]  /*1ec30*/  BSSY B1, `(.L_x_1521) ;  /* 0x0000007000017945 */ /* 0x000fe20003800000 */
[----:B------:R-:W-:Y:S02]  /*1ec40*/  IMAD.MOV.U32 R12, RZ, RZ, RZ ;  /* 0x000000ffff0c7224 */ /* 0x000fe400078e00ff */
[----:B------:R-:W-:Y:S02]  /*1ec50*/  IMAD.MOV.U32 R11, RZ, RZ, 0x1c1f ;  /* 0x00001c1fff0b7424 */ /* 0x000fe400078e00ff */
[----:B------:R-:W-:-:S07]  /*1ec60*/  IMAD.MOV.U32 R15, RZ, RZ, -0x1 ;  /* 0xffffffffff0f7424 */ /* 0x000fce00078e00ff */
[----:B0-----:R-:W-:Y:S05]  /*1ec70*/  WARPSYNC.COLLECTIVE R15, `(.L_x_1522) ;  /* 0x000000000f087348 */ /* 0x001fea0003c00000 */
[----:B------:R1:W2:Y:S02]  /*1ec80*/  SHFL.IDX P6, R14, R13, R12, R11 ;  /* 0x0000000c0d0e7389 */ /* 0x0002a400000c000b */
[----:B012---:R-:W-:Y:S01]  /*1ec90*/  ENDCOLLECTIVE ;  /* 0x000000000000791b */ /* 0x007fe20003800000 */
.L_x_1522:
[----:B------:R-:W-:Y:S05]  /*1eca0*/  BSYNC B1 ;  /* 0x0000000000017941 */ /* 0x000fea0003800000 */
.L_x_1521:
        /* <DEDUP_REMOVED lines=8> */
.L_x_1523:
[----:B------:R-:W-:Y:S01]  /*1ed30*/  IMAD.MOV.U32 R66, RZ, RZ, R14 ;  /* 0x000000ffff427224 */ /* 0x000fe200078e000e */
[----:B------:R-:W-:Y:S06]  /*1ed40*/  BRA `(.L_x_1524) ;  /* 0xfffffe4c00a07947 */ /* 0x000fec000383ffff */
.L_x_1285:
[----:B-1----:R1:W2:Y:S02]  /*1ed50*/  SYNCS.PHASECHK.TRANS64.TRYWAIT P2, [R58+URZ+0x38890], R65 ;  /* 0x038890413a0075a7 */ /* 0x0022a4000804017f */
[----:B--2---:R-:W-:Y:S05]  /*1ed60*/  @!P2 NANOSLEEP.SYNCS 0x989680 ;  /* 0x009896800000a95d */ /* 0x004fea0003900000 */
[----:B------:R-:W2:Y:S02]  /*1ed70*/  @!P2 SYNCS.PHASECHK.TRANS64 P2, [R58+URZ+0x38890], R65 ;  /* 0x038890413a00a5a7 */ /* 0x000ea4000804007f */
[----:B--2---:R-:W-:Y:S05]  /*1ed80*/  @!P2 BRA `(.L_x_1285) ;  /* 0xfffffffc00f0a947 */ /* 0x004fea000383ffff */
[----:B------:R-:W-:Y:S05]  /*1ed90*/  BRA `(.L_x_1525) ;  /* 0xfffffe5400ac7947 */ /* 0x000fea000383ffff */
.L_x_1286:
[----:B------:R-:W-:Y:S01]  /*1eda0*/  BSSY B1, `(.L_x_1526) ;  /* 0x0000007000017945 */ /* 0x000fe20003800000 */
[----:B------:R-:W-:Y:S02]  /*1edb0*/  IMAD.MOV.U32 R12, RZ, RZ, RZ ;  /* 0x000000ffff0c7224 */ /* 0x000fe400078e00ff */
[----:B------:R-:W-:Y:S02]  /*1edc0*/  IMAD.MOV.U32 R11, RZ, RZ, 0x1c1f ;  /* 0x00001c1fff0b7424 */ /* 0x000fe400078e00ff */
[----:B------:R-:W-:-:S07]  /*1edd0*/  IMAD.MOV.U32 R15, RZ, RZ, -0x1 ;  /* 0xffffffffff0f7424 */ /* 0x000fce00078e00ff */
[----:B-1----:R-:W-:Y:S05]  /*1ede0*/  WARPSYNC.COLLECTIVE R15, `(.L_x_1527) ;  /* 0x000000000f087348 */ /* 0x002fea0003c00000 */
[----:B------:R0:W2:Y:S02]  /*1edf0*/  SHFL.IDX P6, R14, R13, R12, R11 ;  /* 0x0000000c0d0e7389 */ /* 0x0000a400000c000b */
[----:B012---:R-:W-:Y:S01]  /*1ee00*/  ENDCOLLECTIVE ;  /* 0x000000000000791b */ /* 0x007fe20003800000 */
.L_x_1527:
[----:B------:R-:W-:Y:S05]  /*1ee10*/  BSYNC B1 ;  /* 0x0000000000017941 */ /* 0x000fea0003800000 */
.L_x_1526:
        /* <DEDUP_REMOVED lines=8> */
.L_x_1528:
[----:B------:R-:W-:Y:S05]  /*1eea0*/  BRA `(.L_x_1529) ;  /* 0xfffffe5400cc7947 */ /* 0x000fea000383ffff */
.L_x_1290:
[----:B-1----:R1:W2:Y:S02]  /*1eeb0*/  SYNCS.PHASECHK.TRANS64.TRYWAIT P3, [R58+URZ+0x388b0], R65 ;  /* 0x0388b0413a0075a7 */ /* 0x0022a4000806017f */
[----:B--2---:R-:W-:Y:S05]  /*1eec0*/  @!P3 NANOSLEEP.SYNCS 0x989680 ;  /* 0x009896800000b95d */ /* 0x004fea0003900000 */
[----:B------:R-:W2:Y:S02]  /*1eed0*/  @!P3 SYNCS.PHASECHK.TRANS64 P3, [R58+URZ+0x388b0], R65 ;  /* 0x0388b0413a00b5a7 */ /* 0x000ea4000806007f */
[----:B--2---:R-:W-:Y:S05]  /*1eee0*/  @!P3 BRA `(.L_x_1290) ;  /* 0xfffffffc00f0b947 */ /* 0x004fea000383ffff */
[----:B------:R-:W-:Y:S05]  /*1eef0*/  BRA `(.L_x_1530) ;  /* 0xfffffe5800587947 */ /* 0x000fea000383ffff */
.L_x_1319:
        /* <DEDUP_REMOVED lines=8> */
.L_x_1532:
[----:B------:R-:W-:Y:S05]  /*1ef80*/  BSYNC B1 ;  /* 0x0000000000017941 */ /* 0x000fea0003800000 */
.L_x_1531:
        /* <DEDUP_REMOVED lines=8> */
.L_x_1533:
[----:B------:R-:W-:Y:S02]  /*1f010*/  IMAD.MOV.U32 R13, RZ, RZ, R24 ;  /* 0x000000ffff0d7224 */ /* 0x000fe400078e0018 */
[----:B------:R-:W-:-:S07]  /*1f020*/  IMAD.MOV.U32 R20, RZ, RZ, R14 ;  /* 0x000000ffff147224 */ /* 0x000fce00078e000e */
[----:B------:R-:W-:Y:S05]  /*1f030*/  WARPSYNC.COLLECTIVE R15, `(.L_x_1534) ;  /* 0x000000000f087348 */ /* 0x000fea0003c00000 */
[----:B------:R0:W1:Y:S02]  /*1f040*/  SHFL.IDX P6, R14, R13, R12, R11 ;  /* 0x0000000c0d0e7389 */ /* 0x00006400000c000b */
[----:B01----:R-:W-:Y:S01]  /*1f050*/  ENDCOLLECTIVE ;  /* 0x000000000000791b */ /* 0x003fe20003800000 */
.L_x_1534:
[----:B------:R-:W-:Y:S02]  /*1f060*/  IMAD.MOV.U32 R13, RZ, RZ, R27 ;  /* 0x000000ffff0d7224 */ /* 0x000fe400078e001b */
[----:B------:R-:W-:-:S07]  /*1f070*/  IMAD.MOV.U32 R24, RZ, RZ, R14 ;  /* 0x000000ffff187224 */ /* 0x000fce00078e000e */
[----:B------:R-:W-:Y:S05]  /*1f080*/  WARPSYNC.COLLECTIVE R15, `(.L_x_1535) ;  /* 0x000000000f087348 */ /* 0x000fea0003c00000 */
[----:B------:R0:W1:Y:S02]  /*1f090*/  SHFL.IDX P6, R14, R13, R12, R11 ;  /* 0x0000000c0d0e7389 */ /* 0x00006400000c000b */
[----:B01----:R-:W-:Y:S01]  /*1f0a0*/  ENDCOLLECTIVE ;  /* 0x000000000000791b */ /* 0x003fe20003800000 */
.L_x_1535:
[----:B------:R-:W-:Y:S01]  /*1f0b0*/  IMAD.MOV.U32 R21, RZ, RZ, R14 ;  /* 0x000000ffff157224 */ /* 0x000fe200078e000e */
[----:B------:R-:W-:Y:S06]  /*1f0c0*/  BRA `(.L_x_1536) ;  /* 0xfffffe8c004c7947 */ /* 0x000fec000383ffff */
.L_x_1323:
[----:B0-----:R0:W1:Y:S02]  /*1f0d0*/  SYNCS.PHASECHK.TRANS64.TRYWAIT P0, [R2+URZ+0x38800], R13 ;  /* 0x0388000d020075a7 */ /* 0x001064000800017f */
[----:B-1----:R-:W-:Y:S05]  /*1f0e0*/  @!P0 NANOSLEEP.SYNCS 0x989680 ;  /* 0x009896800000895d */ /* 0x002fea0003900000 */
[----:B------:R-:W1:Y:S02]  /*1f0f0*/  @!P0 SYNCS.PHASECHK.TRANS64 P0, [R2+URZ+0x38800], R13 ;  /* 0x0388000d020085a7 */ /* 0x000e64000800007f */
[----:B-1----:R-:W-:Y:S05]  /*1f100*/  @!P0 BRA `(.L_x_1323) ;  /* 0xfffffffc00f08947 */ /* 0x002fea000383ffff */
[----:B------:R-:W-:Y:S05]  /*1f110*/  BRA `(.L_x_1537) ;  /* 0xfffffe9000747947 */ /* 0x000fea000383ffff */
.L_x_1331:
        /* <DEDUP_REMOVED lines=8> */
.L_x_1539:
[----:B------:R-:W-:Y:S05]  /*1f1a0*/  BSYNC B1 ;  /* 0x0000000000017941 */ /* 0x000fea0003800000 */
.L_x_1538:
        /* <DEDUP_REMOVED lines=8> */
.L_x_1540:
[----:B------:R-:W-:Y:S02]  /*1f230*/  IMAD.MOV.U32 R13, RZ, RZ, R24 ;  /* 0x000000ffff0d7224 */ /* 0x000fe400078e0018 */
[----:B------:R-:W-:-:S07]  /*1f240*/  IMAD.MOV.U32 R20, RZ, RZ, R14 ;  /* 0x000000ffff147224 */ /* 0x000fce00078e000e */
[----:B------:R-:W-:Y:S05]  /*1f250*/  WARPSYNC.COLLECTIVE R15, `(.L_x_1541) ;  /* 0x000000000f087348 */ /* 0x000fea0003c00000 */
[----:B------:R0:W1:Y:S02]  /*1f260*/  SHFL.IDX P6, R14, R13, R12, R11 ;  /* 0x0000000c0d0e7389 */ /* 0x00006400000c000b */
[----:B01----:R-:W-:Y:S01]  /*1f270*/  ENDCOLLECTIVE ;  /* 0x000000000000791b */ /* 0x003fe20003800000 */
.L_x_1541:
[----:B------:R-:W-:Y:S02]  /*1f280*/  IMAD.MOV.U32 R13, RZ, RZ, R27 ;  /* 0x000000ffff0d7224 */ /* 0x000fe400078e001b */
[----:B------:R-:W-:-:S07]  /*1f290*/  IMAD.MOV.U32 R21, RZ, RZ, R14 ;  /* 0x000000ffff157224 */ /* 0x000fce00078e000e */
[----:B------:R-:W-:Y:S05]  /*1f2a0*/  WARPSYNC.COLLECTIVE R15, `(.L_x_1542) ;  /* 0x000000000f087348 */ /* 0x000fea0003c00000 */
[----:B------:R0:W1:Y:S02]  /*1f2b0*/  SHFL.IDX P6, R14, R13, R12, R11 ;  /* 0x0000000c0d0e7389 */ /* 0x00006400000c000b */
[----:B01----:R-:W-:Y:S01]  /*1f2c0*/  ENDCOLLECTIVE ;  /* 0x000000000000791b */ /* 0x003fe20003800000 */
.L_x_1542:
[----:B------:R-:W-:Y:S05]  /*1f2d0*/  BRA `(.L_x_1543) ;  /* 0xfffffe9800d87947 */ /* 0x000fea000383ffff */
.L_x_1335:
[----:B0-----:R0:W1:Y:S02]  /*1f2e0*/  SYNCS.PHASECHK.TRANS64.TRYWAIT P1, [R2+URZ+0x38800], R25 ;  /* 0x03880019020075a7 */ /* 0x001064000802017f */
[----:B-1----:R-:W-:Y:S05]  /*1f2f0*/  @!P1 NANOSLEEP.SYNCS 0x989680 ;  /* 0x009896800000995d */ /* 0x002fea0003900000 */
[----:B------:R-:W1:Y:S02]  /*1f300*/  @!P1 SYNCS.PHASECHK.TRANS64 P1, [R2+URZ+0x38800], R25 ;  /* 0x03880019020095a7 */ /* 0x000e64000802007f */
[----:B-1----:R-:W-:Y:S05]  /*1f310*/  @!P1 BRA `(.L_x_1335) ;  /* 0xfffffffc00f09947 */ /* 0x002fea000383ffff */
[----:B------:R-:W-:Y:S05]  /*1f320*/  BRA `(.L_x_1544) ;  /* 0xfffffe9c00bc7947 */ /* 0x000fea000383ffff */
.L_x_1341:
[----:B-1----:R1:W2:Y:S02]  /*1f330*/  SYNCS.PHASECHK.TRANS64.TRYWAIT P1, [R11+URZ+0x38830], R10 ;  /* 0x0388300a0b0075a7 */ /* 0x0022a4000802017f */
[----:B--2---:R-:W-:Y:S05]  /*1f340*/  @!P1 NANOSLEEP.SYNCS 0x989680 ;  /* 0x009896800000995d */ /* 0x004fea0003900000 */
[----:B------:R-:W2:Y:S02]  /*1f350*/  @!P1 SYNCS.PHASECHK.TRANS64 P1, [R11+URZ+0x38830], R10 ;  /* 0x0388300a0b0095a7 */ /* 0x000ea4000802007f */
[----:B--2---:R-:W-:Y:S05]  /*1f360*/  @!P1 BRA `(.L_x_1341) ;  /* 0xfffffffc00f09947 */ /* 0x004fea000383ffff */
[----:B------:R-:W-:Y:S05]  /*1f370*/  BRA `(.L_x_1340) ;  /* 0xfffffea800e87947 */ /* 0x000fea000383ffff */
.L_x_1343:
[----:B--2---:R2:W3:Y:S02]  /*1f380*/  SYNCS.PHASECHK.TRANS64.TRYWAIT P1, [R2+URZ+0x38810], R3 ;  /* 0x03881003020075a7 */ /* 0x0044e4000802017f */
[----:B---3--:R-:W-:Y:S05]  /*1f390*/  @!P1 NANOSLEEP.SYNCS 0x989680 ;  /* 0x009896800000995d */ /* 0x008fea0003900000 */
[----:B------:R-:W3:Y:S02]  /*1f3a0*/  @!P1 SYNCS.PHASECHK.TRANS64 P1, [R2+URZ+0x38810], R3 ;  /* 0x03881003020095a7 */ /* 0x000ee4000802007f */
[----:B---3--:R-:W-:Y:S05]  /*1f3b0*/  @!P1 BRA `(.L_x_1343) ;  /* 0xfffffffc00f09947 */ /* 0x008fea000383ffff */
[----:B------:R-:W-:Y:S05]  /*1f3c0*/  BRA `(.L_x_1545) ;  /* 0xfffffeac00987947 */ /* 0x000fea000383ffff */
.L_x_1347:
[----:B0-----:R0:W2:Y:S02]  /*1f3d0*/  SYNCS.PHASECHK.TRANS64.TRYWAIT P1, [R11+URZ+0x38850], R10 ;  /* 0x0388500a0b0075a7 */ /* 0x0010a4000802017f */
[----:B--2---:R-:W-:Y:S05]  /*1f3e0*/  @!P1 NANOSLEEP.SYNCS 0x989680 ;  /* 0x009896800000995d */ /* 0x004fea0003900000 */
[----:B------:R-:W2:Y:S02]  /*1f3f0*/  @!P1 SYNCS.PHASECHK.TRANS64 P1, [R11+URZ+0x38850], R10 ;  /* 0x0388500a0b0095a7 */ /* 0x000ea4000802007f */
[----:B--2---:R-:W-:Y:S05]  /*1f400*/  @!P1 BRA `(.L_x_1347) ;  /* 0xfffffffc00f09947 */ /* 0x004fea000383ffff */
[----:B------:R-:W-:Y:S05]  /*1f410*/  BRA `(.L_x_1346) ;  /* 0xfffffeac00c47947 */ /* 0x000fea000383ffff */
.L_x_1356:
[----:B-1----:R1:W2:Y:S02]  /*1f420*/  SYNCS.PHASECHK.TRANS64.TRYWAIT P2, [R12+URZ+0x38830], R196 ;  /* 0x038830c40c0075a7 */ /* 0x0022a4000804017f */
[----:B--2---:R-:W-:Y:S05]  /*1f430*/  @!P2 NANOSLEEP.SYNCS 0x989680 ;  /* 0x009896800000a95d */ /* 0x004fea0003900000 */
[----:B------:R-:W2:Y:S02]  /*1f440*/  @!P2 SYNCS.PHASECHK.TRANS64 P2, [R12+URZ+0x38830], R196 ;  /* 0x038830c40c00a5a7 */ /* 0x000ea4000804007f */
[----:B--2---:R-:W-:Y:S05]  /*1f450*/  @!P2 BRA `(.L_x_1356) ;  /* 0xfffffffc00f0a947 */ /* 0x004fea000383ffff */
[----:B------:R-:W-:Y:S05]  /*1f460*/  BRA `(.L_x_1355) ;  /* 0xfffffedc00747947 */ /* 0x000fea000383ffff */
.L_x_1361:
[----:B---3--:R3:W4:Y:S02]  /*1f470*/  SYNCS.PHASECHK.TRANS64.TRYWAIT P2, [R12+URZ+0x38850], R196 ;  /* 0x038850c40c0075a7 */ /* 0x008724000804017f */
[----:B----4-:R-:W-:Y:S05]  /*1f480*/  @!P2 NANOSLEEP.SYNCS 0x989680 ;  /* 0x009896800000a95d */ /* 0x010fea0003900000 */
[----:B------:R-:W4:Y:S02]  /*1f490*/  @!P2 SYNCS.PHASECHK.TRANS64 P2, [R12+URZ+0x38850], R196 ;  /* 0x038850c40c00a5a7 */ /* 0x000f24000804007f */
[----:B----4-:R-:W-:Y:S05]  /*1f4a0*/  @!P2 BRA `(.L_x_1361) ;  /* 0xfffffffc00f0a947 */ /* 0x010fea000383ffff */
[----:B------:R-:W-:Y:S05]  /*1f4b0*/  BRA `(.L_x_1360) ;  /* 0xfffffee000187947 */ /* 0x000fea000383ffff */
.L_x_1396:
        /* <DEDUP_REMOVED lines=11> */
.L_x_1547:
[----:B------:R-:W-:Y:S05]  /*1f570*/  BSYNC B1 ;  /* 0x0000000000017941 */ /* 0x000fea0003800000 */
.L_x_1546:
[----:B------:R-:W-:Y:S05]  /*1f580*/  BRA `(.L_x_1548) ;  /* 0xffffff8000e87947 */ /* 0x000fea000383ffff */
.L_x_1398:
[----:B------:R-:W-:Y:S01]  /*1f590*/  BSSY B1, `(.L_x_1549) ;  /* 0x0000006000017945 */ /* 0x000fe20003800000 */
[----:B------:R-:W-:-:S07]  /*1f5a0*/  IMAD.MOV.U32 R15, RZ, RZ, -0x1 ;  /* 0xffffffffff0f7424 */ /* 0x000fce00078e00ff */
[----:B0-----:R-:W-:Y:S05]  /*1f5b0*/  WARPSYNC.COLLECTIVE R15, `(.L_x_1550) ;  /* 0x000000000f0c7348 */ /* 0x001fea0003c00000 */
[----:B------:R-:W-:Y:S02]  /*1f5c0*/  ELECT P6, UR62, PT ;  /* 0x00000000003e782f */ /* 0x000fe400038c0000 */
[----:B------:R-:W-:Y:S01]  /*1f5d0*/  MOV R14, UR62 ;  /* 0x0000003e000e7c02 */ /* 0x000fe20008000f00 */
[----:B0-----:R-:W-:Y:S10]  /*1f5e0*/  ENDCOLLECTIVE ;  /* 0x000000000000791b */ /* 0x001ff40003800000 */
.L_x_1550:
[----:B------:R-:W-:Y:S05]  /*1f5f0*/  BSYNC B1 ;  /* 0x0000000000017941 */ /* 0x000fea0003800000 */
.L_x_1549:
[----:B------:R-:W-:Y:S05]  /*1f600*/  BRA `(.L_x_1397) ;  /* 0xffffff8000e07947 */ /* 0x000fea000383ffff */
.L_x_1400:
[----:B0-----:R0:W1:Y:S02]  /*1f610*/  SYNCS.PHASECHK.TRANS64.TRYWAIT P0, [R18+URZ+0x38820], R3 ;  /* 0x03882003120075a7 */ /* 0x001064000800017f */
[----:B-1----:R-:W-:Y:S05]  /*1f620*/  @!P0 NANOSLEEP.SYNCS 0x989680 ;  /* 0x009896800000895d */ /* 0x002fea0003900000 */
[----:B------:R-:W1:Y:S02]  /*1f630*/  @!P0 SYNCS.PHASECHK.TRANS64 P0, [R18+URZ+0x38820], R3 ;  /* 0x03882003120085a7 */ /* 0x000e64000800007f */
[----:B-1----:R-:W-:Y:S05]  /*1f640*/  @!P0 BRA `(.L_x_1400) ;  /* 0xfffffffc00f08947 */ /* 0x002fea000383ffff */
[----:B------:R-:W-:Y:S05]  /*1f650*/  BRA `(.L_x_1551) ;  /* 0xffffff8000f07947 */ /* 0x000fea000383ffff */
.L_x_1404:
[----:B0-----:R0:W1:Y:S02]  /*1f660*/  SYNCS.PHASECHK.TRANS64.TRYWAIT P0, [R3+URZ+0x388a0], R8 ;  /* 0x0388a008030075a7 */ /* 0x001064000800017f */
[----:B-1----:R-:W-:Y:S05]  /*1f670*/  @!P0 NANOSLEEP.SYNCS 0x989680 ;  /* 0x009896800000895d */ /* 0x002fea0003900000 */
[----:B------:R-:W1:Y:S02]  /*1f680*/  @!P0 SYNCS.PHASECHK.TRANS64 P0, [R3+URZ+0x388a0], R8 ;  /* 0x0388a008030085a7 */ /* 0x000e64000800007f */
[----:B-1----:R-:W-:Y:S05]  /*1f690*/  @!P0 BRA `(.L_x_1404) ;  /* 0xfffffffc00f08947 */ /* 0x002fea000383ffff */
[----:B------:R-:W-:Y:S05]  /*1f6a0*/  BRA `(.L_x_1552) ;  /* 0xffffff8400087947 */ /* 0x000fea000383ffff */
.L_x_1409:
[----:B-1----:R1:W2:Y:S02]  /*1f6b0*/  SYNCS.PHASECHK.TRANS64.TRYWAIT P0, [R3+URZ+0x388c0], R8 ;  /* 0x0388c008030075a7 */ /* 0x0022a4000800017f */
[----:B--2---:R-:W-:Y:S05]  /*1f6c0*/  @!P0 NANOSLEEP.SYNCS 0x989680 ;  /* 0x009896800000895d */ /* 0x004fea0003900000 */
[----:B------:R-:W2:Y:S02]  /*1f6d0*/  @!P0 SYNCS.PHASECHK.TRANS64 P0, [R3+URZ+0x388c0], R8 ;  /* 0x0388c008030085a7 */ /* 0x000ea4000800007f */
[----:B--2---:R-:W-:Y:S05]  /*1f6e0*/  @!P0 BRA `(.L_x_1409) ;  /* 0xfffffffc00f08947 */ /* 0x004fea000383ffff */
[----:B------:R-:W-:Y:S05]  /*1f6f0*/  BRA `(.L_x_1553) ;  /* 0xffffff8400847947 */ /* 0x000fea000383ffff */
.L_x_1423:
[----:B0-----:R0:W1:Y:S02]  /*1f700*/  SYNCS.PHASECHK.TRANS64.TRYWAIT P2, [R8+URZ+0x388a0], R2 ;  /* 0x0388a002080075a7 */ /* 0x001064000804017f */
[----:B-1----:R-:W-:Y:S05]  /*1f710*/  @!P2 NANOSLEEP.SYNCS 0x989680 ;  /* 0x009896800000a95d */ /* 0x002fea0003900000 */
[----:B------:R-:W1:Y:S02]  /*1f720*/  @!P2 SYNCS.PHASECHK.TRANS64 P2, [R8+URZ+0x388a0], R2 ;  /* 0x0388a0020800a5a7 */ /* 0x000e64000804007f */
[----:B-1----:R-:W-:Y:S05]  /*1f730*/  @!P2 BRA `(.L_x_1423) ;  /* 0xfffffffc00f0a947 */ /* 0x002fea000383ffff */
[----:B------:R-:W-:Y:S05]  /*1f740*/  BRA `(.L_x_1554) ;  /* 0xffffff8c00e87947 */ /* 0x000fea000383ffff */
.L_x_1428:
[----:B-1----:R1:W2:Y:S02]  /*1f750*/  SYNCS.PHASECHK.TRANS64.TRYWAIT P2, [R8+URZ+0x388c0], R2 ;  /* 0x0388c002080075a7 */ /* 0x0022a4000804017f */
[----:B--2---:R-:W-:Y:S05]  /*1f760*/  @!P2 NANOSLEEP.SYNCS 0x989680 ;  /* 0x009896800000a95d */ /* 0x004fea0003900000 */
[----:B------:R-:W2:Y:S02]  /*1f770*/  @!P2 SYNCS.PHASECHK.TRANS64 P2, [R8+URZ+0x388c0], R2 ;  /* 0x0388c0020800a5a7 */ /* 0x000ea4000804007f */
[----:B--2---:R-:W-:Y:S05]  /*1f780*/  @!P2 BRA `(.L_x_1428) ;  /* 0xfffffffc00f0a947 */ /* 0x004fea000383ffff */
[----:B------:R-:W-:Y:S05]  /*1f790*/  BRA `(.L_x_1555) ;  /* 0xffffff9000607947 */ /* 0x000fea000383ffff */
.L_x_1450:
        /* <DEDUP_REMOVED lines=11> */
.L_x_1557:
[----:B------:R-:W-:Y:S05]  /*1f850*/  BSYNC B0 ;  /* 0x0000000000007941 */ /* 0x000fea0003800000 */
.L_x_1556:
[----:B------:R-:W-:Y:S05]  /*1f860*/  BRA `(.L_x_1558) ;  /* 0xffffffa400d87947 */ /* 0x000fea000383ffff */
.L_x_1453:
[----:B0-----:R0:W1:Y:S02]  /*1f870*/  SYNCS.PHASECHK.TRANS64.TRYWAIT P0, [R26+URZ+0x38840], R0 ;  /* 0x038840001a0075a7 */ /* 0x001064000800017f */
[----:B-1----:R-:W-:Y:S05]  /*1f880*/  @!P0 NANOSLEEP.SYNCS 0x989680 ;  /* 0x009896800000895d */ /* 0x002fea0003900000 */
[----:B------:R-:W1:Y:S02]  /*1f890*/  @!P0 SYNCS.PHASECHK.TRANS64 P0, [R26+URZ+0x38840], R0 ;  /* 0x038840001a0085a7 */ /* 0x000e64000800007f */
[----:B-1----:R-:W-:Y:S05]  /*1f8a0*/  @!P0 BRA `(.L_x_1453) ;  /* 0xfffffffc00f08947 */ /* 0x002fea000383ffff */
[----:B------:R-:W-:Y:S05]  /*1f8b0*/  BRA `(.L_x_1559) ;  /* 0xffffffa8000c7947 */ /* 0x000fea000383ffff */
.L_x_1454:
        /* <DEDUP_REMOVED lines=8> */
.L_x_1561:
[----:B------:R-:W-:Y:S05]  /*1f940*/  BSYNC B0 ;  /* 0x0000000000007941 */ /* 0x000fea0003800000 */
.L_x_1560:
        /* <DEDUP_REMOVED lines=9> */
.L_x_1562:
[----:B------:R-:W-:Y:S02]  /*1f9e0*/  IMAD.MOV.U32 R13, RZ, RZ, R4 ;  /* 0x000000ffff0d7224 */ /* 0x000fe400078e0004 */
[----:B------:R-:W-:Y:S02]  /*1f9f0*/  IMAD.MOV.U32 R12, RZ, RZ, 0x1 ;  /* 0x00000001ff0c7424 */ /* 0x000fe400078e00ff */
[----:B------:R-:W-:-:S07]  /*1fa00*/  IMAD.MOV.U32 R3, RZ, RZ, R14 ;  /* 0x000000ffff037224 */ /* 0x000fce00078e000e */
[----:B------:R-:W-:Y:S05]  /*1fa10*/  WARPSYNC.COLLECTIVE R15, `(.L_x_1563) ;  /* 0x000000000f087348 */ /* 0x000fea0003c00000 */
[----:B------:R0:W1:Y:S02]  /*1fa20*/  SHFL.IDX P6, R14, R13, R12, R11 ;  /* 0x0000000c0d0e7389 */ /* 0x00006400000c000b */
[----:B01----:R-:W-:Y:S01]  /*1fa30*/  ENDCOLLECTIVE ;  /* 0x000000000000791b */ /* 0x003fe20003800000 */
.L_x_1563:
        /* <DEDUP_REMOVED lines=15> */
.L_x_1564:
[----:B------:R-:W-:Y:S02]  /*1fb30*/  @P0 IMAD R6, R5, 0x2, R18 ;  /* 0x0000000205060824 */ /* 0x000fe400078e0212 */
[----:B------:R-:W-:Y:S02]  /*1fb40*/  IMAD.MOV.U32 R13, RZ, RZ, R4 ;  /* 0x000000ffff0d7224 */ /* 0x000fe400078e0004 */
[----:B------:R-:W-:Y:S02]  /*1fb50*/  IMAD.MOV.U32 R12, RZ, RZ, 0x2 ;  /* 0x00000002ff0c7424 */ /* 0x000fe400078e00ff */
[----:B------:R-:W-:-:S07]  /*1fb60*/  IMAD.MOV.U32 R3, RZ, RZ, R14 ;  /* 0x000000ffff037224 */ /* 0x000fce00078e000e */
[----:B------:R-:W-:Y:S05]  /*1fb70*/  WARPSYNC.COLLECTIVE R15, `(.L_x_1565) ;  /* 0x000000000f087348 */ /* 0x000fea0003c00000 */
[----:B------:R0:W1:Y:S02]  /*1fb80*/  SHFL.IDX P6, R14, R13, R12, R11 ;  /* 0x0000000c0d0e7389 */ /* 0x00006400000c000b */
[----:B01----:R-:W-:Y:S01]  /*1fb90*/  ENDCOLLECTIVE ;  /* 0x000000000000791b */ /* 0x003fe20003800000 */
.L_x_1565:
        /* <DEDUP_REMOVED lines=15> */
.L_x_1566:
[----:B------:R-:W-:Y:S02]  /*1fc90*/  @P0 IMAD R6, R5, 0x2, R18 ;  /* 0x0000000205060824 */ /* 0x000fe400078e0212 */
[----:B------:R-:W-:Y:S02]  /*1fca0*/  IMAD.MOV.U32 R13, RZ, RZ, R4 ;  /* 0x000000ffff0d7224 */ /* 0x000fe400078e0004 */
[----:B------:R-:W-:Y:S02]  /*1fcb0*/  IMAD.MOV.U32 R12, RZ, RZ, 0x3 ;  /* 0x00000003ff0c7424 */ /* 0x000fe400078e00ff */
[----:B------:R-:W-:-:S07]  /*1fcc0*/  IMAD.MOV.U32 R3, RZ, RZ, R14 ;  /* 0x000000ffff037224 */ /* 0x000fce00078e000e */
[----:B------:R-:W-:Y:S05]  /*1fcd0*/  WARPSYNC.COLLECTIVE R15, `(.L_x_1567) ;  /* 0x000000000f087348 */ /* 0x000fea0003c00000 */
[----:B------:R0:W1:Y:S02]  /*1fce0*/  SHFL.IDX P6, R14, R13, R12, R11 ;  /* 0x0000000c0d0e7389 */ /* 0x00006400000c000b */
[----:B01----:R-:W-:Y:S01]  /*1fcf0*/  ENDCOLLECTIVE ;  /* 0x000000000000791b */ /* 0x003fe20003800000 */
.L_x_1567:
        /* <DEDUP_REMOVED lines=10> */
.L_x_1568:
[----:B------:R-:W-:Y:S01]  /*1fda0*/  @!PT LDS RZ, [RZ] ;  /* 0x00000000fffff984 */ /* 0x000fe20000000800 */
[----:B------:R-:W-:Y:S01]  /*1fdb0*/  @!PT LDS RZ, [RZ] ;  /* 0x00000000fffff984 */ /* 0x000fe20000000800 */
[----:B------:R-:W-:Y:S01]  /*1fdc0*/  @!PT LDS RZ, [RZ] ;  /* 0x00000000fffff984 */ /* 0x000fe20000000800 */
[----:B------:R0:W-:Y:S01]  /*1fdd0*/  @P0 LDGSTS.E.BYPASS.LTC128B.128 [R6+0x23400], desc[UR42][R2.64], !P2 ;  /* 0x2340000002060fae */ /* 0x0001e2000d101d6a */
[----:B------:R-:W-:Y:S01]  /*1fde0*/  IMAD.MOV.U32 R0, RZ, RZ, R14 ;  /* 0x000000ffff007224 */ /* 0x000fe200078e000e */
[----:B------:R-:W-:Y:S06]  /*1fdf0*/  BRA `(.L_x_1569) ;  /* 0xffffffa400c47947 */ /* 0x000fec000383ffff */
.L_x_1459:
        /* <DEDUP_REMOVED lines=9> */
.L_x_1570:
[C---:B------:R-:W-:Y:S01]  /*1fe90*/  VIADD R10, R25.reuse, 0x10 ;  /* 0x00000010190a7836 */ /* 0x040fe20000000000 */
[C---:B------:R-:W-:Y:S01]  /*1fea0*/  ISETP.GE.AND P0, PT, R25.reuse, R3, PT ;  /* 0x000000031900720c */ /* 0x040fe20003f06270 */
[----:B------:R-:W-:-:S03]  /*1feb0*/  VIADD R8, R25, 0x20 ;  /* 0x0000002019087836 */ /* 0x000fc60000000000 */
[----:B------:R0:W-:Y:S04]  /*1fec0*/  STL [R1+0x18], R10 ;  /* 0x0000180a01007387 */ /* 0x0001e80000100800 */
[----:B------:R0:W-:Y:S01]  /*1fed0*/  STL [R1+0x1c], R8 ;  /* 0x00001c0801007387 */ /* 0x0001e20000100800 */
[----:B------:R-:W-:Y:S02]  /*1fee0*/  IMAD.MOV.U32 R13, RZ, RZ, R0 ;  /* 0x000000ffff0d7224 */ /* 0x000fe400078e0000 */
[----:B------:R-:W-:-:S07]  /*1fef0*/  IMAD.MOV.U32 R5, RZ, RZ, R14 ;  /* 0x000000ffff057224 */ /* 0x000fce00078e000e */
[----:B0-----:R-:W-:Y:S05]  /*1ff00*/  WARPSYNC.COLLECTIVE R15, `(.L_x_1571) ;  /* 0x000000000f087348 */ /* 0x001fea0003c00000 */
[----:B------:R1:W2:Y:S02]  /*1ff10*/  SHFL.IDX P6, R14, R13, R12, R11 ;  /* 0x0000000c0d0e7389 */ /* 0x0002a400000c000b */
[----:B012---:R-:W-:Y:S01]  /*1ff20*/  ENDCOLLECTIVE ;  /* 0x000000000000791b */ /* 0x007fe20003800000 */
.L_x_1571:
[----:B------:R-:W-:Y:S02]  /*1ff30*/  IMAD.MOV.U32 R13, RZ, RZ, R2 ;  /* 0x000000ffff0d7224 */ /* 0x000fe400078e0002 */
[----:B------:R-:W-:Y:S02]  /*1ff40*/  IMAD.MOV.U32 R12, RZ, RZ, 0x1 ;  /* 0x00000001ff0c7424 */ /* 0x000fe400078e00ff */
[----:B------:R-:W-:-:S07]  /*1ff50*/  IMAD.MOV.U32 R4, RZ, RZ, R14 ;  /* 0x000000ffff047224 */ /* 0x000fce00078e000e */
[----:B------:R-:W-:Y:S05]  /*1ff60*/  WARPSYNC.COLLECTIVE R15, `(.L_x_1572) ;  /* 0x000000000f087348 */ /* 0x000fea0003c00000 */
[----:B------:R0:W1:Y:S02]  /*1ff70*/  SHFL.IDX P6, R14, R13, R12, R11 ;  /* 0x0000000c0d0e7389 */ /* 0x00006400000c000b */
[----:B01----:R-:W-:Y:S01]  /*1ff80*/  ENDCOLLECTIVE ;  /* 0x000000000000791b */ /* 0x003fe20003800000 */
.L_x_1572:
[----:B------:R-:W-:-:S05]  /*1ff90*/  @!P0 LEA R4, P2, R7, R4, 0x1 ;  /* 0x0000000407048211 */ /* 0x000fca00078408ff */
[----:B------:R-:W-:-:S05]  /*1ffa0*/  @!P0 IMAD.X R5, RZ, RZ, R5, P2 ;  /* 0x000000ffff058224 */ /* 0x000fca00010e0605 */
[----:B------:R-:W-:Y:S01]  /*1ffb0*/  @!PT LDS RZ, [RZ] ;  /* 0x00000000fffff984 */ /* 0x000fe20000000800 */
[----:B------:R-:W-:Y:S01]  /*1ffc0*/  @!PT LDS RZ, [RZ] ;  /* 0x00000000fffff984 */ /* 0x000fe20000000800 */
[----:B------:R-:W-:Y:S01]  /*1ffd0*/  @!PT LDS RZ, [RZ] ;  /* 0x00000000fffff984 */ /* 0x000fe20000000800 */
[----:B------:R0:W-:Y:S01]  /*1ffe0*/  @!P0 LDGSTS.E.BYPASS.LTC128B.128 [R23+0x20400], desc[UR42][R4.64], !P1 ;  /* 0x2040000004178fae */ /* 0x0001e2000c901d6a */
[----:B------:R-:W-:Y:S01]  /*1fff0*/  IMAD.MOV.U32 R13, RZ, RZ, R0 ;  /* 0x000000ffff0d7224 */ /* 0x000fe200078e0000 */
[----:B------:R-:W-:Y:S01]  /*20000*/  ISETP.GE.AND P0, PT, R10, R3, PT ;  /* 0x000000030a00720c */ /* 0x000fe20003f06270 */
[----:B0-----:R-:W-:-:S12]  /*20010*/  IMAD.MOV.U32 R4, RZ, RZ, R14 ;  /* 0x000000ffff047224 */ /* 0x001fd800078e000e */
[----:B------:R-:W-:Y:S05]  /*20020*/  WARPSYNC.COLLECTIVE R15, `(.L_x_1573) ;  /* 0x000000000f087348 */ /* 0x000fea0003c00000 */
[----:B------:R0:W1:Y:S02]  /*20030*/  SHFL.IDX P6, R14, R13, R12, R11 ;  /* 0x0000000c0d0e7389 */ /* 0x00006400000c000b */
[----:B01----:R-:W-:Y:S01]  /*20040*/  ENDCOLLECTIVE ;  /* 0x000000000000791b */ /* 0x003fe20003800000 */
.L_x_1573:
[----:B------:R-:W-:Y:S02]  /*20050*/  IMAD.MOV.U32 R13, RZ, RZ, R2 ;  /* 0x000000ffff0d7224 */ /* 0x000fe400078e0002 */
[----:B------:R-:W-:Y:S02]  /*20060*/  IMAD.MOV.U32 R12, RZ, RZ, 0x2 ;  /* 0x00000002ff0c7424 */ /* 0x000fe400078e00ff */
[----:B------:R-:W-:-:S07]  /*20070*/  IMAD.MOV.U32 R5, RZ, RZ, R14 ;  /* 0x000000ffff057224 */ /* 0x000fce00078e000e */
[----:B------:R-:W-:Y:S05]  /*20080*/  WARPSYNC.COLLECTIVE R15, `(.L_x_1574) ;  /* 0x000000000f087348 */ /* 0x000fea0003c00000 */
[----:B------:R0:W1:Y:S02]  /*20090*/  SHFL.IDX P6, R14, R13, R12, R11 ;  /* 0x0000000c0d0e7389 */ /* 0x00006400000c000b */
[----:B01----:R-:W-:Y:S01]  /*200a0*/  ENDCOLLECTIVE ;  /* 0x000000000000791b */ /* 0x003fe20003800000 */
.L_x_1574:
        /* <DEDUP_REMOVED lines=10> */
.L_x_1575:
[----:B------:R-:W-:Y:S01]  /*20150*/  @!PT LDS RZ, [RZ] ;  /* 0x00000000fffff984 */ /* 0x000fe20000000800 */
[----:B------:R-:W-:Y:S01]  /*20160*/  @!PT LDS RZ, [RZ] ;  /* 0x00000000fffff984 */ /* 0x000fe20000000800 */
[----:B------:R-:W-:Y:S01]  /*20170*/  @!PT LDS RZ, [RZ] ;  /* 0x00000000fffff984 */ /* 0x000fe20000000800 */
[----:B------:R0:W-:Y:S01]  /*20180*/  @!P0 LDGSTS.E.BYPASS.LTC128B.128 [R23+0x20c00], desc[UR42][R4.64], !P1 ;  /* 0x20c0000004178fae */ /* 0x0001e2000c901d6a */
[----:B------:R-:W-:Y:S01]  /*20190*/  ISETP.GE.AND P0, PT, R8, R3, PT ;  /* 0x000000030800720c */ /* 0x000fe20003f06270 */
[----:B------:R-:W-:Y:S02]  /*201a0*/  IMAD.MOV.U32 R13, RZ, RZ, R2 ;  /* 0x000000ffff0d7224 */ /* 0x000fe400078e0002 */
[----:B------:R-:W-:Y:S02]  /*201b0*/  IMAD.MOV.U32 R12, RZ, RZ, 0x3 ;  /* 0x00000003ff0c7424 */ /* 0x000fe400078e00ff */
[----:B0-----:R-:W-:-:S08]  /*201c0*/  IMAD.MOV.U32 R4, RZ, RZ, R14 ;  /* 0x000000ffff047224 */ /* 0x001fd000078e000e */
[----:B------:R-:W-:Y:S05]  /*201d0*/  WARPSYNC.COLLECTIVE R15, `(.L_x_1576) ;  /* 0x000000000f087348 */ /* 0x000fea0003c00000 */
[----:B------:R0:W1:Y:S02]  /*201e0*/  SHFL.IDX P6, R14, R13, R12, R11 ;  /* 0x0000000c0d0e7389 */ /* 0x00006400000c000b */
[----:B01----:R-:W-:Y:S01]  /*201f0*/  ENDCOLLECTIVE ;  /* 0x000000000000791b */ /* 0x003fe20003800000 */
.L_x_1576:
        /* <DEDUP_REMOVED lines=14> */
.L_x_1577:
[----:B------:R-:W-:Y:S01]  /*202e0*/  IMAD.MOV.U32 R0, RZ, RZ, R14 ;  /* 0x000000ffff007224 */ /* 0x000fe200078e000e */
[----:B------:R-:W-:Y:S06]  /*202f0*/  BRA `(.L_x_1578) ;  /* 0xffffffa800d87947 */ /* 0x000fec000383ffff */
.L_x_1463:
[----:B------:R-:W2:Y:S04]  /*20300*/  LDL.LU R10, [R1+0x14] ;  /* 0x00001400010a7983 */ /* 0x000ea80000300800 */
[----:B------:R-:W3:Y:S04]  /*20310*/  LDL.LU R9, [R1+0x18] ;  /* 0x0000180001097983 */ /* 0x000ee80000300800 */
[----:B------:R-:W4:Y:S01]  /*20320*/  LDL.LU R8, [R1+0x1c] ;  /* 0x00001c0001087983 */ /* 0x000f220000300800 */
[----:B------:R-:W-:Y:S01]  /*20330*/  LOP3.LUT R16, R16, 0xffffefff, RZ, 0xc0, !PT ;  /* 0xffffefff10107812 */ /* 0x000fe200078ec0ff */
[----:B------:R-:W-:Y:S01]  /*20340*/  BSSY B0, `(.L_x_1579) ;  /* 0x0000029000007945 */ /* 0x000fe20003800000 */
[----:B------:R-:W-:-:S02]  /*20350*/  IMAD.MOV.U32 R13, RZ, RZ, R6 ;  /* 0x000000ffff0d7224 */ /* 0x000fc400078e0006 */
[----:B------:R-:W-:Y:S02]  /*20360*/  IMAD.MOV.U32 R12, RZ, RZ, RZ ;  /* 0x000000ffff0c7224 */ /* 0x000fe400078e00ff */
[----:B------:R-:W-:Y:S02]  /*20370*/  IMAD.MOV.U32 R11, RZ, RZ, 0x181f ;  /* 0x0000181fff0b7424 */ /* 0x000fe400078e00ff */
[----:B------:R-:W-:Y:S02]  /*20380*/  IMAD.MOV.U32 R15, RZ, RZ, -0x1 ;  /* 0xffffffffff0f7424 */ /* 0x000fe400078e00ff */
[----:B--2---:R-:W-:-:S05]  /*20390*/  IMAD R7, R10, R7, RZ ;  /* 0x000000070a077224 */ /* 0x004fca00078e02ff */
[-C--:B------:R-:W-:Y:S02]  /*203a0*/  ISETP.GE.AND P2, PT, R25, R7.reuse, PT ;  /* 0x000000071900720c */ /* 0x080fe40003f46270 */
[-C--:B---3--:R-:W-:Y:S02]  /*203b0*/  ISETP.GE.AND P1, PT, R9, R7.reuse, PT ;  /* 0x000000070900720c */ /* 0x088fe40003f26270 */
[----:B----4-:R-:W-:-:S09]  /*203c0*/  ISETP.GE.AND P0, PT, R8, R7, PT ;  /* 0x000000070800720c */ /* 0x010fd20003f06270 */
[C---:B------:R-:W-:Y:S02]  /*203d0*/  @!P2 LOP3.LUT R2, R4.reuse, 0x40, RZ, 0xc0, !PT ;  /* 0x000000400402a812 */ /* 0x040fe400078ec0ff */
[----:B------:R-:W-:Y:S02]  /*203e0*/  @!P1 LOP3.LUT R3, R4, 0x40, RZ, 0xc0, !PT ;  /* 0x0000004004039812 */ /* 0x000fe400078ec0ff */
[----:B------:R-:W-:Y:S02]  /*203f0*/  @!P2 SHF.R.U32.HI R2, RZ, 0x2, R2 ;  /* 0x00000002ff02a819 */ /* 0x000fe40000011602 */
[----:B------:R-:W-:Y:S02]  /*20400*/  @!P1 SHF.R.U32.HI R3, RZ, 0x2, R3 ;  /* 0x00000002ff039819 */ /* 0x000fe40000011603 */
[----:B------:R-:W-:Y:S02]  /*20410*/  @!P2 ISETP.NE.U32.AND P6, PT, R2, RZ, PT ;  /* 0x000000ff0200a20c */ /* 0x000fe40003fc5070 */
[----:B------:R-:W-:-:S02]  /*20420*/  @!P2 LOP3.LUT R2, R5, 0x80, RZ, 0xc0, !PT ;  /* 0x000000800502a812 */ /* 0x000fc400078ec0ff */
[----:B------:R-:W-:Y:S02]  /*20430*/  @!P0 LOP3.LUT R8, R4, 0x40, RZ, 0xc0, !PT ;  /* 0x0000004004088812 */ /* 0x000fe400078ec0ff */
[----:B------:R-:W-:Y:S02]  /*20440*/  @!P2 SHF.R.U32.HI R2, RZ, 0x3, R2 ;  /* 0x00000003ff02a819 */ /* 0x000fe40000011602 */
[----:B------:R-:W-:-:S05]  /*20450*/  @!P0 SHF.R.U32.HI R8, RZ, 0x2, R8 ;  /* 0x00000002ff088819 */ /* 0x000fca0000011608 */
[----:B------:R-:W-:Y:S02]  /*20460*/  @P6 LOP3.LUT R16, R16, 0x1000, RZ, 0xfc, !PT ;  /* 0x0000100010106812 */ /* 0x000fe400078efcff */
[----:B------:R-:W-:Y:S02]  /*20470*/  @!P2 ISETP.NE.U32.AND P6, PT, R2, RZ, PT ;  /* 0x000000ff0200a20c */ /* 0x000fe40003fc5070 */
[----:B------:R-:W-:Y:S02]  /*20480*/  LOP3.LUT R16, R16, 0xfffff7ff, RZ, 0xc0, !PT ;  /* 0xfffff7ff10107812 */ /* 0x000fe400078ec0ff */
[----:B------:R-:W-:-:S04]  /*20490*/  @!P1 LOP3.LUT R2, R5, 0x80, RZ, 0xc0, !PT ;  /* 0x0000008005029812 */ /* 0x000fc800078ec0ff */
[----:B------:R-:W-:-:S05]  /*204a0*/  @!P1 SHF.R.U32.HI R2, RZ, 0x3, R2 ;  /* 0x00000003ff029819 */ /* 0x000fca0000011602 */
[----:B------:R-:W-:Y:S02]  /*204b0*/  @P6 LOP3.LUT R16, R16, 0x800, RZ, 0xfc, !PT ;  /* 0x0000080010106812 */ /* 0x000fe400078efcff */
[----:B------:R-:W-:Y:S02]  /*204c0*/  @!P1 ISETP.NE.U32.AND P6, PT, R3, RZ, PT ;  /* 0x000000ff0300920c */ /* 0x000fe40003fc5070 */
[----:B------:R-:W-:-:S11]  /*204d0*/  LOP3.LUT R16, R16, 0xffffbfff, RZ, 0xc0, !PT ;  /* 0xffffbfff10107812 */ /* 0x000fd600078ec0ff */
[----:B------:R-:W-:Y:S02]  /*204e0*/  @P6 LOP3.LUT R16, R16, 0x4000, RZ, 0xfc, !PT ;  /* 0x0000400010106812 */ /* 0x000fe400078efcff */
[----:B------:R-:W-:Y:S02]  /*204f0*/  @!P1 ISETP.NE.U32.AND P6, PT, R2, RZ, PT ;  /* 0x000000ff0200920c */ /* 0x000fe40003fc5070 */
[----:B------:R-:W-:-:S11]  /*20500*/  LOP3.LUT R16, R16, 0xffffdfff, RZ, 0xc0, !PT ;  /* 0xffffdfff10107812 */ /* 0x000fd600078ec0ff */
        /* <DEDUP_REMOVED lines=12> */
.L_x_1580:
[----:B------:R-:W-:Y:S05]  /*205d0*/  BSYNC B0 ;  /* 0x0000000000007941 */ /* 0x000fea0003800000 */
.L_x_1579:
        /* <DEDUP_REMOVED lines=11> */
.L_x_1581:
[----:B------:R-:W-:-:S04]  /*20690*/  LOP3.LUT R16, R16, 0xfdffffff, RZ, 0xc0, !PT ;  /* 0xfdffffff10107812 */ /* 0x000fc800078ec0ff */
[----:B------:R-:W-:-:S04]  /*206a0*/  @P3 LOP3.LUT R16, R16, 0x2000000, RZ, 0xfc, !PT ;  /* 0x0200000010103812 */ /* 0x000fc800078efcff */
[C---:B------:R-:W-:Y:S02]  /*206b0*/  LOP3.LUT P3, RZ, R16.reuse, 0x200, RZ, 0xc0, !PT ;  /* 0x0000020010ff7812 */ /* 0x040fe4000786c0ff */
[----:B------:R-:W-:Y:S01]  /*206c0*/  LOP3.LUT R16, R16, 0xfeffffff, RZ, 0xc0, !PT ;  /* 0xfeffffff10107812 */ /* 0x000fe200078ec0ff */
[----:B------:R-:W-:-:S03]  /*206d0*/  IMAD.MOV.U32 R13, RZ, RZ, R6 ;  /* 0x000000ffff0d7224 */ /* 0x000fc600078e0006 */
[----:B------:R-:W-:Y:S01]  /*206e0*/  @P1 LOP3.LUT R16, R16, 0x1000000, RZ, 0xfc, !PT ;  /* 0x0100000010101812 */ /* 0x000fe200078efcff */
[----:B------:R-:W-:-:S03]  /*206f0*/  IMAD.MOV.U32 R12, RZ, RZ, 0x1 ;  /* 0x00000001ff0c7424 */ /* 0x000fc600078e00ff */
[C---:B------:R-:W-:Y:S02]  /*20700*/  LOP3.LUT P1, RZ, R16.reuse, 0x100, RZ, 0xc0, !PT ;  /* 0x0000010010ff7812 */ /* 0x040fe4000782c0ff */
[----:B------:R-:W-:Y:S01]  /*20710*/  LOP3.LUT R16, R16, 0xffdfffff, RZ, 0xc0, !PT ;  /* 0xffdfffff10107812 */ /* 0x000fe200078ec0ff */
[----:B------:R-:W-:-:S03]  /*20720*/  IMAD.MOV.U32 R3, RZ, RZ, R14 ;  /* 0x000000ffff037224 */ /* 0x000fc600078e000e */
[----:B------:R-:W-:Y:S02]  /*20730*/  @P0 LOP3.LUT R16, R16, 0x200000, RZ, 0xfc, !PT ;  /* 0x0020000010100812 */ /* 0x000fe400078efcff */
[----:B------:R-:W-:Y:S02]  /*20740*/  @!P2 LEA R3, P6, R20, R3, 0x1 ;  /* 0x000000031403a211 */ /* 0x000fe400078c08ff */
[----:B------:R-:W-:-:S03]  /*20750*/  LOP3.LUT P0, RZ, R16, 0x1000, RZ, 0xc0, !PT ;  /* 0x0000100010ff7812 */ /* 0x000fc6000780c0ff */
[----:B------:R-:W-:Y:S01]  /*20760*/  @!P2 IMAD.X R2, RZ, RZ, R2, P6 ;  /* 0x000000ffff02a224 */ /* 0x000fe200030e0602 */
[----:B------:R-:W-:-:S04]  /*20770*/  LOP3.LUT P6, RZ, R16, 0x800, RZ, 0xc0, !PT ;  /* 0x0000080010ff7812 */ /* 0x000fc800078cc0ff */
[----:B------:R-:W-:-:S04]  /*20780*/  @!P2 LOP3.LUT R3, R3, R2, RZ, 0x3c, !PT ;  /* 0x000000020303a212 */ /* 0x000fc800078e3cff */
[----:B------:R-:W-:-:S04]  /*20790*/  @!P2 LOP3.LUT R2, R3, R2, RZ, 0x3c, !PT ;  /* 0x000000020302a212 */ /* 0x000fc800078e3cff */
[----:B------:R-:W-:-:S05]  /*207a0*/  @!P2 LOP3.LUT R3, R3, R2, RZ, 0x3c, !PT ;  /* 0x000000020303a212 */ /* 0x000fca00078e3cff */
[----:B------:R-:W-:Y:S01]  /*207b0*/  @!PT LDS RZ, [RZ] ;  /* 0x00000000fffff984 */ /* 0x000fe20000000800 */
[----:B------:R-:W-:Y:S01]  /*207c0*/  @!PT LDS RZ, [RZ] ;  /* 0x00000000fffff984 */ /* 0x000fe20000000800 */
[----:B------:R-:W-:Y:S01]  /*207d0*/  @!PT LDS RZ, [RZ] ;  /* 0x00000000fffff984 */ /* 0x000fe20000000800 */
[----:B------:R0:W-:Y:S01]  /*207e0*/  @!P2 LDGSTS.E.BYPASS.LTC128B.128 [R23+0x26400], desc[UR42][R2.64], !P4 ;  /* 0x264000000217afae */ /* 0x0001e2000e101d6a */
[----:B------:R-:W-:-:S03]  /*207f0*/  LOP3.LUT P4, RZ, R16, 0x4000000, RZ, 0xc0, !PT ;  /* 0x0400000010ff7812 */ /* 0x000fc6000788c0ff */
[----:B------:R0:W-:Y:S01]  /*20800*/  @!P2 LDGSTS.E.BYPASS.LTC128B.128 [R23+0x28400], desc[UR42][R2.64+0x80], !P3 ;  /* 0x284000800217afae */ /* 0x0001e2000d901d6a */
[----:B------:R-:W-:-:S03]  /*20810*/  LOP3.LUT P3, RZ, R16, 0x2000000, RZ, 0xc0, !PT ;  /* 0x0200000010ff7812 */ /* 0x000fc6000786c0ff */
        /* <DEDUP_REMOVED lines=9> */
[----:B------:R0:W-:Y:S04]  /*208b0*/  @!P2 LDGSTS.E.BYPASS.LTC128B.128 [R23+0x32400], desc[UR42][R2.64+0x300], P0 ;  /* 0x324003000217afae */ /* 0x0001e80008101d6a */
[----:B------:R0:W-:Y:S04]  /*208c0*/  @!P2 LDGSTS.E.BYPASS.LTC128B.128 [R23+0x34400], desc[UR42][R2.64+0x380], P6 ;  /* 0x344003800217afae */ /* 0x0001e8000b101d6a */
[----:B0-----:R-:W-:Y:S05]  /*208d0*/  WARPSYNC.COLLECTIVE R15, `(.L_x_1582) ;  /* 0x000000000f087348 */ /* 0x001fea0003c00000 */
[----:B------:R1:W2:Y:S02]  /*208e0*/  SHFL.IDX P6, R14, R13, R12, R11 ;  /* 0x0000000c0d0e7389 */ /* 0x0002a400000c000b */
[----:B012---:R-:W-:Y:S01]  /*208f0*/  ENDCOLLECTIVE ;  /* 0x000000000000791b */ /* 0x007fe20003800000 */
.L_x_1582:
[----:B------:R-:W-:-:S04]  /*20900*/  @P5 LOP3.LUT R16, R16, 0x800000, RZ, 0xfc, !PT ;  /* 0x0080000010105812 */ /* 0x000fc800078efcff */
[C---:B------:R-:W-:Y:S02]  /*20910*/  LOP3.LUT P5, RZ, R16.reuse, 0x400, RZ, 0xc0, !PT ;  /* 0x0000040010ff7812 */ /* 0x040fe400078ac0ff */
[----:B------:R-:W-:Y:S01]  /*20920*/  LOP3.LUT P0, RZ, R16, 0x4000, RZ, 0xc0, !PT ;  /* 0x0000400010ff7812 */ /* 0x000fe2000780c0ff */
[----:B------:R-:W-:Y:S02]  /*20930*/  IMAD.MOV.U32 R13, RZ, RZ, R0 ;  /* 0x000000ffff0d7224 */ /* 0x000fe400078e0000 */
[----:B------:R-:W-:-:S10]  /*20940*/  IMAD.MOV.U32 R2, RZ, RZ, R14 ;  /* 0x000000ffff027224 */ /* 0x000fd400078e000e */
[----:B------:R-:W-:Y:S05]  /*20950*/  WARPSYNC.COLLECTIVE R15, `(.L_x_1583) ;  /* 0x000000000f087348 */ /* 0x000fea0003c00000 */
[----:B------:R0:W1:Y:S02]  /*20960*/  SHFL.IDX P6, R14, R13, R12, R11 ;  /* 0x0000000c0d0e7389 */ /* 0x00006400000c000b */
[----:B01----:R-:W-:Y:S01]  /*20970*/  ENDCOLLECTIVE ;  /* 0x000000000000791b */ /* 0x003fe20003800000 */
.L_x_1583:
[----:B------:R-:W-:Y:S02]  /*20980*/  IMAD.MOV.U32 R13, RZ, RZ, R6 ;  /* 0x000000ffff0d7224 */ /* 0x000fe400078e0006 */
[----:B------:R-:W-:Y:S02]  /*20990*/  IMAD.MOV.U32 R12, RZ, RZ, 0x2 ;  /* 0x00000002ff0c7424 */ /* 0x000fe400078e00ff */
[----:B------:R-:W-:Y:S01]  /*209a0*/  IMAD.MOV.U32 R3, RZ, RZ, R14 ;  /* 0x000000ffff037224 */ /* 0x000fe200078e000e */
[----:B------:R-:W-:-:S04]  /*209b0*/  LOP3.LUT P6, RZ, R16, 0x2000, RZ, 0xc0, !PT ;  /* 0x0000200010ff7812 */ /* 0x000fc800078cc0ff */
[----:B------:R-:W-:-:S05]  /*209c0*/  @!P1 LEA R3, P2, R20, R3, 0x1 ;  /* 0x0000000314039211 */ /* 0x000fca00078408ff */
[----:B------:R-:W-:Y:S01]  /*209d0*/  @!P1 IMAD.X R2, RZ, RZ, R2, P2 ;  /* 0x000000ffff029224 */ /* 0x000fe200010e0602 */
[C---:B------:R-:W-:Y:S02]  /*209e0*/  LOP3.LUT P2, RZ, R16.reuse, 0x10000, RZ, 0xc0, !PT ;  /* 0x0001000010ff7812 */ /* 0x040fe4000784c0ff */
[----:B------:R-:W-:Y:S02]  /*209f0*/  LOP3.LUT R16, R16, 0xfff7ffff, RZ, 0xc0, !PT ;  /* 0xfff7ffff10107812 */ /* 0x000fe400078ec0ff */
[----:B------:R-:W-:-:S04]  /*20a00*/  @!P1 LOP3.LUT R3, R3, R2, RZ, 0x3c, !PT ;  /* 0x0000000203039212 */ /* 0x000fc800078e3cff */
[----:B------:R-:W-:-:S04]  /*20a10*/  @!P1 LOP3.LUT R2, R3, R2, RZ, 0x3c, !PT ;  /* 0x0000000203029212 */ /* 0x000fc800078e3cff */
[----:B------:R-:W-:Y:S02]  /*20a20*/  @!P1 LOP3.LUT R3, R3, R2, RZ, 0x3c, !PT ;  /* 0x0000000203039212 */ /* 0x000fe400078e3cff */
[----:B------:R-:W-:-:S03]  /*20a30*/  @P2 LOP3.LUT R16, R16, 0x80000, RZ, 0xfc, !PT ;  /* 0x0008000010102812 */ /* 0x000fc600078efcff */
[----:B------:R-:W-:Y:S01]  /*20a40*/  @!PT LDS RZ, [RZ] ;  /* 0x00000000fffff984 */ /* 0x000fe20000000800 */
[----:B------:R-:W-:Y:S01]  /*20a50*/  @!PT LDS RZ, [RZ] ;  /* 0x00000000fffff984 */ /* 0x000fe20000000800 */
[----:B------:R-:W-:Y:S01]  /*20a60*/  @!PT LDS RZ, [RZ] ;  /* 0x00000000fffff984 */ /* 0x000fe20000000800 */
[----:B------:R0:W-:Y:S01]  /*20a70*/  @!P1 LDGSTS.E.BYPASS.LTC128B.128 [R23+0x26c00], desc[UR42][R2.64], !P5 ;  /* 0x26c0000002179fae */ /* 0x0001e2000e901d6a */
[C---:B------:R-:W-:Y:S02]  /*20a80*/  LOP3.LUT P2, RZ, R16.reuse, 0x200, RZ, 0xc0, !PT ;  /* 0x0000020010ff7812 */ /* 0x040fe4000784c0ff */
[C---:B------:R-:W-:Y:S02]  /*20a90*/  LOP3.LUT P5, RZ, R16.reuse, 0x800000, RZ, 0xc0, !PT ;  /* 0x0080000010ff7812 */ /* 0x040fe400078ac0ff */
[----:B------:R-:W-:-:S09]  /*20aa0*/  LOP3.LUT R16, R16, 0xffefffff, RZ, 0xc0, !PT ;  /* 0xffefffff10107812 */ /* 0x000fd200078ec0ff */
[----:B------:R-:W-:Y:S01]  /*20ab0*/  @P2 LOP3.LUT R16, R16, 0x100000, RZ, 0xfc, !PT ;  /* 0x0010000010102812 */ /* 0x000fe200078efcff */
[----:B------:R0:W-:Y:S03]  /*20ac0*/  @!P1 LDGSTS.E.BYPASS.LTC128B.128 [R23+0x28c00], desc[UR42][R2.64+0x80], !P2 ;  /* 0x28c0008002179fae */ /* 0x0001e6000d101d6a */
[C---:B------:R-:W-:Y:S01]  /*20ad0*/  LOP3.LUT P2, RZ, R16.reuse, 0x400, RZ, 0xc0, !PT ;  /* 0x0000040010ff7812 */ /* 0x040fe2000784c0ff */
[----:B------:R0:W-:Y:S01]  /*20ae0*/  @!P1 LDGSTS.E.BYPASS.LTC128B.128 [R23+0x2ac00], desc[UR42][R2.64+0x100], !P5 ;  /* 0x2ac0010002179fae */ /* 0x0001e2000e901d6a */
[----:B------:R-:W-:-:S13]  /*20af0*/  LOP3.LUT P5, RZ, R16, 0x400000, RZ, 0xc0, !PT ;  /* 0x0040000010ff7812 */ /* 0x000fda00078ac0ff */
[----:B------:R0:W-:Y:S04]  /*20b00*/  @!P1 LDGSTS.E.BYPASS.LTC128B.128 [R23+0x2cc00], desc[UR42][R2.64+0x180], !P5 ;  /* 0x2cc0018002179fae */ /* 0x0001e8000e901d6a */
[----:B------:R0:W-:Y:S04]  /*20b10*/  @!P1 LDGSTS.E.BYPASS.LTC128B.128 [R23+0x2ec00], desc[UR42][R2.64+0x200], !P4 ;  /* 0x2ec0020002179fae */ /* 0x0001e8000e101d6a */
[----:B------:R0:W-:Y:S04]  /*20b20*/  @!P1 LDGSTS.E.BYPASS.LTC128B.128 [R23+0x30c00], desc[UR42][R2.64+0x280], !P3 ;  /* 0x30c0028002179fae */ /* 0x0001e8000d901d6a */
[----:B------:R0:W-:Y:S01]  /*20b30*/  @!P1 LDGSTS.E.BYPASS.LTC128B.128 [R23+0x32c00], desc[UR42][R2.64+0x300], P0 ;  /* 0x32c0030002179fae */ /* 0x0001e20008101d6a */
[----:B------:R-:W-:-:S03]  /*20b40*/  LOP3.LUT P0, RZ, R16, 0x200000, RZ, 0xc0, !PT ;  /* 0x0020000010ff7812 */ /* 0x000fc6000780c0ff */
[----:B------:R0:W-:Y:S10]  /*20b50*/  @!P1 LDGSTS.E.BYPASS.LTC128B.128 [R23+0x34c00], desc[UR42][R2.64+0x380], P6 ;  /* 0x34c0038002179fae */ /* 0x0001f4000b101d6a */
[----:B0-----:R-:W-:Y:S05]  /*20b60*/  WARPSYNC.COLLECTIVE R15, `(.L_x_1584) ;  /* 0x000000000f087348 */ /* 0x001fea0003c00000 */
[----:B------:R1:W2:Y:S02]  /*20b70*/  SHFL.IDX P6, R14, R13, R12, R11 ;  /* 0x0000000c0d0e7389 */ /* 0x0002a400000c000b */
[----:B012---:R-:W-:Y:S01]  /*20b80*/  ENDCOLLECTIVE ;  /* 0x000000000000791b */ /* 0x007fe20003800000 */
.L_x_1584:
[----:B------:R-:W-:Y:S02]  /*20b90*/  IMAD.MOV.U32 R13, RZ, RZ, R0 ;  /* 0x000000ffff0d7224 */ /* 0x000fe400078e0000 */
[----:B------:R-:W-:-:S07]  /*20ba0*/  IMAD.MOV.U32 R8, RZ, RZ, R14 ;  /* 0x000000ffff087224 */ /* 0x000fce00078e000e */
[----:B------:R-:W-:Y:S05]  /*20bb0*/  WARPSYNC.COLLECTIVE R15, `(.L_x_1585) ;  /* 0x000000000f087348 */ /* 0x000fea0003c00000 */
[----:B------:R0:W1:Y:S02]  /*20bc0*/  SHFL.IDX P6, R14, R13, R12, R11 ;  /* 0x0000000c0d0e7389 */ /* 0x00006400000c000b */
[----:B01----:R-:W-:Y:S01]  /*20bd0*/  ENDCOLLECTIVE ;  /* 0x000000000000791b */ /* 0x003fe20003800000 */
.L_x_1585:
[----:B------:R-:W-:Y:S02]  /*20be0*/  IMAD.MOV.U32 R13, RZ, RZ, R6 ;  /* 0x000000ffff0d7224 */ /* 0x000fe400078e0006 */
[----:B------:R-:W-:Y:S01]  /*20bf0*/  IMAD.MOV.U32 R12, RZ, RZ, 0x3 ;  /* 0x00000003ff0c7424 */ /* 0x000fe200078e00ff */
[----:B------:R-:W-:Y:S02]  /*20c00*/  @!P0 LEA R9, P1, R20, R14, 0x1 ;  /* 0x0000000e14098211 */ /* 0x000fe400078208ff */
[----:B------:R-:W-:-:S03]  /*20c10*/  LOP3.LUT P6, RZ, R16, 0x20000, RZ, 0xc0, !PT ;  /* 0x0002000010ff7812 */ /* 0x000fc600078cc0ff */
[----:B------:R-:W-:Y:S01]  /*20c20*/  @!P0 IMAD.X R10, RZ, RZ, R8, P1 ;  /* 0x000000ffff0a8224 */ /* 0x000fe200008e0608 */
[----:B------:R-:W-:Y:S01]  /*20c30*/  LOP3.LUT P1, RZ, R16, 0x100, RZ, 0xc0, !PT ;  /* 0x0000010010ff7812 */ /* 0x000fe2000782c0ff */
[----:B------:R-:W-:Y:S02]  /*20c40*/  @!P0 IMAD.MOV.U32 R2, RZ, RZ, R9 ;  /* 0x000000ffff028224 */ /* 0x000fe400078e0009 */
[----:B------:R-:W-:-:S05]  /*20c50*/  @!P0 IMAD.MOV.U32 R3, RZ, RZ, R10 ;  /* 0x000000ffff038224 */ /* 0x000fca00078e000a */
[----:B------:R-:W-:Y:S01]  /*20c60*/  @!PT LDS RZ, [RZ] ;  /* 0x00000000fffff984 */ /* 0x000fe20000000800 */
[----:B------:R-:W-:Y:S01]  /*20c70*/  @!PT LDS RZ, [RZ] ;  /* 0x00000000fffff984 */ /* 0x000fe20000000800 */
[----:B------:R-:W-:Y:S01]  /*20c80*/  @!PT LDS RZ, [RZ] ;  /* 0x00000000fffff984 */ /* 0x000fe20000000800 */
[----:B------:R0:W-:Y:S01]  /*20c90*/  @!P0 LDGSTS.E.BYPASS.LTC128B.128 [R23+0x27400], desc[UR42][R2.64], !P2 ;  /* 0x2740000002178fae */ /* 0x0001e2000d101d6a */
[----:B------:R-:W-:-:S13]  /*20ca0*/  LOP3.LUT P2, RZ, R16, 0x100000, RZ, 0xc0, !PT ;  /* 0x0010000010ff7812 */ /* 0x000fda000784c0ff */
[----:B------:R0:W-:Y:S01]  /*20cb0*/  @!P0 LDGSTS.E.BYPASS.LTC128B.128 [R23+0x29400], desc[UR42][R2.64+0x80], !P2 ;  /* 0x2940008002178fae */ /* 0x0001e2000d101d6a */
[----:B------:R-:W-:-:S03]  /*20cc0*/  LOP3.LUT P2, RZ, R16, 0x80000, RZ, 0xc0, !PT ;  /* 0x0008000010ff7812 */ /* 0x000fc6000784c0ff */
[----:B------:R0:W-:Y:S04]  /*20cd0*/  @!P0 LDGSTS.E.BYPASS.LTC128B.128 [R23+0x2b400], desc[UR42][R2.64+0x100], !P1 ;  /* 0x2b40010002178fae */ /* 0x0001e8000c901d6a */
[----:B------:R0:W-:Y:S04]  /*20ce0*/  @!P0 LDGSTS.E.BYPASS.LTC128B.128 [R23+0x2d400], desc[UR42][R2.64+0x180], !P5 ;  /* 0x2d40018002178fae */ /* 0x0001e8000e901d6a */
[----:B------:R0:W-:Y:S04]  /*20cf0*/  @!P0 LDGSTS.E.BYPASS.LTC128B.128 [R23+0x2f400], desc[UR42][R2.64+0x200], !P4 ;  /* 0x2f40020002178fae */ /* 0x0001e8000e101d6a */
[----:B------:R0:W-:Y:S04]  /*20d00*/  @!P0 LDGSTS.E.BYPASS.LTC128B.128 [R23+0x31400], desc[UR42][R2.64+0x280], !P3 ;  /* 0x3140028002178fae */ /* 0x0001e8000d901d6a */
[----:B------:R0:W-:Y:S02]  /*20d10*/  @!P0 LDGSTS.E.BYPASS.LTC128B.128 [R23+0x33400], desc[UR42][R2.64+0x300], P6 ;  /* 0x3340030002178fae */ /* 0x0001e4000b101d6a */
[----:B0-----:R-:W-:Y:S05]  /*20d20*/  WARPSYNC.COLLECTIVE R15, `(.L_x_1586) ;  /* 0x000000000f087348 */ /* 0x001fea0003c00000 */
[----:B------:R1:W2:Y:S02]  /*20d30*/  SHFL.IDX P6, R14, R13, R12, R11 ;  /* 0x0000000c0d0e7389 */ /* 0x0002a400000c000b */
[----:B012---:R-:W-:Y:S01]  /*20d40*/  ENDCOLLECTIVE ;  /* 0x000000000000791b */ /* 0x007fe20003800000 */
.L_x_1586:
[----:B------:R-:W-:Y:S01]  /*20d50*/  @!PT LDS RZ, [RZ] ;  /* 0x00000000fffff984 */ /* 0x000fe20000000800 */
[----:B------:R-:W-:Y:S01]  /*20d60*/  @!PT LDS RZ, [RZ] ;  /* 0x00000000fffff984 */ /* 0x000fe20000000800 */
[----:B------:R-:W-:Y:S01]  /*20d70*/  @!PT LDS RZ, [RZ] ;  /* 0x00000000fffff984 */ /* 0x000fe20000000800 */
[----:B------:R0:W-:Y:S01]  /*20d80*/  @!P0 LDGSTS.E.BYPASS.LTC128B.128 [R23+0x35400], desc[UR42][R2.64+0x380], P2 ;  /* 0x3540038002178fae */ /* 0x0001e20009101d6a */
[----:B------:R-:W-:Y:S02]  /*20d90*/  IMAD.MOV.U32 R13, RZ, RZ, R0 ;  /* 0x000000ffff0d7224 */ /* 0x000fe400078e0000 */
[----:B------:R-:W-:-:S07]  /*20da0*/  IMAD.MOV.U32 R6, RZ, RZ, R14 ;  /* 0x000000ffff067224 */ /* 0x000fce00078e000e */
[----:B0-----:R-:W-:Y:S05]  /*20db0*/  WARPSYNC.COLLECTIVE R15, `(.L_x_1587) ;  /* 0x000000000f087348 */ /* 0x001fea0003c00000 */
[----:B------:R1:W2:Y:S02]  /*20dc0*/  SHFL.IDX P6, R14, R13, R12, R11 ;  /* 0x0000000c0d0e7389 */ /* 0x0002a400000c000b */
[----:B012---:R-:W-:Y:S01]  /*20dd0*/  ENDCOLLECTIVE ;  /* 0x000000000000791b */ /* 0x007fe20003800000 */
.L_x_1587:
[----:B------:R-:W-:Y:S01]  /*20de0*/  IMAD.MOV.U32 R0, RZ, RZ, R14 ;  /* 0x000000ffff007224 */ /* 0x000fe200078e000e */
[----:B------:R-:W-:Y:S06]  /*20df0*/  BRA `(.L_x_1588) ;  /* 0xffffffac00b47947 */ /* 0x000fec000383ffff */
.L_x_1468:
[----:B0-----:R0:W1:Y:S02]  /*20e00*/  SYNCS.PHASECHK.TRANS64.TRYWAIT P0, [R18+URZ+0x38820], R0 ;  /* 0x03882000120075a7 */ /* 0x001064000800017f */
[----:B-1----:R-:W-:Y:S05]  /*20e10*/  @!P0 NANOSLEEP.SYNCS 0x989680 ;  /* 0x009896800000895d */ /* 0x002fea0003900000 */
[----:B------:R-:W1:Y:S02]  /*20e20*/  @!P0 SYNCS.PHASECHK.TRANS64 P0, [R18+URZ+0x38820], R0 ;  /* 0x03882000120085a7 */ /* 0x000e64000800007f */
[----:B-1----:R-:W-:Y:S05]  /*20e30*/  @!P0 BRA `(.L_x_1468) ;  /* 0xfffffffc00f08947 */ /* 0x002fea000383ffff */
[----:B------:R-:W-:Y:S05]  /*20e40*/  BRA `(.L_x_1589) ;  /* 0xffffffb0005c7947 */ /* 0x000fea000383ffff */
.L_x_1471:
[----:B0-----:R0:W1:Y:S02]  /*20e50*/  SYNCS.PHASECHK.TRANS64.TRYWAIT P0, [R26+URZ+0x38860], R0 ;  /* 0x038860001a0075a7 */ /* 0x001064000800017f */
[----:B-1----:R-:W-:Y:S05]  /*20e60*/  @!P0 NANOSLEEP.SYNCS 0x989680 ;  /* 0x009896800000895d */ /* 0x002fea0003900000 */
[----:B------:R-:W1:Y:S02]  /*20e70*/  @!P0 SYNCS.PHASECHK.TRANS64 P0, [R26+URZ+0x38860], R0 ;  /* 0x038860001a0085a7 */ /* 0x000e64000800007f */
[----:B-1----:R-:W-:Y:S05]  /*20e80*/  @!P0 BRA `(.L_x_1471) ;  /* 0xfffffffc00f08947 */ /* 0x002fea000383ffff */
[----:B------:R-:W-:Y:S05]  /*20e90*/  BRA `(.L_x_1590) ;  /* 0xffffffb0006c7947 */ /* 0x000fea000383ffff */
.L_x_1472:
        /* <DEDUP_REMOVED lines=8> */
.L_x_1592:
[----:B------:R-:W-:Y:S05]  /*20f20*/  BSYNC B0 ;  /* 0x0000000000007941 */ /* 0x000fea0003800000 */
.L_x_1591:
        /* <DEDUP_REMOVED lines=15> */
.L_x_1593:
        /* <DEDUP_REMOVED lines=39> */
.L_x_1594:
[----:B------:R-:W-:Y:S02]  /*21290*/  IMAD.MOV.U32 R13, RZ, RZ, R5 ;  /* 0x000000ffff0d7224 */ /* 0x000fe400078e0005 */
[----:B------:R-:W-:-:S07]  /*212a0*/  IMAD.MOV.U32 R3, RZ, RZ, R14 ;  /* 0x000000ffff037224 */ /* 0x000fce00078e000e */
[----:B------:R-:W-:Y:S05]  /*212b0*/  WARPSYNC.COLLECTIVE R15, `(.L_x_1595) ;  /* 0x000000000f087348 */ /* 0x000fea0003c00000 */
[----:B------:R0:W1:Y:S02]  /*212c0*/  SHFL.IDX P6, R14, R13, R12, R11 ;  /* 0x0000000c0d0e7389 */ /* 0x00006400000c000b */
[----:B01----:R-:W-:Y:S01]  /*212d0*/  ENDCOLLECTIVE ;  /* 0x000000000000791b */ /* 0x003fe20003800000 */
.L_x_1595:
        /* <DEDUP_REMOVED lines=29> */
.L_x_1596:
[----:B------:R-:W-:Y:S02]  /*214b0*/  IMAD.MOV.U32 R13, RZ, RZ, R5 ;  /* 0x000000ffff0d7224 */ /* 0x000fe400078e0005 */
[----:B------:R-:W-:-:S07]  /*214c0*/  IMAD.MOV.U32 R7, RZ, RZ, R14 ;  /* 0x000000ffff077224 */ /* 0x000fce00078e000e */
[----:B------:R-:W-:Y:S05]  /*214d0*/  WARPSYNC.COLLECTIVE R15, `(.L_x_1597) ;  /* 0x000000000f087348 */ /* 0x000fea0003c00000 */
[----:B------:R0:W1:Y:S02]  /*214e0*/  SHFL.IDX P6, R14, R13, R12, R11 ;  /* 0x0000000c0d0e7389 */ /* 0x00006400000c000b */
[----:B01----:R-:W-:Y:S01]  /*214f0*/  ENDCOLLECTIVE ;  /* 0x000000000000791b */ /* 0x003fe20003800000 */
.L_x_1597:
        /* <DEDUP_REMOVED lines=29> */
.L_x_1598:
[----:B------:R-:W-:Y:S02]  /*216d0*/  IMAD.MOV.U32 R13, RZ, RZ, R5 ;  /* 0x000000ffff0d7224 */ /* 0x000fe400078e0005 */
[----:B------:R-:W-:-:S07]  /*216e0*/  IMAD.MOV.U32 R6, RZ, RZ, R14 ;  /* 0x000000ffff067224 */ /* 0x000fce00078e000e */
[----:B------:R-:W-:Y:S05]  /*216f0*/  WARPSYNC.COLLECTIVE R15, `(.L_x_1599) ;  /* 0x000000000f087348 */ /* 0x000fea0003c00000 */
[----:B------:R0:W1:Y:S02]  /*21700*/  SHFL.IDX P6, R14, R13, R12, R11 ;  /* 0x0000000c0d0e7389 */ /* 0x00006400000c000b */
[----:B01----:R-:W-:Y:S01]  /*21710*/  ENDCOLLECTIVE ;  /* 0x000000000000791b */ /* 0x003fe20003800000 */
.L_x_1599:
[----:B------:R-:W-:Y:S01]  /*21720*/  IMAD.MOV.U32 R2, RZ, RZ, R14 ;  /* 0x000000ffff027224 */ /* 0x000fe200078e000e */
[----:B------:R-:W-:Y:S06]  /*21730*/  BRA `(.L_x_1600) ;  /* 0xffffffac00fc7947 */ /* 0x000fec000383ffff */
.L_x_1479:
[----:B0-----:R0:W1:Y:S02]  /*21740*/  SYNCS.PHASECHK.TRANS64.TRYWAIT P0, [R6+URZ+0x38840], R25 ;  /* 0x03884019060075a7 */ /* 0x001064000800017f */
[----:B-1----:R-:W-:Y:S05]  /*21750*/  @!P0 NANOSLEEP.SYNCS 0x989680 ;  /* 0x009896800000895d */ /* 0x002fea0003900000 */
[----:B------:R-:W1:Y:S02]  /*21760*/  @!P0 SYNCS.PHASECHK.TRANS64 P0, [R6+URZ+0x38840], R25 ;  /* 0x03884019060085a7 */ /* 0x000e64000800007f */
[----:B-1----:R-:W-:Y:S05]  /*21770*/  @!P0 BRA `(.L_x_1479) ;  /* 0xfffffffc00f08947 */ /* 0x002fea000383ffff */
[----:B------:R-:W-:Y:S05]  /*21780*/  BRA `(.L_x_1601) ;  /* 0xffffffb400887947 */ /* 0x000fea000383ffff */
.L_x_1480:
        /* <DEDUP_REMOVED lines=8> */
.L_x_1603:
[----:B------:R-:W-:Y:S05]  /*21810*/  BSYNC B1 ;  /* 0x0000000000017941 */ /* 0x000fea0003800000 */
.L_x_1602:
        /* <DEDUP_REMOVED lines=9> */
.L_x_1604:
[----:B------:R-:W-:Y:S02]  /*218b0*/  IMAD.MOV.U32 R13, RZ, RZ, R26 ;  /* 0x000000ffff0d7224 */ /* 0x000fe400078e001a */
[----:B------:R-:W-:Y:S02]  /*218c0*/  IMAD.MOV.U32 R12, RZ, RZ, 0x1 ;  /* 0x00000001ff0c7424 */ /* 0x000fe400078e00ff */
[----:B------:R-:W-:-:S07]  /*218d0*/  IMAD.MOV.U32 R2, RZ, RZ, R14 ;  /* 0x000000ffff027224 */ /* 0x000fce00078e000e */
[----:B------:R-:W-:Y:S05]  /*218e0*/  WARPSYNC.COLLECTIVE R15, `(.L_x_1605) ;  /* 0x000000000f087348 */ /* 0x000fea0003c00000 */
[----:B------:R0:W1:Y:S02]  /*218f0*/  SHFL.IDX P6, R14, R13, R12, R11 ;  /* 0x0000000c0d0e7389 */ /* 0x00006400000c000b */
[----:B01----:R-:W-:Y:S01]  /*21900*/  ENDCOLLECTIVE ;  /* 0x000000000000791b */ /* 0x003fe20003800000 */
.L_x_1605:
        /* <DEDUP_REMOVED lines=11> */
.L_x_1606:
[----:B------:R-:W-:Y:S02]  /*219c0*/  IMAD.MOV.U32 R13, RZ, RZ, R26 ;  /* 0x000000ffff0d7224 */ /* 0x000fe400078e001a */
[----:B------:R-:W-:Y:S02]  /*219d0*/  IMAD.MOV.U32 R12, RZ, RZ, 0x2 ;  /* 0x00000002ff0c7424 */ /* 0x000fe400078e00ff */
[----:B------:R-:W-:-:S07]  /*219e0*/  IMAD.MOV.U32 R2, RZ, RZ, R14 ;  /* 0x000000ffff027224 */ /* 0x000fce00078e000e */
[----:B------:R-:W-:Y:S05]  /*219f0*/  WARPSYNC.COLLECTIVE R15, `(.L_x_1607) ;  /* 0x000000000f087348 */ /* 0x000fea0003c00000 */
[----:B------:R0:W1:Y:S02]  /*21a00*/  SHFL.IDX P6, R14, R13, R12, R11 ;  /* 0x0000000c0d0e7389 */ /* 0x00006400000c000b */
[----:B01----:R-:W-:Y:S01]  /*21a10*/  ENDCOLLECTIVE ;  /* 0x000000000000791b */ /* 0x003fe20003800000 */
.L_x_1607:
        /* <DEDUP_REMOVED lines=11> */
.L_x_1608:
[----:B------:R-:W-:Y:S02]  /*21ad0*/  IMAD.MOV.U32 R13, RZ, RZ, R26 ;  /* 0x000000ffff0d7224 */ /* 0x000fe400078e001a */
[----:B------:R-:W-:Y:S02]  /*21ae0*/  IMAD.MOV.U32 R12, RZ, RZ, 0x3 ;  /* 0x00000003ff0c7424 */ /* 0x000fe400078e00ff */
[----:B------:R-:W-:-:S07]  /*21af0*/  IMAD.MOV.U32 R2, RZ, RZ, R14 ;  /* 0x000000ffff027224 */ /* 0x000fce00078e000e */
[----:B------:R-:W-:Y:S05]  /*21b00*/  WARPSYNC.COLLECTIVE R15, `(.L_x_1609) ;  /* 0x000000000f087348 */ /* 0x000fea0003c00000 */
[----:B------:R0:W1:Y:S02]  /*21b10*/  SHFL.IDX P6, R14, R13, R12, R11 ;  /* 0x0000000c0d0e7389 */ /* 0x00006400000c000b */
[----:B01----:R-:W-:Y:S01]  /*21b20*/  ENDCOLLECTIVE ;  /* 0x000000000000791b */ /* 0x003fe20003800000 */
.L_x_1609:
        /* <DEDUP_REMOVED lines=11> */
.L_x_1610:
[----:B------:R-:W-:Y:S01]  /*21be0*/  IMAD.MOV.U32 R2, RZ, RZ, R14 ;  /* 0x000000ffff027224 */ /* 0x000fe200078e000e */
[----:B------:R-:W-:Y:S06]  /*21bf0*/  BRA `(.L_x_1611) ;  /* 0xffffffb400107947 */ /* 0x000fec000383ffff */
.L_x_1485:
[----:B---3--:R3:W4:Y:S02]  /*21c00*/  SYNCS.PHASECHK.TRANS64.TRYWAIT P0, [R6+URZ+0x38860], R25 ;  /* 0x03886019060075a7 */ /* 0x008724000800017f */
[----:B----4-:R-:W-:Y:S05]  /*21c10*/  @!P0 NANOSLEEP.SYNCS 0x989680 ;  /* 0x009896800000895d */ /* 0x010fea0003900000 */
[----:B------:R-:W4:Y:S02]  /*21c20*/  @!P0 SYNCS.PHASECHK.TRANS64 P0, [R6+URZ+0x38860], R25 ;  /* 0x03886019060085a7 */ /* 0x000f24000800007f */
[----:B----4-:R-:W-:Y:S05]  /*21c30*/  @!P0 BRA `(.L_x_1485) ;  /* 0xfffffffc00f08947 */ /* 0x010fea000383ffff */
[----:B------:R-:W-:Y:S05]  /*21c40*/  BRA `(.L_x_1612) ;  /* 0xffffffb400607947 */ /* 0x000fea000383ffff */
.L_x_1486:
        /* <DEDUP_REMOVED lines=8> */
.L_x_1614:
[----:B------:R-:W-:Y:S05]  /*21cd0*/  BSYNC B1 ;  /* 0x0000000000017941 */ /* 0x000fea0003800000 */
.L_x_1613:
        /* <DEDUP_REMOVED lines=13> */
.L_x_1615:
        /* <DEDUP_REMOVED lines=17> */
.L_x_1616:
        /* <DEDUP_REMOVED lines=16> */
.L_x_1617:
        /* <DEDUP_REMOVED lines=19> */
.L_x_1618:
        /* <DEDUP_REMOVED lines=14> */
.L_x_1619:
        /* <DEDUP_REMOVED lines=16> */
.L_x_1620:
        /* <DEDUP_REMOVED lines=14> */
.L_x_1621:
[----:B------:R-:W-:Y:S05]  /*223b0*/  BRA `(.L_x_1622) ;  /* 0xffffffb000c47947 */ /* 0x000fea000383ffff */
.L_x_1494:
        /* <DEDUP_REMOVED lines=8> */
.L_x_1624:
[----:B------:R-:W-:Y:S05]  /*22440*/  BSYNC B0 ;  /* 0x0000000000007941 */ /* 0x000fea0003800000 */
.L_x_1623:
        /* <DEDUP_REMOVED lines=9> */
.L_x_1625:
        /* <DEDUP_REMOVED lines=24> */
.L_x_1626:
[----:B------:R-:W-:Y:S01]  /*22660*/  IMAD.MOV.U32 R12, RZ, RZ, 0x2 ;  /* 0x00000002ff0c7424 */ /* 0x000fe200078e00ff */
[----:B------:R-:W-:-:S05]  /*22670*/  SEL R14, R14, RZ, P1 ;  /* 0x000000ff0e0e7207 */ /* 0x000fca0000800000 */
[----:B------:R-:W-:-:S04]  /*22680*/  IMAD.IADD R5, R13, 0x1, R14 ;  /* 0x000000010d057824 */ /* 0x000fc800078e020e */
[----:B------:R-:W-:-:S07]  /*22690*/  IMAD.MOV.U32 R13, RZ, RZ, R5 ;  /* 0x000000ffff0d7224 */ /* 0x000fce00078e0005 */
[----:B------:R-:W-:Y:S05]  /*226a0*/  WARPSYNC.COLLECTIVE R15, `(.L_x_1627) ;  /* 0x000000000f087348 */ /* 0x000fea0003c00000 */
[----:B------:R0:W1:Y:S02]  /*226b0*/  SHFL.UP P6, R14, R13, R12, R11 ;  /* 0x0400000c0d0e7389 */ /* 0x00006400000c000b */
[----:B01----:R-:W-:Y:S01]  /*226c0*/  ENDCOLLECTIVE ;  /* 0x000000000000791b */ /* 0x003fe20003800000 */
.L_x_1627:
[----:B------:R-:W-:Y:S01]  /*226d0*/  IMAD.MOV.U32 R12, RZ, RZ, 0x4 ;  /* 0x00000004ff0c7424 */ /* 0x000fe200078e00ff */
[----:B------:R-:W-:-:S05]  /*226e0*/  SEL R2, R14, RZ, P2 ;  /* 0x000000ff0e027207 */ /* 0x000fca0001000000 */
[----:B------:R-:W-:-:S04]  /*226f0*/  IMAD.IADD R2, R5, 0x1, R2 ;  /* 0x0000000105027824 */ /* 0x000fc800078e0202 */
[----:B------:R-:W-:-:S07]  /*22700*/  IMAD.MOV.U32 R13, RZ, RZ, R2 ;  /* 0x000000ffff0d7224 */ /* 0x000fce00078e0002 */
[----:B------:R-:W-:Y:S05]  /*22710*/  WARPSYNC.COLLECTIVE R15, `(.L_x_1628) ;  /* 0x000000000f087348 */ /* 0x000fea0003c00000 */
[----:B------:R0:W1:Y:S02]  /*22720*/  SHFL.UP P6, R14, R13, R12, R11 ;  /* 0x0400000c0d0e7389 */ /* 0x00006400000c000b */
[----:B01----:R-:W-:Y:S01]  /*22730*/  ENDCOLLECTIVE ;  /* 0x000000000000791b */ /* 0x003fe20003800000 */
.L_x_1628:
[----:B------:R-:W-:Y:S01]  /*22740*/  IMAD.MOV.U32 R12, RZ, RZ, 0x8 ;  /* 0x00000008ff0c7424 */ /* 0x000fe200078e00ff */
[----:B------:R-:W-:-:S05]  /*22750*/  SEL R3, R14, RZ, P3 ;  /* 0x000000ff0e037207 */ /* 0x000fca0001800000 */
[----:B------:R-:W-:-:S04]  /*22760*/  IMAD.IADD R8, R2, 0x1, R3 ;  /* 0x0000000102087824 */ /* 0x000fc800078e0203 */
[----:B------:R-:W-:-:S07]  /*22770*/  IMAD.MOV.U32 R13, RZ, RZ, R8 ;  /* 0x000000ffff0d7224 */ /* 0x000fce00078e0008 */
[----:B------:R-:W-:Y:S05]  /*22780*/  WARPSYNC.COLLECTIVE R15, `(.L_x_1629) ;  /* 0x000000000f087348 */ /* 0x000fea0003c00000 */
[----:B------:R0:W1:Y:S02]  /*22790*/  SHFL.UP P6, R14, R13, R12, R11 ;  /* 0x0400000c0d0e7389 */ /* 0x00006400000c000b */
[----:B01----:R-:W-:Y:S01]  /*227a0*/  ENDCOLLECTIVE ;  /* 0x000000000000791b */ /* 0x003fe20003800000 */
.L_x_1629:
[----:B------:R-:W-:Y:S01]  /*227b0*/  IMAD.MOV.U32 R12, RZ, RZ, 0x10 ;  /* 0x00000010ff0c7424 */ /* 0x000fe200078e00ff */
[----:B------:R-:W-:-:S05]  /*227c0*/  SEL R5, R14, RZ, P4 ;  /* 0x000000ff0e057207 */ /* 0x000fca0002000000 */
[----:B------:R-:W-:-:S04]  /*227d0*/  IMAD.IADD R5, R8, 0x1, R5 ;  /* 0x0000000108057824 */ /* 0x000fc800078e0205 */
[----:B------:R-:W-:-:S07]  /*227e0*/  IMAD.MOV.U32 R13, RZ, RZ, R5 ;  /* 0x000000ffff0d7224 */ /* 0x000fce00078e0005 */
[----:B------:R-:W-:Y:S05]  /*227f0*/  WARPSYNC.COLLECTIVE R15, `(.L_x_1630) ;  /* 0x000000000f087348 */ /* 0x000fea0003c00000 */
[----:B------:R0:W1:Y:S02]  /*22800*/  SHFL.UP P6, R14, R13, R12, R11 ;  /* 0x0400000c0d0e7389 */ /* 0x00006400000c000b */
[----:B01----:R-:W-:Y:S01]  /*22810*/  ENDCOLLECTIVE ;  /* 0x000000000000791b */ /* 0x003fe20003800000 */
.L_x_1630:
        /* <DEDUP_REMOVED lines=8> */
.L_x_1631:
[----:B------:R-:W-:Y:S05]  /*228a0*/  BRA `(.L_x_1632) ;  /* 0xffffffb4005c7947 */ /* 0x000fea000383ffff */
.L_x_1497:
[----:B------:R-:W-:Y:S01]  /*228b0*/  BSSY B0, `(.L_x_1633) ;  /* 0x0000007000007945 */ /* 0x000fe20003800000 */
[----:B------:R-:W-:Y:S02]  /*228c0*/  IMAD.MOV.U32 R12, RZ, RZ, 0x1 ;  /* 0x00000001ff0c7424 */ /* 0x000fe400078e00ff */
[----:B------:R-:W-:Y:S02]  /*228d0*/  IMAD.MOV.U32 R11, RZ, RZ, RZ ;  /* 0x000000ffff0b7224 */ /* 0x000fe400078e00ff */
[----:B------:R-:W-:-:S07]  /*228e0*/  IMAD.MOV.U32 R15, RZ, RZ, -0x1 ;  /* 0xffffffffff0f7424 */ /* 0x000fce00078e00ff */
[----:B------:R-:W-:Y:S05]  /*228f0*/  WARPSYNC.COLLECTIVE R15, `(.L_x_1634) ;  /* 0x000000000f087348 */ /* 0x000fea0003c00000 */
[----:B------:R0:W1:Y:S02]  /*22900*/  SHFL.UP P6, R14, R13, R12, R11 ;  /* 0x0400000c0d0e7389 */ /* 0x00006400000c000b */
[----:B01----:R-:W-:Y:S01]  /*22910*/  ENDCOLLECTIVE ;  /* 0x000000000000791b */ /* 0x003fe20003800000 */
.L_x_1634:
[----:B------:R-:W-:Y:S05]  /*22920*/  BSYNC B0 ;  /* 0x0000000000007941 */ /* 0x000fea0003800000 */
.L_x_1633:
        /* <DEDUP_REMOVED lines=8> */
.L_x_1635:
[----:B------:R-:W-:Y:S01]  /*229b0*/  IMAD.MOV.U32 R12, RZ, RZ, 0x4 ;  /* 0x00000004ff0c7424 */ /* 0x000fe200078e00ff */
[----:B------:R-:W-:-:S05]  /*229c0*/  SEL R2, R14, RZ, P2 ;  /* 0x000000ff0e027207 */ /* 0x000fca0001000000 */
[----:B------:R-:W-:-:S04]  /*229d0*/  IMAD.IADD R2, R13, 0x1, R2 ;  /* 0x000000010d027824 */ /* 0x000fc800078e0202 */
[----:B------:R-:W-:-:S07]  /*229e0*/  IMAD.MOV.U32 R13, RZ, RZ, R2 ;  /* 0x000000ffff0d7224 */ /* 0x000fce00078e0002 */
[----:B------:R-:W-:Y:S05]  /*229f0*/  WARPSYNC.COLLECTIVE R15, `(.L_x_1636) ;  /* 0x000000000f087348 */ /* 0x000fea0003c00000 */
[----:B------:R0:W1:Y:S02]  /*22a00*/  SHFL.UP P6, R14, R13, R12, R11 ;  /* 0x0400000c0d0e7389 */ /* 0x00006400000c000b */
[----:B01----:R-:W-:Y:S01]  /*22a10*/  ENDCOLLECTIVE ;  /* 0x000000000000791b */ /* 0x003fe20003800000 */
.L_x_1636:
[----:B------:R-:W-:Y:S01]  /*22a20*/  IMAD.MOV.U32 R12, RZ, RZ, 0x8 ;  /* 0x00000008ff0c7424 */ /* 0x000fe200078e00ff */
[----:B------:R-:W-:-:S05]  /*22a30*/  SEL R3, R14, RZ, P3 ;  /* 0x000000ff0e037207 */ /* 0x000fca0001800000 */
[----:B------:R-:W-:-:S04]  /*22a40*/  IMAD.IADD R3, R2, 0x1, R3 ;  /* 0x0000000102037824 */ /* 0x000fc800078e0203 */
[----:B------:R-:W-:-:S07]  /*22a50*/  IMAD.MOV.U32 R13, RZ, RZ, R3 ;  /* 0x000000ffff0d7224 */ /* 0x000fce00078e0003 */
[----:B------:R-:W-:Y:S05]  /*22a60*/  WARPSYNC.COLLECTIVE R15, `(.L_x_1637) ;  /* 0x000000000f087348 */ /* 0x000fea0003c00000 */
[----:B------:R0:W1:Y:S02]  /*22a70*/  SHFL.UP P6, R14, R13, R12, R11 ;  /* 0x0400000c0d0e7389 */ /* 0x00006400000c000b */
[----:B01----:R-:W-:Y:S01]  /*22a80*/  ENDCOLLECTIVE ;  /* 0x000000000000791b */ /* 0x003fe20003800000 */
.L_x_1637:
[----:B------:R-:W-:Y:S01]  /*22a90*/  IMAD.MOV.U32 R12, RZ, RZ, 0x10 ;  /* 0x00000010ff0c7424 */ /* 0x000fe200078e00ff */
[----:B------:R-:W-:-:S05]  /*22aa0*/  SEL R14, R14, RZ, P4 ;  /* 0x000000ff0e0e7207 */ /* 0x000fca0002000000 */
[----:B------:R-:W-:-:S04]  /*22ab0*/  IMAD.IADD R5, R3, 0x1, R14 ;  /* 0x0000000103057824 */ /* 0x000fc800078e020e */
[----:B------:R-:W-:-:S07]  /*22ac0*/  IMAD.MOV.U32 R13, RZ, RZ, R5 ;  /* 0x000000ffff0d7224 */ /* 0x000fce00078e0005 */
[----:B------:R-:W-:Y:S05]  /*22ad0*/  WARPSYNC.COLLECTIVE R15, `(.L_x_1638) ;  /* 0x000000000f087348 */ /* 0x000fea0003c00000 */
[----:B------:R0:W1:Y:S02]  /*22ae0*/  SHFL.UP P6, R14, R13, R12, R11 ;  /* 0x0400000c0d0e7389 */ /* 0x00006400000c000b */
[----:B01----:R-:W-:Y:S01]  /*22af0*/  ENDCOLLECTIVE ;  /* 0x000000000000791b */ /* 0x003fe20003800000 */
.L_x_1638:
        /* <DEDUP_REMOVED lines=8> */
.L_x_1639:
[----:B------:R-:W-:Y:S05]  /*22b80*/  BRA `(.L_x_1640) ;  /* 0xffffffb400487947 */ /* 0x000fea000383ffff */
.L_x_1499:
[----:B------:R-:W-:Y:S01]  /*22b90*/  BSSY B0, `(.L_x_1641) ;  /* 0x0000006000007945 */ /* 0x000fe20003800000 */
[----:B------:R-:W-:Y:S01]  /*22ba0*/  PLOP3.LUT P6, PT, P6, PT, PT, 0x8, 0x0 ;  /* 0x000000000000781c */ /* 0x000fe200037ce170 */
[----:B------:R-:W-:-:S12]  /*22bb0*/  IMAD.MOV.U32 R15, RZ, RZ, -0x1 ;  /* 0xffffffffff0f7424 */ /* 0x000fd800078e00ff */
[----:B0-----:R-:W-:Y:S05]  /*22bc0*/  WARPSYNC.COLLECTIVE R15, `(.L_x_1642) ;  /* 0x000000000f087348 */ /* 0x001fea0003c00000 */
[----:B------:R-:W-:Y:S01]  /*22bd0*/  VOTE.ANY R14, PT, P6 ;  /* 0x00000000000e7806 */ /* 0x000fe200030e0100 */
[----:B0-----:R-:W-:Y:S06]  /*22be0*/  ENDCOLLECTIVE ;  /* 0x000000000000791b */ /* 0x001fec0003800000 */
.L_x_1642:
[----:B------:R-:W-:Y:S05]  /*22bf0*/  BSYNC B0 ;  /* 0x0000000000007941 */ /* 0x000fea0003800000 */
.L_x_1641:
        /* <DEDUP_REMOVED lines=9> */
.L_x_1643:
[----:B------:R-:W-:Y:S02]  /*22c90*/  IMAD.MOV.U32 R13, RZ, RZ, R4 ;  /* 0x000000ffff0d7224 */ /* 0x000fe400078e0004 */
[----:B------:R-:W-:-:S07]  /*22ca0*/  IMAD.MOV.U32 R7, RZ, RZ, R14 ;  /* 0x000000ffff077224 */ /* 0x000fce00078e000e */
[----:B------:R-:W-:Y:S05]  /*22cb0*/  WARPSYNC.COLLECTIVE R15, `(.L_x_1644) ;  /* 0x000000000f087348 */ /* 0x000fea0003c00000 */
[----:B------:R0:W1:Y:S02]  /*22cc0*/  SHFL.IDX P6, R14, R13, R12, R11 ;  /* 0x0000000c0d0e7389 */ /* 0x00006400000c000b */
[----:B01----:R-:W-:Y:S01]  /*22cd0*/  ENDCOLLECTIVE ;  /* 0x000000000000791b */ /* 0x003fe20003800000 */
.L_x_1644:
[----:B------:R-:W-:Y:S01]  /*22ce0*/  IMAD.MOV.U32 R4, RZ, RZ, R14 ;  /* 0x000000ffff047224 */ /* 0x000fe200078e000e */
[----:B------:R-:W-:Y:S06]  /*22cf0*/  BRA `(.L_x_1645) ;  /* 0xffffffb400287947 */ /* 0x000fec000383ffff */
.L_x_1501:
[----:B------:R-:W-:Y:S01]  /*22d00*/  BSSY B0, `(.L_x_1646) ;  /* 0x0000007000007945 */ /* 0x000fe20003800000 */
[----:B------:R-:W-:Y:S02]  /*22d10*/  IMAD.MOV.U32 R13, RZ, RZ, R3 ;  /* 0x000000ffff0d7224 */ /* 0x000fe400078e0003 */
[----:B------:R-:W-:Y:S02]  /*22d20*/  IMAD.MOV.U32 R11, RZ, RZ, 0x1f ;  /* 0x0000001fff0b7424 */ /* 0x000fe400078e00ff */
[----:B------:R-:W-:-:S07]  /*22d30*/  IMAD.MOV.U32 R15, RZ, RZ, -0x1 ;  /* 0xffffffffff0f7424 */ /* 0x000fce00078e00ff */
[----:B0123--:R-:W-:Y:S05]  /*22d40*/  WARPSYNC.COLLECTIVE R15, `(.L_x_1647) ;  /* 0x000000000f087348 */ /* 0x00ffea0003c00000 */
[----:B------:R4:W0:Y:S02]  /*22d50*/  SHFL.IDX P6, R14, R13, R12, R11 ;  /* 0x0000000c0d0e7389 */ /* 0x00082400000c000b */
[----:B01234-:R-:W-:Y:S01]  /*22d60*/  ENDCOLLECTIVE ;  /* 0x000000000000791b */ /* 0x01ffe20003800000 */
.L_x_1647:
[----:B------:R-:W-:Y:S05]  /*22d70*/  BSYNC B0 ;  /* 0x0000000000007941 */ /* 0x000fea0003800000 */
.L_x_1646:
[----:B------:R-:W-:Y:S01]  /*22d80*/  IMAD.MOV.U32 R24, RZ, RZ, R14 ;  /* 0x000000ffff187224 */ /* 0x000fe200078e000e */
[----:B------:R-:W-:Y:S06]  /*22d90*/  BRA `(.L_x_1500) ;  /* 0xffffffb400187947 */ /* 0x000fec000383ffff */
.L_x_1505:
[----:B-1----:R1:W4:Y:S02]  /*22da0*/  SYNCS.PHASECHK.TRANS64.TRYWAIT P0, [R7+URZ+0x38820], R0 ;  /* 0x03882000070075a7 */ /* 0x002324000800017f */
[----:B----4-:R-:W-:Y:S05]  /*22db0*/  @!P0 NANOSLEEP.SYNCS 0x989680 ;  /* 0x009896800000895d */ /* 0x010fea0003900000 */
[----:B------:R-:W4:Y:S02]  /*22dc0*/  @!P0 SYNCS.PHASECHK.TRANS64 P0, [R7+URZ+0x38820], R0 ;  /* 0x03882000070085a7 */ /* 0x000f24000800007f */
[----:B----4-:R-:W-:Y:S05]  /*22dd0*/  @!P0 BRA `(.L_x_1505) ;  /* 0xfffffffc00f08947 */ /* 0x010fea000383ffff */
[----:B------:R-:W-:Y:S05]  /*22de0*/  BRA `(.L_x_1648) ;  /* 0xffffffb800707947 */ /* 0x000fea000383ffff */
.L_x_1506:
        /* <DEDUP_REMOVED lines=11> */
.L_x_1650:
[----:B------:R-:W-:Y:S05]  /*22ea0*/  BSYNC B0 ;  /* 0x0000000000007941 */ /* 0x000fea0003800000 */
.L_x_1649:
[----:B------:R-:W-:Y:S05]  /*22eb0*/  BRA `(.L_x_1651) ;  /* 0xffffffb800587947 */ /* 0x000fea000383ffff */
.L_x_1507:
[----:B------:R-:W-:Y:S01]  /*22ec0*/  BSSY B0, `(.L_x_1652) ;  /* 0x0000006000007945 */ /* 0x000fe20003800000 */
[----:B------:R-:W-:-:S07]  /*22ed0*/  IMAD.MOV.U32 R15, RZ, RZ, -0x1 ;  /* 0xffffffffff0f7424 */ /* 0x000fce00078e00ff */
[----:B0123--:R-:W-:Y:S05]  /*22ee0*/  WARPSYNC.COLLECTIVE R15, `(.L_x_1653) ;  /* 0x000000000f0c7348 */ /* 0x00ffea0003c00000 */
[----:B------:R-:W-:Y:S02]  /*22ef0*/  ELECT P6, UR62, PT ;  /* 0x00000000003e782f */ /* 0x000fe400038c0000 */
[----:B------:R-:W-:Y:S01]  /*22f00*/  MOV R14, UR62 ;  /* 0x0000003e000e7c02 */ /* 0x000fe20008000f00 */
[----:B0123--:R-:W-:Y:S10]  /*22f10*/  ENDCOLLECTIVE ;  /* 0x000000000000791b */ /* 0x00fff40003800000 */
.L_x_1653:
[----:B------:R-:W-:Y:S05]  /*22f20*/  BSYNC B0 ;  /* 0x0000000000007941 */ /* 0x000fea0003800000 */
.L_x_1652:
[----:B------:R-:W-:Y:S05]  /*22f30*/  BRA `(.L_x_1654) ;  /* 0xffffffb8004c7947 */ /* 0x000fea000383ffff */
.L_x_1509:
[----:B-1----:R1:W4:Y:S02]  /*22f40*/  SYNCS.PHASECHK.TRANS64.TRYWAIT P1, [R5+URZ+0x38840], R0 ;  /* 0x03884000050075a7 */ /* 0x002324000802017f */
[----:B----4-:R-:W-:Y:S05]  /*22f50*/  @!P1 NANOSLEEP.SYNCS 0x989680 ;  /* 0x009896800000995d */ /* 0x010fea0003900000 */
[----:B------:R-:W4:Y:S02]  /*22f60*/  @!P1 SYNCS.PHASECHK.TRANS64 P1, [R5+URZ+0x38840], R0 ;  /* 0x03884000050095a7 */ /* 0x000f24000802007f */
[----:B----4-:R-:W-:Y:S05]  /*22f70*/  @!P1 BRA `(.L_x_1509) ;  /* 0xfffffffc00f09947 */ /* 0x010fea000383ffff */
[----:B------:R-:W-:Y:S05]  /*22f80*/  BRA `(.L_x_1655) ;  /* 0xffffffb8006c7947 */ /* 0x000fea000383ffff */
.L_x_1511:
[----:B----4-:R4:W0:Y:S02]  /*22f90*/  SYNCS.PHASECHK.TRANS64.TRYWAIT P1, [R3+URZ+0x38840], R2 ;  /* 0x03884002030075a7 */ /* 0x010824000802017f */
[----:B0-----:R-:W-:Y:S05]  /*22fa0*/  @!P1 NANOSLEEP.SYNCS 0x989680 ;  /* 0x009896800000995d */ /* 0x001fea0003900000 */
[----:B------:R-:W0:Y:S02]  /*22fb0*/  @!P1 SYNCS.PHASECHK.TRANS64 P1, [R3+URZ+0x38840], R2 ;  /* 0x03884002030095a7 */ /* 0x000e24000802007f */
[----:B0-----:R-:W-:Y:S05]  /*22fc0*/  @!P1 BRA `(.L_x_1511) ;  /* 0xfffffffc00f09947 */ /* 0x001fea000383ffff */
[----:B------:R-:W-:Y:S05]  /*22fd0*/  BRA `(.L_x_1656) ;  /* 0xffffffb800787947 */ /* 0x000fea000383ffff */
.L_x_1513:
[----:B------:R0:W0:Y:S02]  /*22fe0*/  SYNCS.PHASECHK.TRANS64.TRYWAIT P1, [R5+URZ+0x38860], R0 ;  /* 0x03886000050075a7 */ /* 0x000024000802017f */
[----:B0-----:R-:W-:Y:S05]  /*22ff0*/  @!P1 NANOSLEEP.SYNCS 0x989680 ;  /* 0x009896800000995d */ /* 0x001fea0003900000 */
[----:B------:R-:W0:Y:S02]  /*23000*/  @!P1 SYNCS.PHASECHK.TRANS64 P1, [R5+URZ+0x38860], R0 ;  /* 0x03886000050095a7 */ /* 0x000e24000802007f */
[----:B0-----:R-:W-:Y:S05]  /*23010*/  @!P1 BRA `(.L_x_1513) ;  /* 0xfffffffc00f09947 */ /* 0x001fea000383ffff */
[----:B------:R-:W-:Y:S05]  /*23020*/  BRA `(.L_x_1657) ;  /* 0xffffffb800747947 */ /* 0x000fea000383ffff */
.L_x_1658:
        /* <DEDUP_REMOVED lines=13> */
.L_x_5831:


//--------------------- .text._ZN7cutlass13device_kernelIN5flash11enable_sm90INS1_16FlashAttnFwdSm90INS1_25CollectiveMainloopFwdSm90ILi2EN4cute5tupleIJNS5_1CILi1EEES8_S8_EEENS6_IJNS7_ILi64EEESA_SA_EEELi512ENS_6half_tEfNS_4arch4Sm90ELb0ELb1ELb1ELb0ELb1ELb0ELb0ELb0ELb0ELb1ELb1ELb0EEENS1_21CollectiveEpilogueFwdINS6_IJSA_NS7_ILi512EEESA_EEES9_SC_SE_Li256ELb0ELb1ELb1ELb0EEENS1_19SingleTileSchedulerILb0ELb1ELb1ELi64EEEEEEEEEvNT_6ParamsE --------------------------
	.section	.text._ZN7cutlass13device_kernelIN5flash11enable_sm90INS1_16FlashAttnFwdSm90INS1_25CollectiveMainloopFwdSm90ILi2EN4cute5tupleIJNS5_1CILi1EEES8_S8_EEENS6_IJNS7_ILi64EEESA_SA_EEELi512ENS_6half_tEfNS_4arch4Sm90ELb0ELb1ELb1ELb0ELb1ELb0ELb0ELb0ELb0ELb1ELb1ELb0EEENS1_21CollectiveEpilogueFwdINS6_IJSA_NS7_ILi512EEESA_EEES9_SC_SE_Li256ELb0ELb1ELb1ELb0EEENS1_19SingleTileSchedulerILb0ELb1ELb1ELi64EEEEEEEEEvNT_6ParamsE,"ax",@progbits
	.align	128
.text._ZN7cutlass13device_kernelIN5flash11enable_sm90INS1_16FlashAttnFwdSm90INS1_25CollectiveMainloopFwdSm90ILi2EN4cute5tupleIJNS5_1CILi1EEES8_S8_EEENS6_IJNS7_ILi64EEESA_SA_EEELi512ENS_6half_tEfNS_4arch4Sm90ELb0ELb1ELb1ELb0ELb1ELb0ELb0ELb0ELb0ELb1ELb1ELb0EEENS1_21CollectiveEpilogueFwdINS6_IJSA_NS7_ILi512EEESA_EEES9_SC_SE_Li256ELb0ELb1ELb1ELb0EEENS1_19SingleTileSchedulerILb0ELb1ELb1ELi64EEEEEEEEEvNT_6ParamsE:
        .type           _ZN7cutlass13device_kernelIN5flash11enable_sm90INS1_16FlashAttnFwdSm90INS1_25CollectiveMainloopFwdSm90ILi2EN4cute5tupleIJNS5_1CILi1EEES8_S8_EEENS6_IJNS7_ILi64EEESA_SA_EEELi512ENS_6half_tEfNS_4arch4Sm90ELb0ELb1ELb1ELb0ELb1ELb0ELb0ELb0ELb0ELb1ELb1ELb0EEENS1_21CollectiveEpilogueFwdINS6_IJSA_NS7_ILi512EEESA_EEES9_SC_SE_Li256ELb0ELb1ELb1ELb0EEENS1_19SingleTileSchedulerILb0ELb1ELb1ELi64EEEEEEEEEvNT_6ParamsE,@function
        .size           _ZN7cutlass13device_kernelIN5flash11enable_sm90INS1_16FlashAttnFwdSm90INS1_25CollectiveMainloopFwdSm90ILi2EN4cute5tupleIJNS5_1CILi1EEES8_S8_EEENS6_IJNS7_ILi64EEESA_SA_EEELi512ENS_6half_tEfNS_4arch4Sm90ELb0ELb1ELb1ELb0ELb1ELb0ELb0ELb0ELb0ELb1ELb1ELb0EEENS1_21CollectiveEpilogueFwdINS6_IJSA_NS7_ILi512EEESA_EEES9_SC_SE_Li256ELb0ELb1ELb1ELb0EEENS1_19SingleTileSchedulerILb0ELb1ELb1ELi64EEEEEEEEEvNT_6ParamsE,(.L_x_5832 - _ZN7cutlass13device_kernelIN5flash11enable_sm90INS1_16FlashAttnFwdSm90INS1_25CollectiveMainloopFwdSm90ILi2EN4cute5tupleIJNS5_1CILi1EEES8_S8_EEENS6_IJNS7_ILi64EEESA_SA_EEELi512ENS_6half_tEfNS_4arch4Sm90ELb0ELb1ELb1ELb0ELb1ELb0ELb0ELb0ELb0ELb1ELb1ELb0EEENS1_21CollectiveEpilogueFwdINS6_IJSA_NS7_ILi512EEESA_EEES9_SC_SE_Li256ELb0ELb1ELb1ELb0EEENS1_19SingleTileSchedulerILb0ELb1ELb1ELi64EEEEEEEEEvNT_6ParamsE)
        .other          _ZN7cutlass13device_kernelIN5flash11enable_sm90INS1_16FlashAttnFwdSm90INS1_25CollectiveMainloopFwdSm90ILi2EN4cute5tupleIJNS5_1CILi1EEES8_S8_EEENS6_IJNS7_ILi64EEESA_SA_EEELi512ENS_6half_tEfNS_4arch4Sm90ELb0ELb1ELb1ELb0ELb1ELb0ELb0ELb0ELb0ELb1ELb1ELb0EEENS1_21CollectiveEpilogueFwdINS6_IJSA_NS7_ILi512EEESA_EEES9_SC_SE_Li256ELb0ELb1ELb1ELb0EEENS1_19SingleTileSchedulerILb0ELb1ELb1ELi64EEEEEEEEEvNT_6ParamsE,@"STO_CUDA_ENTRY STV_DEFAULT"
_ZN7cutlass13device_kernelIN5flash11enable_sm90INS1_16FlashAttnFwdSm90INS1_25CollectiveMainloopFwdSm90ILi2EN4cute5tupleIJNS5_1CILi1EEES8_S8_EEENS6_IJNS7_ILi64EEESA_SA_EEELi512ENS_6half_tEfNS_4arch4Sm90ELb0ELb1ELb1ELb0ELb1ELb0ELb0ELb0ELb0ELb1ELb1ELb0EEENS1_21CollectiveEpilogueFwdINS6_IJSA_NS7_ILi512EEESA_EEES9_SC_SE_Li256ELb0ELb1ELb1ELb0EEENS1_19SingleTileSchedulerILb0ELb1ELb1ELi64EEEEEEEEEvNT_6ParamsE:
        /* <DEDUP_REMOVED lines=40> */
.L_x_1659:
        /* <DEDUP_REMOVED lines=22> */
.L_x_1660:
        /* <DEDUP_REMOVED lines=18> */
.L_x_1661:
        /* <DEDUP_REMOVED lines=22> */
.L_x_1662:
        /* <DEDUP_REMOVED lines=23> */
.L_x_1663:
        /* <DEDUP_REMOVED lines=9> */
.L_x_1666:
[----:B------:R-:W-:-:S08]  /*0860*/  NOP ;  /* 0x0000000000007918 */ /* 0x000fd00000000000 */
[----:B------:R-:W0:Y:S02]  /*0870*/  USETMAXREG.TRY_ALLOC.CTAPOOL UP0, 0xe8 ;  /* 0x000000e8000079c8 */ /* 0x000e240008000600 */
[----:B0-----:R-:W-:-:S13]  /*0880*/  PLOP3.LUT P0, PT, PT, PT, UP0, 0x80, 0x0 ;  /* 0x000000000000781c */ /* 0x001fda0003f0f008 */
[----:B------:R-:W-:Y:S05]  /*0890*/  @!P0 BRA `(.L_x_1666) ;  /* 0xfffffffc00f08947 */ /* 0x000fea000383ffff */
[----:B------:R-:W0:Y:S01]  /*08a0*/  LDC R2, c[0x0][0xc50] ;  /* 0x00031400ff027b82 */ /* 0x000e220000000800 */
[----:B------:R-:W-:-:S04]  /*08b0*/  LOP3.LUT R0, R30, 0xffffff80, RZ, 0xc0, !PT ;  /* 0xffffff801e007812 */ /* 0x000fc800078ec0ff */
[----:B------:R-:W-:-:S03]  /*08c0*/  ISETP.NE.AND P0, PT, R0, 0x80, PT ;  /* 0x000000800000780c */ /* 0x000fc60003f05270 */
[----:B------:R-:W1:Y:S08]  /*08d0*/  S2UR UR4, SR_CTAID.Y ;  /* 0x00000000000479c3 */ /* 0x000e700000002600 */
[----:B------:R-:W2:Y:S08]  /*08e0*/  S2UR UR5, SR_CTAID.Z ;  /* 0x00000000000579c3 */ /* 0x000eb00000002700 */
[----:B------:R-:W-:Y:S06]  /*08f0*/  @!P0 BAR.ARV 0x8, 0x100 ;  /* 0x0204000000008b1d */ /* 0x000fec0000002000 */
[----:B0-----:R-:W-:-:S02]  /*0900*/  ISETP.NE.AND P1, PT, R2, 0x1, PT ;  /* 0x000000010200780c */ /* 0x001fc40003f25270 */
[----:B------:R-:W-:Y:S01]  /*0910*/  ISETP.GE.U32.AND P0, PT, R30, 0x100, PT ;  /* 0x000001001e00780c */ /* 0x000fe20003f06070 */
[----:B-1----:R-:W-:-:S10]  /*0920*/  IMAD.U32 R18, RZ, RZ, UR4 ;  /* 0x00000004ff127e24 */ /* 0x002fd4000f8e00ff */
[----:B------:R-:W0:Y:S08]  /*0930*/  @P1 LDC R0, c[0x0][0xc54] ;  /* 0x00031500ff001b82 */ /* 0x000e300000000800 */
[----:B------:R-:W-:Y:S08]  /*0940*/  @P0 BAR.ARV 0xf, 0x100 ;  /* 0x03c4000000000b1d */ /* 0x000ff00000002000 */
[----:B------:R-:W1:Y:S01]  /*0950*/  @P1 LDC R3, c[0x0][0xc58] ;  /* 0x00031600ff031b82 */ /* 0x000e620000000800 */
[----:B--2---:R-:W-:Y:S01]  /*0960*/  ISETP.LE.AND P0, PT, RZ, UR5, PT ;  /* 0x00000005ff007c0c */ /* 0x004fe2000bf03270 */
[----:B0-----:R-:W-:-:S05]  /*0970*/  @P1 IMAD.HI.U32 R0, R0, UR4, RZ ;  /* 0x0000000400001c27 */ /* 0x001fca000f8e00ff */
[----:B-1----:R-:W-:-:S05]  /*0980*/  @P1 SHF.R.U32.HI R18, RZ, R3, R0 ;  /* 0x00000003ff121219 */ /* 0x002fca0000011600 */
[----:B------:R-:W-:-:S04]  /*0990*/  IMAD.MOV R3, RZ, RZ, -R18 ;  /* 0x000000ffff037224 */ /* 0x000fc800078e0a12 */
[----:B------:R-:W-:Y:S01]  /*09a0*/  IMAD R8, R2, R3, UR4 ;  /* 0x0000000402087e24 */ /* 0x000fe2000f8e0203 */
[----:B------:R-:W-:Y:S06]  /*09b0*/  @!P0 BRA `(.L_x_1667) ;  /* 0x0000013800148947 */ /* 0x000fec0003800000 */
[----:B------:R-:W0:Y:S01]  /*09c0*/  S2R R152, SR_CTAID.X ;  /* 0x0000000000987919 */ /* 0x000e220000002500 */
[----:B------:R-:W-:Y:S01]  /*09d0*/  ULDC.64 UR4, c[0x0][0x418] ;  /* 0x0001060000047ab9 */ /* 0x000fe20000000a00 */
[----:B------:R-:W-:Y:S01]  /*09e0*/  ULDC UR41, c[0x0][0x424] ;  /* 0x0001090000297ab9 */ /* 0x000fe20000000800 */
[----:B------:R-:W-:Y:S01]  /*09f0*/  UISETP.NE.U32.AND UP0, UPT, UR4, URZ, UPT ;  /* 0x0000003f0400728c */ /* 0x000fe2000bf05070 */
[----:B------:R-:W1:Y:S01]  /*0a00*/  S2UR UR42, SR_CgaCtaId ;  /* 0x00000000002a79c3 */ /* 0x000e620000008800 */
[----:B------:R-:W-:Y:S01]  /*0a10*/  ULDC UR6, c[0x0][0x2f0] ;  /* 0x0000bc0000067ab9 */ /* 0x000fe20000000800 */
[----:B------:R-:W-:Y:S01]  /*0a20*/  VIADD R22, R30, 0xffffff80 ;  /* 0xffffff801e167836 */ /* 0x000fe20000000000 */
[----:B------:R-:W-:-:S04]  /*0a30*/  UISETP.NE.AND.EX UP0, UPT, UR5, URZ, UPT, UP0 ;  /* 0x0000003f0500728c */ /* 0x000fc8000bf05300 */
[----:B------:R-:W-:Y:S02]  /*0a40*/  USEL UR41, UR41, 0x1, UP0 ;  /* 0x0000000129297887 */ /* 0x000fe40008000000 */
[----:B------:R-:W-:Y:S02]  /*0a50*/  UISETP.NE.AND UP0, UPT, UR9, 0x1, UPT ;  /* 0x000000010900788c */ /* 0x000fe4000bf05270 */
[----:B------:R-:W-:-:S04]  /*0a60*/  UIMAD UR4, UR41, UR6, 0x3f ;  /* 0x0000003f290474a4 */ /* 0x000fc8000f8e0206 */
[----:B------:R-:W-:Y:S01]  /*0a70*/  PLOP3.LUT P0, PT, PT, PT, UP0, 0x80, 0x0 ;  /* 0x000000000000781c */ /* 0x000fe20003f0f008 */
[----:B------:R-:W-:-:S04]  /*0a80*/  USHF.R.S32.HI UR5, URZ, 0x1f, UR4 ;  /* 0x0000001f3f057899 */ /* 0x000fc80008011404 */
[----:B------:R-:W-:-:S04]  /*0a90*/  ULEA.HI UR5, UR5, UR4, URZ, 0x6 ;  /* 0x0000000405057291 */ /* 0x000fc8000f8f303f */
[----:B------:R-:W-:Y:S01]  /*0aa0*/  USHF.R.S32.HI UR5, URZ, 0x6, UR5 ;  /* 0x000000063f057899 */ /* 0x000fe20008011405 */
[----:B0-----:R-:W-:-:S03]  /*0ab0*/  SHF.L.U32 R152, R152, 0x6, RZ ;  /* 0x0000000698987819 */ /* 0x001fc600000006ff */
[----:B-1----:R-:W-:Y:S08]  /*0ac0*/  @!P0 BRA `(.L_x_1668) ;  /* 0x0000002000f48947 */ /* 0x002ff00003800000 */
[----:B------:R-:W0:Y:S01]  /*0ad0*/  LDC R0, c[0x0][0x448] ;  /* 0x00011200ff007b82 */ /* 0x000e220000000800 */
[----:B------:R-:W-:Y:S02]  /*0ae0*/  ULDC UR7, c[0x0][0x288] ;  /* 0x0000a20000077ab9 */ /* 0x000fe40000000800 */
[----:B------:R-:W-:-:S04]  /*0af0*/  UIADD3 UR4, -UR7, 0x1, URZ ;  /* 0x0000000107047890 */ /* 0x000fc8000fffe13f */
[----:B------:R-:W-:Y:S01]  /*0b00*/  UIMAD UR4, UR41, UR6, UR4 ;  /* 0x00000006290472a4 */ /* 0x000fe2000f8e0204 */
[----:B------:R-:W1:Y:S01]  /*0b10*/  LDC.64 R6, c[0x0][0x9e0] ;  /* 0x00027800ff067b82 */ /* 0x000e620000000a00 */
[----:B0-----:R-:W-:Y:S01]  /*0b20*/  ISETP.NE.AND P1, PT, R0, 0x1, PT ;  /* 0x000000010000780c */ /* 0x001fe20003f25270 */
[----:B------:R-:W-:Y:S01]  /*0b30*/  VIADD R0, R152, 0x3f ;  /* 0x0000003f98007836 */ /* 0x000fe20000000000 */
[----:B-1----:R-:W-:-:S11]  /*0b40*/  ISETP.GE.AND P2, PT, R7, 0x1, PT ;  /* 0x000000010700780c */ /* 0x002fd60003f46270 */
[----:B------:R-:W0:Y:S08]  /*0b50*/  @P1 LDC R3, c[0x0][0x44c] ;  /* 0x00011300ff031b82 */ /* 0x000e300000000800 */
[----:B------:R-:W1:Y:S01]  /*0b60*/  @P1 LDC R5, c[0x0][0x450] ;  /* 0x00011400ff051b82 */ /* 0x000e620000000800 */
[----:B0-----:R-:W-:-:S05]  /*0b70*/  @P1 IMAD.HI.U32 R2, R0, R3, RZ ;  /* 0x0000000300021227 */ /* 0x001fca00078e00ff */
[----:B-1----:R-:W-:-:S05]  /*0b80*/  @P1 SHF.R.U32.HI R0, RZ, R5, R2 ;  /* 0x00000005ff001219 */ /* 0x002fca0000011602 */
[----:B------:R-:W-:-:S04]  /*0b90*/  VIADD R3, R0, UR4 ;  /* 0x0000000400037c36 */ /* 0x000fc80008000000 */
[----:B------:R-:W-:Y:S01]  /*0ba0*/  IMAD.IADD R0, R3, 0x1, R6 ;  /* 0x0000000103007824 */ /* 0x000fe200078e0206 */
[----:B------:R-:W-:Y:S06]  /*0bb0*/  @!P2 BRA `(.L_x_1669) ;  /* 0x000000000040a947 */ /* 0x000fec0003800000 */
[C---:B------:R-:W-:Y:S02]  /*0bc0*/  ISETP.GT.AND P0, PT, R3.reuse, RZ, PT ;  /* 0x000000ff0300720c */ /* 0x040fe40003f04270 */
[----:B------:R-:W-:-:S11]  /*0bd0*/  IADD3 R2, R3, -0x1, RZ ;  /* 0xffffffff03027810 */ /* 0x000fd60007ffe0ff */
[----:B------:R-:W-:Y:S05]  /*0be0*/  @P0 BRA `(.L_x_1670) ;  /* 0x00000000001c0947 */ /* 0x000fea0003800000 */
[----:B------:R-:W-:Y:S01]  /*0bf0*/  ISETP.NE.AND P0, PT, R7, 0x1, PT ;  /* 0x000000010700780c */ /* 0x000fe20003f05270 */
[----:B------:R-:W-:-:S12]  /*0c00*/  IMAD.MOV R3, RZ, RZ, -R3 ;  /* 0x000000ffff037224 */ /* 0x000fd800078e0a03 */
[----:B------:R-:W0:Y:S02]  /*0c10*/  @P0 LDC.64 R4, c[0x0][0x9e8] ;  /* 0x00027a00ff040b82 */ /* 0x000e240000000a00 */
[----:B0-----:R-:W-:-:S05]  /*0c20*/  @P0 IMAD.HI.U32 R2, R3, R4, RZ ;  /* 0x0000000403020227 */ /* 0x001fca00078e00ff */
[----:B------:R-:W-:-:S04]  /*0c30*/  @P0 SHF.R.U32.HI R3, RZ, R5, R2 ;  /* 0x00000005ff030219 */ /* 0x000fc80000011602 */
[----:B------:R-:W-:Y:S01]  /*0c40*/  LOP3.LUT R2, RZ, R3, RZ, 0x33, !PT ;  /* 0x00000003ff027212 */ /* 0x000fe200078e33ff */
[----:B------:R-:W-:Y:S06]  /*0c50*/  BRA `(.L_x_1671) ;  /* 0x0000000000107947 */ /* 0x000fec0003800000 */
.L_x_1670:
[----:B------:R-:W-:-:S13]  /*0c60*/  ISETP.NE.AND P0, PT, R7, 0x1, PT ;  /* 0x000000010700780c */ /* 0x000fda0003f05270 */
[----:B------:R-:W0:Y:S02]  /*0c70*/  @P0 LDC.64 R4, c[0x0][0x9e8] ;  /* 0x00027a00ff040b82 */ /* 0x000e240000000a00 */
[----:B0-----:R-:W-:-:S05]  /*0c80*/  @P0 IMAD.HI.U32 R4, R2, R4, RZ ;  /* 0x0000000402040227 */ /* 0x001fca00078e00ff */
[----:B------:R-:W-:-:S07]  /*0c90*/  @P0 SHF.R.U32.HI R2, RZ, R5, R4 ;  /* 0x00000005ff020219 */ /* 0x000fce0000011604 */
.L_x_1671:
[----:B------:R-:W-:-:S05]  /*0ca0*/  IMAD R3, R2, R7, R7 ;  /* 0x0000000702037224 */ /* 0x000fca00078e0207 */
[----:B------:R-:W-:-:S07]  /*0cb0*/  VIMNMX R0, R0, R3, PT ;  /* 0x0000000300007248 */ /* 0x000fce0003fe0100 */
.L_x_1669:
[----:B------:R-:W0:Y:S01]  /*0cc0*/  @P1 LDC R5, c[0x0][0x44c] ;  /* 0x00011300ff051b82 */ /* 0x000e220000000800 */
[----:B------:R-:W-:Y:S01]  /*0cd0*/  VIADD R0, R0, 0x3f ;  /* 0x0000003f00007836 */ /* 0x000fe20000000000 */
[----:B------:R-:W-:Y:S01]  /*0ce0*/  UIMAD UR41, UR41, UR6, -UR7 ;  /* 0x00000006292972a4 */ /* 0x000fe2000f8e0a07 */
[----:B------:R-:W-:-:S03]  /*0cf0*/  ULDC UR4, c[0x0][0x9dc] ;  /* 0x0002770000047ab9 */ /* 0x000fc60000000800 */
[----:B------:R-:W-:Y:S02]  /*0d00*/  SHF.R.S32.HI R3, RZ, 0x1f, R0 ;  /* 0x0000001fff037819 */ /* 0x000fe40000011400 */
[----:B------:R-:W1:Y:S02]  /*0d10*/  @P1 LDC R9, c[0x0][0x450] ;  /* 0x00011400ff091b82 */ /* 0x000e640000000800 */
[----:B------:R-:W-:-:S04]  /*0d20*/  LEA.HI R3, R3, R0, RZ, 0x6 ;  /* 0x0000000003037211 */ /* 0x000fc800078f30ff */
[----:B------:R-:W-:-:S04]  /*0d30*/  SHF.R.S32.HI R3, RZ, 0x6, R3 ;  /* 0x00000006ff037819 */ /* 0x000fc80000011403 */
[----:B------:R-:W-:Y:S01]  /*0d40*/  VIMNMX R11, R3, UR5, PT ;  /* 0x00000005030b7c48 */ /* 0x000fe2000bfe0100 */
[----:B0-----:R-:W-:-:S05]  /*0d50*/  @P1 IMAD.HI.U32 R2, R152, R5, RZ ;  /* 0x0000000598021227 */ /* 0x001fca00078e00ff */
[----:B-1----:R-:W-:-:S05]  /*0d60*/  @P1 SHF.R.U32.HI R152, RZ, R9, R2 ;  /* 0x00000009ff981219 */ /* 0x002fca0000011602 */
[----:B------:R-:W-:-:S05]  /*0d70*/  VIADD R152, R152, UR41 ;  /* 0x0000002998987c36 */ /* 0x000fca0008000000 */
[----:B------:R-:W-:Y:S01]  /*0d80*/  IADD3 R0, R152, -UR4, RZ ;  /* 0x8000000498007c10 */ /* 0x000fe2000fffe0ff */
[----:B------:R-:W-:Y:S06]  /*0d90*/  @!P2 BRA `(.L_x_1672) ;  /* 0x00000000003ca947 */ /* 0x000fec0003800000 */
[----:B------:R-:W-:-:S13]  /*0da0*/  ISETP.GT.AND P0, PT, R152, -0x1, PT ;  /* 0xffffffff9800780c */ /* 0x000fda0003f04270 */
[----:B------:R-:W-:Y:S05]  /*0db0*/  @P0 BRA `(.L_x_1673) ;  /* 0x00000000001c0947 */ /* 0x000fea0003800000 */
[----:B------:R-:W-:Y:S02]  /*0dc0*/  ISETP.NE.AND P0, PT, R7, 0x1, PT ;  /* 0x000000010700780c */ /* 0x000fe40003f05270 */
[----:B------:R-:W-:-:S11]  /*0dd0*/  LOP3.LUT R3, RZ, R152, RZ, 0x33, !PT ;  /* 0x00000098ff037212 */ /* 0x000fd600078e33ff */
[----:B------:R-:W0:Y:S02]  /*0de0*/  @P0 LDC.64 R4, c[0x0][0x9e8] ;  /* 0x00027a00ff040b82 */ /* 0x000e240000000a00 */
[----:B0-----:R-:W-:-:S05]  /*0df0*/  @P0 IMAD.HI.U32 R2, R3, R4, RZ ;  /* 0x0000000403020227 */ /* 0x001fca00078e00ff */
[----:B------:R-:W-:-:S04]  /*0e00*/  @P0 SHF.R.U32.HI R3, RZ, R5, R2 ;  /* 0x00000005ff030219 */ /* 0x000fc80000011602 */
[----:B------:R-:W-:Y:S01]  /*0e10*/  LOP3.LUT R152, RZ, R3, RZ, 0x33, !PT ;  /* 0x00000003ff987212 */ /* 0x000fe200078e33ff */
[----:B------:R-:W-:Y:S06]  /*0e20*/  BRA `(.L_x_1674) ;  /* 0x0000000000107947 */ /* 0x000fec0003800000 */
.L_x_1673:
[----:B------:R-:W-:-:S13]  /*0e30*/  ISETP.NE.AND P0, PT, R7, 0x1, PT ;  /* 0x000000010700780c */ /* 0x000fda0003f05270 */
[----:B------:R-:W0:Y:S02]  /*0e40*/  @P0 LDC.64 R2, c[0x0][0x9e8] ;  /* 0x00027a00ff020b82 */ /* 0x000e240000000a00 */
[----:B0-----:R-:W-:-:S05]  /*0e50*/  @P0 IMAD.HI.U32 R2, R152, R2, RZ ;  /* 0x0000000298020227 */ /* 0x001fca00078e00ff */
[----:B------:R-:W-:-:S07]  /*0e60*/  @P0 SHF.R.U32.HI R152, RZ, R3, R2 ;  /* 0x00000003ff980219 */ /* 0x000fce0000011602 */
.L_x_1674:
[----:B------:R-:W-:-:S05]  /*0e70*/  IMAD R3, R152, R7, RZ ;  /* 0x0000000798037224 */ /* 0x000fca00078e02ff */
[----:B------:R-:W-:-:S07]  /*0e80*/  VIMNMX R0, R0, R3, !PT ;  /* 0x0000000300007248 */ /* 0x000fce0007fe0100 */
.L_x_1672:
[----:B------:R-:W-:Y:S01]  /*0e90*/  SHF.R.S32.HI R3, RZ, 0x1f, R0 ;  /* 0x0000001fff037819 */ /* 0x000fe20000011400 */
[----:B------:R-:W-:Y:S01]  /*0ea0*/  IMAD.MOV.U32 R4, RZ, RZ, RZ ;  /* 0x000000ffff047224 */ /* 0x000fe200078e00ff */
[----:B------:R-:W-:Y:S02]  /*0eb0*/  LOP3.LUT R7, R8, 0xffff, RZ, 0xc0, !PT ;  /* 0x0000ffff08077812 */ /* 0x000fe400078ec0ff */
[----:B------:R-:W-:Y:S02]  /*0ec0*/  LEA.HI R3, R3, R0, RZ, 0x6 ;  /* 0x0000000003037211 */ /* 0x000fe400078f30ff */
[----:B------:R-:W-:Y:S02]  /*0ed0*/  SHF.R.U32.HI R0, RZ, 0x10, R8 ;  /* 0x00000010ff007819 */ /* 0x000fe40000011608 */
[----:B------:R-:W-:Y:S02]  /*0ee0*/  SHF.R.S32.HI R3, RZ, 0x6, R3 ;  /* 0x00000006ff037819 */ /* 0x000fe40000011403 */
[----:B------:R-:W-:-:S02]  /*0ef0*/  ISETP.NE.AND P0, PT, R0, RZ, PT ;  /* 0x000000ff0000720c */ /* 0x000fc40003f05270 */
[----:B------:R-:W-:-:S04]  /*0f00*/  VIMNMX R10, RZ, R3, !PT ;  /* 0x00000003ff0a7248 */ /* 0x000fc80007fe0100 */
[----:B------:R-:W-:-:S07]  /*0f10*/  ISETP.GT.AND P1, PT, R11, R10, PT ;  /* 0x0000000a0b00720c */ /* 0x000fce0003f24270 */
[----:B------:R-:W0:Y:S06]  /*0f20*/  @!P0 LDC R0, c[0x0][0x9f0] ;  /* 0x00027c00ff008b82 */ /* 0x000e2c0000000800 */
[----:B------:R-:W-:Y:S05]  /*0f30*/  @!P1 BRA `(.L_x_1675) ;  /* 0x0000000000709947 */ /* 0x000fea0003800000 */
[----:B0-----:R-:W-:Y:S02]  /*0f40*/  IABS R6, R0 ;  /* 0x0000000000067213 */ /* 0x001fe40000000000 */
[----:B------:R-:W-:Y:S02]  /*0f50*/  IADD3 R2, R0, -0x1, R11 ;  /* 0xffffffff00027810 */ /* 0x000fe40007ffe00b */
[----:B------:R-:W0:Y:S02]  /*0f60*/  I2F.RP R4, R6 ;  /* 0x0000000600047306 */ /* 0x000e240000209400 */
[----:B------:R-:W-:Y:S02]  /*0f70*/  IADD3 R5, -R10, R2, RZ ;  /* 0x000000020a057210 */ /* 0x000fe40007ffe1ff */
[----:B------:R-:W-:Y:S02]  /*0f80*/  IABS R2, R0 ;  /* 0x0000000000027213 */ /* 0x000fe40000000000 */
[----:B------:R-:W-:-:S02]  /*0f90*/  IABS R8, R5 ;  /* 0x0000000500087213 */ /* 0x000fc40000000000 */
[----:B------:R-:W-:-:S04]  /*0fa0*/  LOP3.LUT R5, R5, R0, RZ, 0x3c, !PT ;  /* 0x0000000005057212 */ /* 0x000fc800078e3cff */
[----:B------:R-:W-:Y:S01]  /*0fb0*/  ISETP.GE.AND P2, PT, R5, RZ, PT ;  /* 0x000000ff0500720c */ /* 0x000fe20003f46270 */
[----:B0-----:R-:W0:Y:S02]  /*0fc0*/  MUFU.RCP R4, R4 ;  /* 0x0000000400047308 */ /* 0x001e240000001000 */
[----:B0-----:R-:W-:Y:S02]  /*0fd0*/  VIADD R3, R4, 0xffffffe ;  /* 0x0ffffffe04037836 */ /* 0x001fe40000000000 */
[----:B------:R-:W-:Y:S02]  /*0fe0*/  IMAD.MOV R4, RZ, RZ, -R2 ;  /* 0x000000ffff047224 */ /* 0x000fe400078e0a02 */
[----:B------:R-:W-:Y:S02]  /*0ff0*/  IMAD.MOV.U32 R2, RZ, RZ, RZ ;  /* 0x000000ffff027224 */ /* 0x000fe400078e00ff */
[----:B------:R-:W0:Y:S02]  /*1000*/  F2I.FTZ.U32.TRUNC.NTZ R3, R3 ;  /* 0x0000000300037305 */ /* 0x000e24000021f000 */
[----:B0-----:R-:W-:-:S04]  /*1010*/  IMAD.MOV R9, RZ, RZ, -R3 ;  /* 0x000000ffff097224 */ /* 0x001fc800078e0a03 */
[----:B------:R-:W-:-:S04]  /*1020*/  IMAD R9, R9, R6, RZ ;  /* 0x0000000609097224 */ /* 0x000fc800078e02ff */
[----:B------:R-:W-:Y:S01]  /*1030*/  IMAD.HI.U32 R2, R3, R9, R2 ;  /* 0x0000000903027227 */ /* 0x000fe200078e0002 */
[----:B------:R-:W-:-:S05]  /*1040*/  MOV R3, R8 ;  /* 0x0000000800037202 */ /* 0x000fca0000000f00 */
[----:B------:R-:W-:-:S04]  /*1050*/  IMAD.HI.U32 R2, R2, R3, RZ ;  /* 0x0000000302027227 */ /* 0x000fc800078e00ff */
[----:B------:R-:W-:-:S05]  /*1060*/  IMAD R3, R2, R4, R3 ;  /* 0x0000000402037224 */ /* 0x000fca00078e0203 */
[----:B------:R-:W-:-:S13]  /*1070*/  ISETP.GT.U32.AND P1, PT, R6, R3, PT ;  /* 0x000000030600720c */ /* 0x000fda0003f24070 */
[----:B------:R-:W-:Y:S02]  /*1080*/  @!P1 IMAD.IADD R3, R3, 0x1, -R6 ;  /* 0x0000000103039824 */ /* 0x000fe400078e0a06 */
[----:B------:R-:W-:Y:S01]  /*1090*/  @!P1 VIADD R2, R2, 0x1 ;  /* 0x0000000102029836 */ /* 0x000fe20000000000 */
[----:B------:R-:W-:Y:S02]  /*10a0*/  ISETP.NE.AND P1, PT, R0, RZ, PT ;  /* 0x000000ff0000720c */ /* 0x000fe40003f25270 */
[----:B------:R-:W-:-:S13]  /*10b0*/  ISETP.GE.U32.AND P0, PT, R3, R6, PT ;  /* 0x000000060300720c */ /* 0x000fda0003f06070 */
[----:B------:R-:W-:-:S05]  /*10c0*/  @P0 IADD3 R2, R2, 0x1, RZ ;  /* 0x0000000102020810 */ /* 0x000fca0007ffe0ff */
[----:B------:R-:W-:Y:S01]  /*10d0*/  @!P2 IMAD.MOV R2, RZ, RZ, -R2 ;  /* 0x000000ffff02a224 */ /* 0x000fe200078e0a02 */
[----:B------:R-:W-:-:S05]  /*10e0*/  @!P1 LOP3.LUT R2, RZ, R0, RZ, 0x33, !PT ;  /* 0x00000000ff029212 */ /* 0x000fca00078e33ff */
[----:B------:R-:W-:-:S07]  /*10f0*/  IMAD.MOV.U32 R4, RZ, RZ, R2 ;  /* 0x000000ffff047224 */ /* 0x000fce00078e0002 */
.L_x_1675:
[-C--:B------:R-:W-:Y:S01]  /*1100*/  IMAD R3, R7, R4.reuse, R10 ;  /* 0x0000000407037224 */ /* 0x080fe200078e020a */
[----:B------:R-:W-:Y:S02]  /*1110*/  PLOP3.LUT P0, PT, PT, PT, PT, 0x80, 0x0 ;  /* 0x000000000000781c */ /* 0x000fe40003f0f070 */
[----:B------:R-:W-:Y:S02]  /*1120*/  CS2R R150, SRZ ;  /* 0x0000000000967805 */ /* 0x000fe4000001ff00 */
[----:B------:R-:W-:Y:S02]  /*1130*/  MOV R2, RZ ;  /* 0x000000ff00027202 */ /* 0x000fe40000000f00 */
[----:B------:R-:W-:Y:S02]  /*1140*/  CS2R R148, SRZ ;  /* 0x0000000000947805 */ /* 0x000fe4000001ff00 */
[----:B0-----:R-:W-:Y:S01]  /*1150*/  VIADDMNMX R0, R3, R4, R11, PT ;  /* 0x0000000403007246 */ /* 0x001fe2000380010b */
[----:B------:R-:W-:Y:S01]  /*1160*/  IMAD.MOV.U32 R4, RZ, RZ, RZ ;  /* 0x000000ffff047224 */ /* 0x000fe200078e00ff */
[----:B------:R-:W-:-:S02]  /*1170*/  CS2R R146, SRZ ;  /* 0x0000000000927805 */ /* 0x000fc4000001ff00 */
[----:B------:R-:W-:Y:S02]  /*1180*/  CS2R R144, SRZ ;  /* 0x0000000000907805 */ /* 0x000fe4000001ff00 */
[----:B------:R-:W-:Y:S02]  /*1190*/  ISETP.GT.AND P1, PT, R0, R3, PT ;  /* 0x000000030000720c */ /* 0x000fe40003f24270 */
        /* <DEDUP_REMOVED lines=77> */
[----:B------:R-:W-:Y:S01]  /*1670*/  ULEA.HI UR5, UR4, UR4, URZ, 0x1 ;  /* 0x0000000404057291 */ /* 0x000fe2000f8f083f */
[----:B------:R-:W-:-:S03]  /*1680*/  IADD3 R7, R2, -R7, RZ ;  /* 0x8000000702077210 */ /* 0x000fc60007ffe0ff */
[----:B------:R-:W-:Y:S02]  /*1690*/  ULOP3.LUT UR6, UR5, 0x1fffe, URZ, 0xc0, !UPT ;  /* 0x0001fffe05067892 */ /* 0x000fe4000f8ec03f */
[----:B------:R-:W-:Y:S01]  /*16a0*/  ULEA UR5, UR42, UR7, 0x18 ;  /* 0x000000072a057291 */ /* 0x000fe2000f8ec03f */
[----:B------:R-:W-:Y:S01]  /*16b0*/  IMAD R4, R4, 0x10, R7 ;  /* 0x0000001004047824 */ /* 0x000fe200078e0207 */
[----:B------:R-:W-:Y:S02]  /*16c0*/  UIADD3 UR6, UR4, -UR6, URZ ;  /* 0x8000000604067290 */ /* 0x000fe4000fffe03f */
[----:B------:R-:W-:Y:S02]  /*16d0*/  ULOP3.LUT UR4, UR39, 0x1, URZ, 0xfc, !UPT ;  /* 0x0000000127047892 */ /* 0x000fe4000f8efc3f */
[----:B------:R-:W-:Y:S02]  /*16e0*/  ULEA UR6, UR6, UR5, 0xf ;  /* 0x0000000506067291 */ /* 0x000fe4000f8e783f */
[----:B------:R-:W-:-:S02]  /*16f0*/  UISETP.NE.AND UP0, UPT, UR4, 0x3, UPT ;  /* 0x000000030400788c */ /* 0x000fc4000bf05270 */
[----:B------:R-:W-:-:S04]  /*1700*/  UIADD3 UR6, UR6, 0x400, URZ ;  /* 0x0000040006067890 */ /* 0x000fc8000fffe03f */
[----:B------:R-:W-:Y:S01]  /*1710*/  PLOP3.LUT P0, PT, PT, PT, UP0, 0x80, 0x0 ;  /* 0x000000000000781c */ /* 0x000fe20003f0f008 */
[----:B------:R-:W-:-:S04]  /*1720*/  USHF.R.U32.HI UR6, URZ, 0x4, UR6 ;  /* 0x000000043f067899 */ /* 0x000fc80008011606 */
[----:B------:R-:W-:-:S04]  /*1730*/  ULOP3.LUT UR6, UR6, 0x3fff, URZ, 0xc0, !UPT ;  /* 0x00003fff06067892 */ /* 0x000fc8000f8ec03f */
[----:B------:R-:W-:-:S04]  /*1740*/  ULOP3.LUT UR6, UR6, 0x2000000, URZ, 0xfc, !UPT ;  /* 0x0200000006067892 */ /* 0x000fc8000f8efc3f */
[----:B------:R-:W-:Y:S08]  /*1750*/  @!P0 BRA `(.L_x_1677) ;  /* 0x0000000000048947 */ /* 0x000ff00003800000 */
[----:B------:R-:W-:Y:S01]  /*1760*/  BPT.TRAP 0x1 ;  /* 0x000000040000795c */ /* 0x000fe20000300000 */
.L_x_1677:
[----:B------:R-:W-:-:S04]  /*1770*/  SHF.L.U32 R2, RZ, 0x1f, RZ ;  /* 0x0000001fff027819 */ /* 0x000fc800000006ff */
[----:B------:R-:W0:Y:S02]  /*1780*/  SYNCS.PHASECHK.TRANS64.TRYWAIT P1, [UR5+0x28c50], R2 ;  /* 0x028c5002ff0075a7 */ /* 0x000e240008020145 */
[----:B0-----:R-:W-:Y:S05]  /*1790*/  @!P1 BRA `(.L_x_1678) ;  /* 0x0000012800a49947 */ /* 0x001fea0003800000 */
.L_x_1828:
        /* <DEDUP_REMOVED lines=39> */
.L_x_1679:
[----:B------:R-:W-:Y:S01]  /*1a10*/  VIADD R0, R0, 0xfffffffe ;  /* 0xfffffffe00007836 */ /* 0x000fe20000000000 */
[----:B------:R-:W-:-:S04]  /*1a20*/  UIADD3 UR4, UR5, 0x28c60, URZ ;  /* 0x00028c6005047890 */ /* 0x000fc8000fffe03f */
[----:B------:R-:W-:Y:S01]  /*1a30*/  ISETP.GE.AND P1, PT, R0, R3, PT ;  /* 0x000000030000720c */ /* 0x000fe20003f26270 */
[----:B------:R-:W-:-:S09]  /*1a40*/  UPRMT UR4, UR42, 0x654, UR4 ;  /* 0x000006542a047896 */ /* 0x000fd20008000004 */
[----:B------:R-:W-:Y:S01]  /*1a50*/  SYNCS.ARRIVE.TRANS64.RED.A1T0 RZ, [UR4], RZ ;  /* 0x000000ffffff79a7 */ /* 0x000fe20008100404 */
[----:B------:R-:W-:Y:S02]  /*1a60*/  UMOV UR4, URZ ;  /* 0x0000003f00047c82 */ /* 0x000fe40008000000 */
[----:B------:R-:W-:Y:S05]  /*1a70*/  @!P1 BRA `(.L_x_1680) ;  /* 0x0000000800e09947 */ /* 0x000fea0003800000 */
[----:B------:R-:W-:Y:S01]  /*1a80*/  MOV R7, RZ ;  /* 0x000000ff00077202 */ /* 0x000fe20000000f00 */
[----:B------:R-:W-:-:S06]  /*1a90*/  UMOV UR4, URZ ;  /* 0x0000003f00047c82 */ /* 0x000fcc0008000000 */
.L_x_1686:
[----:B------:R-:W-:Y:S01]  /*1aa0*/  BAR.SYNC.DEFER_BLOCKING 0xe, 0x100 ;  /* 0x0384000000007b1d */ /* 0x000fe20000010000 */
[----:B01----:R-:W-:Y:S01]  /*1ab0*/  IMAD.U32 R5, RZ, RZ, UR4 ;  /* 0x00000004ff057e24 */ /* 0x003fe2000f8e00ff */
[----:B------:R-:W-:Y:S01]  /*1ac0*/  UIADD3 UR4, UR4, 0x1, URZ ;  /* 0x0000000104047890 */ /* 0x000fe2000fffe03f */
[C---:B------:R-:W-:Y:S02]  /*1ad0*/  ISETP.GT.AND P2, PT, R0.reuse, R3, PT ;  /* 0x000000030000720c */ /* 0x040fe40003f44270 */
[----:B------:R-:W-:Y:S01]  /*1ae0*/  IMAD R2, R5, 0x40, R4 ;  /* 0x0000004005027824 */ /* 0x000fe200078e0204 */
[----:B------:R-:W-:Y:S01]  /*1af0*/  UISETP.NE.AND UP0, UPT, UR4, 0x2, UPT ;  /* 0x000000020400788c */ /* 0x000fe2000bf05270 */
[----:B------:R-:W-:-:S03]  /*1b00*/  IADD3 R0, R0, -0x1, RZ ;  /* 0xffffffff00007810 */ /* 0x000fc60007ffe0ff */
        /* <DEDUP_REMOVED lines=136> */
.L_x_1681:
[----:B------:R-:W-:Y:S01]  /*2390*/  ULEA UR7, UR4, UR5, 0x3 ;  /* 0x0000000504077291 */ /* 0x000fe2000f8e183f */
[----:B------:R-:W-:-:S08]  /*23a0*/  SHF.L.U32 R2, R7, 0x1f, RZ ;  /* 0x0000001f07027819 */ /* 0x000fd000000006ff */
[----:B------:R0:W1:Y:S01]  /*23b0*/  SYNCS.PHASECHK.TRANS64.TRYWAIT P1, [UR7+0x28c50], R2 ;  /* 0x028c5002ff0075a7 */ /* 0x0000620008020147 */
[----:B------:R-:W-:Y:S05]  /*23c0*/  @!P0 BRA `(.L_x_1682) ;  /* 0x0000000000048947 */ /* 0x000fea0003800000 */
[----:B------:R-:W-:Y:S01]  /*23d0*/  BPT.TRAP 0x1 ;  /* 0x000000040000795c */ /* 0x000fe20000300000 */
.L_x_1682:
[----:B-1----:R-:W-:Y:S05]  /*23e0*/  @P1 BRA `(.L_x_1683) ;  /* 0x0000000000081947 */ /* 0x002fea0003800000 */
[----:B------:R-:W1:Y:S02]  /*23f0*/  SYNCS.PHASECHK.TRANS64.TRYWAIT P1, [UR7+0x28c50], R2 ;  /* 0x028c5002ff0075a7 */ /* 0x000e640008020147 */
[----:B-1----:R-:W-:Y:S05]  /*2400*/  @!P1 BRA `(.L_x_1684) ;  /* 0x0000011c00a09947 */ /* 0x002fea0003800000 */
.L_x_1683:
        /* <DEDUP_REMOVED lines=26> */
.L_x_1685:
[----:B------:R-:W-:-:S04]  /*25b0*/  UIADD3 UR7, UR7, 0x28c60, URZ ;  /* 0x00028c6007077890 */ /* 0x000fc8000fffe03f */
[----:B------:R-:W-:-:S09]  /*25c0*/  UPRMT UR7, UR42, 0x654, UR7 ;  /* 0x000006542a077896 */ /* 0x000fd20008000007 */
[----:B------:R-:W-:Y:S01]  /*25d0*/  SYNCS.ARRIVE.TRANS64.RED.A1T0 RZ, [UR7], RZ ;  /* 0x000000ffffff79a7 */ /* 0x000fe20008100407 */
[----:B------:R-:W-:Y:S05]  /*25e0*/  @P2 BRA `(.L_x_1686) ;  /* 0xfffffff4002c2947 */ /* 0x000fea000383ffff */
[----:B------:R-:W-:-:S12]  /*25f0*/  USHF.L.U32 UR4, UR4, 0x6, URZ ;  /* 0x0000000604047899 */ /* 0x000fd8000800063f */
.L_x_1680:
[----:B------:R-:W-:Y:S01]  /*2600*/  BAR.SYNC.DEFER_BLOCKING 0xe, 0x100 ;  /* 0x0384000000007b1d */ /* 0x000fe20000010000 */
[----:B------:R-:W-:Y:S01]  /*2610*/  VIADD R4, R4, UR4 ;  /* 0x0000000404047c36 */ /* 0x000fe20008000000 */
[----:B------:R-:W-:-:S04]  /*2620*/  PLOP3.LUT P0, PT, PT, PT, PT, 0x8, 0x0 ;  /* 0x000000000000781c */ /* 0x000fc80003f0e170 */
[----:B------:R-:W-:-:S05]  /*2630*/  LEA R4, R4, UR5, 0x2 ;  /* 0x0000000504047c11 */ /* 0x000fca000f8e10ff */
[----:B01----:R-:W0:Y:S04]  /*2640*/  LDS R2, [R4+0x28800] ;  /* 0x0288000004027984 */ /* 0x003e280000000800 */
[----:B------:R1:W2:Y:S02]  /*2650*/  LDS R0, [R4+0x28820] ;  /* 0x0288200004007984 */ /* 0x0002a40000000800 */
[----:B-1----:R-:W-:Y:S01]  /*2660*/  MOV R4, RZ ;  /* 0x000000ff00047202 */ /* 0x002fe20000000f00 */
        /* <DEDUP_REMOVED lines=131> */
.L_x_1668:
[----:B------:R-:W0:Y:S01]  /*2ea0*/  LDC R19, c[0x0][0x448] ;  /* 0x00011200ff137b82 */ /* 0x000e220000000800 */
[----:B------:R-:W-:Y:S01]  /*2eb0*/  VIADD R0, R152, 0x3f ;  /* 0x0000003f98007836 */ /* 0x000fe20000000000 */
[----:B------:R-:W-:Y:S01]  /*2ec0*/  ULDC UR4, c[0x0][0x288] ;  /* 0x0000a20000047ab9 */ /* 0x000fe20000000800 */
[----:B------:R-:W-:Y:S01]  /*2ed0*/  LOP3.LUT R16, R16, 0xfffffffd, RZ, 0xc0, !PT ;  /* 0xfffffffd10107812 */ /* 0x000fe200078ec0ff */
[----:B------:R-:W-:-:S04]  /*2ee0*/  UIADD3 UR7, -UR4, 0x1, URZ ;  /* 0x0000000104077890 */ /* 0x000fc8000fffe13f */
[----:B------:R-:W1:Y:S01]  /*2ef0*/  LDC.64 R4, c[0x0][0x9e0] ;  /* 0x00027800ff047b82 */ /* 0x000e620000000a00 */
[----:B------:R-:W-:Y:S01]  /*2f00*/  UIMAD UR7, UR41, UR6, UR7 ;  /* 0x00000006290772a4 */ /* 0x000fe2000f8e0207 */
[----:B0-----:R-:W-:Y:S02]  /*2f10*/  ISETP.NE.AND P2, PT, R19, 0x1, PT ;  /* 0x000000011300780c */ /* 0x001fe40003f45270 */
[----:B-1----:R-:W-:-:S11]  /*2f20*/  ISETP.GE.AND P1, PT, R5, 0x1, PT ;  /* 0x000000010500780c */ /* 0x002fd60003f26270 */
[----:B------:R-:W0:Y:S01]  /*2f30*/  @P2 LDC R3, c[0x0][0x44c] ;  /* 0x00011300ff032b82 */ /* 0x000e220000000800 */
[----:B------:R-:W-:-:S04]  /*2f40*/  @P2 LOP3.LUT R16, R16, 0x2, RZ, 0xfc, !PT ;  /* 0x0000000210102812 */ /* 0x000fc800078efcff */
[----:B------:R-:W-:-:S03]  /*2f50*/  LOP3.LUT R16, R16, 0xfffffffe, RZ, 0xc0, !PT ;  /* 0xfffffffe10107812 */ /* 0x000fc600078ec0ff */
[----:B------:R-:W1:Y:S01]  /*2f60*/  @P2 LDC R2, c[0x0][0x450] ;  /* 0x00011400ff022b82 */ /* 0x000e620000000800 */
[----:B------:R-:W-:Y:S01]  /*2f70*/  @P1 LOP3.LUT R16, R16, 0x1, RZ, 0xfc, !PT ;  /* 0x0000000110101812 */ /* 0x000fe200078efcff */
[----:B0-----:R-:W-:-:S05]  /*2f80*/  @P2 IMAD.HI.U32 R3, R0, R3, RZ ;  /* 0x0000000300032227 */ /* 0x001fca00078e00ff */
[----:B-1----:R-:W-:-:S05]  /*2f90*/  @P2 SHF.R.U32.HI R0, RZ, R2, R3 ;  /* 0x00000002ff002219 */ /* 0x002fca0000011603 */
[----:B------:R-:W-:-:S05]  /*2fa0*/  VIADD R3, R0, UR7 ;  /* 0x0000000700037c36 */ /* 0x000fca0008000000 */
[----:B------:R-:W-:Y:S01]  /*2fb0*/  IADD3 R0, R3, R4, RZ ;  /* 0x0000000403007210 */ /* 0x000fe20007ffe0ff */
[----:B------:R-:W-:Y:S06]  /*2fc0*/  @!P1 BRA `(.L_x_1687) ;  /* 0x0000000000409947 */ /* 0x000fec0003800000 */
[C---:B------:R-:W-:Y:S01]  /*2fd0*/  ISETP.GT.AND P0, PT, R3.reuse, RZ, PT ;  /* 0x000000ff0300720c */ /* 0x040fe20003f04270 */
[----:B------:R-:W-:-:S12]  /*2fe0*/  VIADD R2, R3, 0xffffffff ;  /* 0xffffffff03027836 */ /* 0x000fd80000000000 */
        /* <DEDUP_REMOVED lines=8> */
.L_x_1688:
[----:B------:R-:W-:-:S13]  /*3070*/  ISETP.NE.AND P0, PT, R5, 0x1, PT ;  /* 0x000000010500780c */ /* 0x000fda0003f05270 */
[----:B------:R-:W0:Y:S02]  /*3080*/  @P0 LDC.64 R6, c[0x0][0x9e8] ;  /* 0x00027a00ff060b82 */ /* 0x000e240000000a00 */
[----:B0-----:R-:W-:-:S05]  /*3090*/  @P0 IMAD.HI.U32 R4, R2, R6, RZ ;  /* 0x0000000602040227 */ /* 0x001fca00078e00ff */
[----:B------:R-:W-:-:S07]  /*30a0*/  @P0 SHF.R.U32.HI R2, RZ, R7, R4 ;  /* 0x00000007ff020219 */ /* 0x000fce0000011604 */
.L_x_1689:
[----:B------:R-:W-:-:S05]  /*30b0*/  IMAD R3, R2, R5, R5 ;  /* 0x0000000502037224 */ /* 0x000fca00078e0205 */
[----:B------:R-:W-:-:S07]  /*30c0*/  VIMNMX R0, R0, R3, PT ;  /* 0x0000000300007248 */ /* 0x000fce0003fe0100 */
.L_x_1687:
[----:B------:R-:W0:Y:S01]  /*30d0*/  @P2 LDC R7, c[0x0][0x44c] ;  /* 0x00011300ff072b82 */ /* 0x000e220000000800 */
[----:B------:R-:W-:Y:S01]  /*30e0*/  IADD3 R0, R0, 0x3f, RZ ;  /* 0x0000003f00007810 */ /* 0x000fe20007ffe0ff */
[----:B------:R-:W-:Y:S01]  /*30f0*/  IMAD.MOV.U32 R2, RZ, RZ, R152 ;  /* 0x000000ffff027224 */ /* 0x000fe200078e0098 */
[----:B------:R-:W-:Y:S02]  /*3100*/  UIMAD UR4, UR41, UR6, -UR4 ;  /* 0x00000006290472a4 */ /* 0x000fe4000f8e0a04 */
[----:B------:R-:W-:-:S03]  /*3110*/  SHF.R.S32.HI R3, RZ, 0x1f, R0 ;  /* 0x0000001fff037819 */ /* 0x000fc60000011400 */
[----:B------:R-:W1:Y:S01]  /*3120*/  @P2 LDC R4, c[0x0][0x450] ;  /* 0x00011400ff042b82 */ /* 0x000e620000000800 */
[----:B------:R-:W-:-:S04]  /*3130*/  LEA.HI R3, R3, R0, RZ, 0x6 ;  /* 0x0000000003037211 */ /* 0x000fc800078f30ff */
[----:B------:R-:W-:-:S04]  /*3140*/  SHF.R.S32.HI R3, RZ, 0x6, R3 ;  /* 0x00000006ff037819 */ /* 0x000fc80000011403 */
[----:B------:R-:W-:Y:S01]  /*3150*/  VIMNMX R6, R3, UR5, PT ;  /* 0x0000000503067c48 */ /* 0x000fe2000bfe0100 */
[----:B0-----:R-:W-:-:S05]  /*3160*/  @P2 IMAD.HI.U32 R7, R152, R7, RZ ;  /* 0x0000000798072227 */ /* 0x001fca00078e00ff */
[----:B-1----:R-:W-:-:S05]  /*3170*/  @P2 SHF.R.U32.HI R2, RZ, R4, R7 ;  /* 0x00000004ff022219 */ /* 0x002fca0000011607 */
[----:B------:R-:W-:Y:S01]  /*3180*/  VIADD R0, R2, UR4 ;  /* 0x0000000402007c36 */ /* 0x000fe20008000000 */
[----:B------:R-:W-:-:S04]  /*3190*/  ULDC UR4, c[0x0][0x9dc] ;  /* 0x0002770000047ab9 */ /* 0x000fc80000000800 */
        /* <DEDUP_REMOVED lines=11> */
.L_x_1691:
[----:B------:R-:W-:-:S13]  /*3250*/  ISETP.NE.AND P0, PT, R5, 0x1, PT ;  /* 0x000000010500780c */ /* 0x000fda0003f05270 */
[----:B------:R-:W0:Y:S02]  /*3260*/  @P0 LDC.64 R10, c[0x0][0x9e8] ;  /* 0x00027a00ff0a0b82 */ /* 0x000e240000000a00 */
[----:B0-----:R-:W-:-:S05]  /*3270*/  @P0 IMAD.HI.U32 R4, R0, R10, RZ ;  /* 0x0000000a00040227 */ /* 0x001fca00078e00ff */
[----:B------:R-:W-:-:S07]  /*3280*/  @P0 SHF.R.U32.HI R0, RZ, R11, R4 ;  /* 0x0000000bff000219 */ /* 0x000fce0000011604 */
.L_x_1692:
[----:B------:R-:W-:-:S05]  /*3290*/  IMAD R3, R0, R5, RZ ;  /* 0x0000000500037224 */ /* 0x000fca00078e02ff */
[----:B------:R-:W-:-:S07]  /*32a0*/  VIMNMX R2, R2, R3, !PT ;  /* 0x0000000302027248 */ /* 0x000fce0007fe0100 */
.L_x_1690:
[----:B------:R-:W-:Y:S01]  /*32b0*/  SHF.R.U32.HI R9, RZ, 0x10, R8 ;  /* 0x00000010ff097819 */ /* 0x000fe20000011608 */
[----:B------:R-:W-:Y:S01]  /*32c0*/  IMAD.MOV.U32 R0, RZ, RZ, RZ ;  /* 0x000000ffff007224 */ /* 0x000fe200078e00ff */
[----:B------:R-:W-:Y:S02]  /*32d0*/  SHF.R.S32.HI R3, RZ, 0x1f, R2 ;  /* 0x0000001fff037819 */ /* 0x000fe40000011402 */
[----:B------:R-:W-:Y:S02]  /*32e0*/  ISETP.NE.AND P1, PT, R9, RZ, PT ;  /* 0x000000ff0900720c */ /* 0x000fe40003f25270 */
[----:B------:R-:W-:Y:S02]  /*32f0*/  LEA.HI R3, R3, R2, RZ, 0x6 ;  /* 0x0000000203037211 */ /* 0x000fe400078f30ff */
[----:B------:R-:W-:Y:S02]  /*3300*/  LOP3.LUT R8, R8, 0xffff, RZ, 0xc0, !PT ;  /* 0x0000ffff08087812 */ /* 0x000fe400078ec0ff */
[----:B------:R-:W-:-:S04]  /*3310*/  SHF.R.S32.HI R3, RZ, 0x6, R3 ;  /* 0x00000006ff037819 */ /* 0x000fc80000011403 */
[----:B------:R-:W-:-:S03]  /*3320*/  VIMNMX R17, RZ, R3, !PT ;  /* 0x00000003ff117248 */ /* 0x000fc60007fe0100 */
[----:B------:R-:W0:Y:S01]  /*3330*/  @!P1 LDC R9, c[0x0][0x9f0] ;  /* 0x00027c00ff099b82 */ /* 0x000e220000000800 */
[----:B------:R-:W-:-:S13]  /*3340*/  ISETP.GT.AND P0, PT, R6, R17, PT ;  /* 0x000000110600720c */ /* 0x000fda0003f04270 */
[----:B------:R-:W-:Y:S05]  /*3350*/  @!P0 BRA `(.L_x_1693) ;  /* 0x0000000000708947 */ /* 0x000fea0003800000 */
[-C--:B0-----:R-:W-:Y:S02]  /*3360*/  IABS R5, R9.reuse ;  /* 0x0000000900057213 */ /* 0x081fe40000000000 */
[----:B------:R-:W-:Y:S02]  /*3370*/  IADD3 R0, R9, -0x1, R6 ;  /* 0xffffffff09007810 */ /* 0x000fe40007ffe006 */
[----:B------:R-:W0:Y:S01]  /*3380*/  I2F.RP R4, R5 ;  /* 0x0000000500047306 */ /* 0x000e220000209400 */
[----:B------:R-:W-:Y:S02]  /*3390*/  IABS R11, R9 ;  /* 0x00000009000b7213 */ /* 0x000fe40000000000 */
[----:B------:R-:W-:-:S05]  /*33a0*/  IMAD.IADD R0, R0, 0x1, -R17 ;  /* 0x0000000100007824 */ /* 0x000fca00078e0a11 */
[----:B0-----:R-:W0:Y:S02]  /*33b0*/  MUFU.RCP R4, R4 ;  /* 0x0000000400047308 */ /* 0x001e240000001000 */
[----:B0-----:R-:W-:Y:S02]  /*33c0*/  VIADD R2, R4, 0xffffffe ;  /* 0x0ffffffe04027836 */ /* 0x001fe40000000000 */
[----:B------:R-:W-:-:S04]  /*33d0*/  IMAD.MOV R4, RZ, RZ, -R11 ;  /* 0x000000ffff047224 */ /* 0x000fc800078e0a0b */
[----:B------:R0:W1:Y:S02]  /*33e0*/  F2I.FTZ.U32.TRUNC.NTZ R3, R2 ;  /* 0x0000000200037305 */ /* 0x000064000021f000 */
[----:B0-----:R-:W-:Y:S02]  /*33f0*/  MOV R2, RZ ;  /* 0x000000ff00027202 */ /* 0x001fe40000000f00 */
[----:B-1----:R-:W-:-:S05]  /*3400*/  IADD3 R10, RZ, -R3, RZ ;  /* 0x80000003ff0a7210 */ /* 0x002fca0007ffe0ff */
[----:B------:R-:W-:Y:S01]  /*3410*/  IMAD R7, R10, R5, RZ ;  /* 0x000000050a077224 */ /* 0x000fe200078e02ff */
[----:B------:R-:W-:Y:S02]  /*3420*/  IABS R10, R0 ;  /* 0x00000000000a7213 */ /* 0x000fe40000000000 */
[----:B------:R-:W-:Y:S01]  /*3430*/  LOP3.LUT R0, R0, R9, RZ, 0x3c, !PT ;  /* 0x0000000900007212 */ /* 0x000fe200078e3cff */
[----:B------:R-:W-:-:S03]  /*3440*/  IMAD.HI.U32 R3, R3, R7, R2 ;  /* 0x0000000703037227 */ /* 0x000fc600078e0002 */
[----:B------:R-:W-:Y:S01]  /*3450*/  ISETP.GE.AND P2, PT, R0, RZ, PT ;  /* 0x000000ff0000720c */ /* 0x000fe20003f46270 */
[----:B------:R-:W-:-:S04]  /*3460*/  IMAD.MOV.U32 R2, RZ, RZ, R10 ;  /* 0x000000ffff027224 */ /* 0x000fc800078e000a */
[----:B------:R-:W-:-:S04]  /*3470*/  IMAD.HI.U32 R3, R3, R2, RZ ;  /* 0x0000000203037227 */ /* 0x000fc800078e00ff */
[----:B------:R-:W-:-:S05]  /*3480*/  IMAD R2, R3, R4, R2 ;  /* 0x0000000403027224 */ /* 0x000fca00078e0202 */
[----:B------:R-:W-:-:S13]  /*3490*/  ISETP.GT.U32.AND P1, PT, R5, R2, PT ;  /* 0x000000020500720c */ /* 0x000fda0003f24070 */
[----:B------:R-:W-:Y:S01]  /*34a0*/  @!P1 IMAD.IADD R2, R2, 0x1, -R5 ;  /* 0x0000000102029824 */ /* 0x000fe200078e0a05 */
[----:B------:R-:W-:Y:S02]  /*34b0*/  @!P1 IADD3 R3, R3, 0x1, RZ ;  /* 0x0000000103039810 */ /* 0x000fe40007ffe0ff */
[----:B------:R-:W-:Y:S02]  /*34c0*/  ISETP.NE.AND P1, PT, R9, RZ, PT ;  /* 0x000000ff0900720c */ /* 0x000fe40003f25270 */
[----:B------:R-:W-:-:S13]  /*34d0*/  ISETP.GE.U32.AND P0, PT, R2, R5, PT ;  /* 0x000000050200720c */ /* 0x000fda0003f06070 */
[----:B------:R-:W-:-:S04]  /*34e0*/  @P0 VIADD R3, R3, 0x1 ;  /* 0x0000000103030836 */ /* 0x000fc80000000000 */
[----:B------:R-:W-:-:S05]  /*34f0*/  IMAD.MOV.U32 R0, RZ, RZ, R3 ;  /* 0x000000ffff007224 */ /* 0x000fca00078e0003 */
[----:B------:R-:W-:Y:S02]  /*3500*/  @!P2 IADD3 R0, -R0, RZ, RZ ;  /* 0x000000ff0000a210 */ /* 0x000fe40007ffe1ff */
[----:B------:R-:W-:-:S07]  /*3510*/  @!P1 LOP3.LUT R0, RZ, R9, RZ, 0x33, !PT ;  /* 0x00000009ff009212 */ /* 0x000fce00078e33ff */
.L_x_1693:
[-C--:B------:R-:W-:Y:S01]  /*3520*/  IMAD R17, R8, R0.reuse, R17 ;  /* 0x0000000008117224 */ /* 0x080fe200078e0211 */
        /* <DEDUP_REMOVED lines=8> */
[----:B------:R-:W-:Y:S02]  /*35b0*/  R2UR UR43, R0 ;  /* 0x00000000002b72ca */ /* 0x000fe400000e0000 */
        /* <DEDUP_REMOVED lines=67> */
[----:B------:R-:W1:Y:S02]  /*39f0*/  SHFL.IDX PT, R0, R25, RZ, 0x1f ;  /* 0x00001fff19007589 */ /* 0x000e6400000e0000 */
[----:B-1----:R-:W-:-:S13]  /*3a00*/  R2UR UR4, R0 ;  /* 0x00000000000472ca */ /* 0x002fda00000e0000 */
        /* <DEDUP_REMOVED lines=9> */
[----:B------:R-:W-:-:S04]  /*3aa0*/  ULOP3.LUT UR5, UR5, 0x3fff, URZ, 0xc0, !UPT ;  /* 0x00003fff05057892 */ /* 0x000fc8000f8ec03f */
[----:B------:R-:W-:-:S04]  /*3ab0*/  ULOP3.LUT UR38, UR5, 0x2000000, URZ, 0xfc, !UPT ;  /* 0x0200000005267892 */ /* 0x000fc8000f8efc3f */
[----:B------:R-:W-:Y:S08]  /*3ac0*/  @!P0 BRA `(.L_x_1694) ;  /* 0x0000000000408947 */ /* 0x000ff00003800000 */
[----:B------:R-:W-:Y:S01]  /*3ad0*/  MOV R0, 0x0 ;  /* 0x0000000000007802 */ /* 0x000fe20000000f00 */
[----:B------:R-:W-:Y:S01]  /*3ae0*/  ULDC.64 UR4, c[0x4][0x90] ;  /* 0x0100240000047ab9 */ /* 0x000fe20000000a00 */
[----:B------:R-:W-:Y:S01]  /*3af0*/  ULDC.64 UR6, c[0x4][0x20] ;  /* 0x0100080000067ab9 */ /* 0x000fe20000000a00 */
[----:B------:R-:W-:Y:S01]  /*3b00*/  MOV R4, UR4 ;  /* 0x0000000400047c02 */ /* 0x000fe20008000f00 */
[----:B------:R1:W2:Y:S01]  /*3b10*/  LDC.64 R2, c[0x4][R0] ;  /* 0x0100000000027b82 */ /* 0x0002a20000000a00 */
[----:B------:R-:W-:Y:S01]  /*3b20*/  IMAD.U32 R5, RZ, RZ, UR5 ;  /* 0x00000005ff057e24 */ /* 0x000fe2000f8e00ff */
[----:B------:R-:W-:Y:S01]  /*3b30*/  ULDC.64 UR4, c[0x4][0x98] ;  /* 0x0100260000047ab9 */ /* 0x000fe20000000a00 */
[----:B------:R-:W-:Y:S01]  /*3b40*/  IMAD.U32 R10, RZ, RZ, UR6 ;  /* 0x00000006ff0a7e24 */ /* 0x000fe2000f8e00ff */
[----:B------:R-:W-:Y:S01]  /*3b50*/  MOV R7, UR5 ;  /* 0x0000000500077c02 */ /* 0x000fe20008000f00 */
[----:B------:R-:W-:Y:S01]  /*3b60*/  IMAD.U32 R6, RZ, RZ, UR4 ;  /* 0x00000004ff067e24 */ /* 0x000fe2000f8e00ff */
[----:B------:R-:W-:Y:S01]  /*3b70*/  MOV R8, 0x70 ;  /* 0x0000007000087802 */ /* 0x000fe20000000f00 */
[----:B------:R-:W-:-:S02]  /*3b80*/  IMAD.U32 R11, RZ, RZ, UR7 ;  /* 0x00000007ff0b7e24 */ /* 0x000fc4000f8e00ff */
[----:B------:R-:W-:Y:S02]  /*3b90*/  IMAD.MOV.U32 R12, RZ, RZ, 0x1 ;  /* 0x00000001ff0c7424 */ /* 0x000fe400078e00ff */
[----:B-1----:R-:W-:-:S07]  /*3ba0*/  IMAD.MOV.U32 R13, RZ, RZ, RZ ;  /* 0x000000ffff0d7224 */ /* 0x002fce00078e00ff */
[----:B------:R-:W-:-:S07]  /*3bb0*/  LEPC R20, `(.L_x_1694) ;  /* 0x000000001014794e */ /* 0x000fce0000000000 */
[----:B0-2---:R-:W-:Y:S05]  /*3bc0*/  CALL.ABS.NOINC R2 ;  /* 0x0000000002007343 */ /* 0x005fea0003c00000 */
.L_x_1694:
[----:B------:R-:W-:Y:S02]  /*3bd0*/  SHF.L.U32 R13, RZ, 0x1f, RZ ;  /* 0x0000001fff0d7819 */ /* 0x000fe400000006ff */
[----:B------:R-:W-:Y:S02]  /*3be0*/  LOP3.LUT R3, R24, 0xffffff80, RZ, 0xc0, !PT ;  /* 0xffffff8018037812 */ /* 0x000fe400078ec0ff */
[----:B------:R-:W1:Y:S01]  /*3bf0*/  SYNCS.PHASECHK.TRANS64.TRYWAIT P0, [UR40+0x28c00], R13 ;  /* 0x028c000dff0075a7 */ /* 0x000e620008000168 */
[----:B------:R-:W-:Y:S02]  /*3c00*/  LEA.HI R0, R25, R25, RZ, 0x1 ;  /* 0x0000001919007211 */ /* 0x000fe400078f08ff */
[----:B------:R-:W-:Y:S02]  /*3c10*/  IADD3 R5, R22, -R3, RZ ;  /* 0x8000000316057210 */ /* 0x000fe40007ffe0ff */
[----:B------:R-:W-:Y:S02]  /*3c20*/  LOP3.LUT R2, R0, 0xfffffe, RZ, 0xc0, !PT ;  /* 0x00fffffe00027812 */ /* 0x000fe400078ec0ff */
[----:B------:R-:W-:-:S04]  /*3c30*/  SHF.R.S32.HI R4, RZ, 0x1f, R5 ;  /* 0x0000001fff047819 */ /* 0x000fc80000011405 */
[----:B------:R-:W-:-:S04]  /*3c40*/  LEA.HI R3, R4, R5, RZ, 0x2 ;  /* 0x0000000504037211 */ /* 0x000fc800078f10ff */
[--C-:B------:R-:W-:Y:S02]  /*3c50*/  SHF.R.S32.HI R6, RZ, 0x2, R3.reuse ;  /* 0x00000002ff067819 */ /* 0x100fe40000011403 */
[----:B------:R-:W-:Y:S01]  /*3c60*/  SHF.R.S32.HI R7, RZ, 0x1f, R3 ;  /* 0x0000001fff077819 */ /* 0x000fe20000011403 */
[----:B-1----:R-:W-:Y:S06]  /*3c70*/  @!P0 BRA `(.L_x_1695) ;  /* 0x00000104009c8947 */ /* 0x002fec0003800000 */
.L_x_1829:
[----:B------:R-:W-:Y:S01]  /*3c80*/  ULOP3.LUT UR4, UR39, 0x1, URZ, 0xfc, !UPT ;  /* 0x0000000127047892 */ /* 0x000fe2000f8efc3f */
[----:B-1----:R-:W-:Y:S01]  /*3c90*/  LOP3.LUT R0, R3, 0x7ffffffc, RZ, 0xc0, !PT ;  /* 0x7ffffffc03007812 */ /* 0x002fe200078ec0ff */
[----:B------:R-:W-:Y:S01]  /*3ca0*/  IMAD.IADD R3, R25, 0x1, -R2 ;  /* 0x0000000119037824 */ /* 0x000fe200078e0a02 */
[----:B------:R-:W-:Y:S02]  /*3cb0*/  LEA.HI R7, R7, R6, RZ, 0x3 ;  /* 0x0000000607077211 */ /* 0x000fe400078f18ff */
[-C--:B------:R-:W-:Y:S01]  /*3cc0*/  IADD3 R0, -R0, R5.reuse, RZ ;  /* 0x0000000500007210 */ /* 0x080fe20007ffe1ff */
[----:B------:R-:W-:Y:S01]  /*3cd0*/  IMAD.U32 R2, RZ, RZ, UR4 ;  /* 0x00000004ff027e24 */ /* 0x000fe2000f8e00ff */
[----:B------:R-:W-:Y:S02]  /*3ce0*/  LOP3.LUT R7, R7, 0xfffffff8, RZ, 0xc0, !PT ;  /* 0xfffffff807077812 */ /* 0x000fe400078ec0ff */
[----:B------:R-:W-:Y:S01]  /*3cf0*/  LEA.HI R4, R4, R5, RZ, 0x5 ;  /* 0x0000000504047211 */ /* 0x000fe200078f28ff */
[----:B------:R-:W-:Y:S01]  /*3d00*/  IMAD.SHL.U32 R0, R0, 0x2, RZ ;  /* 0x0000000200007824 */ /* 0x000fe200078e00ff */
[----:B------:R-:W-:Y:S01]  /*3d10*/  ISETP.NE.AND P4, PT, R2, 0x3, PT ;  /* 0x000000030200780c */ /* 0x000fe20003f85270 */
[----:B------:R-:W-:Y:S01]  /*3d20*/  IMAD.IADD R7, R6, 0x1, -R7 ;  /* 0x0000000106077824 */ /* 0x000fe200078e0a07 */
[----:B------:R-:W-:-:S02]  /*3d30*/  SHF.R.S32.HI R4, RZ, 0x5, R4 ;  /* 0x00000005ff047819 */ /* 0x000fc40000011404 */
[----:B------:R-:W-:-:S03]  /*3d40*/  LEA R10, R3, R0, 0x8 ;  /* 0x00000000030a7211 */ /* 0x000fc600078e40ff */
[----:B0-----:R-:W-:-:S06]  /*3d50*/  IMAD R9, R4, 0x10, R7 ;  /* 0x0000001004097824 */ /* 0x001fcc00078e0207 */
[----:B------:R-:W-:Y:S05]  /*3d60*/  @!P4 BRA `(.L_x_1696) ;  /* 0x000000000004c947 */ /* 0x000fea0003800000 */
[----:B------:R-:W-:Y:S01]  /*3d70*/  BPT.TRAP 0x1 ;  /* 0x000000040000795c */ /* 0x000fe20000300000 */
.L_x_1696:
[----:B------:R0:W1:Y:S01]  /*3d80*/  SYNCS.PHASECHK.TRANS64.TRYWAIT P0, [UR40+0x28c30], R13 ;  /* 0x028c300dff0075a7 */ /* 0x0000620008000168 */
[----:B------:R-:W-:Y:S05]  /*3d90*/  @!P4 BRA `(.L_x_1697) ;  /* 0x000000000004c947 */ /* 0x000fea0003800000 */
[----:B------:R-:W-:Y:S01]  /*3da0*/  BPT.TRAP 0x1 ;  /* 0x000000040000795c */ /* 0x000fe20000300000 */
.L_x_1697:
[----:B-1----:R-:W-:Y:S05]  /*3db0*/  @P0 BRA `(.L_x_1698) ;  /* 0x0000000000080947 */ /* 0x002fea0003800000 */
[----:B------:R-:W1:Y:S02]  /*3dc0*/  SYNCS.PHASECHK.TRANS64.TRYWAIT P0, [UR40+0x28c30], R13 ;  /* 0x028c300dff0075a7 */ /* 0x000e640008000168 */
[----:B-1----:R-:W-:Y:S05]  /*3dd0*/  @!P0 BRA `(.L_x_1699) ;  /* 0x00000104005c8947 */ /* 0x002fea0003800000 */
.L_x_1698:
        /* <DEDUP_REMOVED lines=12> */
[----:B------:R-:W-:Y:S02]  /*3ea0*/  UIADD3 UR12, UR4, 0x2, URZ ;  /* 0x00000002040c7890 */ /* 0x000fe4000fffe03f */
[----:B------:R-:W-:-:S02]  /*3eb0*/  UMOV UR8, UR4 ;  /* 0x0000000400087c82 */ /* 0x000fc40008000000 */
[----:B------:R-:W-:Y:S01]  /*3ec0*/  UMOV UR10, UR24 ;  /* 0x00000018000a7c82 */ /* 0x000fe20008000000 */
[----:B------:R-:W-:Y:S01]  /*3ed0*/  UIADD3 UR14, UR24, 0x2, URZ ;  /* 0x00000002180e7890 */ /* 0x000fe2000fffe03f */
        /* <DEDUP_REMOVED lines=23> */
.L_x_1700:
[----:B------:R-:W-:Y:S01]  /*4050*/  ISETP.NE.AND P0, PT, R19, 0x1, PT ;  /* 0x000000011300780c */ /* 0x000fe20003f05270 */
[----:B------:R-:W-:Y:S01]  /*4060*/  UMOV UR6, 0xffffffc0 ;  /* 0xffffffc000067882 */ /* 0x000fe20000000000 */
[----:B-1----:R-:W-:Y:S01]  /*4070*/  LEA.HI R2, R23, R22, RZ, 0x2 ;  /* 0x0000001617027211 */ /* 0x002fe200078f10ff */
[----:B------:R-:W-:Y:S01]  /*4080*/  UIMAD UR5, UR43, UR6, 0x41 ;  /* 0x000000412b0574a4 */ /* 0x000fe2000f8e0206 */
[----:B------:R-:W-:Y:S01]  /*4090*/  LOP3.LUT P1, RZ, R16, 0x1, RZ, 0xc0, !PT ;  /* 0x0000000110ff7812 */ /* 0x000fe2000782c0ff */
[----:B------:R-:W-:Y:S01]  /*40a0*/  UIADD3 UR4, UR40, 0x28c40, URZ ;  /* 0x00028c4028047890 */ /* 0x000fe2000fffe03f */
[----:B------:R-:W-:Y:S01]  /*40b0*/  LOP3.LUT R3, R2, 0xfffffffc, RZ, 0xc0, !PT ;  /* 0xfffffffc02037812 */ /* 0x000fe200078ec0ff */
[----:B------:R-:W-:Y:S01]  /*40c0*/  ULDC UR11, c[0x0][0x2f0] ;  /* 0x0000bc00000b7ab9 */ /* 0x000fe20000000800 */
[----:B------:R-:W-:Y:S01]  /*40d0*/  ULDC UR10, c[0x0][0x9d8] ;  /* 0x00027600000a7ab9 */ /* 0x000fe20000000800 */
[----:B------:R-:W-:Y:S01]  /*40e0*/  UIMAD UR5, UR41, UR11, UR5 ;  /* 0x0000000b290572a4 */ /* 0x000fe2000f8e0205 */
[----:B------:R-:W-:Y:S01]  /*40f0*/  FMUL.FTZ R24, R24, UR10 ;  /* 0x0000000a18187c20 */ /* 0x000fe20008410000 */
[----:B------:R-:W-:Y:S01]  /*4100*/  IMAD.IADD R3, R22, 0x1, -R3 ;  /* 0x0000000116037824 */ /* 0x000fe200078e0a03 */
[----:B------:R-:W-:Y:S01]  /*4110*/  UPRMT UR4, UR42, 0x654, UR4 ;  /* 0x000006542a047896 */ /* 0x000fe20008000004 */
[----:B------:R-:W1:Y:S01]  /*4120*/  @P0 LDC R5, c[0x0][0x44c] ;  /* 0x00011300ff050b82 */ /* 0x000e620000000800 */
[----:B------:R-:W-:Y:S01]  /*4130*/  FMUL.FTZ R25, R25, UR10 ;  /* 0x0000000a19197c20 */ /* 0x000fe20008410000 */
[----:B------:R-:W-:Y:S01]  /*4140*/  FMUL.FTZ R26, R26, UR10 ;  /* 0x0000000a1a1a7c20 */ /* 0x000fe20008410000 */
[----:B------:R-:W-:Y:S01]  /*4150*/  LEA.HI R2, R3, R3, RZ, 0x1 ;  /* 0x0000000303027211 */ /* 0x000fe200078f08ff */
[----:B------:R-:W-:Y:S01]  /*4160*/  FMUL.FTZ R27, R27, UR10 ;  /* 0x0000000a1b1b7c20 */ /* 0x000fe20008410000 */
[----:B------:R-:W-:Y:S01]  /*4170*/  FMUL.FTZ R28, R28, UR10 ;  /* 0x0000000a1c1c7c20 */ /* 0x000fe20008410000 */
[----:B------:R-:W-:Y:S01]  /*4180*/  FMUL.FTZ R29, R29, UR10 ;  /* 0x0000000a1d1d7c20 */ /* 0x000fe20008410000 */
[----:B------:R-:W-:Y:S01]  /*4190*/  LOP3.LUT R2, R2, 0x1ffffffe, RZ, 0xc0, !PT ;  /* 0x1ffffffe02027812 */ /* 0x000fe200078ec0ff */
[----:B------:R-:W2:Y:S01]  /*41a0*/  @P0 LDC R7, c[0x0][0x450] ;  /* 0x00011400ff070b82 */ /* 0x000ea20000000800 */
[----:B------:R-:W-:Y:S01]  /*41b0*/  FMUL.FTZ R30, R30, UR10 ;  /* 0x0000000a1e1e7c20 */ /* 0x000fe20008410000 */
[----:B------:R-:W-:Y:S01]  /*41c0*/  FMUL.FTZ R31, R31, UR10 ;  /* 0x0000000a1f1f7c20 */ /* 0x000fe20008410000 */
[----:B------:R-:W-:Y:S01]  /*41d0*/  IADD3 R2, R3, -R2, RZ ;  /* 0x8000000203027210 */ /* 0x000fe20007ffe0ff */
[----:B------:R-:W-:-:S02]  /*41e0*/  IMAD.IADD R3, R152, 0x1, R9 ;  /* 0x0000000198037824 */ /* 0x000fc400078e0209 */
[----:B------:R-:W-:Y:S01]  /*41f0*/  FMUL.FTZ R37, R37, UR10 ;  /* 0x0000000a25257c20 */ /* 0x000fe20008410000 */
[----:B------:R-:W-:Y:S01]  /*4200*/  FMUL.FTZ R40, R40, UR10 ;  /* 0x0000000a28287c20 */ /* 0x000fe20008410000 */
[----:B------:R-:W-:Y:S01]  /*4210*/  FMUL.FTZ R41, R41, UR10 ;  /* 0x0000000a29297c20 */ /* 0x000fe20008410000 */
[----:B------:R-:W-:Y:S02]  /*4220*/  IMAD R2, R2, 0x8, R3 ;  /* 0x0000000802027824 */ /* 0x000fe400078e0203 */
[----:B------:R-:W-:Y:S01]  /*4230*/  FMUL.FTZ R42, R42, UR10 ;  /* 0x0000000a2a2a7c20 */ /* 0x000fe20008410000 */
[----:B------:R-:W-:Y:S01]  /*4240*/  FMUL.FTZ R43, R43, UR10 ;  /* 0x0000000a2b2b7c20 */ /* 0x000fe20008410000 */
[----:B------:R-:W-:Y:S01]  /*4250*/  FMUL.FTZ R44, R44, UR10 ;  /* 0x0000000a2c2c7c20 */ /* 0x000fe20008410000 */
[----:B------:R-:W-:Y:S01]  /*4260*/  FMUL.FTZ R46, R46, UR10 ;  /* 0x0000000a2e2e7c20 */ /* 0x000fe20008410000 */
[----:B------:R-:W-:Y:S01]  /*4270*/  MOV R3, R2 ;  /* 0x0000000200037202 */ /* 0x000fe20000000f00 */
[----:B------:R-:W-:Y:S01]  /*4280*/  FMUL.FTZ R47, R47, UR10 ;  /* 0x0000000a2f2f7c20 */ /* 0x000fe20008410000 */
[----:B------:R-:W-:Y:S01]  /*4290*/  FMUL.FTZ R49, R49, UR10 ;  /* 0x0000000a31317c20 */ /* 0x000fe20008410000 */
[----:B-1----:R-:W-:-:S04]  /*42a0*/  @P0 IMAD.HI.U32 R4, R2, R5, RZ ;  /* 0x0000000502040227 */ /* 0x002fc800078e00ff */
[----:B------:R-:W-:Y:S01]  /*42b0*/  FMUL.FTZ R50, R50, UR10 ;  /* 0x0000000a32327c20 */ /* 0x000fe20008410000 */
[----:B------:R-:W-:Y:S01]  /*42c0*/  FMUL.FTZ R51, R51, UR10 ;  /* 0x0000000a33337c20 */ /* 0x000fe20008410000 */
[----:B------:R-:W-:Y:S01]  /*42d0*/  FMUL.FTZ R52, R52, UR10 ;  /* 0x0000000a34347c20 */ /* 0x000fe20008410000 */
[----:B------:R-:W-:Y:S01]  /*42e0*/  FMUL.FTZ R53, R53, UR10 ;  /* 0x0000000a35357c20 */ /* 0x000fe20008410000 */
[----:B------:R-:W-:Y:S01]  /*42f0*/  FMUL.FTZ R54, R54, UR10 ;  /* 0x0000000a36367c20 */ /* 0x000fe20008410000 */
[----:B------:R-:W-:Y:S01]  /*4300*/  FMUL.FTZ R55, R55, UR10 ;  /* 0x0000000a37377c20 */ /* 0x000fe20008410000 */
[----:B------:R-:W-:Y:S01]  /*4310*/  FMUL.FTZ R34, R34, UR10 ;  /* 0x0000000a22227c20 */ /* 0x000fe20008410000 */
[----:B--2---:R-:W-:Y:S01]  /*4320*/  @P0 SHF.R.U32.HI R3, RZ, R7, R4 ;  /* 0x00000007ff030219 */ /* 0x004fe20000011604 */
[----:B------:R-:W-:Y:S01]  /*4330*/  FMUL.FTZ R35, R35, UR10 ;  /* 0x0000000a23237c20 */ /* 0x000fe20008410000 */
[----:B------:R-:W-:Y:S01]  /*4340*/  FMUL.FTZ R36, R36, UR10 ;  /* 0x0000000a24247c20 */ /* 0x000fe20008410000 */
[----:B------:R-:W-:Y:S01]  /*4350*/  FMUL.FTZ R38, R38, UR10 ;  /* 0x0000000a26267c20 */ /* 0x000fe20008410000 */
[----:B------:R-:W-:Y:S01]  /*4360*/  FMUL.FTZ R39, R39, UR10 ;  /* 0x0000000a27277c20 */ /* 0x000fe20008410000 */
[----:B------:R-:W1:Y:S01]  /*4370*/  SHFL.IDX PT, R7, R3, RZ, 0x1c1f ;  /* 0x001c1fff03077589 */ /* 0x000e6200000e0000 */
[----:B------:R-:W-:Y:S01]  /*4380*/  FMUL.FTZ R45, R45, UR10 ;  /* 0x0000000a2d2d7c20 */ /* 0x000fe20008410000 */
[----:B------:R-:W-:Y:S01]  /*4390*/  FMUL.FTZ R48, R48, UR10 ;  /* 0x0000000a30307c20 */ /* 0x000fe20008410000 */
[----:B------:R-:W-:Y:S01]  /*43a0*/  IMAD.U32 R5, RZ, RZ, UR5 ;  /* 0x00000005ff057e24 */ /* 0x000fe2000f8e00ff */
[----:B------:R-:W-:Y:S01]  /*43b0*/  ULEA UR15, UR43, 0xffffffc0, 0x6 ;  /* 0xffffffc02b0f7891 */ /* 0x000fe2000f8e303f */
[----:B------:R-:W2:Y:S01]  /*43c0*/  MUFU.TANH R11, R28 ;  /* 0x0000001c000b7308 */ /* 0x000ea20000002400 */
[----:B------:R-:W-:Y:S01]  /*43d0*/  ULDC UR7, c[0x0][0x9dc] ;  /* 0x0002770000077ab9 */ /* 0x000fe20000000800 */
[----:B------:R-:W-:Y:S01]  /*43e0*/  ULDC UR14, c[0x0][0x288] ;  /* 0x0000a200000e7ab9 */ /* 0x000fe20000000800 */
[----:B------:R-:W-:Y:S01]  /*43f0*/  SYNCS.ARRIVE.TRANS64.RED.A1T0 RZ, [UR4], RZ ;  /* 0x000000ffffff79a7 */ /* 0x000fe20008100404 */
[----:B------:R-:W-:Y:S01]  /*4400*/  ULOP3.LUT UR7, URZ, UR7, URZ, 0x33, !UPT ;  /* 0x000000073f077292 */ /* 0x000fe2000f8e333f */
[----:B------:R-:W-:Y:S01]  /*4410*/  FMUL.FTZ R32, R32, UR10 ;  /* 0x0000000a20207c20 */ /* 0x000fe20008410000 */
[----:B------:R-:W-:Y:S01]  /*4420*/  FMUL.FTZ R33, R33, UR10 ;  /* 0x0000000a21217c20 */ /* 0x000fe20008410000 */
[----:B------:R-:W-:Y:S01]  /*4430*/  UIMAD UR4, UR41, UR11, -UR15 ;  /* 0x0000000b290472a4 */ /* 0x000fe2000f8e0a0f */
[----:B------:R-:W3:Y:S01]  /*4440*/  MUFU.TANH R14, R29 ;  /* 0x0000001d000e7308 */ /* 0x000ee20000002400 */
[----:B------:R-:W-:Y:S01]  /*4450*/  IADD3 R4, R5, -UR14, -R0 ;  /* 0x8000000e05047c10 */ /* 0x000fe2000fffe800 */
[----:B------:R-:W-:-:S03]  /*4460*/  ULDC UR18, c[0x0][0x9e0] ;  /* 0x0002780000127ab9 */ /* 0x000fc60000000800 */
[----:B------:R-:W-:-:S03]  /*4470*/  IADD3 R8, -R0, UR4, RZ ;  /* 0x0000000400087c10 */ /* 0x000fc6000fffe1ff */
[----:B------:R-:W4:Y:S08]  /*4480*/  MUFU.TANH R24, R24 ;  /* 0x0000001800187308 */ /* 0x000f300000002400 */
[----:B------:R-:W0:Y:S08]  /*4490*/  MUFU.TANH R25, R25 ;  /* 0x0000001900197308 */ /* 0x000e300000002400 */
        /* <DEDUP_REMOVED lines=26> */
[----:B------:R5:W0:Y:S08]  /*4640*/  MUFU.TANH R15, R32 ;  /* 0x00000020000f7308 */ /* 0x000a300000002400 */
[----:B------:R2:W0:Y:S01]  /*4650*/  MUFU.TANH R20, R33 ;  /* 0x0000002100147308 */ /* 0x0004220000002400 */
[----:B-----5:R-:W-:-:S05]  /*4660*/  IADD3 R32, R4, UR7, RZ ;  /* 0x0000000704207c10 */ /* 0x020fca000fffe0ff */
[----:B-1----:R-:W-:Y:S02]  /*4670*/  IMAD.IADD R5, R32, 0x1, R7 ;  /* 0x0000000120057824 */ /* 0x002fe400078e0207 */
[----:B--2---:R-:W-:-:S05]  /*4680*/  VIADD R33, R4, UR18 ;  /* 0x0000001204217c36 */ /* 0x004fca0008000000 */
[----:B------:R-:W-:Y:S01]  /*4690*/  VIADDMNMX R4, R7, R33, R8, PT ;  /* 0x0000002107047246 */ /* 0x000fe20003800108 */
[----:B---34-:R-:W-:Y:S06]  /*46a0*/  @!P1 BRA `(.L_x_1701) ;  /* 0x0000000000689947 */ /* 0x018fec0003800000 */
[----:B------:R-:W-:Y:S01]  /*46b0*/  IMAD.U32 R6, RZ, RZ, UR11 ;  /* 0x0000000bff067e24 */ /* 0x000fe2000f8e00ff */
[----:B------:R-:W-:Y:S03]  /*46c0*/  BSSY B0, `(.L_x_1702) ;  /* 0x0000014000007945 */ /* 0x000fe60003800000 */
[----:B------:R-:W-:-:S05]  /*46d0*/  IMAD R6, R6, UR41, R7 ;  /* 0x0000002906067c24 */ /* 0x000fca000f8e0207 */
[----:B------:R-:W-:-:S04]  /*46e0*/  IADD3 R7, R6, -UR14, RZ ;  /* 0x8000000e06077c10 */ /* 0x000fc8000fffe0ff */
[----:B------:R-:W-:-:S13]  /*46f0*/  ISETP.GT.AND P0, PT, R7, -0x1, PT ;  /* 0xffffffff0700780c */ /* 0x000fda0003f04270 */
[----:B------:R-:W-:Y:S05]  /*4700*/  @P0 BRA `(.L_x_1703) ;  /* 0x0000000000240947 */ /* 0x000fea0003800000 */
[----:B------:R-:W-:Y:S01]  /*4710*/  ULDC UR4, c[0x0][0x9e4] ;  /* 0x0002790000047ab9 */ /* 0x000fe20000000800 */
[----:B------:R-:W-:Y:S01]  /*4720*/  LOP3.LUT R7, RZ, R7, RZ, 0x33, !PT ;  /* 0x00000007ff077212 */ /* 0x000fe200078e33ff */
[----:B------:R-:W-:-:S05]  /*4730*/  IMAD.U32 R34, RZ, RZ, UR4 ;  /* 0x00000004ff227e24 */ /* 0x000fca000f8e00ff */
[----:B------:R-:W-:-:S13]  /*4740*/  ISETP.NE.AND P0, PT, R34, 0x1, PT ;  /* 0x000000012200780c */ /* 0x000fda0003f05270 */
[----:B------:R-:W1:Y:S02]  /*4750*/  @P0 LDC.64 R38, c[0x0][0x9e8] ;  /* 0x00027a00ff260b82 */ /* 0x000e640000000a00 */
[----:B-1----:R-:W-:-:S05]  /*4760*/  @P0 IMAD.HI.U32 R6, R7, R38, RZ ;  /* 0x0000002607060227 */ /* 0x002fca00078e00ff */
[----:B------:R-:W-:-:S04]  /*4770*/  @P0 SHF.R.U32.HI R7, RZ, R39, R6 ;  /* 0x00000027ff070219 */ /* 0x000fc80000011606 */
[----:B------:R-:W-:Y:S01]  /*4780*/  LOP3.LUT R7, RZ, R7, RZ, 0x33, !PT ;  /* 0x00000007ff077212 */ /* 0x000fe200078e33ff */
[----:B------:R-:W-:Y:S06]  /*4790*/  BRA `(.L_x_1704) ;  /* 0x0000000000187947 */ /* 0x000fec0003800000 */
.L_x_1703:
[----:B------:R-:W-:Y:S02]  /*47a0*/  ULDC UR4, c[0x0][0x9e4] ;  /* 0x0002790000047ab9 */ /* 0x000fe40000000800 */
[----:B------:R-:W-:-:S05]  /*47b0*/  IMAD.U32 R34, RZ, RZ, UR4 ;  /* 0x00000004ff227e24 */ /* 0x000fca000f8e00ff */
[----:B------:R-:W-:-:S13]  /*47c0*/  ISETP.NE.AND P0, PT, R34, 0x1, PT ;  /* 0x000000012200780c */ /* 0x000fda0003f05270 */
[----:B------:R-:W1:Y:S02]  /*47d0*/  @P0 LDC.64 R38, c[0x0][0x9e8] ;  /* 0x00027a00ff260b82 */ /* 0x000e640000000a00 */
[----:B-1----:R-:W-:-:S05]  /*47e0*/  @P0 IMAD.HI.U32 R6, R7, R38, RZ ;  /* 0x0000002607060227 */ /* 0x002fca00078e00ff */
[----:B------:R-:W-:-:S07]  /*47f0*/  @P0 SHF.R.U32.HI R7, RZ, R39, R6 ;  /* 0x00000027ff070219 */ /* 0x000fce0000011606 */
.L_x_1704:
[----:B------:R-:W-:Y:S05]  /*4800*/  BSYNC B0 ;  /* 0x0000000000007941 */ /* 0x000fea0003800000 */
.L_x_1702:
[----:B------:R-:W-:-:S05]  /*4810*/  IMAD R7, R7, R34, -UR15 ;  /* 0x8000000f07077e24 */ /* 0x000fca000f8e0222 */
[----:B------:R-:W-:-:S04]  /*4820*/  IADD3 R7, -R0, R7, RZ ;  /* 0x0000000700077210 */ /* 0x000fc80007ffe1ff */
[----:B------:R-:W-:Y:S02]  /*4830*/  VIADDMNMX R4, R7, R34, R4, PT ;  /* 0x0000002207047246 */ /* 0x000fe40003800104 */
[----:B------:R-:W-:-:S07]  /*4840*/  VIMNMX R5, R5, R7, !PT ;  /* 0x0000000705057248 */ /* 0x000fce0007fe0100 */
.L_x_1701:
[----:B------:R-:W1:Y:S02]  /*4850*/  SHFL.IDX PT, R3, R3, 0x1, 0x1c1f ;  /* 0x003c1f0003037f89 */ /* 0x000e6400000e0000 */
[----:B-1----:R-:W-:Y:S01]  /*4860*/  VIADDMNMX R6, R3, R33, R8, PT ;  /* 0x0000002103067246 */ /* 0x002fe20003800108 */
[----:B------:R-:W-:Y:S01]  /*4870*/  IMAD.IADD R7, R32, 0x1, R3 ;  /* 0x0000000120077824 */ /* 0x000fe200078e0203 */
[----:B------:R-:W-:Y:S06]  /*4880*/  @!P1 BRA `(.L_x_1705) ;  /* 0x0000000000689947 */ /* 0x000fec0003800000 */
        /* <DEDUP_REMOVED lines=15> */
.L_x_1707:
[----:B------:R-:W-:Y:S02]  /*4980*/  ULDC UR4, c[0x0][0x9e4] ;  /* 0x0002790000047ab9 */ /* 0x000fe40000000800 */
[----:B------:R-:W-:-:S05]  /*4990*/  IMAD.U32 R32, RZ, RZ, UR4 ;  /* 0x00000004ff207e24 */ /* 0x000fca000f8e00ff */
[----:B------:R-:W-:-:S13]  /*49a0*/  ISETP.NE.AND P0, PT, R32, 0x1, PT ;  /* 0x000000012000780c */ /* 0x000fda0003f05270 */
[----:B------:R-:W1:Y:S02]  /*49b0*/  @P0 LDC.64 R34, c[0x0][0x9e8] ;  /* 0x00027a00ff220b82 */ /* 0x000e640000000a00 */
[----:B-1----:R-:W-:-:S05]  /*49c0*/  @P0 IMAD.HI.U32 R8, R3, R34, RZ ;  /* 0x0000002203080227 */ /* 0x002fca00078e00ff */
[----:B------:R-:W-:-:S07]  /*49d0*/  @P0 SHF.R.U32.HI R3, RZ, R35, R8 ;  /* 0x00000023ff030219 */ /* 0x000fce0000011608 */
.L_x_1708:
[----:B------:R-:W-:Y:S05]  /*49e0*/  BSYNC B0 ;  /* 0x0000000000007941 */ /* 0x000fea0003800000 */
.L_x_1706:
[----:B------:R-:W-:-:S05]  /*49f0*/  IMAD R3, R3, R32, -UR15 ;  /* 0x8000000f03037e24 */ /* 0x000fca000f8e0220 */
[----:B------:R-:W-:-:S04]  /*4a00*/  IADD3 R3, -R0, R3, RZ ;  /* 0x0000000300037210 */ /* 0x000fc80007ffe1ff */
[----:B------:R-:W-:Y:S02]  /*4a10*/  VIADDMNMX R6, R3, R32, R6, PT ;  /* 0x0000002003067246 */ /* 0x000fe40003800106 */
[----:B------:R-:W-:-:S07]  /*4a20*/  VIMNMX R7, R7, R3, !PT ;  /* 0x0000000307077248 */ /* 0x000fce0007fe0100 */
.L_x_1705:
[----:B------:R-:W-:Y:S01]  /*4a30*/  UIMAD UR4, UR43, UR6, 0x40 ;  /* 0x000000402b0474a4 */ /* 0x000fe2000f8e0206 */
[----:B------:R-:W-:Y:S03]  /*4a40*/  BAR.SYNC.DEFER_BLOCKING 0xf, 0x100 ;  /* 0x03c4000000007b1d */ /* 0x000fe60000010000 */
[----:B------:R-:W-:Y:S02]  /*4a50*/  UISETP.GE.AND UP5, UPT, UR4, 0x1, UPT ;  /* 0x000000010400788c */ /* 0x000fe4000bfa6270 */
[----:B------:R-:W-:Y:S02]  /*4a60*/  UISETP.GE.AND UP6, UPT, UR4, 0x2, UPT ;  /* 0x000000020400788c */ /* 0x000fe4000bfc6270 */
[----:B------:R-:W-:Y:S02]  /*4a70*/  UISETP.GE.AND UP0, UPT, UR4, 0x9, UPT ;  /* 0x000000090400788c */ /* 0x000fe4000bf06270 */
[----:B------:R-:W-:Y:S01]  /*4a80*/  PLOP3.LUT P1, PT, PT, PT, UP5, 0x40, 0x0 ;  /* 0x000000000000781c */ /* 0x000fe20003f2e858 */
[----:B------:R-:W-:Y:S01]  /*4a90*/  UISETP.GE.AND UP1, UPT, UR4, 0xa, UPT ;  /* 0x0000000a0400788c */ /* 0x000fe2000bf26270 */
[----:B------:R-:W-:Y:S01]  /*4aa0*/  PLOP3.LUT P3, PT, PT, PT, UP6, 0x40, 0x0 ;  /* 0x000000000000781c */ /* 0x000fe20003f6e868 */
[----:B------:R-:W-:Y:S01]  /*4ab0*/  UISETP.GE.AND UP2, UPT, UR4, 0x11, UPT ;  /* 0x000000110400788c */ /* 0x000fe2000bf46270 */
[C---:B------:R-:W-:Y:S01]  /*4ac0*/  ISETP.GT.AND P1, PT, R5.reuse, RZ, P1 ;  /* 0x000000ff0500720c */ /* 0x040fe20000f24270 */
[----:B------:R-:W-:Y:S01]  /*4ad0*/  UISETP.GE.AND UP3, UPT, UR4, 0x12, UPT ;  /* 0x000000120400788c */ /* 0x000fe2000bf66270 */
[----:B------:R-:W-:Y:S01]  /*4ae0*/  ISETP.GT.AND P3, PT, R5, 0x1, P3 ;  /* 0x000000010500780c */ /* 0x000fe20001f64270 */
[----:B------:R-:W-:Y:S01]  /*4af0*/  UISETP.GE.AND UP4, UPT, UR4, 0x19, UPT ;  /* 0x000000190400788c */ /* 0x000fe2000bf86270 */
[----:B------:R-:W-:Y:S01]  /*4b00*/  ISETP.LT.OR P1, PT, R4, 0x1, P1 ;  /* 0x000000010400780c */ /* 0x000fe20000f21670 */
[----:B------:R-:W-:Y:S01]  /*4b10*/  ULDC UR10, c[0x0][0x988] ;  /* 0x00026200000a7ab9 */ /* 0x000fe20000000800 */
[----:B------:R-:W-:Y:S01]  /*4b20*/  PLOP3.LUT P2, PT, PT, PT, UP6, 0x40, 0x0 ;  /* 0x000000000000781c */ /* 0x000fe20003f4e868 */
[----:B------:R-:W-:Y:S01]  /*4b30*/  UISETP.GE.AND UP6, UPT, UR4, 0x21, UPT ;  /* 0x000000210400788c */ /* 0x000fe2000bfc6270 */
[----:B------:R-:W-:-:S02]  /*4b40*/  FSEL R3, R24, -INF , !P1 ;  /* 0xff80000018037808 */ /* 0x000fc40004800000 */
[----:B------:R-:W-:Y:S02]  /*4b50*/  PLOP3.LUT P1, PT, PT, PT, UP0, 0x40, 0x0 ;  /* 0x000000000000781c */ /* 0x000fe40003f2e808 */
[----:B------:R-:W-:Y:S02]  /*4b60*/  ISETP.LT.OR P3, PT, R4, 0x2, P3 ;  /* 0x000000020400780c */ /* 0x000fe40001f61670 */
[----:B------:R-:W-:Y:S02]  /*4b70*/  ISETP.GT.AND P2, PT, R7, 0x1, P2 ;  /* 0x000000010700780c */ /* 0x000fe40001744270 */
[----:B------:R-:W-:Y:S02]  /*4b80*/  ISETP.GT.AND P1, PT, R5, 0x8, P1 ;  /* 0x000000080500780c */ /* 0x000fe40000f24270 */
[----:B------:R-:W-:Y:S01]  /*4b90*/  PLOP3.LUT P0, PT, PT, PT, UP5, 0x40, 0x0 ;  /* 0x000000000000781c */ /* 0x000fe20003f0e858 */
[----:B------:R-:W-:Y:S01]  /*4ba0*/  UISETP.GE.AND UP5, UPT, UR4, 0x1a, UPT ;  /* 0x0000001a0400788c */ /* 0x000fe2000bfa6270 */
[----:B0-----:R-:W-:-:S02]  /*4bb0*/  FSEL R8, R25, -INF , !P3 ;  /* 0xff80000019087808 */ /* 0x001fc40005800000 */
[----:B------:R-:W-:Y:S02]  /*4bc0*/  PLOP3.LUT P3, PT, PT, PT, UP1, 0x40, 0x0 ;  /* 0x000000000000781c */ /* 0x000fe40003f6e818 */
[----:B------:R-:W-:Y:S02]  /*4bd0*/  ISETP.LT.OR P2, PT, R6, 0x2, P2 ;  /* 0x000000020600780c */ /* 0x000fe40001741670 */
[----:B------:R-:W-:Y:S02]  /*4be0*/  ISETP.LT.OR P1, PT, R4, 0x9, P1 ;  /* 0x000000090400780c */ /* 0x000fe40000f21670 */
[----:B------:R-:W-:Y:S02]  /*4bf0*/  ISETP.GT.AND P0, PT, R7, RZ, P0 ;  /* 0x000000ff0700720c */ /* 0x000fe40000704270 */
[----:B------:R-:W-:Y:S02]  /*4c00*/  ISETP.GT.AND P3, PT, R5, 0x9, P3 ;  /* 0x000000090500780c */ /* 0x000fe40001f64270 */
[----:B------:R-:W-:-:S02]  /*4c10*/  FSEL R33, R27, -INF , !P2 ;  /* 0xff8000001b217808 */ /* 0x000fc40005000000 */
[----:B------:R-:W-:Y:S02]  /*4c20*/  FSEL R11, R11, -INF , !P1 ;  /* 0xff8000000b0b7808 */ /* 0x000fe40004800000 */
[----:B------:R-:W-:Y:S01]  /*4c30*/  PLOP3.LUT P2, PT, PT, PT, UP1, 0x40, 0x0 ;  /* 0x000000000000781c */ /* 0x000fe20003f4e818 */
[----:B------:R-:W-:Y:S01]  /*4c40*/  UISETP.GE.AND UP1, UPT, UR4, 0x29, UPT ;  /* 0x000000290400788c */ /* 0x000fe2000bf26270 */
[----:B------:R-:W-:Y:S02]  /*4c50*/  PLOP3.LUT P1, PT, PT, PT, UP2, 0x40, 0x0 ;  /* 0x000000000000781c */ /* 0x000fe40003f2e828 */
[----:B------:R-:W-:Y:S02]  /*4c60*/  ISETP.LT.OR P0, PT, R6, 0x1, P0 ;  /* 0x000000010600780c */ /* 0x000fe40000701670 */
[----:B------:R-:W-:Y:S02]  /*4c70*/  ISETP.LT.OR P3, PT, R4, 0xa, P3 ;  /* 0x0000000a0400780c */ /* 0x000fe40001f61670 */
[----:B------:R-:W-:-:S02]  /*4c80*/  ISETP.GT.AND P2, PT, R7, 0x9, P2 ;  /* 0x000000090700780c */ /* 0x000fc40001744270 */
[----:B------:R-:W-:Y:S02]  /*4c90*/  ISETP.GT.AND P1, PT, R5, 0x10, P1 ;  /* 0x000000100500780c */ /* 0x000fe40000f24270 */
[----:B------:R-:W-:Y:S02]  /*4ca0*/  FSEL R32, R26, -INF , !P0 ;  /* 0xff8000001a207808 */ /* 0x000fe40004000000 */
[----:B------:R-:W-:Y:S01]  /*4cb0*/  PLOP3.LUT P0, PT, PT, PT, UP0, 0x40, 0x0 ;  /* 0x000000000000781c */ /* 0x000fe20003f0e808 */
[----:B------:R-:W-:Y:S01]  /*4cc0*/  UISETP.GE.AND UP0, UPT, UR4, 0x22, UPT ;  /* 0x000000220400788c */ /* 0x000fe2000bf06270 */
[----:B------:R-:W-:Y:S02]  /*4cd0*/  FSEL R14, R14, -INF , !P3 ;  /* 0xff8000000e0e7808 */ /* 0x000fe40005800000 */
[----:B------:R-:W-:Y:S01]  /*4ce0*/  PLOP3.LUT P3, PT, PT, PT, UP3, 0x40, 0x0 ;  /* 0x000000000000781c */ /* 0x000fe20003f6e838 */
[----:B------:R-:W-:Y:S01]  /*4cf0*/  UP2UR UR5, UPR, URZ, 0x1 ;  /* 0x000000013f057883 */ /* 0x000fe20008000000 */
[----:B------:R-:W-:-:S02]  /*4d00*/  ISETP.LT.OR P2, PT, R6, 0xa, P2 ;  /* 0x0000000a0600780c */ /* 0x000fc40001741670 */
[----:B------:R-:W-:Y:S02]  /*4d10*/  ISETP.LT.OR P1, PT, R4, 0x11, P1 ;  /* 0x000000110400780c */ /* 0x000fe40000f21670 */
[----:B------:R-:W-:Y:S02]  /*4d20*/  ISETP.GT.AND P0, PT, R7, 0x8, P0 ;  /* 0x000000080700780c */ /* 0x000fe40000704270 */
[----:B------:R-:W-:Y:S02]  /*4d30*/  ISETP.GT.AND P3, PT, R5, 0x11, P3 ;  /* 0x000000110500780c */ /* 0x000fe40001f64270 */
[----:B------:R-:W-:Y:S02]  /*4d40*/  FSEL R35, R31, -INF , !P2 ;  /* 0xff8000001f237808 */ /* 0x000fe40005000000 */
[----:B------:R-:W-:Y:S02]  /*4d50*/  FSEL R15, R15, -INF , !P1 ;  /* 0xff8000000f0f7808 */ /* 0x000fe40004800000 */
[----:B------:R-:W-:-:S02]  /*4d60*/  PLOP3.LUT P2, PT, PT, PT, UP4, 0x40, 0x0 ;  /* 0x000000000000781c */ /* 0x000fc40003f4e848 */
[----:B------:R-:W-:Y:S02]  /*4d70*/  PLOP3.LUT P1, PT, PT, PT, UP5, 0x40, 0x0 ;  /* 0x000000000000781c */ /* 0x000fe40003f2e858 */
[----:B------:R-:W-:Y:S02]  /*4d80*/  ISETP.LT.OR P0, PT, R6, 0x9, P0 ;  /* 0x000000090600780c */ /* 0x000fe40000701670 */
[----:B------:R-:W-:Y:S02]  /*4d90*/  ISETP.LT.OR P3, PT, R4, 0x12, P3 ;  /* 0x000000120400780c */ /* 0x000fe40001f61670 */
[C---:B------:R-:W-:Y:S02]  /*4da0*/  ISETP.GT.AND P2, PT, R5.reuse, 0x18, P2 ;  /* 0x000000180500780c */ /* 0x040fe40001744270 */
[----:B------:R-:W-:Y:S02]  /*4db0*/  ISETP.GT.AND P1, PT, R5, 0x19, P1 ;  /* 0x000000190500780c */ /* 0x000fe40000f24270 */
[----:B------:R-:W-:-:S02]  /*4dc0*/  FSEL R34, R30, -INF , !P0 ;  /* 0xff8000001e227808 */ /* 0x000fc40004000000 */
[----:B------:R-:W-:Y:S01]  /*4dd0*/  PLOP3.LUT P0, PT, PT, PT, UP2, 0x40, 0x0 ;  /* 0x000000000000781c */ /* 0x000fe20003f0e828 */
[----:B------:R-:W-:Y:S01]  /*4de0*/  UISETP.GE.AND UP2, UPT, UR4, 0x2a, UPT ;  /* 0x0000002a0400788c */ /* 0x000fe2000bf46270 */
[----:B------:R-:W-:Y:S02]  /*4df0*/  FSEL R20, R20, -INF , !P3 ;  /* 0xff80000014147808 */ /* 0x000fe40005800000 */
[----:B------:R-:W-:Y:S01]  /*4e00*/  PLOP3.LUT P3, PT, PT, PT, UP6, 0x40, 0x0 ;  /* 0x000000000000781c */ /* 0x000fe20003f6e868 */
[----:B------:R-:W-:Y:S01]  /*4e10*/  UISETP.GE.AND UP6, UPT, UR4, 0x3a, UPT ;  /* 0x0000003a0400788c */ /* 0x000fe2000bfc6270 */
[C---:B------:R-:W-:Y:S02]  /*4e20*/  ISETP.LT.OR P2, PT, R4.reuse, 0x19, P2 ;  /* 0x000000190400780c */ /* 0x040fe40001741670 */
[----:B------:R-:W-:Y:S02]  /*4e30*/  ISETP.LT.OR P1, PT, R4, 0x1a, P1 ;  /* 0x0000001a0400780c */ /* 0x000fe40000f21670 */
[----:B------:R-:W-:-:S02]  /*4e40*/  ISETP.GT.AND P0, PT, R7, 0x10, P0 ;  /* 0x000000100700780c */ /* 0x000fc40000704270 */
[----:B------:R-:W-:Y:S02]  /*4e50*/  ISETP.GT.AND P3, PT, R5, 0x20, P3 ;  /* 0x000000200500780c */ /* 0x000fe40001f64270 */
[----:B------:R-:W-:Y:S02]  /*4e60*/  FSEL R21, R21, -INF , !P2 ;  /* 0xff80000015157808 */ /* 0x000fe40005000000 */
[----:B------:R-:W-:Y:S02]  /*4e70*/  FSEL R24, R37, -INF , !P1 ;  /* 0xff80000025187808 */ /* 0x000fe40004800000 */
[----:B------:R-:W-:Y:S01]  /*4e80*/  PLOP3.LUT P2, PT, PT, PT, UP0, 0x40, 0x0 ;  /* 0x000000000000781c */ /* 0x000fe20003f4e808 */
[----:B------:R-:W-:Y:S01]  /*4e90*/  UISETP.GE.AND UP0, UPT, UR4, 0x21, UPT ;  /* 0x000000210400788c */ /* 0x000fe2000bf06270 */
[----:B------:R-:W-:Y:S02]  /*4ea0*/  PLOP3.LUT P1, PT, PT, PT, UP1, 0x40, 0x0 ;  /* 0x000000000000781c */ /* 0x000fe40003f2e818 */
[----:B------:R-:W-:-:S02]  /*4eb0*/  ISETP.LT.OR P0, PT, R6, 0x11, P0 ;  /* 0x000000110600780c */ /* 0x000fc40000701670 */
[----:B------:R-:W-:Y:S02]  /*4ec0*/  ISETP.LT.OR P3, PT, R4, 0x21, P3 ;  /* 0x000000210400780c */ /* 0x000fe40001f61670 */
[C---:B------:R-:W-:Y:S02]  /*4ed0*/  ISETP.GT.AND P2, PT, R5.reuse, 0x21, P2 ;  /* 0x000000210500780c */ /* 0x040fe40001744270 */
[----:B------:R-:W-:Y:S02]  /*4ee0*/  ISETP.GT.AND P1, PT, R5, 0x28, P1 ;  /* 0x000000280500780c */ /* 0x000fe40000f24270 */
[----:B------:R-:W-:Y:S02]  /*4ef0*/  FSEL R36, R12, -INF , !P0 ;  /* 0xff8000000c247808 */ /* 0x000fe40004000000 */
[----:B------:R-:W-:Y:S01]  /*4f00*/  PLOP3.LUT P0, PT, PT, PT, UP3, 0x40, 0x0 ;  /* 0x000000000000781c */ /* 0x000fe20003f0e838 */
[----:B------:R-:W-:Y:S01]  /*4f10*/  UISETP.GE.AND UP3, UPT, UR4, 0x31, UPT ;  /* 0x000000310400788c */ /* 0x000fe2000bf66270 */
[----:B------:R-:W-:-:S02]  /*4f20*/  FSEL R25, R40, -INF , !P3 ;  /* 0xff80000028197808 */ /* 0x000fc40005800000 */
[----:B------:R-:W-:Y:S02]  /*4f30*/  PLOP3.LUT P3, PT, PT, PT, UP2, 0x40, 0x0 ;  /* 0x000000000000781c */ /* 0x000fe40003f6e828 */
[C---:B------:R-:W-:Y:S02]  /*4f40*/  ISETP.LT.OR P2, PT, R4.reuse, 0x22, P2 ;  /* 0x000000220400780c */ /* 0x040fe40001741670 */
[----:B------:R-:W-:Y:S02]  /*4f50*/  ISETP.LT.OR P1, PT, R4, 0x29, P1 ;  /* 0x000000290400780c */ /* 0x000fe40000f21670 */
[----:B------:R-:W-:Y:S02]  /*4f60*/  ISETP.GT.AND P3, PT, R5, 0x29, P3 ;  /* 0x000000290500780c */ /* 0x000fe40001f64270 */
[----:B------:R-:W-:Y:S02]  /*4f70*/  FSEL R26, R41, -INF , !P2 ;  /* 0xff800000291a7808 */ /* 0x000fe40005000000 */
[----:B------:R-:W-:-:S02]  /*4f80*/  FSEL R27, R44, -INF , !P1 ;  /* 0xff8000002c1b7808 */ /* 0x000fc40004800000 */
[----:B------:R-:W-:Y:S01]  /*4f90*/  PLOP3.LUT P2, PT, PT, PT, UP4, 0x40, 0x0 ;  /* 0x000000000000781c */ /* 0x000fe20003f4e848 */
[----:B------:R-:W-:Y:S01]  /*4fa0*/  UISETP.GE.AND UP4, UPT, UR4, 0x32, UPT ;  /* 0x000000320400788c */ /* 0x000fe2000bf86270 */
[----:B------:R-:W-:Y:S02]  /*4fb0*/  PLOP3.LUT P1, PT, PT, PT, UP3, 0x40, 0x0 ;  /* 0x000000000000781c */ /* 0x000fe40003f2e838 */
[----:B------:R-:W-:Y:S02]  /*4fc0*/  ISETP.LT.OR P3, PT, R4, 0x2a, P3 ;  /* 0x0000002a0400780c */ /* 0x000fe40001f61670 */
[----:B------:R-:W-:Y:S02]  /*4fd0*/  ISETP.GT.AND P1, PT, R5, 0x30, P1 ;  /* 0x000000300500780c */ /* 0x000fe40000f24270 */
[----:B------:R-:W-:Y:S02]  /*4fe0*/  FSEL R28, R28, -INF , !P3 ;  /* 0xff8000001c1c7808 */ /* 0x000fe40005800000 */
[----:B------:R-:W-:-:S02]  /*4ff0*/  PLOP3.LUT P3, PT, PT, PT, UP4, 0x40, 0x0 ;  /* 0x000000000000781c */ /* 0x000fc40003f6e848 */
[C---:B------:R-:W-:Y:S02]  /*5000*/  ISETP.LT.OR P1, PT, R4.reuse, 0x31, P1 ;  /* 0x000000310400780c */ /* 0x040fe40000f21670 */
[----:B------:R-:W-:Y:S02]  /*5010*/  ISETP.GT.AND P3, PT, R5, 0x31, P3 ;  /* 0x000000310500780c */ /* 0x000fe40001f64270 */
[----:B------:R-:W-:Y:S02]  /*5020*/  FSEL R29, R29, -INF , !P1 ;  /* 0xff8000001d1d7808 */ /* 0x000fe40004800000 */
[----:B------:R-:W-:Y:S01]  /*5030*/  PLOP3.LUT P1, PT, PT, PT, UP5, 0x40, 0x0 ;  /* 0x000000000000781c */ /* 0x000fe20003f2e858 */
[----:B------:R-:W-:Y:S01]  /*5040*/  UISETP.GE.AND UP5, UPT, UR4, 0x39, UPT ;  /* 0x000000390400788c */ /* 0x000fe2000bfa6270 */
[----:B------:R-:W-:Y:S02]  /*5050*/  ISETP.LT.OR P3, PT, R4, 0x32, P3 ;  /* 0x000000320400780c */ /* 0x000fe40001f61670 */
[----:B------:R-:W-:-:S02]  /*5060*/  FMNMX.FTZ R12, R3, R8, !PT ;  /* 0x00000008030c7209 */ /* 0x000fc40007810000 */
[----:B------:R-:W-:Y:S02]  /*5070*/  FSEL R30, R49, -INF , !P3 ;  /* 0xff800000311e7808 */ /* 0x000fe40005800000 */
[----:B------:R-:W-:Y:S02]  /*5080*/  PLOP3.LUT P3, PT, PT, PT, UP5, 0x40, 0x0 ;  /* 0x000000000000781c */ /* 0x000fe40003f6e858 */
[----:B------:R-:W-:Y:S02]  /*5090*/  ISETP.GT.AND P0, PT, R7, 0x11, P0 ;  /* 0x000000110700780c */ /* 0x000fe40000704270 */
[----:B------:R-:W-:Y:S02]  /*50a0*/  ISETP.GT.AND P3, PT, R5, 0x38, P3 ;  /* 0x000000380500780c */ /* 0x000fe40001f64270 */
[----:B------:R-:W-:Y:S02]  /*50b0*/  FMNMX.FTZ R39, R32, R33, !PT ;  /* 0x0000002120277209 */ /* 0x000fe40007810000 */
[----:B------:R-:W-:-:S02]  /*50c0*/  ISETP.LT.OR P3, PT, R4, 0x39, P3 ;  /* 0x000000390400780c */ /* 0x000fc40001f61670 */
[----:B------:R-:W-:Y:S02]  /*50d0*/  ISETP.LT.OR P0, PT, R6, 0x12, P0 ;  /* 0x000000120600780c */ /* 0x000fe40000701670 */
[----:B------:R-:W-:Y:S02]  /*50e0*/  FSEL R31, R52, -INF , !P3 ;  /* 0xff800000341f7808 */ /* 0x000fe40005800000 */
[----:B------:R-:W-:Y:S02]  /*50f0*/  PLOP3.LUT P3, PT, PT, PT, UP6, 0x40, 0x0 ;  /* 0x000000000000781c */ /* 0x000fe40003f6e868 */
[----:B------:R-:W-:Y:S02]  /*5100*/  FMNMX.FTZ R40, R34, R39, !PT ;  /* 0x0000002722287209 */ /* 0x000fe40007810000 */
[----:B------:R-:W-:Y:S02]  /*5110*/  ISETP.GT.AND P3, PT, R5, 0x39, P3 ;  /* 0x000000390500780c */ /* 0x000fe40001f64270 */
[----:B------:R-:W-:-:S02]  /*5120*/  FMNMX.FTZ R5, R11, R12, !PT ;  /* 0x0000000c0b057209 */ /* 0x000fc40007810000 */
[----:B------:R-:W-:Y:S02]  /*5130*/  ISETP.LT.OR P3, PT, R4, 0x3a, P3 ;  /* 0x0000003a0400780c */ /* 0x000fe40001f61670 */
[----:B------:R-:W-:Y:S02]  /*5140*/  FMNMX.FTZ R12, R14, R5, !PT ;  /* 0x000000050e0c7209 */ /* 0x000fe40007810000 */
[----:B------:R-:W-:Y:S02]  /*5150*/  FSEL R4, R53, -INF , !P3 ;  /* 0xff80000035047808 */ /* 0x000fe40005800000 */
[----:B------:R-:W-:Y:S02]  /*5160*/  FMNMX.FTZ R5, R15, R12, !PT ;  /* 0x0000000c0f057209 */ /* 0x000fe40007810000 */
[----:B------:R-:W-:Y:S01]  /*5170*/  PLOP3.LUT P3, PT, PT, PT, UP0, 0x40, 0x0 ;  /* 0x000000000000781c */ /* 0x000fe20003f6e808 */
[----:B------:R-:W-:Y:S01]  /*5180*/  UISETP.NE.AND UP0, UPT, UR5, URZ, UPT ;  /* 0x0000003f0500728c */ /* 0x000fe2000bf05270 */
[----:B------:R-:W-:-:S02]  /*5190*/  FMNMX.FTZ R12, R20, R5, !PT ;  /* 0x00000005140c7209 */ /* 0x000fc40007810000 */
[----:B------:R-:W-:Y:S02]  /*51a0*/  ISETP.GT.AND P3, PT, R7, 0x20, P3 ;  /* 0x000000200700780c */ /* 0x000fe40001f64270 */
[----:B------:R-:W-:Y:S02]  /*51b0*/  FMNMX.FTZ R5, R21, R12, !PT ;  /* 0x0000000c15057209 */ /* 0x000fe40007810000 */
[----:B------:R-:W-:Y:S02]  /*51c0*/  ISETP.LT.OR P3, PT, R6, 0x21, P3 ;  /* 0x000000210600780c */ /* 0x000fe40001f61670 */
[----:B------:R-:W-:Y:S02]  /*51d0*/  FMNMX.FTZ R12, R24, R5, !PT ;  /* 0x00000005180c7209 */ /* 0x000fe40007810000 */
[----:B------:R-:W-:Y:S02]  /*51e0*/  ISETP.GT.AND P2, PT, R7, 0x18, P2 ;  /* 0x000000180700780c */ /* 0x000fe40001744270 */
[----:B------:R-:W-:-:S02]  /*51f0*/  FMNMX.FTZ R5, R25, R12, !PT ;  /* 0x0000000c19057209 */ /* 0x000fc40007810000 */
[----:B------:R-:W-:Y:S02]  /*5200*/  FMNMX.FTZ R41, R35, R40, !PT ;  /* 0x0000002823297209 */ /* 0x000fe40007810000 */
[----:B------:R-:W-:Y:S02]  /*5210*/  FMNMX.FTZ R12, R26, R5, !PT ;  /* 0x000000051a0c7209 */ /* 0x000fe40007810000 */
[----:B------:R-:W-:Y:S02]  /*5220*/  FSEL R39, R42, -INF , !P3 ;  /* 0xff8000002a277808 */ /* 0x000fe40005800000 */
[----:B------:R-:W-:Y:S02]  /*5230*/  FMNMX.FTZ R5, R27, R12, !PT ;  /* 0x0000000c1b057209 */ /* 0x000fe40007810000 */
[----:B------:R-:W-:Y:S02]  /*5240*/  ISETP.LT.OR P2, PT, R6, 0x19, P2 ;  /* 0x000000190600780c */ /* 0x000fe40001741670 */
[----:B------:R-:W-:-:S02]  /*5250*/  FMNMX.FTZ R12, R28, R5, !PT ;  /* 0x000000051c0c7209 */ /* 0x000fc40007810000 */
[----:B------:R-:W-:Y:S02]  /*5260*/  ISETP.GT.AND P1, PT, R7, 0x19, P1 ;  /* 0x000000190700780c */ /* 0x000fe40000f24270 */
[----:B------:R-:W-:Y:S02]  /*5270*/  FMNMX.FTZ R5, R29, R12, !PT ;  /* 0x0000000c1d057209 */ /* 0x000fe40007810000 */
[----:B------:R-:W-:Y:S02]  /*5280*/  FMNMX.FTZ R42, R36, R41, !PT ;  /* 0x00000029242a7209 */ /* 0x000fe40007810000 */
[----:B------:R-:W-:Y:S02]  /*5290*/  FMNMX.FTZ R12, R30, R5, !PT ;  /* 0x000000051e0c7209 */ /* 0x000fe40007810000 */
[----:B------:R-:W-:Y:S02]  /*52a0*/  ISETP.LT.OR P1, PT, R6, 0x1a, P1 ;  /* 0x0000001a0600780c */ /* 0x000fe40000f21670 */
[----:B------:R-:W-:-:S02]  /*52b0*/  FMNMX.FTZ R5, R31, R12, !PT ;  /* 0x0000000c1f057209 */ /* 0x000fc40007810000 */
[----:B------:R-:W-:Y:S02]  /*52c0*/  PLOP3.LUT P3, PT, PT, PT, UP3, 0x40, 0x0 ;  /* 0x000000000000781c */ /* 0x000fe40003f6e838 */
[----:B------:R-:W-:Y:S02]  /*52d0*/  FMNMX.FTZ R37, R4, R5, !PT ;  /* 0x0000000504257209 */ /* 0x000fe40007810000 */
[----:B------:R-:W-:-:S03]  /*52e0*/  ISETP.GT.AND P3, PT, R7, 0x30, P3 ;  /* 0x000000300700780c */ /* 0x000fc60001f64270 */
[----:B------:R-:W0:Y:S01]  /*52f0*/  SHFL.BFLY PT, R12, R37, 0x2, 0x1f ;  /* 0x0c401f00250c7f89 */ /* 0x000e2200000e0000 */
[----:B------:R-:W-:Y:S02]  /*5300*/  ISETP.LT.OR P3, PT, R6, 0x31, P3 ;  /* 0x000000310600780c */ /* 0x000fe40001f61670 */
[----:B0-----:R-:W-:Y:S02]  /*5310*/  FMNMX.FTZ R38, R37, R12, !PT ;  /* 0x0000000c25267209 */ /* 0x001fe40007810000 */
[----:B------:R-:W-:Y:S02]  /*5320*/  FSEL R37, R57, -INF , !P2 ;  /* 0xff80000039257808 */ /* 0x000fe40005000000 */
[----:B------:R-:W-:Y:S01]  /*5330*/  PLOP3.LUT P2, PT, PT, PT, UP1, 0x40, 0x0 ;  /* 0x000000000000781c */ /* 0x000fe20003f4e818 */
[----:B------:R-:W0:Y:S03]  /*5340*/  SHFL.BFLY PT, R5, R38, 0x1, 0x1f ;  /* 0x0c201f0026057f89 */ /* 0x000e2600000e0000 */
[----:B------:R-:W-:-:S04]  /*5350*/  ISETP.GT.AND P2, PT, R7, 0x28, P2 ;  /* 0x000000280700780c */ /* 0x000fc80001744270 */
[----:B------:R-:W-:-:S04]  /*5360*/  ISETP.LT.OR P2, PT, R6, 0x29, P2 ;  /* 0x000000290600780c */ /* 0x000fc80001741670 */
[----:B------:R-:W-:Y:S02]  /*5370*/  FSEL R41, R46, -INF , !P2 ;  /* 0xff8000002e297808 */ /* 0x000fe40005000000 */
[----:B------:R-:W-:-:S04]  /*5380*/  PLOP3.LUT P2, PT, PT, PT, UP5, 0x40, 0x0 ;  /* 0x000000000000781c */ /* 0x000fc80003f4e858 */
[----:B------:R-:W-:-:S04]  /*5390*/  ISETP.GT.AND P2, PT, R7, 0x38, P2 ;  /* 0x000000380700780c */ /* 0x000fc80001744270 */
[----:B------:R-:W-:Y:S02]  /*53a0*/  ISETP.LT.OR P2, PT, R6, 0x39, P2 ;  /* 0x000000390600780c */ /* 0x000fe40001741670 */
[----:B0-----:R-:W-:Y:S02]  /*53b0*/  FMNMX.FTZ R12, R38, R5, !PT ;  /* 0x00000005260c7209 */ /* 0x001fe40007810000 */
[----:B------:R-:W-:Y:S02]  /*53c0*/  FSEL R5, R56, -INF , !P0 ;  /* 0xff80000038057808 */ /* 0x000fe40004000000 */
[----:B------:R-:W-:Y:S01]  /*53d0*/  PLOP3.LUT P0, PT, PT, PT, UP0, 0x40, 0x0 ;  /* 0x000000000000781c */ /* 0x000fe20003f0e808 */
[----:B------:R-:W-:Y:S01]  /*53e0*/  FMUL.FTZ R46, R12, UR10 ;  /* 0x0000000a0c2e7c20 */ /* 0x000fe20008410000 */
[----:B------:R-:W-:Y:S02]  /*53f0*/  FMNMX.FTZ R42, R5, R42, !PT ;  /* 0x0000002a052a7209 */ /* 0x000fe40007810000 */
[----:B------:R-:W-:-:S02]  /*5400*/  ISETP.GT.AND P0, PT, R7, 0x21, P0 ;  /* 0x000000210700780c */ /* 0x000fc40000704270 */
[----:B------:R-:W-:Y:S02]  /*5410*/  FSEL R38, R58, -INF , !P1 ;  /* 0xff8000003a267808 */ /* 0x000fe40004800000 */
[----:B------:R-:W-:Y:S02]  /*5420*/  ISETP.LT.OR P0, PT, R6, 0x22, P0 ;  /* 0x000000220600780c */ /* 0x000fe40000701670 */
[----:B------:R-:W-:Y:S02]  /*5430*/  PLOP3.LUT P1, PT, PT, PT, UP2, 0x40, 0x0 ;  /* 0x000000000000781c */ /* 0x000fe40003f2e828 */
[----:B------:R-:W-:Y:S02]  /*5440*/  FSEL R40, R43, -INF , !P0 ;  /* 0xff8000002b287808 */ /* 0x000fe40004000000 */
[----:B------:R-:W-:Y:S02]  /*5450*/  FMNMX.FTZ R43, R37, R42, !PT ;  /* 0x0000002a252b7209 */ /* 0x000fe40007810000 */
[----:B------:R-:W-:-:S02]  /*5460*/  ISETP.GT.AND P1, PT, R7, 0x29, P1 ;  /* 0x000000290700780c */ /* 0x000fc40000f24270 */
[----:B------:R-:W-:Y:S02]  /*5470*/  FMNMX.FTZ R44, R38, R43, !PT ;  /* 0x0000002b262c7209 */ /* 0x000fe40007810000 */
[----:B------:R-:W-:Y:S02]  /*5480*/  PLOP3.LUT P0, PT, PT, PT, UP4, 0x40, 0x0 ;  /* 0x000000000000781c */ /* 0x000fe40003f0e848 */
[----:B------:R-:W-:Y:S02]  /*5490*/  FMNMX.FTZ R45, R39, R44, !PT ;  /* 0x0000002c272d7209 */ /* 0x000fe40007810000 */
[----:B------:R-:W-:Y:S02]  /*54a0*/  ISETP.LT.OR P1, PT, R6, 0x2a, P1 ;  /* 0x0000002a0600780c */ /* 0x000fe40000f21670 */
[----:B------:R-:W-:Y:S02]  /*54b0*/  FMNMX.FTZ R44, R40, R45, !PT ;  /* 0x0000002d282c7209 */ /* 0x000fe40007810000 */
[----:B------:R-:W-:-:S02]  /*54c0*/  FSEL R42, R47, -INF , !P1 ;  /* 0xff8000002f2a7808 */ /* 0x000fc40004800000 */
[----:B------:R-:W-:Y:S02]  /*54d0*/  ISETP.GT.AND P0, PT, R7, 0x31, P0 ;  /* 0x000000310700780c */ /* 0x000fe40000704270 */
[----:B------:R-:W-:Y:S02]  /*54e0*/  FMNMX.FTZ R45, R41, R44, !PT ;  /* 0x0000002c292d7209 */ /* 0x000fe40007810000 */
[----:B------:R-:W-:Y:S02]  /*54f0*/  FSEL R43, R50, -INF , !P3 ;  /* 0xff800000322b7808 */ /* 0x000fe40005800000 */
[----:B------:R-:W-:Y:S02]  /*5500*/  FSETP.NEU.FTZ.AND P3, PT, R12, -INF , PT ;  /* 0xff8000000c00780b */ /* 0x000fe40003f7d000 */
[----:B------:R-:W-:Y:S02]  /*5510*/  PLOP3.LUT P1, PT, PT, PT, UP6, 0x40, 0x0 ;  /* 0x000000000000781c */ /* 0x000fe40003f2e868 */
[----:B------:R-:W-:-:S02]  /*5520*/  ISETP.LT.OR P0, PT, R6, 0x32, P0 ;  /* 0x000000320600780c */ /* 0x000fc40000701670 */
[----:B------:R-:W-:Y:S02]  /*5530*/  FMNMX.FTZ R44, R42, R45, !PT ;  /* 0x0000002d2a2c7209 */ /* 0x000fe40007810000 */
[----:B------:R-:W-:Y:S02]  /*5540*/  FSEL R47, R46, RZ, P3 ;  /* 0x000000ff2e2f7208 */ /* 0x000fe40001800000 */
[----:B------:R-:W-:Y:S02]  /*5550*/  ISETP.GT.AND P1, PT, R7, 0x39, P1 ;  /* 0x000000390700780c */ /* 0x000fe40000f24270 */
[----:B------:R-:W-:Y:S01]  /*5560*/  FSEL R7, R51, -INF , !P0 ;  /* 0xff80000033077808 */ /* 0x000fe20004000000 */
[--C-:B------:R-:W-:Y:S01]  /*5570*/  FFMA.FTZ R48, R3, UR10, -R47.reuse ;  /* 0x0000000a03307c23 */ /* 0x100fe2000801082f */
[----:B------:R-:W-:Y:S01]  /*5580*/  FMNMX.FTZ R46, R43, R44, !PT ;  /* 0x0000002c2b2e7209 */ /* 0x000fe20007810000 */
[--C-:B------:R-:W-:Y:S01]  /*5590*/  FFMA.FTZ R45, R8, UR10, -R47.reuse ;  /* 0x0000000a082d7c23 */ /* 0x100fe2000801082f */
[----:B------:R-:W-:Y:S01]  /*55a0*/  ISETP.LT.OR P1, PT, R6, 0x3a, P1 ;  /* 0x0000003a0600780c */ /* 0x000fe20000f21670 */
[--C-:B------:R-:W-:Y:S01]  /*55b0*/  FFMA.FTZ R11, R11, UR10, -R47.reuse ;  /* 0x0000000a0b0b7c23 */ /* 0x100fe2000801082f */
[----:B------:R-:W-:Y:S01]  /*55c0*/  FSEL R44, R54, -INF , !P2 ;  /* 0xff800000362c7808 */ /* 0x000fe20005000000 */
[--C-:B------:R-:W-:Y:S01]  /*55d0*/  FFMA.FTZ R14, R14, UR10, -R47.reuse ;  /* 0x0000000a0e0e7c23 */ /* 0x100fe2000801082f */
[----:B------:R-:W-:Y:S01]  /*55e0*/  FMNMX.FTZ R3, R7, R46, !PT ;  /* 0x0000002e07037209 */ /* 0x000fe20007810000 */
[----:B------:R0:W-:Y:S01]  /*55f0*/  MUFU.EX2 R154, R11 ;  /* 0x0000000b009a7308 */ /* 0x0001e20000000800 */
[----:B------:R-:W-:Y:S01]  /*5600*/  FSEL R8, R55, -INF , !P1 ;  /* 0xff80000037087808 */ /* 0x000fe20004800000 */
        /* <DEDUP_REMOVED lines=12> */
[--C-:B------:R-:W-:Y:S01]  /*56d0*/  FFMA.FTZ R30, R30, UR10, -R47.reuse ;  /* 0x0000000a1e1e7c23 */ /* 0x100fe2000801082f */
[--C-:B------:R-:W-:Y:S01]  /*56e0*/  FFMA.FTZ R31, R31, UR10, -R47.reuse ;  /* 0x0000000a1f1f7c23 */ /* 0x100fe2000801082f */
[----:B------:R-:W-:Y:S01]  /*56f0*/  FFMA.FTZ R4, R4, UR10, -R47 ;  /* 0x0000000a04047c23 */ /* 0x000fe2000801082f */
[----:B------:R-:W-:Y:S08]  /*5700*/  MUFU.EX2 R49, R14 ;  /* 0x0000000e00317308 */ /* 0x000ff00000000800 */
[----:B------:R-:W-:Y:S08]  /*5710*/  MUFU.EX2 R14, R4 ;  /* 0x00000004000e7308 */ /* 0x000ff00000000800 */
[----:B------:R-:W-:Y:S01]  /*5720*/  MUFU.EX2 R48, R48 ;  /* 0x0000003000307308 */ /* 0x000fe20000000800 */
[----:B-1----:R-:W-:-:S05]  /*5730*/  FMNMX.FTZ R6, R3, R6, !PT ;  /* 0x0000000603067209 */ /* 0x002fca0007810000 */
[----:B0-----:R-:W0:Y:S02]  /*5740*/  SHFL.BFLY PT, R11, R6, 0x1, 0x1f ;  /* 0x0c201f00060b7f89 */ /* 0x001e2400000e0000 */
[----:B------:R-:W1:Y:S08]  /*5750*/  MUFU.EX2 R45, R45 ;  /* 0x0000002d002d7308 */ /* 0x000e700000000800 */
[----:B------:R-:W-:Y:S08]  /*5760*/  MUFU.EX2 R15, R15 ;  /* 0x0000000f000f7308 */ /* 0x000ff00000000800 */
[----:B------:R-:W2:Y:S01]  /*5770*/  MUFU.EX2 R20, R20 ;  /* 0x0000001400147308 */ /* 0x000ea20000000800 */
[----:B-1----:R-:W-:-:S02]  /*5780*/  F2FP.F16.F32.PACK_AB R152, R45, R48 ;  /* 0x000000302d98723e */ /* 0x002fc400000000ff */
[----:B0-----:R-:W-:-:S05]  /*5790*/  FMNMX.FTZ R11, R6, R11, !PT ;  /* 0x0000000b060b7209 */ /* 0x001fca0007810000 */
[----:B------:R-:W-:Y:S01]  /*57a0*/  MUFU.EX2 R21, R21 ;  /* 0x0000001500157308 */ /* 0x000fe20000000800 */
[C---:B------:R-:W-:Y:S01]  /*57b0*/  FSETP.NEU.FTZ.AND P0, PT, R11.reuse, -INF , PT ;  /* 0xff8000000b00780b */ /* 0x040fe20003f1d000 */
[----:B------:R-:W-:-:S06]  /*57c0*/  FMUL.FTZ R3, R11, UR10 ;  /* 0x0000000a0b037c20 */ /* 0x000fcc0008410000 */
[----:B------:R-:W0:Y:S01]  /*57d0*/  MUFU.EX2 R24, R24 ;  /* 0x0000001800187308 */ /* 0x000e220000000800 */
[----:B------:R-:W-:Y:S02]  /*57e0*/  FSEL R46, R3, RZ, P0 ;  /* 0x000000ff032e7208 */ /* 0x000fe40000000000 */
[-C--:B------:R-:W-:Y:S02]  /*57f0*/  LEA.HI R3, R23, R22.reuse, RZ, 0x4 ;  /* 0x0000001617037211 */ /* 0x080fe400078f20ff */
[----:B--2---:R-:W-:Y:S01]  /*5800*/  F2FP.F16.F32.PACK_AB R156, R20, R15 ;  /* 0x0000000f149c723e */ /* 0x004fe200000000ff */
[--C-:B------:R-:W-:Y:S01]  /*5810*/  FFMA.FTZ R47, R5, UR10, -R46.reuse ;  /* 0x0000000a052f7c23 */ /* 0x100fe2000801082e */
[----:B------:R-:W-:Y:S01]  /*5820*/  LOP3.LUT R5, R3, 0xfffffff0, RZ, 0xc0, !PT ;  /* 0xfffffff003057812 */ /* 0x000fe200078ec0ff */
[--C-:B------:R-:W-:Y:S01]  /*5830*/  FFMA.FTZ R32, R32, UR10, -R46.reuse ;  /* 0x0000000a20207c23 */ /* 0x100fe2000801082e */
[--C-:B------:R-:W-:Y:S01]  /*5840*/  FFMA.FTZ R33, R33, UR10, -R46.reuse ;  /* 0x0000000a21217c23 */ /* 0x100fe2000801082e */
[--C-:B------:R-:W-:Y:S01]  /*5850*/  FFMA.FTZ R34, R34, UR10, -R46.reuse ;  /* 0x0000000a22227c23 */ /* 0x100fe2000801082e */
[--C-:B------:R-:W-:Y:S01]  /*5860*/  FFMA.FTZ R35, R35, UR10, -R46.reuse ;  /* 0x0000000a23237c23 */ /* 0x100fe2000801082e */
[----:B------:R-:W-:Y:S01]  /*5870*/  IMAD.IADD R5, R22, 0x1, -R5 ;  /* 0x0000000116057824 */ /* 0x000fe200078e0a05 */
[----:B------:R-:W-:Y:S01]  /*5880*/  LEA.HI R22, R23, R22, RZ, 0x5 ;  /* 0x0000001617167211 */ /* 0x000fe200078f28ff */
[----:B------:R-:W-:Y:S01]  /*5890*/  MUFU.EX2 R32, R32 ;  /* 0x0000002000207308 */ /* 0x000fe20000000800 */
[--C-:B------:R-:W-:Y:S01]  /*58a0*/  FFMA.FTZ R36, R36, UR10, -R46.reuse ;  /* 0x0000000a24247c23 */ /* 0x100fe2000801082e */
[----:B------:R-:W-:Y:S01]  /*58b0*/  FFMA.FTZ R37, R37, UR10, -R46 ;  /* 0x0000000a25257c23 */ /* 0x000fe2000801082e */
[----:B------:R-:W-:Y:S01]  /*58c0*/  SHF.R.S32.HI R4, RZ, 0x1f, R5 ;  /* 0x0000001fff047819 */ /* 0x000fe20000011405 */
[----:B------:R-:W-:-:S02]  /*58d0*/  IMAD.SHL.U32 R22, R22, 0x20, RZ ;  /* 0x0000002016167824 */ /* 0x000fc400078e00ff */
[--C-:B------:R-:W-:Y:S01]  /*58e0*/  FFMA.FTZ R38, R38, UR10, -R46.reuse ;  /* 0x0000000a26267c23 */ /* 0x100fe2000801082e */
[--C-:B------:R-:W-:Y:S01]  /*58f0*/  FFMA.FTZ R39, R39, UR10, -R46.reuse ;  /* 0x0000000a27277c23 */ /* 0x100fe2000801082e */
[----:B------:R-:W-:Y:S01]  /*5900*/  LEA.HI R4, R4, R5, RZ, 0x3 ;  /* 0x0000000504047211 */ /* 0x000fe200078f18ff */
[----:B------:R-:W1:Y:S01]  /*5910*/  MUFU.EX2 R33, R33 ;  /* 0x0000002100217308 */ /* 0x000e620000000800 */
[--C-:B------:R-:W-:Y:S01]  /*5920*/  FFMA.FTZ R40, R40, UR10, -R46.reuse ;  /* 0x0000000a28287c23 */ /* 0x100fe2000801082e */
[--C-:B------:R-:W-:Y:S01]  /*5930*/  FFMA.FTZ R41, R41, UR10, -R46.reuse ;  /* 0x0000000a29297c23 */ /* 0x100fe2000801082e */
[----:B------:R-:W-:Y:S01]  /*5940*/  LOP3.LUT R6, R4, 0xfffffff8, RZ, 0xc0, !PT ;  /* 0xfffffff804067812 */ /* 0x000fe200078ec0ff */
[--C-:B------:R-:W-:Y:S01]  /*5950*/  FFMA.FTZ R42, R42, UR10, -R46.reuse ;  /* 0x0000000a2a2a7c23 */ /* 0x100fe2000801082e */
[----:B------:R-:W-:Y:S01]  /*5960*/  SHF.L.U32 R23, R4, 0x6, RZ ;  /* 0x0000000604177819 */ /* 0x000fe200000006ff */
[--C-:B------:R-:W-:Y:S01]  /*5970*/  FFMA.FTZ R43, R43, UR10, -R46.reuse ;  /* 0x0000000a2b2b7c23 */ /* 0x100fe2000801082e */
[----:B------:R-:W-:Y:S01]  /*5980*/  FFMA.FTZ R7, R7, UR10, -R46 ;  /* 0x0000000a07077c23 */ /* 0x000fe2000801082e */
[----:B------:R-:W-:Y:S01]  /*5990*/  IMAD.IADD R6, R5, 0x1, -R6 ;  /* 0x0000000105067824 */ /* 0x000fe200078e0a06 */
[----:B------:R-:W-:Y:S01]  /*59a0*/  SHF.R.S32.HI R5, RZ, 0x4, R3 ;  /* 0x00000004ff057819 */ /* 0x000fe20000011403 */
[----:B------:R-:W-:Y:S01]  /*59b0*/  MUFU.EX2 R34, R34 ;  /* 0x0000002200227308 */ /* 0x000fe20000000800 */
[----:B------:R-:W-:Y:S01]  /*59c0*/  LOP3.LUT R23, R23, 0x7ffffe00, RZ, 0xc0, !PT ;  /* 0x7ffffe0017177812 */ /* 0x000fe200078ec0ff */
[--C-:B------:R-:W-:Y:S01]  /*59d0*/  FFMA.FTZ R44, R44, UR10, -R46.reuse ;  /* 0x0000000a2c2c7c23 */ /* 0x100fe2000801082e */
[----:B------:R-:W-:Y:S01]  /*59e0*/  SHF.L.U32 R3, R6, 0x6, RZ ;  /* 0x0000000606037819 */ /* 0x000fe200000006ff */
[----:B------:R-:W-:Y:S01]  /*59f0*/  IMAD.SHL.U32 R50, R5, 0x8, RZ ;  /* 0x0000000805327824 */ /* 0x000fe200078e00ff */
[----:B------:R-:W-:Y:S01]  /*5a00*/  LOP3.LUT R5, R22, 0x7ffffc00, RZ, 0xc0, !PT ;  /* 0x7ffffc0016057812 */ /* 0x000fe200078ec0ff */
[----:B------:R-:W-:Y:S01]  /*5a10*/  FFMA.FTZ R46, R8, UR10, -R46 ;  /* 0x0000000a082e7c23 */ /* 0x000fe2000801082e */
[----:B------:R-:W-:Y:S01]  /*5a20*/  LOP3.LUT R3, R3, 0x1c0, RZ, 0xc0, !PT ;  /* 0x000001c003037812 */ /* 0x000fe200078ec0ff */
[----:B------:R-:W2:Y:S01]  /*5a30*/  MUFU.EX2 R35, R35 ;  /* 0x0000002300237308 */ /* 0x000ea20000000800 */
[----:B------:R-:W-:-:S02]  /*5a40*/  LOP3.LUT P0, RZ, R6, 0x4, RZ, 0xc0, !PT ;  /* 0x0000000406ff7812 */ /* 0x000fc4000780c0ff */
[----:B------:R-:W-:Y:S02]  /*5a50*/  LOP3.LUT R50, R3, 0x8, R50, 0xf8, !PT ;  /* 0x0000000803327812 */ /* 0x000fe400078ef832 */
[----:B------:R-:W-:Y:S02]  /*5a60*/  SHF.R.U32.HI R3, RZ, 0x3, R3 ;  /* 0x00000003ff037819 */ /* 0x000fe40000011603 */
[----:B------:R-:W-:Y:S01]  /*5a70*/  LOP3.LUT P1, RZ, R6, 0x2, RZ, 0xc0, !PT ;  /* 0x0000000206ff7812 */ /* 0x000fe2000782c0ff */
[----:B------:R-:W3:Y:S01]  /*5a80*/  MUFU.EX2 R25, R25 ;  /* 0x0000001900197308 */ /* 0x000ee20000000800 */
[----:B------:R-:W-:Y:S01]  /*5a90*/  LOP3.LUT R50, R50, R3, RZ, 0x3c, !PT ;  /* 0x0000000332327212 */ /* 0x000fe200078e3cff */
[----:B------:R-:W-:Y:S01]  /*5aa0*/  FADD.FTZ R3, R48, R45 ;  /* 0x0000002d30037221 */ /* 0x000fe20000010000 */
[----:B0-----:R-:W-:Y:S02]  /*5ab0*/  F2FP.F16.F32.PACK_AB R158, R24, R21 ;  /* 0x00000015189e723e */ /* 0x001fe400000000ff */
[----:B------:R-:W-:Y:S01]  /*5ac0*/  IADD3 R23, R50, R23, R5 ;  /* 0x0000001732177210 */ /* 0x000fe20007ffe005 */
[----:B------:R-:W-:Y:S01]  /*5ad0*/  FADD.FTZ R4, R154, R3 ;  /* 0x000000039a047221 */ /* 0x000fe20000010000 */
[----:B------:R-:W-:Y:S01]  /*5ae0*/  F2FP.F16.F32.PACK_AB R154, R49, R154 ;  /* 0x0000009a319a723e */ /* 0x000fe200000000ff */
[----:B------:R-:W0:Y:S01]  /*5af0*/  MUFU.EX2 R36, R36 ;  /* 0x0000002400247308 */ /* 0x000e220000000800 */
[----:B-1----:R-:W-:Y:S01]  /*5b00*/  F2FP.F16.F32.PACK_AB R153, R33, R32 ;  /* 0x000000202199723e */ /* 0x002fe200000000ff */
[----:B------:R-:W-:Y:S01]  /*5b10*/  FADD.FTZ R4, R49, R4 ;  /* 0x0000000431047221 */ /* 0x000fe20000010000 */
[----:B--2---:R-:W-:-:S03]  /*5b20*/  F2FP.F16.F32.PACK_AB R155, R35, R34 ;  /* 0x00000022239b723e */ /* 0x004fc600000000ff */
[----:B------:R-:W-:Y:S02]  /*5b30*/  FADD.FTZ R3, R15, R4 ;  /* 0x000000040f037221 */ /* 0x000fe40000010000 */
[----:B------:R-:W1:Y:S02]  /*5b40*/  MUFU.EX2 R47, R47 ;  /* 0x0000002f002f7308 */ /* 0x000e640000000800 */
[----:B------:R-:W-:Y:S01]  /*5b50*/  FADD.FTZ R4, R20, R3 ;  /* 0x0000000314047221 */ /* 0x000fe20000010000 */
[----:B------:R-:W-:-:S03]  /*5b60*/  FADD.FTZ R3, R32, R33 ;  /* 0x0000002120037221 */ /* 0x000fc60000010000 */
[----:B------:R-:W-:Y:S01]  /*5b70*/  FADD.FTZ R5, R21, R4 ;  /* 0x0000000415057221 */ /* 0x000fe20000010000 */
[----:B------:R-:W-:Y:S01]  /*5b80*/  FADD.FTZ R4, R34, R3 ;  /* 0x0000000322047221 */ /* 0x000fe20000010000 */
[----:B------:R-:W2:Y:S02]  /*5b90*/  MUFU.EX2 R37, R37 ;  /* 0x0000002500257308 */ /* 0x000ea40000000800 */
[----:B------:R-:W-:Y:S01]  /*5ba0*/  FADD.FTZ R6, R24, R5 ;  /* 0x0000000518067221 */ /* 0x000fe20000010000 */
[----:B------:R-:W-:Y:S01]  /*5bb0*/  FADD.FTZ R3, R35, R4 ;  /* 0x0000000423037221 */ /* 0x000fe20000010000 */
[----:B------:R-:W-:Y:S02]  /*5bc0*/  IMAD.MOV.U32 R24, RZ, RZ, -0x40 ;  /* 0xffffffc0ff187424 */ /* 0x000fe400078e00ff */
[----:B---3--:R-:W-:Y:S01]  /*5bd0*/  FADD.FTZ R5, R25, R6 ;  /* 0x0000000619057221 */ /* 0x008fe20000010000 */
[----:B0-----:R-:W-:Y:S01]  /*5be0*/  FADD.FTZ R6, R36, R3 ;  /* 0x0000000324067221 */ /* 0x001fe20000010000 */
[----:B------:R-:W0:Y:S01]  /*5bf0*/  MUFU.EX2 R38, R38 ;  /* 0x0000002600267308 */ /* 0x000e220000000800 */
[----:B------:R-:W-:-:S02]  /*5c00*/  SEL R24, R24, 0x40, P0 ;  /* 0x0000004018187807 */ /* 0x000fc40000000000 */
[C---:B-1----:R-:W-:Y:S01]  /*5c10*/  FADD.FTZ R6, R47.reuse, R6 ;  /* 0x000000062f067221 */ /* 0x042fe20000010000 */
[----:B------:R-:W-:-:S04]  /*5c20*/  F2FP.F16.F32.PACK_AB R157, R47, R36 ;  /* 0x000000242f9d723e */ /* 0x000fc800000000ff */
[----:B------:R-:W1:Y:S01]  /*5c30*/  MUFU.EX2 R39, R39 ;  /* 0x0000002700277308 */ /* 0x000e620000000800 */
[----:B--2---:R-:W-:Y:S01]  /*5c40*/  FADD.FTZ R3, R37, R6 ;  /* 0x0000000625037221 */ /* 0x004fe20000010000 */
[----:B------:R-:W-:-:S05]  /*5c50*/  LEA R6, R23, UR40, 0x1 ;  /* 0x0000002817067c11 */ /* 0x000fca000f8e08ff */
[----:B------:R2:W-:Y:S01]  /*5c60*/  STSM.16.M88.4 [R6+0x26800], R152 ;  /* 0x0268009806007844 */ /* 0x0005e20000000200 */
[----:B------:R-:W3:Y:S01]  /*5c70*/  MUFU.EX2 R26, R26 ;  /* 0x0000001a001a7308 */ /* 0x000ee20000000800 */
[C---:B0-----:R-:W-:Y:S01]  /*5c80*/  FADD.FTZ R8, R38.reuse, R3 ;  /* 0x0000000326087221 */ /* 0x041fe20000010000 */
[----:B------:R-:W-:-:S06]  /*5c90*/  F2FP.F16.F32.PACK_AB R159, R38, R37 ;  /* 0x00000025269f723e */ /* 0x000fcc00000000ff */
[----:B------:R-:W0:Y:S01]  /*5ca0*/  MUFU.EX2 R40, R40 ;  /* 0x0000002800287308 */ /* 0x000e220000000800 */
[----:B-1----:R-:W-:-:S07]  /*5cb0*/  FADD.FTZ R3, R39, R8 ;  /* 0x0000000827037221 */ /* 0x002fce0000010000 */
[----:B------:R-:W1:Y:S01]  /*5cc0*/  MUFU.EX2 R27, R27 ;  /* 0x0000001b001b7308 */ /* 0x000e620000000800 */
[----:B---3--:R-:W-:Y:S01]  /*5cd0*/  FADD.FTZ R20, R26, R5 ;  /* 0x000000051a147221 */ /* 0x008fe20000010000 */
[----:B------:R-:W-:Y:S02]  /*5ce0*/  IADD3 R5, R6, 0x26820, RZ ;  /* 0x0002682006057810 */ /* 0x000fe40007ffe0ff */
[----:B------:R-:W-:-:S04]  /*5cf0*/  F2FP.F16.F32.PACK_AB R160, R26, R25 ;  /* 0x000000191aa0723e */ /* 0x000fc800000000ff */
[----:B------:R-:W3:Y:S01]  /*5d00*/  MUFU.EX2 R41, R41 ;  /* 0x0000002900297308 */ /* 0x000ee20000000800 */
[C---:B0-----:R-:W-:Y:S01]  /*5d10*/  FADD.FTZ R22, R40.reuse, R3 ;  /* 0x0000000328167221 */ /* 0x041fe20000010000 */
[----:B------:R-:W-:-:S06]  /*5d20*/  F2FP.F16.F32.PACK_AB R161, R40, R39 ;  /* 0x0000002728a1723e */ /* 0x000fcc00000000ff */
[----:B------:R-:W0:Y:S01]  /*5d30*/  MUFU.EX2 R28, R28 ;  /* 0x0000001c001c7308 */ /* 0x000e220000000800 */
[----:B-1----:R-:W-:-:S07]  /*5d40*/  FADD.FTZ R3, R27, R20 ;  /* 0x000000141b037221 */ /* 0x002fce0000010000 */
[----:B------:R-:W1:Y:S01]  /*5d50*/  MUFU.EX2 R42, R42 ;  /* 0x0000002a002a7308 */ /* 0x000e620000000800 */
[----:B---3--:R-:W-:-:S07]  /*5d60*/  FADD.FTZ R21, R41, R22 ;  /* 0x0000001629157221 */ /* 0x008fce0000010000 */
[----:B------:R-:W-:Y:S01]  /*5d70*/  MUFU.EX2 R29, R29 ;  /* 0x0000001d001d7308 */ /* 0x000fe20000000800 */
[C---:B0-----:R-:W-:Y:S01]  /*5d80*/  F2FP.F16.F32.PACK_AB R162, R28.reuse, R27 ;  /* 0x0000001b1ca2723e */ /* 0x041fe200000000ff */
[----:B------:R-:W-:-:S06]  /*5d90*/  FADD.FTZ R28, R28, R3 ;  /* 0x000000031c1c7221 */ /* 0x000fcc0000010000 */
[----:B------:R-:W0:Y:S01]  /*5da0*/  MUFU.EX2 R30, R30 ;  /* 0x0000001e001e7308 */ /* 0x000e220000000800 */
[C---:B-1----:R-:W-:Y:S01]  /*5db0*/  F2FP.F16.F32.PACK_AB R163, R42.reuse, R41 ;  /* 0x000000292aa3723e */ /* 0x042fe200000000ff */
[----:B------:R-:W-:-:S06]  /*5dc0*/  FADD.FTZ R42, R42, R21 ;  /* 0x000000152a2a7221 */ /* 0x000fcc0000010000 */
[----:B------:R-:W-:Y:S08]  /*5dd0*/  MUFU.EX2 R43, R43 ;  /* 0x0000002b002b7308 */ /* 0x000ff00000000800 */
[----:B------:R1:W3:Y:S01]  /*5de0*/  MUFU.EX2 R4, R7 ;  /* 0x0000000700047308 */ /* 0x0002e20000000800 */
[----:B0-----:R-:W-:Y:S01]  /*5df0*/  F2FP.F16.F32.PACK_AB R164, R30, R29 ;  /* 0x0000001d1ea4723e */ /* 0x001fe200000000ff */
[----:B------:R-:W-:-:S04]  /*5e00*/  FADD.FTZ R29, R29, R28 ;  /* 0x0000001c1d1d7221 */ /* 0x000fc80000010000 */
[----:B------:R-:W-:Y:S02]  /*5e10*/  FADD.FTZ R30, R30, R29 ;  /* 0x0000001d1e1e7221 */ /* 0x000fe40000010000 */
[----:B------:R-:W0:Y:S01]  /*5e20*/  MUFU.EX2 R31, R31 ;  /* 0x0000001f001f7308 */ /* 0x000e220000000800 */
[----:B-1----:R-:W-:-:S04]  /*5e30*/  VIADD R7, R6, 0x26800 ;  /* 0x0002680006077836 */ /* 0x002fc80000000000 */
[C---:B------:R-:W-:Y:S02]  /*5e40*/  @P1 VIADD R5, R7.reuse, 0xffffffe0 ;  /* 0xffffffe007051836 */ /* 0x040fe40000000000 */
[----:B------:R-:W-:Y:S01]  /*5e50*/  IMAD.IADD R8, R7, 0x1, R24 ;  /* 0x0000000107087824 */ /* 0x000fe200078e0218 */
[----:B------:R-:W1:Y:S01]  /*5e60*/  MUFU.EX2 R44, R44 ;  /* 0x0000002c002c7308 */ /* 0x000e620000000800 */
[----:B---3--:R-:W-:Y:S01]  /*5e70*/  F2FP.F16.F32.PACK_AB R165, R4, R43 ;  /* 0x0000002b04a5723e */ /* 0x008fe200000000ff */
[----:B------:R-:W-:Y:S01]  /*5e80*/  FADD.FTZ R43, R43, R42 ;  /* 0x0000002a2b2b7221 */ /* 0x000fe20000010000 */
[----:B------:R-:W-:Y:S01]  /*5e90*/  IADD3 R7, R24, R5, RZ ;  /* 0x0000000518077210 */ /* 0x000fe20007ffe0ff */
[----:B------:R2:W-:Y:S02]  /*5ea0*/  STSM.16.M88.4 [R5], R156 ;  /* 0x0000009c05007844 */ /* 0x0005e40000000200 */
[----:B------:R-:W-:Y:S02]  /*5eb0*/  FADD.FTZ R43, R4, R43 ;  /* 0x0000002b042b7221 */ /* 0x000fe40000010000 */
[----:B------:R-:W3:Y:S01]  /*5ec0*/  MUFU.EX2 R15, R46 ;  /* 0x0000002e000f7308 */ /* 0x000ee20000000800 */
[----:B0-----:R-:W-:Y:S01]  /*5ed0*/  F2FP.F16.F32.PACK_AB R166, R14, R31 ;  /* 0x0000001f0ea6723e */ /* 0x001fe200000000ff */
[----:B------:R2:W-:Y:S01]  /*5ee0*/  STSM.16.M88.4 [R8], R160 ;  /* 0x000000a008007844 */ /* 0x0005e20000000200 */
[----:B------:R-:W-:-:S04]  /*5ef0*/  FADD.FTZ R3, R31, R30 ;  /* 0x0000001e1f037221 */ /* 0x000fc80000010000 */
[----:B------:R-:W-:Y:S01]  /*5f00*/  FADD.FTZ R3, R14, R3 ;  /* 0x000000030e037221 */ /* 0x000fe20000010000 */
[----:B-1----:R-:W-:Y:S01]  /*5f10*/  FADD.FTZ R4, R44, R43 ;  /* 0x0000002b2c047221 */ /* 0x002fe20000010000 */
[----:B---3--:R-:W-:-:S03]  /*5f20*/  F2FP.F16.F32.PACK_AB R167, R15, R44 ;  /* 0x0000002c0fa7723e */ /* 0x008fc600000000ff */
[----:B------:R-:W-:Y:S02]  /*5f30*/  FADD.FTZ R4, R15, R4 ;  /* 0x000000040f047221 */ /* 0x000fe40000010000 */
[----:B------:R2:W-:Y:S01]  /*5f40*/  STSM.16.M88.4 [R7], R164 ;  /* 0x000000a407007844 */ /* 0x0005e20000000200 */
[----:B------:R-:W-:Y:S05]  /*5f50*/  @!P4 BRA `(.L_x_1709) ;  /* 0x000000000004c947 */ /* 0x000fea0003800000 */
[----:B------:R-:W-:Y:S01]  /*5f60*/  BPT.TRAP 0x1 ;  /* 0x000000040000795c */ /* 0x000fe20000300000 */
.L_x_1709:
[----:B------:R0:W1:Y:S01]  /*5f70*/  SYNCS.PHASECHK.TRANS64.TRYWAIT P0, [UR40+0x28c50], R13 ;  /* 0x028c500dff0075a7 */ /* 0x0000620008000168 */
[----:B------:R-:W-:Y:S05]  /*5f80*/  @!P4 BRA `(.L_x_1710) ;  /* 0x000000000004c947 */ /* 0x000fea0003800000 */
[----:B------:R-:W-:Y:S01]  /*5f90*/  BPT.TRAP 0x1 ;  /* 0x000000040000795c */ /* 0x000fe20000300000 */
.L_x_1710:
[----:B-1----:R-:W-:Y:S05]  /*5fa0*/  @P0 BRA `(.L_x_1711) ;  /* 0x0000000000080947 */ /* 0x002fea0003800000 */
[----:B------:R-:W1:Y:S02]  /*5fb0*/  SYNCS.PHASECHK.TRANS64.TRYWAIT P0, [UR40+0x28c50], R13 ;  /* 0x028c500dff0075a7 */ /* 0x000e640008000168 */
[----:B-1----:R-:W-:Y:S05]  /*5fc0*/  @!P0 BRA `(.L_x_1712) ;  /* 0x000000e000f88947 */ /* 0x002fea0003800000 */
.L_x_1711:
        /* <DEDUP_REMOVED lines=36> */
.L_x_1713:
[----:B------:R-:W-:Y:S01]  /*6210*/  ISETP.NE.AND P1, PT, R19, 0x1, PT ;  /* 0x000000011300780c */ /* 0x000fe20003f25270 */
[----:B01----:R-:W0:Y:S01]  /*6220*/  S2R R13, SR_CTAID.X ;  /* 0x00000000000d7919 */ /* 0x003e220000002500 */
[----:B------:R-:W-:Y:S01]  /*6230*/  UIMAD UR5, UR41, UR11, -UR14 ;  /* 0x0000000b290572a4 */ /* 0x000fe2000f8e0a0e */
[----:B------:R-:W-:Y:S01]  /*6240*/  LOP3.LUT P0, RZ, R16, 0x1, RZ, 0xc0, !PT ;  /* 0x0000000110ff7812 */ /* 0x000fe2000780c0ff */
[----:B------:R-:W-:Y:S02]  /*6250*/  UIADD3 UR4, UR40, 0x28c60, URZ ;  /* 0x00028c6028047890 */ /* 0x000fe4000fffe03f */
[----:B------:R-:W-:Y:S02]  /*6260*/  UIADD3 UR43, UR43, -0x2, URZ ;  /* 0xfffffffe2b2b7890 */ /* 0x000fe4000fffe03f */
[----:B------:R-:W-:-:S05]  /*6270*/  UPRMT UR4, UR42, 0x654, UR4 ;  /* 0x000006542a047896 */ /* 0x000fca0008000004 */
[----:B------:R-:W1:Y:S08]  /*6280*/  @P1 LDC R14, c[0x0][0x44c] ;  /* 0x00011300ff0e1b82 */ /* 0x000e700000000800 */
[----:B------:R-:W3:Y:S01]  /*6290*/  @P1 LDC R15, c[0x0][0x450] ;  /* 0x00011400ff0f1b82 */ /* 0x000ee20000000800 */
[----:B------:R-:W-:Y:S01]  /*62a0*/  SYNCS.ARRIVE.TRANS64.RED.A1T0 RZ, [UR4], RZ ;  /* 0x000000ffffff79a7 */ /* 0x000fe20008100404 */
[----:B0-----:R-:W-:-:S04]  /*62b0*/  IMAD.SHL.U32 R13, R13, 0x40, RZ ;  /* 0x000000400d0d7824 */ /* 0x001fc800078e00ff */
[----:B-1----:R-:W-:-:S05]  /*62c0*/  @P1 IMAD.HI.U32 R14, R13, R14, RZ ;  /* 0x0000000e0d0e1227 */ /* 0x002fca00078e00ff */
[----:B---3--:R-:W-:-:S05]  /*62d0*/  @P1 SHF.R.U32.HI R13, RZ, R15, R14 ;  /* 0x0000000fff0d1219 */ /* 0x008fca000001160e */
[----:B------:R-:W-:-:S05]  /*62e0*/  VIADD R13, R13, UR5 ;  /* 0x000000050d0d7c36 */ /* 0x000fca0008000000 */
[----:B------:R-:W-:-:S04]  /*62f0*/  IADD3 R14, R13, UR18, RZ ;  /* 0x000000120d0e7c10 */ /* 0x000fc8000fffe0ff */
[----:B------:R-:W-:Y:S01]  /*6300*/  R2UR UR6, R14 ;  /* 0x000000000e0672ca */ /* 0x000fe200000e0000 */
[----:B------:R-:W-:-:S14]  /*6310*/  @!P0 BRA `(.L_x_1714) ;  /* 0x0000000000548947 */ /* 0x000fdc0003800000 */
[C---:B------:R-:W-:Y:S01]  /*6320*/  ISETP.GT.AND P0, PT, R13.reuse, RZ, PT ;  /* 0x000000ff0d00720c */ /* 0x040fe20003f04270 */
[----:B------:R-:W-:-:S05]  /*6330*/  VIADD R14, R13, 0xffffffff ;  /* 0xffffffff0d0e7836 */ /* 0x000fca0000000000 */
[----:B------:R-:W-:-:S07]  /*6340*/  R2UR UR15, R14 ;  /* 0x000000000e0f72ca */ /* 0x000fce00000e0000 */
[----:B------:R-:W-:Y:S08]  /*6350*/  @P0 BRA `(.L_x_1715) ;  /* 0x0000000000240947 */ /* 0x000ff00003800000 */
[----:B------:R-:W-:Y:S01]  /*6360*/  R2UR UR15, R13 ;  /* 0x000000000d0f72ca */ /* 0x000fe200000e0000 */
[----:B------:R-:W-:Y:S02]  /*6370*/  ULDC UR18, c[0x0][0x9e4] ;  /* 0x0002790000127ab9 */ /* 0x000fe40000000800 */
[----:B------:R-:W-:-:S10]  /*6380*/  UISETP.NE.AND UP0, UPT, UR18, 0x1, UPT ;  /* 0x000000011200788c */ /* 0x000fd4000bf05270 */
[----:B------:R-:W-:Y:S01]  /*6390*/  UIADD3 UR15, -UR15, URZ, URZ ;  /* 0x0000003f0f0f7290 */ /* 0x000fe2000fffe13f */
[----:B------:R-:W-:-:S03]  /*63a0*/  @UP0 ULDC.64 UR22, c[0x0][0x9e8] ;  /* 0x00027a0000160ab9 */ /* 0x000fc60000000a00 */
[----:B------:R-:W-:-:S04]  /*63b0*/  UIMAD.WIDE.U32 UR4, UR15, UR22, URZ ;  /* 0x000000160f0472a5 */ /* 0x000fc8000f8e003f */
[----:B------:R-:W-:-:S04]  /*63c0*/  @UP0 USHF.R.U32.HI UR15, URZ, UR23, UR5 ;  /* 0x000000173f0f0299 */ /* 0x000fc80008011605 */
[----:B------:R-:W-:Y:S01]  /*63d0*/  ULOP3.LUT UR15, URZ, UR15, URZ, 0x33, !UPT ;  /* 0x0000000f3f0f7292 */ /* 0x000fe2000f8e333f */
[----:B------:R-:W-:Y:S11]  /*63e0*/  BRA `(.L_x_1716) ;  /* 0x0000000000147947 */ /* 0x000ff60003800000 */
.L_x_1715:
[----:B------:R-:W-:Y:S02]  /*63f0*/  ULDC UR18, c[0x0][0x9e4] ;  /* 0x0002790000127ab9 */ /* 0x000fe40000000800 */
[----:B------:R-:W-:-:S11]  /*6400*/  UISETP.NE.AND UP0, UPT, UR18, 0x1, UPT ;  /* 0x000000011200788c */ /* 0x000fd6000bf05270 */
[----:B------:R-:W-:Y:S02]  /*6410*/  @UP0 ULDC.64 UR22, c[0x0][0x9e8] ;  /* 0x00027a0000160ab9 */ /* 0x000fe40000000a00 */
[----:B------:R-:W-:-:S04]  /*6420*/  UIMAD.WIDE.U32 UR4, UR15, UR22, URZ ;  /* 0x000000160f0472a5 */ /* 0x000fc8000f8e003f */
[----:B------:R-:W-:-:S12]  /*6430*/  @UP0 USHF.R.U32.HI UR15, URZ, UR23, UR5 ;  /* 0x000000173f0f0299 */ /* 0x000fd80008011605 */
.L_x_1716:
[----:B------:R-:W-:-:S04]  /*6440*/  UIMAD UR15, UR15, UR18, UR18 ;  /* 0x000000120f0f72a4 */ /* 0x000fc8000f8e0212 */
[----:B------:R-:W-:-:S04]  /*6450*/  UISETP.LT.AND UP0, UPT, UR6, UR15, UPT ;  /* 0x0000000f0600728c */ /* 0x000fc8000bf01270 */
[----:B------:R-:W-:-:S12]  /*6460*/  USEL UR6, UR6, UR15, UP0 ;  /* 0x0000000f06067287 */ /* 0x000fd80008000000 */
.L_x_1714:
[----:B------:R-:W-:Y:S01]  /*6470*/  R2UR UR25, R17 ;  /* 0x00000000111972ca */ /* 0x000fe200000e0000 */
[----:B------:R-:W-:Y:S01]  /*6480*/  USHF.R.S32.HI UR4, URZ, 0x1f, UR6 ;  /* 0x0000001f3f047899 */ /* 0x000fe20008011406 */
[----:B------:R-:W-:-:S03]  /*6490*/  UMOV UR5, URZ ;  /* 0x0000003f00057c82 */ /* 0x000fc60008000000 */
[----:B------:R-:W-:-:S04]  /*64a0*/  ULEA.HI UR4, UR4, UR6, URZ, 0x6 ;  /* 0x0000000604047291 */ /* 0x000fc8000f8f303f */
[----:B------:R-:W-:-:S04]  /*64b0*/  USHF.R.S32.HI UR4, URZ, 0x6, UR4 ;  /* 0x000000063f047899 */ /* 0x000fc80008011404 */
[----:B------:R-:W-:-:S04]  /*64c0*/  UISETP.LT.AND UP0, UPT, UR25, UR4, UPT ;  /* 0x000000041900728c */ /* 0x000fc8000bf01270 */
[----:B------:R-:W-:-:S03]  /*64d0*/  USEL UR25, UR25, UR4, !UP0 ;  /* 0x0000000419197287 */ /* 0x000fc6000c000000 */
[----:B------:R-:W-:Y:S01]  /*64e0*/  UMOV UR4, URZ ;  /* 0x0000003f00047c82 */ /* 0x000fe20008000000 */
[----:B------:R-:W-:-:S06]  /*64f0*/  UISETP.GE.AND UP0, UPT, UR43, UR25, UPT ;  /* 0x000000192b00728c */ /* 0x000fcc000bf06270 */
[----:B------:R-:W-:-:S13]  /*6500*/  PLOP3.LUT P0, PT, PT, PT, UP0, 0x80, 0x0 ;  /* 0x000000000000781c */ /* 0x000fda0003f0f008 */
[----:B------:R-:W-:Y:S05]  /*6510*/  @!P0 BRA `(.L_x_1717) ;  /* 0x0000002800108947 */ /* 0x000fea0003800000 */
[----:B------:R-:W-:Y:S01]  /*6520*/  IMAD.MOV.U32 R21, RZ, RZ, R11 ;  /* 0x000000ffff157224 */ /* 0x000fe200078e000b */
[----:B------:R-:W-:Y:S01]  /*6530*/  MOV R20, R12 ;  /* 0x0000000c00147202 */ /* 0x000fe20000000f00 */
[----:B------:R-:W-:Y:S01]  /*6540*/  UMOV UR5, URZ ;  /* 0x0000003f00057c82 */ /* 0x000fe20008000000 */
[----:B------:R-:W-:Y:S01]  /*6550*/  UMOV UR6, URZ ;  /* 0x0000003f00067c82 */ /* 0x000fe20008000000 */
[----:B------:R-:W-:Y:S01]  /*6560*/  ULDC UR30, c[0x0][0x9e4] ;  /* 0x00027900001e7ab9 */ /* 0x000fe20000000800 */
[----:B------:R-:W-:Y:S01]  /*6570*/  ULDC UR27, c[0x0][0x288] ;  /* 0x0000a200001b7ab9 */ /* 0x000fe20000000800 */
[----:B------:R-:W-:Y:S01]  /*6580*/  ULDC UR28, c[0x0][0x2f0] ;  /* 0x0000bc00001c7ab9 */ /* 0x000fe20000000800 */
[----:B------:R-:W-:Y:S01]  /*6590*/  ULDC UR31, c[0x0][0x9d8] ;  /* 0x00027600001f7ab9 */ /* 0x000fe20000000800 */
[----:B------:R-:W-:Y:S01]  /*65a0*/  ULDC UR26, c[0x0][0x988] ;  /* 0x00026200001a7ab9 */ /* 0x000fe20000000800 */
[----:B------:R-:W-:-:S05]  /*65b0*/  ULDC UR32, c[0x0][0x9e0] ;  /* 0x0002780000207ab9 */ /* 0x000fca0000000800 */
.L_x_1736:
[----:B------:R-:W-:-:S04]  /*65c0*/  UIADD3 UR4, UR6, 0x1, URZ ;  /* 0x0000000106047890 */ /* 0x000fc8000fffe03f */
[----:B------:R-:W-:-:S04]  /*65d0*/  UISETP.NE.AND UP0, UPT, UR4, 0x2, UPT ;  /* 0x000000020400788c */ /* 0x000fc8000bf05270 */
[----:B------:R-:W-:Y:S02]  /*65e0*/  USEL UR10, URZ, 0x1, UP0 ;  /* 0x000000013f0a7887 */ /* 0x000fe40008000000 */
[----:B------:R-:W-:Y:S02]  /*65f0*/  USEL UR4, UR4, URZ, UP0 ;  /* 0x0000003f04047287 */ /* 0x000fe40008000000 */
[----:B------:R-:W-:Y:S01]  /*6600*/  ULOP3.LUT UR5, UR5, UR10, URZ, 0x3c, !UPT ;  /* 0x0000000a05057292 */ /* 0x000fe2000f8e3c3f */
[----:B012---:R-:W-:Y:S11]  /*6610*/  @!P4 BRA `(.L_x_1718) ;  /* 0x000000000004c947 */ /* 0x007ff60003800000 */
[----:B------:R-:W-:Y:S01]  /*6620*/  BPT.TRAP 0x1 ;  /* 0x000000040000795c */ /* 0x000fe20000300000 */
.L_x_1718:
[----:B------:R-:W-:Y:S01]  /*6630*/  ULEA UR29, UR4, UR40, 0x3 ;  /* 0x00000028041d7291 */ /* 0x000fe2000f8e183f */
[----:B------:R-:W-:-:S05]  /*6640*/  IMAD.U32 R13, RZ, RZ, UR5 ;  /* 0x00000005ff0d7e24 */ /* 0x000fca000f8e00ff */
[----:B------:R-:W-:-:S04]  /*6650*/  SHF.L.U32 R13, R13, 0x1f, RZ ;  /* 0x0000001f0d0d7819 */ /* 0x000fc800000006ff */
[----:B------:R0:W1:Y:S01]  /*6660*/  SYNCS.PHASECHK.TRANS64.TRYWAIT P0, [UR29+0x28c30], R13 ;  /* 0x028c300dff0075a7 */ /* 0x000062000800015d */
[----:B------:R-:W-:Y:S05]  /*6670*/  @!P4 BRA `(.L_x_1719) ;  /* 0x000000000004c947 */ /* 0x000fea0003800000 */
[----:B------:R-:W-:Y:S01]  /*6680*/  BPT.TRAP 0x1 ;  /* 0x000000040000795c */ /* 0x000fe20000300000 */
.L_x_1719:
[----:B-1----:R-:W-:Y:S05]  /*6690*/  @P0 BRA `(.L_x_1720) ;  /* 0x0000000000080947 */ /* 0x002fea0003800000 */
[----:B------:R-:W1:Y:S02]  /*66a0*/  SYNCS.PHASECHK.TRANS64.TRYWAIT P0, [UR29+0x28c30], R13 ;  /* 0x028c300dff0075a7 */ /* 0x000e64000800015d */
[----:B-1----:R-:W-:Y:S05]  /*66b0*/  @!P0 BRA `(.L_x_1721) ;  /* 0x000000dc00548947 */ /* 0x002fea0003800000 */
.L_x_1720:
[----:B------:R-:W-:Y:S01]  /*66c0*/  ULEA UR10, UR4, UR24, 0x9 ;  /* 0x00000018040a7291 */ /* 0x000fe2000f8e483f */
[----:B--2---:R-:W-:Y:S01]  /*66d0*/  WARPGROUP.ARRIVE ;  /* 0x00000000000079c5 */ /* 0x004fe20000000000 */
        /* <DEDUP_REMOVED lines=20> */
.L_x_1722:
[----:B------:R-:W-:Y:S01]  /*6820*/  ISETP.NE.AND P0, PT, R19, 0x1, PT ;  /* 0x000000011300780c */ /* 0x000fe20003f05270 */
[----:B------:R-:W-:Y:S01]  /*6830*/  FMUL.FTZ R187, R165, UR31 ;  /* 0x0000001fa5bb7c20 */ /* 0x000fe20008410000 */
[----:B------:R-:W-:Y:S01]  /*6840*/  FMUL.FTZ R186, R164, UR31 ;  /* 0x0000001fa4ba7c20 */ /* 0x000fe20008410000 */
[----:B------:R-:W-:Y:S01]  /*6850*/  FMUL.FTZ R14, R153, UR31 ;  /* 0x0000001f990e7c20 */ /* 0x000fe20008410000 */
[----:B------:R-:W-:Y:S01]  /*6860*/  FMUL.FTZ R153, R162, UR31 ;  /* 0x0000001fa2997c20 */ /* 0x000fe20008410000 */
[----:B------:R-:W-:Y:S01]  /*6870*/  FMUL.FTZ R162, R178, UR31 ;  /* 0x0000001fb2a27c20 */ /* 0x000fe20008410000 */
[----:B------:R-:W-:Y:S01]  /*6880*/  IMAD.MOV.U32 R178, RZ, RZ, R2 ;  /* 0x000000ffffb27224 */ /* 0x000fe200078e0002 */
[----:B------:R-:W-:Y:S01]  /*6890*/  USHF.L.U32 UR15, UR43, 0x6, URZ ;  /* 0x000000062b0f7899 */ /* 0x000fe2000800063f */
[----:B------:R-:W-:Y:S01]  /*68a0*/  FMUL.FTZ R15, R156, UR31 ;  /* 0x0000001f9c0f7c20 */ /* 0x000fe20008410000 */
[----:B------:R-:W-:Y:S01]  /*68b0*/  FMUL.FTZ R156, R167, UR31 ;  /* 0x0000001fa79c7c20 */ /* 0x000fe20008410000 */
[----:B-1----:R-:W-:Y:S01]  /*68c0*/  FMUL.FTZ R12, R152, UR31 ;  /* 0x0000001f980c7c20 */ /* 0x002fe20008410000 */
[----:B------:R-:W-:Y:S01]  /*68d0*/  FMUL.FTZ R11, R154, UR31 ;  /* 0x0000001f9a0b7c20 */ /* 0x000fe20008410000 */
[----:B------:R-:W-:Y:S01]  /*68e0*/  FMUL.FTZ R22, R155, UR31 ;  /* 0x0000001f9b167c20 */ /* 0x000fe20008410000 */
[----:B------:R-:W1:Y:S01]  /*68f0*/  @P0 LDC R165, c[0x0][0x44c] ;  /* 0x00011300ffa50b82 */ /* 0x000e620000000800 */
[----:B------:R-:W-:Y:S01]  /*6900*/  MOV R167, UR15 ;  /* 0x0000000f00a77c02 */ /* 0x000fe20008000f00 */
[----:B------:R-:W-:Y:S01]  /*6910*/  FMUL.FTZ R23, R158, UR31 ;  /* 0x0000001f9e177c20 */ /* 0x000fe20008410000 */
[----:B------:R-:W-:Y:S01]  /*6920*/  FMUL.FTZ R185, R160, UR31 ;  /* 0x0000001fa0b97c20 */ /* 0x000fe20008410000 */
[----:B------:R-:W-:Y:S01]  /*6930*/  UMOV UR11, UR28 ;  /* 0x0000001c000b7c82 */ /* 0x000fe20008000000 */
[----:B------:R-:W-:Y:S01]  /*6940*/  FMUL.FTZ R184, R157, UR31 ;  /* 0x0000001f9db87c20 */ /* 0x000fe20008410000 */
[----:B------:R-:W-:Y:S01]  /*6950*/  FMUL.FTZ R152, R159, UR31 ;  /* 0x0000001f9f987c20 */ /* 0x000fe20008410000 */
[----:B------:R-:W-:Y:S01]  /*6960*/  FMUL.FTZ R154, R163, UR31 ;  /* 0x0000001fa39a7c20 */ /* 0x000fe20008410000 */
[----:B------:R-:W2:Y:S01]  /*6970*/  @P0 LDC R164, c[0x0][0x450] ;  /* 0x00011400ffa40b82 */ /* 0x000ea20000000800 */
[----:B------:R-:W-:Y:S01]  /*6980*/  FMUL.FTZ R155, R166, UR31 ;  /* 0x0000001fa69b7c20 */ /* 0x000fe20008410000 */
        /* <DEDUP_REMOVED lines=14> */
[----:B-1----:R-:W-:Y:S01]  /*6a70*/  @P0 IMAD.HI.U32 R165, R2, R165, RZ ;  /* 0x000000a502a50227 */ /* 0x002fe200078e00ff */
[----:B------:R-:W-:Y:S01]  /*6a80*/  UIADD3 UR10, UR29, 0x28c40, URZ ;  /* 0x00028c401d0a7890 */ /* 0x000fe2000fffe03f */
[----:B------:R-:W-:Y:S01]  /*6a90*/  LOP3.LUT P5, RZ, R16, 0x1, RZ, 0xc0, !PT ;  /* 0x0000000110ff7812 */ /* 0x000fe200078ac0ff */
[----:B------:R-:W1:Y:S01]  /*6aa0*/  MUFU.TANH R12, R12 ;  /* 0x0000000c000c7308 */ /* 0x000e620000002400 */
[----:B------:R-:W-:Y:S01]  /*6ab0*/  IMAD.U32 R175, RZ, RZ, UR11 ;  /* 0x0000000bffaf7e24 */ /* 0x000fe2000f8e00ff */
[----:B------:R-:W-:Y:S01]  /*6ac0*/  UPRMT UR10, UR42, 0x654, UR10 ;  /* 0x000006542a0a7896 */ /* 0x000fe2000800000a */
[----:B------:R-:W-:Y:S01]  /*6ad0*/  FMUL.FTZ R180, R180, UR31 ;  /* 0x0000001fb4b47c20 */ /* 0x000fe20008410000 */
[----:B------:R-:W-:Y:S01]  /*6ae0*/  UMOV UR14, UR27 ;  /* 0x0000001b000e7c82 */ /* 0x000fe20008000000 */
[----:B--2---:R-:W-:-:S02]  /*6af0*/  @P0 SHF.R.U32.HI R178, RZ, R164, R165 ;  /* 0x000000a4ffb20219 */ /* 0x004fc400000116a5 */
[----:B------:R-:W-:Y:S01]  /*6b00*/  IADD3 R164, -R0, 0x1, -R167 ;  /* 0x0000000100a47810 */ /* 0x000fe20007ffe9a7 */
[----:B------:R-:W-:Y:S01]  /*6b10*/  FMUL.FTZ R167, R183, UR31 ;  /* 0x0000001fb7a77c20 */ /* 0x000fe20008410000 */
[----:B------:R-:W2:Y:S01]  /*6b20*/  MUFU.TANH R14, R14 ;  /* 0x0000000e000e7308 */ /* 0x000ea20000002400 */
[----:B------:R-:W3:Y:S01]  /*6b30*/  SHFL.IDX PT, R165, R178, RZ, 0x1c1f ;  /* 0x001c1fffb2a57589 */ /* 0x000ee200000e0000 */
[----:B------:R-:W-:Y:S01]  /*6b40*/  SYNCS.ARRIVE.TRANS64.RED.A1T0 RZ, [UR10], RZ ;  /* 0x000000ffffff79a7 */ /* 0x000fe2000810040a */
[----:B------:R-:W-:-:S04]  /*6b50*/  IMAD R164, R175, UR41, R164 ;  /* 0x00000029afa47c24 */ /* 0x000fc8000f8e02a4 */
[----:B------:R-:W-:Y:S01]  /*6b60*/  VIADD R164, R164, -UR14 ;  /* 0x8000000ea4a47c36 */ /* 0x000fe20008000000 */
[----:B------:R-:W4:Y:S03]  /*6b70*/  MUFU.TANH R11, R11 ;  /* 0x0000000b000b7308 */ /* 0x000f260000002400 */
[C---:B------:R-:W-:Y:S01]  /*6b80*/  VIADD R190, R164.reuse, UR7 ;  /* 0x00000007a4be7c36 */ /* 0x040fe20008000000 */
[----:B------:R-:W-:-:S04]  /*6b90*/  IADD3 R182, R164, UR32, RZ ;  /* 0x00000020a4b67c10 */ /* 0x000fc8000fffe0ff */
[----:B------:R-:W0:Y:S08]  /*6ba0*/  MUFU.TANH R22, R22 ;  /* 0x0000001600167308 */ /* 0x000e300000002400 */
[----:B------:R-:W0:Y:S01]  /*6bb0*/  MUFU.TANH R15, R15 ;  /* 0x0000000f000f7308 */ /* 0x000e220000002400 */
[----:B---3--:R-:W-:-:S07]  /*6bc0*/  IMAD.IADD R179, R182, 0x1, R165 ;  /* 0x00000001b6b37824 */ /* 0x008fce00078e02a5 */
[----:B------:R-:W3:Y:S08]  /*6bd0*/  MUFU.TANH R184, R184 ;  /* 0x000000b800b87308 */ /* 0x000ef00000002400 */
        /* <DEDUP_REMOVED lines=25> */
[----:B------:R5:W0:Y:S02]  /*6d70*/  MUFU.TANH R189, R180 ;  /* 0x000000b400bd7308 */ /* 0x000a240000002400 */
[----:B-----5:R-:W-:Y:S01]  /*6d80*/  IADD3 R180, R165, R190, RZ ;  /* 0x000000bea5b47210 */ /* 0x020fe20007ffe0ff */
[----:B-1234-:R-:W-:Y:S06]  /*6d90*/  @!P5 BRA `(.L_x_1723) ;  /* 0x000000000060d947 */ /* 0x01efec0003800000 */
[----:B------:R-:W-:Y:S01]  /*6da0*/  IMAD.U32 R164, RZ, RZ, UR11 ;  /* 0x0000000bffa47e24 */ /* 0x000fe2000f8e00ff */
[----:B------:R-:W-:Y:S03]  /*6db0*/  BSSY B0, `(.L_x_1724) ;  /* 0x0000012000007945 */ /* 0x000fe60003800000 */
[----:B------:R-:W-:-:S04]  /*6dc0*/  IMAD R164, R164, UR41, R165 ;  /* 0x00000029a4a47c24 */ /* 0x000fc8000f8e02a5 */
[----:B------:R-:W-:-:S05]  /*6dd0*/  VIADD R175, R164, -UR14 ;  /* 0x8000000ea4af7c36 */ /* 0x000fca0008000000 */
[----:B------:R-:W-:-:S13]  /*6de0*/  ISETP.GT.AND P0, PT, R175, -0x1, PT ;  /* 0xffffffffaf00780c */ /* 0x000fda0003f04270 */
[----:B------:R-:W-:Y:S05]  /*6df0*/  @P0 BRA `(.L_x_1725) ;  /* 0x0000000000200947 */ /* 0x000fea0003800000 */
[----:B------:R-:W-:Y:S02]  /*6e00*/  MOV R170, UR30 ;  /* 0x0000001e00aa7c02 */ /* 0x000fe40008000f00 */
[----:B------:R-:W-:Y:S02]  /*6e10*/  LOP3.LUT R175, RZ, R175, RZ, 0x33, !PT ;  /* 0x000000afffaf7212 */ /* 0x000fe400078e33ff */
[----:B------:R-:W-:-:S13]  /*6e20*/  ISETP.NE.AND P0, PT, R170, 0x1, PT ;  /* 0x00000001aa00780c */ /* 0x000fda0003f05270 */
[----:B------:R-:W1:Y:S02]  /*6e30*/  @P0 LDC.64 R164, c[0x0][0x9e8] ;  /* 0x00027a00ffa40b82 */ /* 0x000e640000000a00 */
[----:B-1----:R-:W-:-:S05]  /*6e40*/  @P0 IMAD.HI.U32 R164, R175, R164, RZ ;  /* 0x000000a4afa40227 */ /* 0x002fca00078e00ff */
[----:B------:R-:W-:-:S04]  /*6e50*/  @P0 SHF.R.U32.HI R175, RZ, R165, R164 ;  /* 0x000000a5ffaf0219 */ /* 0x000fc800000116a4 */
[----:B------:R-:W-:Y:S01]  /*6e60*/  LOP3.LUT R175, RZ, R175, RZ, 0x33, !PT ;  /* 0x000000afffaf7212 */ /* 0x000fe200078e33ff */
[----:B------:R-:W-:Y:S06]  /*6e70*/  BRA `(.L_x_1726) ;  /* 0x0000000000147947 */ /* 0x000fec0003800000 */
.L_x_1725:
[----:B------:R-:W-:-:S05]  /*6e80*/  IMAD.U32 R170, RZ, RZ, UR30 ;  /* 0x0000001effaa7e24 */ /* 0x000fca000f8e00ff */
[----:B------:R-:W-:-:S13]  /*6e90*/  ISETP.NE.AND P0, PT, R170, 0x1, PT ;  /* 0x00000001aa00780c */ /* 0x000fda0003f05270 */
[----:B------:R-:W1:Y:S02]  /*6ea0*/  @P0 LDC.64 R164, c[0x0][0x9e8] ;  /* 0x00027a00ffa40b82 */ /* 0x000e640000000a00 */
[----:B-1----:R-:W-:-:S05]  /*6eb0*/  @P0 IMAD.HI.U32 R164, R175, R164, RZ ;  /* 0x000000a4afa40227 */ /* 0x002fca00078e00ff */
[----:B------:R-:W-:-:S07]  /*6ec0*/  @P0 SHF.R.U32.HI R175, RZ, R165, R164 ;  /* 0x000000a5ffaf0219 */ /* 0x000fce00000116a4 */
.L_x_1726:
[----:B------:R-:W-:Y:S05]  /*6ed0*/  BSYNC B0 ;  /* 0x0000000000007941 */ /* 0x000fea0003800000 */
.L_x_1724:
[----:B------:R-:W-:-:S04]  /*6ee0*/  IMAD R175, R175, R170, -UR15 ;  /* 0x8000000fafaf7e24 */ /* 0x000fc8000f8e02aa */
[----:B------:R-:W-:-:S05]  /*6ef0*/  IMAD.IADD R175, R175, 0x1, -R0 ;  /* 0x00000001afaf7824 */ /* 0x000fca00078e0a00 */
[----:B------:R-:W-:Y:S02]  /*6f00*/  VIADDMNMX R179, R175, R170, R179, PT ;  /* 0x000000aaafb37246 */ /* 0x000fe400038001b3 */
[----:B------:R-:W-:-:S07]  /*6f10*/  VIMNMX R180, R180, R175, !PT ;  /* 0x000000afb4b47248 */ /* 0x000fce0007fe0100 */
.L_x_1723:
[----:B------:R-:W-:-:S06]  /*6f20*/  UISETP.GT.AND UP0, UPT, UR43, -0x1, UPT ;  /* 0xffffffff2b00788c */ /* 0x000fcc000bf04270 */
[----:B------:R-:W-:-:S04]  /*6f30*/  PLOP3.LUT P0, PT, PT, PT, UP0, 0x80, 0x0 ;  /* 0x000000000000781c */ /* 0x000fc80003f0f008 */
[C---:B------:R-:W-:Y:S02]  /*6f40*/  ISETP.GT.AND P1, PT, R180.reuse, RZ, P0 ;  /* 0x000000ffb400720c */ /* 0x040fe40000724270 */
[C---:B------:R-:W-:Y:S02]  /*6f50*/  ISETP.GT.AND P3, PT, R180.reuse, 0x1, P0 ;  /* 0x00000001b400780c */ /* 0x040fe40000764270 */
[----:B------:R-:W-:Y:S02]  /*6f60*/  ISETP.LT.OR P2, PT, R179, 0x1, P1 ;  /* 0x00000001b300780c */ /* 0x000fe40000f41670 */
[----:B------:R-:W-:Y:S02]  /*6f70*/  ISETP.GT.AND P1, PT, R180, 0x8, P0 ;  /* 0x00000008b400780c */ /* 0x000fe40000724270 */
[----:B------:R-:W-:Y:S02]  /*6f80*/  FSEL R177, R12, -INF , !P2 ;  /* 0xff8000000cb17808 */ /* 0x000fe40005000000 */
[----:B------:R-:W-:-:S02]  /*6f90*/  ISETP.GT.AND P2, PT, R180, 0x9, P0 ;  /* 0x00000009b400780c */ /* 0x000fc40000744270 */
[C---:B------:R-:W-:Y:S02]  /*6fa0*/  ISETP.LT.OR P3, PT, R179.reuse, 0x2, P3 ;  /* 0x00000002b300780c */ /* 0x040fe40001f61670 */
[C---:B------:R-:W-:Y:S02]  /*6fb0*/  ISETP.LT.OR P1, PT, R179.reuse, 0x9, P1 ;  /* 0x00000009b300780c */ /* 0x040fe40000f21670 */
[----:B------:R-:W-:Y:S02]  /*6fc0*/  ISETP.LT.OR P2, PT, R179, 0xa, P2 ;  /* 0x0000000ab300780c */ /* 0x000fe40001741670 */
[----:B------:R-:W-:Y:S02]  /*6fd0*/  FSEL R175, R14, -INF , !P3 ;  /* 0xff8000000eaf7808 */ /* 0x000fe40005800000 */
[----:B0-----:R-:W-:Y:S02]  /*6fe0*/  FSEL R174, R15, -INF , !P1 ;  /* 0xff8000000fae7808 */ /* 0x001fe40004800000 */
[----:B------:R-:W-:Y:S01]  /*6ff0*/  FSEL R184, R184, -INF , !P2 ;  /* 0xff800000b8b87808 */ /* 0x000fe20005000000 */
[----:B------:R-:W0:Y:S01]  /*7000*/  SHFL.IDX PT, R15, R178, 0x1, 0x1c1f ;  /* 0x003c1f00b20f7f89 */ /* 0x000e2200000e0000 */
[----:B------:R-:W-:-:S02]  /*7010*/  ISETP.GT.AND P3, PT, R180, 0x10, P0 ;  /* 0x00000010b400780c */ /* 0x000fc40000764270 */
[C---:B------:R-:W-:Y:S02]  /*7020*/  ISETP.GT.AND P1, PT, R180.reuse, 0x11, P0 ;  /* 0x00000011b400780c */ /* 0x040fe40000724270 */
[----:B------:R-:W-:Y:S02]  /*7030*/  ISETP.GT.AND P2, PT, R180, 0x18, P0 ;  /* 0x00000018b400780c */ /* 0x000fe40000744270 */
[C---:B------:R-:W-:Y:S02]  /*7040*/  ISETP.LT.OR P3, PT, R179.reuse, 0x11, P3 ;  /* 0x00000011b300780c */ /* 0x040fe40001f61670 */
[C---:B------:R-:W-:Y:S02]  /*7050*/  ISETP.LT.OR P1, PT, R179.reuse, 0x12, P1 ;  /* 0x00000012b300780c */ /* 0x040fe40000f21670 */
[----:B------:R-:W-:Y:S02]  /*7060*/  ISETP.LT.OR P2, PT, R179, 0x19, P2 ;  /* 0x00000019b300780c */ /* 0x000fe40001741670 */
[----:B------:R-:W-:-:S02]  /*7070*/  FSEL R185, R185, -INF , !P3 ;  /* 0xff800000b9b97808 */ /* 0x000fc40005800000 */
[----:B------:R-:W-:Y:S02]  /*7080*/  FSEL R164, R161, -INF , !P1 ;  /* 0xff800000a1a47808 */ /* 0x000fe40004800000 */
[----:B------:R-:W-:Y:S02]  /*7090*/  FSEL R186, R186, -INF , !P2 ;  /* 0xff800000baba7808 */ /* 0x000fe40005000000 */
[C---:B------:R-:W-:Y:S02]  /*70a0*/  ISETP.GT.AND P3, PT, R180.reuse, 0x19, P0 ;  /* 0x00000019b400780c */ /* 0x040fe40000764270 */
[C---:B------:R-:W-:Y:S02]  /*70b0*/  ISETP.GT.AND P1, PT, R180.reuse, 0x20, P0 ;  /* 0x00000020b400780c */ /* 0x040fe40000724270 */
[----:B------:R-:W-:Y:S01]  /*70c0*/  ISETP.GT.AND P2, PT, R180, 0x21, P0 ;  /* 0x00000021b400780c */ /* 0x000fe20000744270 */
[----:B0-----:R-:W-:Y:S01]  /*70d0*/  IMAD.IADD R178, R190, 0x1, R15 ;  /* 0x00000001beb27824 */ /* 0x001fe200078e020f */
[----:B------:R-:W-:-:S02]  /*70e0*/  ISETP.LT.OR P3, PT, R179, 0x1a, P3 ;  /* 0x0000001ab300780c */ /* 0x000fc40001f61670 */
[C---:B------:R-:W-:Y:S02]  /*70f0*/  ISETP.LT.OR P1, PT, R179.reuse, 0x21, P1 ;  /* 0x00000021b300780c */ /* 0x040fe40000f21670 */
[----:B------:R-:W-:Y:S02]  /*7100*/  ISETP.LT.OR P2, PT, R179, 0x22, P2 ;  /* 0x00000022b300780c */ /* 0x000fe40001741670 */
[----:B------:R-:W-:Y:S02]  /*7110*/  FSEL R187, R187, -INF , !P3 ;  /* 0xff800000bbbb7808 */ /* 0x000fe40005800000 */
[----:B------:R-:W-:Y:S02]  /*7120*/  FSEL R170, R168, -INF , !P1 ;  /* 0xff800000a8aa7808 */ /* 0x000fe40004800000 */
[----:B------:R-:W-:Y:S02]  /*7130*/  FSEL R172, R169, -INF , !P2 ;  /* 0xff800000a9ac7808 */ /* 0x000fe40005000000 */
        /* <DEDUP_REMOVED lines=11> */
[----:B------:R-:W-:Y:S02]  /*71f0*/  ISETP.GT.AND P2, PT, R180, 0x39, P0 ;  /* 0x00000039b400780c */ /* 0x000fe40000744270 */
[----:B------:R-:W-:-:S02]  /*7200*/  ISETP.LT.OR P3, PT, R179, 0x32, P3 ;  /* 0x00000032b300780c */ /* 0x000fc40001f61670 */
[C---:B------:R-:W-:Y:S02]  /*7210*/  ISETP.LT.OR P1, PT, R179.reuse, 0x39, P1 ;  /* 0x00000039b300780c */ /* 0x040fe40000f21670 */
[----:B------:R-:W-:Y:S02]  /*7220*/  ISETP.LT.OR P2, PT, R179, 0x3a, P2 ;  /* 0x0000003ab300780c */ /* 0x000fe40001741670 */
[----:B------:R-:W-:Y:S02]  /*7230*/  IADD3 R176, R182, R15, RZ ;  /* 0x0000000fb6b07210 */ /* 0x000fe40007ffe0ff */
[----:B------:R-:W-:Y:S02]  /*7240*/  FSEL R173, R188, -INF , !P3 ;  /* 0xff800000bcad7808 */ /* 0x000fe40005800000 */
[----:B------:R-:W-:Y:S02]  /*7250*/  FSEL R168, R189, -INF , !P1 ;  /* 0xff800000bda87808 */ /* 0x000fe40004800000 */
[----:B------:R-:W-:Y:S01]  /*7260*/  FSEL R165, R181, -INF , !P2 ;  /* 0xff800000b5a57808 */ /* 0x000fe20005000000 */
[----:B------:R-:W-:Y:S06]  /*7270*/  @!P5 BRA `(.L_x_1727) ;  /* 0x000000000060d947 */ /* 0x000fec0003800000 */
[----:B------:R-:W-:Y:S01]  /*7280*/  IMAD.U32 R12, RZ, RZ, UR11 ;  /* 0x0000000bff0c7e24 */ /* 0x000fe2000f8e00ff */
[----:B------:R-:W-:Y:S03]  /*7290*/  BSSY B0, `(.L_x_1728) ;  /* 0x0000012000007945 */ /* 0x000fe60003800000 */
[----:B------:R-:W-:-:S05]  /*72a0*/  IMAD R12, R12, UR41, R15 ;  /* 0x000000290c0c7c24 */ /* 0x000fca000f8e020f */
[----:B------:R-:W-:-:S04]  /*72b0*/  IADD3 R179, R12, -UR14, RZ ;  /* 0x8000000e0cb37c10 */ /* 0x000fc8000fffe0ff */
[----:B------:R-:W-:-:S13]  /*72c0*/  ISETP.GT.AND P1, PT, R179, -0x1, PT ;  /* 0xffffffffb300780c */ /* 0x000fda0003f24270 */
[----:B------:R-:W-:Y:S05]  /*72d0*/  @P1 BRA `(.L_x_1729) ;  /* 0x0000000000201947 */ /* 0x000fea0003800000 */
[----:B------:R-:W-:Y:S01]  /*72e0*/  IMAD.U32 R12, RZ, RZ, UR30 ;  /* 0x0000001eff0c7e24 */ /* 0x000fe2000f8e00ff */
[----:B------:R-:W-:-:S04]  /*72f0*/  LOP3.LUT R179, RZ, R179, RZ, 0x33, !PT ;  /* 0x000000b3ffb37212 */ /* 0x000fc800078e33ff */
[----:B------:R-:W-:-:S13]  /*7300*/  ISETP.NE.AND P1, PT, R12, 0x1, PT ;  /* 0x000000010c00780c */ /* 0x000fda0003f25270 */
[----:B------:R-:W0:Y:S02]  /*7310*/  @P1 LDC.64 R14, c[0x0][0x9e8] ;  /* 0x00027a00ff0e1b82 */ /* 0x000e240000000a00 */
[----:B0-----:R-:W-:-:S05]  /*7320*/  @P1 IMAD.HI.U32 R14, R179, R14, RZ ;  /* 0x0000000eb30e1227 */ /* 0x001fca00078e00ff */
[----:B------:R-:W-:-:S04]  /*7330*/  @P1 SHF.R.U32.HI R179, RZ, R15, R14 ;  /* 0x0000000fffb31219 */ /* 0x000fc8000001160e */
[----:B------:R-:W-:Y:S01]  /*7340*/  LOP3.LUT R179, RZ, R179, RZ, 0x33, !PT ;  /* 0x000000b3ffb37212 */ /* 0x000fe200078e33ff */
[----:B------:R-:W-:Y:S06]  /*7350*/  BRA `(.L_x_1730) ;  /* 0x0000000000147947 */ /* 0x000fec0003800000 */
.L_x_1729:
[----:B------:R-:W-:-:S05]  /*7360*/  IMAD.U32 R12, RZ, RZ, UR30 ;  /* 0x0000001eff0c7e24 */ /* 0x000fca000f8e00ff */
[----:B------:R-:W-:-:S13]  /*7370*/  ISETP.NE.AND P1, PT, R12, 0x1, PT ;  /* 0x000000010c00780c */ /* 0x000fda0003f25270 */
[----:B------:R-:W0:Y:S02]  /*7380*/  @P1 LDC.64 R14, c[0x0][0x9e8] ;  /* 0x00027a00ff0e1b82 */ /* 0x000e240000000a00 */
[----:B0-----:R-:W-:-:S05]  /*7390*/  @P1 IMAD.HI.U32 R14, R179, R14, RZ ;  /* 0x0000000eb30e1227 */ /* 0x001fca00078e00ff */
[----:B------:R-:W-:-:S07]  /*73a0*/  @P1 SHF.R.U32.HI R179, RZ, R15, R14 ;  /* 0x0000000fffb31219 */ /* 0x000fce000001160e */
.L_x_1730:
[----:B------:R-:W-:Y:S05]  /*73b0*/  BSYNC B0 ;  /* 0x0000000000007941 */ /* 0x000fea0003800000 */
.L_x_1728:
[----:B------:R-:W-:-:S05]  /*73c0*/  IMAD R179, R179, R12, -UR15 ;  /* 0x8000000fb3b37e24 */ /* 0x000fca000f8e020c */
[----:B------:R-:W-:-:S04]  /*73d0*/  IADD3 R179, -R0, R179, RZ ;  /* 0x000000b300b37210 */ /* 0x000fc80007ffe1ff */
[----:B------:R-:W-:Y:S02]  /*73e0*/  VIADDMNMX R176, R179, R12, R176, PT ;  /* 0x0000000cb3b07246 */ /* 0x000fe400038001b0 */
[----:B------:R-:W-:-:S07]  /*73f0*/  VIMNMX R178, R178, R179, !PT ;  /* 0x000000b3b2b27248 */ /* 0x000fce0007fe0100 */
.L_x_1727:
[----:B------:R-:W-:Y:S01]  /*7400*/  FMNMX.FTZ R12, R177, R20, !PT ;  /* 0x00000014b10c7209 */ /* 0x000fe20007810000 */
[----:B------:R-:W-:Y:S01]  /*7410*/  UMOV UR10, UR26 ;  /* 0x0000001a000a7c82 */ /* 0x000fe20008000000 */
[----:B------:R-:W-:Y:S02]  /*7420*/  ISETP.GT.AND P1, PT, R178, 0x1, P0 ;  /* 0x00000001b200780c */ /* 0x000fe40000724270 */
[----:B------:R-:W-:Y:S02]  /*7430*/  FMNMX.FTZ R15, R175, R12, !PT ;  /* 0x0000000caf0f7209 */ /* 0x000fe40007810000 */
[----:B------:R-:W-:Y:S02]  /*7440*/  ISETP.LT.OR P1, PT, R176, 0x2, P1 ;  /* 0x00000002b000780c */ /* 0x000fe40000f21670 */
[----:B------:R-:W-:Y:S02]  /*7450*/  FMNMX.FTZ R15, R174, R15, !PT ;  /* 0x0000000fae0f7209 */ /* 0x000fe40007810000 */
[----:B------:R-:W-:-:S02]  /*7460*/  FSEL R22, R22, -INF , !P1 ;  /* 0xff80000016167808 */ /* 0x000fc40004800000 */
[----:B------:R-:W-:Y:S02]  /*7470*/  FMNMX.FTZ R12, R184, R15, !PT ;  /* 0x0000000fb80c7209 */ /* 0x000fe40007810000 */
[----:B------:R-:W-:Y:S02]  /*7480*/  ISETP.GT.AND P1, PT, R178, RZ, P0 ;  /* 0x000000ffb200720c */ /* 0x000fe40000724270 */
[----:B------:R-:W-:Y:S02]  /*7490*/  FMNMX.FTZ R15, R185, R12, !PT ;  /* 0x0000000cb90f7209 */ /* 0x000fe40007810000 */
[----:B------:R-:W-:Y:S02]  /*74a0*/  ISETP.LT.OR P1, PT, R176, 0x1, P1 ;  /* 0x00000001b000780c */ /* 0x000fe40000f21670 */
[----:B------:R-:W-:Y:S02]  /*74b0*/  FMNMX.FTZ R15, R164, R15, !PT ;  /* 0x0000000fa40f7209 */ /* 0x000fe40007810000 */
[----:B------:R-:W-:-:S02]  /*74c0*/  ISETP.GT.AND P2, PT, R178, 0x8, P0 ;  /* 0x00000008b200780c */ /* 0x000fc40000744270 */
[----:B------:R-:W-:Y:S02]  /*74d0*/  FMNMX.FTZ R12, R186, R15, !PT ;  /* 0x0000000fba0c7209 */ /* 0x000fe40007810000 */
[----:B------:R-:W-:Y:S02]  /*74e0*/  ISETP.LT.OR P2, PT, R176, 0x9, P2 ;  /* 0x00000009b000780c */ /* 0x000fe40001741670 */
[----:B------:R-:W-:Y:S02]  /*74f0*/  FMNMX.FTZ R15, R187, R12, !PT ;  /* 0x0000000cbb0f7209 */ /* 0x000fe40007810000 */
[----:B------:R-:W-:Y:S02]  /*7500*/  ISETP.GT.AND P3, PT, R178, 0x9, P0 ;  /* 0x00000009b200780c */ /* 0x000fe40000764270 */
[----:B------:R-:W-:Y:S02]  /*7510*/  FMNMX.FTZ R15, R170, R15, !PT ;  /* 0x0000000faa0f7209 */ /* 0x000fe40007810000 */
[----:B------:R-:W-:-:S02]  /*7520*/  FSEL R23, R23, -INF , !P2 ;  /* 0xff80000017177808 */ /* 0x000fc40005000000 */
        /* <DEDUP_REMOVED lines=14> */
[----:B------:R-:W-:Y:S01]  /*7610*/  ISETP.GT.AND P2, PT, R178, 0x19, P0 ;  /* 0x00000019b200780c */ /* 0x000fe20000744270 */
[----:B------:R-:W0:Y:S01]  /*7620*/  SHFL.BFLY PT, R15, R14, 0x2, 0x1f ;  /* 0x0c401f000e0f7f89 */ /* 0x000e2200000e0000 */
[----:B------:R-:W-:Y:S02]  /*7630*/  FSEL R154, R154, -INF , !P3 ;  /* 0xff8000009a9a7808 */ /* 0x000fe40005800000 */
[----:B------:R-:W-:Y:S02]  /*7640*/  ISETP.GT.AND P3, PT, R178, 0x20, P0 ;  /* 0x00000020b200780c */ /* 0x000fe40000764270 */
[----:B------:R-:W-:-:S02]  /*7650*/  ISETP.LT.OR P2, PT, R176, 0x1a, P2 ;  /* 0x0000001ab000780c */ /* 0x000fc40001741670 */
[----:B------:R-:W-:Y:S02]  /*7660*/  ISETP.LT.OR P3, PT, R176, 0x21, P3 ;  /* 0x00000021b000780c */ /* 0x000fe40001f61670 */
[----:B------:R-:W-:Y:S02]  /*7670*/  FSEL R156, R156, -INF , !P2 ;  /* 0xff8000009c9c7808 */ /* 0x000fe40005000000 */
[----:B------:R-:W-:Y:S02]  /*7680*/  ISETP.GT.AND P2, PT, R178, 0x28, P0 ;  /* 0x00000028b200780c */ /* 0x000fe40000744270 */
[----:B------:R-:W-:Y:S02]  /*7690*/  FSEL R157, R157, -INF , !P3 ;  /* 0xff8000009d9d7808 */ /* 0x000fe40005800000 */
[----:B------:R-:W-:-:S04]  /*76a0*/  ISETP.LT.OR P2, PT, R176, 0x29, P2 ;  /* 0x00000029b000780c */ /* 0x000fc80001741670 */
[----:B------:R-:W-:Y:S02]  /*76b0*/  FSEL R159, R159, -INF , !P2 ;  /* 0xff8000009f9f7808 */ /* 0x000fe40005000000 */
[----:B------:R-:W-:Y:S02]  /*76c0*/  ISETP.GT.AND P2, PT, R178, 0x30, P0 ;  /* 0x00000030b200780c */ /* 0x000fe40000744270 */
[----:B0-----:R-:W-:Y:S02]  /*76d0*/  FMNMX.FTZ R15, R14, R15, !PT ;  /* 0x0000000f0e0f7209 */ /* 0x001fe40007810000 */
[----:B------:R-:W-:Y:S02]  /*76e0*/  FSEL R14, R11, -INF , !P1 ;  /* 0xff8000000b0e7808 */ /* 0x000fe40004800000 */
[----:B------:R-:W-:Y:S01]  /*76f0*/  ISETP.GT.AND P1, PT, R178, 0x18, P0 ;  /* 0x00000018b200780c */ /* 0x000fe20000724270 */
[----:B------:R-:W0:Y:S01]  /*7700*/  SHFL.BFLY PT, R12, R15, 0x1, 0x1f ;  /* 0x0c201f000f0c7f89 */ /* 0x000e2200000e0000 */
[----:B------:R-:W-:-:S02]  /*7710*/  FMNMX.FTZ R11, R14, R21, !PT ;  /* 0x000000150e0b7209 */ /* 0x000fc40007810000 */
[----:B------:R-:W-:Y:S02]  /*7720*/  ISETP.LT.OR P1, PT, R176, 0x19, P1 ;  /* 0x00000019b000780c */ /* 0x000fe40000f21670 */
[----:B------:R-:W-:Y:S02]  /*7730*/  FMNMX.FTZ R180, R22, R11, !PT ;  /* 0x0000000b16b47209 */ /* 0x000fe40007810000 */
[----:B------:R-:W-:Y:S02]  /*7740*/  FSEL R155, R155, -INF , !P1 ;  /* 0xff8000009b9b7808 */ /* 0x000fe40004800000 */
[----:B------:R-:W-:Y:S02]  /*7750*/  FMNMX.FTZ R11, R23, R180, !PT ;  /* 0x000000b4170b7209 */ /* 0x000fe40007810000 */
[----:B------:R-:W-:Y:S02]  /*7760*/  ISETP.GT.AND P1, PT, R178, 0x21, P0 ;  /* 0x00000021b200780c */ /* 0x000fe40000724270 */
        /* <DEDUP_REMOVED lines=9> */
[----:B------:R-:W-:Y:S02]  /*7800*/  ISETP.LT.OR P2, PT, R176, 0x31, P2 ;  /* 0x00000031b000780c */ /* 0x000fe40001741670 */
[----:B------:R-:W-:Y:S02]  /*7810*/  FMNMX.FTZ R11, R157, R188, !PT ;  /* 0x000000bc9d0b7209 */ /* 0x000fe40007810000 */
[----:B------:R-:W-:Y:S02]  /*7820*/  FSEL R160, R160, -INF , !P1 ;  /* 0xff800000a0a07808 */ /* 0x000fe40004800000 */
[----:B------:R-:W-:-:S02]  /*7830*/  FMNMX.FTZ R188, R158, R11, !PT ;  /* 0x0000000b9ebc7209 */ /* 0x000fc40007810000 */
[----:B0-----:R-:W-:Y:S02]  /*7840*/  FMNMX.FTZ R12, R15, R12, !PT ;  /* 0x0000000c0f0c7209 */ /* 0x001fe40007810000 */
[----:B------:R-:W-:Y:S02]  /*7850*/  ISETP.GT.AND P1, PT, R178, 0x31, P0 ;  /* 0x00000031b200780c */ /* 0x000fe40000724270 */
[----:B------:R-:W-:Y:S01]  /*7860*/  FMNMX.FTZ R11, R159, R188, !PT ;  /* 0x000000bc9f0b7209 */ /* 0x000fe20007810000 */
[----:B------:R-:W-:Y:S01]  /*7870*/  FMUL.FTZ R182, R12, UR10 ;  /* 0x0000000a0cb67c20 */ /* 0x000fe20008410000 */
[----:B------:R-:W-:Y:S02]  /*7880*/  FSEL R162, R162, -INF , !P2 ;  /* 0xff800000a2a27808 */ /* 0x000fe40005000000 */
[----:B------:R-:W-:Y:S02]  /*7890*/  ISETP.GT.AND P2, PT, R178, 0x38, P0 ;  /* 0x00000038b200780c */ /* 0x000fe40000744270 */
[----:B------:R-:W-:-:S02]  /*78a0*/  ISETP.LT.OR P1, PT, R176, 0x32, P1 ;  /* 0x00000032b000780c */ /* 0x000fc40000f21670 */
[----:B------:R-:W-:Y:S02]  /*78b0*/  FMNMX.FTZ R11, R160, R11, !PT ;  /* 0x0000000ba00b7209 */ /* 0x000fe40007810000 */
[----:B------:R-:W-:Y:S02]  /*78c0*/  FSETP.NEU.FTZ.AND P3, PT, R12, -INF , PT ;  /* 0xff8000000c00780b */ /* 0x000fe40003f7d000 */
[----:B------:R-:W-:Y:S02]  /*78d0*/  ISETP.GT.AND P0, PT, R178, 0x39, P0 ;  /* 0x00000039b200780c */ /* 0x000fe40000704270 */
[----:B------:R-:W-:Y:S02]  /*78e0*/  ISETP.LT.OR P2, PT, R176, 0x39, P2 ;  /* 0x00000039b000780c */ /* 0x000fe40001741670 */
[----:B------:R-:W-:Y:S02]  /*78f0*/  FSEL R163, R163, -INF , !P1 ;  /* 0xff800000a3a37808 */ /* 0x000fe40004800000 */
[----:B------:R-:W-:-:S02]  /*7900*/  FMNMX.FTZ R178, R162, R11, !PT ;  /* 0x0000000ba2b27209 */ /* 0x000fc40007810000 */
[----:B------:R-:W-:Y:S02]  /*7910*/  FSEL R182, R182, RZ, P3 ;  /* 0x000000ffb6b67208 */ /* 0x000fe40001800000 */
[----:B------:R-:W-:Y:S02]  /*7920*/  ISETP.LT.OR P0, PT, R176, 0x3a, P0 ;  /* 0x0000003ab000780c */ /* 0x000fe40000701670 */
[----:B------:R-:W-:Y:S01]  /*7930*/  FSEL R166, R166, -INF , !P2 ;  /* 0xff800000a6a67808 */ /* 0x000fe20005000000 */
[--C-:B------:R-:W-:Y:S01]  /*7940*/  FFMA.FTZ R15, R175, UR10, -R182.reuse ;  /* 0x0000000aaf0f7c23 */ /* 0x100fe200080108b6 */
[----:B------:R-:W-:Y:S01]  /*7950*/  FMNMX.FTZ R11, R163, R178, !PT ;  /* 0x000000b2a30b7209 */ /* 0x000fe20007810000 */
[--C-:B------:R-:W-:Y:S01]  /*7960*/  FFMA.FTZ R184, R184, UR10, -R182.reuse ;  /* 0x0000000ab8b87c23 */ /* 0x100fe200080108b6 */
[----:B------:R-:W-:Y:S01]  /*7970*/  FSEL R175, R167, -INF , !P0 ;  /* 0xff800000a7af7808 */ /* 0x000fe20004000000 */
[--C-:B------:R-:W-:Y:S01]  /*7980*/  FFMA.FTZ R180, R177, UR10, -R182.reuse ;  /* 0x0000000ab1b47c23 */ /* 0x100fe200080108b6 */
[----:B------:R-:W-:Y:S01]  /*7990*/  FMNMX.FTZ R176, R166, R11, !PT ;  /* 0x0000000ba6b07209 */ /* 0x000fe20007810000 */
[----:B------:R0:W-:Y:S01]  /*79a0*/  MUFU.EX2 R167, R184 ;  /* 0x000000b800a77308 */ /* 0x0001e20000000800 */
[----:B------:R-:W-:Y:S01]  /*79b0*/  FSEL R183, R12, RZ, P3 ;  /* 0x000000ff0cb77208 */ /* 0x000fe20001800000 */
[--C-:B------:R-:W-:Y:S01]  /*79c0*/  FFMA.FTZ R174, R174, UR10, -R182.reuse ;  /* 0x0000000aaeae7c23 */ /* 0x100fe200080108b6 */
[----:B------:R-:W-:Y:S01]  /*79d0*/  FMNMX.FTZ R11, R175, R176, !PT ;  /* 0x000000b0af0b7209 */ /* 0x000fe20007810000 */
[--C-:B------:R-:W-:Y:S01]  /*79e0*/  FFMA.FTZ R185, R185, UR10, -R182.reuse ;  /* 0x0000000ab9b97c23 */ /* 0x100fe200080108b6 */
[----:B------:R-:W-:Y:S01]  /*79f0*/  FFMA.FTZ R177, R164, UR10, -R182 ;  /* 0x0000000aa4b17c23 */ /* 0x000fe200080108b6 */
[----:B------:R-:W-:Y:S01]  /*7a00*/  FADD.FTZ R183, -R183, R20 ;  /* 0x00000014b7b77221 */ /* 0x000fe20000010100 */
[--C-:B------:R-:W-:Y:S01]  /*7a10*/  FFMA.FTZ R164, R186, UR10, -R182.reuse ;  /* 0x0000000abaa47c23 */ /* 0x100fe200080108b6 */
[----:B------:R-:W1:Y:S01]  /*7a20*/  SHFL.BFLY PT, R178, R11, 0x2, 0x1f ;  /* 0x0c401f000bb27f89 */ /* 0x000e6200000e0000 */
[--C-:B0-----:R-:W-:Y:S01]  /*7a30*/  FFMA.FTZ R184, R169, UR10, -R182.reuse ;  /* 0x0000000aa9b87c23 */ /* 0x101fe200080108b6 */
[----:B------:R-:W-:Y:S01]  /*7a40*/  FMUL.FTZ R169, R183, UR10 ;  /* 0x0000000ab7a97c20 */ /* 0x000fe20008410000 */
[----:B------:R-:W-:Y:S01]  /*7a50*/  MUFU.EX2 R180, R180 ;  /* 0x000000b400b47308 */ /* 0x000fe20000000800 */
[--C-:B------:R-:W-:Y:S01]  /*7a60*/  FFMA.FTZ R181, R172, UR10, -R182.reuse ;  /* 0x0000000aacb57c23 */ /* 0x100fe200080108b6 */
[--C-:B------:R-:W-:Y:S01]  /*7a70*/  FFMA.FTZ R172, R161, UR10, -R182.reuse ;  /* 0x0000000aa1ac7c23 */ /* 0x100fe200080108b6 */
[--C-:B------:R-:W-:Y:S01]  /*7a80*/  FFMA.FTZ R179, R187, UR10, -R182.reuse ;  /* 0x0000000abbb37c23 */ /* 0x100fe200080108b6 */
[--C-:B------:R-:W-:Y:S01]  /*7a90*/  FFMA.FTZ R170, R170, UR10, -R182.reuse ;  /* 0x0000000aaaaa7c23 */ /* 0x100fe200080108b6 */
[--C-:B------:R-:W-:Y:S01]  /*7aa0*/  FFMA.FTZ R171, R171, UR10, -R182.reuse ;  /* 0x0000000aabab7c23 */ /* 0x100fe200080108b6 */
[----:B------:R-:W-:Y:S01]  /*7ab0*/  ISETP.NE.AND P0, PT, R10, RZ, PT ;  /* 0x000000ff0a00720c */ /* 0x000fe20003f05270 */
[--C-:B------:R-:W-:Y:S01]  /*7ac0*/  FFMA.FTZ R168, R168, UR10, -R182.reuse ;  /* 0x0000000aa8a87c23 */ /* 0x100fe200080108b6 */
[----:B------:R-:W0:Y:S01]  /*7ad0*/  MUFU.EX2 R169, R169 ;  /* 0x000000a900a97308 */ /* 0x000e220000000800 */
[--C-:B------:R-:W-:Y:S01]  /*7ae0*/  FFMA.FTZ R173, R173, UR10, -R182.reuse ;  /* 0x0000000aadad7c23 */ /* 0x100fe200080108b6 */
[----:B------:R-:W-:-:S06]  /*7af0*/  FFMA.FTZ R182, R165, UR10, -R182 ;  /* 0x0000000aa5b67c23 */ /* 0x000fcc00080108b6 */
[----:B------:R-:W2:Y:S01]  /*7b00*/  MUFU.EX2 R15, R15 ;  /* 0x0000000f000f7308 */ /* 0x000ea20000000800 */
[----:B-1----:R-:W-:-:S07]  /*7b10*/  FMNMX.FTZ R178, R11, R178, !PT ;  /* 0x000000b20bb27209 */ /* 0x002fce0007810000 */
[----:B------:R-:W1:Y:S01]  /*7b20*/  MUFU.EX2 R174, R174 ;  /* 0x000000ae00ae7308 */ /* 0x000e620000000800 */
[-C--:B0-----:R-:W-:Y:S01]  /*7b30*/  FMUL.FTZ R24, R24, R169.reuse ;  /* 0x000000a918187220 */ /* 0x081fe20000410000 */
[----:B------:R-:W0:Y:S01]  /*7b40*/  SHFL.BFLY PT, R11, R178, 0x1, 0x1f ;  /* 0x0c201f00b20b7f89 */ /* 0x000e2200000e0000 */
        /* <DEDUP_REMOVED lines=22> */
[----:B------:R-:W-:Y:S01]  /*7cb0*/  FMUL.FTZ R64, R64, R169 ;  /* 0x000000a940407220 */ /* 0x000fe20000410000 */
[----:B0-----:R-:W-:Y:S01]  /*7cc0*/  FMNMX.FTZ R11, R178, R11, !PT ;  /* 0x0000000bb20b7209 */ /* 0x001fe20007810000 */
[----:B------:R-:W-:Y:S01]  /*7cd0*/  FFMA.FTZ R178, R169, R3, R180 ;  /* 0x00000003a9b27223 */ /* 0x000fe200000100b4 */
[-C--:B------:R-:W-:Y:S01]  /*7ce0*/  FMUL.FTZ R65, R65, R169.reuse ;  /* 0x000000a941417220 */ /* 0x080fe20000410000 */
[-C--:B------:R-:W-:Y:S01]  /*7cf0*/  FMUL.FTZ R68, R68, R169.reuse ;  /* 0x000000a944447220 */ /* 0x080fe20000410000 */
[C---:B------:R-:W-:Y:S01]  /*7d00*/  FSETP.NEU.FTZ.AND P1, PT, R11.reuse, -INF , PT ;  /* 0xff8000000b00780b */ /* 0x040fe20003f3d000 */
[----:B------:R-:W-:Y:S01]  /*7d10*/  FMUL.FTZ R3, R11, UR10 ;  /* 0x0000000a0b037c20 */ /* 0x000fe20008410000 */
[----:B--2---:R-:W-:Y:S01]  /*7d20*/  FADD.FTZ R161, R15, R178 ;  /* 0x000000b20fa17221 */ /* 0x004fe20000010000 */
[----:B------:R-:W0:Y:S01]  /*7d30*/  MUFU.EX2 R179, R179 ;  /* 0x000000b300b37308 */ /* 0x000e220000000800 */
[-C--:B------:R-:W-:Y:S01]  /*7d40*/  FMUL.FTZ R69, R69, R169.reuse ;  /* 0x000000a945457220 */ /* 0x080fe20000410000 */
[-C--:B------:R-:W-:Y:S01]  /*7d50*/  FMUL.FTZ R72, R72, R169.reuse ;  /* 0x000000a948487220 */ /* 0x080fe20000410000 */
[----:B------:R-:W-:Y:S01]  /*7d60*/  FSEL R183, R3, RZ, P1 ;  /* 0x000000ff03b77208 */ /* 0x000fe20000800000 */
[----:B-1----:R-:W-:Y:S01]  /*7d70*/  FADD.FTZ R178, R174, R161 ;  /* 0x000000a1aeb27221 */ /* 0x002fe20000010000 */
[-C--:B------:R-:W-:Y:S01]  /*7d80*/  FMUL.FTZ R73, R73, R169.reuse ;  /* 0x000000a949497220 */ /* 0x080fe20000410000 */
[-C--:B------:R-:W-:Y:S01]  /*7d90*/  FMUL.FTZ R76, R76, R169.reuse ;  /* 0x000000a94c4c7220 */ /* 0x080fe20000410000 */
[-C--:B------:R-:W-:Y:S01]  /*7da0*/  FMUL.FTZ R77, R77, R169.reuse ;  /* 0x000000a94d4d7220 */ /* 0x080fe20000410000 */
[----:B------:R-:W-:Y:S01]  /*7db0*/  FADD.FTZ R3, R167, R178 ;  /* 0x000000b2a7037221 */ /* 0x000fe20000010000 */
[--C-:B------:R-:W-:Y:S01]  /*7dc0*/  FFMA.FTZ R161, R14, UR10, -R183.reuse ;  /* 0x0000000a0ea17c23 */ /* 0x100fe200080108b7 */
[----:B------:R-:W-:Y:S01]  /*7dd0*/  FSEL R14, R11, RZ, P1 ;  /* 0x000000ff0b0e7208 */ /* 0x000fe20000800000 */
[----:B------:R-:W1:Y:S01]  /*7de0*/  MUFU.EX2 R170, R170 ;  /* 0x000000aa00aa7308 */ /* 0x000e620000000800 */
[--C-:B------:R-:W-:Y:S01]  /*7df0*/  FFMA.FTZ R178, R22, UR10, -R183.reuse ;  /* 0x0000000a16b27c23 */ /* 0x100fe200080108b7 */
[--C-:B------:R-:W-:Y:S01]  /*7e00*/  FFMA.FTZ R23, R23, UR10, -R183.reuse ;  /* 0x0000000a17177c23 */ /* 0x100fe200080108b7 */
[--C-:B------:R-:W-:Y:S01]  /*7e10*/  FFMA.FTZ R186, R157, UR10, -R183.reuse ;  /* 0x0000000a9dba7c23 */ /* 0x100fe200080108b7 */
[--C-:B------:R-:W-:Y:S01]  /*7e20*/  FFMA.FTZ R153, R153, UR10, -R183.reuse ;  /* 0x0000000a99997c23 */ /* 0x100fe200080108b7 */
[--C-:B------:R-:W-:Y:S01]  /*7e30*/  FFMA.FTZ R155, R155, UR10, -R183.reuse ;  /* 0x0000000a9b9b7c23 */ /* 0x100fe200080108b7 */
[--C-:B------:R-:W-:Y:S01]  /*7e40*/  FFMA.FTZ R188, R159, UR10, -R183.reuse ;  /* 0x0000000a9fbc7c23 */ /* 0x100fe200080108b7 */
[--C-:B------:R-:W-:Y:S01]  /*7e50*/  FFMA.FTZ R190, R162, UR10, -R183.reuse ;  /* 0x0000000aa2be7c23 */ /* 0x100fe200080108b7 */
[----:B------:R2:W-:Y:S01]  /*7e60*/  MUFU.EX2 R20, R184 ;  /* 0x000000b800147308 */ /* 0x0005e20000000800 */
[--C-:B------:R-:W-:Y:S01]  /*7e70*/  FFMA.FTZ R187, R158, UR10, -R183.reuse ;  /* 0x0000000a9ebb7c23 */ /* 0x100fe200080108b7 */
[--C-:B------:R-:W-:Y:S01]  /*7e80*/  FFMA.FTZ R191, R163, UR10, -R183.reuse ;  /* 0x0000000aa3bf7c23 */ /* 0x100fe200080108b7 */
[--C-:B------:R-:W-:Y:S01]  /*7e90*/  FFMA.FTZ R189, R160, UR10, -R183.reuse ;  /* 0x0000000aa0bd7c23 */ /* 0x100fe200080108b7 */
[--C-:B------:R-:W-:Y:S01]  /*7ea0*/  FFMA.FTZ R192, R166, UR10, -R183.reuse ;  /* 0x0000000aa6c07c23 */ /* 0x100fe200080108b7 */
[----:B------:R-:W-:Y:S01]  /*7eb0*/  FFMA.FTZ R175, R175, UR10, -R183 ;  /* 0x0000000aafaf7c23 */ /* 0x000fe200080108b7 */
[----:B0-----:R-:W-:Y:S01]  /*7ec0*/  F2FP.F16.F32.PACK_AB R158, R179, R164 ;  /* 0x000000a4b39e723e */ /* 0x001fe200000000ff */
[-C--:B------:R-:W-:Y:S01]  /*7ed0*/  FMUL.FTZ R80, R80, R169.reuse ;  /* 0x000000a950507220 */ /* 0x080fe20000410000 */
[----:B------:R-:W0:Y:S01]  /*7ee0*/  MUFU.EX2 R181, R181 ;  /* 0x000000b500b57308 */ /* 0x000e220000000800 */
[----:B--2---:R-:W-:Y:S01]  /*7ef0*/  FADD.FTZ R184, R176, R3 ;  /* 0x00000003b0b87221 */ /* 0x004fe20000010000 */
[----:B------:R-:W-:Y:S01]  /*7f00*/  FADD.FTZ R3, -R14, R21 ;  /* 0x000000150e037221 */ /* 0x000fe20000010100 */
[-C--:B------:R-:W-:Y:S01]  /*7f10*/  FMUL.FTZ R81, R81, R169.reuse ;  /* 0x000000a951517220 */ /* 0x080fe20000410000 */
[-C--:B------:R-:W-:Y:S01]  /*7f20*/  FMUL.FTZ R84, R84, R169.reuse ;  /* 0x000000a954547220 */ /* 0x080fe20000410000 */
[----:B------:R-:W-:Y:S01]  /*7f30*/  FADD.FTZ R21, R177, R184 ;  /* 0x000000b8b1157221 */ /* 0x000fe20000010000 */
[----:B------:R-:W-:Y:S01]  /*7f40*/  FMUL.FTZ R3, R3, UR10 ;  /* 0x0000000a03037c20 */ /* 0x000fe20008410000 */
[----:B------:R-:W-:Y:S01]  /*7f50*/  FFMA.FTZ R184, R154, UR10, -R183 ;  /* 0x0000000a9ab87c23 */ /* 0x000fe200080108b7 */
[----:B------:R-:W2:Y:S01]  /*7f60*/  MUFU.EX2 R171, R171 ;  /* 0x000000ab00ab7308 */ /* 0x000ea20000000800 */
[----:B------:R-:W-:Y:S01]  /*7f70*/  FADD.FTZ R22, R164, R21 ;  /* 0x00000015a4167221 */ /* 0x000fe20000010000 */
[----:B------:R-:W-:Y:S01]  /*7f80*/  FFMA.FTZ R21, R152, UR10, -R183 ;  /* 0x0000000a98157c23 */ /* 0x000fe200080108b7 */
[----:B------:R-:W-:Y:S01]  /*7f90*/  F2FP.F16.F32.PACK_AB R154, R167, R174 ;  /* 0x000000aea79a723e */ /* 0x000fe200000000ff */
[-C--:B------:R-:W-:Y:S01]  /*7fa0*/  FMUL.FTZ R85, R85, R169.reuse ;  /* 0x000000a955557220 */ /* 0x080fe20000410000 */
[----:B------:R-:W-:Y:S01]  /*7fb0*/  FADD.FTZ R185, R179, R22 ;  /* 0x00000016b3b97221 */ /* 0x000fe20000010000 */
[-C--:B------:R-:W-:Y:S01]  /*7fc0*/  FMUL.FTZ R88, R88, R169.reuse ;  /* 0x000000a958587220 */ /* 0x080fe20000410000 */
[-C--:B------:R-:W-:Y:S01]  /*7fd0*/  FMUL.FTZ R89, R89, R169.reuse ;  /* 0x000000a959597220 */ /* 0x080fe20000410000 */
[----:B------:R-:W3:Y:S01]  /*7fe0*/  MUFU.EX2 R172, R172 ;  /* 0x000000ac00ac7308 */ /* 0x000ee20000000800 */
[----:B-1----:R-:W-:Y:S01]  /*7ff0*/  FADD.FTZ R152, R170, R185 ;  /* 0x000000b9aa987221 */ /* 0x002fe20000010000 */
[----:B------:R-:W-:Y:S01]  /*8000*/  FFMA.FTZ R185, R156, UR10, -R183 ;  /* 0x0000000a9cb97c23 */ /* 0x000fe200080108b7 */
[-C--:B------:R-:W-:Y:S01]  /*8010*/  FMUL.FTZ R92, R92, R169.reuse ;  /* 0x000000a95c5c7220 */ /* 0x080fe20000410000 */
[-C--:B------:R-:W-:Y:S01]  /*8020*/  FMUL.FTZ R93, R93, R169.reuse ;  /* 0x000000a95d5d7220 */ /* 0x080fe20000410000 */
[----:B0-----:R-:W-:Y:S01]  /*8030*/  FADD.FTZ R152, R181, R152 ;  /* 0x00000098b5987221 */ /* 0x001fe20000010000 */
[-C--:B------:R-:W-:Y:S01]  /*8040*/  FMUL.FTZ R96, R96, R169.reuse ;  /* 0x000000a960607220 */ /* 0x080fe20000410000 */
[-C--:B------:R-:W-:Y:S01]  /*8050*/  FMUL.FTZ R97, R97, R169.reuse ;  /* 0x000000a961617220 */ /* 0x080fe20000410000 */
[----:B------:R-:W-:Y:S01]  /*8060*/  MUFU.EX2 R161, R161 ;  /* 0x000000a100a17308 */ /* 0x000fe20000000800 */
[----:B--2---:R-:W-:Y:S01]  /*8070*/  FADD.FTZ R157, R171, R152 ;  /* 0x00000098ab9d7221 */ /* 0x004fe20000010000 */
[----:B------:R-:W-:Y:S01]  /*8080*/  F2FP.F16.F32.PACK_AB R152, R15, R180 ;  /* 0x000000b40f98723e */ /* 0x000fe200000000ff */
[----:B------:R-:W-:Y:S01]  /*8090*/  FMUL.FTZ R100, R100, R169 ;  /* 0x000000a964647220 */ /* 0x000fe20000410000 */
[C---:B------:R-:W-:Y:S01]  /*80a0*/  F2FP.F16.F32.PACK_AB R162, R20.reuse, R171 ;  /* 0x000000ab14a2723e */ /* 0x040fe200000000ff */
[----:B------:R-:W-:Y:S01]  /*80b0*/  FADD.FTZ R157, R20, R157 ;  /* 0x0000009d149d7221 */ /* 0x000fe20000010000 */
        /* <DEDUP_REMOVED lines=17> */
[-C--:B------:R-:W-:Y:S01]  /*81d0*/  FMUL.FTZ R129, R129, R169.reuse ;  /* 0x000000a981817220 */ /* 0x080fe20000410000 */
[----:B------:R-:W2:Y:S01]  /*81e0*/  MUFU.EX2 R23, R23 ;  /* 0x0000001700177308 */ /* 0x000ea20000000800 */
[----:B0-----:R-:W-:Y:S01]  /*81f0*/  FFMA.FTZ R15, R22, R4, R161 ;  /* 0x00000004160f7223 */ /* 0x001fe200000100a1 */
[-C--:B------:R-:W-:Y:S01]  /*8200*/  FMUL.FTZ R132, R132, R169.reuse ;  /* 0x000000a984847220 */ /* 0x080fe20000410000 */
        /* <DEDUP_REMOVED lines=10> */
[----:B------:R-:W-:Y:S01]  /*82b0*/  FMUL.FTZ R149, R149, R169 ;  /* 0x000000a995957220 */ /* 0x000fe20000410000 */
[-C--:B------:R-:W-:Y:S01]  /*82c0*/  FMUL.FTZ R26, R26, R22.reuse ;  /* 0x000000161a1a7220 */ /* 0x080fe20000410000 */
[-C--:B------:R-:W-:Y:S01]  /*82d0*/  FMUL.FTZ R27, R27, R22.reuse ;  /* 0x000000161b1b7220 */ /* 0x080fe20000410000 */
[----:B------:R1:W-:Y:S01]  /*82e0*/  MUFU.EX2 R165, R168 ;  /* 0x000000a800a57308 */ /* 0x0003e20000000800 */
[----:B--2---:R-:W-:Y:S01]  /*82f0*/  FADD.FTZ R15, R23, R4 ;  /* 0x00000004170f7221 */ /* 0x004fe20000010000 */
[-C--:B------:R-:W-:Y:S01]  /*8300*/  FMUL.FTZ R30, R30, R22.reuse ;  /* 0x000000161e1e7220 */ /* 0x080fe20000410000 */
[-C--:B------:R-:W-:Y:S01]  /*8310*/  FMUL.FTZ R31, R31, R22.reuse ;  /* 0x000000161f1f7220 */ /* 0x080fe20000410000 */
[-C--:B------:R-:W-:Y:S01]  /*8320*/  FMUL.FTZ R34, R34, R22.reuse ;  /* 0x0000001622227220 */ /* 0x080fe20000410000 */
[-C--:B------:R-:W-:Y:S01]  /*8330*/  FMUL.FTZ R35, R35, R22.reuse ;  /* 0x0000001623237220 */ /* 0x080fe20000410000 */
[-C--:B------:R-:W-:Y:S01]  /*8340*/  FMUL.FTZ R38, R38, R22.reuse ;  /* 0x0000001626267220 */ /* 0x080fe20000410000 */
[----:B------:R-:W-:Y:S01]  /*8350*/  FMUL.FTZ R39, R39, R22 ;  /* 0x0000001627277220 */ /* 0x000fe20000410000 */
[----:B------:R2:W3:Y:S01]  /*8360*/  MUFU.EX2 R157, R153 ;  /* 0x00000099009d7308 */ /* 0x0004e20000000800 */
[----:B-1----:R-:W-:-:S02]  /*8370*/  IMAD.U32 R168, RZ, RZ, UR6 ;  /* 0x00000006ffa87e24 */ /* 0x002fc4000f8e00ff */
[-C--:B------:R-:W-:Y:S01]  /*8380*/  FMUL.FTZ R42, R42, R22.reuse ;  /* 0x000000162a2a7220 */ /* 0x080fe20000410000 */
[-C--:B------:R-:W-:Y:S01]  /*8390*/  FMUL.FTZ R43, R43, R22.reuse ;  /* 0x000000162b2b7220 */ /* 0x080fe20000410000 */
[-C--:B------:R-:W-:Y:S01]  /*83a0*/  FMUL.FTZ R46, R46, R22.reuse ;  /* 0x000000162e2e7220 */ /* 0x080fe20000410000 */
[----:B------:R-:W-:Y:S02]  /*83b0*/  @!P0 IMAD R168, R168, 0x40, R9 ;  /* 0x00000040a8a88824 */ /* 0x000fe400078e0209 */
[-C--:B------:R-:W-:Y:S01]  /*83c0*/  FMUL.FTZ R47, R47, R22.reuse ;  /* 0x000000162f2f7220 */ /* 0x080fe20000410000 */
[-C--:B------:R-:W-:Y:S01]  /*83d0*/  FMUL.FTZ R50, R50, R22.reuse ;  /* 0x0000001632327220 */ /* 0x080fe20000410000 */
[----:B------:R-:W1:Y:S01]  /*83e0*/  MUFU.EX2 R184, R184 ;  /* 0x000000b800b87308 */ /* 0x000e620000000800 */
[----:B--2---:R-:W-:Y:S01]  /*83f0*/  F2FP.F16.F32.PACK_AB R153, R14, R161 ;  /* 0x000000a10e99723e */ /* 0x004fe200000000ff */
[-C--:B------:R-:W-:Y:S01]  /*8400*/  FMUL.FTZ R51, R51, R22.reuse ;  /* 0x0000001633337220 */ /* 0x080fe20000410000 */
[----:B------:R-:W-:Y:S01]  /*8410*/  @!P0 LEA R168, R168, UR40, 0x2 ;  /* 0x00000028a8a88c11 */ /* 0x000fe2000f8e10ff */
[-C--:B------:R-:W-:Y:S01]  /*8420*/  FMUL.FTZ R54, R54, R22.reuse ;  /* 0x0000001636367220 */ /* 0x080fe20000410000 */
[-C--:B------:R-:W-:Y:S01]  /*8430*/  FMUL.FTZ R55, R55, R22.reuse ;  /* 0x0000001637377220 */ /* 0x080fe20000410000 */
[-C--:B------:R-:W-:Y:S01]  /*8440*/  FMUL.FTZ R58, R58, R22.reuse ;  /* 0x000000163a3a7220 */ /* 0x080fe20000410000 */
[-C--:B------:R-:W-:Y:S01]  /*8450*/  FMUL.FTZ R59, R59, R22.reuse ;  /* 0x000000163b3b7220 */ /* 0x080fe20000410000 */
[----:B------:R0:W-:Y:S01]  /*8460*/  MUFU.EX2 R159, R155 ;  /* 0x0000009b009f7308 */ /* 0x0001e20000000800 */
[----:B------:R-:W-:Y:S01]  /*8470*/  @!P0 STS [R168+0x28800], R169 ;  /* 0x028800a9a8008388 */ /* 0x000fe20000000800 */
[-C--:B------:R-:W-:Y:S01]  /*8480*/  FMUL.FTZ R62, R62, R22.reuse ;  /* 0x000000163e3e7220 */ /* 0x080fe20000410000 */
[-C--:B------:R-:W-:Y:S01]  /*8490*/  FMUL.FTZ R63, R63, R22.reuse ;  /* 0x000000163f3f7220 */ /* 0x080fe20000410000 */
[-C--:B------:R-:W-:Y:S01]  /*84a0*/  FMUL.FTZ R66, R66, R22.reuse ;  /* 0x0000001642427220 */ /* 0x080fe20000410000 */
[----:B------:R2:W-:Y:S01]  /*84b0*/  @!P0 STS [R168+0x28820], R22 ;  /* 0x02882016a8008388 */ /* 0x0005e20000000800 */
[-C--:B------:R-:W-:Y:S01]  /*84c0*/  FMUL.FTZ R67, R67, R22.reuse ;  /* 0x0000001643437220 */ /* 0x080fe20000410000 */
[-C--:B------:R-:W-:Y:S01]  /*84d0*/  FMUL.FTZ R70, R70, R22.reuse ;  /* 0x0000001646467220 */ /* 0x080fe20000410000 */
[----:B------:R-:W4:Y:S01]  /*84e0*/  MUFU.EX2 R173, R173 ;  /* 0x000000ad00ad7308 */ /* 0x000f220000000800 */
[----:B0-----:R-:W-:Y:S01]  /*84f0*/  F2FP.F16.F32.PACK_AB R155, R178, R23 ;  /* 0x00000017b29b723e */ /* 0x001fe200000000ff */
[----:B------:R-:W-:Y:S01]  /*8500*/  BAR.SYNC.DEFER_BLOCKING 0xf, 0x100 ;  /* 0x03c4000000007b1d */ /* 0x000fe20000010000 */
[-C--:B------:R-:W-:Y:S01]  /*8510*/  FMUL.FTZ R71, R71, R22.reuse ;  /* 0x0000001647477220 */ /* 0x080fe20000410000 */
[-C--:B------:R-:W-:Y:S01]  /*8520*/  FMUL.FTZ R74, R74, R22.reuse ;  /* 0x000000164a4a7220 */ /* 0x080fe20000410000 */
[-C--:B------:R-:W-:Y:S01]  /*8530*/  FMUL.FTZ R75, R75, R22.reuse ;  /* 0x000000164b4b7220 */ /* 0x080fe20000410000 */
[-C--:B------:R-:W-:Y:S01]  /*8540*/  FMUL.FTZ R78, R78, R22.reuse ;  /* 0x000000164e4e7220 */ /* 0x080fe20000410000 */
[----:B--2---:R-:W-:Y:S01]  /*8550*/  FADD.FTZ R168, R178, R15 ;  /* 0x0000000fb2a87221 */ /* 0x004fe20000010000 */
[----:B------:R-:W0:Y:S01]  /*8560*/  MUFU.EX2 R20, R185 ;  /* 0x000000b900147308 */ /* 0x000e220000000800 */
[-C--:B------:R-:W-:Y:S01]  /*8570*/  FMUL.FTZ R79, R79, R22.reuse ;  /* 0x000000164f4f7220 */ /* 0x080fe20000410000 */
[-C--:B------:R-:W-:Y:S01]  /*8580*/  FMUL.FTZ R82, R82, R22.reuse ;  /* 0x0000001652527220 */ /* 0x080fe20000410000 */
[----:B---3--:R-:W-:Y:S01]  /*8590*/  FADD.FTZ R15, R157, R168 ;  /* 0x000000a89d0f7221 */ /* 0x008fe20000010000 */
[----:B-1----:R-:W-:Y:S01]  /*85a0*/  F2FP.F16.F32.PACK_AB R157, R184, R157 ;  /* 0x0000009db89d723e */ /* 0x002fe200000000ff */
[-C--:B------:R-:W-:Y:S01]  /*85b0*/  FMUL.FTZ R83, R83, R22.reuse ;  /* 0x0000001653537220 */ /* 0x080fe20000410000 */
[----:B------:R-:W-:Y:S01]  /*85c0*/  FMUL.FTZ R86, R86, R22 ;  /* 0x0000001656567220 */ /* 0x000fe20000410000 */
[----:B------:R-:W-:Y:S01]  /*85d0*/  FADD.FTZ R168, R184, R15 ;  /* 0x0000000fb8a87221 */ /* 0x000fe20000010000 */
[----:B------:R-:W1:Y:S01]  /*85e0*/  MUFU.EX2 R182, R182 ;  /* 0x000000b600b67308 */ /* 0x000e620000000800 */
[C---:B----4-:R-:W-:Y:S01]  /*85f0*/  FADD.FTZ R160, R173.reuse, R156 ;  /* 0x0000009cada07221 */ /* 0x050fe20000010000 */
[----:B------:R-:W-:Y:S01]  /*8600*/  F2FP.F16.F32.PACK_AB R164, R173, R172 ;  /* 0x000000acada4723e */ /* 0x000fe200000000ff */
[----:B------:R-:W-:Y:S01]  /*8610*/  FADD.FTZ R15, R159, R168 ;  /* 0x000000a89f0f7221 */ /* 0x000fe20000010000 */
[----:B------:R-:W-:Y:S01]  /*8620*/  F2FP.F16.F32.PACK_AB R156, R177, R176 ;  /* 0x000000b0b19c723e */ /* 0x000fe200000000ff */
[----:B------:R-:W-:Y:S01]  /*8630*/  FADD.FTZ R3, R165, R160 ;  /* 0x000000a0a5037221 */ /* 0x000fe20000010000 */
[----:B------:R-:W-:Y:S01]  /*8640*/  F2FP.F16.F32.PACK_AB R160, R181, R170 ;  /* 0x000000aab5a0723e */ /* 0x000fe200000000ff */
[-C--:B------:R-:W-:Y:S01]  /*8650*/  FMUL.FTZ R87, R87, R22.reuse ;  /* 0x0000001657577220 */ /* 0x080fe20000410000 */
[----:B------:R-:W2:Y:S01]  /*8660*/  MUFU.EX2 R186, R186 ;  /* 0x000000ba00ba7308 */ /* 0x000ea20000000800 */
[C---:B0-----:R-:W-:Y:S01]  /*8670*/  FADD.FTZ R15, R20.reuse, R15 ;  /* 0x0000000f140f7221 */ /* 0x041fe20000010000 */
[----:B------:R-:W-:Y:S01]  /*8680*/  F2FP.F16.F32.PACK_AB R159, R20, R159 ;  /* 0x0000009f149f723e */ /* 0x000fe200000000ff */
[----:B------:R0:W-:Y:S01]  /*8690*/  STSM.16.M88.4 [R6+0x26800], R152 ;  /* 0x0268009806007844 */ /* 0x0001e20000000200 */
[-C--:B------:R-:W-:Y:S01]  /*86a0*/  FMUL.FTZ R90, R90, R22.reuse ;  /* 0x000000165a5a7220 */ /* 0x080fe20000410000 */
[-C--:B------:R-:W-:Y:S01]  /*86b0*/  FMUL.FTZ R91, R91, R22.reuse ;  /* 0x000000165b5b7220 */ /* 0x080fe20000410000 */
[-C--:B------:R-:W-:Y:S01]  /*86c0*/  FMUL.FTZ R94, R94, R22.reuse ;  /* 0x000000165e5e7220 */ /* 0x080fe20000410000 */
[----:B------:R0:W-:Y:S01]  /*86d0*/  STSM.16.M88.4 [R5], R156 ;  /* 0x0000009c05007844 */ /* 0x0001e20000000200 */
[----:B------:R-:W3:Y:S01]  /*86e0*/  MUFU.EX2 R187, R187 ;  /* 0x000000bb00bb7308 */ /* 0x000ee20000000800 */
[C---:B-1----:R-:W-:Y:S01]  /*86f0*/  F2FP.F16.F32.PACK_AB R166, R182.reuse, R165 ;  /* 0x000000a5b6a6723e */ /* 0x042fe200000000ff */
[----:B------:R-:W-:Y:S01]  /*8700*/  FADD.FTZ R3, R182, R3 ;  /* 0x00000003b6037221 */ /* 0x000fe20000010000 */
        /* <DEDUP_REMOVED lines=12> */
[----:B------:R-:W-:Y:S01]  /*87d0*/  FMUL.FTZ R115, R115, R22 ;  /* 0x0000001673737220 */ /* 0x000fe20000410000 */
[----:B------:R-:W2:Y:S01]  /*87e0*/  MUFU.EX2 R4, R189 ;  /* 0x000000bd00047308 */ /* 0x000ea20000000800 */
        /* <DEDUP_REMOVED lines=27> */
[----:B------:R-:W-:-:S04]  /*89a0*/  FMUL.FTZ R151, R151, R22 ;  /* 0x0000001697977220 */ /* 0x000fc80000410000 */
[----:B------:R-:W3:Y:S01]  /*89b0*/  MUFU.EX2 R170, R175 ;  /* 0x000000af00aa7308 */ /* 0x000ee20000000800 */
[C---:B-1----:R-:W-:Y:S01]  /*89c0*/  FADD.FTZ R14, R168.reuse, R15 ;  /* 0x0000000fa80e7221 */ /* 0x042fe20000010000 */
[----:B------:R-:W-:-:S03]  /*89d0*/  F2FP.F16.F32.PACK_AB R165, R168, R165 ;  /* 0x000000a5a8a5723e */ /* 0x000fc600000000ff */
[----:B--2---:R-:W-:Y:S01]  /*89e0*/  FADD.FTZ R15, R167, R14 ;  /* 0x0000000ea70f7221 */ /* 0x004fe20000010000 */
[----:B---3--:R-:W-:-:S03]  /*89f0*/  F2FP.F16.F32.PACK_AB R167, R170, R167 ;  /* 0x000000a7aaa7723e */ /* 0x008fc600000000ff */
[----:B------:R-:W-:Y:S02]  /*8a00*/  FADD.FTZ R4, R170, R15 ;  /* 0x0000000faa047221 */ /* 0x000fe40000010000 */
[----:B------:R0:W-:Y:S01]  /*8a10*/  STSM.16.M88.4 [R7], R164 ;  /* 0x000000a407007844 */ /* 0x0001e20000000200 */
[----:B------:R-:W-:Y:S05]  /*8a20*/  @!P4 BRA `(.L_x_1731) ;  /* 0x000000000004c947 */ /* 0x000fea0003800000 */
[----:B------:R-:W-:Y:S01]  /*8a30*/  BPT.TRAP 0x1 ;  /* 0x000000040000795c */ /* 0x000fe20000300000 */
.L_x_1731:
[----:B------:R1:W2:Y:S01]  /*8a40*/  SYNCS.PHASECHK.TRANS64.TRYWAIT P0, [UR29+0x28c50], R13 ;  /* 0x028c500dff0075a7 */ /* 0x0002a2000800015d */
[----:B------:R-:W-:Y:S05]  /*8a50*/  @!P4 BRA `(.L_x_1732) ;  /* 0x000000000004c947 */ /* 0x000fea0003800000 */
[----:B------:R-:W-:Y:S01]  /*8a60*/  BPT.TRAP 0x1 ;  /* 0x000000040000795c */ /* 0x000fe20000300000 */
.L_x_1732:
[----:B--2---:R-:W-:Y:S05]  /*8a70*/  @P0 BRA `(.L_x_1733) ;  /* 0x0000000000080947 */ /* 0x004fea0003800000 */
[----:B------:R-:W2:Y:S02]  /*8a80*/  SYNCS.PHASECHK.TRANS64.TRYWAIT P0, [UR29+0x28c50], R13 ;  /* 0x028c500dff0075a7 */ /* 0x000ea4000800015d */
[----:B--2---:R-:W-:Y:S05]  /*8a90*/  @!P0 BRA `(.L_x_1734) ;  /* 0x000000b800748947 */ /* 0x004fea0003800000 */
.L_x_1733:
        /* <DEDUP_REMOVED lines=34> */
.L_x_1735:
[----:B------:R-:W-:Y:S01]  /*8cc0*/  UISETP.GT.AND UP0, UPT, UR43, UR25, UPT ;  /* 0x000000192b00728c */ /* 0x000fe2000bf04270 */
[----:B------:R-:W-:Y:S01]  /*8cd0*/  MOV R21, R11 ;  /* 0x0000000b00157202 */ /* 0x000fe20000000f00 */
[----:B------:R-:W-:Y:S01]  /*8ce0*/  UIADD3 UR29, UR29, 0x28c60, URZ ;  /* 0x00028c601d1d7890 */ /* 0x000fe2000fffe03f */
[----:B------:R-:W-:Y:S01]  /*8cf0*/  IMAD.MOV.U32 R20, RZ, RZ, R12 ;  /* 0x000000ffff147224 */ /* 0x000fe200078e000c */
[----:B------:R-:W-:Y:S02]  /*8d00*/  UIADD3 UR43, UR43, -0x1, URZ ;  /* 0xffffffff2b2b7890 */ /* 0x000fe4000fffe03f */
[----:B------:R-:W-:Y:S01]  /*8d10*/  PLOP3.LUT P0, PT, PT, PT, UP0, 0x80, 0x0 ;  /* 0x000000000000781c */ /* 0x000fe20003f0f008 */
[----:B------:R-:W-:Y:S01]  /*8d20*/  UPRMT UR29, UR42, 0x654, UR29 ;  /* 0x000006542a1d7896 */ /* 0x000fe2000800001d */
[----:B------:R-:W-:-:S08]  /*8d30*/  UMOV UR6, UR4 ;  /* 0x0000000400067c82 */ /* 0x000fd00008000000 */
[----:B------:R-:W-:Y:S03]  /*8d40*/  SYNCS.ARRIVE.TRANS64.RED.A1T0 RZ, [UR29], RZ ;  /* 0x000000ffffff79a7 */ /* 0x000fe6000810041d */
[----:B------:R-:W-:Y:S05]  /*8d50*/  @P0 BRA `(.L_x_1736) ;  /* 0xffffffd800180947 */ /* 0x000fea000383ffff */
.L_x_1717:
[----:B------:R-:W-:Y:S01]  /*8d60*/  ISETP.NE.AND P1, PT, R19, 0x1, PT ;  /* 0x000000011300780c */ /* 0x000fe20003f25270 */
[----:B-12---:R-:W1:Y:S01]  /*8d70*/  S2R R13, SR_CTAID.X ;  /* 0x00000000000d7919 */ /* 0x006e620000002500 */
[----:B------:R-:W-:Y:S01]  /*8d80*/  UIADD3 UR14, -UR14, 0x1, URZ ;  /* 0x000000010e0e7890 */ /* 0x000fe2000fffe13f */
[----:B------:R-:W-:Y:S01]  /*8d90*/  LOP3.LUT P0, RZ, R16, 0x1, RZ, 0xc0, !PT ;  /* 0x0000000110ff7812 */ /* 0x000fe2000780c0ff */
[----:B------:R-:W-:Y:S02]  /*8da0*/  ULDC UR6, c[0x0][0x9dc] ;  /* 0x0002770000067ab9 */ /* 0x000fe40000000800 */
[----:B------:R-:W-:-:S07]  /*8db0*/  UIMAD UR14, UR41, UR11, UR14 ;  /* 0x0000000b290e72a4 */ /* 0x000fce000f8e020e */
[----:B------:R-:W2:Y:S08]  /*8dc0*/  @P1 LDC R14, c[0x0][0x44c] ;  /* 0x00011300ff0e1b82 */ /* 0x000eb00000000800 */
[----:B------:R-:W3:Y:S01]  /*8dd0*/  @P1 LDC R15, c[0x0][0x450] ;  /* 0x00011400ff0f1b82 */ /* 0x000ee20000000800 */
[----:B-1----:R-:W-:-:S05]  /*8de0*/  LEA R13, R13, 0x3f, 0x6 ;  /* 0x0000003f0d0d7811 */ /* 0x002fca00078e30ff */
[----:B--2---:R-:W-:-:S05]  /*8df0*/  @P1 IMAD.HI.U32 R14, R13, R14, RZ ;  /* 0x0000000e0d0e1227 */ /* 0x004fca00078e00ff */
[----:B---3--:R-:W-:-:S05]  /*8e00*/  @P1 SHF.R.U32.HI R13, RZ, R15, R14 ;  /* 0x0000000fff0d1219 */ /* 0x008fca000001160e */
[----:B------:R-:W-:-:S05]  /*8e10*/  VIADD R13, R13, UR14 ;  /* 0x0000000e0d0d7c36 */ /* 0x000fca0008000000 */
[----:B------:R-:W-:Y:S01]  /*8e20*/  IADD3 R14, R13, -UR6, RZ ;  /* 0x800000060d0e7c10 */ /* 0x000fe2000fffe0ff */
[----:B------:R-:W-:Y:S06]  /*8e30*/  @!P0 BRA `(.L_x_1737) ;  /* 0x0000000000448947 */ /* 0x000fec0003800000 */
[----:B------:R-:W-:-:S13]  /*8e40*/  ISETP.GT.AND P0, PT, R13, -0x1, PT ;  /* 0xffffffff0d00780c */ /* 0x000fda0003f04270 */
[----:B------:R-:W-:Y:S05]  /*8e50*/  @P0 BRA `(.L_x_1738) ;  /* 0x0000000000200947 */ /* 0x000fea0003800000 */
[----:B------:R-:W1:Y:S01]  /*8e60*/  LDC R22, c[0x0][0x9e4] ;  /* 0x00027900ff167b82 */ /* 0x000e620000000800 */
[----:B------:R-:W-:Y:S02]  /*8e70*/  LOP3.LUT R13, RZ, R13, RZ, 0x33, !PT ;  /* 0x0000000dff0d7212 */ /* 0x000fe400078e33ff */
[----:B-1----:R-:W-:-:S13]  /*8e80*/  ISETP.NE.AND P0, PT, R22, 0x1, PT ;  /* 0x000000011600780c */ /* 0x002fda0003f05270 */
[----:B------:R-:W1:Y:S02]  /*8e90*/  @P0 LDC.64 R20, c[0x0][0x9e8] ;  /* 0x00027a00ff140b82 */ /* 0x000e640000000a00 */
[----:B-1----:R-:W-:-:S05]  /*8ea0*/  @P0 IMAD.HI.U32 R20, R13, R20, RZ ;  /* 0x000000140d140227 */ /* 0x002fca00078e00ff */
[----:B------:R-:W-:-:S04]  /*8eb0*/  @P0 SHF.R.U32.HI R13, RZ, R21, R20 ;  /* 0x00000015ff0d0219 */ /* 0x000fc80000011614 */
[----:B------:R-:W-:Y:S01]  /*8ec0*/  LOP3.LUT R13, RZ, R13, RZ, 0x33, !PT ;  /* 0x0000000dff0d7212 */ /* 0x000fe200078e33ff */
[----:B------:R-:W-:Y:S06]  /*8ed0*/  BRA `(.L_x_1739) ;  /* 0x0000000000147947 */ /* 0x000fec0003800000 */
.L_x_1738:
[----:B------:R-:W1:Y:S02]  /*8ee0*/  LDC R22, c[0x0][0x9e4] ;  /* 0x00027900ff167b82 */ /* 0x000e640000000800 */
[----:B-1----:R-:W-:-:S13]  /*8ef0*/  ISETP.NE.AND P0, PT, R22, 0x1, PT ;  /* 0x000000011600780c */ /* 0x002fda0003f05270 */
[----:B------:R-:W1:Y:S02]  /*8f00*/  @P0 LDC.64 R20, c[0x0][0x9e8] ;  /* 0x00027a00ff140b82 */ /* 0x000e640000000a00 */
[----:B-1----:R-:W-:-:S05]  /*8f10*/  @P0 IMAD.HI.U32 R20, R13, R20, RZ ;  /* 0x000000140d140227 */ /* 0x002fca00078e00ff */
[----:B------:R-:W-:-:S07]  /*8f20*/  @P0 SHF.R.U32.HI R13, RZ, R21, R20 ;  /* 0x00000015ff0d0219 */ /* 0x000fce0000011614 */
.L_x_1739:
[----:B------:R-:W-:-:S05]  /*8f30*/  IMAD R13, R13, R22, RZ ;  /* 0x000000160d0d7224 */ /* 0x000fca00078e02ff */
[----:B------:R-:W-:-:S07]  /*8f40*/  VIMNMX R14, R14, R13, !PT ;  /* 0x0000000d0e0e7248 */ /* 0x000fce0007fe0100 */
.L_x_1737:
[----:B------:R-:W-:-:S05]  /*8f50*/  VIADD R14, R14, 0x3f ;  /* 0x0000003f0e0e7836 */ /* 0x000fca0000000000 */
[----:B------:R-:W-:-:S04]  /*8f60*/  SHF.R.S32.HI R13, RZ, 0x1f, R14 ;  /* 0x0000001fff0d7819 */ /* 0x000fc8000001140e */
[----:B------:R-:W-:-:S04]  /*8f70*/  LEA.HI R13, R13, R14, RZ, 0x6 ;  /* 0x0000000e0d0d7211 */ /* 0x000fc800078f30ff */
[----:B------:R-:W-:-:S04]  /*8f80*/  SHF.R.S32.HI R14, RZ, 0x6, R13 ;  /* 0x00000006ff0e7819 */ /* 0x000fc8000001140d */
[----:B------:R-:W-:-:S04]  /*8f90*/  VIMNMX R13, R17, R14, !PT ;  /* 0x0000000e110d7248 */ /* 0x000fc80007fe0100 */
[----:B------:R-:W-:-:S13]  /*8fa0*/  ISETP.LE.AND P0, PT, R13, UR43, PT ;  /* 0x0000002b0d007c0c */ /* 0x000fda000bf03270 */
[----:B------:R-:W-:Y:S05]  /*8fb0*/  @!P0 BRA `(.L_x_1740) ;  /* 0x0000001c00408947 */ /* 0x000fea0003800000 */
[----:B------:R-:W-:Y:S01]  /*8fc0*/  IMAD.MOV.U32 R20, RZ, RZ, R11 ;  /* 0x000000ffff147224 */ /* 0x000fe200078e000b */
[----:B------:R-:W-:Y:S01]  /*8fd0*/  MOV R185, R12 ;  /* 0x0000000c00b97202 */ /* 0x000fe20000000f00 */
[----:B------:R-:W-:Y:S01]  /*8fe0*/  UMOV UR27, UR4 ;  /* 0x00000004001b7c82 */ /* 0x000fe20008000000 */
[----:B------:R-:W-:Y:S01]  /*8ff0*/  ULDC UR28, c[0x0][0x9d8] ;  /* 0x00027600001c7ab9 */ /* 0x000fe20000000800 */
[----:B------:R-:W-:-:S05]  /*9000*/  ULDC UR25, c[0x0][0x988] ;  /* 0x0002620000197ab9 */ /* 0x000fca0000000800 */
.L_x_1751:
[----:B------:R-:W-:Y:S01]  /*9010*/  UIADD3 UR4, UR27, 0x1, URZ ;  /* 0x000000011b047890 */ /* 0x000fe2000fffe03f */
[----:B------:R-:W-:Y:S01]  /*9020*/  IMAD.U32 R12, RZ, RZ, UR43 ;  /* 0x0000002bff0c7e24 */ /* 0x000fe2000f8e00ff */
[----:B------:R-:W-:Y:S02]  /*9030*/  UIADD3 UR6, UR43, -0x1, URZ ;  /* 0xffffffff2b067890 */ /* 0x000fe4000fffe03f */
[----:B------:R-:W-:Y:S02]  /*9040*/  UISETP.NE.AND UP0, UPT, UR4, 0x2, UPT ;  /* 0x000000020400788c */ /* 0x000fe4000bf05270 */
[----:B------:R-:W-:Y:S02]  /*9050*/  ISETP.GT.AND P0, PT, R12, R13, PT ;  /* 0x0000000d0c00720c */ /* 0x000fe40003f04270 */
[----:B------:R-:W-:Y:S02]  /*9060*/  USEL UR10, URZ, 0x1, UP0 ;  /* 0x000000013f0a7887 */ /* 0x000fe40008000000 */
[----:B------:R-:W-:-:S02]  /*9070*/  USEL UR4, UR4, URZ, UP0 ;  /* 0x0000003f04047287 */ /* 0x000fc40008000000 */
[----:B------:R-:W-:Y:S01]  /*9080*/  ULOP3.LUT UR5, UR5, UR10, URZ, 0x3c, !UPT ;  /* 0x0000000a05057292 */ /* 0x000fe2000f8e3c3f */
[----:B------:R-:W-:Y:S01]  /*9090*/  UMOV UR43, UR6 ;  /* 0x00000006002b7c82 */ /* 0x000fe20008000000 */
[----:B012---:R-:W-:Y:S10]  /*90a0*/  @!P4 BRA `(.L_x_1741) ;  /* 0x000000000004c947 */ /* 0x007ff40003800000 */
[----:B------:R-:W-:Y:S01]  /*90b0*/  BPT.TRAP 0x1 ;  /* 0x000000040000795c */ /* 0x000fe20000300000 */
.L_x_1741:
[----:B------:R-:W-:Y:S01]  /*90c0*/  ULEA UR26, UR4, UR40, 0x3 ;  /* 0x00000028041a7291 */ /* 0x000fe2000f8e183f */
[----:B------:R-:W-:-:S05]  /*90d0*/  IMAD.U32 R14, RZ, RZ, UR5 ;  /* 0x00000005ff0e7e24 */ /* 0x000fca000f8e00ff */
[----:B------:R-:W-:-:S04]  /*90e0*/  SHF.L.U32 R14, R14, 0x1f, RZ ;  /* 0x0000001f0e0e7819 */ /* 0x000fc800000006ff */
[----:B------:R1:W2:Y:S01]  /*90f0*/  SYNCS.PHASECHK.TRANS64.TRYWAIT P1, [UR26+0x28c30], R14 ;  /* 0x028c300eff0075a7 */ /* 0x0002a2000802015a */
[----:B------:R-:W-:Y:S05]  /*9100*/  @!P4 BRA `(.L_x_1742) ;  /* 0x000000000004c947 */ /* 0x000fea0003800000 */
[----:B------:R-:W-:Y:S01]  /*9110*/  BPT.TRAP 0x1 ;  /* 0x000000040000795c */ /* 0x000fe20000300000 */
.L_x_1742:
[----:B--2---:R-:W-:Y:S05]  /*9120*/  @P1 BRA `(.L_x_1743) ;  /* 0x0000000000081947 */ /* 0x004fea0003800000 */
[----:B------:R-:W2:Y:S02]  /*9130*/  SYNCS.PHASECHK.TRANS64.TRYWAIT P1, [UR26+0x28c30], R14 ;  /* 0x028c300eff0075a7 */ /* 0x000ea4000802015a */
[----:B--2---:R-:W-:Y:S05]  /*9140*/  @!P1 BRA `(.L_x_1744) ;  /* 0x000000b000e09947 */ /* 0x004fea0003800000 */
.L_x_1743:
[----:B------:R-:W-:Y:S01]  /*9150*/  ULEA UR10, UR4, UR24, 0x9 ;  /* 0x00000018040a7291 */ /* 0x000fe2000f8e483f */
[----:B0-----:R-:W-:Y:S01]  /*9160*/  WARPGROUP.ARRIVE ;  /* 0x00000000000079c5 */ /* 0x001fe20000000000 */
        /* <DEDUP_REMOVED lines=20> */
.L_x_1745:
[----:B------:R-:W-:Y:S01]  /*92b0*/  FMUL.FTZ R152, R152, UR28 ;  /* 0x0000001c98987c20 */ /* 0x000fe20008410000 */
[----:B--2---:R-:W-:Y:S01]  /*92c0*/  FMUL.FTZ R11, R153, UR28 ;  /* 0x0000001c990b7c20 */ /* 0x004fe20008410000 */
        /* <DEDUP_REMOVED lines=21> */
[----:B0-----:R-:W-:Y:S01]  /*9420*/  FMNMX.FTZ R12, R152, R185, !PT ;  /* 0x000000b9980c7209 */ /* 0x001fe20007810000 */
[----:B------:R-:W-:Y:S01]  /*9430*/  FMUL.FTZ R163, R163, UR28 ;  /* 0x0000001ca3a37c20 */ /* 0x000fe20008410000 */
[----:B------:R-:W-:Y:S01]  /*9440*/  FMUL.FTZ R166, R166, UR28 ;  /* 0x0000001ca6a67c20 */ /* 0x000fe20008410000 */
[----:B------:R-:W-:Y:S01]  /*9450*/  FMUL.FTZ R167, R167, UR28 ;  /* 0x0000001ca7a77c20 */ /* 0x000fe20008410000 */
[----:B------:R-:W-:Y:S01]  /*9460*/  FMUL.FTZ R170, R170, UR28 ;  /* 0x0000001caaaa7c20 */ /* 0x000fe20008410000 */
[----:B------:R-:W-:Y:S01]  /*9470*/  FMUL.FTZ R171, R171, UR28 ;  /* 0x0000001cabab7c20 */ /* 0x000fe20008410000 */
[----:B------:R-:W-:Y:S01]  /*9480*/  UMOV UR10, UR25 ;  /* 0x00000019000a7c82 */ /* 0x000fe20008000000 */
[----:B------:R-:W0:Y:S01]  /*9490*/  MUFU.TANH R154, R154 ;  /* 0x0000009a009a7308 */ /* 0x000e220000002400 */
[----:B--2---:R-:W-:Y:S01]  /*94a0*/  FMNMX.FTZ R12, R11, R12, !PT ;  /* 0x0000000c0b0c7209 */ /* 0x004fe20007810000 */
[----:B------:R-:W-:Y:S01]  /*94b0*/  UIADD3 UR11, UR26, 0x28c40, URZ ;  /* 0x00028c401a0b7890 */ /* 0x000fe2000fffe03f */
[----:B------:R-:W-:-:S03]  /*94c0*/  ISETP.NE.AND P1, PT, R10, RZ, PT ;  /* 0x000000ff0a00720c */ /* 0x000fc60003f25270 */
[----:B------:R-:W-:Y:S02]  /*94d0*/  UPRMT UR11, UR42, 0x654, UR11 ;  /* 0x000006542a0b7896 */ /* 0x000fe4000800000b */
[----:B------:R-:W2:Y:S01]  /*94e0*/  MUFU.TANH R155, R155 ;  /* 0x0000009b009b7308 */ /* 0x000ea20000002400 */
[----:B---3--:R-:W-:-:S06]  /*94f0*/  FMNMX.FTZ R169, R153, R12, !PT ;  /* 0x0000000c99a97209 */ /* 0x008fcc0007810000 */
[----:B------:R-:W-:Y:S01]  /*9500*/  SYNCS.ARRIVE.TRANS64.RED.A1T0 RZ, [UR11], RZ ;  /* 0x000000ffffff79a7 */ /* 0x000fe2000810040b */
[----:B------:R-:W3:Y:S01]  /*9510*/  MUFU.TANH R156, R156 ;  /* 0x0000009c009c7308 */ /* 0x000ee20000002400 */
[----:B0-----:R-:W-:-:S07]  /*9520*/  FMNMX.FTZ R12, R154, R169, !PT ;  /* 0x000000a99a0c7209 */ /* 0x001fce0007810000 */
[----:B------:R-:W0:Y:S01]  /*9530*/  MUFU.TANH R157, R157 ;  /* 0x0000009d009d7308 */ /* 0x000e220000002400 */
[----:B--2---:R-:W-:-:S07]  /*9540*/  FMNMX.FTZ R169, R155, R12, !PT ;  /* 0x0000000c9ba97209 */ /* 0x004fce0007810000 */
[----:B------:R-:W2:Y:S01]  /*9550*/  MUFU.TANH R158, R158 ;  /* 0x0000009e009e7308 */ /* 0x000ea20000002400 */
[----:B---3--:R-:W-:Y:S01]  /*9560*/  FMNMX.FTZ R12, R156, R169, !PT ;  /* 0x000000a99c0c7209 */ /* 0x008fe20007810000 */
[----:B------:R-:W-:-:S06]  /*9570*/  FMUL.FTZ R169, R180, UR28 ;  /* 0x0000001cb4a97c20 */ /* 0x000fcc0008410000 */
[----:B------:R-:W3:Y:S01]  /*9580*/  MUFU.TANH R159, R159 ;  /* 0x0000009f009f7308 */ /* 0x000ee20000002400 */
[----:B0-----:R-:W-:-:S07]  /*9590*/  FMNMX.FTZ R173, R157, R12, !PT ;  /* 0x0000000c9dad7209 */ /* 0x001fce0007810000 */
[----:B------:R-:W0:Y:S01]  /*95a0*/  MUFU.TANH R160, R160 ;  /* 0x000000a000a07308 */ /* 0x000e220000002400 */
[----:B--2---:R-:W-:-:S07]  /*95b0*/  FMNMX.FTZ R12, R158, R173, !PT ;  /* 0x000000ad9e0c7209 */ /* 0x004fce0007810000 */
[----:B------:R-:W2:Y:S01]  /*95c0*/  MUFU.TANH R161, R161 ;  /* 0x000000a100a17308 */ /* 0x000ea20000002400 */
[----:B---3--:R-:W-:-:S07]  /*95d0*/  FMNMX.FTZ R173, R159, R12, !PT ;  /* 0x0000000c9fad7209 */ /* 0x008fce0007810000 */
        /* <DEDUP_REMOVED lines=13> */
[----:B0-----:R-:W-:Y:S01]  /*96b0*/  FMNMX.FTZ R12, R172, R173, !PT ;  /* 0x000000adac0c7209 */ /* 0x001fe20007810000 */
[----:B------:R-:W-:Y:S01]  /*96c0*/  FMUL.FTZ R173, R174, UR28 ;  /* 0x0000001caead7c20 */ /* 0x000fe20008410000 */
[----:B------:R-:W-:Y:S01]  /*96d0*/  FMUL.FTZ R174, R175, UR28 ;  /* 0x0000001cafae7c20 */ /* 0x000fe20008410000 */
[----:B------:R-:W-:Y:S01]  /*96e0*/  FMUL.FTZ R175, R178, UR28 ;  /* 0x0000001cb2af7c20 */ /* 0x000fe20008410000 */
[----:B------:R-:W-:Y:S01]  /*96f0*/  FMUL.FTZ R178, R182, UR28 ;  /* 0x0000001cb6b27c20 */ /* 0x000fe20008410000 */
[----:B------:R-:W0:Y:S02]  /*9700*/  SHFL.BFLY PT, R177, R12, 0x2, 0x1f ;  /* 0x0c401f000cb17f89 */ /* 0x000e2400000e0000 */
[----:B------:R-:W4:Y:S08]  /*9710*/  MUFU.TANH R22, R22 ;  /* 0x0000001600167308 */ /* 0x000f300000002400 */
[----:B------:R-:W5:Y:S08]  /*9720*/  MUFU.TANH R23, R23 ;  /* 0x0000001700177308 */ /* 0x000f700000002400 */
[----:B------:R-:W1:Y:S01]  /*9730*/  MUFU.TANH R162, R162 ;  /* 0x000000a200a27308 */ /* 0x000e620000002400 */
[----:B0-----:R-:W-:Y:S01]  /*9740*/  FMNMX.FTZ R180, R12, R177, !PT ;  /* 0x000000b10cb47209 */ /* 0x001fe20007810000 */
[----:B------:R-:W-:Y:S01]  /*9750*/  FMUL.FTZ R177, R179, UR28 ;  /* 0x0000001cb3b17c20 */ /* 0x000fe20008410000 */
[----:B--2---:R-:W-:-:S05]  /*9760*/  FMNMX.FTZ R12, R15, R20, !PT ;  /* 0x000000140f0c7209 */ /* 0x004fca0007810000 */
[----:B------:R-:W0:Y:S01]  /*9770*/  MUFU.TANH R163, R163 ;  /* 0x000000a300a37308 */ /* 0x000e220000002400 */
[----:B------:R-:W2:Y:S01]  /*9780*/  SHFL.BFLY PT, R181, R180, 0x1, 0x1f ;  /* 0x0c201f00b4b57f89 */ /* 0x000ea200000e0000 */
[----:B---3--:R-:W-:-:S04]  /*9790*/  FMNMX.FTZ R179, R21, R12, !PT ;  /* 0x0000000c15b37209 */ /* 0x008fc80007810000 */
[----:B----4-:R-:W-:Y:S02]  /*97a0*/  FMNMX.FTZ R12, R22, R179, !PT ;  /* 0x000000b3160c7209 */ /* 0x010fe40007810000 */
[----:B------:R-:W3:Y:S02]  /*97b0*/  MUFU.TANH R166, R166 ;  /* 0x000000a600a67308 */ /* 0x000ee40000002400 */
[----:B-----5:R-:W-:-:S04]  /*97c0*/  FMNMX.FTZ R179, R23, R12, !PT ;  /* 0x0000000c17b37209 */ /* 0x020fc80007810000 */
[----:B-1----:R-:W-:Y:S02]  /*97d0*/  FMNMX.FTZ R176, R162, R179, !PT ;  /* 0x000000b3a2b07209 */ /* 0x002fe40007810000 */
[----:B------:R-:W1:Y:S01]  /*97e0*/  MUFU.TANH R167, R167 ;  /* 0x000000a700a77308 */ /* 0x000e620000002400 */
[----:B------:R-:W-:-:S07]  /*97f0*/  FMUL.FTZ R179, R183, UR28 ;  /* 0x0000001cb7b37c20 */ /* 0x000fce0008410000 */
[----:B------:R-:W4:Y:S01]  /*9800*/  MUFU.TANH R170, R170 ;  /* 0x000000aa00aa7308 */ /* 0x000f220000002400 */
[----:B--2---:R-:W-:Y:S02]  /*9810*/  FMNMX.FTZ R12, R180, R181, !PT ;  /* 0x000000b5b40c7209 */ /* 0x004fe40007810000 */
[----:B0-----:R-:W-:-:S03]  /*9820*/  FMNMX.FTZ R181, R163, R176, !PT ;  /* 0x000000b0a3b57209 */ /* 0x001fc60007810000 */
[----:B------:R-:W-:Y:S02]  /*9830*/  FADD.FTZ R180, -R12, R185 ;  /* 0x000000b90cb47221 */ /* 0x000fe40000010100 */
[----:B------:R-:W0:Y:S01]  /*9840*/  MUFU.TANH R171, R171 ;  /* 0x000000ab00ab7308 */ /* 0x000e220000002400 */
[----:B---3--:R-:W-:Y:S01]  /*9850*/  FMNMX.FTZ R176, R166, R181, !PT ;  /* 0x000000b5a6b07209 */ /* 0x008fe20007810000 */
[----:B------:R-:W-:Y:S01]  /*9860*/  FMUL.FTZ R188, R12, UR10 ;  /* 0x0000000a0cbc7c20 */ /* 0x000fe20008410000 */
[----:B------:R-:W-:Y:S02]  /*9870*/  FMUL.FTZ R182, R180, UR10 ;  /* 0x0000000ab4b67c20 */ /* 0x000fe40008410000 */
[----:B-1----:R-:W-:Y:S01]  /*9880*/  FMNMX.FTZ R181, R167, R176, !PT ;  /* 0x000000b0a7b57209 */ /* 0x002fe20007810000 */
[--C-:B------:R-:W-:Y:S01]  /*9890*/  FFMA.FTZ R189, R164, UR10, -R188.reuse ;  /* 0x0000000aa4bd7c23 */ /* 0x100fe200080108bc */
[--C-:B------:R-:W-:Y:S01]  /*98a0*/  FFMA.FTZ R164, R165, UR10, -R188.reuse ;  /* 0x0000000aa5a47c23 */ /* 0x100fe200080108bc */
[----:B------:R-:W1:Y:S01]  /*98b0*/  MUFU.TANH R173, R173 ;  /* 0x000000ad00ad7308 */ /* 0x000e620000002400 */
[----:B----4-:R-:W-:Y:S01]  /*98c0*/  FMNMX.FTZ R180, R170, R181, !PT ;  /* 0x000000b5aab47209 */ /* 0x010fe20007810000 */
[--C-:B------:R-:W-:Y:S01]  /*98d0*/  FFMA.FTZ R181, R152, UR10, -R188.reuse ;  /* 0x0000000a98b57c23 */ /* 0x100fe200080108bc */
[--C-:B------:R-:W-:Y:S01]  /*98e0*/  FFMA.FTZ R152, R11, UR10, -R188.reuse ;  /* 0x0000000a0b987c23 */ /* 0x100fe200080108bc */
[--C-:B------:R-:W-:Y:S01]  /*98f0*/  FFMA.FTZ R165, R168, UR10, -R188.reuse ;  /* 0x0000000aa8a57c23 */ /* 0x100fe200080108bc */
[--C-:B------:R-:W-:Y:S01]  /*9900*/  FFMA.FTZ R168, R169, UR10, -R188.reuse ;  /* 0x0000000aa9a87c23 */ /* 0x100fe200080108bc */
[--C-:B------:R-:W-:Y:S01]  /*9910*/  FFMA.FTZ R169, R172, UR10, -R188.reuse ;  /* 0x0000000aaca97c23 */ /* 0x100fe200080108bc */
[--C-:B------:R-:W-:Y:S01]  /*9920*/  FFMA.FTZ R153, R153, UR10, -R188.reuse ;  /* 0x0000000a99997c23 */ /* 0x100fe200080108bc */
[----:B------:R-:W2:Y:S01]  /*9930*/  MUFU.TANH R174, R174 ;  /* 0x000000ae00ae7308 */ /* 0x000ea20000002400 */
[----:B0-----:R-:W-:Y:S01]  /*9940*/  FMNMX.FTZ R180, R171, R180, !PT ;  /* 0x000000b4abb47209 */ /* 0x001fe20007810000 */
[--C-:B------:R-:W-:Y:S01]  /*9950*/  FFMA.FTZ R154, R154, UR10, -R188.reuse ;  /* 0x0000000a9a9a7c23 */ /* 0x100fe200080108bc */
[--C-:B------:R-:W-:Y:S01]  /*9960*/  FFMA.FTZ R187, R160, UR10, -R188.reuse ;  /* 0x0000000aa0bb7c23 */ /* 0x100fe200080108bc */
[----:B------:R-:W-:Y:S01]  /*9970*/  MOV R160, UR27 ;  /* 0x0000001b00a07c02 */ /* 0x000fe20008000f00 */
[--C-:B------:R-:W-:Y:S01]  /*9980*/  FFMA.FTZ R184, R159, UR10, -R188.reuse ;  /* 0x0000000a9fb87c23 */ /* 0x100fe200080108bc */
[----:B------:R-:W-:-:S02]  /*9990*/  FFMA.FTZ R185, R158, UR10, -R188 ;  /* 0x0000000a9eb97c23 */ /* 0x000fc400080108bc */
[----:B------:R-:W0:Y:S01]  /*99a0*/  MUFU.TANH R175, R175 ;  /* 0x000000af00af7308 */ /* 0x000e220000002400 */
[----:B-1----:R-:W-:-:S07]  /*99b0*/  FMNMX.FTZ R183, R173, R180, !PT ;  /* 0x000000b4adb77209 */ /* 0x002fce0007810000 */
[----:B------:R-:W1:Y:S01]  /*99c0*/  MUFU.TANH R177, R177 ;  /* 0x000000b100b17308 */ /* 0x000e620000002400 */
[----:B--2---:R-:W-:Y:S01]  /*99d0*/  FMNMX.FTZ R180, R174, R183, !PT ;  /* 0x000000b7aeb47209 */ /* 0x004fe20007810000 */
[----:B------:R-:W-:-:S06]  /*99e0*/  FFMA.FTZ R183, R156, UR10, -R188 ;  /* 0x0000000a9cb77c23 */ /* 0x000fcc00080108bc */
[----:B------:R-:W2:Y:S01]  /*99f0*/  MUFU.TANH R178, R178 ;  /* 0x000000b200b27308 */ /* 0x000ea20000002400 */
[----:B0-----:R-:W-:-:S07]  /*9a00*/  FMNMX.FTZ R180, R175, R180, !PT ;  /* 0x000000b4afb47209 */ /* 0x001fce0007810000 */
[----:B------:R-:W0:Y:S01]  /*9a10*/  MUFU.TANH R179, R179 ;  /* 0x000000b300b37308 */ /* 0x000e220000002400 */
[----:B-1----:R-:W-:-:S07]  /*9a20*/  FMNMX.FTZ R11, R177, R180, !PT ;  /* 0x000000b4b10b7209 */ /* 0x002fce0007810000 */
[----:B------:R1:W3:Y:S01]  /*9a30*/  MUFU.EX2 R176, R182 ;  /* 0x000000b600b07308 */ /* 0x0002e20000000800 */
[----:B--2---:R-:W-:-:S07]  /*9a40*/  FMNMX.FTZ R180, R178, R11, !PT ;  /* 0x0000000bb2b47209 */ /* 0x004fce0007810000 */
[----:B------:R-:W2:Y:S01]  /*9a50*/  MUFU.EX2 R181, R181 ;  /* 0x000000b500b57308 */ /* 0x000ea20000000800 */
[----:B0-----:R-:W-:Y:S01]  /*9a60*/  FMNMX.FTZ R11, R179, R180, !PT ;  /* 0x000000b4b30b7209 */ /* 0x001fe20007810000 */
[--C-:B------:R-:W-:Y:S01]  /*9a70*/  FFMA.FTZ R180, R155, UR10, -R188.reuse ;  /* 0x0000000a9bb47c23 */ /* 0x100fe200080108bc */
[----:B-1----:R-:W-:-:S03]  /*9a80*/  FFMA.FTZ R182, R157, UR10, -R188 ;  /* 0x0000000a9db67c23 */ /* 0x002fc600080108bc */
[----:B------:R-:W0:Y:S02]  /*9a90*/  SHFL.BFLY PT, R186, R11, 0x2, 0x1f ;  /* 0x0c401f000bba7f89 */ /* 0x000e2400000e0000 */
[----:B------:R-:W-:Y:S01]  /*9aa0*/  MUFU.EX2 R152, R152 ;  /* 0x0000009800987308 */ /* 0x000fe20000000800 */
[-C--:B---3--:R-:W-:Y:S01]  /*9ab0*/  FMUL.FTZ R24, R24, R176.reuse ;  /* 0x000000b018187220 */ /* 0x088fe20000410000 */
        /* <DEDUP_REMOVED lines=20> */
[----:B0-----:R-:W-:Y:S01]  /*9c00*/  FMNMX.FTZ R155, R11, R186, !PT ;  /* 0x000000ba0b9b7209 */ /* 0x001fe20007810000 */
[----:B------:R-:W-:Y:S01]  /*9c10*/  FFMA.FTZ R186, R161, UR10, -R188 ;  /* 0x0000000aa1ba7c23 */ /* 0x000fe200080108bc */
        /* <DEDUP_REMOVED lines=66> */
[----:B------:R2:W3:Y:S01]  /*a040*/  MUFU.EX2 R155, R15 ;  /* 0x0000000f009b7308 */ /* 0x0004e20000000800 */
[----:B0-----:R-:W-:Y:S01]  /*a050*/  FFMA.FTZ R4, R191, R4, R20 ;  /* 0x00000004bf047223 */ /* 0x001fe20000010014 */
[-C--:B------:R-:W-:Y:S01]  /*a060*/  FMUL.FTZ R133, R133, R176.reuse ;  /* 0x000000b085857220 */ /* 0x080fe20000410000 */
[-C--:B------:R-:W-:Y:S01]  /*a070*/  FMUL.FTZ R136, R136, R176.reuse ;  /* 0x000000b088887220 */ /* 0x080fe20000410000 */
[-C--:B------:R-:W-:Y:S01]  /*a080*/  FMUL.FTZ R137, R137, R176.reuse ;  /* 0x000000b089897220 */ /* 0x080fe20000410000 */
[-C--:B------:R-:W-:Y:S01]  /*a090*/  FMUL.FTZ R140, R140, R176.reuse ;  /* 0x000000b08c8c7220 */ /* 0x080fe20000410000 */
[-C--:B------:R-:W-:Y:S01]  /*a0a0*/  FMUL.FTZ R141, R141, R176.reuse ;  /* 0x000000b08d8d7220 */ /* 0x080fe20000410000 */
[----:B------:R-:W-:Y:S01]  /*a0b0*/  FMUL.FTZ R144, R144, R176 ;  /* 0x000000b090907220 */ /* 0x000fe20000410000 */
[----:B------:R3:W0:Y:S01]  /*a0c0*/  MUFU.EX2 R156, R23 ;  /* 0x00000017009c7308 */ /* 0x0006220000000800 */
[----:B--2---:R-:W-:-:S02]  /*a0d0*/  @!P1 IMAD R15, R160, 0x40, R9 ;  /* 0x00000040a00f9824 */ /* 0x004fc400078e0209 */
[C---:B------:R-:W-:Y:S01]  /*a0e0*/  FADD.FTZ R160, R152.reuse, R3 ;  /* 0x0000000398a07221 */ /* 0x040fe20000010000 */
[----:B-1----:R-:W-:Y:S01]  /*a0f0*/  FADD.FTZ R4, R21, R4 ;  /* 0x0000000415047221 */ /* 0x002fe20000010000 */
[----:B------:R-:W-:Y:S01]  /*a100*/  F2FP.F16.F32.PACK_AB R152, R152, R181 ;  /* 0x000000b59898723e */ /* 0x000fe200000000ff */
[----:B------:R-:W-:Y:S01]  /*a110*/  FMUL.FTZ R145, R145, R176 ;  /* 0x000000b091917220 */ /* 0x000fe20000410000 */
[----:B------:R-:W-:Y:S01]  /*a120*/  FADD.FTZ R3, R153, R160 ;  /* 0x000000a099037221 */ /* 0x000fe20000010000 */
[----:B------:R-:W-:Y:S01]  /*a130*/  @!P1 LEA R15, R15, UR40, 0x2 ;  /* 0x000000280f0f9c11 */ /* 0x000fe2000f8e10ff */
[----:B------:R-:W1:Y:S01]  /*a140*/  MUFU.EX2 R157, R157 ;  /* 0x0000009d009d7308 */ /* 0x000e620000000800 */
[----:B---3--:R-:W-:Y:S01]  /*a150*/  FADD.FTZ R23, R155, R4 ;  /* 0x000000049b177221 */ /* 0x008fe20000010000 */
[C---:B------:R-:W-:Y:S01]  /*a160*/  FADD.FTZ R3, R154.reuse, R3 ;  /* 0x000000039a037221 */ /* 0x040fe20000010000 */
[----:B------:R-:W-:Y:S01]  /*a170*/  F2FP.F16.F32.PACK_AB R154, R154, R153 ;  /* 0x000000999a9a723e */ /* 0x000fe200000000ff */
[----:B------:R-:W-:Y:S01]  /*a180*/  @!P1 STS [R15+0x28800], R176 ;  /* 0x028800b00f009388 */ /* 0x000fe20000000800 */
[----:B------:R-:W-:Y:S01]  /*a190*/  F2FP.F16.F32.PACK_AB R153, R21, R20 ;  /* 0x000000141599723e */ /* 0x000fe200000000ff */
[----:B------:R-:W-:Y:S01]  /*a1a0*/  FADD.FTZ R160, R180, R3 ;  /* 0x00000003b4a07221 */ /* 0x000fe20000010000 */
[-C--:B------:R-:W-:Y:S01]  /*a1b0*/  FMUL.FTZ R148, R148, R176.reuse ;  /* 0x000000b094947220 */ /* 0x080fe20000410000 */
[----:B------:R-:W2:Y:S01]  /*a1c0*/  MUFU.EX2 R158, R163 ;  /* 0x000000a3009e7308 */ /* 0x000ea20000000800 */
[C---:B0-----:R-:W-:Y:S01]  /*a1d0*/  FADD.FTZ R4, R156.reuse, R23 ;  /* 0x000000179c047221 */ /* 0x041fe20000010000 */
[----:B------:R-:W-:Y:S01]  /*a1e0*/  FADD.FTZ R23, R183, R160 ;  /* 0x000000a0b7177221 */ /* 0x000fe20000010000 */
[----:B------:R0:W-:Y:S01]  /*a1f0*/  @!P1 STS [R15+0x28820], R191 ;  /* 0x028820bf0f009388 */ /* 0x0001e20000000800 */
[----:B------:R-:W-:Y:S01]  /*a200*/  F2FP.F16.F32.PACK_AB R155, R156, R155 ;  /* 0x0000009b9c9b723e */ /* 0x000fe200000000ff */
[----:B------:R-:W-:Y:S01]  /*a210*/  FMUL.FTZ R149, R149, R176 ;  /* 0x000000b095957220 */ /* 0x000fe20000410000 */
[----:B------:R-:W-:Y:S01]  /*a220*/  FADD.FTZ R160, R182, R23 ;  /* 0x00000017b6a07221 */ /* 0x000fe20000010000 */
[----:B------:R-:W-:Y:S01]  /*a230*/  BAR.SYNC.DEFER_BLOCKING 0xf, 0x100 ;  /* 0x03c4000000007b1d */ /* 0x000fe20000010000 */
[----:B------:R-:W-:Y:S01]  /*a240*/  F2FP.F16.F32.PACK_AB R156, R183, R180 ;  /* 0x000000b4b79c723e */ /* 0x000fe200000000ff */
[----:B-1----:R-:W-:Y:S01]  /*a250*/  FADD.FTZ R3, R157, R4 ;  /* 0x000000049d037221 */ /* 0x002fe20000010000 */
[----:B------:R-:W-:Y:S01]  /*a260*/  FADD.FTZ R23, R185, R160 ;  /* 0x000000a0b9177221 */ /* 0x000fe20000010000 */
[-C--:B------:R-:W-:Y:S01]  /*a270*/  FMUL.FTZ R26, R26, R191.reuse ;  /* 0x000000bf1a1a7220 */ /* 0x080fe20000410000 */
[-C--:B------:R-:W-:Y:S01]  /*a280*/  FMUL.FTZ R27, R27, R191.reuse ;  /* 0x000000bf1b1b7220 */ /* 0x080fe20000410000 */
[----:B------:R-:W1:Y:S01]  /*a290*/  MUFU.EX2 R159, R159 ;  /* 0x0000009f009f7308 */ /* 0x000e620000000800 */
[----:B------:R-:W-:Y:S01]  /*a2a0*/  FADD.FTZ R166, R184, R23 ;  /* 0x00000017b8a67221 */ /* 0x000fe20000010000 */
[-C--:B------:R-:W-:Y:S01]  /*a2b0*/  FMUL.FTZ R30, R30, R191.reuse ;  /* 0x000000bf1e1e7220 */ /* 0x080fe20000410000 */
[----:B------:R-:W-:Y:S01]  /*a2c0*/  FMUL.FTZ R31, R31, R191 ;  /* 0x000000bf1f1f7220 */ /* 0x000fe20000410000 */
[C---:B--2---:R-:W-:Y:S01]  /*a2d0*/  FADD.FTZ R4, R158.reuse, R3 ;  /* 0x000000039e047221 */ /* 0x044fe20000010000 */
[----:B------:R-:W-:Y:S01]  /*a2e0*/  F2FP.F16.F32.PACK_AB R157, R158, R157 ;  /* 0x0000009d9e9d723e */ /* 0x000fe200000000ff */
[-C--:B------:R-:W-:Y:S01]  /*a2f0*/  FMUL.FTZ R34, R34, R191.reuse ;  /* 0x000000bf22227220 */ /* 0x080fe20000410000 */
[----:B------:R-:W-:Y:S01]  /*a300*/  F2FP.F16.F32.PACK_AB R158, R185, R182 ;  /* 0x000000b6b99e723e */ /* 0x000fe200000000ff */
[----:B------:R-:W2:Y:S01]  /*a310*/  MUFU.EX2 R22, R22 ;  /* 0x0000001600167308 */ /* 0x000ea20000000800 */
[-C--:B------:R-:W-:Y:S01]  /*a320*/  FMUL.FTZ R35, R35, R191.reuse ;  /* 0x000000bf23237220 */ /* 0x080fe20000410000 */
[-C--:B------:R-:W-:Y:S01]  /*a330*/  FMUL.FTZ R38, R38, R191.reuse ;  /* 0x000000bf26267220 */ /* 0x080fe20000410000 */
[-C--:B------:R-:W-:Y:S01]  /*a340*/  FMUL.FTZ R39, R39, R191.reuse ;  /* 0x000000bf27277220 */ /* 0x080fe20000410000 */
[-C--:B------:R-:W-:Y:S01]  /*a350*/  FMUL.FTZ R42, R42, R191.reuse ;  /* 0x000000bf2a2a7220 */ /* 0x080fe20000410000 */
[-C--:B------:R-:W-:Y:S01]  /*a360*/  FMUL.FTZ R43, R43, R191.reuse ;  /* 0x000000bf2b2b7220 */ /* 0x080fe20000410000 */
[-C--:B------:R-:W-:Y:S01]  /*a370*/  FMUL.FTZ R46, R46, R191.reuse ;  /* 0x000000bf2e2e7220 */ /* 0x080fe20000410000 */
[-C--:B------:R-:W-:Y:S01]  /*a380*/  FMUL.FTZ R47, R47, R191.reuse ;  /* 0x000000bf2f2f7220 */ /* 0x080fe20000410000 */
[----:B------:R-:W3:Y:S01]  /*a390*/  MUFU.EX2 R161, R161 ;  /* 0x000000a100a17308 */ /* 0x000ee20000000800 */
[----:B-1----:R-:W-:Y:S01]  /*a3a0*/  FADD.FTZ R3, R159, R4 ;  /* 0x000000049f037221 */ /* 0x002fe20000010000 */
[----:B------:R1:W-:Y:S01]  /*a3b0*/  STSM.16.M88.4 [R6+0x26800], R152 ;  /* 0x0268009806007844 */ /* 0x0003e20000000200 */
[-C--:B------:R-:W-:Y:S01]  /*a3c0*/  FMUL.FTZ R50, R50, R191.reuse ;  /* 0x000000bf32327220 */ /* 0x080fe20000410000 */
[-C--:B------:R-:W-:Y:S01]  /*a3d0*/  FMUL.FTZ R51, R51, R191.reuse ;  /* 0x000000bf33337220 */ /* 0x080fe20000410000 */
[-C--:B------:R-:W-:Y:S01]  /*a3e0*/  FMUL.FTZ R54, R54, R191.reuse ;  /* 0x000000bf36367220 */ /* 0x080fe20000410000 */
[-C--:B------:R-:W-:Y:S01]  /*a3f0*/  FMUL.FTZ R55, R55, R191.reuse ;  /* 0x000000bf37377220 */ /* 0x080fe20000410000 */
[----:B------:R-:W-:Y:S01]  /*a400*/  FMUL.FTZ R58, R58, R191 ;  /* 0x000000bf3a3a7220 */ /* 0x000fe20000410000 */
[----:B------:R-:W0:Y:S01]  /*a410*/  MUFU.EX2 R187, R187 ;  /* 0x000000bb00bb7308 */ /* 0x000e220000000800 */
        /* <DEDUP_REMOVED lines=48> */
[----:B--2---:R-:W-:Y:S01]  /*a720*/  FADD.FTZ R15, R189, R160 ;  /* 0x000000a0bd0f7221 */ /* 0x004fe20000010000 */
[----:B------:R-:W-:Y:S01]  /*a730*/  F2FP.F16.F32.PACK_AB R160, R187, R184 ;  /* 0x000000b8bba0723e */ /* 0x000fe200000000ff */
[-C--:B------:R-:W-:Y:S01]  /*a740*/  FMUL.FTZ R126, R126, R191.reuse ;  /* 0x000000bf7e7e7220 */ /* 0x080fe20000410000 */
[----:B------:R-:W-:Y:S01]  /*a750*/  F2FP.F16.F32.PACK_AB R162, R189, R186 ;  /* 0x000000babda2723e */ /* 0x000fe200000000ff */
        /* <DEDUP_REMOVED lines=17> */
[----:B------:R-:W-:Y:S01]  /*a870*/  FMUL.FTZ R151, R151, R191 ;  /* 0x000000bf97977220 */ /* 0x000fe20000410000 */
[----:B------:R1:W-:Y:S01]  /*a880*/  STSM.16.M88.4 [R8], R160 ;  /* 0x000000a008007844 */ /* 0x0003e20000000200 */
[----:B------:R-:W0:Y:S01]  /*a890*/  MUFU.EX2 R168, R168 ;  /* 0x000000a800a87308 */ /* 0x000e220000000800 */
[C---:B--2---:R-:W-:Y:S01]  /*a8a0*/  FADD.FTZ R15, R165.reuse, R22 ;  /* 0x00000016a50f7221 */ /* 0x044fe20000010000 */
[----:B------:R-:W-:-:S06]  /*a8b0*/  F2FP.F16.F32.PACK_AB R164, R165, R164 ;  /* 0x000000a4a5a4723e */ /* 0x000fcc00000000ff */
[----:B------:R-:W2:Y:S01]  /*a8c0*/  MUFU.EX2 R4, R177 ;  /* 0x000000b100047308 */ /* 0x000ea20000000800 */
[----:B---3--:R-:W-:-:S07]  /*a8d0*/  FADD.FTZ R3, R175, R166 ;  /* 0x000000a6af037221 */ /* 0x008fce0000010000 */
[----:B------:R-:W3:Y:S01]  /*a8e0*/  MUFU.EX2 R169, R169 ;  /* 0x000000a900a97308 */ /* 0x000ee20000000800 */
[----:B0-----:R-:W-:-:S07]  /*a8f0*/  FADD.FTZ R166, R168, R15 ;  /* 0x0000000fa8a67221 */ /* 0x001fce0000010000 */
[----:B------:R-:W0:Y:S01]  /*a900*/  MUFU.EX2 R167, R178 ;  /* 0x000000b200a77308 */ /* 0x000e220000000800 */
[C---:B--2---:R-:W-:Y:S01]  /*a910*/  FADD.FTZ R22, R4.reuse, R3 ;  /* 0x0000000304167221 */ /* 0x044fe20000010000 */
[----:B------:R-:W-:-:S06]  /*a920*/  F2FP.F16.F32.PACK_AB R165, R4, R175 ;  /* 0x000000af04a5723e */ /* 0x000fcc00000000ff */
[----:B------:R-:W2:Y:S01]  /*a930*/  MUFU.EX2 R20, R179 ;  /* 0x000000b300147308 */ /* 0x000ea20000000800 */
[C---:B---3--:R-:W-:Y:S01]  /*a940*/  FADD.FTZ R3, R169.reuse, R166 ;  /* 0x000000a6a9037221 */ /* 0x048fe20000010000 */
[----:B------:R-:W-:Y:S01]  /*a950*/  F2FP.F16.F32.PACK_AB R166, R169, R168 ;  /* 0x000000a8a9a6723e */ /* 0x000fe200000000ff */
[----:B0-----:R-:W-:Y:S01]  /*a960*/  FADD.FTZ R15, R167, R22 ;  /* 0x00000016a70f7221 */ /* 0x001fe20000010000 */
[----:B--2---:R-:W-:-:S03]  /*a970*/  F2FP.F16.F32.PACK_AB R167, R20, R167 ;  /* 0x000000a714a7723e */ /* 0x004fc600000000ff */
[----:B------:R-:W-:Y:S02]  /*a980*/  FADD.FTZ R4, R20, R15 ;  /* 0x0000000f14047221 */ /* 0x000fe40000010000 */
[----:B------:R1:W-:Y:S01]  /*a990*/  STSM.16.M88.4 [R7], R164 ;  /* 0x000000a407007844 */ /* 0x0003e20000000200 */
[----:B------:R-:W-:Y:S05]  /*a9a0*/  @!P4 BRA `(.L_x_1746) ;  /* 0x000000000004c947 */ /* 0x000fea0003800000 */
[----:B------:R-:W-:Y:S01]  /*a9b0*/  BPT.TRAP 0x1 ;  /* 0x000000040000795c */ /* 0x000fe20000300000 */
.L_x_1746:
[----:B------:R0:W2:Y:S01]  /*a9c0*/  SYNCS.PHASECHK.TRANS64.TRYWAIT P1, [UR26+0x28c50], R14 ;  /* 0x028c500eff0075a7 */ /* 0x0000a2000802015a */
[----:B------:R-:W-:Y:S05]  /*a9d0*/  @!P4 BRA `(.L_x_1747) ;  /* 0x000000000004c947 */ /* 0x000fea0003800000 */
[----:B------:R-:W-:Y:S01]  /*a9e0*/  BPT.TRAP 0x1 ;  /* 0x000000040000795c */ /* 0x000fe20000300000 */
.L_x_1747:
[----:B--2---:R-:W-:Y:S05]  /*a9f0*/  @P1 BRA `(.L_x_1748) ;  /* 0x0000000000081947 */ /* 0x004fea0003800000 */
[----:B------:R-:W2:Y:S02]  /*aa00*/  SYNCS.PHASECHK.TRANS64.TRYWAIT P1, [UR26+0x28c50], R14 ;  /* 0x028c500eff0075a7 */ /* 0x000ea4000802015a */
[----:B--2---:R-:W-:Y:S05]  /*aa10*/  @!P1 BRA `(.L_x_1749) ;  /* 0x0000009800c49947 */ /* 0x004fea0003800000 */
.L_x_1748:
        /* <DEDUP_REMOVED lines=34> */
.L_x_1750:
[----:B------:R-:W-:Y:S01]  /*ac40*/  UIADD3 UR26, UR26, 0x28c60, URZ ;  /* 0x00028c601a1a7890 */ /* 0x000fe2000fffe03f */
[----:B------:R-:W-:Y:S01]  /*ac50*/  IMAD.MOV.U32 R20, RZ, RZ, R11 ;  /* 0x000000ffff147224 */ /* 0x000fe200078e000b */
[----:B------:R-:W-:Y:S01]  /*ac60*/  UMOV UR27, UR4 ;  /* 0x00000004001b7c82 */ /* 0x000fe20008000000 */
[----:B------:R-:W-:Y:S01]  /*ac70*/  MOV R185, R12 ;  /* 0x0000000c00b97202 */ /* 0x000fe20000000f00 */
[----:B------:R-:W-:-:S09]  /*ac80*/  UPRMT UR26, UR42, 0x654, UR26 ;  /* 0x000006542a1a7896 */ /* 0x000fd2000800001a */
[----:B------:R-:W-:Y:S01]  /*ac90*/  SYNCS.ARRIVE.TRANS64.RED.A1T0 RZ, [UR26], RZ ;  /* 0x000000ffffff79a7 */ /* 0x000fe2000810041a */
[----:B------:R-:W-:Y:S05]  /*aca0*/  @P0 BRA `(.L_x_1751) ;  /* 0xffffffe000d80947 */ /* 0x000fea000383ffff */
[----:B------:R-:W-:-:S05]  /*acb0*/  UMOV UR43, UR6 ;  /* 0x00000006002b7c82 */ /* 0x000fca0008000000 */
.L_x_1740:
[----:B------:R-:W-:-:S13]  /*acc0*/  ISETP.LE.AND P0, PT, R17, UR43, PT ;  /* 0x0000002b11007c0c */ /* 0x000fda000bf03270 */
[----:B------:R-:W-:Y:S05]  /*acd0*/  @!P0 BRA `(.L_x_1752) ;  /* 0x0000002400f88947 */ /* 0x000fea0003800000 */
[----:B------:R-:W-:Y:S01]  /*ace0*/  IMAD.MOV.U32 R21, RZ, RZ, R11 ;  /* 0x000000ffff157224 */ /* 0x000fe200078e000b */
[----:B------:R-:W-:Y:S01]  /*acf0*/  UMOV UR26, UR4 ;  /* 0x00000004001a7c82 */ /* 0x000fe20008000000 */
[----:B------:R-:W-:Y:S01]  /*ad00*/  IMAD.MOV.U32 R20, RZ, RZ, R12 ;  /* 0x000000ffff147224 */ /* 0x000fe200078e000c */
[----:B------:R-:W-:Y:S01]  /*ad10*/  ULDC UR28, c[0x0][0x9e4] ;  /* 0x00027900001c7ab9 */ /* 0x000fe20000000800 */
[----:B------:R-:W-:Y:S01]  /*ad20*/  ULDC UR29, c[0x0][0x288] ;  /* 0x0000a200001d7ab9 */ /* 0x000fe20000000800 */
[----:B------:R-:W-:Y:S01]  /*ad30*/  ULDC UR30, c[0x0][0x2f0] ;  /* 0x0000bc00001e7ab9 */ /* 0x000fe20000000800 */
[----:B------:R-:W-:Y:S01]  /*ad40*/  ULDC UR31, c[0x0][0x9d8] ;  /* 0x00027600001f7ab9 */ /* 0x000fe20000000800 */
[----:B------:R-:W-:Y:S01]  /*ad50*/  ULDC UR6, c[0x0][0x988] ;  /* 0x0002620000067ab9 */ /* 0x000fe20000000800 */
[----:B------:R-:W-:-:S05]  /*ad60*/  ULDC UR27, c[0x0][0x9e0] ;  /* 0x00027800001b7ab9 */ /* 0x000fca0000000800 */
.L_x_1771:
[----:B------:R-:W-:-:S04]  /*ad70*/  UIADD3 UR4, UR26, 0x1, URZ ;  /* 0x000000011a047890 */ /* 0x000fc8000fffe03f */
[----:B------:R-:W-:-:S04]  /*ad80*/  UISETP.NE.AND UP0, UPT, UR4, 0x2, UPT ;  /* 0x000000020400788c */ /* 0x000fc8000bf05270 */
[----:B------:R-:W-:Y:S02]  /*ad90*/  USEL UR10, URZ, 0x1, UP0 ;  /* 0x000000013f0a7887 */ /* 0x000fe40008000000 */
[----:B------:R-:W-:Y:S02]  /*ada0*/  USEL UR4, UR4, URZ, UP0 ;  /* 0x0000003f04047287 */ /* 0x000fe40008000000 */
[----:B------:R-:W-:Y:S01]  /*adb0*/  ULOP3.LUT UR5, UR5, UR10, URZ, 0x3c, !UPT ;  /* 0x0000000a05057292 */ /* 0x000fe2000f8e3c3f */
[----:B-123--:R-:W-:Y:S11]  /*adc0*/  @!P4 BRA `(.L_x_1753) ;  /* 0x000000000004c947 */ /* 0x00eff60003800000 */
[----:B------:R-:W-:Y:S01]  /*add0*/  BPT.TRAP 0x1 ;  /* 0x000000040000795c */ /* 0x000fe20000300000 */
.L_x_1753:
[----:B------:R-:W-:Y:S01]  /*ade0*/  ULEA UR25, UR4, UR40, 0x3 ;  /* 0x0000002804197291 */ /* 0x000fe2000f8e183f */
[----:B------:R-:W-:-:S04]  /*adf0*/  MOV R13, UR5 ;  /* 0x00000005000d7c02 */ /* 0x000fc80008000f00 */
[----:B------:R-:W-:-:S04]  /*ae00*/  SHF.L.U32 R13, R13, 0x1f, RZ ;  /* 0x0000001f0d0d7819 */ /* 0x000fc800000006ff */
[----:B------:R3:W4:Y:S01]  /*ae10*/  SYNCS.PHASECHK.TRANS64.TRYWAIT P0, [UR25+0x28c30], R13 ;  /* 0x028c300dff0075a7 */ /* 0x0007220008000159 */
[----:B------:R-:W-:Y:S05]  /*ae20*/  @!P4 BRA `(.L_x_1754) ;  /* 0x000000000004c947 */ /* 0x000fea0003800000 */
[----:B------:R-:W-:Y:S01]  /*ae30*/  BPT.TRAP 0x1 ;  /* 0x000000040000795c */ /* 0x000fe20000300000 */
.L_x_1754:
[----:B----4-:R-:W-:Y:S05]  /*ae40*/  @P0 BRA `(.L_x_1755) ;  /* 0x0000000000080947 */ /* 0x010fea0003800000 */
[----:B------:R-:W4:Y:S02]  /*ae50*/  SYNCS.PHASECHK.TRANS64.TRYWAIT P0, [UR25+0x28c30], R13 ;  /* 0x028c300dff0075a7 */ /* 0x000f240008000159 */
[----:B----4-:R-:W-:Y:S05]  /*ae60*/  @!P0 BRA `(.L_x_1756) ;  /* 0x0000009400c88947 */ /* 0x010fea0003800000 */
.L_x_1755:
[----:B------:R-:W-:Y:S01]  /*ae70*/  ULEA UR10, UR4, UR24, 0x9 ;  /* 0x00000018040a7291 */ /* 0x000fe2000f8e483f */
[----:B01----:R-:W-:Y:S01]  /*ae80*/  WARPGROUP.ARRIVE ;  /* 0x00000000000079c5 */ /* 0x003fe20000000000 */
        /* <DEDUP_REMOVED lines=20> */
.L_x_1757:
[----:B------:R-:W-:Y:S01]  /*afd0*/  ISETP.NE.AND P0, PT, R19, 0x1, PT ;  /* 0x000000011300780c */ /* 0x000fe20003f05270 */
[----:B------:R-:W-:Y:S01]  /*afe0*/  FMUL.FTZ R187, R165, UR31 ;  /* 0x0000001fa5bb7c20 */ /* 0x000fe20008410000 */
[----:B------:R-:W-:Y:S01]  /*aff0*/  FMUL.FTZ R186, R164, UR31 ;  /* 0x0000001fa4ba7c20 */ /* 0x000fe20008410000 */
[----:B--2---:R-:W-:Y:S01]  /*b000*/  FMUL.FTZ R14, R153, UR31 ;  /* 0x0000001f990e7c20 */ /* 0x004fe20008410000 */
[----:B------:R-:W-:Y:S01]  /*b010*/  FMUL.FTZ R153, R162, UR31 ;  /* 0x0000001fa2997c20 */ /* 0x000fe20008410000 */
[----:B------:R-:W-:Y:S01]  /*b020*/  FMUL.FTZ R162, R178, UR31 ;  /* 0x0000001fb2a27c20 */ /* 0x000fe20008410000 */
[----:B------:R-:W-:Y:S01]  /*b030*/  IMAD.MOV.U32 R178, RZ, RZ, R2 ;  /* 0x000000ffffb27224 */ /* 0x000fe200078e0002 */
[----:B------:R-:W-:Y:S01]  /*b040*/  USHF.L.U32 UR11, UR43, 0x6, URZ ;  /* 0x000000062b0b7899 */ /* 0x000fe2000800063f */
[----:B------:R-:W-:Y:S01]  /*b050*/  FMUL.FTZ R15, R156, UR31 ;  /* 0x0000001f9c0f7c20 */ /* 0x000fe20008410000 */
[----:B------:R-:W-:Y:S01]  /*b060*/  FMUL.FTZ R156, R167, UR31 ;  /* 0x0000001fa79c7c20 */ /* 0x000fe20008410000 */
[----:B----4-:R-:W-:Y:S01]  /*b070*/  FMUL.FTZ R12, R152, UR31 ;  /* 0x0000001f980c7c20 */ /* 0x010fe20008410000 */
[----:B------:R-:W-:Y:S01]  /*b080*/  FMUL.FTZ R11, R154, UR31 ;  /* 0x0000001f9a0b7c20 */ /* 0x000fe20008410000 */
[----:B------:R-:W-:Y:S01]  /*b090*/  FMUL.FTZ R22, R155, UR31 ;  /* 0x0000001f9b167c20 */ /* 0x000fe20008410000 */
[----:B------:R-:W0:Y:S01]  /*b0a0*/  @P0 LDC R165, c[0x0][0x44c] ;  /* 0x00011300ffa50b82 */ /* 0x000e220000000800 */
[----:B------:R-:W-:-:S02]  /*b0b0*/  IMAD.U32 R167, RZ, RZ, UR11 ;  /* 0x0000000bffa77e24 */ /* 0x000fc4000f8e00ff */
[----:B------:R-:W-:Y:S01]  /*b0c0*/  FMUL.FTZ R23, R158, UR31 ;  /* 0x0000001f9e177c20 */ /* 0x000fe20008410000 */
[----:B------:R-:W-:Y:S01]  /*b0d0*/  FMUL.FTZ R184, R157, UR31 ;  /* 0x0000001f9db87c20 */ /* 0x000fe20008410000 */
[----:B------:R-:W-:Y:S01]  /*b0e0*/  FMUL.FTZ R152, R159, UR31 ;  /* 0x0000001f9f987c20 */ /* 0x000fe20008410000 */
[----:B------:R-:W-:Y:S01]  /*b0f0*/  FMUL.FTZ R185, R160, UR31 ;  /* 0x0000001fa0b97c20 */ /* 0x000fe20008410000 */
[----:B------:R-:W-:Y:S01]  /*b100*/  FMUL.FTZ R154, R163, UR31 ;  /* 0x0000001fa39a7c20 */ /* 0x000fe20008410000 */
[----:B------:R-:W-:Y:S01]  /*b110*/  FMUL.FTZ R155, R166, UR31 ;  /* 0x0000001fa69b7c20 */ /* 0x000fe20008410000 */
[----:B------:R-:W1:Y:S01]  /*b120*/  @P0 LDC R164, c[0x0][0x450] ;  /* 0x00011400ffa40b82 */ /* 0x000e620000000800 */
[----:B------:R-:W-:Y:S01]  /*b130*/  FMUL.FTZ R158, R171, UR31 ;  /* 0x0000001fab9e7c20 */ /* 0x000fe20008410000 */
[----:B------:R-:W-:Y:S01]  /*b140*/  MOV R191, UR30 ;  /* 0x0000001e00bf7c02 */ /* 0x000fe20008000f00 */
        /* <DEDUP_REMOVED lines=13> */
[----:B0-----:R-:W-:Y:S01]  /*b220*/  @P0 IMAD.HI.U32 R165, R2, R165, RZ ;  /* 0x000000a502a50227 */ /* 0x001fe200078e00ff */
[----:B------:R-:W-:Y:S01]  /*b230*/  UIADD3 UR10, UR25, 0x28c40, URZ ;  /* 0x00028c40190a7890 */ /* 0x000fe2000fffe03f */
[----:B------:R-:W-:Y:S01]  /*b240*/  LOP3.LUT P5, RZ, R16, 0x1, RZ, 0xc0, !PT ;  /* 0x0000000110ff7812 */ /* 0x000fe200078ac0ff */
[----:B------:R-:W0:Y:S01]  /*b250*/  MUFU.TANH R12, R12 ;  /* 0x0000000c000c7308 */ /* 0x000e220000002400 */
[----:B------:R-:W-:Y:S01]  /*b260*/  FMUL.FTZ R180, R180, UR31 ;  /* 0x0000001fb4b47c20 */ /* 0x000fe20008410000 */
[----:B------:R-:W-:Y:S01]  /*b270*/  UPRMT UR10, UR42, 0x654, UR10 ;  /* 0x000006542a0a7896 */ /* 0x000fe2000800000a */
[----:B-1----:R-:W-:-:S02]  /*b280*/  @P0 SHF.R.U32.HI R178, RZ, R164, R165 ;  /* 0x000000a4ffb20219 */ /* 0x002fc400000116a5 */
[----:B------:R-:W-:Y:S01]  /*b290*/  IADD3 R164, -R0, 0x1, -R167 ;  /* 0x0000000100a47810 */ /* 0x000fe20007ffe9a7 */
[----:B------:R-:W-:Y:S02]  /*b2a0*/  FMUL.FTZ R167, R183, UR31 ;  /* 0x0000001fb7a77c20 */ /* 0x000fe40008410000 */
[----:B------:R-:W1:Y:S01]  /*b2b0*/  MUFU.TANH R14, R14 ;  /* 0x0000000e000e7308 */ /* 0x000e620000002400 */
[----:B------:R-:W2:Y:S02]  /*b2c0*/  SHFL.IDX PT, R165, R178, RZ, 0x1c1f ;  /* 0x001c1fffb2a57589 */ /* 0x000ea400000e0000 */
        /* <DEDUP_REMOVED lines=8> */
[----:B--2---:R-:W-:-:S07]  /*b350*/  IMAD.IADD R179, R182, 0x1, R165 ;  /* 0x00000001b6b37824 */ /* 0x004fce00078e02a5 */
[----:B------:R-:W2:Y:S08]  /*b360*/  MUFU.TANH R184, R184 ;  /* 0x000000b800b87308 */ /* 0x000eb00000002400 */
        /* <DEDUP_REMOVED lines=26> */
[----:B-----5:R-:W-:Y:S01]  /*b510*/  IMAD.IADD R180, R183, 0x1, R165 ;  /* 0x00000001b7b47824 */ /* 0x020fe200078e02a5 */
[----:B-12-4-:R-:W-:Y:S06]  /*b520*/  @!P5 BRA `(.L_x_1758) ;  /* 0x00000000005cd947 */ /* 0x016fec0003800000 */
[----:B------:R-:W-:Y:S01]  /*b530*/  IMAD R164, R191, UR41, R165 ;  /* 0x00000029bfa47c24 */ /* 0x000fe2000f8e02a5 */
[----:B------:R-:W-:Y:S04]  /*b540*/  BSSY B0, `(.L_x_1759) ;  /* 0x0000011000007945 */ /* 0x000fe80003800000 */
[----:B------:R-:W-:-:S04]  /*b550*/  IADD3 R175, R164, -UR29, RZ ;  /* 0x8000001da4af7c10 */ /* 0x000fc8000fffe0ff */
[----:B------:R-:W-:-:S13]  /*b560*/  ISETP.GT.AND P0, PT, R175, -0x1, PT ;  /* 0xffffffffaf00780c */ /* 0x000fda0003f04270 */
[----:B------:R-:W-:Y:S05]  /*b570*/  @P0 BRA `(.L_x_1760) ;  /* 0x0000000000200947 */ /* 0x000fea0003800000 */
[----:B------:R-:W-:Y:S01]  /*b580*/  IMAD.U32 R170, RZ, RZ, UR28 ;  /* 0x0000001cffaa7e24 */ /* 0x000fe2000f8e00ff */
[----:B------:R-:W-:-:S04]  /*b590*/  LOP3.LUT R175, RZ, R175, RZ, 0x33, !PT ;  /* 0x000000afffaf7212 */ /* 0x000fc800078e33ff */
[----:B------:R-:W-:-:S13]  /*b5a0*/  ISETP.NE.AND P0, PT, R170, 0x1, PT ;  /* 0x00000001aa00780c */ /* 0x000fda0003f05270 */
[----:B------:R-:W1:Y:S02]  /*b5b0*/  @P0 LDC.64 R164, c[0x0][0x9e8] ;  /* 0x00027a00ffa40b82 */ /* 0x000e640000000a00 */
[----:B-1----:R-:W-:-:S05]  /*b5c0*/  @P0 IMAD.HI.U32 R164, R175, R164, RZ ;  /* 0x000000a4afa40227 */ /* 0x002fca00078e00ff */
[----:B------:R-:W-:-:S04]  /*b5d0*/  @P0 SHF.R.U32.HI R175, RZ, R165, R164 ;  /* 0x000000a5ffaf0219 */ /* 0x000fc800000116a4 */
[----:B------:R-:W-:Y:S01]  /*b5e0*/  LOP3.LUT R175, RZ, R175, RZ, 0x33, !PT ;  /* 0x000000afffaf7212 */ /* 0x000fe200078e33ff */
[----:B------:R-:W-:Y:S06]  /*b5f0*/  BRA `(.L_x_1761) ;  /* 0x0000000000147947 */ /* 0x000fec0003800000 */
.L_x_1760:
[----:B------:R-:W-:-:S05]  /*b600*/  IMAD.U32 R170, RZ, RZ, UR28 ;  /* 0x0000001cffaa7e24 */ /* 0x000fca000f8e00ff */
[----:B------:R-:W-:-:S13]  /*b610*/  ISETP.NE.AND P0, PT, R170, 0x1, PT ;  /* 0x00000001aa00780c */ /* 0x000fda0003f05270 */
[----:B------:R-:W1:Y:S02]  /*b620*/  @P0 LDC.64 R164, c[0x0][0x9e8] ;  /* 0x00027a00ffa40b82 */ /* 0x000e640000000a00 */
[----:B-1----:R-:W-:-:S05]  /*b630*/  @P0 IMAD.HI.U32 R164, R175, R164, RZ ;  /* 0x000000a4afa40227 */ /* 0x002fca00078e00ff */
[----:B------:R-:W-:-:S07]  /*b640*/  @P0 SHF.R.U32.HI R175, RZ, R165, R164 ;  /* 0x000000a5ffaf0219 */ /* 0x000fce00000116a4 */
.L_x_1761:
[----:B------:R-:W-:Y:S05]  /*b650*/  BSYNC B0 ;  /* 0x0000000000007941 */ /* 0x000fea0003800000 */
.L_x_1759:
[----:B------:R-:W-:-:S05]  /*b660*/  IMAD R175, R175, R170, -UR11 ;  /* 0x8000000bafaf7e24 */ /* 0x000fca000f8e02aa */
[----:B------:R-:W-:-:S04]  /*b670*/  IADD3 R175, -R0, R175, RZ ;  /* 0x000000af00af7210 */ /* 0x000fc80007ffe1ff */
[----:B------:R-:W-:Y:S02]  /*b680*/  VIADDMNMX R179, R175, R170, R179, PT ;  /* 0x000000aaafb37246 */ /* 0x000fe400038001b3 */
[----:B------:R-:W-:-:S07]  /*b690*/  VIMNMX R180, R180, R175, !PT ;  /* 0x000000afb4b47248 */ /* 0x000fce0007fe0100 */
.L_x_1758:
[----:B------:R-:W-:-:S06]  /*b6a0*/  UISETP.GT.AND UP0, UPT, UR43, -0x1, UPT ;  /* 0xffffffff2b00788c */ /* 0x000fcc000bf04270 */
[----:B------:R-:W-:-:S04]  /*b6b0*/  PLOP3.LUT P0, PT, PT, PT, UP0, 0x80, 0x0 ;  /* 0x000000000000781c */ /* 0x000fc80003f0f008 */
[C---:B------:R-:W-:Y:S02]  /*b6c0*/  ISETP.GT.AND P1, PT, R180.reuse, RZ, P0 ;  /* 0x000000ffb400720c */ /* 0x040fe40000724270 */
[C---:B------:R-:W-:Y:S02]  /*b6d0*/  ISETP.GT.AND P3, PT, R180.reuse, 0x1, P0 ;  /* 0x00000001b400780c */ /* 0x040fe40000764270 */
[C---:B------:R-:W-:Y:S02]  /*b6e0*/  ISETP.LT.OR P2, PT, R179.reuse, 0x1, P1 ;  /* 0x00000001b300780c */ /* 0x040fe40000f41670 */
[----:B------:R-:W-:Y:S02]  /*b6f0*/  ISETP.GT.AND P1, PT, R180, 0x8, P0 ;  /* 0x00000008b400780c */ /* 0x000fe40000724270 */
[----:B0-----:R-:W-:Y:S02]  /*b700*/  FSEL R177, R12, -INF , !P2 ;  /* 0xff8000000cb17808 */ /* 0x001fe40005000000 */
[----:B------:R-:W-:Y:S01]  /*b710*/  ISETP.GT.AND P2, PT, R180, 0x9, P0 ;  /* 0x00000009b400780c */ /* 0x000fe20000744270 */
[----:B------:R-:W0:Y:S01]  /*b720*/  SHFL.IDX PT, R12, R178, 0x1, 0x1c1f ;  /* 0x003c1f00b20c7f89 */ /* 0x000e2200000e0000 */
        /* <DEDUP_REMOVED lines=11> */
[----:B------:R-:W-:Y:S01]  /*b7e0*/  ISETP.LT.OR P2, PT, R179, 0x19, P2 ;  /* 0x00000019b300780c */ /* 0x000fe20001741670 */
[----:B0-----:R-:W-:Y:S01]  /*b7f0*/  IMAD.IADD R178, R183, 0x1, R12 ;  /* 0x00000001b7b27824 */ /* 0x001fe200078e020c */
        /* <DEDUP_REMOVED lines=20> */
[----:B------:R-:W-:Y:S01]  /*b940*/  FSEL R161, R176, -INF , !P2 ;  /* 0xff800000b0a17808 */ /* 0x000fe20005000000 */
[----:B------:R-:W-:Y:S01]  /*b950*/  IMAD.IADD R176, R182, 0x1, R12 ;  /* 0x00000001b6b07824 */ /* 0x000fe200078e020c */
        /* <DEDUP_REMOVED lines=8> */
[----:B------:R-:W-:Y:S01]  /*b9e0*/  FSEL R165, R181, -INF , !P2 ;  /* 0xff800000b5a57808 */ /* 0x000fe20005000000 */
[----:B------:R-:W-:Y:S06]  /*b9f0*/  @!P5 BRA `(.L_x_1762) ;  /* 0x00000000005cd947 */ /* 0x000fec0003800000 */
        /* <DEDUP_REMOVED lines=13> */
.L_x_1764:
[----:B------:R-:W-:-:S05]  /*bad0*/  IMAD.U32 R12, RZ, RZ, UR28 ;  /* 0x0000001cff0c7e24 */ /* 0x000fca000f8e00ff */
[----:B------:R-:W-:-:S13]  /*bae0*/  ISETP.NE.AND P1, PT, R12, 0x1, PT ;  /* 0x000000010c00780c */ /* 0x000fda0003f25270 */
[----:B------:R-:W0:Y:S02]  /*baf0*/  @P1 LDC.64 R14, c[0x0][0x9e8] ;  /* 0x00027a00ff0e1b82 */ /* 0x000e240000000a00 */
[----:B0-----:R-:W-:-:S05]  /*bb00*/  @P1 IMAD.HI.U32 R14, R179, R14, RZ ;  /* 0x0000000eb30e1227 */ /* 0x001fca00078e00ff */
[----:B------:R-:W-:-:S07]  /*bb10*/  @P1 SHF.R.U32.HI R179, RZ, R15, R14 ;  /* 0x0000000fffb31219 */ /* 0x000fce000001160e */
.L_x_1765:
[----:B------:R-:W-:Y:S05]  /*bb20*/  BSYNC B0 ;  /* 0x0000000000007941 */ /* 0x000fea0003800000 */
.L_x_1763:
[----:B------:R-:W-:-:S05]  /*bb30*/  IMAD R179, R179, R12, -UR11 ;  /* 0x8000000bb3b37e24 */ /* 0x000fca000f8e020c */
[----:B------:R-:W-:-:S04]  /*bb40*/  IADD3 R179, -R0, R179, RZ ;  /* 0x000000b300b37210 */ /* 0x000fc80007ffe1ff */
[----:B------:R-:W-:Y:S02]  /*bb50*/  VIADDMNMX R176, R179, R12, R176, PT ;  /* 0x0000000cb3b07246 */ /* 0x000fe400038001b0 */
[----:B------:R-:W-:-:S07]  /*bb60*/  VIMNMX R178, R178, R179, !PT ;  /* 0x000000b3b2b27248 */ /* 0x000fce0007fe0100 */
.L_x_1762:
        /* <DEDUP_REMOVED lines=190> */
[----:B------:R-:W4:Y:S01]  /*c750*/  MUFU.EX2 R172, R172 ;  /* 0x000000ac00ac7308 */ /* 0x000f220000000800 */
        /* <DEDUP_REMOVED lines=16> */
[----:B----4-:R-:W-:Y:S01]  /*c860*/  FADD.FTZ R156, R172, R157 ;  /* 0x0000009dac9c7221 */ /* 0x010fe20000010000 */
        /* <DEDUP_REMOVED lines=38> */
[----:B------:R2:W4:Y:S01]  /*cad0*/  MUFU.EX2 R157, R153 ;  /* 0x00000099009d7308 */ /* 0x0005220000000800 */
        /* <DEDUP_REMOVED lines=23> */
[----:B------:R-:W5:Y:S01]  /*cc50*/  MUFU.EX2 R173, R173 ;  /* 0x000000ad00ad7308 */ /* 0x000f620000000800 */
        /* <DEDUP_REMOVED lines=10> */
[----:B----4-:R-:W-:Y:S01]  /*cd00*/  FADD.FTZ R15, R157, R168 ;  /* 0x000000a89d0f7221 */ /* 0x010fe20000010000 */
[----:B-1----:R-:W-:Y:S01]  /*cd10*/  F2FP.F16.F32.PACK_AB R157, R184, R157 ;  /* 0x0000009db89d723e */ /* 0x002fe200000000ff */
[-C--:B------:R-:W-:Y:S01]  /*cd20*/  FMUL.FTZ R83, R83, R22.reuse ;  /* 0x0000001653537220 */ /* 0x080fe20000410000 */
[----:B------:R-:W-:Y:S01]  /*cd30*/  FMUL.FTZ R86, R86, R22 ;  /* 0x0000001656567220 */ /* 0x000fe20000410000 */
[----:B------:R-:W-:Y:S01]  /*cd40*/  FADD.FTZ R168, R184, R15 ;  /* 0x0000000fb8a87221 */ /* 0x000fe20000010000 */
[----:B------:R-:W1:Y:S01]  /*cd50*/  MUFU.EX2 R182, R182 ;  /* 0x000000b600b67308 */ /* 0x000e620000000800 */
[C---:B-----5:R-:W-:Y:S01]  /*cd60*/  FADD.FTZ R160, R173.reuse, R156 ;  /* 0x0000009cada07221 */ /* 0x060fe20000010000 */
        /* <DEDUP_REMOVED lines=38> */
[----:B------:R-:W4:Y:S01]  /*cfd0*/  MUFU.EX2 R165, R190 ;  /* 0x000000be00a57308 */ /* 0x000f220000000800 */
        /* <DEDUP_REMOVED lines=16> */
[----:B----4-:R-:W-:Y:S01]  /*d0e0*/  FADD.FTZ R15, R165, R172 ;  /* 0x000000aca50f7221 */ /* 0x010fe20000010000 */
[-C--:B------:R-:W-:Y:S01]  /*d0f0*/  FMUL.FTZ R147, R147, R22.reuse ;  /* 0x0000001693937220 */ /* 0x080fe20000410000 */
[-C--:B------:R-:W-:Y:S01]  /*d100*/  FMUL.FTZ R150, R150, R22.reuse ;  /* 0x0000001696967220 */ /* 0x080fe20000410000 */
[----:B------:R-:W-:-:S04]  /*d110*/  FMUL.FTZ R151, R151, R22 ;  /* 0x0000001697977220 */ /* 0x000fc80000410000 */
[----:B------:R-:W4:Y:S01]  /*d120*/  MUFU.EX2 R170, R175 ;  /* 0x000000af00aa7308 */ /* 0x000f220000000800 */
[C---:B-1----:R-:W-:Y:S01]  /*d130*/  FADD.FTZ R14, R168.reuse, R15 ;  /* 0x0000000fa80e7221 */ /* 0x042fe20000010000 */
[----:B------:R-:W-:-:S03]  /*d140*/  F2FP.F16.F32.PACK_AB R165, R168, R165 ;  /* 0x000000a5a8a5723e */ /* 0x000fc600000000ff */
[----:B--2---:R-:W-:Y:S01]  /*d150*/  FADD.FTZ R15, R167, R14 ;  /* 0x0000000ea70f7221 */ /* 0x004fe20000010000 */
[----:B----4-:R-:W-:-:S03]  /*d160*/  F2FP.F16.F32.PACK_AB R167, R170, R167 ;  /* 0x000000a7aaa7723e */ /* 0x010fc600000000ff */
[----:B------:R-:W-:Y:S02]  /*d170*/  FADD.FTZ R4, R170, R15 ;  /* 0x0000000faa047221 */ /* 0x000fe40000010000 */
[----:B------:R0:W-:Y:S01]  /*d180*/  STSM.16.M88.4 [R7], R164 ;  /* 0x000000a407007844 */ /* 0x0001e20000000200 */
[----:B------:R-:W-:Y:S05]  /*d190*/  @!P4 BRA `(.L_x_1766) ;  /* 0x000000000004c947 */ /* 0x000fea0003800000 */
[----:B------:R-:W-:Y:S01]  /*d1a0*/  BPT.TRAP 0x1 ;  /* 0x000000040000795c */ /* 0x000fe20000300000 */
.L_x_1766:
[----:B------:R1:W2:Y:S01]  /*d1b0*/  SYNCS.PHASECHK.TRANS64.TRYWAIT P0, [UR25+0x28c50], R13 ;  /* 0x028c500dff0075a7 */ /* 0x0002a20008000159 */
[----:B------:R-:W-:Y:S05]  /*d1c0*/  @!P4 BRA `(.L_x_1767) ;  /* 0x000000000004c947 */ /* 0x000fea0003800000 */
[----:B------:R-:W-:Y:S01]  /*d1d0*/  BPT.TRAP 0x1 ;  /* 0x000000040000795c */ /* 0x000fe20000300000 */
.L_x_1767:
[----:B--2---:R-:W-:Y:S05]  /*d1e0*/  @P0 BRA `(.L_x_1768) ;  /* 0x0000000000080947 */ /* 0x004fea0003800000 */
[----:B------:R-:W2:Y:S02]  /*d1f0*/  SYNCS.PHASECHK.TRANS64.TRYWAIT P0, [UR25+0x28c50], R13 ;  /* 0x028c500dff0075a7 */ /* 0x000ea40008000159 */
[----:B--2---:R-:W-:Y:S05]  /*d200*/  @!P0 BRA `(.L_x_1769) ;  /* 0x0000007000f88947 */ /* 0x004fea0003800000 */
.L_x_1768:
        /* <DEDUP_REMOVED lines=34> */
.L_x_1770:
[----:B------:R-:W-:Y:S01]  /*d430*/  UIADD3 UR25, UR25, 0x28c60, URZ ;  /* 0x00028c6019197890 */ /* 0x000fe2000fffe03f */
[----:B------:R-:W-:Y:S01]  /*d440*/  ISETP.LT.AND P0, PT, R17, UR43, PT ;  /* 0x0000002b11007c0c */ /* 0x000fe2000bf01270 */
[----:B------:R-:W-:Y:S01]  /*d450*/  UIADD3 UR43, UR43, -0x1, URZ ;  /* 0xffffffff2b2b7890 */ /* 0x000fe2000fffe03f */
[----:B------:R-:W-:Y:S01]  /*d460*/  MOV R21, R11 ;  /* 0x0000000b00157202 */ /* 0x000fe20000000f00 */
[----:B------:R-:W-:Y:S01]  /*d470*/  UPRMT UR25, UR42, 0x654, UR25 ;  /* 0x000006542a197896 */ /* 0x000fe20008000019 */
[----:B------:R-:W-:Y:S01]  /*d480*/  IMAD.MOV.U32 R20, RZ, RZ, R12 ;  /* 0x000000ffff147224 */ /* 0x000fe200078e000c */
[----:B------:R-:W-:-:S07]  /*d490*/  UMOV UR26, UR4 ;  /* 0x00000004001a7c82 */ /* 0x000fce0008000000 */
[----:B------:R-:W-:Y:S01]  /*d4a0*/  SYNCS.ARRIVE.TRANS64.RED.A1T0 RZ, [UR25], RZ ;  /* 0x000000ffffff79a7 */ /* 0x000fe20008100419 */
[----:B------:R-:W-:Y:S05]  /*d4b0*/  @P0 BRA `(.L_x_1771) ;  /* 0xffffffd8002c0947 */ /* 0x000fea000383ffff */
.L_x_1752:
[----:B------:R-:W4:Y:S01]  /*d4c0*/  SHFL.BFLY PT, R0, R3, 0x2, 0x1f ;  /* 0x0c401f0003007f89 */ /* 0x000f2200000e0000 */
[----:B------:R-:W-:Y:S08]  /*d4d0*/  BAR.ARV 0x8, 0x100 ;  /* 0x0204000000007b1d */ /* 0x000ff00000002000 */
[----:B------:R-:W-:Y:S01]  /*d4e0*/  BAR.SYNC.DEFER_BLOCKING 0xf, 0x100 ;  /* 0x03c4000000007b1d */ /* 0x000fe20000010000 */
[----:B------:R-:W-:-:S05]  /*d4f0*/  ISETP.NE.AND P0, PT, R10, RZ, PT ;  /* 0x000000ff0a00720c */ /* 0x000fca0003f05270 */
[----:B01----:R-:W0:Y:S01]  /*d500*/  SHFL.BFLY PT, R7, R4, 0x2, 0x1f ;  /* 0x0c401f0004077f89 */ /* 0x003e2200000e0000 */
[----:B----4-:R-:W-:Y:S01]  /*d510*/  FADD.FTZ R2, R0, R3 ;  /* 0x0000000300027221 */ /* 0x010fe20000010000 */
[----:B------:R-:W-:-:S04]  /*d520*/  MOV R3, UR10 ;  /* 0x0000000a00037c02 */ /* 0x000fc80008000f00 */
[----:B------:R-:W1:Y:S01]  /*d530*/  SHFL.BFLY PT, R5, R2, 0x1, 0x1f ;  /* 0x0c201f0002057f89 */ /* 0x000e6200000e0000 */
[----:B0-----:R-:W-:Y:S01]  /*d540*/  FADD.FTZ R7, R7, R4 ;  /* 0x0000000407077221 */ /* 0x001fe20000010000 */
[----:B------:R-:W-:-:S04]  /*d550*/  IMAD.MOV.U32 R4, RZ, RZ, -0x800000 ;  /* 0xff800000ff047424 */ /* 0x000fc800078e00ff */
[----:B------:R-:W2:Y:S01]  /*d560*/  SHFL.BFLY PT, R0, R7, 0x1, 0x1f ;  /* 0x0c201f0007007f89 */ /* 0x000ea200000e0000 */
[----:B-1----:R-:W-:Y:S01]  /*d570*/  FADD.FTZ R8, R2, R5 ;  /* 0x0000000502087221 */ /* 0x002fe20000010000 */
[----:B------:R-:W-:Y:S02]  /*d580*/  IMAD.MOV.U32 R5, RZ, RZ, RZ ;  /* 0x000000ffff057224 */ /* 0x000fe400078e00ff */
[----:B------:R-:W-:Y:S02]  /*d590*/  IMAD.U32 R2, RZ, RZ, UR4 ;  /* 0x00000004ff027e24 */ /* 0x000fe4000f8e00ff */
[----:B------:R-:W-:Y:S02]  /*d5a0*/  FSETP.NE.FTZ.AND P1, PT, R8, RZ, PT ;  /* 0x000000ff0800720b */ /* 0x000fe40003f35000 */
[----:B------:R-:W-:-:S05]  /*d5b0*/  IMAD R2, R2, 0x40, R9 ;  /* 0x0000004002027824 */ /* 0x000fca00078e0209 */
[----:B------:R-:W-:-:S06]  /*d5c0*/  @!P0 LEA R2, R2, UR40, 0x2 ;  /* 0x0000002802028c11 */ /* 0x000fcc000f8e10ff */
[----:B------:R-:W0:Y:S01]  /*d5d0*/  @P1 MUFU.RCP R5, R8 ;  /* 0x0000000800051308 */ /* 0x000e220000001000 */
[----:B------:R-:W-:Y:S01]  /*d5e0*/  @P1 FMUL.FTZ R3, R3, 0.69314718246459960938 ;  /* 0x3f31721803031820 */ /* 0x000fe20000410000 */
[----:B--23--:R-:W-:Y:S01]  /*d5f0*/  FADD.FTZ R13, R7, R0 ;  /* 0x00000000070d7221 */ /* 0x00cfe20000010000 */
[----:B------:R-:W-:-:S04]  /*d600*/  MOV R0, RZ ;  /* 0x000000ff00007202 */ /* 0x000fc80000000f00 */
[----:B------:R-:W-:Y:S01]  /*d610*/  FSETP.NE.FTZ.AND P2, PT, R13, RZ, PT ;  /* 0x000000ff0d00720b */ /* 0x000fe20003f55000 */
[----:B------:R-:W-:Y:S01]  /*d620*/  @P1 MUFU.LG2 R6, R8 ;  /* 0x0000000800061308 */ /* 0x000fe20000000c00 */
[----:B0-----:R0:W-:Y:S01]  /*d630*/  @!P0 STS [R2+0x28800], R5 ;  /* 0x0288000502008388 */ /* 0x0011e20000000800 */
[-C--:B------:R-:W-:Y:S01]  /*d640*/  FMUL.FTZ R24, R24, R5.reuse ;  /* 0x0000000518187220 */ /* 0x080fe20000410000 */
[----:B------:R-:W-:-:S09]  /*d650*/  FMUL.FTZ R25, R25, R5 ;  /* 0x0000000519197220 */ /* 0x000fd20000410000 */
        /* <DEDUP_REMOVED lines=8> */
[----:B------:R-:W2:Y:S01]  /*d6e0*/  @P2 MUFU.LG2 R7, R13 ;  /* 0x0000000d00072308 */ /* 0x000ea20000000c00 */
        /* <DEDUP_REMOVED lines=57> */
[----:B------:R-:W-:Y:S01]  /*da80*/  @P1 FMUL.FTZ R6, R6, 0.69314718246459960938 ;  /* 0x3f31721806061820 */ /* 0x000fe20000410000 */
[----:B--2---:R-:W-:Y:S01]  /*da90*/  @P2 FMUL.FTZ R8, R7, 0.69314718246459960938 ;  /* 0x3f31721807082820 */ /* 0x004fe20000410000 */
[----:B-1----:R-:W-:Y:S01]  /*daa0*/  MOV R2, 0xff800000 ;  /* 0xff80000000027802 */ /* 0x002fe20000000f00 */
        /* <DEDUP_REMOVED lines=69> */
.L_x_1676:
[----:B------:R-:W-:Y:S05]  /*df00*/  @P0 BRA `(.L_x_1772) ;  /* 0x0000002000e00947 */ /* 0x000fea0003800000 */
[----:B------:R-:W1:Y:S01]  /*df10*/  S2R R0, SR_TID.X ;  /* 0x0000000000007919 */ /* 0x000e620000002100 */
[----:B------:R-:W2:Y:S01]  /*df20*/  S2UR UR5, SR_CgaCtaId ;  /* 0x00000000000579c3 */ /* 0x000ea20000008800 */
[----:B------:R-:W-:Y:S01]  /*df30*/  UMOV UR4, 0x400 ;  /* 0x0000040000047882 */ /* 0x000fe20000000000 */
[----:B------:R-:W-:-:S06]  /*df40*/  IMAD.MOV R3, RZ, RZ, -R18 ;  /* 0x000000ffff037224 */ /* 0x000fcc00078e0a12 */
[----:B------:R-:W-:Y:S01]  /*df50*/  BAR.SYNC.DEFER_BLOCKING 0x1, 0x100 ;  /* 0x0044000000007b1d */ /* 0x000fe20000010000 */
[----:B0-----:R-:W-:-:S07]  /*df60*/  SHF.R.S32.HI R9, RZ, 0x1f, R18 ;  /* 0x0000001fff097819 */ /* 0x001fce0000011412 */
[----:B------:R-:W0:Y:S08]  /*df70*/  S2UR UR6, SR_CTAID.Y ;  /* 0x00000000000679c3 */ /* 0x000e300000002600 */
[----:B------:R-:W0:Y:S01]  /*df80*/  LDC R12, c[0x0][0xc50] ;  /* 0x00031400ff0c7b82 */ /* 0x000e220000000800 */
[----:B--2---:R-:W-:-:S07]  /*df90*/  ULEA UR4, UR5, UR4, 0x18 ;  /* 0x0000000405047291 */ /* 0x004fce000f8ec03f */
[----:B------:R-:W2:Y:S01]  /*dfa0*/  LDC R6, c[0x0][0xbe8] ;  /* 0x0002fa00ff067b82 */ /* 0x000ea20000000800 */
[----:B------:R-:W-:Y:S01]  /*dfb0*/  UIADD3 UR4, UR4, 0x28c20, URZ ;  /* 0x00028c2004047890 */ /* 0x000fe2000fffe03f */
[----:B-1----:R-:W-:-:S03]  /*dfc0*/  VIADD R152, R0, 0xffffff80 ;  /* 0xffffff8000987836 */ /* 0x002fc60000000000 */
[----:B------:R-:W-:Y:S02]  /*dfd0*/  UPRMT UR4, URZ, 0x654, UR4 ;  /* 0x000006543f047896 */ /* 0x000fe40008000004 */
[----:B------:R-:W-:-:S04]  /*dfe0*/  SHF.R.S32.HI R153, RZ, 0x1f, R152 ;  /* 0x0000001fff997819 */ /* 0x000fc80000011498 */
[----:B------:R-:W-:Y:S01]  /*dff0*/  LEA.HI R10, R153, R152, RZ, 0x7 ;  /* 0x00000098990a7211 */ /* 0x000fe200078f38ff */
[----:B0-----:R-:W-:Y:S02]  /*e000*/  IMAD R3, R12, R3, UR6 ;  /* 0x000000060c037e24 */ /* 0x001fe4000f8e0203 */
[----:B------:R-:W-:Y:S01]  /*e010*/  SYNCS.ARRIVE.TRANS64.RED.A1T0 RZ, [UR4], RZ ;  /* 0x000000ffffff79a7 */ /* 0x000fe20008100404 */
[----:B------:R-:W-:Y:S02]  /*e020*/  SHF.R.S32.HI R8, RZ, 0x7, R10 ;  /* 0x00000007ff087819 */ /* 0x000fe4000001140a */
[----:B------:R-:W-:-:S03]  /*e030*/  LOP3.LUT R5, R10, 0xffffff80, RZ, 0xc0, !PT ;  /* 0xffffff800a057812 */ /* 0x000fc600078ec0ff */
[----:B------:R-:W0:Y:S01]  /*e040*/  SHFL.IDX PT, R7, R8, RZ, 0x1f ;  /* 0x00001fff08077589 */ /* 0x000e2200000e0000 */
[----:B------:R-:W-:Y:S02]  /*e050*/  IADD3 R0, R152, -R5, RZ ;  /* 0x8000000598007210 */ /* 0x000fe40007ffe0ff */
[----:B------:R-:W-:Y:S02]  /*e060*/  SHF.R.S32.HI R5, RZ, 0x1f, R3 ;  /* 0x0000001fff057819 */ /* 0x000fe40000011403 */
[----:B------:R-:W-:Y:S02]  /*e070*/  SHF.R.S32.HI R157, RZ, 0x1f, R0 ;  /* 0x0000001fff9d7819 */ /* 0x000fe40000011400 */
[----:B0-----:R-:W-:Y:S02]  /*e080*/  ISETP.NE.AND P0, PT, R7, RZ, PT ;  /* 0x000000ff0700720c */ /* 0x001fe40003f05270 */
[----:B------:R-:W-:-:S11]  /*e090*/  LEA.HI R7, R157, R0, RZ, 0x2 ;  /* 0x000000009d077211 */ /* 0x000fd600078f10ff */
[----:B--2---:R-:W-:Y:S05]  /*e0a0*/  @P0 BRA `(.L_x_1773) ;  /* 0x0000000400380947 */ /* 0x004fea0003800000 */
[----:B------:R-:W0:Y:S01]  /*e0b0*/  LDC R19, c[0x0][0xbe8] ;  /* 0x0002fa00ff137b82 */ /* 0x000e220000000800 */
[----:B------:R-:W-:Y:S01]  /*e0c0*/  LOP3.LUT R11, R10, 0xffffff80, RZ, 0xc0, !PT ;  /* 0xffffff800a0b7812 */ /* 0x000fe200078ec0ff */
[----:B------:R-:W1:Y:S01]  /*e0d0*/  S2R R155, SR_CTAID.X ;  /* 0x00000000009b7919 */ /* 0x000e620000002500 */
[----:B------:R-:W-:Y:S01]  /*e0e0*/  LEA.HI R12, R153, R152, RZ, 0x2 ;  /* 0x00000098990c7211 */ /* 0x000fe200078f10ff */
[----:B------:R-:W-:Y:S02]  /*e0f0*/  ULDC.64 UR4, c[0x0][0xbd0] ;  /* 0x0002f40000047ab9 */ /* 0x000fe40000000a00 */
[----:B------:R-:W-:Y:S01]  /*e100*/  IMAD.IADD R16, R152, 0x1, -R11 ;  /* 0x0000000198107824 */ /* 0x000fe200078e0a0b */
[----:B------:R-:W-:Y:S01]  /*e110*/  LOP3.LUT R15, R12, 0xfffffffc, RZ, 0xc0, !PT ;  /* 0xfffffffc0c0f7812 */ /* 0x000fe200078ec0ff */
[----:B------:R-:W2:Y:S03]  /*e120*/  S2UR UR6, SR_CTAID.Z ;  /* 0x00000000000679c3 */ /* 0x000ea60000002700 */
[----:B------:R-:W-:Y:S01]  /*e130*/  SHF.R.S32.HI R11, RZ, 0x1f, R16 ;  /* 0x0000001fff0b7819 */ /* 0x000fe20000011410 */
[----:B------:R-:W-:-:S03]  /*e140*/  IMAD.IADD R15, R152, 0x1, -R15 ;  /* 0x00000001980f7824 */ /* 0x000fc600078e0a0f */
[-C--:B------:R-:W-:Y:S01]  /*e150*/  LEA.HI R20, R11, R16.reuse, RZ, 0x2 ;  /* 0x000000100b147211 */ /* 0x080fe200078f10ff */
[----:B------:R-:W3:Y:S01]  /*e160*/  LDC.64 R22, c[0x0][0xbd8] ;  /* 0x0002f600ff167b82 */ /* 0x000ee20000000a00 */
[----:B------:R-:W-:Y:S02]  /*e170*/  LEA.HI R12, R15, R15, RZ, 0x1 ;  /* 0x0000000f0f0c7211 */ /* 0x000fe400078f08ff */
[--C-:B------:R-:W-:Y:S02]  /*e180*/  SHF.R.S32.HI R10, RZ, 0x2, R20.reuse ;  /* 0x00000002ff0a7819 */ /* 0x100fe40000011414 */
[----:B------:R-:W-:Y:S02]  /*e190*/  SHF.R.S32.HI R13, RZ, 0x1f, R20 ;  /* 0x0000001fff0d7819 */ /* 0x000fe40000011414 */
[----:B------:R-:W-:Y:S02]  /*e1a0*/  LEA.HI R11, R11, R16, RZ, 0x5 ;  /* 0x000000100b0b7211 */ /* 0x000fe400078f28ff */
[----:B0-----:R-:W-:-:S02]  /*e1b0*/  ISETP.NE.AND P0, PT, R19, 0x1, PT ;  /* 0x000000011300780c */ /* 0x001fc40003f05270 */
[----:B------:R-:W-:Y:S02]  /*e1c0*/  LEA.HI R13, R13, R10, RZ, 0x3 ;  /* 0x0000000a0d0d7211 */ /* 0x000fe400078f18ff */
[----:B------:R-:W-:Y:S02]  /*e1d0*/  LOP3.LUT R12, R12, 0x1ffffffe, RZ, 0xc0, !PT ;  /* 0x1ffffffe0c0c7812 */ /* 0x000fe400078ec0ff */
[----:B------:R-:W-:Y:S02]  /*e1e0*/  LOP3.LUT R13, R13, 0xfffffff8, RZ, 0xc0, !PT ;  /* 0xfffffff80d0d7812 */ /* 0x000fe400078ec0ff */
[----:B------:R-:W-:Y:S01]  /*e1f0*/  SHF.R.S32.HI R11, RZ, 0x5, R11 ;  /* 0x00000005ff0b7819 */ /* 0x000fe2000001140b */
[----:B------:R-:W-:Y:S01]  /*e200*/  IMAD.IADD R15, R15, 0x1, -R12 ;  /* 0x000000010f0f7824 */ /* 0x000fe200078e0a0c */
[----:B------:R-:W-:Y:S01]  /*e210*/  IADD3 R10, R10, -R13, RZ ;  /* 0x8000000d0a0a7210 */ /* 0x000fe20007ffe0ff */
[----:B------:R-:W-:Y:S02]  /*e220*/  IMAD R13, R9, UR4, RZ ;  /* 0x00000004090d7c24 */ /* 0x000fe4000f8e02ff */
[----:B------:R-:W0:Y:S02]  /*e230*/  @P0 LDC R17, c[0x0][0xbec] ;  /* 0x0002fb00ff110b82 */ /* 0x000e240000000800 */
[----:B------:R-:W-:-:S02]  /*e240*/  IMAD R154, R11, 0x10, R10 ;  /* 0x000000100b9a7824 */ /* 0x000fc400078e020a */
[C---:B------:R-:W-:Y:S01]  /*e250*/  IMAD.WIDE.U32 R10, R18.reuse, UR4, RZ ;  /* 0x00000004120a7c25 */ /* 0x040fe2000f8e00ff */
[----:B--2---:R-:W-:Y:S02]  /*e260*/  USHF.R.S32.HI UR4, URZ, 0x1f, UR6 ;  /* 0x0000001f3f047899 */ /* 0x004fe40008011406 */
[----:B------:R-:W-:Y:S01]  /*e270*/  LEA R12, R15, R154, 0x3 ;  /* 0x0000009a0f0c7211 */ /* 0x000fe200078e18ff */
[----:B------:R-:W2:Y:S01]  /*e280*/  @P0 LDC R21, c[0x0][0xbf0] ;  /* 0x0002fc00ff150b82 */ /* 0x000ea20000000800 */
[----:B------:R-:W-:Y:S02]  /*e290*/  IMAD R13, R18, UR5, R13 ;  /* 0x00000005120d7c24 */ /* 0x000fe4000f8e020d */
[----:B---3--:R-:W-:Y:S01]  /*e2a0*/  IMAD R14, R22, UR4, RZ ;  /* 0x00000004160e7c24 */ /* 0x008fe2000f8e02ff */
[----:B------:R-:W-:Y:S01]  /*e2b0*/  ULDC.64 UR4, c[0x0][0xbe0] ;  /* 0x0002f80000047ab9 */ /* 0x000fe20000000a00 */
[----:B-1----:R-:W-:Y:S02]  /*e2c0*/  IMAD R12, R155, 0x40, R12 ;  /* 0x000000409b0c7824 */ /* 0x002fe400078e020c */
[----:B------:R-:W-:-:S02]  /*e2d0*/  IMAD R15, R23, UR6, R14 ;  /* 0x00000006170f7c24 */ /* 0x000fc4000f8e020e */
[----:B------:R-:W-:Y:S01]  /*e2e0*/  IMAD.IADD R11, R11, 0x1, R13 ;  /* 0x000000010b0b7824 */ /* 0x000fe200078e020d */
[----:B------:R-:W-:Y:S01]  /*e2f0*/  MOV R13, R12 ;  /* 0x0000000c000d7202 */ /* 0x000fe20000000f00 */
[----:B------:R-:W-:-:S04]  /*e300*/  IMAD.WIDE.U32 R10, R22, UR6, R10 ;  /* 0x00000006160a7c25 */ /* 0x000fc8000f8e000a */
[----:B0-----:R-:W-:-:S04]  /*e310*/  @P0 IMAD.HI.U32 R14, R12, R17, RZ ;  /* 0x000000110c0e0227 */ /* 0x001fc800078e00ff */
[----:B------:R-:W-:Y:S01]  /*e320*/  IMAD.IADD R11, R11, 0x1, R15 ;  /* 0x000000010b0b7824 */ /* 0x000fe200078e020f */
[----:B--2---:R-:W-:Y:S01]  /*e330*/  @P0 SHF.R.U32.HI R13, RZ, R21, R14 ;  /* 0x00000015ff0d0219 */ /* 0x004fe2000001160e */
[----:B------:R-:W-:Y:S02]  /*e340*/  IMAD R14, R5, UR4, RZ ;  /* 0x00000004050e7c24 */ /* 0x000fe4000f8e02ff */
[----:B------:R-:W-:Y:S01]  /*e350*/  IMAD.WIDE.U32 R10, R3, UR4, R10 ;  /* 0x00000004030a7c25 */ /* 0x000fe2000f8e000a */
[----:B------:R-:W-:-:S03]  /*e360*/  SHF.R.S32.HI R17, RZ, 0x1f, R13 ;  /* 0x0000001fff117819 */ /* 0x000fc6000001140d */
[----:B------:R-:W-:Y:S01]  /*e370*/  IMAD.MOV R15, RZ, RZ, -R13 ;  /* 0x000000ffff0f7224 */ /* 0x000fe200078e0a0d */
[----:B------:R-:W-:Y:S01]  /*e380*/  IADD3 R10, P0, R13, R10, RZ ;  /* 0x0000000a0d0a7210 */ /* 0x000fe20007f1e0ff */
[----:B------:R-:W-:Y:S01]  /*e390*/  IMAD R14, R3, UR5, R14 ;  /* 0x00000005030e7c24 */ /* 0x000fe2000f8e020e */
[----:B------:R-:W-:Y:S01]  /*e3a0*/  ULDC.64 UR4, c[0x0][0xbc8] ;  /* 0x0002f20000047ab9 */ /* 0x000fe20000000a00 */
[----:B------:R-:W-:Y:S01]  /*e3b0*/  IMAD R15, R19, R15, R12 ;  /* 0x0000000f130f7224 */ /* 0x000fe200078e020c */
[----:B------:R-:W-:Y:S02]  /*e3c0*/  LOP3.LUT R13, R20, 0x7ffffffc, RZ, 0xc0, !PT ;  /* 0x7ffffffc140d7812 */ /* 0x000fe400078ec0ff */
[----:B------:R-:W-:Y:S02]  /*e3d0*/  IADD3.X R11, R17, R11, R14, P0, !PT ;  /* 0x0000000b110b7210 */ /* 0x000fe400007fe40e */
[----:B------:R-:W-:Y:S02]  /*e3e0*/  SHF.R.S32.HI R12, RZ, 0x1f, R15 ;  /* 0x0000001fff0c7819 */ /* 0x000fe4000001140f */
[----:B------:R-:W-:Y:S01]  /*e3f0*/  LEA R14, R155, R154, 0x6 ;  /* 0x0000009a9b0e7211 */ /* 0x000fe200078e30ff */
        /* <DEDUP_REMOVED lines=10> */
[----:B------:R-:W-:Y:S02]  /*e4a0*/  SHFL.IDX PT, R12, R17, 0x1, 0x1c1f ;  /* 0x003c1f00110c7f89 */ /* 0x000fe400000e0000 */
[----:B------:R-:W-:-:S02]  /*e4b0*/  IMAD.IADD R21, R8, 0x1, -R15 ;  /* 0x0000000108157824 */ /* 0x000fc400078e0a0f */
[----:B------:R-:W-:Y:S01]  /*e4c0*/  IMAD.IADD R15, R16, 0x1, -R13 ;  /* 0x00000001100f7824 */ /* 0x000fe200078e0a0d */
[----:B------:R-:W-:Y:S01]  /*e4d0*/  SHFL.IDX PT, R10, R17, RZ, 0x1c1f ;  /* 0x001c1fff110a7589 */ /* 0x000fe200000e0000 */
[----:B------:R-:W-:Y:S02]  /*e4e0*/  IMAD.U32 R16, R21, -0x100, RZ ;  /* 0xffffff0015107824 */ /* 0x000fe400078e00ff */
[----:B------:R-:W-:Y:S01]  /*e4f0*/  IMAD.SHL.U32 R21, R15, 0x2, RZ ;  /* 0x000000020f157824 */ /* 0x000fe200078e00ff */
[----:B------:R-:W0:Y:S01]  /*e500*/  SHFL.IDX PT, R11, R20, RZ, 0x1c1f ;  /* 0x001c1fff140b7589 */ /* 0x000e2200000e0000 */
[----:B------:R-:W-:-:S03]  /*e510*/  IMAD R15, R19, UR4, RZ ;  /* 0x00000004130f7c24 */ /* 0x000fc6000f8e02ff */
[----:B------:R-:W1:Y:S01]  /*e520*/  SHFL.IDX PT, R13, R20, 0x1, 0x1c1f ;  /* 0x003c1f00140d7f89 */ /* 0x000e6200000e0000 */
[----:B------:R-:W-:Y:S02]  /*e530*/  ISETP.NE.AND P0, PT, R21, R16, PT ;  /* 0x000000101500720c */ /* 0x000fe40003f05270 */
[C---:B------:R-:W-:Y:S02]  /*e540*/  IADD3 R16, R14.reuse, 0x8, RZ ;  /* 0x000000080e107810 */ /* 0x040fe40007ffe0ff */
[-C--:B------:R-:W-:Y:S02]  /*e550*/  ISETP.GE.OR P1, PT, R14, R15.reuse, P0 ;  /* 0x0000000f0e00720c */ /* 0x080fe40000726670 */
[----:B------:R-:W-:-:S11]  /*e560*/  ISETP.GE.OR P0, PT, R16, R15, P0 ;  /* 0x0000000f1000720c */ /* 0x000fd60000706670 */
[----:B0-----:R0:W-:Y:S04]  /*e570*/  @!P1 ST.E desc[UR36][R10.64], R4 ;  /* 0x000000040a009985 */ /* 0x0011e8000c101924 */
[----:B-1----:R0:W-:Y:S02]  /*e580*/  @!P0 ST.E desc[UR36][R12.64], R2 ;  /* 0x000000020c008985 */ /* 0x0021e4000c101924 */
.L_x_1773:
[----:B------:R-:W-:Y:S01]  /*e590*/  ISETP.NE.AND P0, PT, R6, 0x1, PT ;  /* 0x000000010600780c */ /* 0x000fe20003f05270 */
[----:B------:R-:W1:Y:S01]  /*e5a0*/  S2R R14, SR_CTAID.X ;  /* 0x00000000000e7919 */ /* 0x000e620000002500 */
[--C-:B0-----:R-:W-:Y:S01]  /*e5b0*/  SHF.R.S32.HI R2, RZ, 0x2, R7.reuse ;  /* 0x00000002ff027819 */ /* 0x101fe20000011407 */
[----:B------:R-:W0:Y:S01]  /*e5c0*/  S2UR UR6, SR_CTAID.Z ;  /* 0x00000000000679c3 */ /* 0x000e220000002700 */
[----:B------:R-:W-:Y:S01]  /*e5d0*/  SHF.R.S32.HI R11, RZ, 0x1f, R7 ;  /* 0x0000001fff0b7819 */ /* 0x000fe20000011407 */
[----:B------:R-:W-:Y:S01]  /*e5e0*/  ULDC.64 UR4, c[0x0][0xb38] ;  /* 0x0002ce0000047ab9 */ /* 0x000fe20000000a00 */
[----:B------:R-:W-:Y:S01]  /*e5f0*/  LEA.HI R153, R153, R152, RZ, 0x2 ;  /* 0x0000009899997211 */ /* 0x000fe200078f10ff */
[----:B------:R-:W-:Y:S01]  /*e600*/  IMAD R9, R9, UR4, RZ ;  /* 0x0000000409097c24 */ /* 0x000fe2000f8e02ff */
[----:B------:R-:W-:Y:S01]  /*e610*/  LEA.HI R11, R11, R2, RZ, 0x3 ;  /* 0x000000020b0b7211 */ /* 0x000fe200078f18ff */
[----:B------:R-:W-:Y:S01]  /*e620*/  BSSY B0, `(.L_x_1774) ;  /* 0x00000ff000007945 */ /* 0x000fe20003800000 */
[----:B------:R-:W-:Y:S01]  /*e630*/  LOP3.LUT R153, R153, 0xfffffffc, RZ, 0xc0, !PT ;  /* 0xfffffffc99997812 */ /* 0x000fe200078ec0ff */
[----:B------:R-:W2:Y:S01]  /*e640*/  LDC.64 R12, c[0x0][0xb40] ;  /* 0x0002d000ff0c7b82 */ /* 0x000ea20000000a00 */
[----:B------:R-:W-:Y:S01]  /*e650*/  LOP3.LUT R11, R11, 0xfffffff8, RZ, 0xc0, !PT ;  /* 0xfffffff80b0b7812 */ /* 0x000fe200078ec0ff */
[----:B------:R-:W-:Y:S01]  /*e660*/  IMAD R9, R18, UR5, R9 ;  /* 0x0000000512097c24 */ /* 0x000fe2000f8e0209 */
[----:B------:R-:W-:Y:S01]  /*e670*/  LEA.HI R157, R157, R0, RZ, 0x5 ;  /* 0x000000009d9d7211 */ /* 0x000fe200078f28ff */
[----:B------:R-:W-:-:S02]  /*e680*/  IMAD.IADD R153, R152, 0x1, -R153 ;  /* 0x0000000198997824 */ /* 0x000fc400078e0a99 */
[----:B------:R-:W-:Y:S01]  /*e690*/  IMAD.IADD R4, R2, 0x1, -R11 ;  /* 0x0000000102047824 */ /* 0x000fe200078e0a0b */
[----:B------:R-:W-:Y:S01]  /*e6a0*/  SHF.R.S32.HI R157, RZ, 0x5, R157 ;  /* 0x00000005ff9d7819 */ /* 0x000fe2000001149d */
[----:B------:R-:W3:Y:S01]  /*e6b0*/  @P0 LDC R16, c[0x0][0xbec] ;  /* 0x0002fb00ff100b82 */ /* 0x000ee20000000800 */
[----:B------:R-:W-:Y:S01]  /*e6c0*/  LEA.HI R2, R153, R153, RZ, 0x1 ;  /* 0x0000009999027211 */ /* 0x000fe200078f08ff */
[----:B------:R-:W-:-:S03]  /*e6d0*/  IMAD.WIDE.U32 R18, R18, UR4, RZ ;  /* 0x0000000412127c25 */ /* 0x000fc6000f8e00ff */
[----:B------:R-:W-:Y:S01]  /*e6e0*/  LOP3.LUT R2, R2, 0x1ffffffe, RZ, 0xc0, !PT ;  /* 0x1ffffffe02027812 */ /* 0x000fe200078ec0ff */
[----:B------:R-:W-:Y:S01]  /*e6f0*/  IMAD R157, R157, 0x10, R4 ;  /* 0x000000109d9d7824 */ /* 0x000fe200078e0204 */
[----:B------:R-:W-:Y:S01]  /*e700*/  IADD3 R19, R19, R9, RZ ;  /* 0x0000000913137210 */ /* 0x000fe20007ffe0ff */
[----:B------:R-:W4:Y:S01]  /*e710*/  @P0 LDC R17, c[0x0][0xbf0] ;  /* 0x0002fc00ff110b82 */ /* 0x000f220000000800 */
[----:B------:R-:W-:Y:S01]  /*e720*/  IADD3 R2, R153, -R2, RZ ;  /* 0x8000000299027210 */ /* 0x000fe20007ffe0ff */
[----:B0-----:R-:W-:-:S04]  /*e730*/  USHF.R.S32.HI UR4, URZ, 0x1f, UR6 ;  /* 0x0000001f3f047899 */ /* 0x001fc80008011406 */
[----:B------:R-:W-:Y:S02]  /*e740*/  IMAD R11, R2, 0x8, R157 ;  /* 0x00000008020b7824 */ /* 0x000fe400078e029d */
[----:B--2---:R-:W-:Y:S01]  /*e750*/  IMAD R2, R12, UR4, RZ ;  /* 0x000000040c027c24 */ /* 0x004fe2000f8e02ff */
[----:B------:R-:W-:Y:S01]  /*e760*/  ULDC.64 UR4, c[0x0][0xb48] ;  /* 0x0002d20000047ab9 */ /* 0x000fe20000000a00 */
[----:B-1----:R-:W-:Y:S02]  /*e770*/  IMAD R15, R14, 0x40, R11 ;  /* 0x000000400e0f7824 */ /* 0x002fe400078e020b */
[----:B------:R-:W-:Y:S02]  /*e780*/  IMAD R13, R13, UR6, R2 ;  /* 0x000000060d0d7c24 */ /* 0x000fe4000f8e0202 */
[----:B------:R-:W-:-:S04]  /*e790*/  IMAD.WIDE.U32 R10, R12, UR6, R18 ;  /* 0x000000060c0a7c25 */ /* 0x000fc8000f8e0012 */
[----:B---3--:R-:W-:Y:S01]  /*e7a0*/  @P0 IMAD.HI.U32 R16, R15, R16, RZ ;  /* 0x000000100f100227 */ /* 0x008fe200078e00ff */
[----:B------:R-:W-:-:S03]  /*e7b0*/  IADD3 R11, R11, R13, RZ ;  /* 0x0000000d0b0b7210 */ /* 0x000fc60007ffe0ff */
[----:B------:R-:W-:Y:S02]  /*e7c0*/  IMAD.MOV.U32 R9, RZ, RZ, R15 ;  /* 0x000000ffff097224 */ /* 0x000fe400078e000f */
[----:B------:R-:W-:Y:S01]  /*e7d0*/  IMAD R2, R5, UR4, RZ ;  /* 0x0000000405027c24 */ /* 0x000fe2000f8e02ff */
[----:B----4-:R-:W-:-:S03]  /*e7e0*/  @P0 SHF.R.U32.HI R9, RZ, R17, R16 ;  /* 0x00000011ff090219 */ /* 0x010fc60000011610 */
[C---:B------:R-:W-:Y:S01]  /*e7f0*/  IMAD R13, R3.reuse, UR5, R2 ;  /* 0x00000005030d7c24 */ /* 0x040fe2000f8e0202 */
[--C-:B------:R-:W-:Y:S01]  /*e800*/  SHF.R.S32.HI R4, RZ, 0x1f, R9.reuse ;  /* 0x0000001fff047819 */ /* 0x100fe20000011409 */
[----:B------:R-:W-:Y:S02]  /*e810*/  IMAD.MOV R5, RZ, RZ, -R9 ;  /* 0x000000ffff057224 */ /* 0x000fe400078e0a09 */
[----:B------:R-:W-:Y:S01]  /*e820*/  IMAD.WIDE.U32 R2, R3, UR4, R10 ;  /* 0x0000000403027c25 */ /* 0x000fe2000f8e000a */
[----:B------:R-:W-:-:S03]  /*e830*/  ULDC.64 UR4, c[0x0][0xb30] ;  /* 0x0002cc0000047ab9 */ /* 0x000fc60000000a00 */
[----:B------:R-:W-:Y:S02]  /*e840*/  IMAD R5, R6, R5, R15 ;  /* 0x0000000506057224 */ /* 0x000fe400078e020f */
[----:B------:R-:W-:Y:S02]  /*e850*/  IMAD R4, R4, UR4, RZ ;  /* 0x0000000404047c24 */ /* 0x000fe4000f8e02ff */
[----:B------:R-:W-:Y:S02]  /*e860*/  IMAD.IADD R3, R3, 0x1, R13 ;  /* 0x0000000103037824 */ /* 0x000fe400078e020d */
[C---:B------:R-:W-:Y:S01]  /*e870*/  IMAD R11, R9.reuse, UR5, R4 ;  /* 0x00000005090b7c24 */ /* 0x040fe2000f8e0204 */
[----:B------:R-:W-:Y:S01]  /*e880*/  SHF.R.S32.HI R4, RZ, 0x1f, R5 ;  /* 0x0000001fff047819 */ /* 0x000fe20000011405 */
[----:B------:R-:W-:Y:S01]  /*e890*/  IMAD.WIDE.U32 R2, R9, UR4, R2 ;  /* 0x0000000409027c25 */ /* 0x000fe2000f8e0002 */
[----:B------:R-:W-:-:S03]  /*e8a0*/  ULDC.64 UR4, c[0x0][0xb28] ;  /* 0x0002ca0000047ab9 */ /* 0x000fc60000000a00 */
[----:B------:R-:W-:Y:S01]  /*e8b0*/  IMAD R4, R4, UR4, RZ ;  /* 0x0000000404047c24 */ /* 0x000fe2000f8e02ff */
[----:B------:R-:W-:-:S03]  /*e8c0*/  IADD3 R3, R3, R11, RZ ;  /* 0x0000000b03037210 */ /* 0x000fc60007ffe0ff */
[C---:B------:R-:W-:Y:S02]  /*e8d0*/  IMAD R9, R5.reuse, UR5, R4 ;  /* 0x0000000505097c24 */ /* 0x040fe4000f8e0204 */
[----:B------:R-:W-:Y:S01]  /*e8e0*/  IMAD.WIDE.U32 R2, R5, UR4, R2 ;  /* 0x0000000405027c25 */ /* 0x000fe2000f8e0002 */
[----:B------:R-:W-:-:S03]  /*e8f0*/  ULDC.64 UR4, c[0x0][0xb00] ;  /* 0x0002c00000047ab9 */ /* 0x000fc60000000a00 */
[----:B------:R-:W-:Y:S01]  /*e900*/  IMAD.IADD R5, R3, 0x1, R9 ;  /* 0x0000000103057824 */ /* 0x000fe200078e0209 */
[-C--:B------:R-:W-:Y:S02]  /*e910*/  LEA.HI R9, R8, R8.reuse, RZ, 0x1 ;  /* 0x0000000808097211 */ /* 0x080fe400078f08ff */
[----:B------:R-:W-:Y:S01]  /*e920*/  LEA R4, P0, R2, UR4, 0x2 ;  /* 0x0000000402047c11 */ /* 0x000fe2000f8010ff */
[----:B------:R-:W-:Y:S01]  /*e930*/  ULDC UR4, c[0x0][0xa88] ;  /* 0x0002a20000047ab9 */ /* 0x000fe20000000800 */
[----:B------:R-:W-:Y:S01]  /*e940*/  LOP3.LUT R11, R9, 0xfffffe, RZ, 0xc0, !PT ;  /* 0x00fffffe090b7812 */ /* 0x000fe200078ec0ff */
[----:B------:R-:W-:Y:S01]  /*e950*/  IMAD R6, R6, UR4, RZ ;  /* 0x0000000406067c24 */ /* 0x000fe2000f8e02ff */
[----:B------:R-:W-:Y:S01]  /*e960*/  LOP3.LUT R9, R7, 0x7ffffffc, RZ, 0xc0, !PT ;  /* 0x7ffffffc07097812 */ /* 0x000fe200078ec0ff */
[----:B------:R-:W-:Y:S01]  /*e970*/  IMAD R7, R14, 0x40, R157 ;  /* 0x000000400e077824 */ /* 0x000fe200078e029d */
[----:B------:R-:W-:Y:S02]  /*e980*/  LEA.HI.X R5, R2, UR5, R5, 0x2, P0 ;  /* 0x0000000502057c11 */ /* 0x000fe400080f1405 */
[----:B------:R-:W-:Y:S01]  /*e990*/  IADD3 R11, -R11, R8, RZ ;  /* 0x000000080b0b7210 */ /* 0x000fe20007ffe1ff */
[----:B------:R-:W-:Y:S01]  /*e9a0*/  IMAD.IADD R0, R0, 0x1, -R9 ;  /* 0x0000000100007824 */ /* 0x000fe200078e0a09 */
[----:B------:R-:W-:Y:S01]  /*e9b0*/  ISETP.GE.AND P0, PT, R7, R6, PT ;  /* 0x000000060700720c */ /* 0x000fe20003f06270 */
[----:B------:R0:W1:Y:S02]  /*e9c0*/  SHFL.IDX PT, R2, R4, RZ, 0x1c1f ;  /* 0x001c1fff04027589 */ /* 0x00006400000e0000 */
[----:B------:R-:W-:-:S02]  /*e9d0*/  IMAD R0, R11, 0x80, R0 ;  /* 0x000000800b007824 */ /* 0x000fc400078e0200 */
[----:B------:R0:W2:Y:S03]  /*e9e0*/  SHFL.IDX PT, R3, R5, RZ, 0x1c1f ;  /* 0x001c1fff05037589 */ /* 0x0000a600000e0000 */
[----:B------:R-:W-:-:S05]  /*e9f0*/  SHF.L.U32 R0, R0, 0x1, RZ ;  /* 0x0000000100007819 */ /* 0x000fca00000006ff */
        /* <DEDUP_REMOVED lines=15> */
[----:B------:R-:W-:Y:S01]  /*eaf0*/  VIADD R23, R0, 0x58 ;  /* 0x0000005800177836 */ /* 0x000fe20000000000 */
[----:B------:R-:W-:-:S02]  /*eb00*/  ISETP.GE.AND P1, PT, R17, UR4, PT ;  /* 0x0000000411007c0c */ /* 0x000fc4000bf26270 */
[C---:B------:R-:W-:Y:S02]  /*eb10*/  IADD3 R18, R0.reuse, 0x30, RZ ;  /* 0x0000003000127810 */ /* 0x040fe40007ffe0ff */
        /* <DEDUP_REMOVED lines=9> */
[----:B------:R-:W-:Y:S01]  /*ebb0*/  IADD3 R21, R0, 0x48, RZ ;  /* 0x0000004800157810 */ /* 0x000fe20007ffe0ff */
        /* <DEDUP_REMOVED lines=11> */
[----:B------:R-:W-:Y:S02]  /*ec70*/  ISETP.GE.AND P5, PT, R21, UR4, PT ;  /* 0x0000000415007c0c */ /* 0x000fe4000bfa6270 */
[----:B------:R-:W-:Y:S02]  /*ec80*/  @!P0 LEA.HI R16, R16, R16, RZ, 0x1 ;  /* 0x0000001010108211 */ /* 0x000fe400078f08ff */
[----:B------:R-:W-:-:S02]  /*ec90*/  @!P1 LEA.HI R17, R17, R17, RZ, 0x1 ;  /* 0x0000001111119211 */ /* 0x000fc400078f08ff */
        /* <DEDUP_REMOVED lines=16> */
[----:B------:R-:W-:Y:S01]  /*eda0*/  @!P6 LOP3.LUT R17, R22, 0xfffffffe, RZ, 0xc0, !PT ;  /* 0xfffffffe1611e812 */ /* 0x000fe200078ec0ff */
        /* <DEDUP_REMOVED lines=66> */
[----:B0-----:R-:W-:Y:S02]  /*f1d0*/  @!P0 LOP3.LUT R9, R23, 0xfffffffe, RZ, 0xc0, !PT ;  /* 0xfffffffe17098812 */ /* 0x001fe400078ec0ff */
[----:B------:R-:W-:Y:S02]  /*f1e0*/  @!P2 LEA.HI R18, R18, R18, RZ, 0x1 ;  /* 0x000000121212a211 */ /* 0x000fe400078f08ff */
[----:B------:R-:W-:Y:S01]  /*f1f0*/  @!P3 LEA.HI R19, R19, R19, RZ, 0x1 ;  /* 0x000000131313b211 */ /* 0x000fe200078f08ff */
[----:B------:R-:W-:Y:S01]  /*f200*/  @!P0 IMAD.WIDE R8, R9, 0x4, R2 ;  /* 0x0000000409088825 */ /* 0x000fe200078e0202 */
[----:B-1----:R-:W-:-:S02]  /*f210*/  @!P1 LOP3.LUT R11, R24, 0xfffffffe, RZ, 0xc0, !PT ;  /* 0xfffffffe180b9812 */ /* 0x002fc400078ec0ff */
[----:B------:R-:W-:Y:S02]  /*f220*/  @!P4 LEA.HI R20, R20, R20, RZ, 0x1 ;  /* 0x000000141414c211 */ /* 0x000fe400078f08ff */
[----:B--2---:R-:W-:Y:S01]  /*f230*/  @!P2 LOP3.LUT R13, R18, 0xfffffffe, RZ, 0xc0, !PT ;  /* 0xfffffffe120da812 */ /* 0x004fe200078ec0ff */
[--C-:B------:R-:W-:Y:S01]  /*f240*/  @!P1 IMAD.WIDE R10, R11, 0x4, R2.reuse ;  /* 0x000000040b0a9825 */ /* 0x100fe200078e0202 */
[----:B------:R-:W-:Y:S01]  /*f250*/  @!P5 LEA.HI R21, R21, R21, RZ, 0x1 ;  /* 0x000000151515d211 */ /* 0x000fe200078f08ff */
[----:B------:R0:W-:Y:S01]  /*f260*/  @!P0 ST.E.64 desc[UR36][R8.64], R96 ;  /* 0x0000006008008985 */ /* 0x0001e2000c101b24 */
[----:B------:R-:W-:Y:S01]  /*f270*/  @!P3 LOP3.LUT R19, R19, 0xfffffffe, RZ, 0xc0, !PT ;  /* 0xfffffffe1313b812 */ /* 0x000fe200078ec0ff */
[----:B------:R-:W-:Y:S01]  /*f280*/  @!P2 IMAD.WIDE R12, R13, 0x4, R2 ;  /* 0x000000040d0ca825 */ /* 0x000fe200078e0202 */
[----:B------:R-:W-:Y:S01]  /*f290*/  @!P6 LEA.HI R22, R22, R22, RZ, 0x1 ;  /* 0x000000161616e211 */ /* 0x000fe200078f08ff */
[----:B------:R1:W-:Y:S01]  /*f2a0*/  @!P1 ST.E.64 desc[UR36][R10.64], R100 ;  /* 0x000000640a009985 */ /* 0x0003e2000c101b24 */
[----:B---3--:R-:W-:Y:S01]  /*f2b0*/  @!P4 LOP3.LUT R15, R20, 0xfffffffe, RZ, 0xc0, !PT ;  /* 0xfffffffe140fc812 */ /* 0x008fe200078ec0ff */
[----:B------:R-:W-:Y:S01]  /*f2c0*/  VIADD R18, R0, 0xc8 ;  /* 0x000000c800127836 */ /* 0x000fe20000000000 */
[----:B------:R-:W-:Y:S01]  /*f2d0*/  @!P5 LOP3.LUT R21, R21, 0xfffffffe, RZ, 0xc0, !PT ;  /* 0xfffffffe1515d812 */ /* 0x000fe200078ec0ff */
[----:B------:R2:W-:Y:S01]  /*f2e0*/  @!P2 ST.E.64 desc[UR36][R12.64], R104 ;  /* 0x000000680c00a985 */ /* 0x0005e2000c101b24 */
[----:B----4-:R-:W-:-:S02]  /*f2f0*/  @!P6 LOP3.LUT R17, R22, 0xfffffffe, RZ, 0xc0, !PT ;  /* 0xfffffffe1611e812 */ /* 0x010fc400078ec0ff */
[----:B------:R-:W-:Y:S02]  /*f300*/  IADD3 R20, R0, 0xd8, RZ ;  /* 0x000000d800147810 */ /* 0x000fe40007ffe0ff */
[----:B------:R-:W-:Y:S01]  /*f310*/  ISETP.GE.AND P0, PT, R18, UR4, PT ;  /* 0x0000000412007c0c */ /* 0x000fe2000bf06270 */
[----:B0-----:R-:W-:Y:S01]  /*f320*/  @!P3 IMAD.WIDE R8, R19, 0x4, R2 ;  /* 0x000000041308b825 */ /* 0x001fe200078e0202 */
[----:B------:R-:W-:-:S03]  /*f330*/  ISETP.GE.AND P2, PT, R20, UR4, PT ;  /* 0x0000000414007c0c */ /* 0x000fc6000bf46270 */
[--C-:B-1----:R-:W-:Y:S01]  /*f340*/  @!P4 IMAD.WIDE R10, R15, 0x4, R2.reuse ;  /* 0x000000040f0ac825 */ /* 0x102fe200078e0202 */
[----:B------:R0:W-:Y:S03]  /*f350*/  @!P3 ST.E.64 desc[UR36][R8.64], R108 ;  /* 0x0000006c0800b985 */ /* 0x0001e6000c101b24 */
[--C-:B------:R-:W-:Y:S01]  /*f360*/  @!P5 IMAD.WIDE R14, R21, 0x4, R2.reuse ;  /* 0x00000004150ed825 */ /* 0x100fe200078e0202 */
[----:B------:R1:W-:Y:S01]  /*f370*/  @!P4 ST.E.64 desc[UR36][R10.64], R112 ;  /* 0x000000700a00c985 */ /* 0x0003e2000c101b24 */
[C---:B--2---:R-:W-:Y:S02]  /*f380*/  IADD3 R13, R0.reuse, 0xf0, RZ ;  /* 0x000000f0000d7810 */ /* 0x044fe40007ffe0ff */
[----:B------:R-:W-:Y:S01]  /*f390*/  VIADD R19, R0, 0xd0 ;  /* 0x000000d000137836 */ /* 0x000fe20000000000 */
[----:B------:R2:W-:Y:S01]  /*f3a0*/  @!P5 ST.E.64 desc[UR36][R14.64], R116 ;  /* 0x000000740e00d985 */ /* 0x0005e2000c101b24 */
[----:B------:R-:W-:Y:S01]  /*f3b0*/  @!P6 IMAD.WIDE R16, R17, 0x4, R2 ;  /* 0x000000041110e825 */ /* 0x000fe200078e0202 */
[----:B------:R-:W-:-:S02]  /*f3c0*/  ISETP.GE.AND P5, PT, R13, UR4, PT ;  /* 0x000000040d007c0c */ /* 0x000fc4000bfa6270 */
[----:B------:R-:W-:Y:S01]  /*f3d0*/  ISETP.GE.AND P1, PT, R19, UR4, PT ;  /* 0x0000000413007c0c */ /* 0x000fe2000bf26270 */
[C---:B------:R-:W-:Y:S01]  /*f3e0*/  VIADD R21, R0.reuse, 0xe0 ;  /* 0x000000e000157836 */ /* 0x040fe20000000000 */
[----:B------:R3:W-:Y:S01]  /*f3f0*/  @!P6 ST.E.64 desc[UR36][R16.64], R120 ;  /* 0x000000781000e985 */ /* 0x0007e2000c101b24 */
[----:B0-----:R-:W-:Y:S01]  /*f400*/  VIADD R9, R0, 0xf8 ;  /* 0x000000f800097836 */ /* 0x001fe20000000000 */
[----:B------:R-:W-:Y:S01]  /*f410*/  @!P0 LEA.HI R18, R18, R18, RZ, 0x1 ;  /* 0x0000001212128211 */ /* 0x000fe200078f08ff */
[----:B------:R-:W-:Y:S01]  /*f420*/  VIADD R12, R0, 0xe8 ;  /* 0x000000e8000c7836 */ /* 0x000fe20000000000 */
[----:B------:R-:W-:Y:S02]  /*f430*/  ISETP.GE.AND P3, PT, R21, UR4, PT ;  /* 0x0000000415007c0c */ /* 0x000fe4000bf66270 */
[----:B------:R-:W-:Y:S02]  /*f440*/  ISETP.GE.AND P6, PT, R9, UR4, PT ;  /* 0x0000000409007c0c */ /* 0x000fe4000bfc6270 */
[----:B------:R-:W-:-:S02]  /*f450*/  ISETP.GE.AND P4, PT, R12, UR4, PT ;  /* 0x000000040c007c0c */ /* 0x000fc4000bf86270 */
[----:B------:R-:W-:Y:S02]  /*f460*/  @!P2 LEA.HI R20, R20, R20, RZ, 0x1 ;  /* 0x000000141414a211 */ /* 0x000fe400078f08ff */
[----:B------:R-:W-:Y:S02]  /*f470*/  @!P1 LEA.HI R19, R19, R19, RZ, 0x1 ;  /* 0x0000001313139211 */ /* 0x000fe400078f08ff */
[----:B------:R-:W-:Y:S02]  /*f480*/  @!P5 LEA.HI R8, R13, R13, RZ, 0x1 ;  /* 0x0000000d0d08d211 */ /* 0x000fe400078f08ff */
[----:B-1----:R-:W-:Y:S02]  /*f490*/  @!P1 LOP3.LUT R11, R19, 0xfffffffe, RZ, 0xc0, !PT ;  /* 0xfffffffe130b9812 */ /* 0x002fe400078ec0ff */
[----:B------:R-:W-:Y:S02]  /*f4a0*/  @!P3 LEA.HI R21, R21, R21, RZ, 0x1 ;  /* 0x000000151515b211 */ /* 0x000fe400078f08ff */
[----:B------:R-:W-:-:S02]  /*f4b0*/  @!P6 LEA.HI R10, R9, R9, RZ, 0x1 ;  /* 0x00000009090ae211 */ /* 0x000fc400078f08ff */
[----:B------:R-:W-:Y:S02]  /*f4c0*/  @!P4 LEA.HI R12, R12, R12, RZ, 0x1 ;  /* 0x0000000c0c0cc211 */ /* 0x000fe400078f08ff */
[----:B------:R-:W-:Y:S02]  /*f4d0*/  @!P0 LOP3.LUT R9, R18, 0xfffffffe, RZ, 0xc0, !PT ;  /* 0xfffffffe12098812 */ /* 0x000fe400078ec0ff */
[----:B------:R-:W-:Y:S02]  /*f4e0*/  @!P2 LOP3.LUT R13, R20, 0xfffffffe, RZ, 0xc0, !PT ;  /* 0xfffffffe140da812 */ /* 0x000fe400078ec0ff */
[----:B--2---:R-:W-:Y:S02]  /*f4f0*/  @!P3 LOP3.LUT R15, R21, 0xfffffffe, RZ, 0xc0, !PT ;  /* 0xfffffffe150fb812 */ /* 0x004fe400078ec0ff */
[----:B---3--:R-:W-:Y:S01]  /*f500*/  @!P4 LOP3.LUT R17, R12, 0xfffffffe, RZ, 0xc0, !PT ;  /* 0xfffffffe0c11c812 */ /* 0x008fe200078ec0ff */
[----:B------:R-:W-:Y:S01]  /*f510*/  @!P2 IMAD.WIDE R12, R13, 0x4, R2 ;  /* 0x000000040d0ca825 */ /* 0x000fe200078e0202 */
[----:B------:R-:W-:-:S02]  /*f520*/  @!P5 LOP3.LUT R19, R8, 0xfffffffe, RZ, 0xc0, !PT ;  /* 0xfffffffe0813d812 */ /* 0x000fc400078ec0ff */
        /* <DEDUP_REMOVED lines=14> */
.L_x_1775:
[----:B------:R-:W-:Y:S05]  /*f610*/  BSYNC B0 ;  /* 0x0000000000007941 */ /* 0x000fea0003800000 */
.L_x_1774:
        /* <DEDUP_REMOVED lines=15> */
[C---:B------:R-:W-:Y:S01]  /*f710*/  IADD3 R11, R0.reuse, 0x20, RZ ;  /* 0x00000020000b7810 */ /* 0x040fe20007ffe0ff */
        /* <DEDUP_REMOVED lines=8> */
[----:B------:R-:W-:Y:S02]  /*f7a0*/  @!P0 LOP3.LUT R5, R4, 0xfffffffe, RZ, 0xc0, !PT ;  /* 0xfffffffe04058812 */ /* 0x000fe400078ec0ff */
[----:B------:R-:W-:-:S02]  /*f7b0*/  @!P1 LOP3.LUT R7, R6, 0xfffffffe, RZ, 0xc0, !PT ;  /* 0xfffffffe06079812 */ /* 0x000fc400078ec0ff */
[----:B------:R-:W-:Y:S01]  /*f7c0*/  @!P2 LOP3.LUT R9, R8, 0xfffffffe, RZ, 0xc0, !PT ;  /* 0xfffffffe0809a812 */ /* 0x000fe200078ec0ff */
[--C-:B---34-:R-:W-:Y:S01]  /*f7d0*/  @!P0 IMAD.WIDE R4, R5, 0x4, R2.reuse ;  /* 0x0000000405048825 */ /* 0x118fe200078e0202 */
[----:B------:R-:W-:Y:S02]  /*f7e0*/  ISETP.GE.AND P3, PT, R15, UR4, PT ;  /* 0x000000040f007c0c */ /* 0x000fe4000bf66270 */
[----:B------:R-:W-:Y:S01]  /*f7f0*/  ISETP.GE.AND P4, PT, R16, UR4, PT ;  /* 0x0000000410007c0c */ /* 0x000fe2000bf86270 */
[--C-:B------:R-:W-:Y:S01]  /*f800*/  @!P1 IMAD.WIDE R6, R7, 0x4, R2.reuse ;  /* 0x0000000407069825 */ /* 0x100fe200078e0202 */
[----:B------:R0:W-:Y:S01]  /*f810*/  @!P0 ST.E.64 desc[UR36][R4.64], R26 ;  /* 0x0000001a04008985 */ /* 0x0001e2000c101b24 */
[----:B------:R-:W-:Y:S02]  /*f820*/  ISETP.GE.AND P0, PT, R12, UR4, PT ;  /* 0x000000040c007c0c */ /* 0x000fe4000bf06270 */
[----:B------:R-:W-:Y:S01]  /*f830*/  @!P2 IMAD.WIDE R8, R9, 0x4, R2 ;  /* 0x000000040908a825 */ /* 0x000fe200078e0202 */
[----:B------:R1:W-:Y:S01]  /*f840*/  @!P1 ST.E.64 desc[UR36][R6.64], R30 ;  /* 0x0000001e06009985 */ /* 0x0003e2000c101b24 */
[----:B------:R-:W-:-:S02]  /*f850*/  ISETP.GE.AND P1, PT, R13, UR4, PT ;  /* 0x000000040d007c0c */ /* 0x000fc4000bf26270 */
[----:B------:R-:W-:Y:S01]  /*f860*/  @!P5 LEA.HI R10, R10, R10, RZ, 0x1 ;  /* 0x0000000a0a0ad211 */ /* 0x000fe200078f08ff */
[----:B------:R2:W-:Y:S01]  /*f870*/  @!P2 ST.E.64 desc[UR36][R8.64], R34 ;  /* 0x000000220800a985 */ /* 0x0005e2000c101b24 */
[----:B------:R-:W-:Y:S02]  /*f880*/  ISETP.GE.AND P2, PT, R14, UR4, PT ;  /* 0x000000040e007c0c */ /* 0x000fe4000bf46270 */
[----:B------:R-:W-:Y:S02]  /*f890*/  @!P6 LEA.HI R11, R11, R11, RZ, 0x1 ;  /* 0x0000000b0b0be211 */ /* 0x000fe400078f08ff */
[----:B------:R-:W-:Y:S02]  /*f8a0*/  @!P3 LEA.HI R15, R15, R15, RZ, 0x1 ;  /* 0x0000000f0f0fb211 */ /* 0x000fe400078f08ff */
[----:B0-----:R-:W-:Y:S02]  /*f8b0*/  @!P5 LOP3.LUT R5, R10, 0xfffffffe, RZ, 0xc0, !PT ;  /* 0xfffffffe0a05d812 */ /* 0x001fe400078ec0ff */
[----:B------:R-:W-:-:S02]  /*f8c0*/  @!P0 LEA.HI R12, R12, R12, RZ, 0x1 ;  /* 0x0000000c0c0c8211 */ /* 0x000fc400078f08ff */
[----:B-1----:R-:W-:Y:S01]  /*f8d0*/  @!P6 LOP3.LUT R7, R11, 0xfffffffe, RZ, 0xc0, !PT ;  /* 0xfffffffe0b07e812 */ /* 0x002fe200078ec0ff */
[--C-:B------:R-:W-:Y:S01]  /*f8e0*/  @!P5 IMAD.WIDE R4, R5, 0x4, R2.reuse ;  /* 0x000000040504d825 */ /* 0x100fe200078e0202 */
[----:B------:R-:W-:Y:S02]  /*f8f0*/  @!P1 LEA.HI R13, R13, R13, RZ, 0x1 ;  /* 0x0000000d0d0d9211 */ /* 0x000fe400078f08ff */
        /* <DEDUP_REMOVED lines=11> */
[C---:B------:R-:W-:Y:S01]  /*f9b0*/  VIADD R16, R0.reuse, 0x70 ;  /* 0x0000007000107836 */ /* 0x040fe20000000000 */
[----:B------:R-:W-:Y:S02]  /*f9c0*/  IADD3 R18, R0, 0x50, RZ ;  /* 0x0000005000127810 */ /* 0x000fe40007ffe0ff */
[----:B------:R-:W-:Y:S01]  /*f9d0*/  ISETP.GE.AND P6, PT, R19, UR4, PT ;  /* 0x0000000413007c0c */ /* 0x000fe2000bfc6270 */
[--C-:B0-----:R-:W-:Y:S01]  /*f9e0*/  @!P0 IMAD.WIDE R4, R9, 0x4, R2.reuse ;  /* 0x0000000409048825 */ /* 0x101fe200078e0202 */
[----:B------:R-:W-:Y:S02]  /*f9f0*/  ISETP.GE.AND P5, PT, R18, UR4, PT ;  /* 0x0000000412007c0c */ /* 0x000fe4000bfa6270 */
[----:B------:R-:W-:Y:S01]  /*fa00*/  IADD3 R20, R0, 0x80, RZ ;  /* 0x0000008000147810 */ /* 0x000fe20007ffe0ff */
[--C-:B-1----:R-:W-:Y:S01]  /*fa10*/  @!P1 IMAD.WIDE R6, R13, 0x4, R2.reuse ;  /* 0x000000040d069825 */ /* 0x102fe200078e0202 */
[----:B------:R0:W-:Y:S02]  /*fa20*/  @!P0 ST.E.64 desc[UR36][R4.64], R46 ;  /* 0x0000002e04008985 */ /* 0x0001e4000c101b24 */
[----:B------:R-:W-:Y:S01]  /*fa30*/  ISETP.GE.AND P0, PT, R20, UR4, PT ;  /* 0x0000000414007c0c */ /* 0x000fe2000bf06270 */
[--C-:B------:R-:W-:Y:S01]  /*fa40*/  @!P2 IMAD.WIDE R8, R11, 0x4, R2.reuse ;  /* 0x000000040b08a825 */ /* 0x100fe200078e0202 */
[----:B------:R1:W-:Y:S03]  /*fa50*/  @!P1 ST.E.64 desc[UR36][R6.64], R50 ;  /* 0x0000003206009985 */ /* 0x0003e6000c101b24 */
        /* <DEDUP_REMOVED lines=38> */
[----:B------:R0:W-:Y:S03]  /*fcc0*/  @!P4 ST.E.64 desc[UR36][R4.64], R74 ;  /* 0x0000004a0400c985 */ /* 0x0001e6000c101b24 */
[----:B------:R-:W-:Y:S01]  /*fcd0*/  @!P2 IMAD.WIDE R8, R11, 0x4, R2 ;  /* 0x000000040b08a825 */ /* 0x000fe200078e0202 */
[----:B------:R1:W-:Y:S01]  /*fce0*/  @!P3 ST.E.64 desc[UR36][R6.64], R78 ;  /* 0x0000004e0600b985 */ /* 0x0003e2000c101b24 */
[----:B------:R-:W-:-:S02]  /*fcf0*/  ISETP.GE.AND P3, PT, R16, UR4, PT ;  /* 0x0000000410007c0c */ /* 0x000fc4000bf66270 */
[--C-:B------:R-:W-:Y:S01]  /*fd00*/  @!P1 IMAD.WIDE R10, R17, 0x4, R2.reuse ;  /* 0x00000004110a9825 */ /* 0x100fe200078e0202 */
[----:B------:R2:W-:Y:S01]  /*fd10*/  @!P2 ST.E.64 desc[UR36][R8.64], R82 ;  /* 0x000000520800a985 */ /* 0x0005e2000c101b24 */
[C---:B------:R-:W-:Y:S02]  /*fd20*/  IADD3 R17, R0.reuse, 0xb0, RZ ;  /* 0x000000b000117810 */ /* 0x040fe40007ffe0ff */
[----:B------:R-:W-:Y:S01]  /*fd30*/  @!P0 IMAD.WIDE R12, R13, 0x4, R2 ;  /* 0x000000040d0c8825 */ /* 0x000fe200078e0202 */
[----:B------:R3:W-:Y:S01]  /*fd40*/  @!P1 ST.E.64 desc[UR36][R10.64], R86 ;  /* 0x000000560a009985 */ /* 0x0007e2000c101b24 */
[----:B------:R-:W-:Y:S02]  /*fd50*/  ISETP.GE.AND P2, PT, R17, UR4, PT ;  /* 0x0000000411007c0c */ /* 0x000fe4000bf46270 */
[----:B------:R-:W-:Y:S01]  /*fd60*/  VIADD R15, R0, 0xa0 ;  /* 0x000000a0000f7836 */ /* 0x000fe20000000000 */
[----:B------:R4:W-:Y:S01]  /*fd70*/  @!P0 ST.E.64 desc[UR36][R12.64], R90 ;  /* 0x0000005a0c008985 */ /* 0x0009e2000c101b24 */
[----:B------:R-:W-:-:S02]  /*fd80*/  ISETP.GE.AND P0, PT, R14, UR4, PT ;  /* 0x000000040e007c0c */ /* 0x000fc4000bf06270 */
[----:B------:R-:W-:Y:S02]  /*fd90*/  ISETP.GE.AND P1, PT, R20, UR4, PT ;  /* 0x0000000414007c0c */ /* 0x000fe4000bf26270 */
[----:B------:R-:W-:Y:S02]  /*fda0*/  ISETP.GE.AND P4, PT, R15, UR4, PT ;  /* 0x000000040f007c0c */ /* 0x000fe4000bf86270 */
[----:B------:R-:W-:Y:S02]  /*fdb0*/  @!P6 LEA.HI R18, R18, R18, RZ, 0x1 ;  /* 0x000000121212e211 */ /* 0x000fe400078f08ff */
[----:B------:R-:W-:Y:S02]  /*fdc0*/  @!P5 LEA.HI R19, R19, R19, RZ, 0x1 ;  /* 0x000000131313d211 */ /* 0x000fe400078f08ff */
[----:B0-----:R-:W-:Y:S01]  /*fdd0*/  @!P6 LOP3.LUT R5, R18, 0xfffffffe, RZ, 0xc0, !PT ;  /* 0xfffffffe1205e812 */ /* 0x001fe200078ec0ff */
[----:B------:R-:W-:Y:S01]  /*fde0*/  VIADD R18, R0, 0xc0 ;  /* 0x000000c000127836 */ /* 0x000fe20000000000 */
[----:B-1----:R-:W-:-:S02]  /*fdf0*/  @!P5 LOP3.LUT R7, R19, 0xfffffffe, RZ, 0xc0, !PT ;  /* 0xfffffffe1307d812 */ /* 0x002fc400078ec0ff */
[----:B------:R-:W-:Y:S01]  /*fe00*/  @!P0 LEA.HI R14, R14, R14, RZ, 0x1 ;  /* 0x0000000e0e0e8211 */ /* 0x000fe200078f08ff */
[--C-:B------:R-:W-:Y:S01]  /*fe10*/  @!P6 IMAD.WIDE R4, R5, 0x4, R2.reuse ;  /* 0x000000040504e825 */ /* 0x100fe200078e0202 */
[----:B------:R-:W-:Y:S02]  /*fe20*/  @!P3 LEA.HI R16, R16, R16, RZ, 0x1 ;  /* 0x000000101010b211 */ /* 0x000fe400078f08ff */
[----:B------:R-:W-:Y:S01]  /*fe30*/  @!P4 LEA.HI R15, R15, R15, RZ, 0x1 ;  /* 0x0000000f0f0fc211 */ /* 0x000fe200078f08ff */
[----:B------:R-:W-:Y:S01]  /*fe40*/  @!P5 IMAD.WIDE R6, R7, 0x4, R2 ;  /* 0x000000040706d825 */ /* 0x000fe200078e0202 */
[----:B------:R-:W-:Y:S01]  /*fe50*/  @!P2 LEA.HI R17, R17, R17, RZ, 0x1 ;  /* 0x000000111111a211 */ /* 0x000fe200078f08ff */
[----:B------:R0:W-:Y:S01]  /*fe60*/  @!P6 ST.E.64 desc[UR36][R4.64], R94 ;  /* 0x0000005e0400e985 */ /* 0x0001e2000c101b24 */
[----:B------:R-:W-:Y:S02]  /*fe70*/  @!P1 LEA.HI R20, R20, R20, RZ, 0x1 ;  /* 0x0000001414149211 */ /* 0x000fe400078f08ff */
[----:B--2---:R-:W-:Y:S01]  /*fe80*/  @!P0 LOP3.LUT R9, R14, 0xfffffffe, RZ, 0xc0, !PT ;  /* 0xfffffffe0e098812 */ /* 0x004fe200078ec0ff */
[----:B------:R1:W-:Y:S01]  /*fe90*/  @!P5 ST.E.64 desc[UR36][R6.64], R98 ;  /* 0x000000620600d985 */ /* 0x0003e2000c101b24 */
[----:B------:R-:W-:Y:S01]  /*fea0*/  @!P4 LOP3.LUT R15, R15, 0xfffffffe, RZ, 0xc0, !PT ;  /* 0xfffffffe0f0fc812 */ /* 0x000fe200078ec0ff */
[----:B------:R-:W-:Y:S01]  /*feb0*/  VIADD R14, R0, 0xd0 ;  /* 0x000000d0000e7836 */ /* 0x000fe20000000000 */
[----:B---3--:R-:W-:-:S02]  /*fec0*/  @!P3 LOP3.LUT R11, R16, 0xfffffffe, RZ, 0xc0, !PT ;  /* 0xfffffffe100bb812 */ /* 0x008fc400078ec0ff */
[----:B------:R-:W-:Y:S02]  /*fed0*/  @!P2 LOP3.LUT R17, R17, 0xfffffffe, RZ, 0xc0, !PT ;  /* 0xfffffffe1111a812 */ /* 0x000fe400078ec0ff */
[----:B----4-:R-:W-:Y:S01]  /*fee0*/  @!P1 LOP3.LUT R13, R20, 0xfffffffe, RZ, 0xc0, !PT ;  /* 0xfffffffe140d9812 */ /* 0x010fe200078ec0ff */
[C---:B------:R-:W-:Y:S01]  /*fef0*/  VIADD R20, R0.reuse, 0xf0 ;  /* 0x000000f000147836 */ /* 0x040fe20000000000 */
[----:B------:R-:W-:Y:S01]  /*ff00*/  IADD3 R19, R0, 0xc8, RZ ;  /* 0x000000c800137810 */ /* 0x000fe20007ffe0ff */
[--C-:B0-----:R-:W-:Y:S01]  /*ff10*/  @!P0 IMAD.WIDE R4, R9, 0x4, R2.reuse ;  /* 0x0000000409048825 */ /* 0x101fe200078e0202 */
[----:B------:R-:W-:Y:S02]  /*ff20*/  ISETP.GE.AND P5, PT, R18, UR4, PT ;  /* 0x0000000412007c0c */ /* 0x000fe4000bfa6270 */
[----:B------:R-:W-:Y:S01]  /*ff30*/  ISETP.GE.AND P6, PT, R19, UR4, PT ;  /* 0x0000000413007c0c */ /* 0x000fe2000bfc6270 */
[----:B-1----:R-:W-:Y:S01]  /*ff40*/  @!P4 IMAD.WIDE R6, R15, 0x4, R2 ;  /* 0x000000040f06c825 */ /* 0x002fe200078e0202 */
[----:B------:R0:W-:Y:S01]  /*ff50*/  @!P0 ST.E.64 desc[UR36][R4.64], R102 ;  /* 0x0000006604008985 */ /* 0x0001e2000c101b24 */
[----:B------:R-:W-:-:S02]  /*ff60*/  IADD3 R16, R0, 0xe0, RZ ;  /* 0x000000e000107810 */ /* 0x000fc40007ffe0ff */
[--C-:B------:R-:W-:Y:S01]  /*ff70*/  @!P3 IMAD.WIDE R8, R11, 0x4, R2.reuse ;  /* 0x000000040b08b825 */ /* 0x100fe200078e0202 */
[----:B------:R1:W-:Y:S01]  /*ff80*/  @!P4 ST.E.64 desc[UR36][R6.64], R106 ;  /* 0x0000006a0600c985 */ /* 0x0003e2000c101b24 */
[----:B------:R-:W-:Y:S02]  /*ff90*/  ISETP.GE.AND P0, PT, R14, UR4, PT ;  /* 0x000000040e007c0c */ /* 0x000fe4000bf06270 */
[--C-:B------:R-:W-:Y:S01]  /*ffa0*/  @!P2 IMAD.WIDE R10, R17, 0x4, R2.reuse ;  /* 0x00000004110aa825 */ /* 0x100fe200078e0202 */
[----:B------:R2:W-:Y:S01]  /*ffb0*/  @!P3 ST.E.64 desc[UR36][R8.64], R110 ;  /* 0x0000006e0800b985 */ /* 0x0005e2000c101b24 */
[----:B------:R-:W-:Y:S02]  /*ffc0*/  ISETP.GE.AND P4, PT, R20, UR4, PT ;  /* 0x0000000414007c0c */ /* 0x000fe4000bf86270 */
[----:B------:R-:W-:Y:S01]  /*ffd0*/  @!P1 IMAD.WIDE R12, R13, 0x4, R2 ;  /* 0x000000040d0c9825 */ /* 0x000fe200078e0202 */
[----:B------:R3:W-:Y:S01]  /*ffe0*/  @!P2 ST.E.64 desc[UR36][R10.64], R114 ;  /* 0x000000720a00a985 */ /* 0x0007e2000c101b24 */
[----:B------:R-:W-:-:S02]  /*fff0*/  ISETP.GE.AND P2, PT, R16, UR4, PT ;  /* 0x0000000410007c0c */ /* 0x000fc4000bf46270 */
[C---:B------:R-:W-:Y:S01]  /*10000*/  VIADD R15, R0.reuse, 0xd8 ;  /* 0x000000d8000f7836 */ /* 0x040fe20000000000 */
[----:B------:R4:W-:Y:S01]  /*10010*/  @!P1 ST.E.64 desc[UR36][R12.64], R118 ;  /* 0x000000760c009985 */ /* 0x0009e2000c101b24 */
[----:B------:R-:W-:Y:S01]  /*10020*/  VIADD R17, R0, 0xe8 ;  /* 0x000000e800117836 */ /* 0x000fe20000000000 */
[----:B------:R-:W-:Y:S02]  /*10030*/  @!P5 LEA.HI R18, R18, R18, RZ, 0x1 ;  /* 0x000000121212d211 */ /* 0x000fe400078f08ff */
[----:B------:R-:W-:Y:S02]  /*10040*/  ISETP.GE.AND P1, PT, R15, UR4, PT ;  /* 0x000000040f007c0c */ /* 0x000fe4000bf26270 */
[----:B------:R-:W-:Y:S02]  /*10050*/  ISETP.GE.AND P3, PT, R17, UR4, PT ;  /* 0x0000000411007c0c */ /* 0x000fe4000bf66270 */
[----:B------:R-:W-:Y:S02]  /*10060*/  @!P6 LEA.HI R19, R19, R19, RZ, 0x1 ;  /* 0x000000131313e211 */ /* 0x000fe400078f08ff */
[----:B0-----:R-:W-:-:S02]  /*10070*/  @!P5 LOP3.LUT R5, R18, 0xfffffffe, RZ, 0xc0, !PT ;  /* 0xfffffffe1205d812 */ /* 0x001fc400078ec0ff */
        /* <DEDUP_REMOVED lines=33> */
.L_x_1772:
[----:B------:R-:W1:Y:S02]  /*10290*/  S2R R0, SR_TID.X ;  /* 0x0000000000007919 */ /* 0x000e640000002100 */
[----:B-1----:R-:W-:-:S05]  /*102a0*/  VIADD R2, R0, 0xffffff80 ;  /* 0xffffff8000027836 */ /* 0x002fca0000000000 */
[----:B------:R-:W-:-:S13]  /*102b0*/  ISETP.GT.AND P0, PT, R2, 0x3f, PT ;  /* 0x0000003f0200780c */ /* 0x000fda0003f04270 */
[----:B------:R-:W-:Y:S05]  /*102c0*/  @P0 BRA `(.L_x_1667) ;  /* 0x0000003c00d00947 */ /* 0x000fea0003800000 */
[----:B------:R-:W1:Y:S01]  /*102d0*/  S2R R3, SR_CTAID.X ;  /* 0x0000000000037919 */ /* 0x000e620000002500 */
[----:B------:R-:W2:Y:S01]  /*102e0*/  LDC R6, c[0x0][0xbe8] ;  /* 0x0002fa00ff067b82 */ /* 0x000ea20000000800 */
[----:B------:R-:W-:Y:S01]  /*102f0*/  ULDC UR4, c[0x0][0xa88] ;  /* 0x0002a20000047ab9 */ /* 0x000fe20000000800 */
[----:B-1----:R-:W-:Y:S02]  /*10300*/  IMAD R0, R3, 0x40, R0 ;  /* 0x0000004003007824 */ /* 0x002fe400078e0200 */
[----:B--2---:R-:W-:-:S03]  /*10310*/  IMAD R3, R6, UR4, RZ ;  /* 0x0000000406037c24 */ /* 0x004fc6000f8e02ff */
[----:B------:R-:W-:-:S04]  /*10320*/  IADD3 R0, R0, -0x80, RZ ;  /* 0xffffff8000007810 */ /* 0x000fc80007ffe0ff */
[----:B------:R-:W-:-:S13]  /*10330*/  ISETP.GE.AND P0, PT, R0, R3, PT ;  /* 0x000000030000720c */ /* 0x000fda0003f06270 */
[----:B------:R-:W-:Y:S05]  /*10340*/  @P0 BRA `(.L_x_1667) ;  /* 0x0000003c00b00947 */ /* 0x000fea0003800000 */
[----:B------:R-:W-:Y:S01]  /*10350*/  ISETP.NE.AND P0, PT, R6, 0x1, PT ;  /* 0x000000010600780c */ /* 0x000fe20003f05270 */
[----:B------:R-:W1:Y:S01]  /*10360*/  S2UR UR4, SR_CTAID.Z ;  /* 0x00000000000479c3 */ /* 0x000e620000002700 */
[----:B------:R-:W-:Y:S01]  /*10370*/  SHF.R.S32.HI R5, RZ, 0x1f, R18 ;  /* 0x0000001fff057819 */ /* 0x000fe20000011412 */
[----:B------:R-:W-:Y:S02]  /*10380*/  ULDC.64 UR6, c[0x0][0xbd0] ;  /* 0x0002f40000067ab9 */ /* 0x000fe40000000a00 */
[----:B------:R-:W-:-:S04]  /*10390*/  IMAD.WIDE.U32 R2, R18, UR6, RZ ;  /* 0x0000000612027c25 */ /* 0x000fc8000f8e00ff */
[----:B------:R-:W2:Y:S01]  /*103a0*/  LDC.64 R12, c[0x0][0xbd8] ;  /* 0x0002f600ff0c7b82 */ /* 0x000ea20000000a00 */
[----:B------:R-:W-:-:S04]  /*103b0*/  IMAD R5, R5, UR6, RZ ;  /* 0x0000000605057c24 */ /* 0x000fc8000f8e02ff */
[----:B------:R-:W-:Y:S02]  /*103c0*/  IMAD R5, R18, UR7, R5 ;  /* 0x0000000712057c24 */ /* 0x000fe4000f8e0205 */
[----:B------:R-:W-:Y:S01]  /*103d0*/  IMAD.MOV R18, RZ, RZ, -R18 ;  /* 0x000000ffff127224 */ /* 0x000fe200078e0a12 */
[----:B0-----:R-:W0:Y:S01]  /*103e0*/  @P0 LDC R9, c[0x0][0xbec] ;  /* 0x0002fb00ff090b82 */ /* 0x001e220000000800 */
[----:B------:R-:W-:Y:S01]  /*103f0*/  IMAD.IADD R3, R3, 0x1, R5 ;  /* 0x0000000103037824 */ /* 0x000fe200078e0205 */
[----:B------:R-:W-:-:S06]  /*10400*/  MOV R5, R0 ;  /* 0x0000000000057202 */ /* 0x000fcc0000000f00 */
[----:B------:R-:W3:Y:S01]  /*10410*/  S2UR UR8, SR_CTAID.Y ;  /* 0x00000000000879c3 */ /* 0x000ee20000002600 */
[----:B-1----:R-:W-:-:S07]  /*10420*/  USHF.R.S32.HI UR5, URZ, 0x1f, UR4 ;  /* 0x0000001f3f057899 */ /* 0x002fce0008011404 */
[----:B------:R-:W3:Y:S01]  /*10430*/  LDC R7, c[0x0][0xc50] ;  /* 0x00031400ff077b82 */ /* 0x000ee20000000800 */
[C---:B--2---:R-:W-:Y:S02]  /*10440*/  IMAD R8, R12.reuse, UR5, RZ ;  /* 0x000000050c087c24 */ /* 0x044fe4000f8e02ff */
[----:B------:R-:W-:-:S04]  /*10450*/  IMAD.WIDE.U32 R2, R12, UR4, R2 ;  /* 0x000000040c027c25 */ /* 0x000fc8000f8e0002 */
[----:B------:R-:W-:Y:S01]  /*10460*/  IMAD R13, R13, UR4, R8 ;  /* 0x000000040d0d7c24 */ /* 0x000fe2000f8e0208 */
[----:B------:R-:W1:Y:S01]  /*10470*/  @P0 LDC R11, c[0x0][0xbf0] ;  /* 0x0002fc00ff0b0b82 */ /* 0x000e620000000800 */
[----:B0-----:R-:W-:Y:S01]  /*10480*/  @P0 IMAD.HI.U32 R4, R0, R9, RZ ;  /* 0x0000000900040227 */ /* 0x001fe200078e00ff */
[----:B------:R-:W-:-:S03]  /*10490*/  ULDC.64 UR4, c[0x0][0xbe0] ;  /* 0x0002f80000047ab9 */ /* 0x000fc60000000a00 */
[----:B------:R-:W-:Y:S02]  /*104a0*/  IMAD.IADD R3, R13, 0x1, R3 ;  /* 0x000000010d037824 */ /* 0x000fe400078e0203 */
[----:B---3--:R-:W-:-:S04]  /*104b0*/  IMAD R9, R7, R18, UR8 ;  /* 0x0000000807097e24 */ /* 0x008fc8000f8e0212 */
[----:B------:R-:W-:Y:S01]  /*104c0*/  IMAD.WIDE.U32 R2, R9, UR4, R2 ;  /* 0x0000000409027c25 */ /* 0x000fe2000f8e0002 */
[----:B-1----:R-:W-:Y:S02]  /*104d0*/  @P0 SHF.R.U32.HI R5, RZ, R11, R4 ;  /* 0x0000000bff050219 */ /* 0x002fe40000011604 */
[----:B------:R-:W-:Y:S02]  /*104e0*/  SHF.R.S32.HI R4, RZ, 0x1f, R9 ;  /* 0x0000001fff047819 */ /* 0x000fe40000011409 */
[----:B------:R-:W-:Y:S01]  /*104f0*/  IADD3 R2, P0, R5, R2, RZ ;  /* 0x0000000205027210 */ /* 0x000fe20007f1e0ff */
[----:B------:R-:W-:Y:S02]  /*10500*/  IMAD.MOV R7, RZ, RZ, -R5 ;  /* 0x000000ffff077224 */ /* 0x000fe400078e0a05 */
[----:B------:R-:W-:Y:S02]  /*10510*/  IMAD R4, R4, UR4, RZ ;  /* 0x0000000404047c24 */ /* 0x000fe4000f8e02ff */
[----:B------:R-:W-:-:S02]  /*10520*/  IMAD R7, R6, R7, R0 ;  /* 0x0000000706077224 */ /* 0x000fc400078e0200 */
[----:B------:R-:W-:Y:S01]  /*10530*/  IMAD R4, R9, UR5, R4 ;  /* 0x0000000509047c24 */ /* 0x000fe2000f8e0204 */
[----:B------:R-:W-:Y:S01]  /*10540*/  SHF.R.S32.HI R9, RZ, 0x1f, R5 ;  /* 0x0000001fff097819 */ /* 0x000fe20000011405 */
[----:B------:R-:W-:Y:S01]  /*10550*/  ULDC.64 UR4, c[0x0][0xbc8] ;  /* 0x0002f20000047ab9 */ /* 0x000fe20000000a00 */
[----:B------:R-:W-:Y:S02]  /*10560*/  SHF.R.S32.HI R0, RZ, 0x1f, R7 ;  /* 0x0000001fff007819 */ /* 0x000fe40000011407 */
[----:B------:R-:W-:-:S03]  /*10570*/  IADD3.X R3, R9, R3, R4, P0, !PT ;  /* 0x0000000309037210 */ /* 0x000fc600007fe404 */
[----:B------:R-:W-:Y:S02]  /*10580*/  IMAD R0, R0, UR4, RZ ;  /* 0x0000000400007c24 */ /* 0x000fe4000f8e02ff */
[----:B------:R-:W-:-:S04]  /*10590*/  IMAD.WIDE.U32 R2, R7, UR4, R2 ;  /* 0x0000000407027c25 */ /* 0x000fc8000f8e0002 */
[----:B------:R-:W-:Y:S01]  /*105a0*/  IMAD R5, R7, UR5, R0 ;  /* 0x0000000507057c24 */ /* 0x000fe2000f8e0200 */
[----:B------:R-:W-:Y:S02]  /*105b0*/  ULDC.64 UR4, c[0x0][0xba8] ;  /* 0x0002ea0000047ab9 */ /* 0x000fe40000000a00 */
[----:B------:R-:W-:Y:S02]  /*105c0*/  LEA R4, P0, R2, UR4, 0x2 ;  /* 0x0000000402047c11 */ /* 0x000fe4000f8010ff */
[----:B------:R-:W-:-:S04]  /*105d0*/  IADD3 R3, R3, R5, RZ ;  /* 0x0000000503037210 */ /* 0x000fc80007ffe0ff */
[----:B------:R-:W-:Y:S01]  /*105e0*/  LEA.HI.X R5, R2, UR5, R3, 0x2, P0 ;  /* 0x0000000502057c11 */ /* 0x000fe200080f1403 */
[----:B------:R-:W-:-:S05]  /*105f0*/  IMAD.MOV.U32 R3, RZ, RZ, -0x800000 ;  /* 0xff800000ff037424 */ /* 0x000fca00078e00ff */
[----:B------:R1:W-:Y:S01]  /*10600*/  STG.E desc[UR36][R4.64], R3 ;  /* 0x0000000304007986 */ /* 0x0003e2000c101924 */
[----:B------:R-:W-:Y:S05]  /*10610*/  BRA `(.L_x_1667) ;  /* 0x0000003800fc7947 */ /* 0x000fea0003800000 */
.L_x_1665:
        /* <DEDUP_REMOVED lines=18> */
.L_x_1776:
[----:B------:R-:W-:Y:S01]  /*10740*/  ULDC UR7, c[0x0][0xc50] ;  /* 0x0003140000077ab9 */ /* 0x000fe20000000800 */
[----:B------:R-:W-:Y:S01]  /*10750*/  UMOV UR40, UR6 ;  /* 0x0000000600287c82 */ /* 0x000fe20008000000 */
[----:B------:R-:W-:-:S11]  /*10760*/  UISETP.NE.AND UP0, UPT, UR7, 0x1, UPT ;  /* 0x000000010700788c */ /* 0x000fd6000bf05270 */
[----:B------:R-:W-:Y:S01]  /*10770*/  @UP0 ULDC UR4, c[0x0][0xc54] ;  /* 0x0003150000040ab9 */ /* 0x000fe20000000800 */
[----:B------:R-:W-:Y:S01]  /*10780*/  @UP0 ULDC UR8, c[0x0][0xc58] ;  /* 0x0003160000080ab9 */ /* 0x000fe20000000800 */
[----:B------:R-:W-:-:S04]  /*10790*/  UIMAD.WIDE.U32 UR4, UR6, UR4, URZ ;  /* 0x00000004060472a5 */ /* 0x000fc8000f8e003f */
[----:B------:R-:W-:-:S12]  /*107a0*/  @UP0 USHF.R.U32.HI UR40, URZ, UR8, UR5 ;  /* 0x000000083f280299 */ /* 0x000fd80008011605 */
.L_x_1777:
[----:B------:R-:W-:Y:S01]  /*107b0*/  ISETP.GE.AND P0, PT, R17, RZ, PT ;  /* 0x000000ff1100720c */ /* 0x000fe20003f06270 */
[----:B------:R-:W-:Y:S01]  /*107c0*/  UIADD3 UR45, -UR40, URZ, URZ ;  /* 0x0000003f282d7290 */ /* 0x000fe2000fffe13f */
[----:B------:R-:W-:Y:S01]  /*107d0*/  IMAD.MOV.U32 R21, RZ, RZ, 0x1 ;  /* 0x00000001ff157424 */ /* 0x000fe200078e00ff */
[----:B------:R-:W-:Y:S01]  /*107e0*/  MOV R0, RZ ;  /* 0x000000ff00007202 */ /* 0x000fe20000000f00 */
[----:B------:R-:W-:Y:S01]  /*107f0*/  IMAD.MOV.U32 R4, RZ, RZ, 0x1 ;  /* 0x00000001ff047424 */ /* 0x000fe200078e00ff */
[----:B------:R-:W-:-:S08]  /*10800*/  UIMAD UR45, UR7, UR45, UR6 ;  /* 0x0000002d072d72a4 */ /* 0x000fd0000f8e0206 */
[----:B------:R-:W-:Y:S05]  /*10810*/  @!P0 BRA `(.L_x_1778) ;  /* 0x0000003400b48947 */ /* 0x000fea0003800000 */
[----:B------:R-:W0:Y:S01]  /*10820*/  LDC.64 R2, c[0x0][0xa28] ;  /* 0x00028a00ff027b82 */ /* 0x000e220000000a00 */
[----:B------:R-:W-:Y:S01]  /*10830*/  IMAD.MOV.U32 R28, RZ, RZ, RZ ;  /* 0x000000ffff1c7224 */ /* 0x000fe200078e00ff */
[----:B------:R-:W-:Y:S01]  /*10840*/  ULDC.64 UR4, c[0x0][0x418] ;  /* 0x0001060000047ab9 */ /* 0x000fe20000000a00 */
[----:B------:R-:W-:Y:S01]  /*10850*/  ULDC UR6, c[0x0][0x448] ;  /* 0x0001120000067ab9 */ /* 0x000fe20000000800 */
[----:B------:R-:W-:Y:S01]  /*10860*/  ULDC UR10, c[0x0][0x2f0] ;  /* 0x0000bc00000a7ab9 */ /* 0x000fe20000000800 */
[----:B------:R-:W-:Y:S01]  /*10870*/  ULDC UR11, c[0x0][0x288] ;  /* 0x0000a200000b7ab9 */ /* 0x000fe20000000800 */
[----:B0-----:R-:W-:-:S04]  /*10880*/  ISETP.NE.U32.AND P0, PT, R2, RZ, PT ;  /* 0x000000ff0200720c */ /* 0x001fc80003f05070 */
[----:B------:R-:W-:-:S13]  /*10890*/  ISETP.NE.AND.EX P0, PT, R3, RZ, PT, P0 ;  /* 0x000000ff0300720c */ /* 0x000fda0003f05300 */
[----:B------:R-:W0:Y:S02]  /*108a0*/  @P0 LDC.64 R2, c[0x0][0xa28] ;  /* 0x00028a00ff020b82 */ /* 0x000e240000000a00 */
[----:B0-----:R-:W-:-:S05]  /*108b0*/  @P0 IMAD.WIDE R2, R17, 0x4, R2 ;  /* 0x0000000411020825 */ /* 0x001fca00078e0202 */
[----:B------:R0:W5:Y:S01]  /*108c0*/  @P0 LDG.E R28, desc[UR36][R2.64] ;  /* 0x00000024021c0981 */ /* 0x000162000c1e1900 */
[----:B------:R-:W1:Y:S01]  /*108d0*/  S2UR UR41, SR_CTAID.X ;  /* 0x00000000002979c3 */ /* 0x000e620000002500 */
[----:B------:R-:W-:Y:S02]  /*108e0*/  UISETP.NE.U32.AND UP0, UPT, UR4, URZ, UPT ;  /* 0x0000003f0400728c */ /* 0x000fe4000bf05070 */
[----:B------:R-:W-:Y:S02]  /*108f0*/  UISETP.NE.AND UP1, UPT, UR6, 0x1, UPT ;  /* 0x000000010600788c */ /* 0x000fe4000bf25270 */
[----:B------:R-:W-:Y:S01]  /*10900*/  UISETP.NE.AND.EX UP0, UPT, UR5, URZ, UPT, UP0 ;  /* 0x0000003f0500728c */ /* 0x000fe2000bf05300 */
[----:B------:R-:W-:Y:S02]  /*10910*/  ULDC UR6, c[0x0][0x424] ;  /* 0x0001090000067ab9 */ /* 0x000fe40000000800 */
[----:B------:R-:W-:Y:S01]  /*10920*/  ULDC.64 UR4, c[0x0][0x9e0] ;  /* 0x0002780000047ab9 */ /* 0x000fe20000000a00 */
[----:B------:R-:W-:-:S02]  /*10930*/  USEL UR9, UR6, 0x1, UP0 ;  /* 0x0000000106097887 */ /* 0x000fc40008000000 */
[----:B------:R-:W-:Y:S02]  /*10940*/  UISETP.GE.AND UP0, UPT, UR5, 0x1, UPT ;  /* 0x000000010500788c */ /* 0x000fe4000bf06270 */
[----:B------:R-:W-:Y:S01]  /*10950*/  UIMAD UR47, UR9, UR10, URZ ;  /* 0x0000000a092f72a4 */ /* 0x000fe2000f8e023f */
[----:B------:R-:W-:Y:S01]  /*10960*/  @UP1 ULDC UR7, c[0x0][0x44c] ;  /* 0x0001130000071ab9 */ /* 0x000fe20000000800 */
[----:B------:R-:W-:Y:S02]  /*10970*/  UIMAD UR9, UR9, UR10, 0x3f ;  /* 0x0000003f090974a4 */ /* 0x000fe4000f8e020a */
[----:B------:R-:W-:Y:S01]  /*10980*/  PLOP3.LUT P1, PT, PT, PT, UP0, 0x80, 0x0 ;  /* 0x000000000000781c */ /* 0x000fe20003f2f008 */
[----:B------:R-:W-:Y:S01]  /*10990*/  @UP1 ULDC UR12, c[0x0][0x450] ;  /* 0x00011400000c1ab9 */ /* 0x000fe20000000800 */
[----:B------:R-:W-:Y:S02]  /*109a0*/  UP2UR UR48, UPR, URZ, 0x2 ;  /* 0x000000023f307883 */ /* 0x000fe40008000000 */
[----:B-1----:R-:W-:-:S04]  /*109b0*/  USHF.L.U32 UR41, UR41, 0x6, URZ ;  /* 0x0000000629297899 */ /* 0x002fc8000800063f */
[----:B------:R-:W-:-:S04]  /*109c0*/  UIADD3 UR8, UR41, 0x3f, URZ ;  /* 0x0000003f29087890 */ /* 0x000fc8000fffe03f */
[----:B------:R-:W-:Y:S02]  /*109d0*/  UIMAD.WIDE.U32 UR6, UR8, UR7, URZ ;  /* 0x00000007080672a5 */ /* 0x000fe4000f8e003f */
[----:B------:R-:W-:Y:S02]  /*109e0*/  UIADD3 UR6, UR47, 0x1, -UR11 ;  /* 0x000000012f067890 */ /* 0x000fe4000fffe80b */
[----:B------:R-:W-:Y:S02]  /*109f0*/  @UP1 USHF.R.U32.HI UR8, URZ, UR12, UR7 ;  /* 0x0000000c3f081299 */ /* 0x000fe40008011607 */
[----:B------:R-:W-:Y:S02]  /*10a00*/  USHF.R.S32.HI UR7, URZ, 0x1f, UR9 ;  /* 0x0000001f3f077899 */ /* 0x000fe40008011409 */
[----:B------:R-:W-:Y:S02]  /*10a10*/  UIADD3 UR6, UR6, UR8, URZ ;  /* 0x0000000806067290 */ /* 0x000fe4000fffe03f */
[----:B------:R-:W-:-:S02]  /*10a20*/  ULEA.HI UR7, UR7, UR9, URZ, 0x6 ;  /* 0x0000000907077291 */ /* 0x000fc4000f8f303f */
[----:B------:R-:W-:Y:S02]  /*10a30*/  UIADD3 UR4, UR6, UR4, URZ ;  /* 0x0000000406047290 */ /* 0x000fe4000fffe03f */
[----:B------:R-:W-:Y:S01]  /*10a40*/  USHF.R.S32.HI UR42, URZ, 0x6, UR7 ;  /* 0x000000063f2a7899 */ /* 0x000fe20008011407 */
[----:B0-----:R-:W-:Y:S11]  /*10a50*/  @!P1 BRA `(.L_x_1779) ;  /* 0x0000000000449947 */ /* 0x001ff60003800000 */
[----:B------:R-:W-:Y:S01]  /*10a60*/  ISETP.LT.AND P0, PT, RZ, UR6, PT ;  /* 0x00000006ff007c0c */ /* 0x000fe2000bf01270 */
[----:B------:R-:W-:-:S12]  /*10a70*/  UIADD3 UR8, UR6, -0x1, URZ ;  /* 0xffffffff06087890 */ /* 0x000fd8000fffe03f */
[----:B------:R-:W-:Y:S05]  /*10a80*/  @P0 BRA `(.L_x_1780) ;  /* 0x00000000001c0947 */ /* 0x000fea0003800000 */
[----:B------:R-:W-:Y:S02]  /*10a90*/  UISETP.NE.AND UP0, UPT, UR5, 0x1, UPT ;  /* 0x000000010500788c */ /* 0x000fe4000bf05270 */
[----:B------:R-:W-:-:S09]  /*10aa0*/  UIADD3 UR8, -UR6, URZ, URZ ;  /* 0x0000003f06087290 */ /* 0x000fd2000fffe13f */
[----:B------:R-:W-:Y:S02]  /*10ab0*/  @UP0 ULDC.64 UR12, c[0x0][0x9e8] ;  /* 0x00027a00000c0ab9 */ /* 0x000fe40000000a00 */
[----:B------:R-:W-:-:S04]  /*10ac0*/  UIMAD.WIDE.U32 UR6, UR8, UR12, URZ ;  /* 0x0000000c080672a5 */ /* 0x000fc8000f8e003f */
[----:B------:R-:W-:-:S04]  /*10ad0*/  @UP0 USHF.R.U32.HI UR8, URZ, UR13, UR7 ;  /* 0x0000000d3f080299 */ /* 0x000fc80008011607 */
[----:B------:R-:W-:Y:S01]  /*10ae0*/  ULOP3.LUT UR8, URZ, UR8, URZ, 0x33, !UPT ;  /* 0x000000083f087292 */ /* 0x000fe2000f8e333f */
[----:B------:R-:W-:Y:S11]  /*10af0*/  BRA `(.L_x_1781) ;  /* 0x0000000000107947 */ /* 0x000ff60003800000 */
.L_x_1780:
[----:B------:R-:W-:-:S11]  /*10b00*/  UISETP.NE.AND UP0, UPT, UR5, 0x1, UPT ;  /* 0x000000010500788c */ /* 0x000fd6000bf05270 */
[----:B------:R-:W-:Y:S02]  /*10b10*/  @UP0 ULDC.64 UR12, c[0x0][0x9e8] ;  /* 0x00027a00000c0ab9 */ /* 0x000fe40000000a00 */
[----:B------:R-:W-:-:S04]  /*10b20*/  UIMAD.WIDE.U32 UR6, UR8, UR12, URZ ;  /* 0x0000000c080672a5 */ /* 0x000fc8000f8e003f */
[----:B------:R-:W-:-:S12]  /*10b30*/  @UP0 USHF.R.U32.HI UR8, URZ, UR13, UR7 ;  /* 0x0000000d3f080299 */ /* 0x000fd80008011607 */
.L_x_1781:
[----:B------:R-:W-:-:S04]  /*10b40*/  UIMAD UR8, UR8, UR5, UR5 ;  /* 0x00000005080872a4 */ /* 0x000fc8000f8e0205 */
[----:B------:R-:W-:-:S04]  /*10b50*/  UISETP.LT.AND UP0, UPT, UR4, UR8, UPT ;  /* 0x000000080400728c */ /* 0x000fc8000bf01270 */
[----:B------:R-:W-:-:S12]  /*10b60*/  USEL UR4, UR4, UR8, UP0 ;  /* 0x0000000804047287 */ /* 0x000fd80008000000 */
.L_x_1779:
[----:B------:R-:W-:Y:S02]  /*10b70*/  UISETP.NE.AND UP0, UPT, UR48, URZ, UPT ;  /* 0x0000003f3000728c */ /* 0x000fe4000bf05270 */
[----:B------:R-:W-:-:S04]  /*10b80*/  UIADD3 UR4, UR4, 0x3f, URZ ;  /* 0x0000003f04047890 */ /* 0x000fc8000fffe03f */
[----:B------:R-:W-:-:S04]  /*10b90*/  USHF.R.S32.HI UR8, URZ, 0x1f, UR4 ;  /* 0x0000001f3f087899 */ /* 0x000fc80008011404 */
[----:B------:R-:W-:Y:S01]  /*10ba0*/  ULEA.HI UR8, UR8, UR4, URZ, 0x6 ;  /* 0x0000000408087291 */ /* 0x000fe2000f8f303f */
[----:B------:R-:W-:Y:S01]  /*10bb0*/  @UP0 ULDC UR6, c[0x0][0x44c] ;  /* 0x0001130000060ab9 */ /* 0x000fe20000000800 */
[----:B------:R-:W-:Y:S01]  /*10bc0*/  @UP0 ULDC UR9, c[0x0][0x450] ;  /* 0x0001140000090ab9 */ /* 0x000fe20000000800 */
[----:B------:R-:W-:Y:S02]  /*10bd0*/  UIMAD.WIDE.U32 UR6, UR41, UR6, URZ ;  /* 0x00000006290672a5 */ /* 0x000fe4000f8e003f */
[----:B------:R-:W-:Y:S01]  /*10be0*/  UMOV UR4, UR41 ;  /* 0x0000002900047c82 */ /* 0x000fe20008000000 */
[----:B------:R-:W-:Y:S02]  /*10bf0*/  USHF.R.S32.HI UR43, URZ, 0x6, UR8 ;  /* 0x000000063f2b7899 */ /* 0x000fe40008011408 */
[----:B------:R-:W-:Y:S02]  /*10c00*/  @UP0 USHF.R.U32.HI UR4, URZ, UR9, UR7 ;  /* 0x000000093f040299 */ /* 0x000fe40008011607 */
[----:B------:R-:W-:-:S02]  /*10c10*/  UISETP.LT.AND UP0, UPT, UR42, UR43, UPT ;  /* 0x0000002b2a00728c */ /* 0x000fc4000bf01270 */
[----:B------:R-:W-:Y:S01]  /*10c20*/  UIADD3 UR4, UR4, -UR11, UR47 ;  /* 0x8000000b04047290 */ /* 0x000fe2000fffe02f */
[----:B------:R-:W-:Y:S01]  /*10c30*/  ULDC UR8, c[0x0][0x9dc] ;  /* 0x0002770000087ab9 */ /* 0x000fe20000000800 */
[----:B------:R-:W-:Y:S02]  /*10c40*/  USEL UR12, UR42, UR43, UP0 ;  /* 0x0000002b2a0c7287 */ /* 0x000fe40008000000 */
[----:B------:R-:W-:Y:S01]  /*10c50*/  UIADD3 UR8, UR4, -UR8, URZ ;  /* 0x8000000804087290 */ /* 0x000fe2000fffe03f */
[----:B------:R-:W-:Y:S11]  /*10c60*/  @!P1 BRA `(.L_x_1782) ;  /* 0x0000000000449947 */ /* 0x000ff60003800000 */
[----:B------:R-:W-:-:S06]  /*10c70*/  UISETP.GT.AND UP0, UPT, UR4, -0x1, UPT ;  /* 0xffffffff0400788c */ /* 0x000fcc000bf04270 */
[----:B------:R-:W-:-:S13]  /*10c80*/  PLOP3.LUT P0, PT, PT, PT, UP0, 0x80, 0x0 ;  /* 0x000000000000781c */ /* 0x000fda0003f0f008 */
[----:B------:R-:W-:Y:S05]  /*10c90*/  @P0 BRA `(.L_x_1783) ;  /* 0x00000000001c0947 */ /* 0x000fea0003800000 */
[----:B------:R-:W-:Y:S02]  /*10ca0*/  UISETP.NE.AND UP0, UPT, UR5, 0x1, UPT ;  /* 0x000000010500788c */ /* 0x000fe4000bf05270 */
[----:B------:R-:W-:-:S09]  /*10cb0*/  ULOP3.LUT UR4, URZ, UR4, URZ, 0x33, !UPT ;  /* 0x000000043f047292 */ /* 0x000fd2000f8e333f */
[----:B------:R-:W-:Y:S02]  /*10cc0*/  @UP0 ULDC.64 UR10, c[0x0][0x9e8] ;  /* 0x00027a00000a0ab9 */ /* 0x000fe40000000a00 */
[----:B------:R-:W-:-:S04]  /*10cd0*/  UIMAD.WIDE.U32 UR6, UR4, UR10, URZ ;  /* 0x0000000a040672a5 */ /* 0x000fc8000f8e003f */
[----:B------:R-:W-:-:S04]  /*10ce0*/  @UP0 USHF.R.U32.HI UR4, URZ, UR11, UR7 ;  /* 0x0000000b3f040299 */ /* 0x000fc80008011607 */
[----:B------:R-:W-:Y:S01]  /*10cf0*/  ULOP3.LUT UR4, URZ, UR4, URZ, 0x33, !UPT ;  /* 0x000000043f047292 */ /* 0x000fe2000f8e333f */
[----:B------:R-:W-:Y:S11]  /*10d00*/  BRA `(.L_x_1784) ;  /* 0x0000000000107947 */ /* 0x000ff60003800000 */
.L_x_1783:
[----:B------:R-:W-:-:S11]  /*10d10*/  UISETP.NE.AND UP0, UPT, UR5, 0x1, UPT ;  /* 0x000000010500788c */ /* 0x000fd6000bf05270 */
[----:B------:R-:W-:Y:S02]  /*10d20*/  @UP0 ULDC.64 UR10, c[0x0][0x9e8] ;  /* 0x00027a00000a0ab9 */ /* 0x000fe40000000a00 */
[----:B------:R-:W-:-:S04]  /*10d30*/  UIMAD.WIDE.U32 UR6, UR4, UR10, URZ ;  /* 0x0000000a040672a5 */ /* 0x000fc8000f8e003f */
[----:B------:R-:W-:-:S12]  /*10d40*/  @UP0 USHF.R.U32.HI UR4, URZ, UR11, UR7 ;  /* 0x0000000b3f040299 */ /* 0x000fd80008011607 */
.L_x_1784:
[----:B------:R-:W-:-:S04]  /*10d50*/  UIMAD UR4, UR4, UR5, URZ ;  /* 0x00000005040472a4 */ /* 0x000fc8000f8e023f */
[----:B------:R-:W-:-:S04]  /*10d60*/  UISETP.LT.AND UP0, UPT, UR8, UR4, UPT ;  /* 0x000000040800728c */ /* 0x000fc8000bf01270 */
[----:B------:R-:W-:-:S12]  /*10d70*/  USEL UR8, UR8, UR4, !UP0 ;  /* 0x0000000408087287 */ /* 0x000fd8000c000000 */
.L_x_1782:
[----:B------:R-:W-:Y:S02]  /*10d80*/  USHF.R.S32.HI UR4, URZ, 0x1f, UR8 ;  /* 0x0000001f3f047899 */ /* 0x000fe40008011408 */
[----:B------:R-:W-:Y:S02]  /*10d90*/  USHF.R.U32.HI UR9, URZ, 0x10, UR45 ;  /* 0x000000103f097899 */ /* 0x000fe4000801162d */
[----:B------:R-:W-:Y:S02]  /*10da0*/  ULEA.HI UR4, UR4, UR8, URZ, 0x6 ;  /* 0x0000000804047291 */ /* 0x000fe4000f8f303f */
[----:B------:R-:W-:Y:S02]  /*10db0*/  ULOP3.LUT UR45, UR45, 0xffff, URZ, 0xc0, !UPT ;  /* 0x0000ffff2d2d7892 */ /* 0x000fe4000f8ec03f */
[----:B------:R-:W-:Y:S01]  /*10dc0*/  USHF.R.S32.HI UR4, URZ, 0x6, UR4 ;  /* 0x000000063f047899 */ /* 0x000fe20008011404 */
[----:B------:R-:W-:-:S03]  /*10dd0*/  UMOV UR38, URZ ;  /* 0x0000003f00267c82 */ /* 0x000fc60008000000 */
[----:B------:R-:W-:-:S04]  /*10de0*/  UISETP.LT.AND UP0, UPT, URZ, UR4, UPT ;  /* 0x000000043f00728c */ /* 0x000fc8000bf01270 */
[----:B------:R-:W-:Y:S02]  /*10df0*/  USEL UR44, URZ, UR4, !UP0 ;  /* 0x000000043f2c7287 */ /* 0x000fe4000c000000 */
[----:B------:R-:W-:Y:S02]  /*10e00*/  UISETP.NE.AND UP0, UPT, UR9, URZ, UPT ;  /* 0x0000003f0900728c */ /* 0x000fe4000bf05270 */
[----:B------:R-:W-:-:S06]  /*10e10*/  UISETP.GT.AND UP1, UPT, UR12, UR44, UPT ;  /* 0x0000002c0c00728c */ /* 0x000fcc000bf24270 */
[----:B------:R-:W-:-:S03]  /*10e20*/  PLOP3.LUT P0, PT, PT, PT, UP1, 0x80, 0x0 ;  /* 0x000000000000781c */ /* 0x000fc60003f0f018 */
[----:B------:R-:W-:-:S10]  /*10e30*/  @!UP0 ULDC UR9, c[0x0][0x9f0] ;  /* 0x00027c0000098ab9 */ /* 0x000fd40000000800 */
[----:B------:R-:W-:Y:S05]  /*10e40*/  @!P0 BRA `(.L_x_1785) ;  /* 0x00000000007c8947 */ /* 0x000fea0003800000 */
[----:B------:R-:W-:Y:S01]  /*10e50*/  IABS R0, UR9 ;  /* 0x0000000900007c13 */ /* 0x000fe20008000000 */
[----:B------:R-:W-:Y:S02]  /*10e60*/  UIADD3 UR4, UR9, -0x1, UR12 ;  /* 0xffffffff09047890 */ /* 0x000fe4000fffe00c */
[----:B------:R-:W-:Y:S02]  /*10e70*/  IABS R4, UR9 ;  /* 0x0000000900047c13 */ /* 0x000fe40008000000 */
[----:B------:R-:W-:Y:S01]  /*10e80*/  R2UR UR10, R0 ;  /* 0x00000000000a72ca */ /* 0x000fe200000e0000 */
[----:B------:R-:W-:-:S03]  /*10e90*/  UIADD3 UR6, -UR44, UR4, URZ ;  /* 0x000000042c067290 */ /* 0x000fc6000fffe13f */
[----:B------:R-:W-:-:S03]  /*10ea0*/  UMOV UR4, URZ ;  /* 0x0000003f00047c82 */ /* 0x000fc60008000000 */
[----:B------:R-:W-:Y:S01]  /*10eb0*/  IABS R3, UR6 ;  /* 0x0000000600037c13 */ /* 0x000fe20008000000 */
[----:B------:R-:W-:-:S03]  /*10ec0*/  ULOP3.LUT UR6, UR6, UR9, URZ, 0x3c, !UPT ;  /* 0x0000000906067292 */ /* 0x000fc6000f8e3c3f */
[----:B------:R-:W-:Y:S02]  /*10ed0*/  R2UR UR8, R3 ;  /* 0x00000000030872ca */ /* 0x000fe400000e0000 */
[----:B------:R-:W0:Y:S08]  /*10ee0*/  I2F.RP R0, UR10 ;  /* 0x0000000a00007d06 */ /* 0x000e300008209400 */
[----:B0-----:R-:W0:Y:S02]  /*10ef0*/  MUFU.RCP R0, R0 ;  /* 0x0000000000007308 */ /* 0x001e240000001000 */
        /* <DEDUP_REMOVED lines=20> */
.L_x_1785:
[----:B------:R-:W-:Y:S02]  /*11040*/  UIMAD UR49, UR45, UR38, UR44 ;  /* 0x000000262d3172a4 */ /* 0x000fe4000f8e022c */
[----:B------:R-:W-:Y:S01]  /*11050*/  IMAD.U32 R0, RZ, RZ, UR38 ;  /* 0x00000026ff007e24 */ /* 0x000fe2000f8e00ff */
[----:B------:R-:W-:Y:S01]  /*11060*/  MOV R4, 0x1 ;  /* 0x0000000100047802 */ /* 0x000fe20000000f00 */
[----:B------:R-:W-:Y:S02]  /*11070*/  IMAD.MOV.U32 R21, RZ, RZ, 0x1 ;  /* 0x00000001ff157424 */ /* 0x000fe400078e00ff */
[----:B------:R-:W-:-:S04]  /*11080*/  MOV R25, UR49 ;  /* 0x0000003100197c02 */ /* 0x000fc80008000f00 */
        /* <DEDUP_REMOVED lines=27> */
.L_x_1786:
        /* <DEDUP_REMOVED lines=20> */
.L_x_1788:
        /* <DEDUP_REMOVED lines=15> */
.L_x_1787:
        /* <DEDUP_REMOVED lines=39> */
[----:B------:R-:W-:Y:S01]  /*116e0*/  IMAD.MOV R0, RZ, RZ, -R7 ;  /* 0x000000ffff007224 */ /* 0x000fe200078e0a07 */
[----:B------:R-:W-:Y:S02]  /*116f0*/  LOP3.LUT R16, R16, 0xffffffdf, RZ, 0xc0, !PT ;  /* 0xffffffdf10107812 */ /* 0x000fe400078ec0ff */
[----:B------:R-:W-:Y:S01]  /*11700*/  CS2R R26, SRZ ;  /* 0x00000000001a7805 */ /* 0x000fe2000001ff00 */
        /* <DEDUP_REMOVED lines=10> */
[----:B------:R-:W-:Y:S02]  /*117b0*/  ISETP.GE.AND P2, PT, R2, UR4, PT ;  /* 0x0000000402007c0c */ /* 0x000fe4000bf46270 */
[----:B------:R-:W-:Y:S02]  /*117c0*/  LOP3.LUT R3, R22, 0x180, RZ, 0xfc, !PT ;  /* 0x0000018016037812 */ /* 0x000fe400078efcff */
[----:B------:R-:W-:Y:S02]  /*117d0*/  @P6 LOP3.LUT R16, R16, 0x20, RZ, 0xfc, !PT ;  /* 0x0000002010106812 */ /* 0x000fe400078efcff */
[----:B------:R-:W-:Y:S02]  /*117e0*/  ISETP.GE.AND P5, PT, R22, UR4, PT ;  /* 0x0000000416007c0c */ /* 0x000fe4000bfa6270 */
[----:B------:R-:W-:-:S02]  /*117f0*/  LOP3.LUT R16, R16, 0xffffffef, RZ, 0xc0, !PT ;  /* 0xffffffef10107812 */ /* 0x000fc400078ec0ff */
[----:B------:R-:W-:Y:S02]  /*11800*/  SEL R0, RZ, 0xffffffff, P6 ;  /* 0xffffffffff007807 */ /* 0x000fe40003000000 */
[----:B------:R-:W-:Y:S02]  /*11810*/  @P4 LOP3.LUT R16, R16, 0x10, RZ, 0xfc, !PT ;  /* 0x0000001010104812 */ /* 0x000fe400078efcff */
[----:B------:R-:W-:Y:S02]  /*11820*/  LOP3.LUT R2, R22, 0x140, RZ, 0xfc, !PT ;  /* 0x0000014016027812 */ /* 0x000fe400078efcff */
[----:B------:R-:W-:-:S04]  /*11830*/  LOP3.LUT R16, R16, 0xfffffff7, RZ, 0xc0, !PT ;  /* 0xfffffff710107812 */ /* 0x000fc800078ec0ff */
[----:B------:R-:W-:-:S04]  /*11840*/  @P3 LOP3.LUT R16, R16, 0x8, RZ, 0xfc, !PT ;  /* 0x0000000810103812 */ /* 0x000fc800078efcff */
[----:B------:R-:W-:-:S04]  /*11850*/  LOP3.LUT R16, R16, 0xfffffffb, RZ, 0xc0, !PT ;  /* 0xfffffffb10107812 */ /* 0x000fc800078ec0ff */
[----:B------:R-:W-:-:S04]  /*11860*/  @P2 LOP3.LUT R16, R16, 0x4, RZ, 0xfc, !PT ;  /* 0x0000000410102812 */ /* 0x000fc800078efcff */
[----:B------:R-:W-:-:S04]  /*11870*/  LOP3.LUT R16, R16, 0xffffffbf, RZ, 0xc0, !PT ;  /* 0xffffffbf10107812 */ /* 0x000fc800078ec0ff */
[----:B------:R-:W-:-:S04]  /*11880*/  @P5 LOP3.LUT R16, R16, 0x40, RZ, 0xfc, !PT ;  /* 0x0000004010105812 */ /* 0x000fc800078efcff */
[----:B------:R-:W-:Y:S02]  /*11890*/  LOP3.LUT R16, R16, 0xfffffffd, RZ, 0xc0, !PT ;  /* 0xfffffffd10107812 */ /* 0x000fe400078ec0ff */
[--C-:B--2---:R-:W-:Y:S01]  /*118a0*/  @!P0 SHF.R.S32.HI R27, RZ, 0x1f, R5.reuse ;  /* 0x0000001fff1b8819 */ /* 0x104fe20000011405 */
[----:B------:R-:W-:Y:S01]  /*118b0*/  @!P0 IMAD.MOV.U32 R26, RZ, RZ, R5 ;  /* 0x000000ffff1a8224 */ /* 0x000fe200078e0005 */
[----:B------:R-:W-:Y:S01]  /*118c0*/  ISETP.GE.AND P0, PT, R3, UR4, PT ;  /* 0x0000000403007c0c */ /* 0x000fe2000bf06270 */
[----:B------:R-:W-:Y:S01]  /*118d0*/  IMAD.SHL.U32 R3, R0, 0x2, RZ ;  /* 0x0000000200037824 */ /* 0x000fe200078e00ff */
[----:B------:R-:W-:Y:S02]  /*118e0*/  SEL R0, RZ, 0x1, P5 ;  /* 0x00000001ff007807 */ /* 0x000fe40002800000 */
[----:B------:R-:W-:Y:S02]  /*118f0*/  SEL R34, RZ, 0x40, P0 ;  /* 0x00000040ff227807 */ /* 0x000fe40000000000 */
[----:B------:R-:W-:-:S02]  /*11900*/  ISETP.GE.AND P0, PT, R2, UR4, PT ;  /* 0x0000000402007c0c */ /* 0x000fc4000bf06270 */
[----:B------:R-:W-:Y:S02]  /*11910*/  LOP3.LUT R5, R22, 0x1c0, RZ, 0xfc, !PT ;  /* 0x000001c016057812 */ /* 0x000fe400078efcff */
[----:B------:R-:W-:Y:S02]  /*11920*/  LOP3.LUT R0, R3, 0x2, R0, 0xe2, !PT ;  /* 0x0000000203007812 */ /* 0x000fe400078ee200 */
[----:B------:R-:W-:Y:S02]  /*11930*/  SEL R3, RZ, 0x4, P4 ;  /* 0x00000004ff037807 */ /* 0x000fe40002000000 */
[----:B------:R-:W-:Y:S02]  /*11940*/  SEL R2, RZ, 0x8, P3 ;  /* 0x00000008ff027807 */ /* 0x000fe40001800000 */
[----:B------:R-:W-:Y:S01]  /*11950*/  ISETP.GE.AND P1, PT, R5, UR4, PT ;  /* 0x0000000405007c0c */ /* 0x000fe2000bf26270 */
[----:B------:R-:W-:Y:S01]  /*11960*/  UMOV UR4, 0xffffffff ;  /* 0xffffffff00047882 */ /* 0x000fe20000000000 */
[----:B------:R-:W-:-:S02]  /*11970*/  LOP3.LUT R0, R2, R0, R3, 0xfe, !PT ;  /* 0x0000000002007212 */ /* 0x000fc400078efe03 */
[----:B------:R-:W-:Y:S02]  /*11980*/  SEL R3, RZ, 0x10, P2 ;  /* 0x00000010ff037807 */ /* 0x000fe40001000000 */
[----:B------:R-:W-:Y:S02]  /*11990*/  SEL R2, RZ, 0x20, P0 ;  /* 0x00000020ff027807 */ /* 0x000fe40000000000 */
[----:B------:R-:W-:Y:S02]  /*119a0*/  SEL R17, RZ, 0x80, P1 ;  /* 0x00000080ff117807 */ /* 0x000fe40000800000 */
[----:B------:R-:W-:Y:S02]  /*119b0*/  @P0 LOP3.LUT R16, R16, 0x2, RZ, 0xfc, !PT ;  /* 0x0000000210100812 */ /* 0x000fe400078efcff */
[----:B------:R-:W-:Y:S01]  /*119c0*/  LOP3.LUT R3, R2, R0, R3, 0xfe, !PT ;  /* 0x0000000002037212 */ /* 0x000fe200078efe03 */
[----:B------:R-:W-:Y:S06]  /*119d0*/  BRA.DIV UR4, `(.L_x_1789) ;  /* 0x0000002e041c7947 */ /* 0x000fec000b800000 */
.L_x_1831:
        /* <DEDUP_REMOVED lines=14> */
.L_x_1790:
[----:B------:R-:W-:-:S05]  /*11ac0*/  IMAD.MOV.U32 R0, RZ, RZ, 0x1 ;  /* 0x00000001ff007424 */ /* 0x000fca00078e00ff */
[----:B------:R-:W-:-:S04]  /*11ad0*/  SHF.L.U32 R0, R0, 0x1f, RZ ;  /* 0x0000001f00007819 */ /* 0x000fc800000006ff */
[----:B------:R-:W0:Y:S02]  /*11ae0*/  SYNCS.PHASECHK.TRANS64.TRYWAIT P0, [UR46+0x28c40], R0 ;  /* 0x028c4000ff0075a7 */ /* 0x000e24000800016e */
[----:B0-----:R-:W-:Y:S05]  /*11af0*/  @!P0 BRA `(.L_x_1791) ;  /* 0x0000002800f48947 */ /* 0x001fea0003800000 */
.L_x_1832:
        /* <DEDUP_REMOVED lines=57> */
.L_x_1842:
        /* <DEDUP_REMOVED lines=15> */
.L_x_1793:
        /* <DEDUP_REMOVED lines=23> */
.L_x_1794:
[----:B------:R-:W-:Y:S01]  /*120f0*/  UISETP.NE.AND UP0, UPT, UR48, URZ, UPT ;  /* 0x0000003f3000728c */ /* 0x000fe2000bf05270 */
[----:B------:R-:W0:Y:S01]  /*12100*/  S2R R20, SR_CTAID.Z ;  /* 0x0000000000147919 */ /* 0x000e220000002700 */
[----:B------:R-:W-:Y:S01]  /*12110*/  VIADD R9, R31, UR41 ;  /* 0x000000291f097c36 */ /* 0x000fe20008000000 */
[----:B------:R-:W-:Y:S01]  /*12120*/  R2UR UR6, R23 ;  /* 0x00000000170672ca */ /* 0x000fe200000e0000 */
[----:B------:R-:W-:Y:S02]  /*12130*/  ULDC.64 UR8, c[0x0][0x2d8] ;  /* 0x0000b60000087ab9 */ /* 0x000fe40000000a00 */
[----:B------:R-:W-:Y:S01]  /*12140*/  PLOP3.LUT P0, PT, PT, PT, UP0, 0x80, 0x0 ;  /* 0x000000000000781c */ /* 0x000fe20003f0f008 */
[----:B------:R-:W-:-:S04]  /*12150*/  IMAD.MOV.U32 R7, RZ, RZ, R9 ;  /* 0x000000ffff077224 */ /* 0x000fc800078e0009 */
[----:B------:R-:W-:-:S05]  /*12160*/  @UP0 ULDC UR4, c[0x0][0x44c] ;  /* 0x0001130000040ab9 */ /* 0x000fca0000000800 */
[----:B------:R-:W-:-:S03]  /*12170*/  UIMAD UR6, UR6, UR8, URZ ;  /* 0x00000008060672a4 */ /* 0x000fc6000f8e023f */
[----:B------:R-:W-:Y:S01]  /*12180*/  @P0 IMAD.HI.U32 R0, R9, UR4, RZ ;  /* 0x0000000409000c27 */ /* 0x000fe2000f8e00ff */
[----:B------:R-:W-:Y:S01]  /*12190*/  PLOP3.LUT P0, PT, PT, PT, UP0, 0x80, 0x0 ;  /* 0x000000000000781c */ /* 0x000fe20003f0f008 */
[----:B------:R-:W-:Y:S01]  /*121a0*/  @UP0 ULDC UR4, c[0x0][0x450] ;  /* 0x0001140000040ab9 */ /* 0x000fe20000000800 */
[----:B------:R-:W-:-:S11]  /*121b0*/  UIMAD UR6, UR40, UR9, UR6 ;  /* 0x00000009280672a4 */ /* 0x000fd6000f8e0206 */
[----:B------:R-:W-:Y:S01]  /*121c0*/  @P0 SHF.R.U32.HI R7, RZ, UR4, R0 ;  /* 0x00000004ff070c19 */ /* 0x000fe20008011600 */
[----:B------:R-:W-:Y:S01]  /*121d0*/  UIMAD.WIDE.U32 UR4, UR40, UR8, URZ ;  /* 0x00000008280472a5 */ /* 0x000fe2000f8e003f */
[----:B------:R-:W1:Y:S01]  /*121e0*/  LDC R0, c[0x0][0x448] ;  /* 0x00011200ff007b82 */ /* 0x000e620000000800 */
[----:B0-----:R-:W-:Y:S01]  /*121f0*/  SHF.R.S32.HI R6, RZ, 0x1f, R20 ;  /* 0x0000001fff067819 */ /* 0x001fe20000011414 */
[----:B------:R-:W-:Y:S01]  /*12200*/  ULDC.64 UR8, c[0x0][0x2e0] ;  /* 0x0000b80000087ab9 */ /* 0x000fe20000000a00 */
[----:B------:R-:W-:Y:S02]  /*12210*/  UIADD3 UR6, UR5, UR6, URZ ;  /* 0x0000000605067290 */ /* 0x000fe4000fffe03f */
[----:B------:R-:W-:Y:S02]  /*12220*/  IMAD.U32 R4, RZ, RZ, UR4 ;  /* 0x00000004ff047e24 */ /* 0x000fe4000f8e00ff */
[----:B------:R-:W-:Y:S02]  /*12230*/  IMAD R6, R6, UR8, RZ ;  /* 0x0000000806067c24 */ /* 0x000fe4000f8e02ff */
[----:B------:R-:W-:Y:S01]  /*12240*/  MOV R3, UR6 ;  /* 0x0000000600037c02 */ /* 0x000fe20008000f00 */
[----:B------:R-:W-:Y:S01]  /*12250*/  IMAD.U32 R5, RZ, RZ, UR5 ;  /* 0x00000005ff057e24 */ /* 0x000fe2000f8e00ff */
[----:B------:R-:W-:Y:S01]  /*12260*/  MOV R2, R4 ;  /* 0x0000000400027202 */ /* 0x000fe20000000f00 */
[----:B------:R-:W-:Y:S01]  /*12270*/  IMAD R5, R20, UR9, R6 ;  /* 0x0000000914057c24 */ /* 0x000fe2000f8e0206 */
[----:B------:R-:W-:Y:S01]  /*12280*/  SHF.R.S32.HI R4, RZ, 0x1f, R7 ;  /* 0x0000001fff047819 */ /* 0x000fe20000011407 */
[----:B------:R-:W-:-:S02]  /*12290*/  ULDC.64 UR4, c[0x0][0x2d0] ;  /* 0x0000b40000047ab9 */ /* 0x000fc40000000a00 */
[----:B------:R-:W-:-:S04]  /*122a0*/  IMAD.WIDE.U32 R2, R20, UR8, R2 ;  /* 0x0000000814027c25 */ /* 0x000fc8000f8e0002 */
[----:B------:R-:W-:Y:S02]  /*122b0*/  IMAD.IADD R3, R3, 0x1, R5 ;  /* 0x0000000103037824 */ /* 0x000fe400078e0205 */
[----:B------:R-:W-:Y:S02]  /*122c0*/  IMAD.MOV R5, RZ, RZ, -R7 ;  /* 0x000000ffff057224 */ /* 0x000fe400078e0a07 */
[----:B------:R-:W-:Y:S02]  /*122d0*/  IMAD R4, R4, UR4, RZ ;  /* 0x0000000404047c24 */ /* 0x000fe4000f8e02ff */
[----:B-1----:R-:W-:Y:S02]  /*122e0*/  IMAD R5, R0, R5, R9 ;  /* 0x0000000500057224 */ /* 0x002fe400078e0209 */
        /* <DEDUP_REMOVED lines=18> */
[----:B------:R-:W-:Y:S02]  /*12410*/  VIADD R7, R35, UR41 ;  /* 0x0000002923077c36 */ /* 0x000fe40008000000 */
        /* <DEDUP_REMOVED lines=26> */
.L_x_1851:
        /* <DEDUP_REMOVED lines=18> */
.L_x_1852:
[----:B------:R-:W-:-:S13]  /*126e0*/  ISETP.NE.AND P0, PT, R33, 0x3, PT ;  /* 0x000000032100780c */ /* 0x000fda0003f05270 */
[----:B------:R-:W-:Y:S05]  /*126f0*/  @!P0 BRA `(.L_x_1797) ;  /* 0x0000000000048947 */ /* 0x000fea0003800000 */
[----:B------:R-:W-:Y:S01]  /*12700*/  BPT.TRAP 0x1 ;  /* 0x000000040000795c */ /* 0x000fe20000300000 */
.L_x_1797:
[----:B------:R-:W1:Y:S02]  /*12710*/  SYNCS.PHASECHK.TRANS64.TRYWAIT P0, [UR46+0x28c60], R0 ;  /* 0x028c6000ff0075a7 */ /* 0x000e64000800016e */
[----:B-1----:R-:W-:Y:S05]  /*12720*/  @!P0 BRA `(.L_x_1798) ;  /* 0x0000002800608947 */ /* 0x002fea0003800000 */
.L_x_1853:
        /* <DEDUP_REMOVED lines=105> */
.L_x_1863:
        /* <DEDUP_REMOVED lines=30> */
.L_x_1800:
        /* <DEDUP_REMOVED lines=9> */
[----:B------:R-:W-:Y:S01]  /*13030*/  LOP3.LUT R5, RZ, UR42, RZ, 0x33, !PT ;  /* 0x0000002aff057c12 */ /* 0x000fe2000f8e33ff */
[----:B------:R-:W-:Y:S01]  /*13040*/  UIMAD UR4, UR4, UR38, URZ ;  /* 0x00000026040472a4 */ /* 0x000fe2000f8e023f */
[----:B------:R-:W-:Y:S02]  /*13050*/  IADD3 R35, R36, R28, R35 ;  /* 0x0000001c24237210 */ /* 0x000fe40007ffe023 */
[----:B------:R-:W-:Y:S02]  /*13060*/  LOP3.LUT R28, R34, 0x40, RZ, 0xc0, !PT ;  /* 0x00000040221c7812 */ /* 0x000fe400078ec0ff */
[----:B------:R-:W-:Y:S01]  /*13070*/  LOP3.LUT R25, R17, 0x80, RZ, 0xc0, !PT ;  /* 0x0000008011197812 */ /* 0x000fe200078ec0ff */
[----:B------:R-:W-:Y:S01]  /*13080*/  VIADD R2, R35, 0xffffff40 ;  /* 0xffffff4023027836 */ /* 0x000fe20000000000 */
[----:B------:R-:W-:-:S02]  /*13090*/  LOP3.LUT R0, RZ, UR4, RZ, 0x33, !PT ;  /* 0x00000004ff007c12 */ /* 0x000fc4000f8e33ff */
[----:B------:R-:W-:Y:S02]  /*130a0*/  MOV R21, 0x1 ;  /* 0x0000000100157802 */ /* 0x000fe40000000f00 */
[----:B------:R-:W-:Y:S02]  /*130b0*/  VIADDMNMX R0, R0, -UR44, R3, !PT ;  /* 0x8000002c00007c46 */ /* 0x000fe4000f800103 */
[----:B------:R-:W-:Y:S02]  /*130c0*/  SHF.R.U32.HI R28, RZ, 0x2, R28 ;  /* 0x00000002ff1c7819 */ /* 0x000fe4000001161c */
[----:B------:R-:W-:Y:S01]  /*130d0*/  VIMNMX R5, R0, R5, !PT ;  /* 0x0000000500057248 */ /* 0x000fe20007fe0100 */
[----:B------:R-:W-:Y:S01]  /*130e0*/  IMAD.MOV.U32 R0, RZ, RZ, 0x1 ;  /* 0x00000001ff007424 */ /* 0x000fe200078e00ff */
[----:B------:R-:W-:Y:S02]  /*130f0*/  SHF.R.U32.HI R25, RZ, 0x3, R25 ;  /* 0x00000003ff197819 */ /* 0x000fe40000011619 */
[C---:B------:R-:W-:Y:S01]  /*13100*/  IADD3 R22, -R5.reuse, -0x2, RZ ;  /* 0xfffffffe05167810 */ /* 0x040fe20007ffe1ff */
[----:B------:R-:W-:-:S07]  /*13110*/  IMAD R9, R5, -0x40, R2 ;  /* 0xffffffc005097824 */ /* 0x000fce00078e0202 */
.L_x_1816:
[----:B------:R-:W-:Y:S01]  /*13120*/  ISETP.NE.AND P1, PT, R37, 0x1, PT ;  /* 0x000000012500780c */ /* 0x000fe20003f25270 */
[----:B------:R-:W-:Y:S01]  /*13130*/  BSSY B1, `(.L_x_1802) ;  /* 0x0000014000017945 */ /* 0x000fe20003800000 */
[----:B------:R-:W-:Y:S01]  /*13140*/  ISETP.GT.U32.AND P0, PT, R31, 0x3f, PT ;  /* 0x0000003f1f00780c */ /* 0x000fe20003f04070 */
[----:B------:R-:W-:Y:S02]  /*13150*/  IMAD.MOV.U32 R7, RZ, RZ, R9 ;  /* 0x000000ffff077224 */ /* 0x000fe400078e0009 */
[----:B------:R-:W-:-:S08]  /*13160*/  IMAD.MOV.U32 R6, RZ, RZ, RZ ;  /* 0x000000ffff067224 */ /* 0x000fd000078e00ff */
        /* <DEDUP_REMOVED lines=16> */
.L_x_1803:
[----:B------:R-:W-:Y:S05]  /*13270*/  BSYNC B1 ;  /* 0x0000000000017941 */ /* 0x000fea0003800000 */
.L_x_1802:
[----:B------:R-:W-:-:S13]  /*13280*/  ISETP.NE.AND P0, PT, R33, 0x3, PT ;  /* 0x000000032100780c */ /* 0x000fda0003f05270 */
[----:B------:R-:W-:Y:S05]  /*13290*/  @!P0 BRA `(.L_x_1804) ;  /* 0x0000000000048947 */ /* 0x000fea0003800000 */
[----:B------:R-:W-:Y:S01]  /*132a0*/  BPT.TRAP 0x1 ;  /* 0x000000040000795c */ /* 0x000fe20000300000 */
.L_x_1804:
[----:B------:R-:W-:Y:S01]  /*132b0*/  LEA R10, R0, UR46, 0x3 ;  /* 0x0000002e000a7c11 */ /* 0x000fe2000f8e18ff */
[----:B------:R-:W-:Y:S01]  /*132c0*/  BSSY B1, `(.L_x_1805) ;  /* 0x0000004000017945 */ /* 0x000fe20003800000 */
[----:B------:R-:W-:-:S04]  /*132d0*/  SHF.L.U32 R20, R21, 0x1f, RZ ;  /* 0x0000001f15147819 */ /* 0x000fc800000006ff */
[----:B------:R-:W1:Y:S02]  /*132e0*/  SYNCS.PHASECHK.TRANS64.TRYWAIT P0, [R10+URZ+0x28c40], R20 ;  /* 0x028c40140a0075a7 */ /* 0x000e64000800017f */
[----:B-1----:R-:W-:Y:S05]  /*132f0*/  @!P0 BRA `(.L_x_1806) ;  /* 0x0000002400948947 */ /* 0x002fea0003800000 */
.L_x_1864:
[----:B------:R-:W-:Y:S05]  /*13300*/  BSYNC B1 ;  /* 0x0000000000017941 */ /* 0x000fea0003800000 */
.L_x_1805:
        /* <DEDUP_REMOVED lines=47> */
.L_x_1874:
        /* <DEDUP_REMOVED lines=8> */
.L_x_1808:
        /* <DEDUP_REMOVED lines=10> */
.L_x_1809:
[----:B------:R2:W-:Y:S01]  /*13720*/  SYNCS.ARRIVE.TRANS64.A1T0 RZ, [R10+URZ+0x28c30], RZ ;  /* 0x028c30ff0aff79a7 */ /* 0x0005e2000810003f */
[----:B------:R-:W-:Y:S05]  /*13730*/  @!P2 BRA `(.L_x_1810) ;  /* 0x000000000004a947 */ /* 0x000fea0003800000 */
[----:B------:R-:W-:Y:S01]  /*13740*/  BPT.TRAP 0x1 ;  /* 0x000000040000795c */ /* 0x000fe20000300000 */
.L_x_1810:
[----:B------:R-:W3:Y:S01]  /*13750*/  SYNCS.PHASECHK.TRANS64.TRYWAIT P0, [R10+URZ+0x28c60], R20 ;  /* 0x028c60140a0075a7 */ /* 0x000ee2000800017f */
[----:B------:R-:W-:Y:S04]  /*13760*/  BSSY B1, `(.L_x_1811) ;  /* 0x0000002000017945 */ /* 0x000fe80003800000 */
[----:B---3--:R-:W-:Y:S05]  /*13770*/  @!P0 BRA `(.L_x_1812) ;  /* 0x0000002400948947 */ /* 0x008fea0003800000 */
.L_x_1875:
[----:B------:R-:W-:Y:S05]  /*13780*/  BSYNC B1 ;  /* 0x0000000000017941 */ /* 0x000fea0003800000 */
.L_x_1811:
        /* <DEDUP_REMOVED lines=77> */
.L_x_1885:
        /* <DEDUP_REMOVED lines=20> */
.L_x_1814:
        /* <DEDUP_REMOVED lines=10> */
.L_x_1815:
        /* <DEDUP_REMOVED lines=10> */
.L_x_1801:
[----:B------:R-:W-:Y:S05]  /*13ee0*/  BSYNC B0 ;  /* 0x0000000000007941 */ /* 0x000fea0003800000 */
.L_x_1778:
[----:B------:R-:W0:Y:S01]  /*13ef0*/  S2R R3, SR_CgaCtaId ;  /* 0x0000000000037919 */ /* 0x000e220000008800 */
[----:B------:R-:W-:Y:S01]  /*13f00*/  MOV R2, 0x400 ;  /* 0x0000040000027802 */ /* 0x000fe20000000f00 */
[----:B------:R-:W-:Y:S01]  /*13f10*/  BSSY B0, `(.L_x_1817) ;  /* 0x0000005000007945 */ /* 0x000fe20003800000 */
[----:B------:R-:W-:Y:S02]  /*13f20*/  SHF.L.U32 R4, R4, 0x1f, RZ ;  /* 0x0000001f04047819 */ /* 0x000fe400000006ff */
[----:B0-----:R-:W-:-:S04]  /*13f30*/  LEA R5, R3, R2, 0x18 ;  /* 0x0000000203057211 */ /* 0x001fc800078ec0ff */
[----:B------:R-:W0:Y:S02]  /*13f40*/  SYNCS.PHASECHK.TRANS64.TRYWAIT P0, [R5+URZ+0x28c20], R4 ;  /* 0x028c2004050075a7 */ /* 0x000e24000800017f */
[----:B0-----:R-:W-:Y:S05]  /*13f50*/  @!P0 BRA `(.L_x_1818) ;  /* 0x0000002400748947 */ /* 0x001fea0003800000 */
.L_x_1886:
[----:B------:R-:W-:Y:S05]  /*13f60*/  BSYNC B0 ;  /* 0x0000000000007941 */ /* 0x000fea0003800000 */
.L_x_1817:
[----:B------:R-:W-:-:S03]  /*13f70*/  UMOV UR4, 0xffffffff ;  /* 0xffffffff00047882 */ /* 0x000fc60000000000 */
[----:B------:R-:W-:Y:S05]  /*13f80*/  BRA.DIV UR4, `(.L_x_1819) ;  /* 0x00000026047c7947 */ /* 0x000fea000b800000 */
[----:B------:R-:W1:Y:S02]  /*13f90*/  S2R R2, SR_TID.X ;  /* 0x0000000000027919 */ /* 0x000e640000002100 */
[----:B-1----:R-:W-:-:S04]  /*13fa0*/  SHF.R.U32.HI R2, RZ, 0x5, R2 ;  /* 0x00000005ff027819 */ /* 0x002fc80000011602 */
[----:B------:R-:W-:-:S05]  /*13fb0*/  LOP3.LUT R2, R2, 0x3, RZ, 0xc0, !PT ;  /* 0x0000000302027812 */ /* 0x000fca00078ec0ff */
[----:B------:R1:W3:Y:S02]  /*13fc0*/  SHFL.IDX PT, R14, R2, RZ, 0x1f ;  /* 0x00001fff020e7589 */ /* 0x0002e400000e0000 */
.L_x_1889:
[----:B---3--:R-:W-:-:S13]  /*13fd0*/  ISETP.NE.AND P0, PT, R14, RZ, PT ;  /* 0x000000ff0e00720c */ /* 0x008fda0003f05270 */
[----:B------:R-:W-:Y:S05]  /*13fe0*/  @P0 BRA `(.L_x_1667) ;  /* 0x0000000000880947 */ /* 0x000fea0003800000 */
[----:B------:R-:W-:-:S03]  /*13ff0*/  UMOV UR4, 0xffffffff ;  /* 0xffffffff00047882 */ /* 0x000fc60000000000 */
[----:B------:R-:W-:Y:S05]  /*14000*/  BRA.DIV UR4, `(.L_x_1820) ;  /* 0x0000002604907947 */ /* 0x000fea000b800000 */
[----:B------:R-:W-:-:S13]  /*14010*/  ELECT P6, URZ, PT ;  /* 0x00000000003f782f */ /* 0x000fda00038c0000 */
.L_x_1892:
[----:B------:R-:W-:Y:S05]  /*14020*/  @!P6 BRA `(.L_x_1667) ;  /* 0x000000000078e947 */ /* 0x000fea0003800000 */
[----:B------:R-:W-:-:S06]  /*14030*/  ULOP3.LUT UR4, UR39, 0x2, URZ, 0xfc, !UPT ;  /* 0x0000000227047892 */ /* 0x000fcc000f8efc3f */
[----:B-1----:R-:W-:-:S05]  /*14040*/  IMAD.U32 R2, RZ, RZ, UR4 ;  /* 0x00000004ff027e24 */ /* 0x002fca000f8e00ff */
[----:B------:R-:W-:-:S13]  /*14050*/  ISETP.NE.AND P0, PT, R2, 0x3, PT ;  /* 0x000000030200780c */ /* 0x000fda0003f05270 */
[----:B------:R-:W-:Y:S05]  /*14060*/  @!P0 BRA `(.L_x_1821) ;  /* 0x0000000000048947 */ /* 0x000fea0003800000 */
[----:B------:R-:W-:Y:S01]  /*14070*/  BPT.TRAP 0x1 ;  /* 0x000000040000795c */ /* 0x000fe20000300000 */
.L_x_1821:
[C---:B0-----:R-:W-:Y:S01]  /*14080*/  LEA R4, R0.reuse, R5, 0x3 ;  /* 0x0000000500047211 */ /* 0x041fe200078e18ff */
[----:B------:R-:W-:Y:S01]  /*14090*/  VIADD R0, R0, 0x1 ;  /* 0x0000000100007836 */ /* 0x000fe20000000000 */
[----:B------:R-:W-:-:S04]  /*140a0*/  SHF.L.U32 R3, R21, 0x1f, RZ ;  /* 0x0000001f15037819 */ /* 0x000fc800000006ff */
[----:B------:R-:W0:Y:S01]  /*140b0*/  SYNCS.PHASECHK.TRANS64.TRYWAIT P1, [R4+URZ+0x28c40], R3 ;  /* 0x028c4003040075a7 */ /* 0x000e22000802017f */
[----:B------:R-:W-:-:S04]  /*140c0*/  ISETP.NE.AND P2, PT, R0, 0x2, PT ;  /* 0x000000020000780c */ /* 0x000fc80003f45270 */
[----:B------:R-:W-:Y:S01]  /*140d0*/  SEL R2, RZ, 0x1, P2 ;  /* 0x00000001ff027807 */ /* 0x000fe20001000000 */
[----:B0-----:R-:W-:Y:S08]  /*140e0*/  @!P1 BRA `(.L_x_1822) ;  /* 0x0000002400789947 */ /* 0x001ff00003800000 */
.L_x_1893:
[----:B------:R-:W-:Y:S02]  /*140f0*/  SEL R0, R0, RZ, P2 ;  /* 0x000000ff00007207 */ /* 0x000fe40001000000 */
[----:B------:R-:W-:Y:S01]  /*14100*/  LOP3.LUT R2, R21, R2, RZ, 0x3c, !PT ;  /* 0x0000000215027212 */ /* 0x000fe200078e3cff */
[----:B------:R-:W-:Y:S06]  /*14110*/  @!P0 BRA `(.L_x_1823) ;  /* 0x0000000000048947 */ /* 0x000fec0003800000 */
[----:B------:R-:W-:Y:S01]  /*14120*/  BPT.TRAP 0x1 ;  /* 0x000000040000795c */ /* 0x000fe20000300000 */
.L_x_1823:
[----:B------:R-:W-:Y:S01]  /*14130*/  IMAD R5, R0, 0x8, R5 ;  /* 0x0000000800057824 */ /* 0x000fe200078e0205 */
[----:B------:R-:W-:-:S04]  /*14140*/  SHF.L.U32 R0, R2, 0x1f, RZ ;  /* 0x0000001f02007819 */ /* 0x000fc800000006ff */
[----:B------:R-:W1:Y:S02]  /*14150*/  SYNCS.PHASECHK.TRANS64.TRYWAIT P1, [R5+URZ+0x28c40], R0 ;  /* 0x028c4000050075a7 */ /* 0x000e64000802017f */
[----:B-1----:R-:W-:Y:S05]  /*14160*/  @!P1 BRA `(.L_x_1824) ;  /* 0x00000024006c9947 */ /* 0x002fea0003800000 */
.L_x_1894:
[----:B------:R-:W-:Y:S05]  /*14170*/  @!P0 BRA `(.L_x_1825) ;  /* 0x0000000000048947 */ /* 0x000fea0003800000 */
[----:B------:R-:W-:Y:S01]  /*14180*/  BPT.TRAP 0x1 ;  /* 0x000000040000795c */ /* 0x000fe20000300000 */
.L_x_1825:
[----:B------:R-:W3:Y:S02]  /*14190*/  SYNCS.PHASECHK.TRANS64.TRYWAIT P1, [R4+URZ+0x28c60], R3 ;  /* 0x028c6003040075a7 */ /* 0x000ee4000802017f */
[----:B---3--:R-:W-:Y:S05]  /*141a0*/  @!P1 BRA `(.L_x_1826) ;  /* 0x0000002400709947 */ /* 0x008fea0003800000 */
.L_x_1895:
[----:B------:R-:W-:Y:S05]  /*141b0*/  @!P0 BRA `(.L_x_1827) ;  /* 0x0000000000048947 */ /* 0x000fea0003800000 */
[----:B------:R-:W-:Y:S01]  /*141c0*/  BPT.TRAP 0x1 ;  /* 0x000000040000795c */ /* 0x000fe20000300000 */
.L_x_1827:
[----:B----4-:R4:W0:Y:S02]  /*141d0*/  SYNCS.PHASECHK.TRANS64.TRYWAIT P0, [R5+URZ+0x28c60], R0 ;  /* 0x028c6000050075a7 */ /* 0x010824000800017f */
[----:B0-----:R-:W-:Y:S05]  /*141e0*/  @!P0 NANOSLEEP.SYNCS 0x989680 ;  /* 0x009896800000895d */ /* 0x001fea0003900000 */
[----:B------:R-:W0:Y:S02]  /*141f0*/  @!P0 SYNCS.PHASECHK.TRANS64 P0, [R5+URZ+0x28c60], R0 ;  /* 0x028c6000050085a7 */ /* 0x000e24000800007f */
[----:B0-----:R-:W-:Y:S05]  /*14200*/  @!P0 BRA `(.L_x_1827) ;  /* 0xfffffffc00f08947 */ /* 0x001fea000383ffff */
.L_x_1667:
[----:B------:R-:W-:Y:S05]  /*14210*/  BSYNC B6 ;  /* 0x0000000000067941 */ /* 0x000fea0003800000 */
.L_x_1664:
[----:B------:R-:W-:Y:S05]  /*14220*/  EXIT ;  /* 0x000000000000794d */ /* 0x000fea0003800000 */
.L_x_1678:
[----:B0-----:R-:W-:-:S04]  /*14230*/  MOV R5, UR5 ;  /* 0x0000000500057c02 */ /* 0x001fc80008000f00 */
[----:B------:R0:W1:Y:S03]  /*14240*/  SYNCS.PHASECHK.TRANS64.TRYWAIT P1, [R5+URZ+0x28c50], R2 ;  /* 0x028c5002050075a7 */ /* 0x000066000802017f */
[----:B-1----:R-:W-:Y:S05]  /*14250*/  @!P1 NANOSLEEP.SYNCS 0x989680 ;  /* 0x009896800000995d */ /* 0x002fea0003900000 */
[----:B------:R-:W1:Y:S02]  /*14260*/  @!P1 SYNCS.PHASECHK.TRANS64 P1, [R5+URZ+0x28c50], R2 ;  /* 0x028c5002050095a7 */ /* 0x000e64000802007f */
[----:B-1----:R-:W-:Y:S05]  /*14270*/  @!P1 BRA `(.L_x_1678) ;  /* 0xfffffffc00ec9947 */ /* 0x002fea000383ffff */
[----:B------:R-:W-:Y:S05]  /*14280*/  BRA `(.L_x_1828) ;  /* 0xfffffed400447947 */ /* 0x000fea000383ffff */
.L_x_1684:
[----:B-1----:R-:W-:-:S04]  /*14290*/  IMAD.U32 R5, RZ, RZ, UR7 ;  /* 0x00000007ff057e24 */ /* 0x002fc8000f8e00ff */
[----:B------:R1:W2:Y:S03]  /*142a0*/  SYNCS.PHASECHK.TRANS64.TRYWAIT P1, [R5+URZ+0x28c50], R2 ;  /* 0x028c5002050075a7 */ /* 0x0002a6000802017f */
[----:B--2---:R-:W-:Y:S05]  /*142b0*/  @!P1 NANOSLEEP.SYNCS 0x989680 ;  /* 0x009896800000995d */ /* 0x004fea0003900000 */
[----:B------:R-:W2:Y:S02]  /*142c0*/  @!P1 SYNCS.PHASECHK.TRANS64 P1, [R5+URZ+0x28c50], R2 ;  /* 0x028c5002050095a7 */ /* 0x000ea4000802007f */
[----:B--2---:R-:W-:Y:S05]  /*142d0*/  @!P1 BRA `(.L_x_1684) ;  /* 0xfffffffc00ec9947 */ /* 0x004fea000383ffff */
[----:B------:R-:W-:Y:S05]  /*142e0*/  BRA `(.L_x_1683) ;  /* 0xfffffee000487947 */ /* 0x000fea000383ffff */
.L_x_1695:
[----:B-1----:R-:W-:-:S04]  /*142f0*/  IMAD.U32 R0, RZ, RZ, UR40 ;  /* 0x00000028ff007e24 */ /* 0x002fc8000f8e00ff */
[----:B------:R1:W2:Y:S03]  /*14300*/  SYNCS.PHASECHK.TRANS64.TRYWAIT P0, [R0+URZ+0x28c00], R13 ;  /* 0x028c000d000075a7 */ /* 0x0002a6000800017f */
[----:B--2---:R-:W-:Y:S05]  /*14310*/  @!P0 NANOSLEEP.SYNCS 0x989680 ;  /* 0x009896800000895d */ /* 0x004fea0003900000 */
[----:B------:R-:W2:Y:S02]  /*14320*/  @!P0 SYNCS.PHASECHK.TRANS64 P0, [R0+URZ+0x28c00], R13 ;  /* 0x028c000d000085a7 */ /* 0x000ea4000800007f */
[----:B--2---:R-:W-:Y:S05]  /*14330*/  @!P0 BRA `(.L_x_1695) ;  /* 0xfffffffc00ec8947 */ /* 0x004fea000383ffff */
[----:B------:R-:W-:Y:S05]  /*14340*/  BRA `(.L_x_1829) ;  /* 0xfffffef8004c7947 */ /* 0x000fea000383ffff */
.L_x_1699:
[----:B-1----:R-:W-:-:S04]  /*14350*/  MOV R2, UR40 ;  /* 0x0000002800027c02 */ /* 0x002fc80008000f00 */
[----:B------:R1:W2:Y:S03]  /*14360*/  SYNCS.PHASECHK.TRANS64.TRYWAIT P0, [R2+URZ+0x28c30], R13 ;  /* 0x028c300d020075a7 */ /* 0x0002a6000800017f */
[----:B--2---:R-:W-:Y:S05]  /*14370*/  @!P0 NANOSLEEP.SYNCS 0x989680 ;  /* 0x009896800000895d */ /* 0x004fea0003900000 */
[----:B------:R-:W2:Y:S02]  /*14380*/  @!P0 SYNCS.PHASECHK.TRANS64 P0, [R2+URZ+0x28c30], R13 ;  /* 0x028c300d020085a7 */ /* 0x000ea4000800007f */
[----:B--2---:R-:W-:Y:S05]  /*14390*/  @!P0 BRA `(.L_x_1699) ;  /* 0xfffffffc00ec8947 */ /* 0x004fea000383ffff */
[----:B------:R-:W-:Y:S05]  /*143a0*/  BRA `(.L_x_1698) ;  /* 0xfffffef8008c7947 */ /* 0x000fea000383ffff */
.L_x_1712:
[----:B-1----:R-:W-:-:S04]  /*143b0*/  IMAD.U32 R14, RZ, RZ, UR40 ;  /* 0x00000028ff0e7e24 */ /* 0x002fc8000f8e00ff */
[----:B------:R1:W3:Y:S03]  /*143c0*/  SYNCS.PHASECHK.TRANS64.TRYWAIT P0, [R14+URZ+0x28c50], R13 ;  /* 0x028c500d0e0075a7 */ /* 0x0002e6000800017f */
[----:B---3--:R-:W-:Y:S05]  /*143d0*/  @!P0 NANOSLEEP.SYNCS 0x989680 ;  /* 0x009896800000895d */ /* 0x008fea0003900000 */
[----:B------:R-:W3:Y:S02]  /*143e0*/  @!P0 SYNCS.PHASECHK.TRANS64 P0, [R14+URZ+0x28c50], R13 ;  /* 0x028c500d0e0085a7 */ /* 0x000ee4000800007f */
[----:B---3--:R-:W-:Y:S05]  /*143f0*/  @!P0 BRA `(.L_x_1712) ;  /* 0xfffffffc00ec8947 */ /* 0x008fea000383ffff */
[----:B------:R-:W-:Y:S05]  /*14400*/  BRA `(.L_x_1711) ;  /* 0xffffff1800f07947 */ /* 0x000fea000383ffff */
.L_x_1721:
[----:B-1----:R-:W-:-:S04]  /*14410*/  IMAD.U32 R12, RZ, RZ, UR29 ;  /* 0x0000001dff0c7e24 */ /* 0x002fc8000f8e00ff */
[----:B------:R1:W3:Y:S03]  /*14420*/  SYNCS.PHASECHK.TRANS64.TRYWAIT P0, [R12+URZ+0x28c30], R13 ;  /* 0x028c300d0c0075a7 */ /* 0x0002e6000800017f */
[----:B---3--:R-:W-:Y:S05]  /*14430*/  @!P0 NANOSLEEP.SYNCS 0x989680 ;  /* 0x009896800000895d */ /* 0x008fea0003900000 */
[----:B------:R-:W3:Y:S02]  /*14440*/  @!P0 SYNCS.PHASECHK.TRANS64 P0, [R12+URZ+0x28c30], R13 ;  /* 0x028c300d0c0085a7 */ /* 0x000ee4000800007f */
[----:B---3--:R-:W-:Y:S05]  /*14450*/  @!P0 BRA `(.L_x_1721) ;  /* 0xfffffffc00ec8947 */ /* 0x008fea000383ffff */
[----:B------:R-:W-:Y:S05]  /*14460*/  BRA `(.L_x_1720) ;  /* 0xffffff2000947947 */ /* 0x000fea000383ffff */
.L_x_1734:
[----:B--2---:R-:W-:-:S04]  /*14470*/  MOV R14, UR29 ;  /* 0x0000001d000e7c02 */ /* 0x004fc80008000f00 */
[----:B------:R2:W3:Y:S03]  /*14480*/  SYNCS.PHASECHK.TRANS64.TRYWAIT P0, [R14+URZ+0x28c50], R13 ;  /* 0x028c500d0e0075a7 */ /* 0x0004e6000800017f */
[----:B---3--:R-:W-:Y:S05]  /*14490*/  @!P0 NANOSLEEP.SYNCS 0x989680 ;  /* 0x009896800000895d */ /* 0x008fea0003900000 */
[----:B------:R-:W3:Y:S02]  /*144a0*/  @!P0 SYNCS.PHASECHK.TRANS64 P0, [R14+URZ+0x28c50], R13 ;  /* 0x028c500d0e0085a7 */ /* 0x000ee4000800007f */
[----:B---3--:R-:W-:Y:S05]  /*144b0*/  @!P0 BRA `(.L_x_1734) ;  /* 0xfffffffc00ec8947 */ /* 0x008fea000383ffff */
[----:B------:R-:W-:Y:S05]  /*144c0*/  BRA `(.L_x_1733) ;  /* 0xffffff4400747947 */ /* 0x000fea000383ffff */
.L_x_1744:
[----:B--2---:R-:W-:-:S04]  /*144d0*/  IMAD.U32 R11, RZ, RZ, UR26 ;  /* 0x0000001aff0b7e24 */ /* 0x004fc8000f8e00ff */
[----:B------:R2:W3:Y:S03]  /*144e0*/  SYNCS.PHASECHK.TRANS64.TRYWAIT P1, [R11+URZ+0x28c30], R14 ;  /* 0x028c300e0b0075a7 */ /* 0x0004e6000802017f */
[----:B---3--:R-:W-:Y:S05]  /*144f0*/  @!P1 NANOSLEEP.SYNCS 0x989680 ;  /* 0x009896800000995d */ /* 0x008fea0003900000 */
[----:B------:R-:W3:Y:S02]  /*14500*/  @!P1 SYNCS.PHASECHK.TRANS64 P1, [R11+URZ+0x28c30], R14 ;  /* 0x028c300e0b0095a7 */ /* 0x000ee4000802007f */
[----:B---3--:R-:W-:Y:S05]  /*14510*/  @!P1 BRA `(.L_x_1744) ;  /* 0xfffffffc00ec9947 */ /* 0x008fea000383ffff */
[----:B------:R-:W-:Y:S05]  /*14520*/  BRA `(.L_x_1743) ;  /* 0xffffff4c00087947 */ /* 0x000fea000383ffff */
.L_x_1749:
[----:B--2---:R-:W-:-:S04]  /*14530*/  IMAD.U32 R15, RZ, RZ, UR26 ;  /* 0x0000001aff0f7e24 */ /* 0x004fc8000f8e00ff */
[----:B------:R2:W3:Y:S03]  /*14540*/  SYNCS.PHASECHK.TRANS64.TRYWAIT P1, [R15+URZ+0x28c50], R14 ;  /* 0x028c500e0f0075a7 */ /* 0x0004e6000802017f */
[----:B---3--:R-:W-:Y:S05]  /*14550*/  @!P1 NANOSLEEP.SYNCS 0x989680 ;  /* 0x009896800000995d */ /* 0x008fea0003900000 */
[----:B------:R-:W3:Y:S02]  /*14560*/  @!P1 SYNCS.PHASECHK.TRANS64 P1, [R15+URZ+0x28c50], R14 ;  /* 0x028c500e0f0095a7 */ /* 0x000ee4000802007f */
[----:B---3--:R-:W-:Y:S05]  /*14570*/  @!P1 BRA `(.L_x_1749) ;  /* 0xfffffffc00ec9947 */ /* 0x008fea000383ffff */
[----:B------:R-:W-:Y:S05]  /*14580*/  BRA `(.L_x_1748) ;  /* 0xffffff6400247947 */ /* 0x000fea000383ffff */
.L_x_1756:
[----:B----4-:R-:W-:-:S04]  /*14590*/  MOV R12, UR25 ;  /* 0x00000019000c7c02 */ /* 0x010fc80008000f00 */
[----:B------:R4:W0:Y:S03]  /*145a0*/  SYNCS.PHASECHK.TRANS64.TRYWAIT P0, [R12+URZ+0x28c30], R13 ;  /* 0x028c300d0c0075a7 */ /* 0x000826000800017f */
[----:B0-----:R-:W-:Y:S05]  /*145b0*/  @!P0 NANOSLEEP.SYNCS 0x989680 ;  /* 0x009896800000895d */ /* 0x001fea0003900000 */
[----:B------:R-:W0:Y:S02]  /*145c0*/  @!P0 SYNCS.PHASECHK.TRANS64 P0, [R12+URZ+0x28c30], R13 ;  /* 0x028c300d0c0085a7 */ /* 0x000e24000800007f */
[----:B0-----:R-:W-:Y:S05]  /*145d0*/  @!P0 BRA `(.L_x_1756) ;  /* 0xfffffffc00ec8947 */ /* 0x001fea000383ffff */
[----:B------:R-:W-:Y:S05]  /*145e0*/  BRA `(.L_x_1755) ;  /* 0xffffff6800207947 */ /* 0x000fea000383ffff */
.L_x_1769:
[----:B--2---:R-:W-:-:S04]  /*145f0*/  IMAD.U32 R14, RZ, RZ, UR25 ;  /* 0x00000019ff0e7e24 */ /* 0x004fc8000f8e00ff */
[----:B------:R2:W4:Y:S03]  /*14600*/  SYNCS.PHASECHK.TRANS64.TRYWAIT P0, [R14+URZ+0x28c50], R13 ;  /* 0x028c500d0e0075a7 */ /* 0x000526000800017f */
[----:B----4-:R-:W-:Y:S05]  /*14610*/  @!P0 NANOSLEEP.SYNCS 0x989680 ;  /* 0x009896800000895d */ /* 0x010fea0003900000 */
[----:B------:R-:W4:Y:S02]  /*14620*/  @!P0 SYNCS.PHASECHK.TRANS64 P0, [R14+URZ+0x28c50], R13 ;  /* 0x028c500d0e0085a7 */ /* 0x000f24000800007f */
[----:B----4-:R-:W-:Y:S05]  /*14630*/  @!P0 BRA `(.L_x_1769) ;  /* 0xfffffffc00ec8947 */ /* 0x010fea000383ffff */
[----:B------:R-:W-:Y:S05]  /*14640*/  BRA `(.L_x_1768) ;  /* 0xffffff8800f07947 */ /* 0x000fea000383ffff */
.L_x_1789:
[----:B------:R-:W-:Y:S01]  /*14650*/  IMAD.MOV.U32 R13, RZ, RZ, R23 ;  /* 0x000000ffff0d7224 */ /* 0x000fe200078e0017 */
[----:B------:R-:W-:Y:S01]  /*14660*/  MOV R12, RZ ;  /* 0x000000ff000c7202 */ /* 0x000fe20000000f00 */
[----:B------:R-:W-:Y:S02]  /*14670*/  IMAD.MOV.U32 R11, RZ, RZ, 0x1f ;  /* 0x0000001fff0b7424 */ /* 0x000fe400078e00ff */
[----:B------:R-:W-:-:S07]  /*14680*/  IMAD.MOV.U32 R15, RZ, RZ, -0x1 ;  /* 0xffffffffff0f7424 */ /* 0x000fce00078e00ff */
[----:B------:R-:W-:Y:S05]  /*14690*/  WARPSYNC.COLLECTIVE R15, `(.L_x_1830) ;  /* 0x000000000f087348 */ /* 0x000fea0003c00000 */
[----:B------:R0:W1:Y:S02]  /*146a0*/  SHFL.IDX P6, R14, R13, R12, R11 ;  /* 0x0000000c0d0e7389 */ /* 0x00006400000c000b */
[----:B01----:R-:W-:Y:S01]  /*146b0*/  ENDCOLLECTIVE ;  /* 0x000000000000791b */ /* 0x003fe20003800000 */
.L_x_1830:
[----:B------:R-:W-:Y:S05]  /*146c0*/  BRA `(.L_x_1831) ;  /* 0xffffffd000c47947 */ /* 0x000fea000383ffff */
.L_x_1791:
[----:B0-----:R-:W-:-:S04]  /*146d0*/  MOV R3, UR46 ;  /* 0x0000002e00037c02 */ /* 0x001fc80008000f00 */
[----:B------:R0:W1:Y:S03]  /*146e0*/  SYNCS.PHASECHK.TRANS64.TRYWAIT P0, [R3+URZ+0x28c40], R0 ;  /* 0x028c4000030075a7 */ /* 0x000066000800017f */
[----:B-1----:R-:W-:Y:S05]  /*146f0*/  @!P0 NANOSLEEP.SYNCS 0x989680 ;  /* 0x009896800000895d */ /* 0x002fea0003900000 */
[----:B------:R-:W1:Y:S02]  /*14700*/  @!P0 SYNCS.PHASECHK.TRANS64 P0, [R3+URZ+0x28c40], R0 ;  /* 0x028c4000030085a7 */ /* 0x000e64000800007f */
[----:B-1----:R-:W-:Y:S05]  /*14710*/  @!P0 BRA `(.L_x_1791) ;  /* 0xfffffffc00ec8947 */ /* 0x002fea000383ffff */
[----:B------:R-:W-:Y:S05]  /*14720*/  BRA `(.L_x_1832) ;  /* 0xffffffd000f47947 */ /* 0x000fea000383ffff */
.L_x_1792:
        /* <DEDUP_REMOVED lines=8> */
.L_x_1834:
[----:B------:R-:W-:Y:S05]  /*147b0*/  BSYNC B0 ;  /* 0x0000000000007941 */ /* 0x000fea0003800000 */
.L_x_1833:
[----:B------:R-:W-:Y:S01]  /*147c0*/  MOV R13, R0 ;  /* 0x00000000000d7202 */ /* 0x000fe20000000f00 */
[----:B------:R-:W-:Y:S01]  /*147d0*/  IMAD.MOV.U32 R12, RZ, RZ, RZ ;  /* 0x000000ffff0c7224 */ /* 0x000fe200078e00ff */
[----:B------:R-:W-:Y:S01]  /*147e0*/  MOV R15, 0xffffffff ;  /* 0xffffffff000f7802 */ /* 0x000fe20000000f00 */
[----:B------:R-:W-:Y:S01]  /*147f0*/  IMAD.MOV.U32 R11, RZ, RZ, 0x181f ;  /* 0x0000181fff0b7424 */ /* 0x000fe200078e00ff */
[----:B------:R-:W-:Y:S01]  /*14800*/  @P0 LEA R7, R30, UR46, 0x1 ;  /* 0x0000002e1e070c11 */ /* 0x000fe2000f8e08ff */
[----:B------:R-:W-:-:S07]  /*14810*/  IMAD.MOV.U32 R2, RZ, RZ, R14 ;  /* 0x000000ffff027224 */ /* 0x000fce00078e000e */
[----:B------:R-:W-:Y:S05]  /*14820*/  WARPSYNC.COLLECTIVE R15, `(.L_x_1835) ;  /* 0x000000000f087348 */ /* 0x000fea0003c00000 */
[----:B------:R0:W1:Y:S02]  /*14830*/  SHFL.IDX P6, R14, R13, R12, R11 ;  /* 0x0000000c0d0e7389 */ /* 0x00006400000c000b */
[----:B01----:R-:W-:Y:S01]  /*14840*/  ENDCOLLECTIVE ;  /* 0x000000000000791b */ /* 0x003fe20003800000 */
.L_x_1835:
[----:B------:R-:W-:Y:S01]  /*14850*/  MOV R13, R5 ;  /* 0x00000005000d7202 */ /* 0x000fe20000000f00 */
[----:B------:R-:W-:Y:S01]  /*14860*/  IMAD.MOV.U32 R12, RZ, RZ, 0x1 ;  /* 0x00000001ff0c7424 */ /* 0x000fe200078e00ff */
[----:B------:R-:W-:-:S05]  /*14870*/  @P0 LEA R14, P1, R22, R14, 0x1 ;  /* 0x0000000e160e0211 */ /* 0x000fca00078208ff */
[----:B------:R-:W-:Y:S02]  /*14880*/  @P0 IMAD.X R3, RZ, RZ, R2, P1 ;  /* 0x000000ffff030224 */ /* 0x000fe400008e0602 */
[----:B------:R-:W-:-:S07]  /*14890*/  @P0 IMAD.MOV.U32 R2, RZ, RZ, R14 ;  /* 0x000000ffff020224 */ /* 0x000fce00078e000e */
[----:B------:R-:W-:Y:S05]  /*148a0*/  WARPSYNC.COLLECTIVE R15, `(.L_x_1836) ;  /* 0x000000000f087348 */ /* 0x000fea0003c00000 */
[----:B------:R0:W1:Y:S02]  /*148b0*/  SHFL.IDX P6, R14, R13, R12, R11 ;  /* 0x0000000c0d0e7389 */ /* 0x00006400000c000b */
[----:B01----:R-:W-:Y:S01]  /*148c0*/  ENDCOLLECTIVE ;  /* 0x000000000000791b */ /* 0x003fe20003800000 */
.L_x_1836:
[----:B------:R-:W-:Y:S01]  /*148d0*/  @!PT LDS RZ, [RZ] ;  /* 0x00000000fffff984 */ /* 0x000fe20000000800 */
[----:B------:R-:W-:Y:S01]  /*148e0*/  @!PT LDS RZ, [RZ] ;  /* 0x00000000fffff984 */ /* 0x000fe20000000800 */
[----:B------:R-:W-:Y:S01]  /*148f0*/  @!PT LDS RZ, [RZ] ;  /* 0x00000000fffff984 */ /* 0x000fe20000000800 */
[----:B------:R0:W-:Y:S01]  /*14900*/  @P0 LDGSTS.E.BYPASS.LTC128B.128 [R7+0x22400], desc[UR36][R2.64], !P2 ;  /* 0x2240000002070fae */ /* 0x0001e2000d101d64 */
[----:B------:R-:W-:Y:S02]  /*14910*/  ISETP.GE.AND P0, PT, R18, 0x11, PT ;  /* 0x000000111200780c */ /* 0x000fe40003f06270 */
[----:B------:R-:W-:-:S11]  /*14920*/  MOV R13, R0 ;  /* 0x00000000000d7202 */ /* 0x000fd60000000f00 */
[----:B------:R-:W-:Y:S01]  /*14930*/  @P0 LEA R9, R30, UR46, 0x1 ;  /* 0x0000002e1e090c11 */ /* 0x000fe2000f8e08ff */
[----:B0-----:R-:W-:-:S07]  /*14940*/  IMAD.MOV.U32 R4, RZ, RZ, R14 ;  /* 0x000000ffff047224 */ /* 0x001fce00078e000e */
[----:B------:R-:W-:Y:S05]  /*14950*/  WARPSYNC.COLLECTIVE R15, `(.L_x_1837) ;  /* 0x000000000f087348 */ /* 0x000fea0003c00000 */
[----:B------:R0:W1:Y:S02]  /*14960*/  SHFL.IDX P6, R14, R13, R12, R11 ;  /* 0x0000000c0d0e7389 */ /* 0x00006400000c000b */
[----:B01----:R-:W-:Y:S01]  /*14970*/  ENDCOLLECTIVE ;  /* 0x000000000000791b */ /* 0x003fe20003800000 */
.L_x_1837:
[----:B------:R-:W-:Y:S01]  /*14980*/  IMAD.MOV.U32 R13, RZ, RZ, R5 ;  /* 0x000000ffff0d7224 */ /* 0x000fe200078e0005 */
[----:B------:R-:W-:Y:S02]  /*14990*/  MOV R12, 0x2 ;  /* 0x00000002000c7802 */ /* 0x000fe40000000f00 */
[----:B------:R-:W-:-:S13]  /*149a0*/  @P0 LEA R2, P1, R22, R14, 0x1 ;  /* 0x0000000e16020211 */ /* 0x000fda00078208ff */
[----:B------:R-:W-:Y:S05]  /*149b0*/  WARPSYNC.COLLECTIVE R15, `(.L_x_1838) ;  /* 0x000000000f087348 */ /* 0x000fea0003c00000 */
[----:B------:R0:W1:Y:S02]  /*149c0*/  SHFL.IDX P6, R14, R13, R12, R11 ;  /* 0x0000000c0d0e7389 */ /* 0x00006400000c000b */
[----:B01----:R-:W-:Y:S01]  /*149d0*/  ENDCOLLECTIVE ;  /* 0x000000000000791b */ /* 0x003fe20003800000 */
.L_x_1838:
[----:B------:R-:W-:-:S05]  /*149e0*/  @P0 IMAD.X R3, RZ, RZ, R4, P1 ;  /* 0x000000ffff030224 */ /* 0x000fca00008e0604 */
        /* <DEDUP_REMOVED lines=11> */
.L_x_1839:
[----:B------:R-:W-:Y:S02]  /*14aa0*/  IMAD.MOV.U32 R13, RZ, RZ, R5 ;  /* 0x000000ffff0d7224 */ /* 0x000fe400078e0005 */
[----:B------:R-:W-:Y:S01]  /*14ab0*/  IMAD.MOV.U32 R12, RZ, RZ, 0x3 ;  /* 0x00000003ff0c7424 */ /* 0x000fe200078e00ff */
[----:B------:R-:W-:-:S13]  /*14ac0*/  @P0 LEA R2, P1, R22, R14, 0x1 ;  /* 0x0000000e16020211 */ /* 0x000fda00078208ff */
[----:B------:R-:W-:Y:S05]  /*14ad0*/  WARPSYNC.COLLECTIVE R15, `(.L_x_1840) ;  /* 0x000000000f087348 */ /* 0x000fea0003c00000 */
[----:B------:R0:W1:Y:S02]  /*14ae0*/  SHFL.IDX P6, R14, R13, R12, R11 ;  /* 0x0000000c0d0e7389 */ /* 0x00006400000c000b */
[----:B01----:R-:W-:Y:S01]  /*14af0*/  ENDCOLLECTIVE ;  /* 0x000000000000791b */ /* 0x003fe20003800000 */
.L_x_1840:
[----:B------:R-:W-:-:S05]  /*14b00*/  @P0 IADD3.X R3, RZ, R4, RZ, P1, !PT ;  /* 0x00000004ff030210 */ /* 0x000fca0000ffe4ff */
[----:B------:R-:W-:Y:S01]  /*14b10*/  @!PT LDS RZ, [RZ] ;  /* 0x00000000fffff984 */ /* 0x000fe20000000800 */
[----:B------:R-:W-:Y:S01]  /*14b20*/  @!PT LDS RZ, [RZ] ;  /* 0x00000000fffff984 */ /* 0x000fe20000000800 */
[----:B------:R-:W-:Y:S01]  /*14b30*/  @!PT LDS RZ, [RZ] ;  /* 0x00000000fffff984 */ /* 0x000fe20000000800 */
[----:B------:R0:W-:Y:S01]  /*14b40*/  @P0 LDGSTS.E.BYPASS.LTC128B.128 [R7+0x23400], desc[UR36][R2.64], !P2 ;  /* 0x2340000002070fae */ /* 0x0001e2000d101d64 */
[----:B------:R-:W-:Y:S01]  /*14b50*/  IMAD.MOV.U32 R13, RZ, RZ, R0 ;  /* 0x000000ffff0d7224 */ /* 0x000fe200078e0000 */
[----:B------:R-:W-:-:S07]  /*14b60*/  MOV R4, R14 ;  /* 0x0000000e00047202 */ /* 0x000fce0000000f00 */
[----:B0-----:R-:W-:Y:S05]  /*14b70*/  WARPSYNC.COLLECTIVE R15, `(.L_x_1841) ;  /* 0x000000000f087348 */ /* 0x001fea0003c00000 */
[----:B------:R1:W2:Y:S02]  /*14b80*/  SHFL.IDX P6, R14, R13, R12, R11 ;  /* 0x0000000c0d0e7389 */ /* 0x0002a400000c000b */
[----:B012---:R-:W-:Y:S01]  /*14b90*/  ENDCOLLECTIVE ;  /* 0x000000000000791b */ /* 0x007fe20003800000 */
.L_x_1841:
[----:B------:R-:W-:Y:S05]  /*14ba0*/  BRA `(.L_x_1842) ;  /* 0xffffffd000b87947 */ /* 0x000fea000383ffff */
.L_x_1795:
[----:B------:R-:W-:Y:S01]  /*14bb0*/  IMAD.MOV.U32 R13, RZ, RZ, R5 ;  /* 0x000000ffff0d7224 */ /* 0x000fe200078e0005 */
[----:B------:R-:W-:Y:S01]  /*14bc0*/  MOV R12, RZ ;  /* 0x000000ff000c7202 */ /* 0x000fe20000000f00 */
[----:B------:R-:W-:Y:S02]  /*14bd0*/  IMAD.MOV.U32 R11, RZ, RZ, 0x181f ;  /* 0x0000181fff0b7424 */ /* 0x000fe400078e00ff */
[----:B------:R-:W-:Y:S02]  /*14be0*/  IMAD.MOV.U32 R15, RZ, RZ, -0x1 ;  /* 0xffffffffff0f7424 */ /* 0x000fe400078e00ff */
[----:B------:R-:W-:-:S07]  /*14bf0*/  VIADD R7, R35, UR41 ;  /* 0x0000002923077c36 */ /* 0x000fce0008000000 */
[----:B------:R-:W-:Y:S05]  /*14c00*/  WARPSYNC.COLLECTIVE R15, `(.L_x_1843) ;  /* 0x000000000f087348 */ /* 0x000fea0003c00000 */
[----:B------:R0:W1:Y:S02]  /*14c10*/  SHFL.IDX P6, R14, R13, R12, R11 ;  /* 0x0000000c0d0e7389 */ /* 0x00006400000c000b */
[----:B01----:R-:W-:Y:S01]  /*14c20*/  ENDCOLLECTIVE ;  /* 0x000000000000791b */ /* 0x003fe20003800000 */
.L_x_1843:
[----:B------:R-:W-:Y:S01]  /*14c30*/  IMAD.MOV.U32 R13, RZ, RZ, R4 ;  /* 0x000000ffff0d7224 */ /* 0x000fe200078e0004 */
[----:B------:R-:W-:-:S07]  /*14c40*/  MOV R2, R14 ;  /* 0x0000000e00027202 */ /* 0x000fce0000000f00 */
[----:B------:R-:W-:Y:S05]  /*14c50*/  WARPSYNC.COLLECTIVE R15, `(.L_x_1844) ;  /* 0x000000000f087348 */ /* 0x000fea0003c00000 */
[----:B------:R0:W1:Y:S02]  /*14c60*/  SHFL.IDX P6, R14, R13, R12, R11 ;  /* 0x0000000c0d0e7389 */ /* 0x00006400000c000b */
[----:B01----:R-:W-:Y:S01]  /*14c70*/  ENDCOLLECTIVE ;  /* 0x000000000000791b */ /* 0x003fe20003800000 */
.L_x_1844:
[----:B------:R-:W-:Y:S02]  /*14c80*/  ULDC UR4, c[0x0][0x288] ;  /* 0x0000a20000047ab9 */ /* 0x000fe40000000800 */
[----:B------:R-:W-:-:S05]  /*14c90*/  IMAD R0, R0, UR4, RZ ;  /* 0x0000000400007c24 */ /* 0x000fca000f8e02ff */
[C---:B------:R-:W-:Y:S01]  /*14ca0*/  ISETP.GE.AND P0, PT, R7.reuse, R0, PT ;  /* 0x000000000700720c */ /* 0x040fe20003f06270 */
[----:B------:R-:W-:Y:S01]  /*14cb0*/  VIADD R11, R7, 0x10 ;  /* 0x00000010070b7836 */ /* 0x000fe20000000000 */
[----:B------:R-:W-:Y:S01]  /*14cc0*/  MOV R13, R5 ;  /* 0x00000005000d7202 */ /* 0x000fe20000000f00 */
[----:B------:R-:W-:-:S10]  /*14cd0*/  IMAD.MOV.U32 R12, RZ, RZ, 0x1 ;  /* 0x00000001ff0c7424 */ /* 0x000fd400078e00ff */
[----:B------:R-:W-:Y:S02]  /*14ce0*/  @!P0 LEA R9, R30, UR46, 0x1 ;  /* 0x0000002e1e098c11 */ /* 0x000fe4000f8e08ff */
[----:B------:R-:W-:-:S04]  /*14cf0*/  @!P0 LEA R14, P2, R22, R14, 0x1 ;  /* 0x0000000e160e8211 */ /* 0x000fc800078408ff */
[----:B------:R-:W-:Y:S01]  /*14d00*/  @!P0 IADD3.X R3, RZ, R2, RZ, P2, !PT ;  /* 0x00000002ff038210 */ /* 0x000fe200017fe4ff */
[----:B------:R-:W-:-:S05]  /*14d10*/  @!P0 IMAD.MOV.U32 R2, RZ, RZ, R14 ;  /* 0x000000ffff028224 */ /* 0x000fca00078e000e */
[----:B------:R-:W-:Y:S01]  /*14d20*/  @!PT LDS RZ, [RZ] ;  /* 0x00000000fffff984 */ /* 0x000fe20000000800 */
[----:B------:R-:W-:Y:S01]  /*14d30*/  @!PT LDS RZ, [RZ] ;  /* 0x00000000fffff984 */ /* 0x000fe20000000800 */
[----:B------:R-:W-:Y:S01]  /*14d40*/  @!PT LDS RZ, [RZ] ;  /* 0x00000000fffff984 */ /* 0x000fe20000000800 */
[----:B------:R0:W-:Y:S01]  /*14d50*/  @!P0 LDGSTS.E.BYPASS.LTC128B.128 [R9+0x20400], desc[UR36][R2.64], !P1 ;  /* 0x2040000002098fae */ /* 0x0001e2000c901d64 */
[----:B------:R-:W-:Y:S01]  /*14d60*/  ISETP.GE.AND P0, PT, R11, R0, PT ;  /* 0x000000000b00720c */ /* 0x000fe20003f06270 */
[----:B------:R-:W-:-:S12]  /*14d70*/  IMAD.MOV.U32 R11, RZ, RZ, 0x181f ;  /* 0x0000181fff0b7424 */ /* 0x000fd800078e00ff */
[----:B0-----:R-:W-:Y:S05]  /*14d80*/  WARPSYNC.COLLECTIVE R15, `(.L_x_1845) ;  /* 0x000000000f087348 */ /* 0x001fea0003c00000 */
[----:B------:R1:W2:Y:S02]  /*14d90*/  SHFL.IDX P6, R14, R13, R12, R11 ;  /* 0x0000000c0d0e7389 */ /* 0x0002a400000c000b */
[----:B012---:R-:W-:Y:S01]  /*14da0*/  ENDCOLLECTIVE ;  /* 0x000000000000791b */ /* 0x007fe20003800000 */
.L_x_1845:
[----:B------:R-:W-:Y:S02]  /*14db0*/  IADD3 R9, R7, 0x20, RZ ;  /* 0x0000002007097810 */ /* 0x000fe40007ffe0ff */
[----:B------:R-:W-:Y:S01]  /*14dc0*/  @!P0 LEA R21, R30, UR46, 0x1 ;  /* 0x0000002e1e158c11 */ /* 0x000fe2000f8e08ff */
[----:B------:R-:W-:Y:S01]  /*14dd0*/  IMAD.MOV.U32 R13, RZ, RZ, R4 ;  /* 0x000000ffff0d7224 */ /* 0x000fe200078e0004 */
[----:B------:R-:W-:-:S07]  /*14de0*/  MOV R6, R14 ;  /* 0x0000000e00067202 */ /* 0x000fce0000000f00 */
[----:B------:R-:W-:Y:S05]  /*14df0*/  WARPSYNC.COLLECTIVE R15, `(.L_x_1846) ;  /* 0x000000000f087348 */ /* 0x000fea0003c00000 */
[----:B------:R0:W1:Y:S02]  /*14e00*/  SHFL.IDX P6, R14, R13, R12, R11 ;  /* 0x0000000c0d0e7389 */ /* 0x00006400000c000b */
[----:B01----:R-:W-:Y:S01]  /*14e10*/  ENDCOLLECTIVE ;  /* 0x000000000000791b */ /* 0x003fe20003800000 */
.L_x_1846:
[----:B------:R-:W-:Y:S02]  /*14e20*/  IMAD.MOV.U32 R13, RZ, RZ, R5 ;  /* 0x000000ffff0d7224 */ /* 0x000fe400078e0005 */
[----:B------:R-:W-:Y:S01]  /*14e30*/  IMAD.MOV.U32 R12, RZ, RZ, 0x2 ;  /* 0x00000002ff0c7424 */ /* 0x000fe200078e00ff */
[----:B------:R-:W-:-:S13]  /*14e40*/  @!P0 LEA R2, P2, R22, R14, 0x1 ;  /* 0x0000000e16028211 */ /* 0x000fda00078408ff */
[----:B------:R-:W-:Y:S05]  /*14e50*/  WARPSYNC.COLLECTIVE R15, `(.L_x_1847) ;  /* 0x000000000f087348 */ /* 0x000fea0003c00000 */
[----:B------:R0:W1:Y:S02]  /*14e60*/  SHFL.IDX P6, R14, R13, R12, R11 ;  /* 0x0000000c0d0e7389 */ /* 0x00006400000c000b */
[----:B01----:R-:W-:Y:S01]  /*14e70*/  ENDCOLLECTIVE ;  /* 0x000000000000791b */ /* 0x003fe20003800000 */
.L_x_1847:
[----:B------:R-:W-:-:S05]  /*14e80*/  @!P0 IMAD.X R3, RZ, RZ, R6, P2 ;  /* 0x000000ffff038224 */ /* 0x000fca00010e0606 */
[----:B------:R-:W-:Y:S01]  /*14e90*/  @!PT LDS RZ, [RZ] ;  /* 0x00000000fffff984 */ /* 0x000fe20000000800 */
[----:B------:R-:W-:Y:S01]  /*14ea0*/  @!PT LDS RZ, [RZ] ;  /* 0x00000000fffff984 */ /* 0x000fe20000000800 */
[----:B------:R-:W-:Y:S01]  /*14eb0*/  @!PT LDS RZ, [RZ] ;  /* 0x00000000fffff984 */ /* 0x000fe20000000800 */
[----:B------:R0:W-:Y:S01]  /*14ec0*/  @!P0 LDGSTS.E.BYPASS.LTC128B.128 [R21+0x20c00], desc[UR36][R2.64], !P1 ;  /* 0x20c0000002158fae */ /* 0x0001e2000c901d64 */
[----:B------:R-:W-:Y:S01]  /*14ed0*/  ISETP.GE.AND P0, PT, R9, R0, PT ;  /* 0x000000000900720c */ /* 0x000fe20003f06270 */
[----:B------:R-:W-:-:S12]  /*14ee0*/  IMAD.MOV.U32 R13, RZ, RZ, R4 ;  /* 0x000000ffff0d7224 */ /* 0x000fd800078e0004 */
[----:B------:R-:W-:Y:S02]  /*14ef0*/  @!P0 LEA R9, R30, UR46, 0x1 ;  /* 0x0000002e1e098c11 */ /* 0x000fe4000f8e08ff */
[----:B0-----:R-:W-:-:S07]  /*14f00*/  MOV R6, R14 ;  /* 0x0000000e00067202 */ /* 0x001fce0000000f00 */
[----:B------:R-:W-:Y:S05]  /*14f10*/  WARPSYNC.COLLECTIVE R15, `(.L_x_1848) ;  /* 0x000000000f087348 */ /* 0x000fea0003c00000 */
[----:B------:R0:W1:Y:S02]  /*14f20*/  SHFL.IDX P6, R14, R13, R12, R11 ;  /* 0x0000000c0d0e7389 */ /* 0x00006400000c000b */
[----:B01----:R-:W-:Y:S01]  /*14f30*/  ENDCOLLECTIVE ;  /* 0x000000000000791b */ /* 0x003fe20003800000 */
.L_x_1848:
[----:B------:R-:W-:Y:S01]  /*14f40*/  MOV R13, R5 ;  /* 0x00000005000d7202 */ /* 0x000fe20000000f00 */
[----:B------:R-:W-:Y:S01]  /*14f50*/  IMAD.MOV.U32 R12, RZ, RZ, 0x3 ;  /* 0x00000003ff0c7424 */ /* 0x000fe200078e00ff */
[----:B------:R-:W-:-:S13]  /*14f60*/  @!P0 LEA R2, P2, R22, R14, 0x1 ;  /* 0x0000000e16028211 */ /* 0x000fda00078408ff */
[----:B------:R-:W-:Y:S05]  /*14f70*/  WARPSYNC.COLLECTIVE R15, `(.L_x_1849) ;  /* 0x000000000f087348 */ /* 0x000fea0003c00000 */
[----:B------:R0:W1:Y:S02]  /*14f80*/  SHFL.IDX P6, R14, R13, R12, R11 ;  /* 0x0000000c0d0e7389 */ /* 0x00006400000c000b */
[----:B01----:R-:W-:Y:S01]  /*14f90*/  ENDCOLLECTIVE ;  /* 0x000000000000791b */ /* 0x003fe20003800000 */
.L_x_1849:
[----:B------:R-:W-:-:S05]  /*14fa0*/  @!P0 IMAD.X R3, RZ, RZ, R6, P2 ;  /* 0x000000ffff038224 */ /* 0x000fca00010e0606 */
[----:B------:R-:W-:Y:S01]  /*14fb0*/  @!PT LDS RZ, [RZ] ;  /* 0x00000000fffff984 */ /* 0x000fe20000000800 */
[----:B------:R-:W-:Y:S01]  /*14fc0*/  @!PT LDS RZ, [RZ] ;  /* 0x00000000fffff984 */ /* 0x000fe20000000800 */
[----:B------:R-:W-:Y:S01]  /*14fd0*/  @!PT LDS RZ, [RZ] ;  /* 0x00000000fffff984 */ /* 0x000fe20000000800 */
[----:B------:R0:W-:Y:S01]  /*14fe0*/  @!P0 LDGSTS.E.BYPASS.LTC128B.128 [R9+0x21400], desc[UR36][R2.64], !P1 ;  /* 0x2140000002098fae */ /* 0x0001e2000c901d64 */
[----:B------:R-:W-:Y:S01]  /*14ff0*/  MOV R13, R4 ;  /* 0x00000004000d7202 */ /* 0x000fe20000000f00 */
[----:B------:R-:W-:-:S07]  /*15000*/  IMAD.MOV.U32 R6, RZ, RZ, R14 ;  /* 0x000000ffff067224 */ /* 0x000fce00078e000e */
[----:B0-----:R-:W-:Y:S05]  /*15010*/  WARPSYNC.COLLECTIVE R15, `(.L_x_1850) ;  /* 0x000000000f087348 */ /* 0x001fea0003c00000 */
[----:B------:R1:W2:Y:S02]  /*15020*/  SHFL.IDX P6, R14, R13, R12, R11 ;  /* 0x0000000c0d0e7389 */ /* 0x0002a400000c000b */
[----:B012---:R-:W-:Y:S01]  /*15030*/  ENDCOLLECTIVE ;  /* 0x000000000000791b */ /* 0x007fe20003800000 */
.L_x_1850:
[----:B------:R-:W-:Y:S05]  /*15040*/  BRA `(.L_x_1851) ;  /* 0xffffffd4005c7947 */ /* 0x000fea000383ffff */
.L_x_1796:
[----:B0-----:R-:W-:-:S04]  /*15050*/  IMAD.U32 R3, RZ, RZ, UR46 ;  /* 0x0000002eff037e24 */ /* 0x001fc8000f8e00ff */
[----:B------:R0:W1:Y:S03]  /*15060*/  SYNCS.PHASECHK.TRANS64.TRYWAIT P0, [R3+URZ+0x28c20], R0 ;  /* 0x028c2000030075a7 */ /* 0x000066000800017f */
[----:B-1----:R-:W-:Y:S05]  /*15070*/  @!P0 NANOSLEEP.SYNCS 0x989680 ;  /* 0x009896800000895d */ /* 0x002fea0003900000 */
[----:B------:R-:W1:Y:S02]  /*15080*/  @!P0 SYNCS.PHASECHK.TRANS64 P0, [R3+URZ+0x28c20], R0 ;  /* 0x028c2000030085a7 */ /* 0x000e64000800007f */
[----:B-1----:R-:W-:Y:S05]  /*15090*/  @!P0 BRA `(.L_x_1796) ;  /* 0xfffffffc00ec8947 */ /* 0x002fea000383ffff */
[----:B------:R-:W-:Y:S05]  /*150a0*/  BRA `(.L_x_1852) ;  /* 0xffffffd4008c7947 */ /* 0x000fea000383ffff */
.L_x_1798:
[----:B0-----:R-:W-:-:S04]  /*150b0*/  IMAD.U32 R3, RZ, RZ, UR46 ;  /* 0x0000002eff037e24 */ /* 0x001fc8000f8e00ff */
[----:B------:R0:W1:Y:S03]  /*150c0*/  SYNCS.PHASECHK.TRANS64.TRYWAIT P0, [R3+URZ+0x28c60], R0 ;  /* 0x028c6000030075a7 */ /* 0x000066000800017f */
[----:B-1----:R-:W-:Y:S05]  /*150d0*/  @!P0 NANOSLEEP.SYNCS 0x989680 ;  /* 0x009896800000895d */ /* 0x002fea0003900000 */
[----:B------:R-:W1:Y:S02]  /*150e0*/  @!P0 SYNCS.PHASECHK.TRANS64 P0, [R3+URZ+0x28c60], R0 ;  /* 0x028c6000030085a7 */ /* 0x000e64000800007f */
[----:B-1----:R-:W-:Y:S05]  /*150f0*/  @!P0 BRA `(.L_x_1798) ;  /* 0xfffffffc00ec8947 */ /* 0x002fea000383ffff */
[----:B------:R-:W-:Y:S05]  /*15100*/  BRA `(.L_x_1853) ;  /* 0xffffffd400887947 */ /* 0x000fea000383ffff */
.L_x_1799:
        /* <DEDUP_REMOVED lines=8> */
.L_x_1855:
[----:B------:R-:W-:Y:S05]  /*15190*/  BSYNC B0 ;  /* 0x0000000000007941 */ /* 0x000fea0003800000 */
.L_x_1854:
[----:B------:R-:W-:Y:S01]  /*151a0*/  IMAD.MOV.U32 R13, RZ, RZ, R0 ;  /* 0x000000ffff0d7224 */ /* 0x000fe200078e0000 */
[----:B------:R-:W-:Y:S01]  /*151b0*/  MOV R12, RZ ;  /* 0x000000ff000c7202 */ /* 0x000fe20000000f00 */
[----:B------:R-:W-:Y:S01]  /*151c0*/  IMAD.MOV.U32 R11, RZ, RZ, 0x181f ;  /* 0x0000181fff0b7424 */ /* 0x000fe200078e00ff */
[----:B------:R-:W-:Y:S01]  /*151d0*/  SHF.L.U32 R8, R22, 0x1, RZ ;  /* 0x0000000116087819 */ /* 0x000fe200000006ff */
[----:B------:R-:W-:Y:S01]  /*151e0*/  IMAD.MOV.U32 R15, RZ, RZ, -0x1 ;  /* 0xffffffffff0f7424 */ /* 0x000fe200078e00ff */
[----:B------:R-:W-:Y:S01]  /*151f0*/  LOP3.LUT R4, R17, 0x1, RZ, 0xc0, !PT ;  /* 0x0000000111047812 */ /* 0x000fe200078ec0ff */
[----:B------:R-:W-:Y:S01]  /*15200*/  IMAD.MOV.U32 R3, RZ, RZ, R14 ;  /* 0x000000ffff037224 */ /* 0x000fe200078e000e */
[----:B------:R-:W-:-:S07]  /*15210*/  LEA R7, R30, UR46, 0x1 ;  /* 0x0000002e1e077c11 */ /* 0x000fce000f8e08ff */
[----:B------:R-:W-:Y:S05]  /*15220*/  WARPSYNC.COLLECTIVE R15, `(.L_x_1856) ;  /* 0x000000000f087348 */ /* 0x000fea0003c00000 */
[----:B------:R0:W1:Y:S02]  /*15230*/  SHFL.IDX P6, R14, R13, R12, R11 ;  /* 0x0000000c0d0e7389 */ /* 0x00006400000c000b */
[----:B01----:R-:W-:Y:S01]  /*15240*/  ENDCOLLECTIVE ;  /* 0x000000000000791b */ /* 0x003fe20003800000 */
.L_x_1856:
[----:B------:R-:W-:Y:S02]  /*15250*/  ISETP.NE.U32.AND P1, PT, R4, 0x1, PT ;  /* 0x000000010400780c */ /* 0x000fe40003f25070 */
[C---:B------:R-:W-:Y:S02]  /*15260*/  LOP3.LUT P5, RZ, R17.reuse, 0x2, RZ, 0xc0, !PT ;  /* 0x0000000211ff7812 */ /* 0x040fe400078ac0ff */
[C---:B------:R-:W-:Y:S02]  /*15270*/  LOP3.LUT P4, RZ, R17.reuse, 0x4, RZ, 0xc0, !PT ;  /* 0x0000000411ff7812 */ /* 0x040fe4000788c0ff */
[C---:B------:R-:W-:Y:S02]  /*15280*/  LOP3.LUT P3, RZ, R17.reuse, 0x8, RZ, 0xc0, !PT ;  /* 0x0000000811ff7812 */ /* 0x040fe4000786c0ff */
[----:B------:R-:W-:Y:S02]  /*15290*/  LOP3.LUT P2, RZ, R17, 0x10, RZ, 0xc0, !PT ;  /* 0x0000001011ff7812 */ /* 0x000fe4000784c0ff */
[----:B------:R-:W-:-:S02]  /*152a0*/  LOP3.LUT R16, R16, 0xfffffeff, RZ, 0xc0, !PT ;  /* 0xfffffeff10107812 */ /* 0x000fc400078ec0ff */
[----:B------:R-:W-:Y:S01]  /*152b0*/  PRMT R4, R17, 0x8880, RZ ;  /* 0x0000888011047816 */ /* 0x000fe200000000ff */
[----:B------:R-:W-:Y:S01]  /*152c0*/  IMAD.MOV.U32 R13, RZ, RZ, R6 ;  /* 0x000000ffff0d7224 */ /* 0x000fe200078e0006 */
[----:B------:R-:W-:Y:S02]  /*152d0*/  @P1 LOP3.LUT R16, R16, 0x100, RZ, 0xfc, !PT ;  /* 0x0000010010101812 */ /* 0x000fe400078efcff */
[----:B------:R-:W-:Y:S02]  /*152e0*/  MOV R12, 0x1 ;  /* 0x00000001000c7802 */ /* 0x000fe40000000f00 */
        /* <DEDUP_REMOVED lines=30> */
.L_x_1857:
[----:B------:R-:W-:Y:S02]  /*154d0*/  IMAD.MOV.U32 R13, RZ, RZ, R0 ;  /* 0x000000ffff0d7224 */ /* 0x000fe400078e0000 */
[----:B------:R-:W-:-:S07]  /*154e0*/  IMAD.MOV.U32 R5, RZ, RZ, R14 ;  /* 0x000000ffff057224 */ /* 0x000fce00078e000e */
[----:B------:R-:W-:Y:S05]  /*154f0*/  WARPSYNC.COLLECTIVE R15, `(.L_x_1858) ;  /* 0x000000000f087348 */ /* 0x000fea0003c00000 */
[----:B------:R0:W1:Y:S02]  /*15500*/  SHFL.IDX P6, R14, R13, R12, R11 ;  /* 0x0000000c0d0e7389 */ /* 0x00006400000c000b */
[----:B01----:R-:W-:Y:S01]  /*15510*/  ENDCOLLECTIVE ;  /* 0x000000000000791b */ /* 0x003fe20003800000 */
.L_x_1858:
        /* <DEDUP_REMOVED lines=28> */
.L_x_1859:
[----:B------:R-:W-:Y:S01]  /*156e0*/  IMAD.MOV.U32 R13, RZ, RZ, R0 ;  /* 0x000000ffff0d7224 */ /* 0x000fe200078e0000 */
[----:B------:R-:W-:-:S07]  /*156f0*/  MOV R9, R14 ;  /* 0x0000000e00097202 */ /* 0x000fce0000000f00 */
[----:B------:R-:W-:Y:S05]  /*15700*/  WARPSYNC.COLLECTIVE R15, `(.L_x_1860) ;  /* 0x000000000f087348 */ /* 0x000fea0003c00000 */
[----:B------:R0:W1:Y:S02]  /*15710*/  SHFL.IDX P6, R14, R13, R12, R11 ;  /* 0x0000000c0d0e7389 */ /* 0x00006400000c000b */
[----:B01----:R-:W-:Y:S01]  /*15720*/  ENDCOLLECTIVE ;  /* 0x000000000000791b */ /* 0x003fe20003800000 */
.L_x_1860:
[----:B------:R-:W-:Y:S01]  /*15730*/  MOV R13, R6 ;  /* 0x00000006000d7202 */ /* 0x000fe20000000f00 */
        /* <DEDUP_REMOVED lines=27> */
.L_x_1861:
[----:B------:R-:W-:Y:S01]  /*158f0*/  MOV R13, R0 ;  /* 0x00000000000d7202 */ /* 0x000fe20000000f00 */
[----:B------:R-:W-:-:S07]  /*15900*/  IMAD.MOV.U32 R6, RZ, RZ, R14 ;  /* 0x000000ffff067224 */ /* 0x000fce00078e000e */
[----:B------:R-:W-:Y:S05]  /*15910*/  WARPSYNC.COLLECTIVE R15, `(.L_x_1862) ;  /* 0x000000000f087348 */ /* 0x000fea0003c00000 */
[----:B------:R0:W1:Y:S02]  /*15920*/  SHFL.IDX P6, R14, R13, R12, R11 ;  /* 0x0000000c0d0e7389 */ /* 0x00006400000c000b */
[----:B01----:R-:W-:Y:S01]  /*15930*/  ENDCOLLECTIVE ;  /* 0x000000000000791b */ /* 0x003fe20003800000 */
.L_x_1862:
[----:B------:R-:W-:Y:S05]  /*15940*/  BRA `(.L_x_1863) ;  /* 0xffffffd4001c7947 */ /* 0x000fea000383ffff */
.L_x_1806:
[----:B-1----:R1:W2:Y:S02]  /*15950*/  SYNCS.PHASECHK.TRANS64.TRYWAIT P0, [R10+URZ+0x28c40], R20 ;  /* 0x028c40140a0075a7 */ /* 0x0022a4000800017f */
[----:B--2---:R-:W-:Y:S05]  /*15960*/  @!P0 NANOSLEEP.SYNCS 0x989680 ;  /* 0x009896800000895d */ /* 0x004fea0003900000 */
[----:B------:R-:W2:Y:S02]  /*15970*/  @!P0 SYNCS.PHASECHK.TRANS64 P0, [R10+URZ+0x28c40], R20 ;  /* 0x028c40140a0085a7 */ /* 0x000ea4000800007f */
[----:B--2---:R-:W-:Y:S05]  /*15980*/  @!P0 BRA `(.L_x_1806) ;  /* 0xfffffffc00f08947 */ /* 0x004fea000383ffff */
[----:B------:R-:W-:Y:S05]  /*15990*/  BRA `(.L_x_1864) ;  /* 0xffffffd800587947 */ /* 0x000fea000383ffff */
.L_x_1807:
        /* <DEDUP_REMOVED lines=8> */
.L_x_1866:
[----:B------:R-:W-:Y:S05]  /*15a20*/  BSYNC B1 ;  /* 0x0000000000017941 */ /* 0x000fea0003800000 */
.L_x_1865:
[----:B------:R-:W-:Y:S01]  /*15a30*/  IMAD.MOV.U32 R13, RZ, RZ, R26 ;  /* 0x000000ffff0d7224 */ /* 0x000fe200078e001a */
[----:B------:R-:W-:Y:S01]  /*15a40*/  MOV R11, 0x181f ;  /* 0x0000181f000b7802 */ /* 0x000fe20000000f00 */
[----:B------:R-:W-:Y:S01]  /*15a50*/  IMAD.MOV.U32 R12, RZ, RZ, RZ ;  /* 0x000000ffff0c7224 */ /* 0x000fe200078e00ff */
[----:B------:R-:W-:Y:S01]  /*15a60*/  MOV R3, R14 ;  /* 0x0000000e00037202 */ /* 0x000fe20000000f00 */
[----:B------:R-:W-:Y:S01]  /*15a70*/  IMAD.MOV.U32 R15, RZ, RZ, -0x1 ;  /* 0xffffffffff0f7424 */ /* 0x000fe200078e00ff */
[----:B------:R-:W-:-:S07]  /*15a80*/  LEA R27, R17, UR46, 0x1 ;  /* 0x0000002e111b7c11 */ /* 0x000fce000f8e08ff */
[----:B------:R-:W-:Y:S05]  /*15a90*/  WARPSYNC.COLLECTIVE R15, `(.L_x_1867) ;  /* 0x000000000f087348 */ /* 0x000fea0003c00000 */
[----:B------:R0:W1:Y:S02]  /*15aa0*/  SHFL.IDX P6, R14, R13, R12, R11 ;  /* 0x0000000c0d0e7389 */ /* 0x00006400000c000b */
[----:B01----:R-:W-:Y:S01]  /*15ab0*/  ENDCOLLECTIVE ;  /* 0x000000000000791b */ /* 0x003fe20003800000 */
.L_x_1867:
[----:B------:R-:W-:Y:S01]  /*15ac0*/  MOV R13, R29 ;  /* 0x0000001d000d7202 */ /* 0x000fe20000000f00 */
[----:B------:R-:W-:Y:S01]  /*15ad0*/  IMAD.MOV.U32 R12, RZ, RZ, 0x1 ;  /* 0x00000001ff0c7424 */ /* 0x000fe200078e00ff */
[----:B------:R-:W-:-:S13]  /*15ae0*/  IADD3 R2, P0, R14, R8, RZ ;  /* 0x000000080e027210 */ /* 0x000fda0007f1e0ff */
[----:B------:R-:W-:Y:S05]  /*15af0*/  WARPSYNC.COLLECTIVE R15, `(.L_x_1868) ;  /* 0x000000000f087348 */ /* 0x000fea0003c00000 */
[----:B------:R0:W1:Y:S02]  /*15b00*/  SHFL.IDX P6, R14, R13, R12, R11 ;  /* 0x0000000c0d0e7389 */ /* 0x00006400000c000b */
[----:B01----:R-:W-:Y:S01]  /*15b10*/  ENDCOLLECTIVE ;  /* 0x000000000000791b */ /* 0x003fe20003800000 */
.L_x_1868:
        /* <DEDUP_REMOVED lines=10> */
.L_x_1869:
[----:B------:R-:W-:Y:S01]  /*15bc0*/  IMAD.MOV.U32 R13, RZ, RZ, R29 ;  /* 0x000000ffff0d7224 */ /* 0x000fe200078e001d */
[----:B------:R-:W-:Y:S02]  /*15bd0*/  MOV R12, 0x2 ;  /* 0x00000002000c7802 */ /* 0x000fe40000000f00 */
[----:B------:R-:W-:-:S13]  /*15be0*/  IADD3 R2, P0, R14, R8, RZ ;  /* 0x000000080e027210 */ /* 0x000fda0007f1e0ff */
[----:B------:R-:W-:Y:S05]  /*15bf0*/  WARPSYNC.COLLECTIVE R15, `(.L_x_1870) ;  /* 0x000000000f087348 */ /* 0x000fea0003c00000 */
[----:B------:R0:W1:Y:S02]  /*15c00*/  SHFL.IDX P6, R14, R13, R12, R11 ;  /* 0x0000000c0d0e7389 */ /* 0x00006400000c000b */
[----:B01----:R-:W-:Y:S01]  /*15c10*/  ENDCOLLECTIVE ;  /* 0x000000000000791b */ /* 0x003fe20003800000 */
.L_x_1870:
        /* <DEDUP_REMOVED lines=10> */
.L_x_1871:
[----:B------:R-:W-:Y:S02]  /*15cc0*/  IMAD.MOV.U32 R13, RZ, RZ, R29 ;  /* 0x000000ffff0d7224 */ /* 0x000fe400078e001d */
[----:B------:R-:W-:Y:S01]  /*15cd0*/  IMAD.MOV.U32 R12, RZ, RZ, 0x3 ;  /* 0x00000003ff0c7424 */ /* 0x000fe200078e00ff */
[----:B------:R-:W-:-:S13]  /*15ce0*/  IADD3 R2, P0, R14, R8, RZ ;  /* 0x000000080e027210 */ /* 0x000fda0007f1e0ff */
[----:B------:R-:W-:Y:S05]  /*15cf0*/  WARPSYNC.COLLECTIVE R15, `(.L_x_1872) ;  /* 0x000000000f087348 */ /* 0x000fea0003c00000 */
[----:B------:R0:W1:Y:S02]  /*15d00*/  SHFL.IDX P6, R14, R13, R12, R11 ;  /* 0x0000000c0d0e7389 */ /* 0x00006400000c000b */
[----:B01----:R-:W-:Y:S01]  /*15d10*/  ENDCOLLECTIVE ;  /* 0x000000000000791b */ /* 0x003fe20003800000 */
.L_x_1872:
[----:B------:R-:W-:-:S05]  /*15d20*/  IADD3.X R3, RZ, R3, RZ, P0, !PT ;  /* 0x00000003ff037210 */ /* 0x000fca00007fe4ff */
[----:B------:R-:W-:Y:S01]  /*15d30*/  @!PT LDS RZ, [RZ] ;  /* 0x00000000fffff984 */ /* 0x000fe20000000800 */
[----:B------:R-:W-:Y:S01]  /*15d40*/  @!PT LDS RZ, [RZ] ;  /* 0x00000000fffff984 */ /* 0x000fe20000000800 */
[----:B------:R-:W-:Y:S01]  /*15d50*/  @!PT LDS RZ, [RZ] ;  /* 0x00000000fffff984 */ /* 0x000fe20000000800 */
[----:B------:R0:W-:Y:S01]  /*15d60*/  LDGSTS.E.BYPASS.LTC128B.128 [R27+0x23400], desc[UR36][R2.64], !P1 ;  /* 0x23400000021b7fae */ /* 0x0001e2000c901d64 */
[----:B------:R-:W-:Y:S01]  /*15d70*/  IMAD.MOV.U32 R13, RZ, RZ, R26 ;  /* 0x000000ffff0d7224 */ /* 0x000fe200078e001a */
[----:B------:R-:W-:-:S07]  /*15d80*/  MOV R34, R14 ;  /* 0x0000000e00227202 */ /* 0x000fce0000000f00 */
[----:B0-----:R-:W-:Y:S05]  /*15d90*/  WARPSYNC.COLLECTIVE R15, `(.L_x_1873) ;  /* 0x000000000f087348 */ /* 0x001fea0003c00000 */
[----:B------:R1:W2:Y:S02]  /*15da0*/  SHFL.IDX P6, R14, R13, R12, R11 ;  /* 0x0000000c0d0e7389 */ /* 0x0002a400000c000b */
[----:B012---:R-:W-:Y:S01]  /*15db0*/  ENDCOLLECTIVE ;  /* 0x000000000000791b */ /* 0x007fe20003800000 */
.L_x_1873:
[----:B------:R-:W-:Y:S05]  /*15dc0*/  BRA `(.L_x_1874) ;  /* 0xffffffd8000c7947 */ /* 0x000fea000383ffff */
.L_x_1812:
[----:B---3--:R3:W4:Y:S02]  /*15dd0*/  SYNCS.PHASECHK.TRANS64.TRYWAIT P0, [R10+URZ+0x28c60], R20 ;  /* 0x028c60140a0075a7 */ /* 0x008724000800017f */
[----:B----4-:R-:W-:Y:S05]  /*15de0*/  @!P0 NANOSLEEP.SYNCS 0x989680 ;  /* 0x009896800000895d */ /* 0x010fea0003900000 */
[----:B------:R-:W4:Y:S02]  /*15df0*/  @!P0 SYNCS.PHASECHK.TRANS64 P0, [R10+URZ+0x28c60], R20 ;  /* 0x028c60140a0085a7 */ /* 0x000f24000800007f */
[----:B----4-:R-:W-:Y:S05]  /*15e00*/  @!P0 BRA `(.L_x_1812) ;  /* 0xfffffffc00f08947 */ /* 0x010fea000383ffff */
[----:B------:R-:W-:Y:S05]  /*15e10*/  BRA `(.L_x_1875) ;  /* 0xffffffd800587947 */ /* 0x000fea000383ffff */
.L_x_1813:
[----:B------:R-:W-:Y:S01]  /*15e20*/  BSSY B1, `(.L_x_1876) ;  /* 0x0000008000017945 */ /* 0x000fe20003800000 */
[----:B------:R-:W-:Y:S01]  /*15e30*/  IMAD.MOV.U32 R13, RZ, RZ, R19 ;  /* 0x000000ffff0d7224 */ /* 0x000fe200078e0013 */
[----:B------:R-:W-:Y:S01]  /*15e40*/  MOV R12, RZ ;  /* 0x000000ff000c7202 */ /* 0x000fe20000000f00 */
[----:B------:R-:W-:Y:S02]  /*15e50*/  IMAD.MOV.U32 R11, RZ, RZ, 0x181f ;  /* 0x0000181fff0b7424 */ /* 0x000fe400078e00ff */
[----:B------:R-:W-:-:S07]  /*15e60*/  IMAD.MOV.U32 R15, RZ, RZ, -0x1 ;  /* 0xffffffffff0f7424 */ /* 0x000fce00078e00ff */
[----:B-123--:R-:W-:Y:S05]  /*15e70*/  WARPSYNC.COLLECTIVE R15, `(.L_x_1877) ;  /* 0x000000000f087348 */ /* 0x00efea0003c00000 */
[----:B------:R0:W4:Y:S02]  /*15e80*/  SHFL.IDX P6, R14, R13, R12, R11 ;  /* 0x0000000c0d0e7389 */ /* 0x00012400000c000b */
[----:B01234-:R-:W-:Y:S01]  /*15e90*/  ENDCOLLECTIVE ;  /* 0x000000000000791b */ /* 0x01ffe20003800000 */
.L_x_1877:
[----:B------:R-:W-:Y:S05]  /*15ea0*/  BSYNC B1 ;  /* 0x0000000000017941 */ /* 0x000fea0003800000 */
.L_x_1876:
[----:B------:R-:W-:Y:S01]  /*15eb0*/  IMAD.MOV.U32 R13, RZ, RZ, R18 ;  /* 0x000000ffff0d7224 */ /* 0x000fe200078e0012 */
[----:B------:R-:W-:Y:S01]  /*15ec0*/  MOV R11, 0x181f ;  /* 0x0000181f000b7802 */ /* 0x000fe20000000f00 */
[----:B------:R-:W-:Y:S01]  /*15ed0*/  IMAD.MOV.U32 R12, RZ, RZ, RZ ;  /* 0x000000ffff0c7224 */ /* 0x000fe200078e00ff */
[----:B------:R-:W-:Y:S01]  /*15ee0*/  MOV R3, R14 ;  /* 0x0000000e00037202 */ /* 0x000fe20000000f00 */
[----:B------:R-:W-:Y:S01]  /*15ef0*/  IMAD.MOV.U32 R15, RZ, RZ, -0x1 ;  /* 0xffffffffff0f7424 */ /* 0x000fe200078e00ff */
[----:B------:R-:W-:Y:S02]  /*15f00*/  LEA R17, R17, UR46, 0x1 ;  /* 0x0000002e11117c11 */ /* 0x000fe4000f8e08ff */
[----:B------:R-:W-:-:S13]  /*15f10*/  LOP3.LUT P2, RZ, R16, 0x20, RZ, 0xc0, !PT ;  /* 0x0000002010ff7812 */ /* 0x000fda000784c0ff */
[----:B------:R-:W-:Y:S05]  /*15f20*/  WARPSYNC.COLLECTIVE R15, `(.L_x_1878) ;  /* 0x000000000f087348 */ /* 0x000fea0003c00000 */
[----:B------:R0:W1:Y:S02]  /*15f30*/  SHFL.IDX P6, R14, R13, R12, R11 ;  /* 0x0000000c0d0e7389 */ /* 0x00006400000c000b */
[----:B01----:R-:W-:Y:S01]  /*15f40*/  ENDCOLLECTIVE ;  /* 0x000000000000791b */ /* 0x003fe20003800000 */
.L_x_1878:
[C---:B------:R-:W-:Y:S02]  /*15f50*/  LOP3.LUT P1, RZ, R16.reuse, 0x10, RZ, 0xc0, !PT ;  /* 0x0000001010ff7812 */ /* 0x040fe4000782c0ff */
[----:B------:R-:W-:Y:S02]  /*15f60*/  P2R R4, PR, RZ, 0x20 ;  /* 0x00000020ff047803 */ /* 0x000fe40000000000 */
[----:B------:R-:W-:Y:S01]  /*15f70*/  MOV R13, R19 ;  /* 0x00000013000d7202 */ /* 0x000fe20000000f00 */
        /* <DEDUP_REMOVED lines=12> */
.L_x_1879:
        /* <DEDUP_REMOVED lines=16> */
.L_x_1880:
        /* <DEDUP_REMOVED lines=18> */
.L_x_1881:
        /* <DEDUP_REMOVED lines=14> */
.L_x_1882:
[----:B------:R-:W-:Y:S02]  /*16340*/  IMAD.MOV.U32 R13, RZ, RZ, R19 ;  /* 0x000000ffff0d7224 */ /* 0x000fe400078e0013 */
[----:B------:R-:W-:Y:S01]  /*16350*/  IMAD.MOV.U32 R12, RZ, RZ, 0x3 ;  /* 0x00000003ff0c7424 */ /* 0x000fe200078e00ff */
        /* <DEDUP_REMOVED lines=15> */
.L_x_1883:
        /* <DEDUP_REMOVED lines=13> */
.L_x_1884:
[----:B------:R-:W-:Y:S05]  /*16520*/  BRA `(.L_x_1885) ;  /* 0xffffffd400cc7947 */ /* 0x000fea000383ffff */
.L_x_1818:
[----:B0-----:R0:W1:Y:S02]  /*16530*/  SYNCS.PHASECHK.TRANS64.TRYWAIT P0, [R5+URZ+0x28c20], R4 ;  /* 0x028c2004050075a7 */ /* 0x001064000800017f */
[----:B-1----:R-:W-:Y:S05]  /*16540*/  @!P0 NANOSLEEP.SYNCS 0x989680 ;  /* 0x009896800000895d */ /* 0x002fea0003900000 */
[----:B------:R-:W1:Y:S02]  /*16550*/  @!P0 SYNCS.PHASECHK.TRANS64 P0, [R5+URZ+0x28c20], R4 ;  /* 0x028c2004050085a7 */ /* 0x000e64000800007f */
[----:B-1----:R-:W-:Y:S05]  /*16560*/  @!P0 BRA `(.L_x_1818) ;  /* 0xfffffffc00f08947 */ /* 0x002fea000383ffff */
[----:B------:R-:W-:Y:S05]  /*16570*/  BRA `(.L_x_1886) ;  /* 0xffffffd800787947 */ /* 0x000fea000383ffff */
.L_x_1819:
[----:B------:R-:W1:Y:S01]  /*16580*/  S2R R2, SR_TID.X ;  /* 0x0000000000027919 */ /* 0x000e620000002100 */
[----:B------:R-:W-:Y:S01]  /*16590*/  BSSY B0, `(.L_x_1887) ;  /* 0x000000a000007945 */ /* 0x000fe20003800000 */
[----:B------:R-:W-:Y:S01]  /*165a0*/  IMAD.MOV.U32 R12, RZ, RZ, RZ ;  /* 0x000000ffff0c7224 */ /* 0x000fe200078e00ff */
[----:B------:R-:W-:Y:S01]  /*165b0*/  MOV R15, 0xffffffff ;  /* 0xffffffff000f7802 */ /* 0x000fe20000000f00 */
[----:B------:R-:W-:Y:S01]  /*165c0*/  IMAD.MOV.U32 R11, RZ, RZ, 0x1f ;  /* 0x0000001fff0b7424 */ /* 0x000fe200078e00ff */
[----:B-1----:R-:W-:-:S04]  /*165d0*/  SHF.R.U32.HI R2, RZ, 0x5, R2 ;  /* 0x00000005ff027819 */ /* 0x002fc80000011602 */
[----:B------:R-:W-:-:S04]  /*165e0*/  LOP3.LUT R2, R2, 0x3, RZ, 0xc0, !PT ;  /* 0x0000000302027812 */ /* 0x000fc800078ec0ff */
[----:B------:R-:W-:-:S07]  /*165f0*/  MOV R13, R2 ;  /* 0x00000002000d7202 */ /* 0x000fce0000000f00 */
[----:B0-2--5:R-:W-:Y:S05]  /*16600*/  WARPSYNC.COLLECTIVE R15, `(.L_x_1888) ;  /* 0x000000000f087348 */ /* 0x025fea0003c00000 */
[----:B------:R1:W3:Y:S02]  /*16610*/  SHFL.IDX P6, R14, R13, R12, R11 ;  /* 0x0000000c0d0e7389 */ /* 0x0002e400000c000b */
[----:B0123-5:R-:W-:Y:S01]  /*16620*/  ENDCOLLECTIVE ;  /* 0x000000000000791b */ /* 0x02ffe20003800000 */
.L_x_1888:
[----:B------:R-:W-:Y:S05]  /*16630*/  BSYNC B0 ;  /* 0x0000000000007941 */ /* 0x000fea0003800000 */
.L_x_1887:
[----:B------:R-:W-:Y:S05]  /*16640*/  BRA `(.L_x_1889) ;  /* 0xffffffd800607947 */ /* 0x000fea000383ffff */
.L_x_1820:
[----:B------:R-:W-:Y:S01]  /*16650*/  BSSY B0, `(.L_x_1890) ;  /* 0x0000006000007945 */ /* 0x000fe20003800000 */
[----:B------:R-:W-:-:S07]  /*16660*/  IMAD.MOV.U32 R15, RZ, RZ, -0x1 ;  /* 0xffffffffff0f7424 */ /* 0x000fce00078e00ff */
[----:B012--5:R-:W-:Y:S05]  /*16670*/  WARPSYNC.COLLECTIVE R15, `(.L_x_1891) ;  /* 0x000000000f0c7348 */ /* 0x027fea0003c00000 */
[----:B------:R-:W-:Y:S02]  /*16680*/  ELECT P6, UR62, PT ;  /* 0x00000000003e782f */ /* 0x000fe400038c0000 */
[----:B------:R-:W-:Y:S01]  /*16690*/  MOV R14, UR62 ;  /* 0x0000003e000e7c02 */ /* 0x000fe20008000f00 */
[----:B012--5:R-:W-:Y:S10]  /*166a0*/  ENDCOLLECTIVE ;  /* 0x000000000000791b */ /* 0x027ff40003800000 */
.L_x_1891:
[----:B------:R-:W-:Y:S05]  /*166b0*/  BSYNC B0 ;  /* 0x0000000000007941 */ /* 0x000fea0003800000 */
.L_x_1890:
[----:B------:R-:W-:Y:S05]  /*166c0*/  BRA `(.L_x_1892) ;  /* 0xffffffd800547947 */ /* 0x000fea000383ffff */
.L_x_1822:
[----:B0-----:R0:W1:Y:S02]  /*166d0*/  SYNCS.PHASECHK.TRANS64.TRYWAIT P1, [R4+URZ+0x28c40], R3 ;  /* 0x028c4003040075a7 */ /* 0x001064000802017f */
[----:B-1----:R-:W-:Y:S05]  /*166e0*/  @!P1 NANOSLEEP.SYNCS 0x989680 ;  /* 0x009896800000995d */ /* 0x002fea0003900000 */
[----:B------:R-:W1:Y:S02]  /*166f0*/  @!P1 SYNCS.PHASECHK.TRANS64 P1, [R4+URZ+0x28c40], R3 ;  /* 0x028c4003040095a7 */ /* 0x000e64000802007f */
[----:B-1----:R-:W-:Y:S05]  /*16700*/  @!P1 BRA `(.L_x_1822) ;  /* 0xfffffffc00f09947 */ /* 0x002fea000383ffff */
[----:B------:R-:W-:Y:S05]  /*16710*/  BRA `(.L_x_1893) ;  /* 0xffffffd800747947 */ /* 0x000fea000383ffff */
.L_x_1824:
[----:B-1----:R1:W3:Y:S02]  /*16720*/  SYNCS.PHASECHK.TRANS64.TRYWAIT P1, [R5+URZ+0x28c40], R0 ;  /* 0x028c4000050075a7 */ /* 0x0022e4000802017f */
[----:B---3--:R-:W-:Y:S05]  /*16730*/  @!P1 NANOSLEEP.SYNCS 0x989680 ;  /* 0x009896800000995d */ /* 0x008fea0003900000 */
[----:B------:R-:W3:Y:S02]  /*16740*/  @!P1 SYNCS.PHASECHK.TRANS64 P1, [R5+URZ+0x28c40], R0 ;  /* 0x028c4000050095a7 */ /* 0x000ee4000802007f */
[----:B---3--:R-:W-:Y:S05]  /*16750*/  @!P1 BRA `(.L_x_1824) ;  /* 0xfffffffc00f09947 */ /* 0x008fea000383ffff */
[----:B------:R-:W-:Y:S05]  /*16760*/  BRA `(.L_x_1894) ;  /* 0xffffffd800807947 */ /* 0x000fea000383ffff */
.L_x_1826:
[----:B---3--:R3:W4:Y:S02]  /*16770*/  SYNCS.PHASECHK.TRANS64.TRYWAIT P1, [R4+URZ+0x28c60], R3 ;  /* 0x028c6003040075a7 */ /* 0x008724000802017f */
[----:B----4-:R-:W-:Y:S05]  /*16780*/  @!P1 NANOSLEEP.SYNCS 0x989680 ;  /* 0x009896800000995d */ /* 0x010fea0003900000 */
[----:B------:R-:W4:Y:S02]  /*16790*/  @!P1 SYNCS.PHASECHK.TRANS64 P1, [R4+URZ+0x28c60], R3 ;  /* 0x028c6003040095a7 */ /* 0x000f24000802007f */
[----:B----4-:R-:W-:Y:S05]  /*167a0*/  @!P1 BRA `(.L_x_1826) ;  /* 0xfffffffc00f09947 */ /* 0x010fea000383ffff */
[----:B------:R-:W-:Y:S05]  /*167b0*/  BRA `(.L_x_1895) ;  /* 0xffffffd8007c7947 */ /* 0x000fea000383ffff */
.L_x_1896:
        /* <DEDUP_REMOVED lines=12> */
.L_x_5832:


//--------------------- .text._ZN7cutlass13device_kernelIN5flash11enable_sm90INS1_16FlashAttnFwdSm90INS1_25CollectiveMainloopFwdSm90ILi2EN4cute5tupleIJNS5_1CILi1EEES8_S8_EEENS6_IJNS7_ILi64EEESA_SA_EEELi512ENS_6half_tEfNS_4arch4Sm90ELb0ELb1ELb1ELb0ELb1ELb0ELb1ELb0ELb0ELb1ELb1ELb0EEENS1_21CollectiveEpilogueFwdINS6_IJSA_NS7_ILi512EEESA_EEES9_SC_SE_Li256ELb0ELb1ELb1ELb0EEENS1_19SingleTileSchedulerILb0ELb1ELb1ELi64EEEEEEEEEvNT_6ParamsE --------------------------
	.section	.text._ZN7cutlass13device_kernelIN5flash11enable_sm90INS1_16FlashAttnFwdSm90INS1_25CollectiveMainloopFwdSm90ILi2EN4cute5tupleIJNS5_1CILi1EEES8_S8_EEENS6_IJNS7_ILi64EEESA_SA_EEELi512ENS_6half_tEfNS_4arch4Sm90ELb0ELb1ELb1ELb0ELb1ELb0ELb1ELb0ELb0ELb1ELb1ELb0EEENS1_21CollectiveEpilogueFwdINS6_IJSA_NS7_ILi512EEESA_EEES9_SC_SE_Li256ELb0ELb1ELb1ELb0EEENS1_19SingleTileSchedulerILb0ELb1ELb1ELi64EEEEEEEEEvNT_6ParamsE,"ax",@progbits
	.align	128
.text._ZN7cutlass13device_kernelIN5flash11enable_sm90INS1_16FlashAttnFwdSm90INS1_25CollectiveMainloopFwdSm90ILi2EN4cute5tupleIJNS5_1CILi1EEES8_S8_EEENS6_IJNS7_ILi64EEESA_SA_EEELi512ENS_6half_tEfNS_4arch4Sm90ELb0ELb1ELb1ELb0ELb1ELb0ELb1ELb0ELb0ELb1ELb1ELb0EEENS1_21CollectiveEpilogueFwdINS6_IJSA_NS7_ILi512EEESA_EEES9_SC_SE_Li256ELb0ELb1ELb1ELb0EEENS1_19SingleTileSchedulerILb0ELb1ELb1ELi64EEEEEEEEEvNT_6ParamsE:
        .type           _ZN7cutlass13device_kernelIN5flash11enable_sm90INS1_16FlashAttnFwdSm90INS1_25CollectiveMainloopFwdSm90ILi2EN4cute5tupleIJNS5_1CILi1EEES8_S8_EEENS6_IJNS7_ILi64EEESA_SA_EEELi512ENS_6half_tEfNS_4arch4Sm90ELb0ELb1ELb1ELb0ELb1ELb0ELb1ELb0ELb0ELb1ELb1ELb0EEENS1_21CollectiveEpilogueFwdINS6_IJSA_NS7_ILi512EEESA_EEES9_SC_SE_Li256ELb0ELb1ELb1ELb0EEENS1_19SingleTileSchedulerILb0ELb1ELb1ELi64EEEEEEEEEvNT_6ParamsE,@function
        .size           _ZN7cutlass13device_kernelIN5flash11enable_sm90INS1_16FlashAttnFwdSm90INS1_25CollectiveMainloopFwdSm90ILi2EN4cute5tupleIJNS5_1CILi1EEES8_S8_EEENS6_IJNS7_ILi64EEESA_SA_EEELi512ENS_6half_tEfNS_4arch4Sm90ELb0ELb1ELb1ELb0ELb1ELb0ELb1ELb0ELb0ELb1ELb1ELb0EEENS1_21CollectiveEpilogueFwdINS6_IJSA_NS7_ILi512EEESA_EEES9_SC_SE_Li256ELb0ELb1ELb1ELb0EEENS1_19SingleTileSchedulerILb0ELb1ELb1ELi64EEEEEEEEEvNT_6ParamsE,(.L_x_5833 - _ZN7cutlass13device_kernelIN5flash11enable_sm90INS1_16FlashAttnFwdSm90INS1_25CollectiveMainloopFwdSm90ILi2EN4cute5tupleIJNS5_1CILi1EEES8_S8_EEENS6_IJNS7_ILi64EEESA_SA_EEELi512ENS_6half_tEfNS_4arch4Sm90ELb0ELb1ELb1ELb0ELb1ELb0ELb1ELb0ELb0ELb1ELb1ELb0EEENS1_21CollectiveEpilogueFwdINS6_IJSA_NS7_ILi512EEESA_EEES9_SC_SE_Li256ELb0ELb1ELb1ELb0EEENS1_19SingleTileSchedulerILb0ELb1ELb1ELi64EEEEEEEEEvNT_6ParamsE)
        .other          _ZN7cutlass13device_kernelIN5flash11enable_sm90INS1_16FlashAttnFwdSm90INS1_25CollectiveMainloopFwdSm90ILi2EN4cute5tupleIJNS5_1CILi1EEES8_S8_EEENS6_IJNS7_ILi64EEESA_SA_EEELi512ENS_6half_tEfNS_4arch4Sm90ELb0ELb1ELb1ELb0ELb1ELb0ELb1ELb0ELb0ELb1ELb1ELb0EEENS1_21CollectiveEpilogueFwdINS6_IJSA_NS7_ILi512EEESA_EEES9_SC_SE_Li256ELb0ELb1ELb1ELb0EEENS1_19SingleTileSchedulerILb0ELb1ELb1ELi64EEEEEEEEEvNT_6ParamsE,@"STO_CUDA_ENTRY STV_DEFAULT"
_ZN7cutlass13device_kernelIN5flash11enable_sm90INS1_16FlashAttnFwdSm90INS1_25CollectiveMainloopFwdSm90ILi2EN4cute5tupleIJNS5_1CILi1EEES8_S8_EEENS6_IJNS7_ILi64EEESA_SA_EEELi512ENS_6half_tEfNS_4arch4Sm90ELb0ELb1ELb1ELb0ELb1ELb0ELb1ELb0ELb0ELb1ELb1ELb0EEENS1_21CollectiveEpilogueFwdINS6_IJSA_NS7_ILi512EEESA_EEES9_SC_SE_Li256ELb0ELb1ELb1ELb0EEENS1_19SingleTileSchedulerILb0ELb1ELb1ELi64EEEEEEEEEvNT_6ParamsE:
        /* <DEDUP_REMOVED lines=43> */
.L_x_1897:
        /* <DEDUP_REMOVED lines=22> */
.L_x_1898:
        /* <DEDUP_REMOVED lines=18> */
.L_x_1899:
        /* <DEDUP_REMOVED lines=22> */
.L_x_1900:
        /* <DEDUP_REMOVED lines=23> */
.L_x_1901:
[----:B------:R-:W-:Y:S01]  /*0800*/  UISETP.NE.AND UP0, UPT, UR9, URZ, UPT ;  /* 0x0000003f0900728c */ /* 0x000fe2000bf05270 */
[----:B------:R-:W-:Y:S01]  /*0810*/  NOP ;  /* 0x0000000000007918 */ /* 0x000fe20000000000 */
[----:B0-----:R-:W-:Y:S01]  /*0820*/  ULDC UR4, c[0x0][0x20] ;  /* 0x0000080000047ab9 */ /* 0x001fe20000000800 */
[----:B------:R-:W-:Y:S01]  /*0830*/  ULDC UR5, c[0x0][0x24] ;  /* 0x0000090000057ab9 */ /* 0x000fe20000000800 */
[----:B-1234-:R-:W-:Y:S01]  /*0840*/  BAR.SYNC.DEFER_BLOCKING 0x0 ;  /* 0x0000000000007b1d */ /* 0x01efe20000010000 */
[----:B------:R-:W-:Y:S02]  /*0850*/  IADD3 R46, P0, R1, UR4, RZ ;  /* 0x00000004012e7c10 */ /* 0x000fe4000ff1e0ff */
[----:B------:R-:W-:Y:S02]  /*0860*/  PLOP3.LUT P3, PT, PT, PT, UP0, 0x80, 0x0 ;  /* 0x000000000000781c */ /* 0x000fe40003f6f008 */
[C---:B------:R-:W-:Y:S01]  /*0870*/  IADD3 R44, P1, R46.reuse, 0x1d4, RZ ;  /* 0x000001d42e2c7810 */ /* 0x040fe20007f3e0ff */
[----:B------:R-:W-:Y:S01]  /*0880*/  IMAD.X R39, RZ, RZ, UR5, P0 ;  /* 0x00000005ff277e24 */ /* 0x000fe200080e06ff */
[----:B------:R-:W-:Y:S01]  /*0890*/  UMOV UR61, 0x1 ;  /* 0x00000001003d7882 */ /* 0x000fe20000000000 */
[C---:B------:R-:W-:Y:S01]  /*08a0*/  IADD3 R19, P0, R46.reuse, 0x50, RZ ;  /* 0x000000502e137810 */ /* 0x040fe20007f1e0ff */
[----:B------:R-:W-:Y:S01]  /*08b0*/  USEL UR61, UR61, 0x2, !UP0 ;  /* 0x000000023d3d7887 */ /* 0x000fe2000c000000 */
[----:B------:R-:W-:Y:S01]  /*08c0*/  IADD3 R40, P2, R46, 0x210, RZ ;  /* 0x000002102e287810 */ /* 0x000fe20007f5e0ff */
[----:B------:R-:W-:Y:S01]  /*08d0*/  ULDC.64 UR36, c[0x0][0x208] ;  /* 0x0000820000247ab9 */ /* 0x000fe20000000a00 */
[----:B------:R-:W-:Y:S01]  /*08e0*/  BSSY B6, `(.L_x_1902) ;  /* 0x00028e3000067945 */ /* 0x000fe20003800000 */
[----:B------:R-:W-:-:S02]  /*08f0*/  IMAD.X R18, RZ, RZ, R39, P0 ;  /* 0x000000ffff127224 */ /* 0x000fc400000e0627 */
[--C-:B------:R-:W-:Y:S02]  /*0900*/  IMAD.X R45, RZ, RZ, R39.reuse, P1 ;  /* 0x000000ffff2d7224 */ /* 0x100fe400008e0627 */
[----:B------:R-:W-:Y:S01]  /*0910*/  IMAD.X R41, RZ, RZ, R39, P2 ;  /* 0x000000ffff297224 */ /* 0x000fe200010e0627 */
[----:B------:R-:W-:Y:S06]  /*0920*/  @!P3 BRA `(.L_x_1903) ;  /* 0x0000024000d8b947 */ /* 0x000fec0003800000 */
.L_x_1904:
[----:B------:R-:W-:-:S08]  /*0930*/  NOP ;  /* 0x0000000000007918 */ /* 0x000fd00000000000 */
[----:B------:R-:W0:Y:S02]  /*0940*/  USETMAXREG.TRY_ALLOC.CTAPOOL UP0, 0xe8 ;  /* 0x000000e8000079c8 */ /* 0x000e240008000600 */
[----:B0-----:R-:W-:-:S13]  /*0950*/  PLOP3.LUT P0, PT, PT, PT, UP0, 0x80, 0x0 ;  /* 0x000000000000781c */ /* 0x001fda0003f0f008 */
[----:B------:R-:W-:Y:S05]  /*0960*/  @!P0 BRA `(.L_x_1904) ;  /* 0xfffffffc00f08947 */ /* 0x000fea000383ffff */
[----:B------:R-:W0:Y:S01]  /*0970*/  LDC R2, c[0x0][0xd50] ;  /* 0x00035400ff027b82 */ /* 0x000e220000000800 */
[----:B------:R-:W-:Y:S01]  /*0980*/  LOP3.LUT R0, R37, 0xffffff80, RZ, 0xc0, !PT ;  /* 0xffffff8025007812 */ /* 0x000fe200078ec0ff */
[----:B------:R1:W-:Y:S03]  /*0990*/  STL.64 [R1+0x1c8], RZ ;  /* 0x0001c8ff01007387 */ /* 0x0003e60000100a00 */
[----:B------:R-:W-:Y:S01]  /*09a0*/  ISETP.NE.AND P0, PT, R0, 0x80, PT ;  /* 0x000000800000780c */ /* 0x000fe20003f05270 */
[----:B------:R1:W-:Y:S02]  /*09b0*/  STL [R1+0x1d0], RZ ;  /* 0x0001d0ff01007387 */ /* 0x0003e40000100800 */
[----:B------:R-:W2:Y:S02]  /*09c0*/  S2UR UR4, SR_CTAID.Y ;  /* 0x00000000000479c3 */ /* 0x000ea40000002600 */
[----:B------:R1:W-:Y:S06]  /*09d0*/  STL [R1+0x1d4], RZ ;  /* 0x0001d4ff01007387 */ /* 0x0003ec0000100800 */
[----:B------:R-:W3:Y:S08]  /*09e0*/  S2UR UR5, SR_CTAID.Z ;  /* 0x00000000000579c3 */ /* 0x000ef00000002700 */
[----:B------:R-:W-:Y:S06]  /*09f0*/  @!P0 BAR.ARV 0x8, 0x100 ;  /* 0x0204000000008b1d */ /* 0x000fec0000002000 */
[----:B0-----:R-:W-:-:S02]  /*0a00*/  ISETP.NE.AND P1, PT, R2, 0x1, PT ;  /* 0x000000010200780c */ /* 0x001fc40003f25270 */
[----:B------:R-:W-:Y:S01]  /*0a10*/  ISETP.GE.U32.AND P0, PT, R37, 0x100, PT ;  /* 0x000001002500780c */ /* 0x000fe20003f06070 */
[----:B--2---:R-:W-:-:S10]  /*0a20*/  IMAD.U32 R152, RZ, RZ, UR4 ;  /* 0x00000004ff987e24 */ /* 0x004fd4000f8e00ff */
[----:B------:R-:W0:Y:S08]  /*0a30*/  @P1 LDC R0, c[0x0][0xd54] ;  /* 0x00035500ff001b82 */ /* 0x000e300000000800 */
[----:B------:R-:W-:Y:S08]  /*0a40*/  @P0 BAR.ARV 0xf, 0x100 ;  /* 0x03c4000000000b1d */ /* 0x000ff00000002000 */
[----:B------:R-:W2:Y:S01]  /*0a50*/  @P1 LDC R3, c[0x0][0xd58] ;  /* 0x00035600ff031b82 */ /* 0x000ea20000000800 */
[----:B---3--:R-:W-:Y:S01]  /*0a60*/  ISETP.LE.AND P0, PT, RZ, UR5, PT ;  /* 0x00000005ff007c0c */ /* 0x008fe2000bf03270 */
[----:B0-----:R-:W-:-:S05]  /*0a70*/  @P1 IMAD.HI.U32 R0, R0, UR4, RZ ;  /* 0x0000000400001c27 */ /* 0x001fca000f8e00ff */
[----:B--2---:R-:W-:Y:S02]  /*0a80*/  @P1 SHF.R.U32.HI R152, RZ, R3, R0 ;  /* 0x00000003ff981219 */ /* 0x004fe40000011600 */
[----:B------:R-:W-:-:S03]  /*0a90*/  IADD3 R24, P1, R46, 0x1c8, RZ ;  /* 0x000001c82e187810 */ /* 0x000fc60007f3e0ff */
[----:B------:R-:W-:Y:S02]  /*0aa0*/  IMAD.MOV R23, RZ, RZ, -R152 ;  /* 0x000000ffff177224 */ /* 0x000fe400078e0a98 */
[----:B------:R-:W-:Y:S02]  /*0ab0*/  IMAD.X R25, RZ, RZ, R39, P1 ;  /* 0x000000ffff197224 */ /* 0x000fe400008e0627 */
[----:B------:R-:W-:Y:S01]  /*0ac0*/  IMAD R23, R2, R23, UR4 ;  /* 0x0000000402177e24 */ /* 0x000fe2000f8e0217 */
[----:B-1----:R-:W-:Y:S06]  /*0ad0*/  @!P0 BRA `(.L_x_1905) ;  /* 0x0000028c000c8947 */ /* 0x002fec0003800000 */
[----:B------:R-:W0:Y:S01]  /*0ae0*/  S2UR UR7, SR_CTAID.Z ;  /* 0x00000000000779c3 */ /* 0x000e220000002700 */
[C---:B------:R-:W-:Y:S01]  /*0af0*/  IADD3 R38, P6, R46.reuse, 0xc8, RZ ;  /* 0x000000c82e267810 */ /* 0x040fe20007fde0ff */
[----:B------:R-:W-:Y:S01]  /*0b00*/  UISETP.NE.AND UP1, UPT, UR9, 0x1, UPT ;  /* 0x000000010900788c */ /* 0x000fe2000bf25270 */
[----:B------:R-:W-:Y:S01]  /*0b10*/  STL.128 [R1+0x1e0], RZ ;  /* 0x0001e0ff01007387 */ /* 0x000fe20000100c00 */
[----:B------:R-:W-:Y:S01]  /*0b20*/  ULDC.64 UR4, c[0x0][0x418] ;  /* 0x0001060000047ab9 */ /* 0x000fe20000000a00 */
[C---:B------:R-:W-:Y:S01]  /*0b30*/  IADD3 R34, P0, R46.reuse, 0x1e0, RZ ;  /* 0x000001e02e227810 */ /* 0x040fe20007f1e0ff */
[--C-:B------:R-:W-:Y:S01]  /*0b40*/  IMAD.X R71, RZ, RZ, R39.reuse, P6 ;  /* 0x000000ffff477224 */ /* 0x100fe200030e0627 */
[C---:B------:R-:W-:Y:S01]  /*0b50*/  IADD3 R64, P6, R46.reuse, 0x80, RZ ;  /* 0x000000802e407810 */ /* 0x040fe20007fde0ff */
[----:B------:R-:W1:Y:S01]  /*0b60*/  LDC R0, c[0x0][0xa80] ;  /* 0x0002a000ff007b82 */ /* 0x000e620000000800 */
[----:B------:R-:W-:Y:S01]  /*0b70*/  STL.128 [R1+0x1f0], RZ ;  /* 0x0001f0ff01007387 */ /* 0x000fe20000100c00 */
[C---:B------:R-:W-:Y:S01]  /*0b80*/  IADD3 R26, P1, R46.reuse, 0x120, RZ ;  /* 0x000001202e1a7810 */ /* 0x040fe20007f3e0ff */
[----:B------:R-:W-:Y:S01]  /*0b90*/  UISETP.NE.U32.AND UP0, UPT, UR4, URZ, UPT ;  /* 0x0000003f0400728c */ /* 0x000fe2000bf05070 */
[C---:B------:R-:W-:Y:S01]  /*0ba0*/  IADD3 R32, P2, R46.reuse, 0x108, RZ ;  /* 0x000001082e207810 */ /* 0x040fe20007f5e0ff */
[----:B------:R-:W-:Y:S01]  /*0bb0*/  STL.128 [R1+0x210], RZ ;  /* 0x000210ff01007387 */ /* 0x000fe20000100c00 */
[C---:B------:R-:W-:Y:S01]  /*0bc0*/  IADD3 R36, P3, R46.reuse, 0x100, RZ ;  /* 0x000001002e247810 */ /* 0x040fe20007f7e0ff */
[--C-:B------:R-:W-:Y:S01]  /*0bd0*/  IMAD.X R67, RZ, RZ, R39.reuse, P6 ;  /* 0x000000ffff437224 */ /* 0x100fe200030e0627 */
[C---:B------:R-:W-:Y:S01]  /*0be0*/  IADD3 R33, P4, R46.reuse, 0xfc, RZ ;  /* 0x000000fc2e217810 */ /* 0x040fe20007f9e0ff */
[----:B------:R-:W-:Y:S01]  /*0bf0*/  STL.128 [R1+0x220], RZ ;  /* 0x000220ff01007387 */ /* 0x000fe20000100c00 */
[C---:B------:R-:W-:Y:S01]  /*0c00*/  IADD3 R16, P5, R46.reuse, 0xcc, RZ ;  /* 0x000000cc2e107810 */ /* 0x040fe20007fbe0ff */
[--C-:B------:R-:W-:Y:S01]  /*0c10*/  IMAD.X R35, RZ, RZ, R39.reuse, P0 ;  /* 0x000000ffff237224 */ /* 0x100fe200000e0627 */
[----:B------:R-:W-:Y:S01]  /*0c20*/  PLOP3.LUT P6, PT, PT, PT, UP1, 0x80, 0x0 ;  /* 0x000000000000781c */ /* 0x000fe20003fcf018 */
[----:B------:R-:W-:Y:S01]  /*0c30*/  STL.128 [R1+0x230], RZ ;  /* 0x000230ff01007387 */ /* 0x000fe20000100c00 */
[--C-:B------:R-:W-:Y:S01]  /*0c40*/  IMAD.X R27, RZ, RZ, R39.reuse, P1 ;  /* 0x000000ffff1b7224 */ /* 0x100fe200008e0627 */
[----:B------:R-:W-:Y:S01]  /*0c50*/  UISETP.NE.AND.EX UP0, UPT, UR5, URZ, UPT, UP0 ;  /* 0x0000003f0500728c */ /* 0x000fe2000bf05300 */
[--C-:B------:R-:W-:Y:S01]  /*0c60*/  IMAD.X R53, RZ, RZ, R39.reuse, P2 ;  /* 0x000000ffff357224 */ /* 0x100fe200010e0627 */
[----:B------:R-:W-:Y:S01]  /*0c70*/  STL.128 [R1+0x240], RZ ;  /* 0x000240ff01007387 */ /* 0x000fe20000100c00 */
[--C-:B------:R-:W-:Y:S01]  /*0c80*/  IMAD.X R57, RZ, RZ, R39.reuse, P3 ;  /* 0x000000ffff397224 */ /* 0x100fe200018e0627 */
[C---:B------:R-:W-:Y:S01]  /*0c90*/  IADD3 R54, P0, R46.reuse, 0xb8, RZ ;  /* 0x000000b82e367810 */ /* 0x040fe20007f1e0ff */
[--C-:B------:R-:W-:Y:S01]  /*0ca0*/  IMAD.X R50, RZ, RZ, R39.reuse, P4 ;  /* 0x000000ffff327224 */ /* 0x100fe200020e0627 */
[----:B------:R-:W-:Y:S01]  /*0cb0*/  STL.128 [R1+0x250], RZ ;  /* 0x000250ff01007387 */ /* 0x000fe20000100c00 */
[--C-:B------:R-:W-:Y:S01]  /*0cc0*/  IMAD.X R2, RZ, RZ, R39.reuse, P5 ;  /* 0x000000ffff027224 */ /* 0x100fe200028e0627 */
[C---:B------:R-:W-:Y:S01]  /*0cd0*/  IADD3 R30, P1, R46.reuse, 0xb0, RZ ;  /* 0x000000b02e1e7810 */ /* 0x040fe20007f3e0ff */
[----:B0-----:R-:W-:Y:S01]  /*0ce0*/  USHF.R.S32.HI UR5, URZ, 0x1f, UR7 ;  /* 0x0000001f3f057899 */ /* 0x001fe20008011407 */
[----:B------:R-:W-:Y:S01]  /*0cf0*/  STL.128 [R1+0x260], RZ ;  /* 0x000260ff01007387 */ /* 0x000fe20000100c00 */
[C---:B------:R-:W-:Y:S01]  /*0d00*/  IADD3 R48, P2, R46.reuse, 0xa0, RZ ;  /* 0x000000a02e307810 */ /* 0x040fe20007f5e0ff */
[----:B------:R-:W-:Y:S01]  /*0d10*/  ULDC UR42, c[0x0][0x424] ;  /* 0x00010900002a7ab9 */ /* 0x000fe20000000800 */
[C---:B------:R-:W-:Y:S01]  /*0d20*/  IADD3 R56, P3, R46.reuse, 0x98, RZ ;  /* 0x000000982e387810 */ /* 0x040fe20007f7e0ff */
[----:B------:R-:W-:Y:S01]  /*0d30*/  STL.128 [R1+0x270], RZ ;  /* 0x000270ff01007387 */ /* 0x000fe20000100c00 */
[C---:B------:R-:W-:Y:S01]  /*0d40*/  IADD3 R58, P4, R46.reuse, 0x90, RZ ;  /* 0x000000902e3a7810 */ /* 0x040fe20007f9e0ff */
[----:B------:R-:W-:Y:S01]  /*0d50*/  USEL UR42, UR42, 0x1, UP0 ;  /* 0x000000012a2a7887 */ /* 0x000fe20008000000 */
[C---:B------:R-:W-:Y:S01]  /*0d60*/  IADD3 R47, P5, R46.reuse, 0x88, RZ ;  /* 0x000000882e2f7810 */ /* 0x040fe20007fbe0ff */
[----:B------:R-:W-:Y:S01]  /*0d70*/  STL.128 [R1+0x280], RZ ;  /* 0x000280ff01007387 */ /* 0x000fe20000100c00 */
[--C-:B------:R-:W-:Y:S01]  /*0d80*/  IMAD.X R55, RZ, RZ, R39.reuse, P0 ;  /* 0x000000ffff377224 */ /* 0x100fe200000e0627 */
[----:B------:R-:W-:Y:S01]  /*0d90*/  ULDC UR4, c[0x0][0x2f0] ;  /* 0x0000bc0000047ab9 */ /* 0x000fe20000000800 */
        /* <DEDUP_REMOVED lines=8> */
[--C-:B------:R-:W-:Y:S01]  /*0e20*/  IMAD.X R52, RZ, RZ, R39.reuse, P5 ;  /* 0x000000ffff347224 */ /* 0x100fe200028e0627 */
[----:B------:R-:W-:Y:S01]  /*0e30*/  STL.128 [R1+0x2b0], RZ ;  /* 0x0002b0ff01007387 */ /* 0x000fe20000100c00 */
[C---:B------:R-:W-:Y:S01]  /*0e40*/  IADD3 R60, P2, R46.reuse, 0x68, RZ ;  /* 0x000000682e3c7810 */ /* 0x040fe20007f5e0ff */
[----:B------:R-:W0:Y:S01]  /*0e50*/  S2UR UR6, SR_CTAID.X ;  /* 0x00000000000679c3 */ /* 0x000e220000002500 */
[C---:B------:R-:W-:Y:S01]  /*0e60*/  IADD3 R68, P3, R46.reuse, 0x60, RZ ;  /* 0x000000602e447810 */ /* 0x040fe20007f7e0ff */
[----:B------:R-:W-:Y:S01]  /*0e70*/  STL.128 [R1+0x2c0], RZ ;  /* 0x0002c0ff01007387 */ /* 0x000fe20000100c00 */
[C---:B------:R-:W-:Y:S01]  /*0e80*/  IADD3 R28, P4, R46.reuse, 0x58, RZ ;  /* 0x000000582e1c7810 */ /* 0x040fe20007f9e0ff */
[----:B------:R-:W-:Y:S01]  /*0e90*/  UIMAD UR42, UR42, UR4, URZ ;  /* 0x000000042a2a72a4 */ /* 0x000fe2000f8e023f */
[C---:B------:R-:W-:Y:S01]  /*0ea0*/  IADD3 R62, P5, R46.reuse, 0x28, RZ ;  /* 0x000000282e3e7810 */ /* 0x040fe20007fbe0ff */
[----:B------:R-:W-:Y:S01]  /*0eb0*/  STL.128 [R1+0x2d0], RZ ;  /* 0x0002d0ff01007387 */ /* 0x000fe20000100c00 */
[----:B------:R-:W-:Y:S01]  /*0ec0*/  VIADD R17, R46, 0x128 ;  /* 0x000001282e117836 */ /* 0x000fe20000000000 */
[----:B------:R-:W2:Y:S01]  /*0ed0*/  S2UR UR43, SR_CgaCtaId ;  /* 0x00000000002b79c3 */ /* 0x000ea20000008800 */
[----:B------:R-:W-:Y:S01]  /*0ee0*/  VIADD R154, R37, 0xffffff80 ;  /* 0xffffff80259a7836 */ /* 0x000fe20000000000 */
[----:B------:R-:W-:Y:S01]  /*0ef0*/  STL.128 [R1+0x2e0], RZ ;  /* 0x0002e0ff01007387 */ /* 0x000fe20000100c00 */
[----:B------:R-:W-:-:S02]  /*0f00*/  IMAD.X R66, RZ, RZ, R39, P0 ;  /* 0x000000ffff427224 */ /* 0x000fc400000e0627 */
[--C-:B------:R-:W-:Y:S01]  /*0f10*/  IMAD.X R43, RZ, RZ, R39.reuse, P1 ;  /* 0x000000ffff2b7224 */ /* 0x100fe200008e0627 */
[----:B------:R-:W-:Y:S01]  /*0f20*/  STL.128 [R1+0x2f0], RZ ;  /* 0x0002f0ff01007387 */ /* 0x000fe20000100c00 */
[--C-:B------:R-:W-:Y:S02]  /*0f30*/  IMAD.X R63, RZ, RZ, R39.reuse, P2 ;  /* 0x000000ffff3f7224 */ /* 0x100fe400010e0627 */
[--C-:B------:R-:W-:Y:S01]  /*0f40*/  IMAD.X R73, RZ, RZ, R39.reuse, P3 ;  /* 0x000000ffff497224 */ /* 0x100fe200018e0627 */
[----:B------:R-:W-:Y:S01]  /*0f50*/  STL.128 [R1+0x300], RZ ;  /* 0x000300ff01007387 */ /* 0x000fe20000100c00 */
[--C-:B------:R-:W-:Y:S02]  /*0f60*/  IMAD.X R29, RZ, RZ, R39.reuse, P4 ;  /* 0x000000ffff1d7224 */ /* 0x100fe400020e0627 */
[----:B------:R-:W-:Y:S01]  /*0f70*/  IMAD.X R65, RZ, RZ, R39, P5 ;  /* 0x000000ffff417224 */ /* 0x000fe200028e0627 */
[----:B------:R-:W-:Y:S04]  /*0f80*/  STL.128 [R1+0x310], RZ ;  /* 0x000310ff01007387 */ /* 0x000fe80000100c00 */
        /* <DEDUP_REMOVED lines=15> */
[----:B-1----:R1:W-:Y:S02]  /*1080*/  STL [R1+0x200], R0 ;  /* 0x0002000001007387 */ /* 0x0023e40000100800 */
[----:B-1----:R-:W-:Y:S01]  /*1090*/  IMAD.U32 R0, RZ, RZ, UR5 ;  /* 0x00000005ff007e24 */ /* 0x002fe2000f8e00ff */
[----:B0-2---:R-:W-:Y:S06]  /*10a0*/  @!P6 BRA `(.L_x_1906) ;  /* 0x0000008000c0e947 */ /* 0x005fec0003800000 */
[----:B------:R-:W0:Y:S01]  /*10b0*/  LDC.64 R4, c[0x0][0xad8] ;  /* 0x0002b600ff047b82 */ /* 0x000e220000000a00 */
[----:B------:R-:W-:Y:S01]  /*10c0*/  ULDC UR4, c[0x0][0x448] ;  /* 0x0001120000047ab9 */ /* 0x000fe20000000800 */
[----:B------:R-:W-:Y:S02]  /*10d0*/  USHF.L.U32 UR6, UR6, 0x6, URZ ;  /* 0x0000000606067899 */ /* 0x000fe4000800063f */
[----:B------:R-:W-:Y:S01]  /*10e0*/  UISETP.NE.AND UP0, UPT, UR4, 0x1, UPT ;  /* 0x000000010400788c */ /* 0x000fe2000bf05270 */
[----:B------:R-:W-:Y:S01]  /*10f0*/  ULDC UR9, c[0x0][0x288] ;  /* 0x0000a20000097ab9 */ /* 0x000fe20000000800 */
[----:B------:R-:W-:Y:S02]  /*1100*/  UIADD3 UR7, UR6, 0x3f, URZ ;  /* 0x0000003f06077890 */ /* 0x000fe4000fffe03f */
[----:B------:R-:W-:-:S07]  /*1110*/  UIADD3 UR8, UR42, 0x1, -UR9 ;  /* 0x000000012a087890 */ /* 0x000fce000fffe809 */
[----:B------:R-:W-:Y:S01]  /*1120*/  @UP0 UIADD3 UR4, UR6, 0x3f, URZ ;  /* 0x0000003f06040890 */ /* 0x000fe2000fffe03f */
[----:B------:R-:W-:Y:S01]  /*1130*/  @UP0 ULDC UR5, c[0x0][0x44c] ;  /* 0x0001130000050ab9 */ /* 0x000fe20000000800 */
[----:B------:R-:W-:Y:S02]  /*1140*/  @UP0 ULDC UR10, c[0x0][0x450] ;  /* 0x00011400000a0ab9 */ /* 0x000fe40000000800 */
[----:B------:R-:W-:-:S04]  /*1150*/  UIMAD.WIDE.U32 UR4, UR4, UR5, URZ ;  /* 0x00000005040472a5 */ /* 0x000fc8000f8e003f */
[----:B------:R-:W-:Y:S01]  /*1160*/  @UP0 USHF.R.U32.HI UR7, URZ, UR10, UR5 ;  /* 0x0000000a3f070299 */ /* 0x000fe20008011605 */
[----:B0-----:R-:W-:-:S03]  /*1170*/  ISETP.GE.AND P1, PT, R5, 0x1, PT ;  /* 0x000000010500780c */ /* 0x001fc60003f26270 */
[----:B------:R-:W-:-:S06]  /*1180*/  UIADD3 UR7, UR8, UR7, URZ ;  /* 0x0000000708077290 */ /* 0x000fcc000fffe03f */
[----:B------:R-:W-:-:S04]  /*1190*/  VIADD R0, R4, UR7 ;  /* 0x0000000704007c36 */ /* 0x000fc80008000000 */
[----:B------:R-:W-:Y:S05]  /*11a0*/  @!P1 BRA `(.L_x_1907) ;  /* 0x0000000000449947 */ /* 0x000fea0003800000 */
[----:B------:R-:W-:Y:S01]  /*11b0*/  ISETP.LT.AND P0, PT, RZ, UR7, PT ;  /* 0x00000007ff007c0c */ /* 0x000fe2000bf01270 */
[----:B------:R-:W-:-:S06]  /*11c0*/  UIADD3 UR4, UR7, -0x1, URZ ;  /* 0xffffffff07047890 */ /* 0x000fcc000fffe03f */
[----:B------:R-:W-:-:S06]  /*11d0*/  IMAD.U32 R2, RZ, RZ, UR4 ;  /* 0x00000004ff027e24 */ /* 0x000fcc000f8e00ff */
[----:B------:R-:W-:Y:S05]  /*11e0*/  @P0 BRA `(.L_x_1908) ;  /* 0x00000000001c0947 */ /* 0x000fea0003800000 */
[----:B------:R-:W-:Y:S01]  /*11f0*/  ISETP.NE.AND P0, PT, R5, 0x1, PT ;  /* 0x000000010500780c */ /* 0x000fe20003f05270 */
[----:B------:R-:W-:-:S12]  /*1200*/  IMAD R3, RZ, RZ, -UR7 ;  /* 0x80000007ff037e24 */ /* 0x000fd8000f8e02ff */
[----:B------:R-:W0:Y:S02]  /*1210*/  @P0 LDC.64 R6, c[0x0][0xae0] ;  /* 0x0002b800ff060b82 */ /* 0x000e240000000a00 */
[----:B0-----:R-:W-:-:S05]  /*1220*/  @P0 IMAD.HI.U32 R2, R3, R6, RZ ;  /* 0x0000000603020227 */ /* 0x001fca00078e00ff */
[----:B------:R-:W-:-:S04]  /*1230*/  @P0 SHF.R.U32.HI R3, RZ, R7, R2 ;  /* 0x00000007ff030219 */ /* 0x000fc80000011602 */
[----:B------:R-:W-:Y:S01]  /*1240*/  LOP3.LUT R2, RZ, R3, RZ, 0x33, !PT ;  /* 0x00000003ff027212 */ /* 0x000fe200078e33ff */
[----:B------:R-:W-:Y:S06]  /*1250*/  BRA `(.L_x_1909) ;  /* 0x0000000000107947 */ /* 0x000fec0003800000 */
.L_x_1908:
[----:B------:R-:W-:-:S13]  /*1260*/  ISETP.NE.AND P0, PT, R5, 0x1, PT ;  /* 0x000000010500780c */ /* 0x000fda0003f05270 */
[----:B------:R-:W0:Y:S02]  /*1270*/  @P0 LDC.64 R6, c[0x0][0xae0] ;  /* 0x0002b800ff060b82 */ /* 0x000e240000000a00 */
[----:B0-----:R-:W-:-:S05]  /*1280*/  @P0 IMAD.HI.U32 R4, R2, R6, RZ ;  /* 0x0000000602040227 */ /* 0x001fca00078e00ff */
[----:B------:R-:W-:-:S07]  /*1290*/  @P0 SHF.R.U32.HI R2, RZ, R7, R4 ;  /* 0x00000007ff020219 */ /* 0x000fce0000011604 */
.L_x_1909:
[----:B------:R-:W-:-:S05]  /*12a0*/  IMAD R3, R2, R5, R5 ;  /* 0x0000000502037224 */ /* 0x000fca00078e0205 */
[----:B------:R-:W-:-:S07]  /*12b0*/  VIMNMX R0, R0, R3, PT ;  /* 0x0000000300007248 */ /* 0x000fce0003fe0100 */
.L_x_1907:
[----:B------:R-:W-:Y:S01]  /*12c0*/  @UP0 ULDC UR4, c[0x0][0x44c] ;  /* 0x0001130000040ab9 */ /* 0x000fe20000000800 */
[----:B------:R-:W-:Y:S01]  /*12d0*/  UIADD3 UR7, UR42, 0x3f, URZ ;  /* 0x0000003f2a077890 */ /* 0x000fe2000fffe03f */
[----:B------:R-:W-:Y:S01]  /*12e0*/  VIADD R0, R0, 0x3f ;  /* 0x0000003f00007836 */ /* 0x000fe20000000000 */
[----:B------:R-:W-:Y:S01]  /*12f0*/  UIMAD.WIDE.U32 UR4, UR6, UR4, URZ ;  /* 0x00000004060472a5 */ /* 0x000fe2000f8e003f */
[----:B------:R-:W-:Y:S01]  /*1300*/  @UP0 ULDC UR10, c[0x0][0x450] ;  /* 0x00011400000a0ab9 */ /* 0x000fe20000000800 */
[----:B------:R-:W-:Y:S02]  /*1310*/  USHF.R.S32.HI UR8, URZ, 0x1f, UR7 ;  /* 0x0000001f3f087899 */ /* 0x000fe40008011407 */
[----:B------:R-:W-:Y:S01]  /*1320*/  SHF.R.S32.HI R3, RZ, 0x1f, R0 ;  /* 0x0000001fff037819 */ /* 0x000fe20000011400 */
[----:B------:R-:W-:Y:S02]  /*1330*/  @UP0 USHF.R.U32.HI UR6, URZ, UR10, UR5 ;  /* 0x0000000a3f060299 */ /* 0x000fe40008011605 */
[----:B------:R-:W-:Y:S01]  /*1340*/  ULEA.HI UR8, UR8, UR7, URZ, 0x6 ;  /* 0x0000000708087291 */ /* 0x000fe2000f8f303f */
[----:B------:R-:W-:Y:S01]  /*1350*/  LEA.HI R3, R3, R0, RZ, 0x6 ;  /* 0x0000000003037211 */ /* 0x000fe200078f30ff */
[----:B------:R-:W-:Y:S01]  /*1360*/  UIADD3 UR6, UR6, -UR9, UR42 ;  /* 0x8000000906067290 */ /* 0x000fe2000fffe02a */
[----:B------:R-:W-:Y:S01]  /*1370*/  ULDC UR4, c[0x0][0xad4] ;  /* 0x0002b50000047ab9 */ /* 0x000fe20000000800 */
[----:B------:R-:W-:Y:S01]  /*1380*/  USHF.R.S32.HI UR8, URZ, 0x6, UR8 ;  /* 0x000000063f087899 */ /* 0x000fe20008011408 */
[----:B------:R-:W-:Y:S01]  /*1390*/  SHF.R.S32.HI R3, RZ, 0x6, R3 ;  /* 0x00000006ff037819 */ /* 0x000fe20000011403 */
[----:B------:R-:W-:-:S04]  /*13a0*/  UIADD3 UR4, UR6, -UR4, URZ ;  /* 0x8000000406047290 */ /* 0x000fc8000fffe03f */
[----:B------:R-:W-:Y:S02]  /*13b0*/  VIMNMX R9, R3, UR8, PT ;  /* 0x0000000803097c48 */ /* 0x000fe4000bfe0100 */
[----:B------:R-:W-:Y:S01]  /*13c0*/  IMAD.U32 R2, RZ, RZ, UR4 ;  /* 0x00000004ff027e24 */ /* 0x000fe2000f8e00ff */
[----:B------:R-:W-:Y:S06]  /*13d0*/  @!P1 BRA `(.L_x_1910) ;  /* 0x0000000000409947 */ /* 0x000fec0003800000 */
[----:B------:R-:W-:-:S05]  /*13e0*/  IMAD.U32 R0, RZ, RZ, UR6 ;  /* 0x00000006ff007e24 */ /* 0x000fca000f8e00ff */
        /* <DEDUP_REMOVED lines=9> */
.L_x_1911:
[----:B------:R-:W-:-:S13]  /*1480*/  ISETP.NE.AND P0, PT, R5, 0x1, PT ;  /* 0x000000010500780c */ /* 0x000fda0003f05270 */
[----:B------:R-:W0:Y:S02]  /*1490*/  @P0 LDC.64 R6, c[0x0][0xae0] ;  /* 0x0002b800ff060b82 */ /* 0x000e240000000a00 */
[----:B0-----:R-:W-:-:S05]  /*14a0*/  @P0 IMAD.HI.U32 R4, R0, R6, RZ ;  /* 0x0000000600040227 */ /* 0x001fca00078e00ff */
[----:B------:R-:W-:-:S07]  /*14b0*/  @P0 SHF.R.U32.HI R0, RZ, R7, R4 ;  /* 0x00000007ff000219 */ /* 0x000fce0000011604 */
.L_x_1912:
[----:B------:R-:W-:-:S05]  /*14c0*/  IMAD R3, R0, R5, RZ ;  /* 0x0000000500037224 */ /* 0x000fca00078e02ff */
[----:B------:R-:W-:-:S07]  /*14d0*/  VIMNMX R2, R2, R3, !PT ;  /* 0x0000000302027248 */ /* 0x000fce0007fe0100 */
.L_x_1910:
[----:B------:R-:W-:Y:S01]  /*14e0*/  SHF.R.S32.HI R3, RZ, 0x1f, R2 ;  /* 0x0000001fff037819 */ /* 0x000fe20000011402 */
[----:B------:R-:W-:Y:S01]  /*14f0*/  IMAD.MOV.U32 R225, RZ, RZ, RZ ;  /* 0x000000ffffe17224 */ /* 0x000fe200078e00ff */
[----:B------:R-:W-:Y:S02]  /*1500*/  LOP3.LUT R6, R23, 0xffff, RZ, 0xc0, !PT ;  /* 0x0000ffff17067812 */ /* 0x000fe400078ec0ff */
[----:B------:R-:W-:-:S04]  /*1510*/  LEA.HI R3, R3, R2, RZ, 0x6 ;  /* 0x0000000203037211 */ /* 0x000fc800078f30ff */
[----:B------:R-:W-:-:S04]  /*1520*/  SHF.R.S32.HI R3, RZ, 0x6, R3 ;  /* 0x00000006ff037819 */ /* 0x000fc80000011403 */
[----:B------:R-:W-:-:S04]  /*1530*/  VIMNMX R10, RZ, R3, !PT ;  /* 0x00000003ff0a7248 */ /* 0x000fc80007fe0100 */
[----:B------:R-:W-:-:S13]  /*1540*/  ISETP.GT.AND P0, PT, R9, R10, PT ;  /* 0x0000000a0900720c */ /* 0x000fda0003f04270 */
[----:B------:R-:W-:Y:S05]  /*1550*/  @!P0 BRA `(.L_x_1913) ;  /* 0x00000000007c8947 */ /* 0x000fea0003800000 */
[----:B------:R-:W-:-:S04]  /*1560*/  SHF.R.U32.HI R0, RZ, 0x10, R23 ;  /* 0x00000010ff007819 */ /* 0x000fc80000011617 */
[----:B------:R-:W-:-:S13]  /*1570*/  ISETP.NE.AND P0, PT, R0, RZ, PT ;  /* 0x000000ff0000720c */ /* 0x000fda0003f05270 */
[----:B------:R-:W0:Y:S02]  /*1580*/  @!P0 LDC R0, c[0x0][0xae8] ;  /* 0x0002ba00ff008b82 */ /* 0x000e240000000800 */
[-C--:B0-----:R-:W-:Y:S02]  /*1590*/  IABS R8, R0.reuse ;  /* 0x0000000000087213 */ /* 0x081fe40000000000 */
[----:B------:R-:W-:Y:S02]  /*15a0*/  IADD3 R2, R0, -0x1, R9 ;  /* 0xffffffff00027810 */ /* 0x000fe40007ffe009 */
[----:B------:R-:W0:Y:S03]  /*15b0*/  I2F.RP R4, R8 ;  /* 0x0000000800047306 */ /* 0x000e260000209400 */
[----:B------:R-:W-:Y:S01]  /*15c0*/  IMAD.IADD R5, R2, 0x1, -R10 ;  /* 0x0000000102057824 */ /* 0x000fe200078e0a0a */
[----:B------:R-:W-:-:S04]  /*15d0*/  IABS R2, R0 ;  /* 0x0000000000027213 */ /* 0x000fc80000000000 */
[----:B------:R-:W-:Y:S02]  /*15e0*/  IABS R11, R5 ;  /* 0x00000005000b7213 */ /* 0x000fe40000000000 */
        /* <DEDUP_REMOVED lines=9> */
[----:B------:R-:W-:-:S04]  /*1680*/  IMAD.HI.U32 R2, R3, R7, R2 ;  /* 0x0000000703027227 */ /* 0x000fc800078e0002 */
[----:B------:R-:W-:-:S04]  /*1690*/  IMAD.MOV.U32 R3, RZ, RZ, R11 ;  /* 0x000000ffff037224 */ /* 0x000fc800078e000b */
        /* <DEDUP_REMOVED lines=9> */
[----:B------:R-:W-:-:S05]  /*1730*/  @!P1 LOP3.LUT R2, RZ, R0, RZ, 0x33, !PT ;  /* 0x00000000ff029212 */ /* 0x000fca00078e33ff */
[----:B------:R-:W-:-:S07]  /*1740*/  IMAD.MOV.U32 R225, RZ, RZ, R2 ;  /* 0x000000ffffe17224 */ /* 0x000fce00078e0002 */
.L_x_1913:
[----:B------:R-:W-:Y:S01]  /*1750*/  IMAD R0, R6, R225, R10 ;  /* 0x000000e106007224 */ /* 0x000fe200078e020a */
[----:B------:R-:W-:-:S04]  /*1760*/  PRMT R3, RZ, 0x7610, R3 ;  /* 0x00007610ff037816 */ /* 0x000fc80000000003 */
[----:B------:R-:W-:-:S04]  /*1770*/  VIADDMNMX R225, R0, R225, R9, PT ;  /* 0x000000e100e17246 */ /* 0x000fc80003800109 */
[----:B------:R-:W-:-:S13]  /*1780*/  ISETP.GT.AND P0, PT, R225, R0, PT ;  /* 0x00000000e100720c */ /* 0x000fda0003f04270 */
[----:B------:R-:W-:Y:S05]  /*1790*/  @!P0 BRA `(.L_x_1914) ;  /* 0x0000020800648947 */ /* 0x000fea0003800000 */
[----:B------:R-:W2:Y:S04]  /*17a0*/  LDL R25, [R1+0x1c8] ;  /* 0x0001c80001197983 */ /* 0x000ea80000100800 */
[----:B------:R-:W3:Y:S04]  /*17b0*/  LDL R24, [R1+0x210] ;  /* 0x0002100001187983 */ /* 0x000ee80000100800 */
[----:B------:R-:W4:Y:S04]  /*17c0*/  LDL R40, [R1+0x214] ;  /* 0x0002140001287983 */ /* 0x000f280000100800 */
        /* <DEDUP_REMOVED lines=125> */
[----:B------:R-:W4:Y:S01]  /*1fa0*/  LDL R219, [R1+0x40c] ;  /* 0x00040c0001db7983 */ /* 0x000f220000100800 */
[----:B------:R-:W-:-:S04]  /*1fb0*/  SHF.R.S32.HI R223, RZ, 0x1f, R154 ;  /* 0x0000001fffdf7819 */ /* 0x000fc8000001149a */
[----:B------:R-:W-:-:S04]  /*1fc0*/  LEA.HI R223, R223, R154, RZ, 0x7 ;  /* 0x0000009adfdf7211 */ /* 0x000fc800078f38ff */
[----:B------:R-:W-:-:S06]  /*1fd0*/  SHF.R.S32.HI R2, RZ, 0x7, R223 ;  /* 0x00000007ff027819 */ /* 0x000fcc00000114df */
[----:B------:R-:W0:Y:S01]  /*1fe0*/  SHFL.IDX PT, R2, R2, RZ, 0x1f ;  /* 0x00001fff02027589 */ /* 0x000e2200000e0000 */
[----:B------:R-:W-:Y:S02]  /*1ff0*/  UMOV UR4, 0x400 ;  /* 0x0000040000047882 */ /* 0x000fe40000000000 */
[----:B------:R-:W-:Y:S01]  /*2000*/  ULEA UR43, UR43, UR4, 0x18 ;  /* 0x000000042b2b7291 */ /* 0x000fe2000f8ec03f */
[----:B0-----:R-:W-:-:S04]  /*2010*/  LEA.HI R4, R2, R2, RZ, 0x1 ;  /* 0x0000000202047211 */ /* 0x001fc800078f08ff */
[----:B------:R-:W-:-:S05]  /*2020*/  LOP3.LUT R5, R4, 0x1fffe, RZ, 0xc0, !PT ;  /* 0x0001fffe04057812 */ /* 0x000fca00078ec0ff */
[----:B------:R-:W-:-:S05]  /*2030*/  IMAD.IADD R5, R2, 0x1, -R5 ;  /* 0x0000000102057824 */ /* 0x000fca00078e0a05 */
[----:B------:R-:W-:-:S05]  /*2040*/  LEA R5, R5, UR43, 0xf ;  /* 0x0000002b05057c11 */ /* 0x000fca000f8e78ff */
[----:B------:R-:W-:-:S05]  /*2050*/  VIADD R5, R5, 0x400 ;  /* 0x0000040005057836 */ /* 0x000fca0000000000 */
[----:B------:R-:W-:-:S04]  /*2060*/  SHF.R.U32.HI R5, RZ, 0x4, R5 ;  /* 0x00000004ff057819 */ /* 0x000fc80000011605 */
[----:B------:R-:W-:Y:S01]  /*2070*/  LOP3.LUT R2, R5, 0x3fff, RZ, 0xc0, !PT ;  /* 0x00003fff05027812 */ /* 0x000fe200078ec0ff */
[----:B------:R-:W-:-:S03]  /*2080*/  UIADD3 UR4, UR43, 0x36400, URZ ;  /* 0x000364002b047890 */ /* 0x000fc6000fffe03f */
[----:B------:R-:W-:Y:S01]  /*2090*/  LOP3.LUT R2, R2, 0x2000000, RZ, 0xfc, !PT ;  /* 0x0200000002027812 */ /* 0x000fe200078efcff */
[----:B------:R-:W-:Y:S01]  /*20a0*/  IMAD.MOV.U32 R5, RZ, RZ, 0x40000040 ;  /* 0x40000040ff057424 */ /* 0x000fe200078e00ff */
[----:B------:R-:W-:-:S03]  /*20b0*/  USHF.R.U32.HI UR4, URZ, 0x4, UR4 ;  /* 0x000000043f047899 */ /* 0x000fc60008011604 */
[----:B--2---:R-:W-:Y:S01]  /*20c0*/  IMAD R4, R25, 0x1000, R2 ;  /* 0x0000100019047824 */ /* 0x004fe200078e0202 */
[----:B------:R-:W-:Y:S01]  /*20d0*/  R2UR UR7, R5 ;  /* 0x00000000050772ca */ /* 0x000fe200000e0000 */
[----:B------:R-:W-:-:S03]  /*20e0*/  ULOP3.LUT UR4, UR4, 0x3fff, URZ, 0xc0, !UPT ;  /* 0x00003fff04047892 */ /* 0x000fc6000f8ec03f */
[----:B------:R-:W-:Y:S01]  /*20f0*/  R2UR UR6, R4 ;  /* 0x00000000040672ca */ /* 0x000fe200000e0000 */
[----:B------:R-:W-:Y:S01]  /*2100*/  ULOP3.LUT UR16, UR4, 0x10000, URZ, 0xfc, !UPT ;  /* 0x0001000004107892 */ /* 0x000fe2000f8efc3f */
[----:B---3--:R-:W-:Y:S04]  /*2110*/  STL [R1+0x210], R24 ;  /* 0x0002101801007387 */ /* 0x008fe80000100800 */
[----:B----4-:R-:W-:Y:S04]  /*2120*/  STL [R1+0x214], R40 ;  /* 0x0002142801007387 */ /* 0x010fe80000100800 */
[----:B------:R-:W-:Y:S04]  /*2130*/  STL [R1+0x218], R42 ;  /* 0x0002182a01007387 */ /* 0x000fe80000100800 */
        /* <DEDUP_REMOVED lines=32> */
[----:B------:R0:W-:Y:S01]  /*2340*/  STL [R1+0x2a4], R94 ;  /* 0x0002a45e01007387 */ /* 0x0001e20000100800 */
[----:B------:R-:W-:Y:S06]  /*2350*/  BAR.SYNC.DEFER_BLOCKING 0xe, 0x100 ;  /* 0x0384000000007b1d */ /* 0x000fec0000010000 */
[----:B------:R-:W-:Y:S01]  /*2360*/  UMOV UR4, UR16 ;  /* 0x0000001000047c82 */ /* 0x000fe20008000000 */
[----:B------:R-:W-:Y:S01]  /*2370*/  UMOV UR5, 0x40000040 ;  /* 0x4000004000057882 */ /* 0x000fe20000000000 */
[----:B0-----:R-:W-:-:S06]  /*2380*/  WARPGROUP.ARRIVE ;  /* 0x00000000000079c5 */ /* 0x001fcc0000000000 */
[----:B------:R-:W-:Y:S01]  /*2390*/  HGMMA.64x256x16.F32 R24, gdesc[UR4].tnspB, RZ, !UPT, gsb0 ;  /* 0x43e00000041879f0 */ /* 0x000fe2000c0008ff */
[----:B------:R0:W-:Y:S04]  /*23a0*/  STL [R1+0x2a8], R6 ;  /* 0x0002a80601007387 */ /* 0x0001e80000100800 */
[----:B------:R1:W-:Y:S01]  /*23b0*/  STL [R1+0x364], R7 ;  /* 0x0003640701007387 */ /* 0x0003e20000100800 */
[----:B0-----:R-:W-:Y:S02]  /*23c0*/  VIADD R6, R4, 0x80 ;  /* 0x0000008004067836 */ /* 0x001fe40000000000 */
[----:B-1----:R-:W-:-:S03]  /*23d0*/  IMAD.MOV.U32 R7, RZ, RZ, 0x40000040 ;  /* 0x40000040ff077424 */ /* 0x002fc600078e00ff */
[----:B------:R-:W-:Y:S02]  /*23e0*/  R2UR UR10, R6 ;  /* 0x00000000060a72ca */ /* 0x000fe400000e0000 */
[----:B------:R-:W-:Y:S01]  /*23f0*/  R2UR UR11, R7 ;  /* 0x00000000070b72ca */ /* 0x000fe200000e0000 */
[----:B------:R-:W-:Y:S01]  /*2400*/  UIADD3 UR8, UR16, 0x2, URZ ;  /* 0x0000000210087890 */ /* 0x000fe2000fffe03f */
        /* <DEDUP_REMOVED lines=60> */
[----:B------:R-:W-:Y:S01]  /*27d0*/  STL [R1+0x398], R163 ;  /* 0x000398a301007387 */ /* 0x000fe20000100800 */
[----:B------:R-:W-:-:S03]  /*27e0*/  WARPGROUP.DEPBAR.LE gsb0, 0x0 ;  /* 0x00008000000079c5 */ /* 0x000fc60000010000 */
        /* <DEDUP_REMOVED lines=29> */
[----:B------:R-:W-:Y:S04]  /*29c0*/  STL.128 [R1+0x210], R24 ;  /* 0x0002101801007387 */ /* 0x000fe80000100c00 */
        /* <DEDUP_REMOVED lines=30> */
[----:B------:R0:W-:Y:S01]  /*2bb0*/  STL.128 [R1+0x400], R148 ;  /* 0x0004009401007387 */ /* 0x0001e20000100c00 */
[----:B------:R-:W-:Y:S01]  /*2bc0*/  UMOV UR9, 0x40000040 ;  /* 0x4000004000097882 */ /* 0x000fe20000000000 */
[----:B0-----:R-:W-:-:S06]  /*2bd0*/  WARPGROUP.ARRIVE ;  /* 0x00000000000079c5 */ /* 0x001fcc0000000000 */
[----:B------:R-:W-:Y:S01]  /*2be0*/  HGMMA.64x256x16.F32 R24, gdesc[UR8].tnspB, R24, gsb0 ;  /* 0x43e00000081879f0 */ /* 0x000fe20008000818 */
[----:B------:R-:W-:Y:S02]  /*2bf0*/  VIADD R6, R4, 0x100 ;  /* 0x0000010004067836 */ /* 0x000fe40000000000 */
[----:B------:R-:W-:-:S03]  /*2c00*/  IMAD.MOV.U32 R7, RZ, RZ, 0x40000040 ;  /* 0x40000040ff077424 */ /* 0x000fc600078e00ff */
[----:B------:R-:W-:Y:S02]  /*2c10*/  R2UR UR14, R6 ;  /* 0x00000000060e72ca */ /* 0x000fe400000e0000 */
[----:B------:R-:W-:Y:S01]  /*2c20*/  R2UR UR15, R7 ;  /* 0x00000000070f72ca */ /* 0x000fe200000e0000 */
[----:B------:R-:W-:Y:S01]  /*2c30*/  UIADD3 UR12, UR16, 0x4, URZ ;  /* 0x00000004100c7890 */ /* 0x000fe2000fffe03f */
[----:B------:R-:W-:Y:S01]  /*2c40*/  UMOV UR13, 0x40000040 ;  /* 0x40000040000d7882 */ /* 0x000fe20000000000 */
[----:B------:R-:W-:Y:S02]  /*2c50*/  VIADD R4, R4, 0x180 ;  /* 0x0000018004047836 */ /* 0x000fe40000000000 */
[----:B------:R-:W-:Y:S01]  /*2c60*/  IMAD.MOV.U32 R5, RZ, RZ, 0x40000040 ;  /* 0x40000040ff057424 */ /* 0x000fe200078e00ff */
[----:B------:R-:W-:Y:S01]  /*2c70*/  UMOV UR17, 0x40000040 ;  /* 0x4000004000117882 */ /* 0x000fe20000000000 */
[----:B------:R0:W5:Y:S01]  /*2c80*/  LDL R7, [R1+0x1c8] ;  /* 0x0001c80001077983 */ /* 0x0001620000100800 */
[----:B------:R-:W-:-:S02]  /*2c90*/  R2UR UR18, R4 ;  /* 0x00000000041272ca */ /* 0x000fc400000e0000 */
[----:B------:R-:W-:Y:S01]  /*2ca0*/  R2UR UR19, R5 ;  /* 0x00000000051372ca */ /* 0x000fe200000e0000 */
[----:B------:R-:W-:Y:S01]  /*2cb0*/  UIADD3 UR16, UR16, 0x6, URZ ;  /* 0x0000000610107890 */ /* 0x000fe2000fffe03f */
[----:B------:R-:W-:Y:S02]  /*2cc0*/  WARPGROUP.DEPBAR.LE gsb0, 0x0 ;  /* 0x00008000000079c5 */ /* 0x000fe40000010000 */
        /* <DEDUP_REMOVED lines=31> */
[----:B------:R1:W-:Y:S02]  /*2ec0*/  STL.128 [R1+0x400], R148 ;  /* 0x0004009401007387 */ /* 0x0003e40000100c00 */
[----:B-1----:R-:W-:-:S06]  /*2ed0*/  WARPGROUP.ARRIVE ;  /* 0x00000000000079c5 */ /* 0x002fcc0000000000 */
[----:B------:R-:W-:Y:S03]  /*2ee0*/  HGMMA.64x256x16.F32 R24, gdesc[UR12].tnspB, R24, gsb0 ;  /* 0x43e000000c1879f0 */ /* 0x000fe60008000818 */
        /* <DEDUP_REMOVED lines=37> */
[----:B------:R-:W2:Y:S04]  /*3140*/  LDL R4, [R1+0x210] ;  /* 0x0002100001047983 */ /* 0x000ea80000100800 */
[----:B------:R-:W-:Y:S04]  /*3150*/  STL.128 [R1+0x3a0], R124 ;  /* 0x0003a07c01007387 */ /* 0x000fe80000100c00 */
[----:B------:R-:W3:Y:S04]  /*3160*/  LDL R3, [R1+0x3ac] ;  /* 0x0003ac0001037983 */ /* 0x000ee80000100800 */
        /* <DEDUP_REMOVED lines=10> */
[----:B------:R1:W-:Y:S04]  /*3210*/  STL.128 [R1+0x2c0], R68 ;  /* 0x0002c04401007387 */ /* 0x0003e80000100c00 */
        /* <DEDUP_REMOVED lines=18> */
[----:B------:R-:W-:Y:S04]  /*3340*/  STL.128 [R1+0x400], R148 ;  /* 0x0004009401007387 */ /* 0x000fe80000100c00 */
[----:B-1----:R-:W3:Y:S04]  /*3350*/  LDL R68, [R1+0x214] ;  /* 0x0002140001447983 */ /* 0x002ee80000100800 */
[----:B------:R-:W3:Y:S04]  /*3360*/  LDL R70, [R1+0x218] ;  /* 0x0002180001467983 */ /* 0x000ee80000100800 */
[----:B----4-:R-:W4:Y:S04]  /*3370*/  LDL R72, [R1+0x21c] ;  /* 0x00021c0001487983 */ /* 0x010f280000100800 */
[----:B------:R-:W4:Y:S04]  /*3380*/  LDL R74, [R1+0x224] ;  /* 0x00022400014a7983 */ /* 0x000f280000100800 */
[----:B0-----:R-:W4:Y:S04]  /*3390*/  LDL R76, [R1+0x228] ;  /* 0x00022800014c7983 */ /* 0x001f280000100800 */
        /* <DEDUP_REMOVED lines=41> */
[----:B--2---:R-:W2:Y:S04]  /*3630*/  LDL R140, [R1+0x2d4] ;  /* 0x0002d400018c7983 */ /* 0x004ea80000100800 */
[----:B------:R-:W2:Y:S04]  /*3640*/  LDL R142, [R1+0x2d8] ;  /* 0x0002d800018e7983 */ /* 0x000ea80000100800 */
        /* <DEDUP_REMOVED lines=77> */
[----:B------:R-:W2:Y:S01]  /*3b20*/  LDL R22, [R1+0x2a0] ;  /* 0x0002a00001167983 */ /* 0x000ea20000100800 */
[----:B------:R-:W-:-:S05]  /*3b30*/  LOP3.LUT R223, R223, 0xffffff80, RZ, 0xc0, !PT ;  /* 0xffffff80dfdf7812 */ /* 0x000fca00078ec0ff */
[----:B------:R-:W-:Y:S01]  /*3b40*/  IMAD.IADD R223, R154, 0x1, -R223 ;  /* 0x000000019adf7824 */ /* 0x000fe200078e0adf */
[----:B------:R0:W-:Y:S01]  /*3b50*/  STL [R1+0x210], R4 ;  /* 0x0002100401007387 */ /* 0x0001e20000100800 */
[----:B------:R-:W-:-:S03]  /*3b60*/  ULOP3.LUT UR6, UR61, 0x1, URZ, 0xfc, !UPT ;  /* 0x000000013d067892 */ /* 0x000fc6000f8efc3f */
[----:B---3--:R1:W-:Y:S01]  /*3b70*/  STL [R1+0x3ac], R3 ;  /* 0x0003ac0301007387 */ /* 0x0083e20000100800 */
[----:B------:R-:W-:Y:S01]  /*3b80*/  UISETP.NE.AND UP0, UPT, UR6, 0x3, UPT ;  /* 0x000000030600788c */ /* 0x000fe2000bf05270 */
[----:B0-----:R-:W-:Y:S02]  /*3b90*/  SHF.R.S32.HI R4, RZ, 0x1f, R223 ;  /* 0x0000001fff047819 */ /* 0x001fe400000114df */
[----:B------:R-:W-:Y:S02]  /*3ba0*/  STL [R1+0x214], R68 ;  /* 0x0002144401007387 */ /* 0x000fe40000100800 */
[----:B-1----:R-:W-:Y:S02]  /*3bb0*/  LEA.HI R3, R4, R223, RZ, 0x2 ;  /* 0x000000df04037211 */ /* 0x002fe400078f10ff */
[----:B------:R-:W-:Y:S04]  /*3bc0*/  STL [R1+0x218], R70 ;  /* 0x0002184601007387 */ /* 0x000fe80000100800 */
        /* <DEDUP_REMOVED lines=44> */
[----:B--2---:R-:W-:Y:S04]  /*3e90*/  STL [R1+0x2d4], R140 ;  /* 0x0002d48c01007387 */ /* 0x004fe80000100800 */
        /* <DEDUP_REMOVED lines=76> */
[----:B------:R-:W-:Y:S06]  /*4360*/  BAR.ARV 0xf, 0x100 ;  /* 0x03c4000000007b1d */ /* 0x000fec0000002000 */
[----:B------:R0:W-:Y:S01]  /*4370*/  STL [R1+0x220], R6 ;  /* 0x0002200601007387 */ /* 0x0001e20000100800 */
[----:B------:R-:W-:-:S03]  /*4380*/  PLOP3.LUT P1, PT, PT, PT, UP0, 0x80, 0x0 ;  /* 0x000000000000781c */ /* 0x000fc60003f2f008 */
[----:B------:R1:W-:Y:S01]  /*4390*/  STL [R1+0x3b4], R5 ;  /* 0x0003b40501007387 */ /* 0x0003e20000100800 */
[--C-:B0-----:R-:W-:Y:S02]  /*43a0*/  SHF.R.S32.HI R6, RZ, 0x1f, R3.reuse ;  /* 0x0000001fff067819 */ /* 0x101fe40000011403 */
[----:B-1----:R-:W-:-:S04]  /*43b0*/  SHF.R.S32.HI R5, RZ, 0x2, R3 ;  /* 0x00000002ff057819 */ /* 0x002fc80000011403 */
[----:B------:R-:W-:Y:S02]  /*43c0*/  LEA.HI R6, R6, R5, RZ, 0x3 ;  /* 0x0000000506067211 */ /* 0x000fe400078f18ff */
[----:B------:R-:W-:Y:S02]  /*43d0*/  LEA.HI R4, R4, R223, RZ, 0x5 ;  /* 0x000000df04047211 */ /* 0x000fe400078f28ff */
[----:B------:R-:W-:Y:S02]  /*43e0*/  LOP3.LUT R6, R6, 0xfffffff8, RZ, 0xc0, !PT ;  /* 0xfffffff806067812 */ /* 0x000fe400078ec0ff */
[----:B------:R-:W-:-:S03]  /*43f0*/  SHF.R.S32.HI R3, RZ, 0x5, R4 ;  /* 0x00000005ff037819 */ /* 0x000fc60000011404 */
[----:B------:R-:W-:Y:S01]  /*4400*/  IMAD.IADD R6, R5, 0x1, -R6 ;  /* 0x0000000105067824 */ /* 0x000fe200078e0a06 */
[----:B------:R0:W-:Y:S03]  /*4410*/  STL [R1+0x2a0], R22 ;  /* 0x0002a01601007387 */ /* 0x0001e60000100800 */
[----:B0-----:R-:W-:Y:S01]  /*4420*/  IMAD R22, R3, 0x10, R6 ;  /* 0x0000001003167824 */ /* 0x001fe200078e0206 */
[----:B------:R-:W-:Y:S06]  /*4430*/  @!P1 BRA `(.L_x_1915) ;  /* 0x0000000000049947 */ /* 0x000fec0003800000 */
[----:B------:R-:W-:Y:S01]  /*4440*/  BPT.TRAP 0x1 ;  /* 0x000000040000795c */ /* 0x000fe20000300000 */
.L_x_1915:
[----:B------:R-:W0:Y:S01]  /*4450*/  S2R R153, SR_CgaCtaId ;  /* 0x0000000000997919 */ /* 0x000e220000008800 */
[----:B------:R-:W-:Y:S01]  /*4460*/  VIADD R3, R225, 0xfffffffe ;  /* 0xfffffffee1037836 */ /* 0x000fe20000000000 */
[----:B-----5:R-:W-:-:S04]  /*4470*/  LEA R7, R7, UR43, 0x3 ;  /* 0x0000002b07077c11 */ /* 0x020fc8000f8e18ff */
[----:B------:R-:W-:Y:S01]  /*4480*/  ISETP.GE.AND P0, PT, R3, R0, PT ;  /* 0x000000000300720c */ /* 0x000fe20003f06270 */
[----:B------:R-:W-:-:S05]  /*4490*/  VIADD R4, R7, 0x38860 ;  /* 0x0003886007047836 */ /* 0x000fca0000000000 */
[----:B0-----:R-:W-:-:S04]  /*44a0*/  PRMT R4, R153, 0x654, R4 ;  /* 0x0000065499047816 */ /* 0x001fc80000000004 */
[----:B------:R0:W-:Y:S03]  /*44b0*/  SYNCS.ARRIVE.TRANS64.RED.A1T0 RZ, [R4+URZ], RZ ;  /* 0x000000ff04ff79a7 */ /* 0x0001e6000810043f */
[----:B------:R-:W-:Y:S05]  /*44c0*/  @!P0 BRA `(.L_x_1916) ;  /* 0x0000003c005c8947 */ /* 0x000fea0003800000 */
.L_x_1918:
[----:B------:R-:W2:Y:S04]  /*44d0*/  LDL R155, [R1+0x1c8] ;  /* 0x0001c800019b7983 */ /* 0x000ea80000100800 */
[----:B------:R-:W3:Y:S04]  /*44e0*/  LDL.64 R64, [R1+0x220] ;  /* 0x0002200001407983 */ /* 0x000ee80000100a00 */
[----:B------:R-:W4:Y:S04]  /*44f0*/  LDL.64 R66, [R1+0x230] ;  /* 0x0002300001427983 */ /* 0x000f280000100a00 */
        /* <DEDUP_REMOVED lines=57> */
[----:B01----:R-:W4:Y:S04]  /*4890*/  LDL.64 R4, [R1+0x3c8] ;  /* 0x0003c80001047983 */ /* 0x003f280000100a00 */
[----:B------:R-:W4:Y:S04]  /*48a0*/  LDL.64 R12, [R1+0x3d8] ;  /* 0x0003d800010c7983 */ /* 0x000f280000100a00 */
[----:B------:R-:W4:Y:S04]  /*48b0*/  LDL.64 R10, [R1+0x3e8] ;  /* 0x0003e800010a7983 */ /* 0x000f280000100a00 */
[----:B------:R-:W4:Y:S04]  /*48c0*/  LDL.64 R8, [R1+0x3f8] ;  /* 0x0003f80001087983 */ /* 0x000f280000100a00 */
[----:B------:R-:W4:Y:S01]  /*48d0*/  LDL.64 R6, [R1+0x408] ;  /* 0x0004080001067983 */ /* 0x000f220000100a00 */
[----:B--2---:R-:W-:-:S05]  /*48e0*/  IMAD R58, R155, 0x40, R22 ;  /* 0x000000409b3a7824 */ /* 0x004fca00078e0216 */
[----:B------:R-:W-:Y:S01]  /*48f0*/  LEA R58, R58, UR43, 0x2 ;  /* 0x0000002b3a3a7c11 */ /* 0x000fe2000f8e10ff */
[----:B------:R-:W-:Y:S06]  /*4900*/  BAR.SYNC.DEFER_BLOCKING 0xe, 0x100 ;  /* 0x0384000000007b1d */ /* 0x000fec0000010000 */
[----:B------:R-:W3:Y:S04]  /*4910*/  LDS R61, [R58+0x38400] ;  /* 0x038400003a3d7984 */ /* 0x000ee80000000800 */
[----:B------:R0:W1:Y:S01]  /*4920*/  LDS R60, [R58+0x38420] ;  /* 0x038420003a3c7984 */ /* 0x0000620000000800 */
[C---:B---3--:R-:W-:Y:S01]  /*4930*/  FMUL.FTZ R65, R61.reuse, R65 ;  /* 0x000000413d417220 */ /* 0x048fe20000410000 */
[C---:B------:R-:W-:Y:S01]  /*4940*/  FMUL.FTZ R64, R61.reuse, R64 ;  /* 0x000000403d407220 */ /* 0x040fe20000410000 */
[C---:B----4-:R-:W-:Y:S01]  /*4950*/  FMUL.FTZ R67, R61.reuse, R67 ;  /* 0x000000433d437220 */ /* 0x050fe20000410000 */
[C---:B------:R-:W-:Y:S01]  /*4960*/  FMUL.FTZ R66, R61.reuse, R66 ;  /* 0x000000423d427220 */ /* 0x040fe20000410000 */
        /* <DEDUP_REMOVED lines=55> */
[----:B------:R-:W-:Y:S01]  /*4ce0*/  FMUL.FTZ R122, R61, R122 ;  /* 0x0000007a3d7a7220 */ /* 0x000fe20000410000 */
[-C--:B0-----:R-:W-:Y:S01]  /*4cf0*/  FMUL.FTZ R58, R62, R61.reuse ;  /* 0x0000003d3e3a7220 */ /* 0x081fe20000410000 */
[----:B------:R-:W-:Y:S01]  /*4d00*/  FMUL.FTZ R59, R63, R61 ;  /* 0x0000003d3f3b7220 */ /* 0x000fe20000410000 */
[C---:B------:R-:W-:Y:S01]  /*4d10*/  FMUL.FTZ R125, R61.reuse, R125 ;  /* 0x0000007d3d7d7220 */ /* 0x040fe20000410000 */
[----:B------:R-:W-:Y:S01]  /*4d20*/  FMUL.FTZ R124, R61, R124 ;  /* 0x0000007c3d7c7220 */ /* 0x000fe20000410000 */
[C---:B-1----:R-:W-:Y:S01]  /*4d30*/  FMUL.FTZ R127, R60.reuse, R127 ;  /* 0x0000007f3c7f7220 */ /* 0x042fe20000410000 */
[C---:B------:R-:W-:Y:S01]  /*4d40*/  FMUL.FTZ R126, R60.reuse, R126 ;  /* 0x0000007e3c7e7220 */ /* 0x040fe20000410000 */
[C---:B------:R-:W-:Y:S01]  /*4d50*/  FMUL.FTZ R129, R60.reuse, R129 ;  /* 0x000000813c817220 */ /* 0x040fe20000410000 */
[C---:B------:R-:W-:Y:S01]  /*4d60*/  FMUL.FTZ R128, R60.reuse, R128 ;  /* 0x000000803c807220 */ /* 0x040fe20000410000 */
[----:B------:R-:W-:Y:S01]  /*4d70*/  STL.64 [R1+0x220], R64 ;  /* 0x0002204001007387 */ /* 0x000fe20000100a00 */
[C---:B------:R-:W-:Y:S01]  /*4d80*/  FMUL.FTZ R131, R60.reuse, R131 ;  /* 0x000000833c837220 */ /* 0x040fe20000410000 */
[----:B------:R-:W-:-:S02]  /*4d90*/  FMUL.FTZ R130, R60, R130 ;  /* 0x000000823c827220 */ /* 0x000fc40000410000 */
[----:B------:R-:W-:Y:S01]  /*4da0*/  STL.64 [R1+0x230], R66 ;  /* 0x0002304201007387 */ /* 0x000fe20000100a00 */
[C---:B------:R-:W-:Y:S01]  /*4db0*/  FMUL.FTZ R133, R60.reuse, R133 ;  /* 0x000000853c857220 */ /* 0x040fe20000410000 */
[C---:B------:R-:W-:Y:S02]  /*4dc0*/  FMUL.FTZ R132, R60.reuse, R132 ;  /* 0x000000843c847220 */ /* 0x040fe40000410000 */
[----:B------:R-:W-:Y:S01]  /*4dd0*/  STL.64 [R1+0x240], R68 ;  /* 0x0002404401007387 */ /* 0x000fe20000100a00 */
[C---:B------:R-:W-:Y:S01]  /*4de0*/  FMUL.FTZ R135, R60.reuse, R135 ;  /* 0x000000873c877220 */ /* 0x040fe20000410000 */
[C---:B------:R-:W-:Y:S02]  /*4df0*/  FMUL.FTZ R134, R60.reuse, R134 ;  /* 0x000000863c867220 */ /* 0x040fe40000410000 */
[----:B------:R0:W-:Y:S01]  /*4e00*/  STL.64 [R1+0x250], R70 ;  /* 0x0002504601007387 */ /* 0x0001e20000100a00 */
[C---:B------:R-:W-:Y:S01]  /*4e10*/  FMUL.FTZ R137, R60.reuse, R137 ;  /* 0x000000893c897220 */ /* 0x040fe20000410000 */
[----:B------:R-:W-:-:S02]  /*4e20*/  FMUL.FTZ R136, R60, R136 ;  /* 0x000000883c887220 */ /* 0x000fc40000410000 */
[----:B------:R1:W-:Y:S01]  /*4e30*/  STL.64 [R1+0x260], R72 ;  /* 0x0002604801007387 */ /* 0x0003e20000100a00 */
[C---:B------:R-:W-:Y:S01]  /*4e40*/  FMUL.FTZ R57, R60.reuse, R57 ;  /* 0x000000393c397220 */ /* 0x040fe20000410000 */
[C---:B------:R-:W-:Y:S02]  /*4e50*/  FMUL.FTZ R56, R60.reuse, R56 ;  /* 0x000000383c387220 */ /* 0x040fe40000410000 */
[----:B------:R2:W-:Y:S01]  /*4e60*/  STL.64 [R1+0x270], R74 ;  /* 0x0002704a01007387 */ /* 0x0005e20000100a00 */
[C---:B------:R-:W-:Y:S01]  /*4e70*/  FMUL.FTZ R47, R60.reuse, R47 ;  /* 0x0000002f3c2f7220 */ /* 0x040fe20000410000 */
[C---:B------:R-:W-:Y:S02]  /*4e80*/  FMUL.FTZ R46, R60.reuse, R46 ;  /* 0x0000002e3c2e7220 */ /* 0x040fe40000410000 */
        /* <DEDUP_REMOVED lines=71> */
[----:B------:R-:W-:Y:S02]  /*5300*/  FMUL.FTZ R6, R60, R6 ;  /* 0x000000063c067220 */ /* 0x000fe40000410000 */
[----:B------:R-:W-:Y:S04]  /*5310*/  STL.64 [R1+0x210], R58 ;  /* 0x0002103a01007387 */ /* 0x000fe80000100a00 */
        /* <DEDUP_REMOVED lines=23> */
[----:B------:R3:W-:Y:S04]  /*5490*/  STL.64 [R1+0x378], R14 ;  /* 0x0003780e01007387 */ /* 0x0007e80000100a00 */
        /* <DEDUP_REMOVED lines=8> */
[----:B------:R4:W-:Y:S04]  /*5520*/  STL.64 [R1+0x408], R6 ;  /* 0x0004080601007387 */ /* 0x0009e80000100a00 */
[----:B0-----:R-:W4:Y:S04]  /*5530*/  LDL R70, [R1+0x214] ;  /* 0x0002140001467983 */ /* 0x001f280000100800 */
[----:B-1----:R-:W4:Y:S04]  /*5540*/  LDL R72, [R1+0x218] ;  /* 0x0002180001487983 */ /* 0x002f280000100800 */
[----:B--2---:R-:W2:Y:S04]  /*5550*/  LDL R74, [R1+0x21c] ;  /* 0x00021c00014a7983 */ /* 0x004ea80000100800 */
[----:B---3--:R-:W3:Y:S04]  /*5560*/  LDL R14, [R1+0x220] ;  /* 0x00022000010e7983 */ /* 0x008ee80000100800 */
[----:B------:R-:W3:Y:S04]  /*5570*/  LDL R76, [R1+0x224] ;  /* 0x00022400014c7983 */ /* 0x000ee80000100800 */
[----:B------:R-:W3:Y:S04]  /*5580*/  LDL R78, [R1+0x228] ;  /* 0x00022800014e7983 */ /* 0x000ee80000100800 */
[----:B------:R-:W3:Y:S04]  /*5590*/  LDL R80, [R1+0x22c] ;  /* 0x00022c0001507983 */ /* 0x000ee80000100800 */
[----:B----4-:R-:W4:Y:S04]  /*55a0*/  LDL R4, [R1+0x230] ;  /* 0x0002300001047983 */ /* 0x010f280000100800 */
        /* <DEDUP_REMOVED lines=119> */
[----:B------:R-:W-:Y:S04]  /*5d20*/  STL [R1+0x210], R58 ;  /* 0x0002103a01007387 */ /* 0x000fe80000100800 */
[----:B------:R-:W-:Y:S04]  /*5d30*/  STL [R1+0x214], R70 ;  /* 0x0002144601007387 */ /* 0x000fe80000100800 */
[----:B------:R-:W-:Y:S04]  /*5d40*/  STL [R1+0x218], R72 ;  /* 0x0002184801007387 */ /* 0x000fe80000100800 */
[----:B--2---:R-:W-:Y:S04]  /*5d50*/  STL [R1+0x21c], R74 ;  /* 0x00021c4a01007387 */ /* 0x004fe80000100800 */
[----:B---3--:R-:W-:Y:S04]  /*5d60*/  STL [R1+0x220], R14 ;  /* 0x0002200e01007387 */ /* 0x008fe80000100800 */
[----:B------:R-:W-:Y:S04]  /*5d70*/  STL [R1+0x224], R76 ;  /* 0x0002244c01007387 */ /* 0x000fe80000100800 */
[----:B------:R-:W-:Y:S04]  /*5d80*/  STL [R1+0x228], R78 ;  /* 0x0002284e01007387 */ /* 0x000fe80000100800 */
        /* <DEDUP_REMOVED lines=37> */
[----:B------:R0:W-:Y:S04]  /*5fe0*/  STL [R1+0x2c0], R26 ;  /* 0x0002c01a01007387 */ /* 0x0001e80000100800 */
        /* <DEDUP_REMOVED lines=74> */
[----:B------:R2:W-:Y:S04]  /*6490*/  STL [R1+0x3ec], R33 ;  /* 0x0003ec2101007387 */ /* 0x0005e80000100800 */
[----:B------:R-:W-:Y:S04]  /*64a0*/  STL [R1+0x3f0], R66 ;  /* 0x0003f04201007387 */ /* 0x000fe80000100800 */
[----:B------:R3:W-:Y:S04]  /*64b0*/  STL [R1+0x3f4], R41 ;  /* 0x0003f42901007387 */ /* 0x0007e80000100800 */
[----:B------:R4:W-:Y:S04]  /*64c0*/  STL [R1+0x3f8], R45 ;  /* 0x0003f82d01007387 */ /* 0x0009e80000100800 */
[----:B------:R4:W-:Y:S04]  /*64d0*/  STL [R1+0x3fc], R49 ;  /* 0x0003fc3101007387 */ /* 0x0009e80000100800 */
[----:B------:R-:W-:Y:S04]  /*64e0*/  STL [R1+0x400], R68 ;  /* 0x0004004401007387 */ /* 0x000fe80000100800 */
[----:B------:R4:W-:Y:S04]  /*64f0*/  STL [R1+0x404], R57 ;  /* 0x0004043901007387 */ /* 0x0009e80000100800 */
[----:B------:R4:W-:Y:S04]  /*6500*/  STL [R1+0x408], R61 ;  /* 0x0004083d01007387 */ /* 0x0009e80000100800 */
[----:B------:R4:W-:Y:S04]  /*6510*/  STL [R1+0x40c], R65 ;  /* 0x00040c4101007387 */ /* 0x0009e80000100800 */
[----:B0-----:R-:W4:Y:S04]  /*6520*/  LDL.128 R24, [R1+0x210] ;  /* 0x0002100001187983 */ /* 0x001f280000100c00 */
[----:B-1----:R-:W4:Y:S04]  /*6530*/  LDL.128 R28, [R1+0x220] ;  /* 0x00022000011c7983 */ /* 0x002f280000100c00 */
[----:B--2---:R-:W2:Y:S04]  /*6540*/  LDL.128 R32, [R1+0x230] ;  /* 0x0002300001207983 */ /* 0x004ea80000100c00 */
[----:B------:R-:W2:Y:S04]  /*6550*/  LDL.128 R36, [R1+0x240] ;  /* 0x0002400001247983 */ /* 0x000ea80000100c00 */
[----:B---3--:R-:W2:Y:S04]  /*6560*/  LDL.128 R40, [R1+0x250] ;  /* 0x0002500001287983 */ /* 0x008ea80000100c00 */
[----:B----4-:R-:W2:Y:S04]  /*6570*/  LDL.128 R44, [R1+0x260] ;  /* 0x00026000012c7983 */ /* 0x010ea80000100c00 */
[----:B------:R-:W2:Y:S04]  /*6580*/  LDL.128 R48, [R1+0x270] ;  /* 0x0002700001307983 */ /* 0x000ea80000100c00 */
        /* <DEDUP_REMOVED lines=24> */
[----:B------:R-:W2:Y:S01]  /*6710*/  LDL.128 R148, [R1+0x400] ;  /* 0x0004000001947983 */ /* 0x000ea20000100c00 */
[----:B------:R-:W-:-:S02]  /*6720*/  VIADD R155, R155, 0x1 ;  /* 0x000000019b9b7836 */ /* 0x000fc40000000000 */
[----:B------:R-:W-:Y:S02]  /*6730*/  IMAD.MOV.U32 R5, RZ, RZ, 0x40000040 ;  /* 0x40000040ff057424 */ /* 0x000fe400078e00ff */
[----:B------:R-:W-:Y:S01]  /*6740*/  IMAD.MOV.U32 R7, RZ, RZ, 0x40000040 ;  /* 0x40000040ff077424 */ /* 0x000fe200078e00ff */
[----:B------:R-:W-:Y:S01]  /*6750*/  ISETP.NE.AND P0, PT, R155, 0x2, PT ;  /* 0x000000029b00780c */ /* 0x000fe20003f05270 */
[----:B------:R0:W-:Y:S01]  /*6760*/  STL [R1+0x1c8], R155 ;  /* 0x0001c89b01007387 */ /* 0x0001e20000100800 */
[----:B------:R-:W-:Y:S01]  /*6770*/  R2UR UR7, R5 ;  /* 0x00000000050772ca */ /* 0x000fe200000e0000 */
[----:B------:R-:W-:Y:S01]  /*6780*/  IMAD.MOV.U32 R5, RZ, RZ, 0x40000040 ;  /* 0x40000040ff057424 */ /* 0x000fe200078e00ff */
[----:B------:R-:W-:Y:S01]  /*6790*/  R2UR UR11, R7 ;  /* 0x00000000070b72ca */ /* 0x000fe200000e0000 */
[----:B------:R-:W-:-:S03]  /*67a0*/  IMAD.MOV.U32 R7, RZ, RZ, 0x40000040 ;  /* 0x40000040ff077424 */ /* 0x000fc600078e00ff */
[----:B------:R-:W-:Y:S02]  /*67b0*/  R2UR UR19, R5 ;  /* 0x00000000051372ca */ /* 0x000fe400000e0000 */
[----:B------:R-:W-:-:S03]  /*67c0*/  R2UR UR15, R7 ;  /* 0x00000000070f72ca */ /* 0x000fc600000e0000 */
[----:B0-----:R-:W-:-:S04]  /*67d0*/  @!P0 IMAD.MOV.U32 R155, RZ, RZ, RZ ;  /* 0x000000ffff9b8224 */ /* 0x001fc800078e00ff */
[----:B------:R-:W-:-:S04]  /*67e0*/  IMAD R4, R155, 0x1000, R2 ;  /* 0x000010009b047824 */ /* 0x000fc800078e0202 */
[C---:B------:R-:W-:Y:S01]  /*67f0*/  VIADD R6, R4.reuse, 0x80 ;  /* 0x0000008004067836 */ /* 0x040fe20000000000 */
[----:B------:R-:W-:-:S04]  /*6800*/  R2UR UR6, R4 ;  /* 0x00000000040672ca */ /* 0x000fc800000e0000 */
[----:B------:R-:W-:Y:S01]  /*6810*/  R2UR UR10, R6 ;  /* 0x00000000060a72ca */ /* 0x000fe200000e0000 */
[C---:B------:R-:W-:Y:S02]  /*6820*/  VIADD R6, R4.reuse, 0x100 ;  /* 0x0000010004067836 */ /* 0x040fe40000000000 */
[----:B------:R-:W-:-:S03]  /*6830*/  VIADD R4, R4, 0x180 ;  /* 0x0000018004047836 */ /* 0x000fc60000000000 */
[----:B------:R-:W-:Y:S02]  /*6840*/  R2UR UR14, R6 ;  /* 0x00000000060e72ca */ /* 0x000fe400000e0000 */
[----:B------:R-:W-:Y:S01]  /*6850*/  R2UR UR18, R4 ;  /* 0x00000000041272ca */ /* 0x000fe200000e0000 */
[----:B------:R-:W3:Y:S04]  /*6860*/  @!P0 LDL R6, [R1+0x1cc] ;  /* 0x0001cc0001068983 */ /* 0x000ee80000100800 */
[----:B------:R-:W4:Y:S01]  /*6870*/  LDL R4, [R1+0x1d0] ;  /* 0x0001d00001047983 */ /* 0x000f220000100800 */
[----:B--2---:R-:W-:-:S06]  /*6880*/  WARPGROUP.ARRIVE ;  /* 0x00000000000079c5 */ /* 0x004fcc0000000000 */
        /* <DEDUP_REMOVED lines=34> */
[----:B0-----:R-:W-:-:S06]  /*6ab0*/  WARPGROUP.ARRIVE ;  /* 0x00000000000079c5 */ /* 0x001fcc0000000000 */
        /* <DEDUP_REMOVED lines=35> */
[----:B------:R-:W-:Y:S01]  /*6cf0*/  HGMMA.64x256x16.F32 R24, gdesc[UR12].tnspB, R24, gsb0 ;  /* 0x43e000000c1879f0 */ /* 0x000fe20008000818 */
[----:B------:R-:W-:Y:S04]  /*6d00*/  @!P0 STL [R1+0x1c8], RZ ;  /* 0x0001c8ff01008387 */ /* 0x000fe80000100800 */
[----:B------:R0:W5:Y:S01]  /*6d10*/  LDL R5, [R1+0x1c8] ;  /* 0x0001c80001057983 */ /* 0x0001620000100800 */
[----:B------:R-:W-:-:S03]  /*6d20*/  WARPGROUP.DEPBAR.LE gsb0, 0x0 ;  /* 0x00008000000079c5 */ /* 0x000fc60000010000 */
        /* <DEDUP_REMOVED lines=67> */
[----:B------:R-:W4:Y:S04]  /*7160*/  LDL R8, [R1+0x210] ;  /* 0x0002100001087983 */ /* 0x000f280000100800 */
[----:B-1----:R-:W4:Y:S04]  /*7170*/  LDL R74, [R1+0x214] ;  /* 0x00021400014a7983 */ /* 0x002f280000100800 */
[----:B--2---:R-:W2:Y:S04]  /*7180*/  LDL R76, [R1+0x218] ;  /* 0x00021800014c7983 */ /* 0x004ea80000100800 */
[----:B------:R-:W2:Y:S04]  /*7190*/  LDL R78, [R1+0x21c] ;  /* 0x00021c00014e7983 */ /* 0x000ea80000100800 */
[----:B------:R-:W2:Y:S04]  /*71a0*/  LDL R10, [R1+0x220] ;  /* 0x00022000010a7983 */ /* 0x000ea80000100800 */
[----:B---3--:R-:W3:Y:S04]  /*71b0*/  LDL R80, [R1+0x224] ;  /* 0x0002240001507983 */ /* 0x008ee80000100800 */
[----:B------:R-:W3:Y:S04]  /*71c0*/  LDL R82, [R1+0x228] ;  /* 0x0002280001527983 */ /* 0x000ee80000100800 */
[----:B----4-:R-:W4:Y:S04]  /*71d0*/  LDL R84, [R1+0x22c] ;  /* 0x00022c0001547983 */ /* 0x010f280000100800 */
[----:B------:R-:W4:Y:S04]  /*71e0*/  LDL R12, [R1+0x230] ;  /* 0x00023000010c7983 */ /* 0x000f280000100800 */
        /* <DEDUP_REMOVED lines=119> */
[----:B------:R-:W-:-:S03]  /*7960*/  VIADD R4, R4, 0x1 ;  /* 0x0000000104047836 */ /* 0x000fc60000000000 */
[----:B------:R0:W-:Y:S04]  /*7970*/  STL [R1+0x210], R8 ;  /* 0x0002100801007387 */ /* 0x0001e80000100800 */
[----:B------:R0:W-:Y:S04]  /*7980*/  STL [R1+0x1d0], R4 ;  /* 0x0001d00401007387 */ /* 0x0001e80000100800 */
[----:B------:R0:W-:Y:S04]  /*7990*/  STL [R1+0x214], R74 ;  /* 0x0002144a01007387 */ /* 0x0001e80000100800 */
[----:B--2---:R0:W-:Y:S04]  /*79a0*/  STL [R1+0x218], R76 ;  /* 0x0002184c01007387 */ /* 0x0041e80000100800 */
[----:B------:R0:W-:Y:S04]  /*79b0*/  STL [R1+0x21c], R78 ;  /* 0x00021c4e01007387 */ /* 0x0001e80000100800 */
[----:B------:R0:W-:Y:S04]  /*79c0*/  STL [R1+0x220], R10 ;  /* 0x0002200a01007387 */ /* 0x0001e80000100800 */
[----:B---3--:R0:W-:Y:S04]  /*79d0*/  STL [R1+0x224], R80 ;  /* 0x0002245001007387 */ /* 0x0081e80000100800 */
[----:B------:R0:W-:Y:S04]  /*79e0*/  STL [R1+0x228], R82 ;  /* 0x0002285201007387 */ /* 0x0001e80000100800 */
[----:B----4-:R0:W-:Y:S04]  /*79f0*/  STL [R1+0x22c], R84 ;  /* 0x00022c5401007387 */ /* 0x0101e80000100800 */
[----:B------:R0:W-:Y:S04]  /*7a00*/  STL [R1+0x230], R12 ;  /* 0x0002300c01007387 */ /* 0x0001e80000100800 */
        /* <DEDUP_REMOVED lines=118> */
[----:B------:R0:W-:Y:S01]  /*8170*/  STL [R1+0x40c], R45 ;  /* 0x00040c2d01007387 */ /* 0x0001e20000100800 */
[----:B------:R-:W-:-:S05]  /*8180*/  @!P0 LOP3.LUT R6, R6, 0x1, RZ, 0x3c, !PT ;  /* 0x0000000106068812 */ /* 0x000fca00078e3cff */
[----:B------:R0:W-:Y:S01]  /*8190*/  @!P0 STL [R1+0x1cc], R6 ;  /* 0x0001cc0601008387 */ /* 0x0001e20000100800 */
[----:B------:R-:W-:Y:S06]  /*81a0*/  BAR.ARV 0xf, 0x100 ;  /* 0x03c4000000007b1d */ /* 0x000fec0000002000 */
[C---:B------:R-:W-:Y:S01]  /*81b0*/  ISETP.GT.AND P0, PT, R3.reuse, R0, PT ;  /* 0x000000000300720c */ /* 0x040fe20003f04270 */
[----:B------:R-:W-:Y:S01]  /*81c0*/  VIADD R3, R3, 0xffffffff ;  /* 0xffffffff03037836 */ /* 0x000fe20000000000 */
[----:B------:R-:W-:Y:S11]  /*81d0*/  @!P1 BRA `(.L_x_1917) ;  /* 0x0000000000049947 */ /* 0x000ff60003800000 */
[----:B------:R-:W-:Y:S01]  /*81e0*/  BPT.TRAP 0x1 ;  /* 0x000000040000795c */ /* 0x000fe20000300000 */
.L_x_1917:
[----:B-----5:R-:W-:-:S05]  /*81f0*/  LEA R5, R5, UR43, 0x3 ;  /* 0x0000002b05057c11 */ /* 0x020fca000f8e18ff */
[----:B0-----:R-:W-:-:S05]  /*8200*/  VIADD R4, R5, 0x38860 ;  /* 0x0003886005047836 */ /* 0x001fca0000000000 */
[----:B------:R-:W-:-:S04]  /*8210*/  PRMT R4, R153, 0x654, R4 ;  /* 0x0000065499047816 */ /* 0x000fc80000000004 */
[----:B------:R1:W-:Y:S01]  /*8220*/  SYNCS.ARRIVE.TRANS64.RED.A1T0 RZ, [R4+URZ], RZ ;  /* 0x000000ff04ff79a7 */ /* 0x0003e2000810043f */
[----:B------:R-:W-:Y:S05]  /*8230*/  @P0 BRA `(.L_x_1918) ;  /* 0xffffffc000a40947 */ /* 0x000fea000383ffff */
.L_x_1916:
[----:B------:R-:W2:Y:S04]  /*8240*/  LDL R51, [R1+0x1c8] ;  /* 0x0001c80001337983 */ /* 0x000ea80000100800 */
[----:B------:R-:W3:Y:S04]  /*8250*/  LDL.64 R18, [R1+0x348] ;  /* 0x0003480001127983 */ /* 0x000ee80000100a00 */
[----:B------:R-:W4:Y:S04]  /*8260*/  LDL.64 R54, [R1+0x210] ;  /* 0x0002100001367983 */ /* 0x000f280000100a00 */
[----:B------:R-:W5:Y:S04]  /*8270*/  LDL.64 R56, [R1+0x220] ;  /* 0x0002200001387983 */ /* 0x000f680000100a00 */
        /* <DEDUP_REMOVED lines=60> */
[----:B01----:R-:W5:Y:S04]  /*8640*/  LDL.64 R4, [R1+0x408] ;  /* 0x0004080001047983 */ /* 0x003f680000100a00 */
[----:B------:R-:W5:Y:S04]  /*8650*/  LDL R50, [R1+0x1d0] ;  /* 0x0001d00001327983 */ /* 0x000f680000100800 */
[----:B------:R-:W5:Y:S01]  /*8660*/  LDL R0, [R1+0x1c8] ;  /* 0x0001c80001007983 */ /* 0x000f620000100800 */
[----:B--2---:R-:W-:-:S05]  /*8670*/  IMAD R22, R51, 0x40, R22 ;  /* 0x0000004033167824 */ /* 0x004fca00078e0216 */
[----:B------:R-:W-:Y:S01]  /*8680*/  LEA R22, R22, UR43, 0x2 ;  /* 0x0000002b16167c11 */ /* 0x000fe2000f8e10ff */
[----:B------:R-:W-:Y:S06]  /*8690*/  BAR.SYNC.DEFER_BLOCKING 0xe, 0x100 ;  /* 0x0384000000007b1d */ /* 0x000fec0000010000 */
[----:B------:R-:W-:Y:S04]  /*86a0*/  LDS R51, [R22+0x38400] ;  /* 0x0384000016337984 */ /* 0x000fe80000000800 */
[----:B------:R-:W3:Y:S01]  /*86b0*/  LDS R22, [R22+0x38420] ;  /* 0x0384200016167984 */ /* 0x000ee20000000800 */
[----:B------:R-:W-:Y:S01]  /*86c0*/  BSSY B0, `(.L_x_1919) ;  /* 0x00000cd000007945 */ /* 0x000fe20003800000 */
[C---:B---3--:R-:W-:Y:S01]  /*86d0*/  FMUL.FTZ R19, R22.reuse, R19 ;  /* 0x0000001316137220 */ /* 0x048fe20000410000 */
[C---:B------:R-:W-:Y:S01]  /*86e0*/  FMUL.FTZ R18, R22.reuse, R18 ;  /* 0x0000001216127220 */ /* 0x040fe20000410000 */
[C---:B----4-:R-:W-:Y:S01]  /*86f0*/  FMUL.FTZ R55, R51.reuse, R55 ;  /* 0x0000003733377220 */ /* 0x050fe20000410000 */
[C---:B------:R-:W-:Y:S01]  /*8700*/  FMUL.FTZ R54, R51.reuse, R54 ;  /* 0x0000003633367220 */ /* 0x040fe20000410000 */
[C---:B-----5:R-:W-:Y:S01]  /*8710*/  FMUL.FTZ R57, R51.reuse, R57 ;  /* 0x0000003933397220 */ /* 0x060fe20000410000 */
[C---:B------:R-:W-:Y:S01]  /*8720*/  FMUL.FTZ R56, R51.reuse, R56 ;  /* 0x0000003833387220 */ /* 0x040fe20000410000 */
[----:B------:R0:W-:Y:S01]  /*8730*/  STL.64 [R1+0x348], R18 ;  /* 0x0003481201007387 */ /* 0x0001e20000100a00 */
        /* <DEDUP_REMOVED lines=116> */
[C---:B0-----:R-:W-:Y:S01]  /*8e80*/  FMUL.FTZ R19, R22.reuse, R3 ;  /* 0x0000000316137220 */ /* 0x041fe20000410000 */
[C---:B------:R-:W-:Y:S01]  /*8e90*/  FMUL.FTZ R18, R22.reuse, R2 ;  /* 0x0000000216127220 */ /* 0x040fe20000410000 */
[C---:B------:R-:W-:Y:S01]  /*8ea0*/  FMUL.FTZ R7, R22.reuse, R7 ;  /* 0x0000000716077220 */ /* 0x040fe20000410000 */
[C---:B------:R-:W-:Y:S01]  /*8eb0*/  FMUL.FTZ R6, R22.reuse, R6 ;  /* 0x0000000616067220 */ /* 0x040fe20000410000 */
[C---:B------:R-:W-:Y:S01]  /*8ec0*/  FMUL.FTZ R5, R22.reuse, R5 ;  /* 0x0000000516057220 */ /* 0x040fe20000410000 */
[----:B------:R-:W-:Y:S01]  /*8ed0*/  FMUL.FTZ R4, R22, R4 ;  /* 0x0000000416047220 */ /* 0x000fe20000410000 */
[----:B------:R-:W-:-:S02]  /*8ee0*/  VIADD R50, R50, 0x1 ;  /* 0x0000000132327836 */ /* 0x000fc40000000000 */
[----:B------:R-:W-:Y:S01]  /*8ef0*/  VIADD R0, R0, 0x1 ;  /* 0x0000000100007836 */ /* 0x000fe20000000000 */
[----:B------:R0:W-:Y:S04]  /*8f00*/  STL.64 [R1+0x210], R54 ;  /* 0x0002103601007387 */ /* 0x0001e80000100a00 */
        /* <DEDUP_REMOVED lines=62> */
[----:B------:R0:W-:Y:S04]  /*92f0*/  STL [R1+0x1d0], R50 ;  /* 0x0001d03201007387 */ /* 0x0001e80000100800 */
[----:B------:R0:W-:Y:S01]  /*9300*/  STL [R1+0x1c8], R0 ;  /* 0x0001c80001007387 */ /* 0x0001e20000100800 */
[----:B------:R-:W-:Y:S06]  /*9310*/  BAR.ARV 0xf, 0x100 ;  /* 0x03c4000000007b1d */ /* 0x000fec0000002000 */
[----:B------:R-:W-:Y:S01]  /*9320*/  ISETP.NE.AND P0, PT, R0, 0x2, PT ;  /* 0x000000020000780c */ /* 0x000fe20003f05270 */
[----:B------:R-:W-:-:S12]  /*9330*/  IMAD.MOV.U32 R3, RZ, RZ, 0x1 ;  /* 0x00000001ff037424 */ /* 0x000fd800078e00ff */
[----:B0-----:R-:W-:Y:S05]  /*9340*/  @P0 BRA `(.L_x_1920) ;  /* 0x0000000000100947 */ /* 0x001fea0003800000 */
[----:B------:R-:W2:Y:S04]  /*9350*/  LDL R0, [R1+0x1cc] ;  /* 0x0001cc0001007983 */ /* 0x000ea80000100800 */
[----:B------:R0:W-:Y:S01]  /*9360*/  STL [R1+0x1c8], RZ ;  /* 0x0001c8ff01007387 */ /* 0x0001e20000100800 */
[----:B--2---:R-:W-:-:S05]  /*9370*/  LOP3.LUT R0, R0, 0x1, RZ, 0x3c, !PT ;  /* 0x0000000100007812 */ /* 0x004fca00078e3cff */
[----:B------:R0:W-:Y:S02]  /*9380*/  STL [R1+0x1cc], R0 ;  /* 0x0001cc0001007387 */ /* 0x0001e40000100800 */
.L_x_1920:
[----:B------:R-:W-:Y:S05]  /*9390*/  BSYNC B0 ;  /* 0x0000000000007941 */ /* 0x000fea0003800000 */
.L_x_1919:
[----:B------:R-:W-:Y:S05]  /*93a0*/  BRA `(.L_x_1914) ;  /* 0x0000018c00607947 */ /* 0x000fea0003800000 */
.L_x_1906:
[----:B------:R-:W0:Y:S01]  /*93b0*/  S2UR UR4, SR_SWINHI ;  /* 0x00000000000479c3 */ /* 0x000e220000002f00 */
[----:B------:R-:W1:Y:S01]  /*93c0*/  S2R R7, SR_CgaCtaId ;  /* 0x0000000000077919 */ /* 0x000e620000008800 */
[----:B------:R-:W-:Y:S01]  /*93d0*/  UMOV UR5, 0x400 ;  /* 0x0000040000057882 */ /* 0x000fe20000000000 */
[----:B------:R-:W-:Y:S01]  /*93e0*/  ULDC UR7, c[0x0][0x448] ;  /* 0x0001120000077ab9 */ /* 0x000fe20000000800 */
[----:B------:R-:W-:Y:S01]  /*93f0*/  ULEA UR43, UR43, UR5, 0x18 ;  /* 0x000000052b2b7291 */ /* 0x000fe2000f8ec03f */
[----:B------:R-:W2:Y:S01]  /*9400*/  S2R R12, SR_CTAID.X ;  /* 0x00000000000c7919 */ /* 0x000ea20000002500 */
[----:B------:R-:W-:Y:S01]  /*9410*/  UISETP.NE.AND UP2, UPT, UR7, 0x1, UPT ;  /* 0x000000010700788c */ /* 0x000fe2000bf45270 */
[----:B------:R-:W-:Y:S01]  /*9420*/  IMAD.U32 R10, RZ, RZ, UR61 ;  /* 0x0000003dff0a7e24 */ /* 0x000fe2000f8e00ff */
[----:B------:R-:W-:Y:S01]  /*9430*/  USHF.L.U32 UR6, UR6, 0x6, URZ ;  /* 0x0000000606067899 */ /* 0x000fe2000800063f */
[----:B------:R-:W-:Y:S01]  /*9440*/  IMAD.MOV.U32 R11, RZ, RZ, 0x80 ;  /* 0x00000080ff0b7424 */ /* 0x000fe200078e00ff */
[----:B------:R-:W-:Y:S01]  /*9450*/  STL [R1+0x10], RZ ;  /* 0x000010ff01007387 */ /* 0x000fe20000100800 */
[----:B------:R-:W-:Y:S01]  /*9460*/  IMAD.U32 R4, RZ, RZ, UR61 ;  /* 0x0000003dff047e24 */ /* 0x000fe2000f8e00ff */
[----:B------:R-:W-:Y:S01]  /*9470*/  ULDC UR44, c[0x0][0x288] ;  /* 0x0000a200002c7ab9 */ /* 0x000fe20000000800 */
[----:B------:R-:W-:Y:S01]  /*9480*/  IMAD.MOV.U32 R5, RZ, RZ, 0x80 ;  /* 0x00000080ff057424 */ /* 0x000fe200078e00ff */
[----:B------:R3:W-:Y:S01]  /*9490*/  STL.64 [R1+0x28], R10 ;  /* 0x0000280a01007387 */ /* 0x0007e20000100a00 */
[----:B------:R-:W-:Y:S01]  /*94a0*/  IMAD.MOV.U32 R6, RZ, RZ, 0x80 ;  /* 0x00000080ff067424 */ /* 0x000fe200078e00ff */
[----:B------:R-:W-:Y:S01]  /*94b0*/  UIADD3 UR40, UR42, 0x1, -UR44 ;  /* 0x000000012a287890 */ /* 0x000fe2000fffe82c */
[----:B------:R-:W-:Y:S01]  /*94c0*/  IMAD.MOV.U32 R8, RZ, RZ, 0x100 ;  /* 0x00000100ff087424 */ /* 0x000fe200078e00ff */
[----:B------:R-:W-:Y:S01]  /*94d0*/  STL [R1+0x38], RZ ;  /* 0x000038ff01007387 */ /* 0x000fe20000100800 */
[----:B------:R-:W-:Y:S01]  /*94e0*/  @UP2 ULDC UR10, c[0x0][0x450] ;  /* 0x00011400000a2ab9 */ /* 0x000fe20000000800 */
[----:B------:R-:W-:Y:S01]  /*94f0*/  UP2UR UR41, UPR, URZ, 0x4 ;  /* 0x000000043f297883 */ /* 0x000fe20008000000 */
[----:B------:R-:W-:Y:S01]  /*9500*/  UMOV UR38, UR43 ;  /* 0x0000002b00267c82 */ /* 0x000fe20008000000 */
[----:B0-----:R-:W-:Y:S01]  /*9510*/  UMOV UR39, UR4 ;  /* 0x0000000400277c82 */ /* 0x001fe20008000000 */
[----:B------:R-:W-:-:S02]  /*9520*/  UIADD3 UR7, UP0, UR38, 0x38850, URZ ;  /* 0x0003885026077890 */ /* 0x000fc4000ff1e03f */
[----:B------:R-:W-:Y:S02]  /*9530*/  UIADD3 UR4, UP1, UR38, 0x38860, URZ ;  /* 0x0003886026047890 */ /* 0x000fe4000ff3e03f */
[----:B------:R-:W-:Y:S02]  /*9540*/  UIADD3.X UR8, URZ, UR39, URZ, UP0, !UPT ;  /* 0x000000273f087290 */ /* 0x000fe400087fe43f */
[----:B------:R-:W-:Y:S01]  /*9550*/  UIADD3.X UR5, URZ, UR39, URZ, UP1, !UPT ;  /* 0x000000273f057290 */ /* 0x000fe20008ffe43f */
[----:B------:R-:W-:Y:S01]  /*9560*/  IMAD.U32 R0, RZ, RZ, UR7 ;  /* 0x00000007ff007e24 */ /* 0x000fe2000f8e00ff */
[----:B------:R-:W-:Y:S01]  /*9570*/  UIADD3 UR7, UP1, UR38, 0x38840, URZ ;  /* 0x0003884026077890 */ /* 0x000fe2000ff3e03f */
[----:B---3--:R-:W-:Y:S01]  /*9580*/  IMAD.U32 R10, RZ, RZ, UR4 ;  /* 0x00000004ff0a7e24 */ /* 0x008fe2000f8e00ff */
[----:B------:R-:W-:Y:S01]  /*9590*/  UIADD3 UR9, UP0, UR38, 0x38830, URZ ;  /* 0x0003883026097890 */ /* 0x000fe2000ff1e03f */
[----:B------:R-:W-:Y:S01]  /*95a0*/  IMAD.U32 R3, RZ, RZ, UR8 ;  /* 0x00000008ff037e24 */ /* 0x000fe2000f8e00ff */
[----:B------:R-:W-:Y:S01]  /*95b0*/  UIADD3.X UR8, URZ, UR39, URZ, UP1, !UPT ;  /* 0x000000273f087290 */ /* 0x000fe20008ffe43f */
[----:B-1----:R-:W-:Y:S01]  /*95c0*/  IMAD.MOV.U32 R9, RZ, RZ, R7 ;  /* 0x000000ffff097224 */ /* 0x002fe200078e0007 */
[----:B------:R-:W-:Y:S01]  /*95d0*/  UIADD3.X UR4, URZ, UR39, URZ, UP0, !UPT ;  /* 0x000000273f047290 */ /* 0x000fe200087fe43f */
[----:B------:R0:W-:Y:S01]  /*95e0*/  STL.128 [R1], R4 ;  /* 0x0000000401007387 */ /* 0x0001e20000100c00 */
[----:B------:R-:W-:-:S03]  /*95f0*/  IMAD.U32 R11, RZ, RZ, UR5 ;  /* 0x00000005ff0b7e24 */ /* 0x000fc6000f8e00ff */
[----:B------:R1:W-:Y:S04]  /*9600*/  STL.64 [R1+0x30], R8 ;  /* 0x0000300801007387 */ /* 0x0003e80000100a00 */
[----:B--2---:R2:W-:Y:S01]  /*9610*/  STL [R1+0x50], R12 ;  /* 0x0000500c01007387 */ /* 0x0045e20000100800 */
[----:B0-----:R-:W-:Y:S01]  /*9620*/  IMAD.U32 R7, RZ, RZ, UR8 ;  /* 0x00000008ff077e24 */ /* 0x001fe2000f8e00ff */
[----:B------:R-:W-:Y:S01]  /*9630*/  @UP2 UIADD3 UR8, UR6, 0x3f, URZ ;  /* 0x0000003f06082890 */ /* 0x000fe2000fffe03f */
[----:B-1----:R-:W-:Y:S02]  /*9640*/  IMAD.MOV.U32 R8, RZ, RZ, R0 ;  /* 0x000000ffff087224 */ /* 0x002fe400078e0000 */
[----:B------:R-:W-:Y:S02]  /*9650*/  IMAD.MOV.U32 R9, RZ, RZ, R3 ;  /* 0x000000ffff097224 */ /* 0x000fe400078e0003 */
[----:B------:R-:W-:Y:S01]  /*9660*/  IMAD.U32 R4, RZ, RZ, UR9 ;  /* 0x00000009ff047e24 */ /* 0x000fe2000f8e00ff */
[----:B------:R-:W-:Y:S01]  /*9670*/  @UP2 ULDC UR9, c[0x0][0x44c] ;  /* 0x0001130000092ab9 */ /* 0x000fe20000000800 */
[----:B------:R-:W-:Y:S01]  /*9680*/  IMAD.U32 R5, RZ, RZ, UR4 ;  /* 0x00000004ff057e24 */ /* 0x000fe2000f8e00ff */
[----:B------:R-:W-:Y:S01]  /*9690*/  ULDC.64 UR4, c[0x0][0xad8] ;  /* 0x0002b60000047ab9 */ /* 0x000fe20000000a00 */
[----:B------:R-:W-:Y:S01]  /*96a0*/  IMAD.U32 R6, RZ, RZ, UR7 ;  /* 0x00000007ff067e24 */ /* 0x000fe2000f8e00ff */
[----:B------:R-:W-:Y:S01]  /*96b0*/  UIMAD.WIDE.U32 UR8, UR8, UR9, URZ ;  /* 0x00000009080872a5 */ /* 0x000fe2000f8e003f */
[----:B------:R2:W-:Y:S01]  /*96c0*/  STL.128 [R1+0x40], R8 ;  /* 0x0000400801007387 */ /* 0x0005e20000100c00 */
[----:B------:R-:W-:-:S02]  /*96d0*/  UISETP.GE.AND UP0, UPT, UR5, 0x1, UPT ;  /* 0x000000010500788c */ /* 0x000fc4000bf06270 */
[----:B------:R-:W-:Y:S01]  /*96e0*/  UIADD3 UR7, UR6, 0x3f, URZ ;  /* 0x0000003f06077890 */ /* 0x000fe2000fffe03f */
[----:B------:R2:W-:Y:S01]  /*96f0*/  STL.64 [R1+0x18], R4 ;  /* 0x0000180401007387 */ /* 0x0005e20000100a00 */
[----:B------:R-:W-:Y:S02]  /*9700*/  @UP2 USHF.R.U32.HI UR7, URZ, UR10, UR9 ;  /* 0x0000000a3f072299 */ /* 0x000fe40008011609 */
[----:B------:R-:W-:Y:S01]  /*9710*/  PLOP3.LUT P0, PT, PT, PT, UP0, 0x40, 0x0 ;  /* 0x000000000000781c */ /* 0x000fe20003f0e808 */
[----:B------:R2:W-:Y:S01]  /*9720*/  STL.64 [R1+0x20], R6 ;  /* 0x0000200601007387 */ /* 0x0005e20000100a00 */
[----:B------:R-:W-:Y:S02]  /*9730*/  UIADD3 UR7, UR40, UR7, URZ ;  /* 0x0000000728077290 */ /* 0x000fe4000fffe03f */
[----:B------:R-:W-:Y:S02]  /*9740*/  UP2UR UR60, UPR, URZ, 0x1 ;  /* 0x000000013f3c7883 */ /* 0x000fe40008000000 */
[----:B------:R-:W-:-:S06]  /*9750*/  UIADD3 UR4, UR7, UR4, URZ ;  /* 0x0000000407047290 */ /* 0x000fcc000fffe03f */
[----:B------:R-:W-:Y:S01]  /*9760*/  IMAD.U32 R0, RZ, RZ, UR4 ;  /* 0x00000004ff007e24 */ /* 0x000fe2000f8e00ff */
[----:B--2---:R-:W-:Y:S06]  /*9770*/  @P0 BRA `(.L_x_1921) ;  /* 0x0000000000400947 */ /* 0x004fec0003800000 */
        /* <DEDUP_REMOVED lines=10> */
.L_x_1922:
[----:B------:R-:W-:-:S11]  /*9820*/  UISETP.NE.AND UP0, UPT, UR5, 0x1, UPT ;  /* 0x000000010500788c */ /* 0x000fd6000bf05270 */
[----:B------:R-:W-:Y:S02]  /*9830*/  @UP0 ULDC.64 UR10, c[0x0][0xae0] ;  /* 0x0002b800000a0ab9 */ /* 0x000fe40000000a00 */
[----:B------:R-:W-:-:S04]  /*9840*/  UIMAD.WIDE.U32 UR8, UR4, UR10, URZ ;  /* 0x0000000a040872a5 */ /* 0x000fc8000f8e003f */
[----:B------:R-:W-:-:S12]  /*9850*/  @UP0 USHF.R.U32.HI UR4, URZ, UR11, UR9 ;  /* 0x0000000b3f040299 */ /* 0x000fd80008011609 */
.L_x_1923:
[----:B------:R-:W-:-:S06]  /*9860*/  UIMAD UR4, UR4, UR5, UR5 ;  /* 0x00000005040472a4 */ /* 0x000fcc000f8e0205 */
[----:B------:R-:W-:-:S07]  /*9870*/  VIMNMX R0, R0, UR4, PT ;  /* 0x0000000400007c48 */ /* 0x000fce000bfe0100 */
.L_x_1921:
[----:B------:R-:W-:Y:S01]  /*9880*/  UISETP.NE.AND UP0, UPT, UR41, URZ, UPT ;  /* 0x0000003f2900728c */ /* 0x000fe2000bf05270 */
[----:B------:R-:W-:Y:S01]  /*9890*/  VIADD R0, R0, 0x3f ;  /* 0x0000003f00007836 */ /* 0x000fe20000000000 */
[----:B------:R-:W-:Y:S02]  /*98a0*/  UIADD3 UR4, UR42, 0x3f, URZ ;  /* 0x0000003f2a047890 */ /* 0x000fe4000fffe03f */
[----:B------:R-:W-:Y:S02]  /*98b0*/  UIADD3 UR44, UR42, -UR44, URZ ;  /* 0x8000002c2a2c7290 */ /* 0x000fe4000fffe03f */
[----:B------:R-:W-:Y:S01]  /*98c0*/  USHF.R.S32.HI UR7, URZ, 0x1f, UR4 ;  /* 0x0000001f3f077899 */ /* 0x000fe20008011404 */
[----:B------:R-:W-:Y:S01]  /*98d0*/  SHF.R.S32.HI R3, RZ, 0x1f, R0 ;  /* 0x0000001fff037819 */ /* 0x000fe20000011400 */
[----:B------:R-:W-:Y:S02]  /*98e0*/  ULDC UR10, c[0x0][0xad4] ;  /* 0x0002b500000a7ab9 */ /* 0x000fe40000000800 */
[----:B------:R-:W-:Y:S01]  /*98f0*/  ULEA.HI UR7, UR7, UR4, URZ, 0x6 ;  /* 0x0000000407077291 */ /* 0x000fe2000f8f303f */
[----:B------:R-:W-:Y:S01]  /*9900*/  LEA.HI R3, R3, R0, RZ, 0x6 ;  /* 0x0000000003037211 */ /* 0x000fe200078f30ff */
[----:B------:R-:W-:Y:S01]  /*9910*/  @UP0 ULDC UR8, c[0x0][0x44c] ;  /* 0x0001130000080ab9 */ /* 0x000fe20000000800 */
[----:B------:R-:W-:Y:S01]  /*9920*/  @UP0 ULDC UR11, c[0x0][0x450] ;  /* 0x00011400000b0ab9 */ /* 0x000fe20000000800 */
[----:B------:R-:W-:Y:S01]  /*9930*/  UIMAD.WIDE.U32 UR8, UR6, UR8, URZ ;  /* 0x00000008060872a5 */ /* 0x000fe2000f8e003f */
[----:B------:R-:W-:Y:S01]  /*9940*/  SHF.R.S32.HI R3, RZ, 0x6, R3 ;  /* 0x00000006ff037819 */ /* 0x000fe20000011403 */
[----:B------:R-:W-:-:S02]  /*9950*/  USHF.R.S32.HI UR7, URZ, 0x6, UR7 ;  /* 0x000000063f077899 */ /* 0x000fc40008011407 */
[----:B------:R-:W-:Y:S02]  /*9960*/  @UP0 USHF.R.U32.HI UR6, URZ, UR11, UR9 ;  /* 0x0000000b3f060299 */ /* 0x000fe40008011609 */
[----:B------:R-:W-:Y:S02]  /*9970*/  UISETP.GE.AND UP0, UPT, UR5, 0x1, UPT ;  /* 0x000000010500788c */ /* 0x000fe4000bf06270 */
[----:B------:R-:W-:Y:S01]  /*9980*/  UIADD3 UR6, UR44, UR6, URZ ;  /* 0x000000062c067290 */ /* 0x000fe2000fffe03f */
[----:B------:R-:W-:-:S03]  /*9990*/  VIMNMX R8, R3, UR7, PT ;  /* 0x0000000703087c48 */ /* 0x000fc6000bfe0100 */
[----:B------:R-:W-:Y:S01]  /*99a0*/  PLOP3.LUT P0, PT, PT, PT, UP0, 0x40, 0x0 ;  /* 0x000000000000781c */ /* 0x000fe20003f0e808 */
[----:B------:R-:W-:-:S06]  /*99b0*/  UIADD3 UR4, UR6, -UR10, URZ ;  /* 0x8000000a06047290 */ /* 0x000fcc000fffe03f */
[----:B------:R-:W-:-:S06]  /*99c0*/  IMAD.U32 R0, RZ, RZ, UR4 ;  /* 0x00000004ff007e24 */ /* 0x000fcc000f8e00ff */
[----:B------:R-:W-:Y:S05]  /*99d0*/  @P0 BRA `(.L_x_1924) ;  /* 0x0000000000440947 */ /* 0x000fea0003800000 */
[----:B------:R-:W-:Y:S02]  /*99e0*/  UMOV UR4, UR6 ;  /* 0x0000000600047c82 */ /* 0x000fe40008000000 */
        /* <DEDUP_REMOVED lines=10> */
.L_x_1925:
[----:B------:R-:W-:-:S11]  /*9a90*/  UISETP.NE.AND UP0, UPT, UR5, 0x1, UPT ;  /* 0x000000010500788c */ /* 0x000fd6000bf05270 */
[----:B------:R-:W-:Y:S02]  /*9aa0*/  @UP0 ULDC.64 UR8, c[0x0][0xae0] ;  /* 0x0002b80000080ab9 */ /* 0x000fe40000000a00 */
[----:B------:R-:W-:-:S04]  /*9ab0*/  UIMAD.WIDE.U32 UR6, UR4, UR8, URZ ;  /* 0x00000008040672a5 */ /* 0x000fc8000f8e003f */
[----:B------:R-:W-:-:S12]  /*9ac0*/  @UP0 USHF.R.U32.HI UR4, URZ, UR9, UR7 ;  /* 0x000000093f040299 */ /* 0x000fd80008011607 */
.L_x_1926:
[----:B------:R-:W-:-:S06]  /*9ad0*/  UIMAD UR4, UR4, UR5, URZ ;  /* 0x00000005040472a4 */ /* 0x000fcc000f8e023f */
[----:B------:R-:W-:-:S07]  /*9ae0*/  VIMNMX R0, R0, UR4, !PT ;  /* 0x0000000400007c48 */ /* 0x000fce000ffe0100 */
.L_x_1924:
        /* <DEDUP_REMOVED lines=13> */
[----:B------:R-:W0:Y:S01]  /*9bc0*/  I2F.RP R3, R6 ;  /* 0x0000000600037306 */ /* 0x000e220000209400 */
[----:B------:R-:W-:Y:S02]  /*9bd0*/  IABS R12, R11 ;  /* 0x0000000b000c7213 */ /* 0x000fe40000000000 */
[----:B------:R-:W-:-:S05]  /*9be0*/  IMAD.IADD R0, R0, 0x1, -R9 ;  /* 0x0000000100007824 */ /* 0x000fca00078e0a09 */
        /* <DEDUP_REMOVED lines=23> */
.L_x_1927:
[----:B------:R-:W-:Y:S01]  /*9d60*/  IMAD R22, R22, R177, R9 ;  /* 0x000000b116167224 */ /* 0x000fe200078e0209 */
[----:B------:R-:W-:-:S04]  /*9d70*/  PRMT R3, RZ, 0x7610, R3 ;  /* 0x00007610ff037816 */ /* 0x000fc80000000003 */
[----:B------:R-:W-:-:S04]  /*9d80*/  VIADDMNMX R177, R22, R177, R8, PT ;  /* 0x000000b116b17246 */ /* 0x000fc80003800108 */
[----:B------:R-:W-:-:S13]  /*9d90*/  ISETP.GT.AND P0, PT, R177, R22, PT ;  /* 0x00000016b100720c */ /* 0x000fda0003f04270 */
[----:B------:R-:W-:Y:S05]  /*9da0*/  @!P0 BRA `(.L_x_1914) ;  /* 0x0000018000e08947 */ /* 0x000fea0003800000 */
[----:B------:R-:W-:Y:S01]  /*9db0*/  SHF.R.S32.HI R3, RZ, 0x1f, R154 ;  /* 0x0000001fff037819 */ /* 0x000fe2000001149a */
[----:B------:R-:W-:Y:S01]  /*9dc0*/  UIADD3 UR8, UR43, 0x400, URZ ;  /* 0x000004002b087890 */ /* 0x000fe2000fffe03f */
[----:B------:R-:W-:Y:S01]  /*9dd0*/  IMAD.MOV.U32 R4, RZ, RZ, 0x1 ;  /* 0x00000001ff047424 */ /* 0x000fe200078e00ff */
[----:B------:R-:W-:Y:S01]  /*9de0*/  UIADD3 UR6, UR43, 0x26400, URZ ;  /* 0x000264002b067890 */ /* 0x000fe2000fffe03f */
[----:B------:R-:W-:Y:S01]  /*9df0*/  LEA.HI R70, R3, R154, RZ, 0x7 ;  /* 0x0000009a03467211 */ /* 0x000fe200078f38ff */
[----:B------:R-:W-:Y:S01]  /*9e00*/  UIADD3 UR5, UR43, 0x22400, URZ ;  /* 0x000224002b057890 */ /* 0x000fe2000fffe03f */
[----:B------:R-:W-:Y:S01]  /*9e10*/  IMAD.MOV.U32 R5, RZ, RZ, RZ ;  /* 0x000000ffff057224 */ /* 0x000fe200078e00ff */
[----:B------:R-:W-:Y:S01]  /*9e20*/  UIADD3 UR4, UR43, 0x20400, URZ ;  /* 0x000204002b047890 */ /* 0x000fe2000fffe03f */
[----:B------:R-:W-:Y:S01]  /*9e30*/  SHF.R.S32.HI R72, RZ, 0x7, R70 ;  /* 0x00000007ff487819 */ /* 0x000fe20000011446 */
[----:B------:R-:W-:Y:S01]  /*9e40*/  USHF.R.U32.HI UR6, URZ, 0x4, UR6 ;  /* 0x000000043f067899 */ /* 0x000fe20008011606 */
[----:B------:R-:W-:Y:S01]  /*9e50*/  IMAD.MOV.U32 R6, RZ, RZ, 0x1 ;  /* 0x00000001ff067424 */ /* 0x000fe200078e00ff */
[----:B------:R-:W-:Y:S01]  /*9e60*/  USHF.R.U32.HI UR7, URZ, 0x4, UR8 ;  /* 0x000000043f077899 */ /* 0x000fe20008011608 */
[----:B------:R-:W-:Y:S01]  /*9e70*/  IMAD.MOV.U32 R7, RZ, RZ, RZ ;  /* 0x000000ffff077224 */ /* 0x000fe200078e00ff */
[----:B------:R-:W0:Y:S01]  /*9e80*/  SHFL.IDX PT, R0, R72, RZ, 0x1f ;  /* 0x00001fff48007589 */ /* 0x000e2200000e0000 */
[----:B------:R-:W-:Y:S01]  /*9e90*/  USHF.R.U32.HI UR5, URZ, 0x4, UR5 ;  /* 0x000000043f057899 */ /* 0x000fe20008011605 */
[----:B------:R-:W-:Y:S01]  /*9ea0*/  IMAD.MOV.U32 R13, RZ, RZ, 0x40000040 ;  /* 0x40000040ff0d7424 */ /* 0x000fe200078e00ff */
[----:B------:R-:W-:Y:S01]  /*9eb0*/  UIADD3 UR9, UP0, UR38, 0x38400, URZ ;  /* 0x0003840026097890 */ /* 0x000fe2000ff1e03f */
[----:B------:R1:W-:Y:S01]  /*9ec0*/  STL.128 [R1+0x60], R4 ;  /* 0x0000600401007387 */ /* 0x0003e20000100c00 */
[----:B------:R-:W-:-:S02]  /*9ed0*/  USHF.R.U32.HI UR4, URZ, 0x4, UR4 ;  /* 0x000000043f047899 */ /* 0x000fc40008011604 */
[----:B------:R-:W-:Y:S01]  /*9ee0*/  ULOP3.LUT UR6, UR6, 0x3fff, URZ, 0xc0, !UPT ;  /* 0x00003fff06067892 */ /* 0x000fe2000f8ec03f */
[----:B------:R-:W-:Y:S01]  /*9ef0*/  STL [R1+0x74], R154 ;  /* 0x0000749a01007387 */ /* 0x000fe20000100800 */
[----:B------:R-:W-:Y:S01]  /*9f00*/  ULOP3.LUT UR7, UR7, 0x3fff, URZ, 0xc0, !UPT ;  /* 0x00003fff07077892 */ /* 0x000fe2000f8ec03f */
[----:B------:R-:W-:Y:S01]  /*9f10*/  IMAD.U32 R8, RZ, RZ, UR9 ;  /* 0x00000009ff087e24 */ /* 0x000fe2000f8e00ff */
[----:B------:R-:W-:Y:S02]  /*9f20*/  ULOP3.LUT UR5, UR5, 0x3fff, URZ, 0xc0, !UPT ;  /* 0x00003fff05057892 */ /* 0x000fe4000f8ec03f */
[----:B------:R-:W-:Y:S02]  /*9f30*/  UIADD3.X UR10, URZ, UR39, URZ, UP0, !UPT ;  /* 0x000000273f0a7290 */ /* 0x000fe400087fe43f */
[----:B------:R-:W-:Y:S02]  /*9f40*/  ULOP3.LUT UR4, UR4, 0x3fff, URZ, 0xc0, !UPT ;  /* 0x00003fff04047892 */ /* 0x000fe4000f8ec03f */
[----:B------:R-:W-:-:S02]  /*9f50*/  ULOP3.LUT UR6, UR6, 0x10000, URZ, 0xfc, !UPT ;  /* 0x0001000006067892 */ /* 0x000fc4000f8efc3f */
[----:B------:R-:W-:Y:S01]  /*9f60*/  ULOP3.LUT UR7, UR7, 0x10000, URZ, 0xfc, !UPT ;  /* 0x0001000007077892 */ /* 0x000fe2000f8efc3f */
[----:B------:R-:W-:Y:S01]  /*9f70*/  IMAD.U32 R9, RZ, RZ, UR10 ;  /* 0x0000000aff097e24 */ /* 0x000fe2000f8e00ff */
[----:B------:R-:W-:Y:S01]  /*9f80*/  ULOP3.LUT UR5, UR5, 0x10000, URZ, 0xfc, !UPT ;  /* 0x0001000005057892 */ /* 0x000fe2000f8efc3f */
[----:B-1----:R-:W-:Y:S01]  /*9f90*/  IMAD.MOV.U32 R5, RZ, RZ, 0x40000040 ;  /* 0x40000040ff057424 */ /* 0x002fe200078e00ff */
[----:B------:R-:W-:Y:S01]  /*9fa0*/  ULOP3.LUT UR4, UR4, 0x10000, URZ, 0xfc, !UPT ;  /* 0x0001000004047892 */ /* 0x000fe2000f8efc3f */
[----:B0-----:R-:W-:Y:S01]  /*9fb0*/  LEA.HI R3, R0, R0, RZ, 0x1 ;  /* 0x0000000000037211 */ /* 0x001fe200078f08ff */
[----:B------:R-:W-:Y:S01]  /*9fc0*/  IMAD.U32 R10, RZ, RZ, UR6 ;  /* 0x00000006ff0a7e24 */ /* 0x000fe2000f8e00ff */
[----:B------:R0:W-:Y:S01]  /*9fd0*/  STL.64 [R1+0x58], R8 ;  /* 0x0000580801007387 */ /* 0x0001e20000100a00 */
[----:B------:R-:W-:Y:S01]  /*9fe0*/  IMAD.U32 R11, RZ, RZ, UR7 ;  /* 0x00000007ff0b7e24 */ /* 0x000fe2000f8e00ff */
[----:B------:R-:W-:Y:S01]  /*9ff0*/  LOP3.LUT R3, R3, 0x6, RZ, 0xc0, !PT ;  /* 0x0000000603037812 */ /* 0x000fe200078ec0ff */
[----:B------:R-:W-:Y:S01]  /*a000*/  IMAD.U32 R12, RZ, RZ, UR4 ;  /* 0x00000004ff0c7e24 */ /* 0x000fe2000f8e00ff */
[----:B------:R-:W-:Y:S01]  /*a010*/  UIADD3 UR4, UR43, 0x36400, URZ ;  /* 0x000364002b047890 */ /* 0x000fe2000fffe03f */
[----:B------:R-:W-:-:S02]  /*a020*/  IMAD.MOV.U32 R4, RZ, RZ, R10 ;  /* 0x000000ffff047224 */ /* 0x000fc400078e000a */
[----:B------:R-:W-:Y:S01]  /*a030*/  IMAD.IADD R0, R0, 0x1, -R3 ;  /* 0x0000000100007824 */ /* 0x000fe200078e0a03 */
[----:B------:R-:W-:Y:S01]  /*a040*/  ULOP3.LUT UP0, URZ, UR4, 0x3ff, URZ, 0xc0, !UPT ;  /* 0x000003ff043f7892 */ /* 0x000fe2000f80c03f */
[----:B------:R-:W-:Y:S01]  /*a050*/  IMAD.U32 R3, RZ, RZ, UR5 ;  /* 0x00000005ff037e24 */ /* 0x000fe2000f8e00ff */
[----:B------:R1:W-:Y:S01]  /*a060*/  STL.64 [R1+0x78], R12 ;  /* 0x0000780c01007387 */ /* 0x0003e20000100a00 */
[----:B------:R-:W-:Y:S01]  /*a070*/  IMAD.MOV.U32 R6, RZ, RZ, R11 ;  /* 0x000000ffff067224 */ /* 0x000fe200078e000b */
[----:B------:R-:W-:Y:S01]  /*a080*/  LEA R0, R0, UR8, 0xf ;  /* 0x0000000800007c11 */ /* 0x000fe2000f8e78ff */
[----:B------:R-:W-:Y:S01]  /*a090*/  IMAD.MOV.U32 R7, RZ, RZ, 0x40000040 ;  /* 0x40000040ff077424 */ /* 0x000fe200078e00ff */
[----:B------:R-:W-:Y:S01]  /*a0a0*/  PLOP3.LUT P0, PT, PT, PT, UP0, 0x80, 0x0 ;  /* 0x000000000000781c */ /* 0x000fe20003f0f008 */
[----:B0-----:R-:W-:Y:S01]  /*a0b0*/  IMAD.MOV.U32 R8, RZ, RZ, R3 ;  /* 0x000000ffff087224 */ /* 0x001fe200078e0003 */
[----:B------:R-:W-:Y:S01]  /*a0c0*/  SHF.R.U32.HI R0, RZ, 0x4, R0 ;  /* 0x00000004ff007819 */ /* 0x000fe20000011600 */
[----:B------:R-:W-:Y:S01]  /*a0d0*/  IMAD.MOV.U32 R9, RZ, RZ, 0x40000040 ;  /* 0x40000040ff097424 */ /* 0x000fe200078e00ff */
[----:B------:R1:W-:Y:S01]  /*a0e0*/  STL.128 [R1+0x90], R4 ;  /* 0x0000900401007387 */ /* 0x0003e20000100c00 */
[----:B------:R-:W-:Y:S01]  /*a0f0*/  IMAD.MOV.U32 R11, RZ, RZ, 0x40000040 ;  /* 0x40000040ff0b7424 */ /* 0x000fe200078e00ff */
[----:B------:R-:W-:-:S04]  /*a100*/  LOP3.LUT R0, R0, 0x3fff, RZ, 0xc0, !PT ;  /* 0x00003fff00007812 */ /* 0x000fc800078ec0ff */
[----:B------:R-:W-:Y:S01]  /*a110*/  LOP3.LUT R10, R0, 0x2000000, RZ, 0xfc, !PT ;  /* 0x02000000000a7812 */ /* 0x000fe200078efcff */
[----:B------:R-:W-:-:S04]  /*a120*/  IMAD.MOV.U32 R0, RZ, RZ, R154 ;  /* 0x000000ffff007224 */ /* 0x000fc800078e009a */
[----:B------:R1:W-:Y:S01]  /*a130*/  STL.128 [R1+0x80], R8 ;  /* 0x0000800801007387 */ /* 0x0003e20000100c00 */
[----:B------:R-:W-:Y:S05]  /*a140*/  @!P0 BRA `(.L_x_1928) ;  /* 0x0000000000448947 */ /* 0x000fea0003800000 */
[----:B------:R-:W-:Y:S01]  /*a150*/  MOV R0, 0x0 ;  /* 0x0000000000007802 */ /* 0x000fe20000000f00 */
[----:B------:R-:W-:Y:S01]  /*a160*/  ULDC.64 UR4, c[0x4][0x90] ;  /* 0x0100240000047ab9 */ /* 0x000fe20000000a00 */
[----:B------:R-:W-:Y:S01]  /*a170*/  ULDC.64 UR6, c[0x4][0x20] ;  /* 0x0100080000067ab9 */ /* 0x000fe20000000a00 */
[----:B-1----:R-:W-:Y:S01]  /*a180*/  IMAD.U32 R4, RZ, RZ, UR4 ;  /* 0x00000004ff047e24 */ /* 0x002fe2000f8e00ff */
        /* <DEDUP_REMOVED lines=12> */
.L_x_1929:
[----:B------:R0:W5:Y:S02]  /*a250*/  LDL R0, [R1+0x74] ;  /* 0x0000740001007983 */ /* 0x0001640000100800 */
.L_x_1928:
[----:B------:R-:W2:Y:S01]  /*a260*/  LDL R49, [R1+0x1d4] ;  /* 0x0001d40001317983 */ /* 0x000ea20000100800 */
[----:B-----5:R-:W-:Y:S01]  /*a270*/  SHF.R.S32.HI R3, RZ, 0x1f, R0 ;  /* 0x0000001fff037819 */ /* 0x020fe20000011400 */
[----:B-1----:R-:W-:Y:S01]  /*a280*/  IMAD.MOV.U32 R4, RZ, RZ, R42 ;  /* 0x000000ffff047224 */ /* 0x002fe200078e002a */
[----:B------:R-:W-:Y:S01]  /*a290*/  LOP3.LUT R11, R70, 0xffffff80, RZ, 0xc0, !PT ;  /* 0xffffff80460b7812 */ /* 0x000fe200078ec0ff */
[----:B------:R-:W-:Y:S01]  /*a2a0*/  IMAD.MOV.U32 R5, RZ, RZ, R43 ;  /* 0x000000ffff057224 */ /* 0x000fe200078e002b */
[CC--:B------:R-:W-:Y:S01]  /*a2b0*/  LEA.HI R8, R3.reuse, R0.reuse, RZ, 0x4 ;  /* 0x0000000003087211 */ /* 0x0c0fe200078f20ff */
[----:B------:R-:W-:Y:S01]  /*a2c0*/  IMAD.MOV.U32 R6, RZ, RZ, R48 ;  /* 0x000000ffff067224 */ /* 0x000fe200078e0030 */
[----:B------:R-:W-:Y:S01]  /*a2d0*/  LEA.HI R3, R3, R0, RZ, 0x5 ;  /* 0x0000000003037211 */ /* 0x000fe200078f28ff */
[----:B------:R-:W-:Y:S01]  /*a2e0*/  IMAD.IADD R12, R154, 0x1, -R11 ;  /* 0x000000019a0c7824 */ /* 0x000fe200078e0a0b */
[----:B------:R-:W-:Y:S01]  /*a2f0*/  LOP3.LUT R9, R8, 0xfffffff0, RZ, 0xc0, !PT ;  /* 0xfffffff008097812 */ /* 0x000fe200078ec0ff */
[----:B------:R-:W-:Y:S01]  /*a300*/  IMAD.MOV.U32 R7, RZ, RZ, R51 ;  /* 0x000000ffff077224 */ /* 0x000fe200078e0033 */
[----:B------:R-:W-:Y:S01]  /*a310*/  LEA.HI R11, R72, R72, RZ, 0x1 ;  /* 0x00000048480b7211 */ /* 0x000fe200078f08ff */
[----:B------:R-:W-:Y:S01]  /*a320*/  IMAD.SHL.U32 R3, R3, 0x20, RZ ;  /* 0x0000002003037824 */ /* 0x000fe200078e00ff */
[----:B------:R-:W-:Y:S01]  /*a330*/  SHF.R.S32.HI R13, RZ, 0x1f, R12 ;  /* 0x0000001fff0d7819 */ /* 0x000fe2000001140c */
[----:B------:R-:W-:Y:S01]  /*a340*/  IMAD.IADD R9, R0, 0x1, -R9 ;  /* 0x0000000100097824 */ /* 0x000fe200078e0a09 */
[----:B------:R1:W-:Y:S01]  /*a350*/  STL.128 [R1+0x110], R4 ;  /* 0x0001100401007387 */ /* 0x0003e20000100c00 */
[----:B------:R-:W-:Y:S01]  /*a360*/  LOP3.LUT R11, R11, 0xfffffe, RZ, 0xc0, !PT ;  /* 0x00fffffe0b0b7812 */ /* 0x000fe200078ec0ff */
[----:B------:R-:W3:Y:S01]  /*a370*/  LDC.64 R74, c[0x0][0xad0] ;  /* 0x0002b400ff4a7b82 */ /* 0x000ee20000000a00 */
[----:B------:R-:W-:Y:S01]  /*a380*/  LOP3.LUT R3, R3, 0xfffffc00, RZ, 0xc0, !PT ;  /* 0xfffffc0003037812 */ /* 0x000fe200078ec0ff */
[----:B------:R-:W-:Y:S01]  /*a390*/  VIADD R14, R37, 0xffffff80 ;  /* 0xffffff80250e7836 */ /* 0x000fe20000000000 */
[----:B------:R-:W-:Y:S01]  /*a3a0*/  SHF.R.S32.HI R10, RZ, 0x1f, R9 ;  /* 0x0000001fff0a7819 */ /* 0x000fe20000011409 */
[----:B------:R-:W-:Y:S01]  /*a3b0*/  IMAD.IADD R11, R72, 0x1, -R11 ;  /* 0x00000001480b7824 */ /* 0x000fe200078e0a0b */
[----:B------:R4:W-:Y:S01]  /*a3c0*/  STL.64 [R1+0xb8], R30 ;  /* 0x0000b81e01007387 */ /* 0x0009e20000100a00 */
[----:B------:R-:W-:Y:S01]  /*a3d0*/  IMAD.MOV.U32 R48, RZ, RZ, RZ ;  /* 0x000000ffff307224 */ /* 0x000fe200078e00ff */
[----:B------:R-:W-:Y:S01]  /*a3e0*/  LEA.HI R10, R10, R9, RZ, 0x3 ;  /* 0x000000090a0a7211 */ /* 0x000fe200078f18ff */
[----:B------:R-:W0:Y:S01]  /*a3f0*/  LDC.64 R154, c[0x0][0xad8] ;  /* 0x0002b600ff9a7b82 */ /* 0x000e220000000a00 */
[----:B------:R-:W-:Y:S01]  /*a400*/  STL [R1+0xcc], R14 ;  /* 0x0000cc0e01007387 */ /* 0x000fe20000100800 */
[----:B------:R-:W-:Y:S03]  /*a410*/  BSSY B0, `(.L_x_1930) ;  /* 0x0000043000007945 */ /* 0x000fe60003800000 */
[----:B------:R4:W-:Y:S01]  /*a420*/  STL.64 [R1+0xc0], R28 ;  /* 0x0000c01c01007387 */ /* 0x0009e20000100a00 */
[C---:B-1----:R-:W-:Y:S01]  /*a430*/  LOP3.LUT R4, R10.reuse, 0xfffffff8, RZ, 0xc0, !PT ;  /* 0xfffffff80a047812 */ /* 0x042fe200078ec0ff */
[----:B------:R-:W-:Y:S01]  /*a440*/  IMAD.SHL.U32 R10, R10, 0x40, RZ ;  /* 0x000000400a0a7824 */ /* 0x000fe200078e00ff */
[-C--:B------:R-:W-:Y:S01]  /*a450*/  LEA.HI R6, R13, R12.reuse, RZ, 0x2 ;  /* 0x0000000c0d067211 */ /* 0x080fe200078f10ff */
[----:B------:R-:W1:Y:S01]  /*a460*/  LDC.64 R172, c[0x0][0xae0] ;  /* 0x0002b800ffac7b82 */ /* 0x000e620000000a00 */
[----:B----4-:R-:W-:Y:S01]  /*a470*/  IADD3 R30, P2, R46, 0x70, RZ ;  /* 0x000000702e1e7810 */ /* 0x010fe20007f5e0ff */
[----:B------:R-:W-:Y:S01]  /*a480*/  IMAD.IADD R4, R9, 0x1, -R4 ;  /* 0x0000000109047824 */ /* 0x000fe200078e0a04 */
[----:B------:R-:W-:Y:S01]  /*a490*/  LOP3.LUT R5, R6, 0x7ffffffc, RZ, 0xc0, !PT ;  /* 0x7ffffffc06057812 */ /* 0x000fe200078ec0ff */
[----:B------:R4:W-:Y:S01]  /*a4a0*/  STL.U8 [R1+0xc8], RZ ;  /* 0x0000c8ff01007387 */ /* 0x0009e20000100000 */
[--C-:B------:R-:W-:Y:S01]  /*a4b0*/  SHF.R.S32.HI R7, RZ, 0x2, R6.reuse ;  /* 0x00000002ff077819 */ /* 0x100fe20000011406 */
[----:B------:R-:W-:Y:S01]  /*a4c0*/  IMAD.SHL.U32 R0, R4, 0x40, RZ ;  /* 0x0000004004007824 */ /* 0x000fe200078e00ff */
[----:B------:R-:W-:Y:S01]  /*a4d0*/  SHF.R.S32.HI R6, RZ, 0x1f, R6 ;  /* 0x0000001fff067819 */ /* 0x000fe20000011406 */
[----:B------:R-:W-:Y:S01]  /*a4e0*/  IMAD.MOV.U32 R29, RZ, RZ, R50 ;  /* 0x000000ffff1d7224 */ /* 0x000fe200078e0032 */
[----:B------:R-:W-:Y:S01]  /*a4f0*/  SHF.R.U32.HI R9, RZ, 0x1, R8 ;  /* 0x00000001ff097819 */ /* 0x000fe20000011608 */
[----:B------:R-:W-:Y:S01]  /*a500*/  IMAD.IADD R8, R12, 0x1, -R5 ;  /* 0x000000010c087824 */ /* 0x000fe200078e0a05 */
[----:B------:R-:W-:Y:S01]  /*a510*/  LEA.HI R6, R6, R7, RZ, 0x3 ;  /* 0x0000000706067211 */ /* 0x000fe200078f18ff */
[----:B------:R-:W-:Y:S01]  /*a520*/  IMAD.MOV.U32 R28, RZ, RZ, R33 ;  /* 0x000000ffff1c7224 */ /* 0x000fe200078e0021 */
[----:B------:R-:W-:Y:S01]  /*a530*/  LOP3.LUT R0, R0, 0x1c0, RZ, 0xc0, !PT ;  /* 0x000001c000007812 */ /* 0x000fe200078ec0ff */
[----:B------:R-:W-:Y:S01]  /*a540*/  IMAD R8, R11, 0x80, R8 ;  /* 0x000000800b087824 */ /* 0x000fe200078e0208 */
[----:B------:R-:W-:Y:S01]  /*a550*/  LEA.HI R12, R13, R12, RZ, 0x5 ;  /* 0x0000000c0d0c7211 */ /* 0x000fe200078f28ff */
[----:B------:R-:W-:Y:S01]  /*a560*/  IMAD.U32 R11, RZ, RZ, UR39 ;  /* 0x00000027ff0b7e24 */ /* 0x000fe2000f8e00ff */
[----:B------:R-:W-:Y:S01]  /*a570*/  LOP3.LUT R6, R6, 0xfffffff8, RZ, 0xc0, !PT ;  /* 0xfffffff806067812 */ /* 0x000fe200078ec0ff */
[----:B------:R-:W-:Y:S01]  /*a580*/  IMAD.SHL.U32 R43, R8, 0x2, RZ ;  /* 0x00000002082b7824 */ /* 0x000fe200078e00ff */
[----:B------:R-:W-:Y:S01]  /*a590*/  LOP3.LUT R9, R0, 0x8, R9, 0xf8, !PT ;  /* 0x0000000800097812 */ /* 0x000fe200078ef809 */
[----:B------:R-:W-:Y:S01]  /*a5a0*/  IMAD.X R31, RZ, RZ, R39, P2 ;  /* 0x000000ffff1f7224 */ /* 0x000fe200010e0627 */
[----:B------:R-:W-:Y:S01]  /*a5b0*/  SHF.R.S32.HI R12, RZ, 0x5, R12 ;  /* 0x00000005ff0c7819 */ /* 0x000fe2000001140c */
[----:B------:R-:W-:Y:S01]  /*a5c0*/  IMAD.IADD R7, R7, 0x1, -R6 ;  /* 0x0000000107077824 */ /* 0x000fe200078e0a06 */
[----:B------:R-:W-:Y:S01]  /*a5d0*/  SHF.R.U32.HI R0, RZ, 0x3, R0 ;  /* 0x00000003ff007819 */ /* 0x000fe20000011600 */
[----:B------:R-:W4:Y:S01]  /*a5e0*/  LDC R6, c[0x0][0x450] ;  /* 0x00011400ff067b82 */ /* 0x000f220000000800 */
[----:B------:R-:W-:Y:S01]  /*a5f0*/  LOP3.LUT R10, R10, 0xfffffe00, RZ, 0xc0, !PT ;  /* 0xfffffe000a0a7812 */ /* 0x000fe200078ec0ff */
[----:B------:R-:W-:Y:S01]  /*a600*/  IMAD R42, R12, 0x10, R7 ;  /* 0x000000100c2a7824 */ /* 0x000fe200078e0207 */
[----:B------:R-:W-:Y:S01]  /*a610*/  LOP3.LUT R0, R9, R0, RZ, 0x3c, !PT ;  /* 0x0000000009007212 */ /* 0x000fe200078e3cff */
[----:B------:R-:W-:Y:S01]  /*a620*/  IMAD.MOV.U32 R7, RZ, RZ, 0x10 ;  /* 0x00000010ff077424 */ /* 0x000fe200078e00ff */
[C---:B------:R-:W-:Y:S01]  /*a630*/  LOP3.LUT P0, RZ, R4.reuse, 0x2, RZ, 0xc0, !PT ;  /* 0x0000000204ff7812 */ /* 0x040fe2000780c0ff */
[----:B------:R-:W-:Y:S01]  /*a640*/  IMAD.MOV.U32 R9, RZ, RZ, 0x20 ;  /* 0x00000020ff097424 */ /* 0x000fe200078e00ff */
[----:B------:R-:W-:Y:S01]  /*a650*/  LOP3.LUT P1, RZ, R4, 0x4, RZ, 0xc0, !PT ;  /* 0x0000000404ff7812 */ /* 0x000fe2000782c0ff */
[----:B------:R-:W4:Y:S01]  /*a660*/  LDC R12, c[0x0][0x288] ;  /* 0x0000a200ff0c7b82 */ /* 0x000f220000000800 */
[----:B------:R-:W-:Y:S01]  /*a670*/  IADD3 R3, R0, R10, R3 ;  /* 0x0000000a00037210 */ /* 0x000fe20007ffe003 */
[----:B------:R-:W-:Y:S01]  /*a680*/  IMAD.U32 R10, RZ, RZ, UR38 ;  /* 0x00000026ff0a7e24 */ /* 0x000fe2000f8e00ff */
[----:B------:R-:W-:Y:S01]  /*a690*/  SEL R8, R7, 0xfffffff0, !P0 ;  /* 0xfffffff007087807 */ /* 0x000fe20004000000 */
[----:B------:R-:W-:Y:S01]  /*a6a0*/  IMAD.U32 R13, RZ, RZ, UR42 ;  /* 0x0000002aff0d7e24 */ /* 0x000fe2000f8e00ff */
[----:B------:R-:W-:Y:S01]  /*a6b0*/  SEL R9, R9, 0xffffffe0, !P1 ;  /* 0xffffffe009097807 */ /* 0x000fe20004800000 */
[----:B------:R-:W-:Y:S01]  /*a6c0*/  IMAD.WIDE.U32 R14, R3, 0x2, R10 ;  /* 0x00000002030e7825 */ /* 0x000fe200078e000a */
[----:B------:R0:W-:Y:S01]  /*a6d0*/  STL.128 [R1+0x100], R28 ;  /* 0x0001001c01007387 */ /* 0x0001e20000100c00 */
[----:B------:R-:W4:Y:S02]  /*a6e0*/  LDC.64 R4, c[0x0][0x448] ;  /* 0x00011200ff047b82 */ /* 0x000f240000000a00 */
[----:B-1----:R-:W-:Y:S01]  /*a6f0*/  IMAD.MOV.U32 R50, RZ, RZ, R172 ;  /* 0x000000ffff327224 */ /* 0x002fe200078e00ac */
[----:B------:R-:W-:Y:S01]  /*a700*/  IADD3 R20, P0, R14, 0x36400, RZ ;  /* 0x000364000e147810 */ /* 0x000fe20007f1e0ff */
[----:B---3--:R-:W-:Y:S01]  /*a710*/  IMAD.MOV.U32 R14, RZ, RZ, R75 ;  /* 0x000000ffff0e7224 */ /* 0x008fe200078e004b */
[----:B------:R1:W-:Y:S01]  /*a720*/  STL.64 [R1+0xb0], R42 ;  /* 0x0000b02a01007387 */ /* 0x0003e20000100a00 */
[----:B------:R-:W-:-:S02]  /*a730*/  IMAD.MOV.U32 R51, RZ, RZ, R173 ;  /* 0x000000ffff337224 */ /* 0x000fc400078e00ad */
[----:B------:R-:W-:Y:S01]  /*a740*/  IMAD.X R21, RZ, RZ, R15, P0 ;  /* 0x000000ffff157224 */ /* 0x000fe200000e060f */
[----:B------:R1:W-:Y:S01]  /*a750*/  STL.64 [R1+0xa0], R8 ;  /* 0x0000a00801007387 */ /* 0x0003e20000100a00 */
[----:B0-----:R-:W-:Y:S02]  /*a760*/  IMAD.MOV.U32 R15, RZ, RZ, R154 ;  /* 0x000000ffff0f7224 */ /* 0x001fe400078e009a */
[----:B------:R-:W-:Y:S01]  /*a770*/  IMAD.MOV.U32 R7, RZ, RZ, R74 ;  /* 0x000000ffff077224 */ /* 0x000fe200078e004a */
[----:B------:R1:W-:Y:S04]  /*a780*/  STL.64 [R1+0xa8], R20 ;  /* 0x0000a81401007387 */ /* 0x0003e80000100a00 */
[----:B----4-:R1:W-:Y:S04]  /*a790*/  STL.128 [R1+0xd0], R12 ;  /* 0x0000d00c01007387 */ /* 0x0103e80000100c00 */
[----:B------:R1:W-:Y:S04]  /*a7a0*/  STL.U8 [R1+0x120], RZ ;  /* 0x000120ff01007387 */ /* 0x0003e80000100000 */
[----:B------:R1:W-:Y:S01]  /*a7b0*/  STL.128 [R1+0xf0], R4 ;  /* 0x0000f00401007387 */ /* 0x0003e20000100c00 */
[----:B--2---:R-:W-:-:S04]  /*a7c0*/  LEA.HI R0, R49, R49, RZ, 0x1 ;  /* 0x0000003131007211 */ /* 0x004fc800078f08ff */
[----:B------:R-:W-:-:S05]  /*a7d0*/  LOP3.LUT R0, R0, 0xfffffffe, RZ, 0xc0, !PT ;  /* 0xfffffffe00007812 */ /* 0x000fca00078ec0ff */
[----:B------:R-:W-:Y:S02]  /*a7e0*/  IMAD.IADD R0, R49, 0x1, -R0 ;  /* 0x0000000131007824 */ /* 0x000fe400078e0a00 */
[----:B------:R-:W-:-:S03]  /*a7f0*/  IMAD.MOV.U32 R49, RZ, RZ, R155 ;  /* 0x000000ffff317224 */ /* 0x000fc600078e009b */
[----:B------:R-:W-:Y:S02]  /*a800*/  SHF.L.U32 R0, R0, 0x1f, RZ ;  /* 0x0000001f00007819 */ /* 0x000fe400000006ff */
[----:B------:R1:W-:Y:S02]  /*a810*/  STL.128 [R1+0xe0], R48 ;  /* 0x0000e03001007387 */ /* 0x0003e40000100c00 */
[----:B------:R-:W0:Y:S02]  /*a820*/  SYNCS.PHASECHK.TRANS64.TRYWAIT P0, [UR43+0x38800], R0 ;  /* 0x03880000ff0075a7 */ /* 0x000e24000800016b */
[----:B01----:R-:W-:Y:S05]  /*a830*/  @!P0 BRA `(.L_x_1931) ;  /* 0x000001ec00bc8947 */ /* 0x003fea0003800000 */
.L_x_2095:
[----:B------:R-:W-:Y:S05]  /*a840*/  BSYNC B0 ;  /* 0x0000000000007941 */ /* 0x000fea0003800000 */
.L_x_1930:
[----:B------:R-:W2:Y:S04]  /*a850*/  LDL R4, [R1] ;  /* 0x0000000001047983 */ /* 0x000ea80000100800 */
[----:B------:R1:W5:Y:S01]  /*a860*/  LDL.64 R12, [R1+0x1c8] ;  /* 0x0001c800010c7983 */ /* 0x0003620000100a00 */
[----:B------:R-:W-:Y:S01]  /*a870*/  IMAD.MOV.U32 R8, RZ, RZ, R64 ;  /* 0x000000ffff087224 */ /* 0x000fe200078e0040 */
[----:B0-----:R-:W-:Y:S01]  /*a880*/  IADD3 R0, P0, R46, 0x410, RZ ;  /* 0x000004102e007810 */ /* 0x001fe20007f1e0ff */
[----:B------:R-:W-:Y:S01]  /*a890*/  IMAD.MOV.U32 R9, RZ, RZ, R67 ;  /* 0x000000ffff097224 */ /* 0x000fe200078e0043 */
[----:B------:R-:W-:Y:S01]  /*a8a0*/  STL.64 [R1+0x128], R24 ;  /* 0x0001281801007387 */ /* 0x000fe20000100a00 */
[----:B------:R-:W-:Y:S01]  /*a8b0*/  IMAD.MOV.U32 R28, RZ, RZ, R68 ;  /* 0x000000ffff1c7224 */ /* 0x000fe200078e0044 */
[----:B------:R-:W-:Y:S01]  /*a8c0*/  BSSY B0, `(.L_x_1932) ;  /* 0x000002e000007945 */ /* 0x000fe20003800000 */
[----:B------:R-:W-:Y:S01]  /*a8d0*/  IMAD.X R3, RZ, RZ, R39, P0 ;  /* 0x000000ffff037224 */ /* 0x000fe200000e0627 */
[----:B------:R0:W-:Y:S01]  /*a8e0*/  STL.128 [R1+0x150], R8 ;  /* 0x0001500801007387 */ /* 0x0001e20000100c00 */
[----:B------:R-:W-:-:S02]  /*a8f0*/  IMAD.MOV.U32 R29, RZ, RZ, R73 ;  /* 0x000000ffff1d7224 */ /* 0x000fc400078e0049 */
[----:B------:R-:W-:Y:S01]  /*a900*/  IMAD.MOV.U32 R30, RZ, RZ, R38 ;  /* 0x000000ffff1e7224 */ /* 0x000fe200078e0026 */
[----:B------:R-:W-:Y:S01]  /*a910*/  STL.64 [R1+0x1c0], R26 ;  /* 0x0001c01a01007387 */ /* 0x000fe20000100a00 */
[----:B------:R-:W-:Y:S02]  /*a920*/  IMAD.MOV.U32 R31, RZ, RZ, R71 ;  /* 0x000000ffff1f7224 */ /* 0x000fe400078e0047 */
[----:B------:R-:W-:Y:S02]  /*a930*/  IMAD.MOV.U32 R37, RZ, RZ, R57 ;  /* 0x000000ffff257224 */ /* 0x000fe400078e0039 */
[----:B------:R-:W-:Y:S01]  /*a940*/  IMAD.MOV.U32 R38, RZ, RZ, R34 ;  /* 0x000000ffff267224 */ /* 0x000fe200078e0022 */
[----:B------:R3:W-:Y:S01]  /*a950*/  STL.128 [R1+0x130], R28 ;  /* 0x0001301c01007387 */ /* 0x0007e20000100c00 */
[----:B0-----:R-:W-:Y:S02]  /*a960*/  IMAD.MOV.U32 R8, RZ, RZ, R44 ;  /* 0x000000ffff087224 */ /* 0x001fe400078e002c */
[----:B------:R-:W-:-:S02]  /*a970*/  IMAD.MOV.U32 R9, RZ, RZ, R45 ;  /* 0x000000ffff097224 */ /* 0x000fc400078e002d */
[----:B------:R-:W-:Y:S02]  /*a980*/  IMAD.MOV.U32 R10, RZ, RZ, R62 ;  /* 0x000000ffff0a7224 */ /* 0x000fe400078e003e */
[----:B------:R-:W-:Y:S02]  /*a990*/  IMAD.MOV.U32 R11, RZ, RZ, R65 ;  /* 0x000000ffff0b7224 */ /* 0x000fe400078e0041 */
[----:B---3--:R-:W-:-:S03]  /*a9a0*/  IMAD.MOV.U32 R29, RZ, RZ, R39 ;  /* 0x000000ffff1d7224 */ /* 0x008fc600078e0027 */
[----:B------:R0:W-:Y:S01]  /*a9b0*/  STL.128 [R1+0x160], R8 ;  /* 0x0001600801007387 */ /* 0x0001e20000100c00 */
[----:B------:R-:W-:Y:S02]  /*a9c0*/  IMAD.MOV.U32 R30, RZ, RZ, R69 ;  /* 0x000000ffff1e7224 */ /* 0x000fe400078e0045 */
[----:B------:R-:W-:Y:S02]  /*a9d0*/  IMAD.MOV.U32 R31, RZ, RZ, R66 ;  /* 0x000000ffff1f7224 */ /* 0x000fe400078e0042 */
[----:B------:R-:W-:Y:S02]  /*a9e0*/  IMAD.MOV.U32 R28, RZ, RZ, R46 ;  /* 0x000000ffff1c7224 */ /* 0x000fe400078e002e */
[----:B------:R-:W-:-:S03]  /*a9f0*/  IMAD.MOV.U32 R39, RZ, RZ, R35 ;  /* 0x000000ffff277224 */ /* 0x000fc600078e0023 */
[----:B------:R-:W-:Y:S04]  /*aa00*/  STL.128 [R1+0x140], R28 ;  /* 0x0001401c01007387 */ /* 0x000fe80000100c00 */
[----:B------:R-:W-:Y:S01]  /*aa10*/  STL.128 [R1+0x190], R36 ;  /* 0x0001902401007387 */ /* 0x000fe20000100c00 */
[----:B0-----:R-:W-:Y:S02]  /*aa20*/  IMAD.MOV.U32 R8, RZ, RZ, R60 ;  /* 0x000000ffff087224 */ /* 0x001fe400078e003c */
[----:B------:R-:W-:Y:S02]  /*aa30*/  IMAD.MOV.U32 R9, RZ, RZ, R63 ;  /* 0x000000ffff097224 */ /* 0x000fe400078e003f */
[----:B------:R-:W-:Y:S02]  /*aa40*/  IMAD.MOV.U32 R10, RZ, RZ, R58 ;  /* 0x000000ffff0a7224 */ /* 0x000fe400078e003a */
[----:B------:R-:W-:-:S05]  /*aa50*/  IMAD.MOV.U32 R11, RZ, RZ, R61 ;  /* 0x000000ffff0b7224 */ /* 0x000fca00078e003d */
[----:B------:R0:W-:Y:S02]  /*aa60*/  STL.128 [R1+0x170], R8 ;  /* 0x0001700801007387 */ /* 0x0001e40000100c00 */
        /* <DEDUP_REMOVED lines=14> */
[----:B------:R1:W-:Y:S01]  /*ab50*/  STL.128 [R1+0x1b0], R8 ;  /* 0x0001b00801007387 */ /* 0x0003e20000100c00 */
[----:B--2---:R-:W-:-:S04]  /*ab60*/  LOP3.LUT R0, R4, 0x1, RZ, 0xfc, !PT ;  /* 0x0000000104007812 */ /* 0x004fc800078efcff */
[----:B------:R-:W-:-:S13]  /*ab70*/  ISETP.NE.AND P1, PT, R0, 0x3, PT ;  /* 0x000000030000780c */ /* 0x000fda0003f25270 */
[----:B-1----:R-:W-:Y:S05]  /*ab80*/  @!P1 BRA `(.L_x_1933) ;  /* 0x0000000000049947 */ /* 0x002fea0003800000 */
[----:B------:R-:W-:Y:S01]  /*ab90*/  BPT.TRAP 0x1 ;  /* 0x000000040000795c */ /* 0x000fe20000300000 */
.L_x_1933:
[----:B------:R-:W-:Y:S05]  /*aba0*/  BSYNC B0 ;  /* 0x0000000000007941 */ /* 0x000fea0003800000 */
.L_x_1932:
[----:B------:R-:W2:Y:S01]  /*abb0*/  LDL.64 R8, [R1+0x18] ;  /* 0x0000180001087983 */ /* 0x000ea20000100a00 */
[----:B-----5:R-:W-:Y:S01]  /*abc0*/  SHF.L.U32 R13, R13, 0x1f, RZ ;  /* 0x0000001f0d0d7819 */ /* 0x020fe200000006ff */
[----:B------:R-:W-:Y:S01]  /*abd0*/  BSSY B0, `(.L_x_1934) ;  /* 0x0000006000007945 */ /* 0x000fe20003800000 */
[----:B--2---:R-:W-:-:S05]  /*abe0*/  MOV R3, R8 ;  /* 0x0000000800037202 */ /* 0x004fca0000000f00 */
[----:B------:R-:W-:-:S04]  /*abf0*/  IMAD R12, R12, 0x8, R3 ;  /* 0x000000080c0c7824 */ /* 0x000fc800078e0203 */
[----:B------:R0:W1:Y:S01]  /*ac00*/  SYNCS.PHASECHK.TRANS64.TRYWAIT P0, [R12+URZ], R13 ;  /* 0x0000000d0c0075a7 */ /* 0x000062000800017f */
[----:B------:R-:W-:Y:S05]  /*ac10*/  @!P1 BRA `(.L_x_1935) ;  /* 0x0000000000049947 */ /* 0x000fea0003800000 */
[----:B------:R-:W-:Y:S01]  /*ac20*/  BPT.TRAP 0x1 ;  /* 0x000000040000795c */ /* 0x000fe20000300000 */
.L_x_1935:
[----:B------:R-:W-:Y:S05]  /*ac30*/  BSYNC B0 ;  /* 0x0000000000007941 */ /* 0x000fea0003800000 */
.L_x_1934:
[----:B------:R-:W-:Y:S04]  /*ac40*/  BSSY B0, `(.L_x_1936) ;  /* 0x0000004000007945 */ /* 0x000fe80003800000 */
[----:B-1----:R-:W-:Y:S05]  /*ac50*/  @P0 BRA `(.L_x_1937) ;  /* 0x0000000000080947 */ /* 0x002fea0003800000 */
[----:B------:R-:W1:Y:S02]  /*ac60*/  SYNCS.PHASECHK.TRANS64.TRYWAIT P0, [R12+URZ], R13 ;  /* 0x0000000d0c0075a7 */ /* 0x000e64000800017f */
[----:B-1----:R-:W-:Y:S05]  /*ac70*/  @!P0 BRA `(.L_x_1938) ;  /* 0x000001e800c48947 */ /* 0x002fea0003800000 */
.L_x_1937:
[----:B------:R-:W-:Y:S05]  /*ac80*/  BSYNC B0 ;  /* 0x0000000000007941 */ /* 0x000fea0003800000 */
.L_x_1936:
[----:B------:R-:W2:Y:S04]  /*ac90*/  LDL R7, [R1+0x1c8] ;  /* 0x0001c80001077983 */ /* 0x000ea80000100800 */
[----:B------:R-:W2:Y:S01]  /*aca0*/  LDL.64 R8, [R1+0x80] ;  /* 0x0000800001087983 */ /* 0x000ea20000100a00 */
[----:B------:R-:W-:Y:S05]  /*acb0*/  WARPSYNC.ALL ;  /* 0x0000000000007948 */ /* 0x000fea0003800000 */
[----:B01----:R-:W3:Y:S04]  /*acc0*/  LDL.64 R12, [R1+0x78] ;  /* 0x00007800010c7983 */ /* 0x003ee80000100a00 */
[----:B------:R-:W4:Y:S04]  /*acd0*/  LDL.64 R10, [R1+0x78] ;  /* 0x00007800010a7983 */ /* 0x000f280000100a00 */
[----:B------:R-:W5:Y:S04]  /*ace0*/  LDL.64 R14, [R1+0x78] ;  /* 0x00007800010e7983 */ /* 0x000f680000100a00 */
[----:B------:R-:W5:Y:S01]  /*acf0*/  LDL.64 R20, [R1+0x78] ;  /* 0x0000780001147983 */ /* 0x000f620000100a00 */
[----:B--2---:R-:W-:Y:S01]  /*ad00*/  IMAD R8, R7, 0x200, R8 ;  /* 0x0000020007087824 */ /* 0x004fe200078e0208 */
[----:B------:R-:W-:-:S02]  /*ad10*/  R2UR UR7, R9 ;  /* 0x00000000090772ca */ /* 0x000fc400000e0000 */
[----:B------:R-:W2:Y:S01]  /*ad20*/  LDL R3, [R1+0x1d4] ;  /* 0x0001d40001037983 */ /* 0x000ea20000100800 */
[----:B------:R-:W-:Y:S01]  /*ad30*/  WARPGROUP.ARRIVE ;  /* 0x00000000000079c5 */ /* 0x000fe20000000000 */
[----:B------:R-:W-:Y:S01]  /*ad40*/  R2UR UR6, R8 ;  /* 0x00000000080672ca */ /* 0x000fe200000e0000 */
[----:B------:R-:W-:Y:S01]  /*ad50*/  BSSY B0, `(.L_x_1939) ;  /* 0x000002e000007945 */ /* 0x000fe20003800000 */
[----:B------:R0:W-:Y:S01]  /*ad60*/  STL [R1+0x60], RZ ;  /* 0x000060ff01007387 */ /* 0x0001e20000100800 */
[----:B---3--:R-:W-:Y:S01]  /*ad70*/  R2UR UR4, R12 ;  /* 0x000000000c0472ca */ /* 0x008fe200000e0000 */
[----:B------:R-:W-:Y:S01]  /*ad80*/  VIADD R12, R8, 0x2 ;  /* 0x00000002080c7836 */ /* 0x000fe20000000000 */
[----:B------:R-:W-:Y:S01]  /*ad90*/  R2UR UR5, R13 ;  /* 0x000000000d0572ca */ /* 0x000fe200000e0000 */
[----:B------:R-:W-:Y:S02]  /*ada0*/  IMAD.MOV.U32 R13, RZ, RZ, R9 ;  /* 0x000000ffff0d7224 */ /* 0x000fe400078e0009 */
[----:B----4-:R-:W-:-:S02]  /*adb0*/  VIADD R10, R10, 0x2 ;  /* 0x000000020a0a7836 */ /* 0x010fc40000000000 */
[----:B-----5:R-:W-:Y:S02]  /*adc0*/  VIADD R14, R14, 0x4 ;  /* 0x000000040e0e7836 */ /* 0x020fe40000000000 */
[----:B------:R-:W-:-:S06]  /*add0*/  VIADD R20, R20, 0x6 ;  /* 0x0000000614147836 */ /* 0x000fcc0000000000 */
[----:B------:R-:W-:Y:S01]  /*ade0*/  HGMMA.64x64x16.F32 R24, gdesc[UR4], RZ, !UPT, gsb0 ;  /* 0x00e00000041879f0 */ /* 0x000fe2000c0008ff */
[----:B------:R-:W-:Y:S02]  /*adf0*/  R2UR UR6, R12 ;  /* 0x000000000c0672ca */ /* 0x000fe400000e0000 */
[----:B------:R-:W-:Y:S02]  /*ae00*/  R2UR UR7, R13 ;  /* 0x000000000d0772ca */ /* 0x000fe400000e0000 */
[----:B------:R-:W-:Y:S01]  /*ae10*/  R2UR UR4, R10 ;  /* 0x000000000a0472ca */ /* 0x000fe200000e0000 */
[C---:B------:R-:W-:Y:S01]  /*ae20*/  VIADD R10, R8.reuse, 0x4 ;  /* 0x00000004080a7836 */ /* 0x040fe20000000000 */
[----:B------:R-:W-:Y:S01]  /*ae30*/  R2UR UR5, R11 ;  /* 0x000000000b0572ca */ /* 0x000fe200000e0000 */
[----:B------:R-:W-:Y:S01]  /*ae40*/  IMAD.MOV.U32 R11, RZ, RZ, R9 ;  /* 0x000000ffff0b7224 */ /* 0x000fe200078e0009 */
[----:B--2---:R-:W-:Y:S01]  /*ae50*/  LEA.HI R0, R3, R3, RZ, 0x1 ;  /* 0x0000000303007211 */ /* 0x004fe200078f08ff */
[----:B------:R-:W-:-:S03]  /*ae60*/  VIADD R8, R8, 0x6 ;  /* 0x0000000608087836 */ /* 0x000fc60000000000 */
[----:B------:R-:W-:Y:S01]  /*ae70*/  LOP3.LUT R4, R0, 0xfffffffe, RZ, 0xc0, !PT ;  /* 0xfffffffe00047812 */ /* 0x000fe200078ec0ff */
[----:B------:R-:W-:-:S04]  /*ae80*/  IMAD.MOV.U32 R0, RZ, RZ, 0x1 ;  /* 0x00000001ff007424 */ /* 0x000fc800078e00ff */
[----:B------:R-:W-:Y:S01]  /*ae90*/  IMAD.IADD R3, R3, 0x1, -R4 ;  /* 0x0000000103037824 */ /* 0x000fe200078e0a04 */
[----:B------:R0:W-:Y:S04]  /*aea0*/  STL [R1+0x60], R0 ;  /* 0x0000600001007387 */ /* 0x0001e80000100800 */
[----:B------:R-:W-:Y:S01]  /*aeb0*/  SHF.L.U32 R3, R3, 0x1f, RZ ;  /* 0x0000001f03037819 */ /* 0x000fe200000006ff */
[----:B------:R0:W-:Y:S04]  /*aec0*/  STL [R1+0x60], R0 ;  /* 0x0000600001007387 */ /* 0x0001e80000100800 */
[----:B------:R0:W-:Y:S04]  /*aed0*/  STL [R1+0x60], R0 ;  /* 0x0000600001007387 */ /* 0x0001e80000100800 */
[----:B------:R0:W-:Y:S01]  /*aee0*/  STL [R1+0x60], R0 ;  /* 0x0000600001007387 */ /* 0x0001e20000100800 */
[----:B------:R-:W-:-:S02]  /*aef0*/  WARPGROUP.DEPBAR.LE gsb0, 0x0 ;  /* 0x00008000000079c5 */ /* 0x000fc40000010000 */
        /* <DEDUP_REMOVED lines=17> */
[----:B------:R-:W1:Y:S02]  /*b010*/  SYNCS.PHASECHK.TRANS64.TRYWAIT P0, [UR43+0x38810], R3 ;  /* 0x03881003ff0075a7 */ /* 0x000e64000800016b */
[----:B01----:R-:W-:Y:S05]  /*b020*/  @!P0 BRA `(.L_x_1940) ;  /* 0x000001e400ec8947 */ /* 0x003fea0003800000 */
.L_x_2096:
[----:B------:R-:W-:Y:S05]  /*b030*/  BSYNC B0 ;  /* 0x0000000000007941 */ /* 0x000fea0003800000 */
.L_x_1939:
[----:B0-----:R-:W2:Y:S04]  /*b040*/  LDL R3, [R1+0x28] ;  /* 0x0000280001037983 */ /* 0x001ea80000100800 */
[----:B------:R0:W5:Y:S01]  /*b050*/  LDL.64 R8, [R1+0x1c8] ;  /* 0x0001c80001087983 */ /* 0x0001620000100a00 */
[----:B------:R-:W-:Y:S01]  /*b060*/  BSSY B0, `(.L_x_1941) ;  /* 0x0000005000007945 */ /* 0x000fe20003800000 */
[----:B--2---:R-:W-:-:S04]  /*b070*/  LOP3.LUT R3, R3, 0x1, RZ, 0xfc, !PT ;  /* 0x0000000103037812 */ /* 0x004fc800078efcff */
[----:B------:R-:W-:-:S13]  /*b080*/  ISETP.NE.AND P1, PT, R3, 0x3, PT ;  /* 0x000000030300780c */ /* 0x000fda0003f25270 */
[----:B0-----:R-:W-:Y:S05]  /*b090*/  @!P1 BRA `(.L_x_1942) ;  /* 0x0000000000049947 */ /* 0x001fea0003800000 */
[----:B------:R-:W-:Y:S01]  /*b0a0*/  BPT.TRAP 0x1 ;  /* 0x000000040000795c */ /* 0x000fe20000300000 */
.L_x_1942:
[----:B------:R-:W-:Y:S05]  /*b0b0*/  BSYNC B0 ;  /* 0x0000000000007941 */ /* 0x000fea0003800000 */
.L_x_1941:
        /* <DEDUP_REMOVED lines=8> */
.L_x_1944:
[----:B------:R-:W-:Y:S05]  /*b140*/  BSYNC B0 ;  /* 0x0000000000007941 */ /* 0x000fea0003800000 */
.L_x_1943:
[----:B------:R-:W-:Y:S04]  /*b150*/  BSSY B0, `(.L_x_1945) ;  /* 0x0000004000007945 */ /* 0x000fe80003800000 */
[----:B-1----:R-:W-:Y:S05]  /*b160*/  @P0 BRA `(.L_x_1946) ;  /* 0x0000000000080947 */ /* 0x002fea0003800000 */
[----:B------:R-:W1:Y:S02]  /*b170*/  SYNCS.PHASECHK.TRANS64.TRYWAIT P0, [R8+URZ], R9 ;  /* 0x00000009080075a7 */ /* 0x000e64000800017f */
[----:B-1----:R-:W-:Y:S05]  /*b180*/  @!P0 BRA `(.L_x_1947) ;  /* 0x000001e400ac8947 */ /* 0x002fea0003800000 */
.L_x_1946:
[----:B------:R-:W-:Y:S05]  /*b190*/  BSYNC B0 ;  /* 0x0000000000007941 */ /* 0x000fea0003800000 */
.L_x_1945:
[----:B------:R-:W2:Y:S04]  /*b1a0*/  LDL R4, [R1+0x68] ;  /* 0x0000680001047983 */ /* 0x000ea80000100800 */
[----:B------:R-:W3:Y:S04]  /*b1b0*/  LDL R3, [R1+0x1c8] ;  /* 0x0001c80001037983 */ /* 0x000ee80000100800 */
[----:B01----:R-:W3:Y:S04]  /*b1c0*/  LDL.64 R8, [R1+0x98] ;  /* 0x0000980001087983 */ /* 0x003ee80000100a00 */
[----:B------:R-:W4:Y:S04]  /*b1d0*/  LDL.64 R10, [R1+0x90] ;  /* 0x00009000010a7983 */ /* 0x000f280000100a00 */
[----:B------:R-:W4:Y:S04]  /*b1e0*/  LDL.64 R12, [R1+0x90] ;  /* 0x00009000010c7983 */ /* 0x000f280000100a00 */
[----:B------:R-:W4:Y:S04]  /*b1f0*/  LDL.64 R14, [R1+0x90] ;  /* 0x00009000010e7983 */ /* 0x000f280000100a00 */
[----:B------:R-:W4:Y:S01]  /*b200*/  LDL.64 R20, [R1+0x90] ;  /* 0x0000900001147983 */ /* 0x000f220000100a00 */
[----:B------:R-:W-:Y:S05]  /*b210*/  WARPSYNC.ALL ;  /* 0x0000000000007948 */ /* 0x000fea0003800000 */
[----:B------:R-:W-:Y:S01]  /*b220*/  WARPGROUP.ARRIVE ;  /* 0x00000000000079c5 */ /* 0x000fe20000000000 */
[----:B------:R-:W4:Y:S04]  /*b230*/  LDL.64 R56, [R1+0x90] ;  /* 0x0000900001387983 */ /* 0x000f280000100a00 */
[----:B------:R-:W4:Y:S01]  /*b240*/  LDL.64 R58, [R1+0x90] ;  /* 0x00009000013a7983 */ /* 0x000f220000100a00 */
[----:B------:R-:W0:Y:S03]  /*b250*/  S2R R7, SR_TID.X ;  /* 0x0000000000077919 */ /* 0x000e260000002100 */
[----:B------:R-:W4:Y:S04]  /*b260*/  LDL.64 R60, [R1+0x90] ;  /* 0x00009000013c7983 */ /* 0x000f280000100a00 */
[----:B------:R-:W4:Y:S04]  /*b270*/  LDL.64 R62, [R1+0x90] ;  /* 0x00009000013e7983 */ /* 0x000f280000100a00 */
[----:B------:R-:W4:Y:S01]  /*b280*/  LDL.64 R64, [R1+0x90] ;  /* 0x0000900001407983 */ /* 0x000f220000100a00 */
[----:B--2---:R-:W-:Y:S01]  /*b290*/  ISETP.NE.U32.AND P0, PT, R4, RZ, PT ;  /* 0x000000ff0400720c */ /* 0x004fe20003f05070 */
[----:B---3--:R-:W-:Y:S01]  /*b2a0*/  IMAD R8, R3, 0x1000, R8 ;  /* 0x0000100003087824 */ /* 0x008fe200078e0208 */
[----:B------:R-:W-:-:S02]  /*b2b0*/  R2UR UR7, R9 ;  /* 0x00000000090772ca */ /* 0x000fc400000e0000 */
[----:B----4-:R-:W-:Y:S02]  /*b2c0*/  R2UR UR4, R10 ;  /* 0x000000000a0472ca */ /* 0x010fe400000e0000 */
[----:B------:R-:W-:Y:S02]  /*b2d0*/  R2UR UR6, R8 ;  /* 0x00000000080672ca */ /* 0x000fe400000e0000 */
[----:B------:R-:W-:-:S05]  /*b2e0*/  R2UR UR5, R11 ;  /* 0x000000000b0572ca */ /* 0x000fca00000e0000 */
[----:B------:R-:W-:-:S08]  /*b2f0*/  VOTEU.ANY UP0, P0 ;  /* 0x00000000003f7886 */ /* 0x000fd00000000100 */
[----:B------:R-:W-:Y:S01]  /*b300*/  HGMMA.64x64x16.F32 R24, gdesc[UR4], R24, UP0, gsb0 ;  /* 0x00e00000041879f0 */ /* 0x000fe2000b800818 */
[----:B------:R-:W-:Y:S02]  /*b310*/  VIADD R12, R12, 0x2 ;  /* 0x000000020c0c7836 */ /* 0x000fe40000000000 */
[----:B------:R-:W-:Y:S02]  /*b320*/  VIADD R10, R8, 0x2 ;  /* 0x00000002080a7836 */ /* 0x000fe40000000000 */
[----:B------:R-:W-:Y:S01]  /*b330*/  IMAD.MOV.U32 R11, RZ, RZ, R9 ;  /* 0x000000ffff0b7224 */ /* 0x000fe200078e0009 */
[----:B------:R-:W-:Y:S02]  /*b340*/  R2UR UR4, R12 ;  /* 0x000000000c0472ca */ /* 0x000fe400000e0000 */
[----:B------:R-:W-:Y:S02]  /*b350*/  R2UR UR6, R10 ;  /* 0x000000000a0672ca */ /* 0x000fe400000e0000 */
[----:B------:R-:W-:-:S02]  /*b360*/  R2UR UR7, R11 ;  /* 0x000000000b0772ca */ /* 0x000fc400000e0000 */
[----:B------:R-:W-:Y:S01]  /*b370*/  R2UR UR5, R13 ;  /* 0x000000000d0572ca */ /* 0x000fe200000e0000 */
[----:B------:R-:W-:Y:S02]  /*b380*/  WARPGROUP.DEPBAR.LE gsb0, 0x0 ;  /* 0x00008000000079c5 */ /* 0x000fe40000010000 */
[----:B------:R-:W-:Y:S01]  /*b390*/  WARPGROUP.ARRIVE ;  /* 0x00000000000079c5 */ /* 0x000fe20000000000 */
[----:B------:R-:W-:Y:S01]  /*b3a0*/  VIADD R14, R14, 0x4 ;  /* 0x000000040e0e7836 */ /* 0x000fe20000000000 */
[----:B------:R-:W2:Y:S08]  /*b3b0*/  LDL.64 R12, [R1+0x90] ;  /* 0x00009000010c7983 */ /* 0x000eb00000100a00 */
[----:B------:R-:W-:Y:S01]  /*b3c0*/  HGMMA.64x64x16.F32 R24, gdesc[UR4], R24, gsb0 ;  /* 0x00e00000041879f0 */ /* 0x000fe20008000818 */
[----:B------:R-:W-:-:S02]  /*b3d0*/  VIADD R10, R8, 0x4 ;  /* 0x00000004080a7836 */ /* 0x000fc40000000000 */
[----:B------:R-:W-:Y:S01]  /*b3e0*/  IMAD.MOV.U32 R11, RZ, RZ, R9 ;  /* 0x000000ffff0b7224 */ /* 0x000fe200078e0009 */
[----:B------:R-:W-:Y:S02]  /*b3f0*/  R2UR UR4, R14 ;  /* 0x000000000e0472ca */ /* 0x000fe400000e0000 */
[----:B------:R-:W-:Y:S02]  /*b400*/  R2UR UR6, R10 ;  /* 0x000000000a0672ca */ /* 0x000fe400000e0000 */
[----:B------:R-:W-:Y:S02]  /*b410*/  R2UR UR7, R11 ;  /* 0x000000000b0772ca */ /* 0x000fe400000e0000 */
[----:B------:R-:W-:Y:S01]  /*b420*/  R2UR UR5, R15 ;  /* 0x000000000f0572ca */ /* 0x000fe200000e0000 */
[----:B------:R-:W-:Y:S02]  /*b430*/  WARPGROUP.DEPBAR.LE gsb0, 0x0 ;  /* 0x00008000000079c5 */ /* 0x000fe40000010000 */
[----:B------:R-:W-:Y:S01]  /*b440*/  WARPGROUP.ARRIVE ;  /* 0x00000000000079c5 */ /* 0x000fe20000000000 */
[----:B------:R-:W-:Y:S01]  /*b450*/  VIADD R20, R20, 0x6 ;  /* 0x0000000614147836 */ /* 0x000fe20000000000 */
[----:B------:R-:W3:Y:S08]  /*b460*/  LDL.64 R14, [R1+0x90] ;  /* 0x00009000010e7983 */ /* 0x000ef00000100a00 */
        /* <DEDUP_REMOVED lines=10> */
[----:B------:R-:W4:Y:S08]  /*b510*/  LDL.64 R20, [R1+0x90] ;  /* 0x0000900001147983 */ /* 0x000f300000100a00 */
        /* <DEDUP_REMOVED lines=20> */
[----:B--2---:R-:W-:Y:S01]  /*b660*/  VIADD R12, R12, 0x204 ;  /* 0x000002040c0c7836 */ /* 0x004fe20000000000 */
        /* <DEDUP_REMOVED lines=10> */
[----:B---3--:R-:W-:Y:S01]  /*b710*/  VIADD R14, R14, 0x206 ;  /* 0x000002060e0e7836 */ /* 0x008fe20000000000 */
        /* <DEDUP_REMOVED lines=10> */
[----:B----4-:R-:W-:Y:S01]  /*b7c0*/  VIADD R20, R20, 0x400 ;  /* 0x0000040014147836 */ /* 0x010fe20000000000 */
        /* <DEDUP_REMOVED lines=84> */
[----:B------:R-:W-:Y:S02]  /*bd10*/  R2UR UR5, R59 ;  /* 0x000000003b0572ca */ /* 0x000fe400000e0000 */
[----:B0-----:R-:W-:Y:S01]  /*bd20*/  SHF.R.U32.HI R7, RZ, 0x7, R7 ;  /* 0x00000007ff077819 */ /* 0x001fe20000011607 */
[----:B------:R-:W-:-:S02]  /*bd30*/  WARPGROUP.DEPBAR.LE gsb0, 0x0 ;  /* 0x00008000000079c5 */ /* 0x000fc40000010000 */
[----:B------:R-:W-:Y:S01]  /*bd40*/  WARPGROUP.ARRIVE ;  /* 0x00000000000079c5 */ /* 0x000fe20000000000 */
[----:B------:R-:W-:Y:S01]  /*bd50*/  VIADD R4, R8, 0x800 ;  /* 0x0000080008047836 */ /* 0x000fe20000000000 */
[----:B----4-:R-:W-:Y:S01]  /*bd60*/  R2UR UR9, R13 ;  /* 0x000000000d0972ca */ /* 0x010fe200000e0000 */
[----:B------:R-:W-:Y:S01]  /*bd70*/  IMAD.MOV.U32 R11, RZ, RZ, R9 ;  /* 0x000000ffff0b7224 */ /* 0x000fe200078e0009 */
[----:B------:R-:W4:Y:S04]  /*bd80*/  LDL.64 R58, [R1+0x90] ;  /* 0x00009000013a7983 */ /* 0x000f280000100a00 */
[----:B------:R-:W-:Y:S01]  /*bd90*/  HGMMA.64x64x16.F32 R24, gdesc[UR4], R24, gsb0 ;  /* 0x00e00000041879f0 */ /* 0x000fe20008000818 */
[----:B------:R-:W0:Y:S01]  /*bda0*/  SHFL.IDX PT, R3, R7, RZ, 0x1f ;  /* 0x00001fff07037589 */ /* 0x000e2200000e0000 */
[----:B------:R-:W-:Y:S01]  /*bdb0*/  R2UR UR11, R11 ;  /* 0x000000000b0b72ca */ /* 0x000fe200000e0000 */
[----:B------:R-:W-:-:S02]  /*bdc0*/  UMOV UR4, 0x1 ;  /* 0x0000000100047882 */ /* 0x000fc40000000000 */
[----:B------:R-:W-:Y:S01]  /*bdd0*/  UISETP.NE.U32.AND UP0, UPT, UR4, URZ, UPT ;  /* 0x0000003f0400728c */ /* 0x000fe2000bf05070 */
[----:B0-----:R-:W-:-:S04]  /*bde0*/  ISETP.GT.AND P0, PT, R3, 0x7f, PT ;  /* 0x0000007f0300780c */ /* 0x001fc80003f04270 */
[----:B------:R-:W-:-:S04]  /*bdf0*/  SEL R3, RZ, 0x2, !P0 ;  /* 0x00000002ff037807 */ /* 0x000fc80004000000 */
[----:B------:R-:W-:Y:S01]  /*be00*/  IADD3 R12, R12, 0x800, R3 ;  /* 0x000008000c0c7810 */ /* 0x000fe20007ffe003 */
[----:B------:R-:W-:-:S03]  /*be10*/  IMAD.IADD R10, R3, 0x1, R4 ;  /* 0x00000001030a7824 */ /* 0x000fc600078e0204 */
[----:B------:R-:W-:Y:S02]  /*be20*/  R2UR UR8, R12 ;  /* 0x000000000c0872ca */ /* 0x000fe400000e0000 */
[----:B------:R-:W-:Y:S01]  /*be30*/  R2UR UR10, R10 ;  /* 0x000000000a0a72ca */ /* 0x000fe200000e0000 */
[----:B------:R-:W-:Y:S02]  /*be40*/  WARPGROUP.DEPBAR.LE gsb0, 0x0 ;  /* 0x00008000000079c5 */ /* 0x000fe40000010000 */
[----:B------:R-:W-:-:S10]  /*be50*/  WARPGROUP.ARRIVE ;  /* 0x00000000000079c5 */ /* 0x000fd40000000000 */
[----:B------:R-:W-:Y:S01]  /*be60*/  HGMMA.64x64x16.F32 R24, gdesc[UR8], R24, UP0, gsb0 ;  /* 0x00e00000081879f0 */ /* 0x000fe2000b800818 */
[----:B------:R-:W-:-:S05]  /*be70*/  IMAD.MOV.U32 R12, RZ, RZ, 0x4 ;  /* 0x00000004ff0c7424 */ /* 0x000fca00078e00ff */
[----:B------:R-:W-:Y:S01]  /*be80*/  SEL R7, R12, 0x2, P0 ;  /* 0x000000020c077807 */ /* 0x000fe20000000000 */
[----:B------:R-:W-:-:S03]  /*be90*/  IMAD.MOV.U32 R11, RZ, RZ, R9 ;  /* 0x000000ffff0b7224 */ /* 0x000fc600078e0009 */
[----:B------:R-:W-:Y:S01]  /*bea0*/  IADD3 R14, R7, 0x800, R14 ;  /* 0x00000800070e7810 */ /* 0x000fe20007ffe00e */
[----:B------:R-:W-:Y:S01]  /*beb0*/  IMAD.IADD R10, R4, 0x1, R7 ;  /* 0x00000001040a7824 */ /* 0x000fe200078e0207 */
[----:B------:R-:W-:Y:S02]  /*bec0*/  R2UR UR7, R11 ;  /* 0x000000000b0772ca */ /* 0x000fe400000e0000 */
[----:B------:R-:W-:Y:S02]  /*bed0*/  R2UR UR4, R14 ;  /* 0x000000000e0472ca */ /* 0x000fe400000e0000 */
[----:B------:R-:W-:Y:S02]  /*bee0*/  R2UR UR6, R10 ;  /* 0x000000000a0672ca */ /* 0x000fe400000e0000 */
[----:B------:R-:W-:Y:S01]  /*bef0*/  R2UR UR5, R15 ;  /* 0x000000000f0572ca */ /* 0x000fe200000e0000 */
[----:B------:R-:W-:Y:S02]  /*bf00*/  WARPGROUP.DEPBAR.LE gsb0, 0x0 ;  /* 0x00008000000079c5 */ /* 0x000fe40000010000 */
[----:B------:R-:W-:-:S10]  /*bf10*/  WARPGROUP.ARRIVE ;  /* 0x00000000000079c5 */ /* 0x000fd40000000000 */
[----:B------:R-:W-:Y:S01]  /*bf20*/  HGMMA.64x64x16.F32 R24, gdesc[UR4], R24, gsb0 ;  /* 0x00e00000041879f0 */ /* 0x000fe20008000818 */
[----:B------:R-:W-:Y:S01]  /*bf30*/  SEL R11, R12, 0x6, !P0 ;  /* 0x000000060c0b7807 */ /* 0x000fe20004000000 */
[----:B------:R-:W-:-:S03]  /*bf40*/  IMAD.MOV.U32 R13, RZ, RZ, R9 ;  /* 0x000000ffff0d7224 */ /* 0x000fc600078e0009 */
[----:B--2---:R-:W-:Y:S01]  /*bf50*/  IADD3 R20, R11, 0x800, R20 ;  /* 0x000008000b147810 */ /* 0x004fe20007ffe014 */
[----:B------:R-:W-:Y:S01]  /*bf60*/  IMAD.IADD R12, R4, 0x1, R11 ;  /* 0x00000001040c7824 */ /* 0x000fe200078e020b */
[----:B------:R-:W-:Y:S02]  /*bf70*/  R2UR UR7, R13 ;  /* 0x000000000d0772ca */ /* 0x000fe400000e0000 */
[----:B------:R-:W-:Y:S02]  /*bf80*/  R2UR UR4, R20 ;  /* 0x00000000140472ca */ /* 0x000fe400000e0000 */
[----:B------:R-:W-:Y:S02]  /*bf90*/  R2UR UR6, R12 ;  /* 0x000000000c0672ca */ /* 0x000fe400000e0000 */
[----:B------:R-:W-:Y:S01]  /*bfa0*/  R2UR UR5, R21 ;  /* 0x00000000150572ca */ /* 0x000fe200000e0000 */
[----:B------:R-:W-:Y:S01]  /*bfb0*/  IMAD.MOV.U32 R4, RZ, RZ, 0x28 ;  /* 0x00000028ff047424 */ /* 0x000fe200078e00ff */
[----:B------:R-:W2:Y:S01]  /*bfc0*/  LDL.64 R20, [R1+0x90] ;  /* 0x0000900001147983 */ /* 0x000ea20000100a00 */
[----:B------:R-:W-:-:S03]  /*bfd0*/  IMAD.MOV.U32 R13, RZ, RZ, 0xa00 ;  /* 0x00000a00ff0d7424 */ /* 0x000fc600078e00ff */
[----:B------:R-:W-:Y:S01]  /*bfe0*/  SEL R4, R4, 0x26, P0 ;  /* 0x0000002604047807 */ /* 0x000fe20000000000 */
[----:B------:R-:W-:Y:S02]  /*bff0*/  WARPGROUP.DEPBAR.LE gsb0, 0x0 ;  /* 0x00008000000079c5 */ /* 0x000fe40000010000 */
[----:B------:R-:W-:-:S06]  /*c000*/  WARPGROUP.ARRIVE ;  /* 0x00000000000079c5 */ /* 0x000fcc0000000000 */
[----:B------:R-:W-:Y:S01]  /*c010*/  HGMMA.64x64x16.F32 R24, gdesc[UR4], R24, gsb0 ;  /* 0x00e00000041879f0 */ /* 0x000fe20008000818 */
[----:B------:R-:W-:-:S05]  /*c020*/  SEL R13, R13, 0x980, P0 ;  /* 0x000009800d0d7807 */ /* 0x000fca0000000000 */
[----:B------:R-:W-:-:S05]  /*c030*/  IMAD.IADD R4, R4, 0x1, R13 ;  /* 0x0000000104047824 */ /* 0x000fca00078e020d */
[----:B------:R-:W-:-:S05]  /*c040*/  LOP3.LUT R13, R4, 0xa06, RZ, 0xc0, !PT ;  /* 0x00000a06040d7812 */ /* 0x000fca00078ec0ff */
[----:B---3--:R-:W-:Y:S02]  /*c050*/  IMAD.IADD R56, R13, 0x1, R56 ;  /* 0x000000010d387824 */ /* 0x008fe400078e0238 */
[----:B------:R-:W-:Y:S02]  /*c060*/  IMAD.IADD R12, R8, 0x1, R13 ;  /* 0x00000001080c7824 */ /* 0x000fe400078e020d */
[----:B------:R-:W-:Y:S01]  /*c070*/  IMAD.MOV.U32 R13, RZ, RZ, R9 ;  /* 0x000000ffff0d7224 */ /* 0x000fe200078e0009 */
[----:B------:R-:W-:Y:S02]  /*c080*/  R2UR UR4, R56 ;  /* 0x00000000380472ca */ /* 0x000fe400000e0000 */
[----:B------:R-:W-:Y:S02]  /*c090*/  R2UR UR6, R12 ;  /* 0x000000000c0672ca */ /* 0x000fe400000e0000 */
[----:B------:R-:W-:Y:S02]  /*c0a0*/  R2UR UR7, R13 ;  /* 0x000000000d0772ca */ /* 0x000fe400000e0000 */
[----:B------:R-:W-:Y:S01]  /*c0b0*/  R2UR UR5, R57 ;  /* 0x00000000390572ca */ /* 0x000fe200000e0000 */
[----:B------:R-:W-:-:S02]  /*c0c0*/  WARPGROUP.DEPBAR.LE gsb0, 0x0 ;  /* 0x00008000000079c5 */ /* 0x000fc40000010000 */
[----:B------:R-:W-:Y:S01]  /*c0d0*/  WARPGROUP.ARRIVE ;  /* 0x00000000000079c5 */ /* 0x000fe20000000000 */
[----:B------:R-:W-:Y:S01]  /*c0e0*/  VIADD R4, R8, 0xa00 ;  /* 0x00000a0008047836 */ /* 0x000fe20000000000 */
[C---:B------:R-:W-:Y:S01]  /*c0f0*/  IADD3 R12, R3.reuse, 0xa00, R60 ;  /* 0x00000a00030c7810 */ /* 0x040fe20007ffe03c */
[----:B------:R-:W-:Y:S01]  /*c100*/  IMAD.MOV.U32 R13, RZ, RZ, R61 ;  /* 0x000000ffff0d7224 */ /* 0x000fe200078e003d */
[----:B------:R-:W3:Y:S06]  /*c110*/  LDL.64 R56, [R1+0x90] ;  /* 0x0000900001387983 */ /* 0x000eec0000100a00 */
[----:B------:R-:W-:Y:S01]  /*c120*/  HGMMA.64x64x16.F32 R24, gdesc[UR4], R24, gsb0 ;  /* 0x00e00000041879f0 */ /* 0x000fe20008000818 */
[----:B------:R-:W-:-:S02]  /*c130*/  IMAD.IADD R14, R3, 0x1, R4 ;  /* 0x00000001030e7824 */ /* 0x000fc400078e0204 */
[----:B------:R-:W-:Y:S01]  /*c140*/  IMAD.MOV.U32 R15, RZ, RZ, R9 ;  /* 0x000000ffff0f7224 */ /* 0x000fe200078e0009 */
[----:B------:R-:W-:Y:S01]  /*c150*/  R2UR UR4, R12 ;  /* 0x000000000c0472ca */ /* 0x000fe200000e0000 */
[----:B------:R-:W3:Y:S01]  /*c160*/  LDL.64 R60, [R1+0x90] ;  /* 0x00009000013c7983 */ /* 0x000ee20000100a00 */
[----:B------:R-:W-:Y:S02]  /*c170*/  R2UR UR6, R14 ;  /* 0x000000000e0672ca */ /* 0x000fe400000e0000 */
[----:B------:R-:W-:Y:S02]  /*c180*/  R2UR UR7, R15 ;  /* 0x000000000f0772ca */ /* 0x000fe400000e0000 */
[----:B------:R-:W-:Y:S01]  /*c190*/  R2UR UR5, R13 ;  /* 0x000000000d0572ca */ /* 0x000fe200000e0000 */
[----:B------:R-:W-:Y:S02]  /*c1a0*/  WARPGROUP.DEPBAR.LE gsb0, 0x0 ;  /* 0x00008000000079c5 */ /* 0x000fe40000010000 */
[----:B------:R-:W-:-:S10]  /*c1b0*/  WARPGROUP.ARRIVE ;  /* 0x00000000000079c5 */ /* 0x000fd40000000000 */
[----:B------:R-:W-:Y:S01]  /*c1c0*/  HGMMA.64x64x16.F32 R24, gdesc[UR4], R24, gsb0 ;  /* 0x00e00000041879f0 */ /* 0x000fe20008000818 */
[C---:B------:R-:W-:Y:S01]  /*c1d0*/  IMAD.IADD R14, R7.reuse, 0x1, R4 ;  /* 0x00000001070e7824 */ /* 0x040fe200078e0204 */
[----:B------:R-:W-:Y:S01]  /*c1e0*/  IADD3 R12, R7, 0xa00, R62 ;  /* 0x00000a00070c7810 */ /* 0x000fe20007ffe03e */
[----:B------:R-:W-:Y:S02]  /*c1f0*/  IMAD.MOV.U32 R13, RZ, RZ, R63 ;  /* 0x000000ffff0d7224 */ /* 0x000fe400078e003f */
[----:B------:R-:W-:Y:S01]  /*c200*/  IMAD.MOV.U32 R15, RZ, RZ, R9 ;  /* 0x000000ffff0f7224 */ /* 0x000fe200078e0009 */
[----:B------:R-:W-:Y:S02]  /*c210*/  R2UR UR6, R14 ;  /* 0x000000000e0672ca */ /* 0x000fe400000e0000 */
[----:B------:R-:W-:Y:S02]  /*c220*/  R2UR UR4, R12 ;  /* 0x000000000c0472ca */ /* 0x000fe400000e0000 */
[----:B------:R-:W-:-:S02]  /*c230*/  R2UR UR7, R15 ;  /* 0x000000000f0772ca */ /* 0x000fc400000e0000 */
[----:B------:R-:W-:Y:S01]  /*c240*/  R2UR UR5, R13 ;  /* 0x000000000d0572ca */ /* 0x000fe200000e0000 */
[----:B------:R-:W-:Y:S02]  /*c250*/  WARPGROUP.DEPBAR.LE gsb0, 0x0 ;  /* 0x00008000000079c5 */ /* 0x000fe40000010000 */
[----:B------:R-:W-:Y:S01]  /*c260*/  WARPGROUP.ARRIVE ;  /* 0x00000000000079c5 */ /* 0x000fe20000000000 */
[C---:B------:R-:W-:Y:S01]  /*c270*/  IMAD.IADD R12, R11.reuse, 0x1, R4 ;  /* 0x000000010b0c7824 */ /* 0x040fe200078e0204 */
[----:B----4-:R-:W-:Y:S01]  /*c280*/  IADD3 R58, R11, 0xa00, R58 ;  /* 0x00000a000b3a7810 */ /* 0x010fe20007ffe03a */
[----:B------:R-:W4:Y:S07]  /*c290*/  LDL.64 R14, [R1+0x90] ;  /* 0x00009000010e7983 */ /* 0x000f2e0000100a00 */
[----:B------:R-:W-:Y:S01]  /*c2a0*/  HGMMA.64x64x16.F32 R24, gdesc[UR4], R24, gsb0 ;  /* 0x00e00000041879f0 */ /* 0x000fe20008000818 */
[----:B------:R-:W-:Y:S01]  /*c2b0*/  IMAD.MOV.U32 R13, RZ, RZ, R9 ;  /* 0x000000ffff0d7224 */ /* 0x000fe200078e0009 */
[----:B------:R-:W-:-:S02]  /*c2c0*/  R2UR UR6, R12 ;  /* 0x000000000c0672ca */ /* 0x000fc400000e0000 */
[----:B------:R-:W-:Y:S02]  /*c2d0*/  R2UR UR4, R58 ;  /* 0x000000003a0472ca */ /* 0x000fe400000e0000 */
[----:B------:R-:W-:Y:S02]  /*c2e0*/  R2UR UR7, R13 ;  /* 0x000000000d0772ca */ /* 0x000fe400000e0000 */
[----:B------:R-:W-:Y:S01]  /*c2f0*/  R2UR UR5, R59 ;  /* 0x000000003b0572ca */ /* 0x000fe200000e0000 */
[----:B------:R-:W-:Y:S02]  /*c300*/  IMAD.MOV.U32 R4, RZ, RZ, 0x30 ;  /* 0x00000030ff047424 */ /* 0x000fe400078e00ff */
[----:B------:R-:W-:-:S03]  /*c310*/  IMAD.MOV.U32 R13, RZ, RZ, 0xc00 ;  /* 0x00000c00ff0d7424 */ /* 0x000fc600078e00ff */
[----:B------:R-:W-:Y:S02]  /*c320*/  SEL R4, R4, 0x2e, P0 ;  /* 0x0000002e04047807 */ /* 0x000fe40000000000 */
[----:B------:R-:W-:Y:S01]  /*c330*/  SEL R13, R13, 0xb80, P0 ;  /* 0x00000b800d0d7807 */ /* 0x000fe20000000000 */
[----:B------:R-:W-:Y:S02]  /*c340*/  WARPGROUP.DEPBAR.LE gsb0, 0x0 ;  /* 0x00008000000079c5 */ /* 0x000fe40000010000 */
[----:B------:R-:W-:-:S06]  /*c350*/  WARPGROUP.ARRIVE ;  /* 0x00000000000079c5 */ /* 0x000fcc0000000000 */
[----:B------:R-:W-:Y:S01]  /*c360*/  HGMMA.64x64x16.F32 R24, gdesc[UR4], R24, gsb0 ;  /* 0x00e00000041879f0 */ /* 0x000fe20008000818 */
[----:B------:R-:W-:-:S05]  /*c370*/  IMAD.IADD R4, R4, 0x1, R13 ;  /* 0x0000000104047824 */ /* 0x000fca00078e020d */
[----:B------:R-:W-:Y:S01]  /*c380*/  LOP3.LUT R59, R4, 0xe06, RZ, 0xc0, !PT ;  /* 0x00000e06043b7812 */ /* 0x000fe200078ec0ff */
[----:B------:R-:W-:-:S04]  /*c390*/  IMAD.MOV.U32 R13, RZ, RZ, R65 ;  /* 0x000000ffff0d7224 */ /* 0x000fc800078e0041 */
[----:B------:R-:W-:Y:S02]  /*c3a0*/  IMAD.IADD R12, R59, 0x1, R64 ;  /* 0x000000013b0c7824 */ /* 0x000fe400078e0240 */
        /* <DEDUP_REMOVED lines=9> */
[C---:B--2---:R-:W-:Y:S01]  /*c440*/  IADD3 R20, R3.reuse, 0xc00, R20 ;  /* 0x00000c0003147810 */ /* 0x044fe20007ffe014 */
[----:B------:R-:W2:Y:S07]  /*c450*/  LDL.64 R58, [R1+0x90] ;  /* 0x00009000013a7983 */ /* 0x000eae0000100a00 */
[----:B------:R-:W-:Y:S01]  /*c460*/  HGMMA.64x64x16.F32 R24, gdesc[UR4], R24, gsb0 ;  /* 0x00e00000041879f0 */ /* 0x000fe20008000818 */
[----:B------:R-:W-:-:S02]  /*c470*/  IMAD.IADD R12, R3, 0x1, R4 ;  /* 0x00000001030c7824 */ /* 0x000fc400078e0204 */
[--C-:B------:R-:W-:Y:S01]  /*c480*/  IMAD.MOV.U32 R13, RZ, RZ, R9.reuse ;  /* 0x000000ffff0d7224 */ /* 0x100fe200078e0009 */
[----:B------:R-:W-:Y:S02]  /*c490*/  R2UR UR4, R20 ;  /* 0x00000000140472ca */ /* 0x000fe400000e0000 */
[----:B------:R-:W-:Y:S02]  /*c4a0*/  R2UR UR6, R12 ;  /* 0x000000000c0672ca */ /* 0x000fe400000e0000 */
[----:B------:R-:W-:Y:S02]  /*c4b0*/  R2UR UR7, R13 ;  /* 0x000000000d0772ca */ /* 0x000fe400000e0000 */
[----:B------:R-:W-:Y:S01]  /*c4c0*/  R2UR UR5, R21 ;  /* 0x00000000150572ca */ /* 0x000fe200000e0000 */
[----:B------:R-:W-:Y:S02]  /*c4d0*/  WARPGROUP.DEPBAR.LE gsb0, 0x0 ;  /* 0x00008000000079c5 */ /* 0x000fe40000010000 */
[----:B------:R-:W-:Y:S01]  /*c4e0*/  WARPGROUP.ARRIVE ;  /* 0x00000000000079c5 */ /* 0x000fe20000000000 */
[C---:B------:R-:W-:Y:S01]  /*c4f0*/  IMAD.IADD R12, R7.reuse, 0x1, R4 ;  /* 0x00000001070c7824 */ /* 0x040fe200078e0204 */
[----:B---3--:R-:W-:Y:S01]  /*c500*/  IADD3 R56, R7, 0xc00, R56 ;  /* 0x00000c0007387810 */ /* 0x008fe20007ffe038 */
[----:B------:R-:W-:Y:S01]  /*c510*/  IMAD.MOV.U32 R13, RZ, RZ, R9 ;  /* 0x000000ffff0d7224 */ /* 0x000fe200078e0009 */
[----:B------:R-:W3:Y:S06]  /*c520*/  LDL.64 R20, [R1+0x90] ;  /* 0x0000900001147983 */ /* 0x000eec0000100a00 */
[----:B------:R-:W-:Y:S01]  /*c530*/  HGMMA.64x64x16.F32 R24, gdesc[UR4], R24, gsb0 ;  /* 0x00e00000041879f0 */ /* 0x000fe20008000818 */
[----:B------:R-:W-:-:S02]  /*c540*/  R2UR UR6, R12 ;  /* 0x000000000c0672ca */ /* 0x000fc400000e0000 */
[----:B------:R-:W-:Y:S02]  /*c550*/  R2UR UR7, R13 ;  /* 0x000000000d0772ca */ /* 0x000fe400000e0000 */
[----:B------:R-:W-:Y:S02]  /*c560*/  R2UR UR4, R56 ;  /* 0x00000000380472ca */ /* 0x000fe400000e0000 */
[----:B------:R-:W-:Y:S01]  /*c570*/  R2UR UR5, R57 ;  /* 0x00000000390572ca */ /* 0x000fe200000e0000 */
[----:B------:R-:W-:Y:S02]  /*c580*/  WARPGROUP.DEPBAR.LE gsb0, 0x0 ;  /* 0x00008000000079c5 */ /* 0x000fe40000010000 */
[----:B------:R-:W-:Y:S01]  /*c590*/  WARPGROUP.ARRIVE ;  /* 0x00000000000079c5 */ /* 0x000fe20000000000 */
[C---:B------:R-:W-:Y:S01]  /*c5a0*/  IMAD.IADD R12, R11.reuse, 0x1, R4 ;  /* 0x000000010b0c7824 */ /* 0x040fe200078e0204 */
[----:B----4-:R-:W-:Y:S01]  /*c5b0*/  IADD3 R14, R11, 0xc00, R14 ;  /* 0x00000c000b0e7810 */ /* 0x010fe20007ffe00e */
[----:B------:R-:W-:Y:S01]  /*c5c0*/  IMAD.MOV.U32 R13, RZ, RZ, R9 ;  /* 0x000000ffff0d7224 */ /* 0x000fe200078e0009 */
[----:B------:R-:W4:Y:S06]  /*c5d0*/  LDL.64 R56, [R1+0x90] ;  /* 0x0000900001387983 */ /* 0x000f2c0000100a00 */
[----:B------:R-:W-:Y:S01]  /*c5e0*/  HGMMA.64x64x16.F32 R24, gdesc[UR4], R24, gsb0 ;  /* 0x00e00000041879f0 */ /* 0x000fe20008000818 */
        /* <DEDUP_REMOVED lines=15> */
[----:B------:R-:W-:Y:S01]  /*c6e0*/  IMAD.IADD R14, R8, 0x1, R15 ;  /* 0x00000001080e7824 */ /* 0x000fe200078e020f */
[----:B------:R-:W-:Y:S01]  /*c6f0*/  R2UR UR5, R13 ;  /* 0x000000000d0572ca */ /* 0x000fe200000e0000 */
[----:B------:R-:W-:Y:S01]  /*c700*/  IMAD.MOV.U32 R15, RZ, RZ, R9 ;  /* 0x000000ffff0f7224 */ /* 0x000fe200078e0009 */
[----:B------:R-:W-:Y:S01]  /*c710*/  R2UR UR4, R12 ;  /* 0x000000000c0472ca */ /* 0x000fe200000e0000 */
[----:B------:R-:W4:Y:S01]  /*c720*/  LDL.64 R60, [R1+0x90] ;  /* 0x00009000013c7983 */ /* 0x000f220000100a00 */
[----:B------:R-:W-:Y:S02]  /*c730*/  R2UR UR6, R14 ;  /* 0x000000000e0672ca */ /* 0x000fe400000e0000 */
[----:B------:R-:W-:Y:S01]  /*c740*/  R2UR UR7, R15 ;  /* 0x000000000f0772ca */ /* 0x000fe200000e0000 */
[----:B------:R-:W-:-:S02]  /*c750*/  WARPGROUP.DEPBAR.LE gsb0, 0x0 ;  /* 0x00008000000079c5 */ /* 0x000fc40000010000 */
[----:B------:R-:W-:Y:S01]  /*c760*/  WARPGROUP.ARRIVE ;  /* 0x00000000000079c5 */ /* 0x000fe20000000000 */
[----:B------:R-:W-:Y:S01]  /*c770*/  VIADD R4, R8, 0xe00 ;  /* 0x00000e0008047836 */ /* 0x000fe20000000000 */
[C---:B--2---:R-:W-:Y:S01]  /*c780*/  IADD3 R58, R3.reuse, 0xe00, R58 ;  /* 0x00000e00033a7810 */ /* 0x044fe20007ffe03a */
[----:B------:R-:W-:Y:S01]  /*c790*/  IMAD.MOV.U32 R13, RZ, RZ, R9 ;  /* 0x000000ffff0d7224 */ /* 0x000fe200078e0009 */
[----:B------:R-:W2:Y:S06]  /*c7a0*/  LDL R15, [R1] ;  /* 0x00000000010f7983 */ /* 0x000eac0000100800 */
[----:B------:R-:W-:Y:S01]  /*c7b0*/  HGMMA.64x64x16.F32 R24, gdesc[UR4], R24, gsb0 ;  /* 0x00e00000041879f0 */ /* 0x000fe20008000818 */
[----:B------:R-:W-:Y:S01]  /*c7c0*/  IMAD.IADD R12, R3, 0x1, R4 ;  /* 0x00000001030c7824 */ /* 0x000fe200078e0204 */
[----:B------:R-:W-:Y:S01]  /*c7d0*/  R2UR UR7, R13 ;  /* 0x000000000d0772ca */ /* 0x000fe200000e0000 */
[----:B------:R0:W5:Y:S01]  /*c7e0*/  LDL R3, [R1+0x1c8] ;  /* 0x0001c80001037983 */ /* 0x0001620000100800 */
[----:B------:R-:W-:-:S02]  /*c7f0*/  R2UR UR4, R58 ;  /* 0x000000003a0472ca */ /* 0x000fc400000e0000 */
[----:B------:R-:W-:Y:S01]  /*c800*/  R2UR UR6, R12 ;  /* 0x000000000c0672ca */ /* 0x000fe200000e0000 */
[----:B------:R0:W5:Y:S01]  /*c810*/  LDL R14, [R1+0xc] ;  /* 0x00000c00010e7983 */ /* 0x0001620000100800 */
[----:B------:R-:W-:Y:S01]  /*c820*/  R2UR UR5, R59 ;  /* 0x000000003b0572ca */ /* 0x000fe200000e0000 */
[----:B------:R-:W-:Y:S02]  /*c830*/  WARPGROUP.DEPBAR.LE gsb0, 0x0 ;  /* 0x00008000000079c5 */ /* 0x000fe40000010000 */
[----:B------:R-:W-:-:S10]  /*c840*/  WARPGROUP.ARRIVE ;  /* 0x00000000000079c5 */ /* 0x000fd40000000000 */
[----:B------:R-:W-:Y:S01]  /*c850*/  HGMMA.64x64x16.F32 R24, gdesc[UR4], R24, gsb0 ;  /* 0x00e00000041879f0 */ /* 0x000fe20008000818 */
[C---:B------:R-:W-:Y:S01]  /*c860*/  IMAD.IADD R12, R7.reuse, 0x1, R4 ;  /* 0x00000001070c7824 */ /* 0x040fe200078e0204 */
[----:B---3--:R-:W-:Y:S01]  /*c870*/  IADD3 R20, R7, 0xe00, R20 ;  /* 0x00000e0007147810 */ /* 0x008fe20007ffe014 */
[----:B------:R-:W-:Y:S01]  /*c880*/  IMAD.MOV.U32 R13, RZ, RZ, R9 ;  /* 0x000000ffff0d7224 */ /* 0x000fe200078e0009 */
[----:B------:R-:W-:Y:S02]  /*c890*/  R2UR UR5, R21 ;  /* 0x00000000150572ca */ /* 0x000fe400000e0000 */
[----:B------:R-:W-:Y:S02]  /*c8a0*/  R2UR UR6, R12 ;  /* 0x000000000c0672ca */ /* 0x000fe400000e0000 */
[----:B------:R-:W-:Y:S02]  /*c8b0*/  R2UR UR7, R13 ;  /* 0x000000000d0772ca */ /* 0x000fe400000e0000 */
[----:B------:R-:W-:Y:S01]  /*c8c0*/  R2UR UR4, R20 ;  /* 0x00000000140472ca */ /* 0x000fe200000e0000 */
[----:B------:R-:W-:-:S02]  /*c8d0*/  WARPGROUP.DEPBAR.LE gsb0, 0x0 ;  /* 0x00008000000079c5 */ /* 0x000fc40000010000 */
[----:B------:R-:W-:-:S10]  /*c8e0*/  WARPGROUP.ARRIVE ;  /* 0x00000000000079c5 */ /* 0x000fd40000000000 */
[----:B------:R-:W-:Y:S01]  /*c8f0*/  HGMMA.64x64x16.F32 R24, gdesc[UR4], R24, gsb0 ;  /* 0x00e00000041879f0 */ /* 0x000fe20008000818 */
[C---:B----4-:R-:W-:Y:S01]  /*c900*/  IADD3 R56, R11.reuse, 0xe00, R56 ;  /* 0x00000e000b387810 */ /* 0x050fe20007ffe038 */
[----:B------:R-:W-:Y:S02]  /*c910*/  IMAD.IADD R10, R11, 0x1, R4 ;  /* 0x000000010b0a7824 */ /* 0x000fe400078e0204 */
[----:B------:R-:W-:Y:S01]  /*c920*/  IMAD.MOV.U32 R11, RZ, RZ, R9 ;  /* 0x000000ffff0b7224 */ /* 0x000fe200078e0009 */
[----:B------:R-:W-:Y:S02]  /*c930*/  R2UR UR4, R56 ;  /* 0x00000000380472ca */ /* 0x000fe400000e0000 */
[----:B------:R-:W-:Y:S02]  /*c940*/  R2UR UR6, R10 ;  /* 0x000000000a0672ca */ /* 0x000fe400000e0000 */
[----:B------:R-:W-:Y:S02]  /*c950*/  R2UR UR7, R11 ;  /* 0x000000000b0772ca */ /* 0x000fe400000e0000 */
[----:B------:R-:W-:Y:S01]  /*c960*/  R2UR UR5, R57 ;  /* 0x00000000390572ca */ /* 0x000fe200000e0000 */
[----:B------:R-:W-:-:S02]  /*c970*/  IMAD.MOV.U32 R4, RZ, RZ, 0x40 ;  /* 0x00000040ff047424 */ /* 0x000fc400078e00ff */
        /* <DEDUP_REMOVED lines=8> */
[----:B------:R-:W-:Y:S02]  /*ca00*/  IMAD.MOV.U32 R11, RZ, RZ, R9 ;  /* 0x000000ffff0b7224 */ /* 0x000fe400078e0009 */
[----:B------:R-:W-:Y:S02]  /*ca10*/  IMAD.MOV.U32 R9, RZ, RZ, R61 ;  /* 0x000000ffff097224 */ /* 0x000fe400078e003d */
[----:B------:R-:W-:Y:S02]  /*ca20*/  IMAD.IADD R10, R8, 0x1, R7 ;  /* 0x00000001080a7824 */ /* 0x000fe400078e0207 */
[----:B------:R-:W-:Y:S01]  /*ca30*/  IMAD.IADD R8, R7, 0x1, R60 ;  /* 0x0000000107087824 */ /* 0x000fe200078e023c */
[----:B------:R-:W-:Y:S02]  /*ca40*/  R2UR UR7, R11 ;  /* 0x000000000b0772ca */ /* 0x000fe400000e0000 */
[----:B------:R-:W-:-:S02]  /*ca50*/  R2UR UR6, R10 ;  /* 0x000000000a0672ca */ /* 0x000fc400000e0000 */
[----:B------:R-:W-:Y:S02]  /*ca60*/  R2UR UR4, R8 ;  /* 0x00000000080472ca */ /* 0x000fe400000e0000 */
[----:B------:R-:W-:Y:S01]  /*ca70*/  R2UR UR5, R9 ;  /* 0x00000000090572ca */ /* 0x000fe200000e0000 */
[----:B------:R0:W-:Y:S04]  /*ca80*/  STL [R1+0x68], R0 ;  /* 0x0000680001007387 */ /* 0x0001e80000100800 */
[----:B------:R0:W-:Y:S04]  /*ca90*/  STL [R1+0x68], R0 ;  /* 0x0000680001007387 */ /* 0x0001e80000100800 */
[----:B------:R0:W-:Y:S04]  /*caa0*/  STL [R1+0x68], R0 ;  /* 0x0000680001007387 */ /* 0x0001e80000100800 */
[----:B------:R0:W-:Y:S04]  /*cab0*/  STL [R1+0x68], R0 ;  /* 0x0000680001007387 */ /* 0x0001e80000100800 */
[----:B------:R0:W-:Y:S01]  /*cac0*/  STL [R1+0x68], R0 ;  /* 0x0000680001007387 */ /* 0x0001e20000100800 */
[----:B------:R-:W-:-:S02]  /*cad0*/  WARPGROUP.DEPBAR.LE gsb0, 0x0 ;  /* 0x00008000000079c5 */ /* 0x000fc40000010000 */
[----:B------:R-:W-:-:S06]  /*cae0*/  WARPGROUP.ARRIVE ;  /* 0x00000000000079c5 */ /* 0x000fcc0000000000 */
[----:B------:R-:W-:Y:S01]  /*caf0*/  HGMMA.64x64x16.F32 R24, gdesc[UR4], R24, gsb0 ;  /* 0x00e00000041879f0 */ /* 0x000fe20008000818 */
        /* <DEDUP_REMOVED lines=24> */
[----:B--2---:R-:W-:-:S03]  /*cc80*/  LOP3.LUT R4, R15, 0x1, RZ, 0xfc, !PT ;  /* 0x000000010f047812 */ /* 0x004fc600078efcff */
[----:B------:R0:W-:Y:S04]  /*cc90*/  STL [R1+0x68], R0 ;  /* 0x0000680001007387 */ /* 0x0001e80000100800 */
[----:B------:R0:W-:Y:S04]  /*cca0*/  STL [R1+0x68], R0 ;  /* 0x0000680001007387 */ /* 0x0001e80000100800 */
[----:B------:R0:W-:Y:S01]  /*ccb0*/  STL [R1+0x68], R0 ;  /* 0x0000680001007387 */ /* 0x0001e20000100800 */
[----:B------:R-:W-:Y:S01]  /*ccc0*/  ISETP.NE.AND P0, PT, R4, 0x3, PT ;  /* 0x000000030400780c */ /* 0x000fe20003f05270 */
[----:B------:R-:W-:-:S02]  /*ccd0*/  WARPGROUP.DEPBAR.LE gsb0, 0x0 ;  /* 0x00008000000079c5 */ /* 0x000fc40000010000 */
[----:B------:R-:W-:Y:S10]  /*cce0*/  BSSY B0, `(.L_x_1948) ;  /* 0x0000003000007945 */ /* 0x000ff40003800000 */
[----:B0-----:R-:W-:Y:S05]  /*ccf0*/  @!P0 BRA `(.L_x_1949) ;  /* 0x0000000000048947 */ /* 0x001fea0003800000 */
[----:B------:R-:W-:Y:S01]  /*cd00*/  BPT.TRAP 0x1 ;  /* 0x000000040000795c */ /* 0x000fe20000300000 */
.L_x_1949:
[----:B------:R-:W-:Y:S05]  /*cd10*/  BSYNC B0 ;  /* 0x0000000000007941 */ /* 0x000fea0003800000 */
.L_x_1948:
[----:B------:R-:W2:Y:S02]  /*cd20*/  LDL.64 R8, [R1+0x20] ;  /* 0x0000200001087983 */ /* 0x000ea40000100a00 */
[----:B--2---:R-:W-:-:S05]  /*cd30*/  MOV R0, R8 ;  /* 0x0000000800007202 */ /* 0x004fca0000000f00 */
[----:B-----5:R-:W-:-:S05]  /*cd40*/  IMAD R3, R3, 0x8, R0 ;  /* 0x0000000803037824 */ /* 0x020fca00078e0200 */
[----:B------:R-:W-:-:S04]  /*cd50*/  PRMT R3, R14, 0x654, R3 ;  /* 0x000006540e037816 */ /* 0x000fc80000000003 */
[----:B------:R0:W-:Y:S01]  /*cd60*/  SYNCS.ARRIVE.TRANS64.RED.A1T0 RZ, [R3+URZ], RZ ;  /* 0x000000ff03ff79a7 */ /* 0x0001e2000810043f */
[----:B------:R-:W2:Y:S04]  /*cd70*/  LDL.64 R56, [R1+0x100] ;  /* 0x0001000001387983 */ /* 0x000ea80000100a00 */
[----:B------:R-:W3:Y:S04]  /*cd80*/  LDL R0, [R1+0xcc] ;  /* 0x0000cc0001007983 */ /* 0x000ee80000100800 */
[----:B------:R-:W4:Y:S04]  /*cd90*/  LDL.64 R20, [R1+0xf0] ;  /* 0x0000f00001147983 */ /* 0x000f280000100a00 */
[----:B0-----:R-:W4:Y:S04]  /*cda0*/  LDL R3, [R1+0x50] ;  /* 0x0000500001037983 */ /* 0x001f280000100800 */
[----:B------:R-:W4:Y:S04]  /*cdb0*/  LDL R4, [R1+0xf8] ;  /* 0x0000f80001047983 */ /* 0x000f280000100800 */
[----:B------:R-:W4:Y:S04]  /*cdc0*/  LDL.128 R8, [R1+0xd0] ;  /* 0x0000d00001087983 */ /* 0x000f280000100c00 */
[----:B------:R-:W4:Y:S04]  /*cdd0*/  LDL.128 R12, [R1+0xe0] ;  /* 0x0000e000010c7983 */ /* 0x000f280000100c00 */
[----:B--2---:R-:W2:Y:S01]  /*cde0*/  LD.E R56, desc[UR36][R56.64] ;  /* 0x0000002438387980 */ /* 0x004ea2000c101900 */
[----:B---3--:R-:W-:-:S02]  /*cdf0*/  SHF.R.S32.HI R7, RZ, 0x1f, R0 ;  /* 0x0000001fff077819 */ /* 0x008fc40000011400 */
[----:B----4-:R-:W-:Y:S01]  /*ce00*/  ISETP.NE.AND P0, PT, R20, 0x1, PT ;  /* 0x000000011400780c */ /* 0x010fe20003f05270 */
[----:B------:R-:W-:Y:S01]  /*ce10*/  BSSY B0, `(.L_x_1950) ;  /* 0x000007d000007945 */ /* 0x000fe20003800000 */
[----:B------:R-:W-:Y:S01]  /*ce20*/  ISETP.GE.AND P1, PT, R13, 0x1, PT ;  /* 0x000000010d00780c */ /* 0x000fe20003f26270 */
[----:B--2---:R-:W-:-:S04]  /*ce30*/  FMUL.FTZ R29, R29, R56 ;  /* 0x000000381d1d7220 */ /* 0x004fc80000410000 */
[----:B------:R0:W1:Y:S02]  /*ce40*/  MUFU.TANH R57, R29 ;  /* 0x0000001d00397308 */ /* 0x0000640000002400 */
[----:B0-----:R-:W-:-:S04]  /*ce50*/  LEA.HI R29, R7, R0, RZ, 0x7 ;  /* 0x00000000071d7211 */ /* 0x001fc800078f38ff */
[----:B------:R-:W-:Y:S01]  /*ce60*/  LOP3.LUT R29, R29, 0xffffff80, RZ, 0xc0, !PT ;  /* 0xffffff801d1d7812 */ /* 0x000fe200078ec0ff */
[-C--:B------:R-:W-:Y:S01]  /*ce70*/  FMUL.FTZ R30, R30, R56.reuse ;  /* 0x000000381e1e7220 */ /* 0x080fe20000410000 */
[----:B------:R-:W-:-:S03]  /*ce80*/  FMUL.FTZ R33, R33, R56 ;  /* 0x0000003821217220 */ /* 0x000fc60000410000 */
[----:B------:R-:W-:Y:S01]  /*ce90*/  IMAD.IADD R29, R0, 0x1, -R29 ;  /* 0x00000001001d7824 */ /* 0x000fe200078e0a1d */
[----:B------:R0:W2:Y:S01]  /*cea0*/  MUFU.TANH R58, R30 ;  /* 0x0000001e003a7308 */ /* 0x0000a20000002400 */
[-C--:B------:R-:W-:Y:S01]  /*ceb0*/  FMUL.FTZ R31, R31, R56.reuse ;  /* 0x000000381f1f7220 */ /* 0x080fe20000410000 */
[----:B------:R-:W-:-:S06]  /*cec0*/  FMUL.FTZ R32, R32, R56 ;  /* 0x0000003820207220 */ /* 0x000fcc0000410000 */
[----:B------:R3:W4:Y:S01]  /*ced0*/  MUFU.TANH R61, R33 ;  /* 0x00000021003d7308 */ /* 0x0007220000002400 */
[----:B0-----:R-:W-:-:S07]  /*cee0*/  SHF.R.S32.HI R30, RZ, 0x1f, R29 ;  /* 0x0000001fff1e7819 */ /* 0x001fce000001141d */
[----:B------:R0:W1:Y:S01]  /*cef0*/  MUFU.TANH R59, R31 ;  /* 0x0000001f003b7308 */ /* 0x0000620000002400 */
[----:B---3--:R-:W-:-:S04]  /*cf00*/  LEA.HI R33, R7, R0, RZ, 0x2 ;  /* 0x0000000007217211 */ /* 0x008fc800078f10ff */
[----:B------:R-:W-:Y:S02]  /*cf10*/  LOP3.LUT R33, R33, 0xfffffffc, RZ, 0xc0, !PT ;  /* 0xfffffffc21217812 */ /* 0x000fe400078ec0ff */
[-C--:B0-----:R-:W-:Y:S01]  /*cf20*/  LEA.HI R31, R30, R29.reuse, RZ, 0x2 ;  /* 0x0000001d1e1f7211 */ /* 0x081fe200078f10ff */
[----:B------:R0:W3:Y:S03]  /*cf30*/  MUFU.TANH R60, R32 ;  /* 0x00000020003c7308 */ /* 0x0000e60000002400 */
[----:B------:R-:W-:Y:S01]  /*cf40*/  SHF.R.S32.HI R7, RZ, 0x2, R31 ;  /* 0x00000002ff077819 */ /* 0x000fe2000001141f */
[----:B------:R-:W-:Y:S01]  /*cf50*/  IMAD.IADD R33, R0, 0x1, -R33 ;  /* 0x0000000100217824 */ /* 0x000fe200078e0a21 */
[----:B------:R-:W-:Y:S02]  /*cf60*/  LEA.HI R30, R30, R29, RZ, 0x5 ;  /* 0x0000001d1e1e7211 */ /* 0x000fe400078f28ff */
[----:B0-----:R-:W-:-:S04]  /*cf70*/  SHF.R.S32.HI R32, RZ, 0x1f, R31 ;  /* 0x0000001fff207819 */ /* 0x001fc8000001141f */
[----:B------:R-:W-:Y:S02]  /*cf80*/  LEA.HI R32, R32, R7, RZ, 0x3 ;  /* 0x0000000720207211 */ /* 0x000fe400078f18ff */
[----:B------:R-:W-:Y:S02]  /*cf90*/  SHF.R.S32.HI R30, RZ, 0x5, R30 ;  /* 0x00000005ff1e7819 */ /* 0x000fe4000001141e */
[----:B------:R-:W-:Y:S02]  /*cfa0*/  LOP3.LUT R32, R32, 0xfffffff8, RZ, 0xc0, !PT ;  /* 0xfffffff820207812 */ /* 0x000fe400078ec0ff */
[----:B------:R-:W-:Y:S01]  /*cfb0*/  LEA.HI R0, R33, R33, RZ, 0x1 ;  /* 0x0000002121007211 */ /* 0x000fe200078f08ff */
[----:B------:R-:W-:Y:S02]  /*cfc0*/  IMAD R3, R3, 0x4, R30 ;  /* 0x0000000403037824 */ /* 0x000fe400078e021e */
[----:B------:R-:W-:Y:S01]  /*cfd0*/  IMAD.IADD R32, R7, 0x1, -R32 ;  /* 0x0000000107207824 */ /* 0x000fe200078e0a20 */
[----:B------:R-:W-:-:S03]  /*cfe0*/  LOP3.LUT R0, R0, 0x1ffffffe, RZ, 0xc0, !PT ;  /* 0x1ffffffe00007812 */ /* 0x000fc600078ec0ff */
[----:B------:R-:W-:Y:S02]  /*cff0*/  IMAD.U32 R3, R3, 0x10, R32 ;  /* 0x0000001003037824 */ /* 0x000fe400078e0020 */
[----:B------:R-:W-:-:S04]  /*d000*/  IMAD.IADD R0, R33, 0x1, -R0 ;  /* 0x0000000121007824 */ /* 0x000fc800078e0a00 */
[----:B------:R-:W-:-:S04]  /*d010*/  IMAD R20, R0, 0x8, R3 ;  /* 0x0000000800147824 */ /* 0x000fc800078e0203 */
[----:B------:R-:W-:-:S04]  /*d020*/  @P0 IMAD.HI.U32 R21, R20, R21, RZ ;  /* 0x0000001514150227 */ /* 0x000fc800078e00ff */
[----:B------:R-:W-:Y:S01]  /*d030*/  IMAD.MOV.U32 R0, RZ, RZ, -0x40 ;  /* 0xffffffc0ff007424 */ /* 0x000fe200078e00ff */
[----:B------:R-:W-:-:S03]  /*d040*/  @P0 SHF.R.U32.HI R20, RZ, R4, R21 ;  /* 0x00000004ff140219 */ /* 0x000fc60000011615 */
[----:B------:R-:W-:Y:S01]  /*d050*/  IMAD R4, R177, R0, 0x41 ;  /* 0x00000041b1047424 */ /* 0x000fe200078e0200 */
[----:B------:R-:W-:Y:S01]  /*d060*/  LOP3.LUT R0, R31, 0x7ffffffc, RZ, 0xc0, !PT ;  /* 0x7ffffffc1f007812 */ /* 0x000fe200078ec0ff */
[----:B------:R-:W0:Y:S01]  /*d070*/  SHFL.IDX PT, R62, R20, RZ, 0x1c1f ;  /* 0x001c1fff143e7589 */ /* 0x000e2200000e0000 */
        /* <DEDUP_REMOVED lines=25> */
[----:B------:R-:W-:-:S02]  /*d210*/  IMAD.IADD R0, R29, 0x1, -R0 ;  /* 0x000000011d007824 */ /* 0x000fc400078e0a00 */
[-C--:B------:R-:W-:Y:S01]  /*d220*/  FMUL.FTZ R55, R55, R56.reuse ;  /* 0x0000003837377220 */ /* 0x080fe20000410000 */
[----:B------:R-:W-:Y:S02]  /*d230*/  IMAD.IADD R3, R9, 0x1, R4 ;  /* 0x0000000109037824 */ /* 0x000fe400078e0204 */
[----:B------:R-:W-:Y:S01]  /*d240*/  FMUL.FTZ R51, R51, R56 ;  /* 0x0000003833337220 */ /* 0x000fe20000410000 */
[----:B------:R-:W-:Y:S01]  /*d250*/  LEA R30, R177, 0xffffffc0, 0x6 ;  /* 0xffffffc0b11e7811 */ /* 0x000fe200078e30ff */
[----:B------:R-:W-:Y:S01]  /*d260*/  IMAD R7, R0, -0x2, R3 ;  /* 0xfffffffe00077824 */ /* 0x000fe200078e0203 */
[----:B------:R-:W0:Y:S03]  /*d270*/  MUFU.TANH R24, R24 ;  /* 0x0000001800187308 */ /* 0x000e260000002400 */
[----:B------:R-:W-:Y:S02]  /*d280*/  IMAD.IADD R3, R9, 0x1, -R30 ;  /* 0x0000000109037824 */ /* 0x000fe400078e0a1e */
[----:B------:R-:W-:Y:S01]  /*d290*/  IMAD.IADD R4, R7, 0x1, -R8 ;  /* 0x0000000107047824 */ /* 0x000fe200078e0a08 */
[----:B------:R-:W-:-:S02]  /*d2a0*/  LOP3.LUT R7, RZ, R10, RZ, 0x33, !PT ;  /* 0x0000000aff077212 */ /* 0x000fc400078e33ff */
[----:B------:R-:W0:Y:S01]  /*d2b0*/  MUFU.TANH R25, R25 ;  /* 0x0000001900197308 */ /* 0x000e220000002400 */
[----:B------:R-:W-:-:S07]  /*d2c0*/  IMAD R21, R0, -0x2, R3 ;  /* 0xfffffffe00157824 */ /* 0x000fce00078e0203 */
[----:B------:R-:W0:Y:S01]  /*d2d0*/  MUFU.TANH R26, R26 ;  /* 0x0000001a001a7308 */ /* 0x000e220000002400 */
[----:B------:R-:W-:-:S07]  /*d2e0*/  IMAD.IADD R56, R4, 0x1, R11 ;  /* 0x0000000104387824 */ /* 0x000fce00078e020b */
        /* <DEDUP_REMOVED lines=20> */
[----:B------:R-:W0:Y:S08]  /*d430*/  MUFU.TANH R52, R52 ;  /* 0x0000003400347308 */ /* 0x000e300000002400 */
[----:B------:R-:W0:Y:S08]  /*d440*/  MUFU.TANH R53, R53 ;  /* 0x0000003500357308 */ /* 0x000e300000002400 */
[----:B------:R-:W1:Y:S08]  /*d450*/  MUFU.TANH R54, R54 ;  /* 0x0000003600367308 */ /* 0x000e700000002400 */
[----:B------:R-:W1:Y:S01]  /*d460*/  MUFU.TANH R55, R55 ;  /* 0x0000003700377308 */ /* 0x000e620000002400 */
[----:B------:R-:W-:Y:S01]  /*d470*/  IMAD.IADD R11, R4, 0x1, R7 ;  /* 0x00000001040b7824 */ /* 0x000fe200078e0207 */
[----:B0-----:R-:W-:Y:S01]  /*d480*/  VIADDMNMX R4, R62, R56, R21, PT ;  /* 0x000000383e047246 */ /* 0x001fe20003800115 */
[----:B------:R-:W-:-:S02]  /*d490*/  IMAD.IADD R12, R12, 0x1, -R30 ;  /* 0x000000010c0c7824 */ /* 0x000fc400078e0a1e */
[----:B------:R-:W-:Y:S01]  /*d4a0*/  IMAD.IADD R3, R11, 0x1, R62 ;  /* 0x000000010b037824 */ /* 0x000fe200078e023e */
[----:B--234-:R-:W-:Y:S06]  /*d4b0*/  @!P1 BRA `(.L_x_1951) ;  /* 0x0000000000489947 */ /* 0x01cfec0003800000 */
[----:B------:R-:W-:Y:S01]  /*d4c0*/  IADD3 R7, -R8, R9, R62 ;  /* 0x0000000908077210 */ /* 0x000fe20007ffe13e */
[----:B------:R-:W-:Y:S03]  /*d4d0*/  BSSY B1, `(.L_x_1952) ;  /* 0x000000c000017945 */ /* 0x000fe60003800000 */
[----:B------:R-:W-:-:S13]  /*d4e0*/  ISETP.GT.AND P0, PT, R7, -0x1, PT ;  /* 0xffffffff0700780c */ /* 0x000fda0003f04270 */
[----:B------:R-:W-:Y:S05]  /*d4f0*/  @P0 BRA `(.L_x_1953) ;  /* 0x0000000000180947 */ /* 0x000fea0003800000 */
[----:B------:R-:W-:Y:S02]  /*d500*/  ISETP.NE.AND P0, PT, R13, 0x1, PT ;  /* 0x000000010d00780c */ /* 0x000fe40003f05270 */
[----:B------:R-:W-:-:S11]  /*d510*/  LOP3.LUT R7, RZ, R7, RZ, 0x33, !PT ;  /* 0x00000007ff077212 */ /* 0x000fd600078e33ff */
[----:B------:R-:W-:-:S05]  /*d520*/  @P0 IMAD.HI.U32 R10, R7, R14, RZ ;  /* 0x0000000e070a0227 */ /* 0x000fca00078e00ff */
[----:B------:R-:W-:-:S04]  /*d530*/  @P0 SHF.R.U32.HI R7, RZ, R15, R10 ;  /* 0x0000000fff070219 */ /* 0x000fc8000001160a */
[----:B------:R-:W-:Y:S01]  /*d540*/  LOP3.LUT R7, RZ, R7, RZ, 0x33, !PT ;  /* 0x00000007ff077212 */ /* 0x000fe200078e33ff */
[----:B------:R-:W-:Y:S06]  /*d550*/  BRA `(.L_x_1954) ;  /* 0x00000000000c7947 */ /* 0x000fec0003800000 */
.L_x_1953:
[----:B------:R-:W-:-:S13]  /*d560*/  ISETP.NE.AND P0, PT, R13, 0x1, PT ;  /* 0x000000010d00780c */ /* 0x000fda0003f05270 */
[----:B------:R-:W-:-:S05]  /*d570*/  @P0 IMAD.HI.U32 R10, R7, R14, RZ ;  /* 0x0000000e070a0227 */ /* 0x000fca00078e00ff */
[----:B------:R-:W-:-:S07]  /*d580*/  @P0 SHF.R.U32.HI R7, RZ, R15, R10 ;  /* 0x0000000fff070219 */ /* 0x000fce000001160a */
.L_x_1954:
[----:B------:R-:W-:Y:S05]  /*d590*/  BSYNC B1 ;  /* 0x0000000000017941 */ /* 0x000fea0003800000 */
.L_x_1952:
[----:B------:R-:W-:-:S04]  /*d5a0*/  IMAD R7, R7, R13, -R30 ;  /* 0x0000000d07077224 */ /* 0x000fc800078e0a1e */
[----:B------:R-:W-:-:S05]  /*d5b0*/  IMAD R10, R0, -0x2, R7 ;  /* 0xfffffffe000a7824 */ /* 0x000fca00078e0207 */
[----:B------:R-:W-:Y:S02]  /*d5c0*/  VIMNMX R3, R3, R10, !PT ;  /* 0x0000000a03037248 */ /* 0x000fe40007fe0100 */
[----:B------:R-:W-:-:S07]  /*d5d0*/  VIADDMNMX R4, R10, R13, R4, PT ;  /* 0x0000000d0a047246 */ /* 0x000fce0003800104 */
.L_x_1951:
[----:B------:R-:W-:Y:S05]  /*d5e0*/  BSYNC B0 ;  /* 0x0000000000007941 */ /* 0x000fea0003800000 */
.L_x_1950:
[C---:B------:R-:W-:Y:S01]  /*d5f0*/  ISETP.GE.AND P1, PT, R12.reuse, 0x9, PT ;  /* 0x000000090c00780c */ /* 0x040fe20003f26270 */
[----:B------:R-:W0:Y:S01]  /*d600*/  SHFL.IDX PT, R20, R20, 0x1, 0x1c1f ;  /* 0x003c1f0014147f89 */ /* 0x000e2200000e0000 */
[----:B------:R-:W-:Y:S01]  /*d610*/  ISETP.GE.AND P0, PT, R12, 0x2, PT ;  /* 0x000000020c00780c */ /* 0x000fe20003f06270 */
[----:B------:R-:W-:Y:S01]  /*d620*/  BSSY B0, `(.L_x_1955) ;  /* 0x000005f000007945 */ /* 0x000fe20003800000 */
[C---:B------:R-:W-:Y:S02]  /*d630*/  ISETP.GT.AND P2, PT, R3.reuse, 0x8, !P1 ;  /* 0x000000080300780c */ /* 0x040fe40004f44270 */
[----:B------:R-:W-:Y:S02]  /*d640*/  ISETP.GT.AND P3, PT, R3, 0x1, !P0 ;  /* 0x000000010300780c */ /* 0x000fe40004764270 */
[----:B------:R-:W-:Y:S02]  /*d650*/  ISETP.LT.OR P2, PT, R4, 0x9, P2 ;  /* 0x000000090400780c */ /* 0x000fe40001741670 */
[----:B------:R-:W-:-:S02]  /*d660*/  ISETP.GE.AND P4, PT, R12, 0x11, PT ;  /* 0x000000110c00780c */ /* 0x000fc40003f86270 */
[----:B------:R-:W-:Y:S02]  /*d670*/  FSEL R158, R28, -INF , !P2 ;  /* 0xff8000001c9e7808 */ /* 0x000fe40005000000 */
[----:B------:R-:W-:Y:S02]  /*d680*/  ISETP.LT.OR P3, PT, R4, 0x2, P3 ;  /* 0x000000020400780c */ /* 0x000fe40001f61670 */
[----:B------:R-:W-:Y:S02]  /*d690*/  ISETP.GT.AND P2, PT, R3, 0x10, !P4 ;  /* 0x000000100300780c */ /* 0x000fe40006744270 */
[----:B------:R-:W-:Y:S02]  /*d6a0*/  ISETP.GE.AND P5, PT, R12, 0xa, PT ;  /* 0x0000000a0c00780c */ /* 0x000fe40003fa6270 */
[----:B------:R-:W-:Y:S02]  /*d6b0*/  FSEL R62, R25, -INF , !P3 ;  /* 0xff800000193e7808 */ /* 0x000fe40005800000 */
[----:B------:R-:W-:-:S02]  /*d6c0*/  P2R R29, PR, RZ, 0x10 ;  /* 0x00000010ff1d7803 */ /* 0x000fc40000000000 */
[----:B------:R-:W-:Y:S02]  /*d6d0*/  ISETP.LT.OR P2, PT, R4, 0x11, P2 ;  /* 0x000000110400780c */ /* 0x000fe40001741670 */
[C---:B------:R-:W-:Y:S02]  /*d6e0*/  ISETP.GT.AND P3, PT, R3.reuse, 0x9, !P5 ;  /* 0x000000090300780c */ /* 0x040fe40006f64270 */
[----:B------:R-:W-:Y:S02]  /*d6f0*/  ISETP.GE.AND P4, PT, R12, 0x12, PT ;  /* 0x000000120c00780c */ /* 0x000fe40003f86270 */
[----:B------:R-:W-:Y:S02]  /*d700*/  FSEL R60, R60, -INF , !P2 ;  /* 0xff8000003c3c7808 */ /* 0x000fe40005000000 */
[----:B------:R-:W-:Y:S02]  /*d710*/  ISETP.LT.OR P3, PT, R4, 0xa, P3 ;  /* 0x0000000a0400780c */ /* 0x000fe40001f61670 */
[----:B------:R-:W-:-:S02]  /*d720*/  ISETP.GT.AND P2, PT, R3, 0x11, !P4 ;  /* 0x000000110300780c */ /* 0x000fc40006744270 */
[----:B-1----:R-:W-:Y:S02]  /*d730*/  FSEL R64, R57, -INF , !P3 ;  /* 0xff80000039407808 */ /* 0x002fe40005800000 */
[----:B------:R-:W-:Y:S02]  /*d740*/  ISETP.LT.OR P2, PT, R4, 0x12, P2 ;  /* 0x000000120400780c */ /* 0x000fe40001741670 */
[----:B------:R-:W-:Y:S02]  /*d750*/  ISETP.GE.AND P3, PT, R12, 0x19, PT ;  /* 0x000000190c00780c */ /* 0x000fe40003f66270 */
[----:B------:R-:W-:Y:S02]  /*d760*/  FSEL R66, R61, -INF , !P2 ;  /* 0xff8000003d427808 */ /* 0x000fe40005000000 */
[----:B------:R-:W-:Y:S02]  /*d770*/  ISETP.GT.AND P2, PT, R3, 0x18, !P3 ;  /* 0x000000180300780c */ /* 0x000fe40005f44270 */
[----:B------:R-:W-:-:S02]  /*d780*/  P2R R31, PR, RZ, 0x8 ;  /* 0x00000008ff1f7803 */ /* 0x000fc40000000000 */
[----:B------:R-:W-:Y:S02]  /*d790*/  ISETP.LT.OR P2, PT, R4, 0x19, P2 ;  /* 0x000000190400780c */ /* 0x000fe40001741670 */
[----:B------:R-:W-:Y:S02]  /*d7a0*/  ISETP.GE.AND P3, PT, R12, 0x1a, PT ;  /* 0x0000001a0c00780c */ /* 0x000fe40003f66270 */
[----:B------:R-:W-:Y:S02]  /*d7b0*/  FSEL R162, R36, -INF , !P2 ;  /* 0xff80000024a27808 */ /* 0x000fe40005000000 */
[----:B------:R-:W-:Y:S02]  /*d7c0*/  ISETP.GT.AND P2, PT, R3, 0x19, !P3 ;  /* 0x000000190300780c */ /* 0x000fe40005f44270 */
[----:B------:R-:W-:Y:S02]  /*d7d0*/  P2R R33, PR, RZ, 0x8 ;  /* 0x00000008ff217803 */ /* 0x000fe40000000000 */
[----:B------:R-:W-:-:S02]  /*d7e0*/  ISETP.LT.OR P2, PT, R4, 0x1a, P2 ;  /* 0x0000001a0400780c */ /* 0x000fc40001741670 */
[----:B------:R-:W-:Y:S02]  /*d7f0*/  ISETP.GE.AND P3, PT, R12, 0x21, PT ;  /* 0x000000210c00780c */ /* 0x000fe40003f66270 */
[----:B------:R-:W-:Y:S02]  /*d800*/  FSEL R68, R37, -INF , !P2 ;  /* 0xff80000025447808 */ /* 0x000fe40005000000 */
[----:B------:R-:W-:Y:S02]  /*d810*/  ISETP.GT.AND P2, PT, R3, 0x20, !P3 ;  /* 0x000000200300780c */ /* 0x000fe40005f44270 */
[----:B------:R-:W-:Y:S02]  /*d820*/  P2R R36, PR, RZ, 0x8 ;  /* 0x00000008ff247803 */ /* 0x000fe40000000000 */
[----:B------:R-:W-:Y:S02]  /*d830*/  ISETP.LT.OR P2, PT, R4, 0x21, P2 ;  /* 0x000000210400780c */ /* 0x000fe40001741670 */
[----:B------:R-:W-:-:S02]  /*d840*/  ISETP.GE.AND P3, PT, R12, 0x22, PT ;  /* 0x000000220c00780c */ /* 0x000fc40003f66270 */
[----:B------:R-:W-:Y:S02]  /*d850*/  FSEL R40, R40, -INF , !P2 ;  /* 0xff80000028287808 */ /* 0x000fe40005000000 */
[----:B------:R-:W-:Y:S02]  /*d860*/  ISETP.GT.AND P2, PT, R3, 0x21, !P3 ;  /* 0x000000210300780c */ /* 0x000fe40005f44270 */
[----:B------:R-:W-:Y:S02]  /*d870*/  P2R R37, PR, RZ, 0x8 ;  /* 0x00000008ff257803 */ /* 0x000fe40000000000 */
[----:B------:R-:W-:Y:S02]  /*d880*/  ISETP.LT.OR P2, PT, R4, 0x22, P2 ;  /* 0x000000220400780c */ /* 0x000fe40001741670 */
[----:B------:R-:W-:Y:S02]  /*d890*/  ISETP.GE.AND P3, PT, R12, 0x29, PT ;  /* 0x000000290c00780c */ /* 0x000fe40003f66270 */
[----:B------:R-:W-:-:S02]  /*d8a0*/  FSEL R70, R41, -INF , !P2 ;  /* 0xff80000029467808 */ /* 0x000fc40005000000 */
[----:B------:R-:W-:Y:S02]  /*d8b0*/  ISETP.GT.AND P2, PT, R3, 0x28, !P3 ;  /* 0x000000280300780c */ /* 0x000fe40005f44270 */
[----:B------:R-:W-:Y:S02]  /*d8c0*/  P2R R41, PR, RZ, 0x8 ;  /* 0x00000008ff297803 */ /* 0x000fe40000000000 */
[----:B------:R-:W-:Y:S02]  /*d8d0*/  ISETP.LT.OR P2, PT, R4, 0x29, P2 ;  /* 0x000000290400780c */ /* 0x000fe40001741670 */
[----:B------:R-:W-:Y:S02]  /*d8e0*/  P2R R28, PR, RZ, 0x10 ;  /* 0x00000010ff1c7803 */ /* 0x000fe40000000000 */
[----:B------:R-:W-:Y:S02]  /*d8f0*/  FSEL R44, R44, -INF , !P2 ;  /* 0xff8000002c2c7808 */ /* 0x000fe40005000000 */
[----:B------:R-:W-:-:S02]  /*d900*/  ISETP.GE.AND P2, PT, R12, 0x2a, PT ;  /* 0x0000002a0c00780c */ /* 0x000fc40003f46270 */
[----:B------:R-:W-:Y:S02]  /*d910*/  P2R R25, PR, RZ, 0x20 ;  /* 0x00000020ff197803 */ /* 0x000fe40000000000 */
[----:B------:R-:W-:-:S04]  /*d920*/  ISETP.GT.AND P3, PT, R3, 0x29, !P2 ;  /* 0x000000290300780c */ /* 0x000fc80005764270 */
[----:B------:R-:W-:-:S04]  /*d930*/  ISETP.LT.OR P3, PT, R4, 0x2a, P3 ;  /* 0x0000002a0400780c */ /* 0x000fc80001f61670 */
[----:B------:R-:W-:Y:S02]  /*d940*/  FSEL R72, R45, -INF , !P3 ;  /* 0xff8000002d487808 */ /* 0x000fe40005800000 */
[----:B------:R-:W-:-:S04]  /*d950*/  ISETP.GE.AND P3, PT, R12, 0x31, PT ;  /* 0x000000310c00780c */ /* 0x000fc80003f66270 */
        /* <DEDUP_REMOVED lines=12> */
[----:B------:R-:W-:Y:S02]  /*da20*/  P2R R10, PR, RZ, 0x40 ;  /* 0x00000040ff0a7803 */ /* 0x000fe40000000000 */
[----:B------:R-:W-:-:S04]  /*da30*/  ISETP.GT.AND P6, PT, R3, RZ, !P6 ;  /* 0x000000ff0300720c */ /* 0x000fc800077c4270 */
[----:B------:R-:W-:-:S04]  /*da40*/  ISETP.LT.OR P6, PT, R4, 0x1, P6 ;  /* 0x000000010400780c */ /* 0x000fc800037c1670 */
[----:B------:R-:W-:Y:S02]  /*da50*/  FSEL R156, R24, -INF , !P6 ;  /* 0xff800000189c7808 */ /* 0x000fe40007000000 */
[----:B------:R-:W-:-:S04]  /*da60*/  ISETP.GE.AND P6, PT, R12, 0x3a, PT ;  /* 0x0000003a0c00780c */ /* 0x000fc80003fc6270 */
[----:B------:R-:W-:Y:S02]  /*da70*/  P2R R45, PR, RZ, 0x40 ;  /* 0x00000040ff2d7803 */ /* 0x000fe40000000000 */
[----:B------:R-:W-:Y:S01]  /*da80*/  ISETP.GT.AND P6, PT, R3, 0x39, !P6 ;  /* 0x000000390300780c */ /* 0x000fe200077c4270 */
[----:B0-----:R-:W-:-:S03]  /*da90*/  IMAD.IADD R3, R11, 0x1, R20 ;  /* 0x000000010b037824 */ /* 0x001fc600078e0214 */
[----:B------:R-:W-:Y:S02]  /*daa0*/  ISETP.LT.OR P6, PT, R4, 0x3a, P6 ;  /* 0x0000003a0400780c */ /* 0x000fe400037c1670 */
[----:B------:R-:W-:Y:S02]  /*dab0*/  VIADDMNMX R4, R20, R56, R21, PT ;  /* 0x0000003814047246 */ /* 0x000fe40003800115 */
[----:B------:R-:W-:Y:S02]  /*dac0*/  FSEL R76, R53, -INF , !P6 ;  /* 0xff800000354c7808 */ /* 0x000fe40007000000 */
[----:B------:R-:W-:-:S13]  /*dad0*/  ISETP.GE.AND P6, PT, R13, 0x1, PT ;  /* 0x000000010d00780c */ /* 0x000fda0003fc6270 */
[----:B------:R-:W-:Y:S05]  /*dae0*/  @!P6 BRA `(.L_x_1956) ;  /* 0x000000000048e947 */ /* 0x000fea0003800000 */
        /* <DEDUP_REMOVED lines=10> */
.L_x_1958:
[----:B------:R-:W-:-:S13]  /*db90*/  ISETP.NE.AND P6, PT, R13, 0x1, PT ;  /* 0x000000010d00780c */ /* 0x000fda0003fc5270 */
[----:B------:R-:W-:-:S05]  /*dba0*/  @P6 IMAD.HI.U32 R14, R8, R14, RZ ;  /* 0x0000000e080e6227 */ /* 0x000fca00078e00ff */
[----:B------:R-:W-:-:S07]  /*dbb0*/  @P6 SHF.R.U32.HI R8, RZ, R15, R14 ;  /* 0x0000000fff086219 */ /* 0x000fce000001160e */
.L_x_1959:
[----:B------:R-:W-:Y:S05]  /*dbc0*/  BSYNC B1 ;  /* 0x0000000000017941 */ /* 0x000fea0003800000 */
.L_x_1957:
[----:B------:R-:W-:-:S04]  /*dbd0*/  IMAD R7, R8, R13, -R30 ;  /* 0x0000000d08077224 */ /* 0x000fc800078e0a1e */
[----:B------:R-:W-:-:S05]  /*dbe0*/  IMAD R0, R0, -0x2, R7 ;  /* 0xfffffffe00007824 */ /* 0x000fca00078e0207 */
[----:B------:R-:W-:Y:S02]  /*dbf0*/  VIADDMNMX R4, R0, R13, R4, PT ;  /* 0x0000000d00047246 */ /* 0x000fe40003800104 */
[----:B------:R-:W-:-:S07]  /*dc00*/  VIMNMX R3, R3, R0, !PT ;  /* 0x0000000003037248 */ /* 0x000fce0007fe0100 */
.L_x_1956:
[----:B------:R-:W-:Y:S05]  /*dc10*/  BSYNC B0 ;  /* 0x0000000000007941 */ /* 0x000fea0003800000 */
.L_x_1955:
[----:B------:R-:W-:Y:S01]  /*dc20*/  ISETP.GT.AND P0, PT, R3, 0x1, !P0 ;  /* 0x000000010300780c */ /* 0x000fe20004704270 */
[----:B------:R-:W-:Y:S01]  /*dc30*/  BAR.SYNC.DEFER_BLOCKING 0xf, 0x100 ;  /* 0x03c4000000007b1d */ /* 0x000fe20000010000 */
[----:B------:R-:W-:Y:S02]  /*dc40*/  FMNMX.FTZ R0, R156, R62, !PT ;  /* 0x0000003e9c007209 */ /* 0x000fe40007810000 */
[----:B------:R-:W-:Y:S02]  /*dc50*/  ISETP.LT.OR P0, PT, R4, 0x2, P0 ;  /* 0x000000020400780c */ /* 0x000fe40000701670 */
[----:B------:R-:W-:Y:S02]  /*dc60*/  FMNMX.FTZ R0, R158, R0, !PT ;  /* 0x000000009e007209 */ /* 0x000fe40007810000 */
[----:B------:R-:W-:Y:S01]  /*dc70*/  FSEL R27, R27, -INF , !P0 ;  /* 0xff8000001b1b7808 */ /* 0x000fe20004000000 */
[----:B------:R-:W2:Y:S01]  /*dc80*/  LDL R78, [R1+0x248] ;  /* 0x00024800014e7983 */ /* 0x000ea20000100800 */
[----:B------:R-:W-:-:S02]  /*dc90*/  ISETP.NE.AND P0, PT, R25, RZ, PT ;  /* 0x000000ff1900720c */ /* 0x000fc40003f05270 */
[----:B------:R-:W-:Y:S01]  /*dca0*/  FMNMX.FTZ R0, R64, R0, !PT ;  /* 0x0000000040007209 */ /* 0x000fe20007810000 */
[----:B------:R-:W3:Y:S01]  /*dcb0*/  LDL R80, [R1+0x24c] ;  /* 0x00024c0001507983 */ /* 0x000ee20000100800 */
[C---:B------:R-:W-:Y:S02]  /*dcc0*/  ISETP.GT.AND P0, PT, R3.reuse, 0x9, !P0 ;  /* 0x000000090300780c */ /* 0x040fe40004704270 */
[----:B------:R-:W-:Y:S01]  /*dcd0*/  ISETP.GT.AND P1, PT, R3, 0x8, !P1 ;  /* 0x000000080300780c */ /* 0x000fe20004f24270 */
[----:B------:R-:W4:Y:S01]  /*dce0*/  LDL R82, [R1+0x254] ;  /* 0x0002540001527983 */ /* 0x000f220000100800 */
[----:B------:R-:W-:Y:S02]  /*dcf0*/  ISETP.LT.OR P0, PT, R4, 0xa, P0 ;  /* 0x0000000a0400780c */ /* 0x000fe40000701670 */
[----:B------:R-:W-:Y:S01]  /*dd00*/  FMNMX.FTZ R0, R60, R0, !PT ;  /* 0x000000003c007209 */ /* 0x000fe20007810000 */
[----:B------:R-:W4:Y:S01]  /*dd10*/  LDL R84, [R1+0x258] ;  /* 0x0002580001547983 */ /* 0x000f220000100800 */
[----:B------:R-:W-:-:S02]  /*dd20*/  FSEL R13, R59, -INF , !P0 ;  /* 0xff8000003b0d7808 */ /* 0x000fc40004000000 */
[----:B------:R-:W-:Y:S01]  /*dd30*/  ISETP.NE.AND P0, PT, R29, RZ, PT ;  /* 0x000000ff1d00720c */ /* 0x000fe20003f05270 */
[----:B------:R-:W4:Y:S01]  /*dd40*/  LDL R86, [R1+0x25c] ;  /* 0x00025c0001567983 */ /* 0x000f220000100800 */
[----:B------:R-:W-:Y:S02]  /*dd50*/  ISETP.LT.OR P1, PT, R4, 0x9, P1 ;  /* 0x000000090400780c */ /* 0x000fe40000f21670 */
[----:B------:R-:W-:Y:S01]  /*dd60*/  ISETP.GT.AND P0, PT, R3, 0x10, !P0 ;  /* 0x000000100300780c */ /* 0x000fe20004704270 */
[----:B------:R-:W4:Y:S01]  /*dd70*/  LDL R88, [R1+0x264] ;  /* 0x0002640001587983 */ /* 0x000f220000100800 */
[----:B------:R-:W-:Y:S02]  /*dd80*/  FMNMX.FTZ R0, R66, R0, !PT ;  /* 0x0000000042007209 */ /* 0x000fe40007810000 */
[----:B------:R-:W-:Y:S01]  /*dd90*/  ISETP.LT.OR P0, PT, R4, 0x11, P0 ;  /* 0x000000110400780c */ /* 0x000fe20000701670 */
[----:B------:R-:W4:Y:S01]  /*dda0*/  LDL R90, [R1+0x268] ;  /* 0x00026800015a7983 */ /* 0x000f220000100800 */
[----:B------:R-:W-:-:S02]  /*ddb0*/  FSEL R12, R58, -INF , !P1 ;  /* 0xff8000003a0c7808 */ /* 0x000fc40004800000 */
[----:B------:R-:W-:Y:S01]  /*ddc0*/  FSEL R14, R34, -INF , !P0 ;  /* 0xff800000220e7808 */ /* 0x000fe20004000000 */
[----:B------:R-:W2:Y:S01]  /*ddd0*/  LDL R58, [R1+0x214] ;  /* 0x00021400013a7983 */ /* 0x000ea20000100800 */
[----:B------:R-:W-:Y:S02]  /*dde0*/  ISETP.NE.AND P0, PT, R28, RZ, PT ;  /* 0x000000ff1c00720c */ /* 0x000fe40003f05270 */
[----:B------:R-:W-:Y:S01]  /*ddf0*/  ISETP.NE.AND P1, PT, R33, RZ, PT ;  /* 0x000000ff2100720c */ /* 0x000fe20003f25270 */
[----:B------:R-:W4:Y:S01]  /*de00*/  LDL R92, [R1+0x26c] ;  /* 0x00026c00015c7983 */ /* 0x000f220000100800 */
[----:B------:R-:W-:Y:S02]  /*de10*/  ISETP.GT.AND P0, PT, R3, 0x11, !P0 ;  /* 0x000000110300780c */ /* 0x000fe40004704270 */
[----:B------:R-:W-:Y:S01]  /*de20*/  FMNMX.FTZ R0, R162, R0, !PT ;  /* 0x00000000a2007209 */ /* 0x000fe20007810000 */
[----:B------:R-:W4:Y:S01]  /*de30*/  LDL R94, [R1+0x274] ;  /* 0x00027400015e7983 */ /* 0x000f220000100800 */
[----:B------:R-:W-:-:S02]  /*de40*/  ISETP.LT.OR P0, PT, R4, 0x12, P0 ;  /* 0x000000120400780c */ /* 0x000fc40000701670 */
[----:B------:R-:W-:Y:S01]  /*de50*/  FMNMX.FTZ R0, R68, R0, !PT ;  /* 0x0000000044007209 */ /* 0x000fe20007810000 */
[----:B------:R-:W4:Y:S01]  /*de60*/  LDL R96, [R1+0x278] ;  /* 0x0002780001607983 */ /* 0x000f220000100800 */
[----:B------:R-:W-:Y:S02]  /*de70*/  FSEL R15, R35, -INF , !P0 ;  /* 0xff800000230f7808 */ /* 0x000fe40004000000 */
[----:B------:R-:W-:Y:S01]  /*de80*/  ISETP.NE.AND P0, PT, R31, RZ, PT ;  /* 0x000000ff1f00720c */ /* 0x000fe20003f05270 */
[----:B------:R-:W4:Y:S01]  /*de90*/  LDL R98, [R1+0x27c] ;  /* 0x00027c0001627983 */ /* 0x000f220000100800 */
[----:B------:R-:W-:Y:S02]  /*dea0*/  FMNMX.FTZ R0, R40, R0, !PT ;  /* 0x0000000028007209 */ /* 0x000fe40007810000 */
[----:B------:R-:W-:Y:S01]  /*deb0*/  ISETP.GT.AND P0, PT, R3, 0x18, !P0 ;  /* 0x000000180300780c */ /* 0x000fe20004704270 */
[----:B------:R-:W4:Y:S01]  /*dec0*/  LDL R100, [R1+0x284] ;  /* 0x0002840001647983 */ /* 0x000f220000100800 */
[----:B------:R-:W-:-:S02]  /*ded0*/  FMNMX.FTZ R0, R70, R0, !PT ;  /* 0x0000000046007209 */ /* 0x000fc40007810000 */
[----:B------:R-:W-:Y:S01]  /*dee0*/  ISETP.LT.OR P0, PT, R4, 0x19, P0 ;  /* 0x000000190400780c */ /* 0x000fe20000701670 */
[----:B------:R-:W4:Y:S01]  /*def0*/  LDL R102, [R1+0x288] ;  /* 0x0002880001667983 */ /* 0x000f220000100800 */
[----:B------:R-:W-:Y:S02]  /*df00*/  FMNMX.FTZ R0, R44, R0, !PT ;  /* 0x000000002c007209 */ /* 0x000fe40007810000 */
[----:B------:R-:W-:Y:S01]  /*df10*/  FSEL R20, R38, -INF , !P0 ;  /* 0xff80000026147808 */ /* 0x000fe20004000000 */
[----:B------:R-:W4:Y:S01]  /*df20*/  LDL R104, [R1+0x28c] ;  /* 0x00028c0001687983 */ /* 0x000f220000100800 */
[----:B------:R-:W-:Y:S02]  /*df30*/  ISETP.GT.AND P0, PT, R3, 0x19, !P1 ;  /* 0x000000190300780c */ /* 0x000fe40004f04270 */
[----:B------:R-:W-:Y:S01]  /*df40*/  FMNMX.FTZ R0, R72, R0, !PT ;  /* 0x0000000048007209 */ /* 0x000fe20007810000 */
[----:B------:R-:W3:Y:S01]  /*df50*/  LDL R38, [R1+0x200] ;  /* 0x0002000001267983 */ /* 0x000ee20000100800 */
[----:B------:R-:W-:-:S02]  /*df60*/  ISETP.LT.OR P0, PT, R4, 0x1a, P0 ;  /* 0x0000001a0400780c */ /* 0x000fc40000701670 */
[----:B------:R-:W-:Y:S01]  /*df70*/  ISETP.NE.AND P6, PT, R10, RZ, PT ;  /* 0x000000ff0a00720c */ /* 0x000fe20003fc5270 */
        /* <DEDUP_REMOVED lines=13> */
[----:B------:R-:W-:Y:S02]  /*e050*/  ISETP.GT.AND P0, PT, R3, RZ, !P6 ;  /* 0x000000ff0300720c */ /* 0x000fe40007704270 */
[----:B------:R-:W-:Y:S01]  /*e060*/  FMNMX.FTZ R8, R76, R0, !PT ;  /* 0x000000004c087209 */ /* 0x000fe20007810000 */
[----:B------:R-:W4:Y:S01]  /*e070*/  LDL R42, [R1+0x280] ;  /* 0x00028000012a7983 */ /* 0x000f220000100800 */
[----:B------:R-:W-:-:S02]  /*e080*/  ISETP.LT.OR P0, PT, R4, 0x1, P0 ;  /* 0x000000010400780c */ /* 0x000fc40000701670 */
[----:B------:R-:W-:Y:S01]  /*e090*/  ISETP.NE.AND P1, PT, R41, RZ, PT ;  /* 0x000000ff2900720c */ /* 0x000fe20003f25270 */
[----:B------:R-:W0:Y:S01]  /*e0a0*/  SHFL.BFLY PT, R9, R8, 0x2, 0x1f ;  /* 0x0c401f0008097f89 */ /* 0x000e2200000e0000 */
[----:B------:R-:W-:Y:S02]  /*e0b0*/  FSEL R26, R26, -INF , !P0 ;  /* 0xff8000001a1a7808 */ /* 0x000fe40004000000 */
[----:B------:R-:W-:Y:S01]  /*e0c0*/  ISETP.NE.AND P0, PT, R37, RZ, PT ;  /* 0x000000ff2500720c */ /* 0x000fe20003f05270 */
[----:B------:R-:W4:Y:S01]  /*e0d0*/  LDL R116, [R1+0x2ac] ;  /* 0x0002ac0001747983 */ /* 0x000f220000100800 */
[----:B------:R-:W-:Y:S02]  /*e0e0*/  FMNMX.FTZ R7, R26, R27, !PT ;  /* 0x0000001b1a077209 */ /* 0x000fe40007810000 */
[----:B------:R-:W-:Y:S01]  /*e0f0*/  ISETP.GT.AND P0, PT, R3, 0x21, !P0 ;  /* 0x000000210300780c */ /* 0x000fe20004704270 */
[----:B------:R-:W4:Y:S01]  /*e100*/  LDL R118, [R1+0x2b4] ;  /* 0x0002b40001767983 */ /* 0x000f220000100800 */
[----:B------:R-:W-:-:S02]  /*e110*/  FMNMX.FTZ R0, R12, R7, !PT ;  /* 0x000000070c007209 */ /* 0x000fc40007810000 */
[----:B------:R-:W-:Y:S01]  /*e120*/  ISETP.GT.AND P1, PT, R3, 0x28, !P1 ;  /* 0x000000280300780c */ /* 0x000fe20004f24270 */
[----:B------:R-:W4:Y:S01]  /*e130*/  LDL R120, [R1+0x2b8] ;  /* 0x0002b80001787983 */ /* 0x000f220000100800 */
[----:B------:R-:W-:Y:S02]  /*e140*/  FMNMX.FTZ R7, R13, R0, !PT ;  /* 0x000000000d077209 */ /* 0x000fe40007810000 */
[----:B------:R-:W-:Y:S01]  /*e150*/  ISETP.LT.OR P0, PT, R4, 0x22, P0 ;  /* 0x000000220400780c */ /* 0x000fe20000701670 */
        /* <DEDUP_REMOVED lines=10> */
[----:B------:R-:W-:Y:S02]  /*e200*/  FMNMX.FTZ R7, R21, R0, !PT ;  /* 0x0000000015077209 */ /* 0x000fe40007810000 */
[----:B0-----:R-:W-:Y:S01]  /*e210*/  FMNMX.FTZ R10, R8, R9, !PT ;  /* 0x00000009080a7209 */ /* 0x001fe20007810000 */
[----:B------:R-:W4:Y:S01]  /*e220*/  LDL R130, [R1+0x2d4] ;  /* 0x0002d40001827983 */ /* 0x000f220000100800 */
[----:B------:R-:W-:-:S02]  /*e230*/  FMNMX.FTZ R0, R24, R7, !PT ;  /* 0x0000000718007209 */ /* 0x000fc40007810000 */
[----:B------:R-:W-:Y:S01]  /*e240*/  ISETP.GT.AND P3, PT, R3, 0x30, !P3 ;  /* 0x000000300300780c */ /* 0x000fe20005f64270 */
[----:B------:R-:W0:Y:S01]  /*e250*/  SHFL.BFLY PT, R11, R10, 0x1, 0x1f ;  /* 0x0c201f000a0b7f89 */ /* 0x000e2200000e0000 */
[----:B------:R-:W-:Y:S02]  /*e260*/  ISETP.LT.OR P2, PT, R4, 0x2a, P2 ;  /* 0x0000002a0400780c */ /* 0x000fe40001741670 */
[----:B------:R-:W-:Y:S01]  /*e270*/  FSEL R28, R46, -INF , !P1 ;  /* 0xff8000002e1c7808 */ /* 0x000fe20004800000 */
[----:B------:R-:W4:Y:S01]  /*e280*/  LDL R132, [R1+0x2d8] ;  /* 0x0002d80001847983 */ /* 0x000f220000100800 */
[----:B------:R-:W-:Y:S02]  /*e290*/  FMNMX.FTZ R7, R25, R0, !PT ;  /* 0x0000000019077209 */ /* 0x000fe40007810000 */
[----:B------:R-:W-:Y:S01]  /*e2a0*/  ISETP.GT.AND P4, PT, R3, 0x31, !P4 ;  /* 0x000000310300780c */ /* 0x000fe20006784270 */
[----:B------:R-:W4:Y:S01]  /*e2b0*/  LDL R46, [R1+0x2a0] ;  /* 0x0002a000012e7983 */ /* 0x000f220000100800 */
[----:B------:R-:W-:-:S02]  /*e2c0*/  ISETP.LT.OR P3, PT, R4, 0x31, P3 ;  /* 0x000000310400780c */ /* 0x000fc40001f61670 */
[----:B------:R-:W-:Y:S01]  /*e2d0*/  FSEL R30, R47, -INF , !P2 ;  /* 0xff8000002f1e7808 */ /* 0x000fe20005000000 */
[----:B------:R-:W4:Y:S01]  /*e2e0*/  LDL R134, [R1+0x2dc] ;  /* 0x0002dc0001867983 */ /* 0x000f220000100800 */
[----:B------:R-:W-:Y:S02]  /*e2f0*/  FMNMX.FTZ R7, R28, R7, !PT ;  /* 0x000000071c077209 */ /* 0x000fe40007810000 */
[----:B------:R-:W-:Y:S01]  /*e300*/  ISETP.NE.AND P6, PT, R45, RZ, PT ;  /* 0x000000ff2d00720c */ /* 0x000fe20003fc5270 */
[----:B------:R-:W4:Y:S01]  /*e310*/  LDL R136, [R1+0x2e4] ;  /* 0x0002e40001887983 */ /* 0x000f220000100800 */
[----:B------:R-:W-:Y:S02]  /*e320*/  ISETP.GT.AND P5, PT, R3, 0x38, !P5 ;  /* 0x000000380300780c */ /* 0x000fe40006fa4270 */
[----:B------:R-:W-:Y:S01]  /*e330*/  ISETP.LT.OR P4, PT, R4, 0x32, P4 ;  /* 0x000000320400780c */ /* 0x000fe20002781670 */
[----:B------:R-:W4:Y:S01]  /*e340*/  LDL R138, [R1+0x2e8] ;  /* 0x0002e800018a7983 */ /* 0x000f220000100800 */
[----:B------:R-:W-:-:S02]  /*e350*/  FSEL R31, R50, -INF , !P3 ;  /* 0xff800000321f7808 */ /* 0x000fc40005800000 */
[----:B------:R-:W-:Y:S01]  /*e360*/  FMNMX.FTZ R0, R30, R7, !PT ;  /* 0x000000071e007209 */ /* 0x000fe20007810000 */
[----:B------:R-:W4:Y:S01]  /*e370*/  LDL R50, [R1+0x2c0] ;  /* 0x0002c00001327983 */ /* 0x000f220000100800 */
[----:B------:R-:W-:Y:S02]  /*e380*/  ISETP.GT.AND P0, PT, R3, 0x39, !P6 ;  /* 0x000000390300780c */ /* 0x000fe40007704270 */
[----:B------:R-:W-:Y:S01]  /*e390*/  ISETP.LT.OR P5, PT, R4, 0x39, P5 ;  /* 0x000000390400780c */ /* 0x000fe20002fa1670 */
[----:B------:R-:W4:Y:S01]  /*e3a0*/  LDL R140, [R1+0x2ec] ;  /* 0x0002ec00018c7983 */ /* 0x000f220000100800 */
[----:B------:R-:W-:Y:S02]  /*e3b0*/  FSEL R32, R32, -INF , !P4 ;  /* 0xff80000020207808 */ /* 0x000fe40006000000 */
[----:B------:R-:W-:Y:S01]  /*e3c0*/  FMNMX.FTZ R3, R31, R0, !PT ;  /* 0x000000001f037209 */ /* 0x000fe20007810000 */
[----:B------:R-:W4:Y:S01]  /*e3d0*/  LDL R56, [R1+0x2f0] ;  /* 0x0002f00001387983 */ /* 0x000f220000100800 */
[----:B------:R-:W-:-:S02]  /*e3e0*/  ISETP.LT.OR P0, PT, R4, 0x3a, P0 ;  /* 0x0000003a0400780c */ /* 0x000fc40000701670 */
[----:B------:R-:W-:Y:S01]  /*e3f0*/  FSEL R34, R54, -INF , !P5 ;  /* 0xff80000036227808 */ /* 0x000fe20006800000 */
[----:B------:R-:W4:Y:S01]  /*e400*/  LDL R142, [R1+0x2f4] ;  /* 0x0002f400018e7983 */ /* 0x000f220000100800 */
[----:B------:R-:W-:Y:S02]  /*e410*/  FMNMX.FTZ R3, R32, R3, !PT ;  /* 0x0000000320037209 */ /* 0x000fe40007810000 */
[----:B------:R-:W-:Y:S01]  /*e420*/  FSEL R36, R55, -INF , !P0 ;  /* 0xff80000037247808 */ /* 0x000fe20004000000 */
[----:B------:R-:W4:Y:S01]  /*e430*/  LDL R54, [R1+0x2e0] ;  /* 0x0002e00001367983 */ /* 0x000f220000100800 */
[----:B------:R-:W-:Y:S02]  /*e440*/  FMNMX.FTZ R3, R34, R3, !PT ;  /* 0x0000000322037209 */ /* 0x000fe40007810000 */
[----:B0-----:R-:W-:Y:S01]  /*e450*/  FMNMX.FTZ R0, R10, R11, !PT ;  /* 0x0000000b0a007209 */ /* 0x001fe20007810000 */
[----:B------:R-:W4:Y:S01]  /*e460*/  LDL R144, [R1+0x2f8] ;  /* 0x0002f80001907983 */ /* 0x000f220000100800 */
[----:B------:R-:W-:-:S03]  /*e470*/  FMNMX.FTZ R9, R36, R3, !PT ;  /* 0x0000000324097209 */ /* 0x000fc60007810000 */
[----:B------:R-:W2:Y:S04]  /*e480*/  LDL.64 R10, [R1+0x118] ;  /* 0x00011800010a7983 */ /* 0x000ea80000100a00 */
[----:B------:R-:W-:Y:S04]  /*e490*/  STL.64 [R1+0x1e0], R8 ;  /* 0x0001e00801007387 */ /* 0x000fe80000100a00 */
[----:B------:R0:W-:Y:S04]  /*e4a0*/  STL [R1+0x1e0], R0 ;  /* 0x0001e00001007387 */ /* 0x0001e80000100800 */
[----:B------:R-:W3:Y:S04]  /*e4b0*/  LDL R7, [R1+0x1e0] ;  /* 0x0001e00001077983 */ /* 0x000ee80000100800 */
[----:B------:R-:W4:Y:S04]  /*e4c0*/  LDL R4, [R1+0x1e4] ;  /* 0x0001e40001047983 */ /* 0x000f280000100800 */
        /* <DEDUP_REMOVED lines=57> */
[----:B---3--:R-:W-:Y:S01]  /*e860*/  FMUL.FTZ R3, R38, R7 ;  /* 0x0000000726037220 */ /* 0x008fe20000410000 */
[----:B------:R-:W-:-:S02]  /*e870*/  FSETP.NEU.FTZ.AND P0, PT, R7, -INF , PT ;  /* 0xff8000000700780b */ /* 0x000fc40003f1d000 */
[----:B----4-:R-:W1:Y:S02]  /*e880*/  SHFL.BFLY PT, R7, R4, 0x2, 0x1f ;  /* 0x0c401f0004077f89 */ /* 0x010e6400000e0000 */
[----:B------:R-:W-:-:S05]  /*e890*/  FSEL R3, R3, RZ, P0 ;  /* 0x000000ff03037208 */ /* 0x000fca0000000000 */
[----:B0-----:R-:W-:Y:S01]  /*e8a0*/  FFMA.FTZ R0, R64, R38, -R3 ;  /* 0x0000002640007223 */ /* 0x001fe20000010803 */
[----:B-1----:R-:W-:-:S03]  /*e8b0*/  FMNMX.FTZ R7, R7, R4, !PT ;  /* 0x0000000407077209 */ /* 0x002fc60007810000 */
[----:B------:R0:W-:Y:S01]  /*e8c0*/  MUFU.EX2 R33, R0 ;  /* 0x0000000000217308 */ /* 0x0001e20000000800 */
        /* <DEDUP_REMOVED lines=8> */
[----:B0-----:R-:W0:Y:S01]  /*e950*/  SHFL.BFLY PT, R0, R7, 0x1, 0x1f ;  /* 0x0c201f0007007f89 */ /* 0x001e2200000e0000 */
[-CC-:B------:R-:W-:Y:S01]  /*e960*/  FFMA.FTZ R39, R70, R38.reuse, -R3.reuse ;  /* 0x0000002646277223 */ /* 0x180fe20000010803 */
[-CC-:B------:R-:W-:Y:S01]  /*e970*/  FFMA.FTZ R166, R44, R38.reuse, -R3.reuse ;  /* 0x000000262ca67223 */ /* 0x180fe20000010803 */
[-CC-:B------:R-:W-:Y:S01]  /*e980*/  FFMA.FTZ R41, R72, R38.reuse, -R3.reuse ;  /* 0x0000002648297223 */ /* 0x180fe20000010803 */
[-CC-:B------:R-:W-:Y:S01]  /*e990*/  FFMA.FTZ R168, R48, R38.reuse, -R3.reuse ;  /* 0x0000002630a87223 */ /* 0x180fe20000010803 */
[-CC-:B------:R-:W-:Y:S01]  /*e9a0*/  FFMA.FTZ R43, R74, R38.reuse, -R3.reuse ;  /* 0x000000264a2b7223 */ /* 0x180fe20000010803 */
[-CC-:B------:R-:W-:Y:S01]  /*e9b0*/  FFMA.FTZ R170, R52, R38.reuse, -R3.reuse ;  /* 0x0000002634aa7223 */ /* 0x180fe20000010803 */
[----:B------:R-:W-:Y:S01]  /*e9c0*/  FFMA.FTZ R45, R76, R38, -R3 ;  /* 0x000000264c2d7223 */ /* 0x000fe20000010803 */
[----:B------:R-:W-:Y:S01]  /*e9d0*/  MUFU.EX2 R156, R156 ;  /* 0x0000009c009c7308 */ /* 0x000fe20000000800 */
[----:B------:R-:W3:Y:S04]  /*e9e0*/  LDL R60, [R1+0x218] ;  /* 0x00021800013c7983 */ /* 0x000ee80000100800 */
[----:B------:R-:W4:Y:S03]  /*e9f0*/  LDL R62, [R1+0x21c] ;  /* 0x00021c00013e7983 */ /* 0x000f260000100800 */
[----:B------:R-:W1:Y:S01]  /*ea00*/  MUFU.EX2 R29, R29 ;  /* 0x0000001d001d7308 */ /* 0x000e620000000800 */
[----:B------:R-:W4:Y:S04]  /*ea10*/  LDL R64, [R1+0x224] ;  /* 0x0002240001407983 */ /* 0x000f280000100800 */
[----:B------:R-:W4:Y:S01]  /*ea20*/  LDL R66, [R1+0x228] ;  /* 0x0002280001427983 */ /* 0x000f220000100800 */
[----:B0-----:R-:W-:-:S02]  /*ea30*/  FMNMX.FTZ R0, R7, R0, !PT ;  /* 0x0000000007007209 */ /* 0x001fc40007810000 */
[----:B------:R-:W-:Y:S01]  /*ea40*/  MUFU.EX2 R158, R158 ;  /* 0x0000009e009e7308 */ /* 0x000fe20000000800 */
[----:B------:R-:W4:Y:S01]  /*ea50*/  LDL R68, [R1+0x22c] ;  /* 0x00022c0001447983 */ /* 0x000f220000100800 */
[C---:B------:R-:W-:Y:S01]  /*ea60*/  FSETP.NEU.FTZ.AND P0, PT, R0.reuse, -INF , PT ;  /* 0xff8000000000780b */ /* 0x040fe20003f1d000 */
[-C--:B------:R-:W-:Y:S02]  /*ea70*/  FMUL.FTZ R4, R0, R38.reuse ;  /* 0x0000002600047220 */ /* 0x080fe40000410000 */
[----:B------:R-:W4:Y:S03]  /*ea80*/  LDL R70, [R1+0x234] ;  /* 0x0002340001467983 */ /* 0x000f260000100800 */
[----:B------:R-:W-:Y:S01]  /*ea90*/  FSEL R3, R4, RZ, P0 ;  /* 0x000000ff04037208 */ /* 0x000fe20000000000 */
[----:B------:R-:W-:Y:S01]  /*eaa0*/  MUFU.EX2 R160, R160 ;  /* 0x000000a000a07308 */ /* 0x000fe20000000800 */
[----:B------:R-:W4:Y:S03]  /*eab0*/  LDL R72, [R1+0x238] ;  /* 0x0002380001487983 */ /* 0x000f260000100800 */
[-CC-:B------:R-:W-:Y:S01]  /*eac0*/  FFMA.FTZ R157, R26, R38.reuse, -R3.reuse ;  /* 0x000000261a9d7223 */ /* 0x180fe20000010803 */
[-CC-:B------:R-:W-:Y:S01]  /*ead0*/  FFMA.FTZ R148, R27, R38.reuse, -R3.reuse ;  /* 0x000000261b947223 */ /* 0x180fe20000010803 */
[-CC-:B------:R-:W-:Y:S01]  /*eae0*/  FFMA.FTZ R159, R12, R38.reuse, -R3.reuse ;  /* 0x000000260c9f7223 */ /* 0x180fe20000010803 */
[-CC-:B------:R-:W-:Y:S01]  /*eaf0*/  FFMA.FTZ R150, R13, R38.reuse, -R3.reuse ;  /* 0x000000260d967223 */ /* 0x180fe20000010803 */
[----:B------:R-:W-:Y:S01]  /*eb00*/  MUFU.EX2 R35, R35 ;  /* 0x0000002300237308 */ /* 0x000fe20000000800 */
[-CC-:B------:R-:W-:Y:S01]  /*eb10*/  FFMA.FTZ R161, R14, R38.reuse, -R3.reuse ;  /* 0x000000260ea17223 */ /* 0x180fe20000010803 */
[-CC-:B------:R-:W-:Y:S01]  /*eb20*/  FFMA.FTZ R47, R15, R38.reuse, -R3.reuse ;  /* 0x000000260f2f7223 */ /* 0x180fe20000010803 */
[-C--:B------:R-:W-:Y:S01]  /*eb30*/  FFMA.FTZ R163, R20, R38.reuse, -R3 ;  /* 0x0000002614a37223 */ /* 0x080fe20000010803 */
[----:B-1----:R-:W-:Y:S01]  /*eb40*/  FADD.FTZ R7, R156, R29 ;  /* 0x0000001d9c077221 */ /* 0x002fe20000010000 */
[-CC-:B------:R-:W-:Y:S01]  /*eb50*/  FFMA.FTZ R49, R21, R38.reuse, -R3.reuse ;  /* 0x0000002615317223 */ /* 0x180fe20000010803 */
[----:B------:R-:W-:-:S02]  /*eb60*/  FFMA.FTZ R165, R24, R38, -R3 ;  /* 0x0000002618a57223 */ /* 0x000fc40000010803 */
[----:B------:R-:W-:Y:S01]  /*eb70*/  MUFU.EX2 R162, R162 ;  /* 0x000000a200a27308 */ /* 0x000fe20000000800 */
[-CC-:B------:R-:W-:Y:S01]  /*eb80*/  FFMA.FTZ R51, R25, R38.reuse, -R3.reuse ;  /* 0x0000002619337223 */ /* 0x180fe20000010803 */
[-CC-:B------:R-:W-:Y:S01]  /*eb90*/  FFMA.FTZ R167, R28, R38.reuse, -R3.reuse ;  /* 0x000000261ca77223 */ /* 0x180fe20000010803 */
[----:B------:R-:W4:Y:S05]  /*eba0*/  LDL R40, [R1+0x270] ;  /* 0x0002700001287983 */ /* 0x000f2a0000100800 */
[----:B------:R-:W-:Y:S01]  /*ebb0*/  MUFU.EX2 R37, R37 ;  /* 0x0000002500257308 */ /* 0x000fe20000000800 */
[----:B------:R-:W-:-:S07]  /*ebc0*/  FFMA.FTZ R53, R30, R38, -R3 ;  /* 0x000000261e357223 */ /* 0x000fce0000010803 */
[----:B------:R-:W-:Y:S01]  /*ebd0*/  MUFU.EX2 R164, R164 ;  /* 0x000000a400a47308 */ /* 0x000fe20000000800 */
[----:B------:R-:W-:-:S07]  /*ebe0*/  FFMA.FTZ R169, R31, R38, -R3 ;  /* 0x000000261fa97223 */ /* 0x000fce0000010803 */
[----:B------:R-:W-:Y:S01]  /*ebf0*/  MUFU.EX2 R39, R39 ;  /* 0x0000002700277308 */ /* 0x000fe20000000800 */
[-CC-:B------:R-:W-:Y:S01]  /*ec00*/  FFMA.FTZ R55, R32, R38.reuse, -R3.reuse ;  /* 0x0000002620377223 */ /* 0x180fe20000010803 */
[----:B------:R-:W4:Y:S06]  /*ec10*/  LDL R44, [R1+0x290] ;  /* 0x00029000012c7983 */ /* 0x000f2c0000100800 */
[----:B------:R-:W-:Y:S08]  /*ec20*/  MUFU.EX2 R166, R166 ;  /* 0x000000a600a67308 */ /* 0x000ff00000000800 */
[----:B------:R-:W-:Y:S01]  /*ec30*/  MUFU.EX2 R41, R41 ;  /* 0x0000002900297308 */ /* 0x000fe20000000800 */
[----:B------:R-:W-:Y:S01]  /*ec40*/  FFMA.FTZ R34, R34, R38, -R3 ;  /* 0x0000002622227223 */ /* 0x000fe20000010803 */
[----:B------:R-:W4:Y:S04]  /*ec50*/  LDL R74, [R1+0x23c] ;  /* 0x00023c00014a7983 */ /* 0x000f280000100800 */
[----:B------:R-:W4:Y:S02]  /*ec60*/  LDL R76, [R1+0x244] ;  /* 0x00024400014c7983 */ /* 0x000f240000100800 */
[----:B------:R-:W-:Y:S02]  /*ec70*/  MUFU.EX2 R157, R157 ;  /* 0x0000009d009d7308 */ /* 0x000fe40000000800 */
[----:B------:R-:W4:Y:S04]  /*ec80*/  LDL R48, [R1+0x2b0] ;  /* 0x0002b00001307983 */ /* 0x000f280000100800 */
[----:B------:R-:W4:Y:S02]  /*ec90*/  LDL R52, [R1+0x2d0] ;  /* 0x0002d00001347983 */ /* 0x000f240000100800 */
[----:B------:R-:W0:Y:S08]  /*eca0*/  MUFU.EX2 R148, R148 ;  /* 0x0000009400947308 */ /* 0x000e300000000800 */
[----:B------:R-:W-:Y:S08]  /*ecb0*/  MUFU.EX2 R168, R168 ;  /* 0x000000a800a87308 */ /* 0x000ff00000000800 */
[----:B------:R-:W-:Y:S08]  /*ecc0*/  MUFU.EX2 R43, R43 ;  /* 0x0000002b002b7308 */ /* 0x000ff00000000800 */
[----:B------:R-:W1:Y:S08]  /*ecd0*/  MUFU.EX2 R159, R159 ;  /* 0x0000009f009f7308 */ /* 0x000e700000000800 */
[----:B------:R-:W1:Y:S01]  /*ece0*/  MUFU.EX2 R150, R150 ;  /* 0x0000009600967308 */ /* 0x000e620000000800 */
[----:B0-----:R-:W-:-:S07]  /*ecf0*/  FADD.FTZ R4, R157, R148 ;  /* 0x000000949d047221 */ /* 0x001fce0000010000 */
[----:B------:R-:W-:Y:S08]  /*ed00*/  MUFU.EX2 R170, R170 ;  /* 0x000000aa00aa7308 */ /* 0x000ff00000000800 */
[----:B------:R-:W-:Y:S01]  /*ed10*/  MUFU.EX2 R45, R45 ;  /* 0x0000002d002d7308 */ /* 0x000fe20000000800 */
[----:B------:R0:W-:Y:S04]  /*ed20*/  STL [R1+0x1e4], R0 ;  /* 0x0001e40001007387 */ /* 0x0001e80000100800 */
[----:B------:R-:W4:Y:S03]  /*ed30*/  LDL R14, [R1+0x328] ;  /* 0x00032800010e7983 */ /* 0x000f260000100800 */
[----:B------:R-:W0:Y:S01]  /*ed40*/  MUFU.EX2 R161, R161 ;  /* 0x000000a100a17308 */ /* 0x000e220000000800 */
[----:B------:R-:W-:Y:S01]  /*ed50*/  FADD.FTZ R8, R158, R7 ;  /* 0x000000079e087221 */ /* 0x000fe20000010000 */
[----:B-1----:R-:W-:Y:S01]  /*ed60*/  FADD.FTZ R7, R159, R4 ;  /* 0x000000049f077221 */ /* 0x002fe20000010000 */
[----:B------:R-:W4:Y:S04]  /*ed70*/  LDL R31, [R1+0x1c8] ;  /* 0x0001c800011f7983 */ /* 0x000f280000100800 */
[----:B------:R-:W4:Y:S01]  /*ed80*/  LDL R15, [R1+0x32c] ;  /* 0x00032c00010f7983 */ /* 0x000f220000100800 */
[----:B------:R-:W1:Y:S01]  /*ed90*/  MUFU.EX2 R47, R47 ;  /* 0x0000002f002f7308 */ /* 0x000e620000000800 */
[----:B------:R-:W-:Y:S01]  /*eda0*/  FADD.FTZ R9, R33, R8 ;  /* 0x0000000821097221 */ /* 0x000fe20000010000 */
[----:B------:R-:W-:Y:S01]  /*edb0*/  FADD.FTZ R4, R150, R7 ;  /* 0x0000000796047221 */ /* 0x000fe20000010000 */
[----:B------:R-:W4:Y:S04]  /*edc0*/  LDL R28, [R1+0x210] ;  /* 0x00021000011c7983 */ /* 0x000f280000100800 */
[----:B------:R-:W4:Y:S01]  /*edd0*/  LDL R20, [R1+0x330] ;  /* 0x0003300001147983 */ /* 0x000f220000100800 */
[----:B------:R-:W2:Y:S01]  /*ede0*/  MUFU.EX2 R163, R163 ;  /* 0x000000a300a37308 */ /* 0x000ea20000000800 */
[----:B------:R-:W-:Y:S01]  /*edf0*/  FADD.FTZ R8, R160, R9 ;  /* 0x00000009a0087221 */ /* 0x000fe20000010000 */
[----:B0-----:R-:W-:Y:S01]  /*ee00*/  FADD.FTZ R4, R161, R4 ;  /* 0x00000004a1047221 */ /* 0x001fe20000010000 */
[----:B------:R-:W4:Y:S04]  /*ee10*/  LDL R30, [R1+0x220] ;  /* 0x00022000011e7983 */ /* 0x000f280000100800 */
[----:B------:R-:W4:Y:S01]  /*ee20*/  LDL R21, [R1+0x334] ;  /* 0x0003340001157983 */ /* 0x000f220000100800 */
[----:B------:R-:W0:Y:S01]  /*ee30*/  MUFU.EX2 R49, R49 ;  /* 0x0000003100317308 */ /* 0x000e220000000800 */
[----:B------:R-:W-:Y:S01]  /*ee40*/  FADD.FTZ R7, R35, R8 ;  /* 0x0000000823077221 */ /* 0x000fe20000010000 */
[----:B-1----:R-:W-:-:S06]  /*ee50*/  FADD.FTZ R4, R47, R4 ;  /* 0x000000042f047221 */ /* 0x002fcc0000010000 */
[----:B------:R-:W1:Y:S01]  /*ee60*/  MUFU.EX2 R165, R165 ;  /* 0x000000a500a57308 */ /* 0x000e620000000800 */
[----:B------:R-:W-:Y:S01]  /*ee70*/  FADD.FTZ R8, R162, R7 ;  /* 0x00000007a2087221 */ /* 0x000fe20000010000 */
[----:B--2---:R-:W-:-:S06]  /*ee80*/  FADD.FTZ R4, R163, R4 ;  /* 0x00000004a3047221 */ /* 0x004fcc0000010000 */
[----:B------:R-:W2:Y:S01]  /*ee90*/  MUFU.EX2 R51, R51 ;  /* 0x0000003300337308 */ /* 0x000ea20000000800 */
[----:B------:R-:W-:Y:S01]  /*eea0*/  FADD.FTZ R7, R37, R8 ;  /* 0x0000000825077221 */ /* 0x000fe20000010000 */
[----:B0-----:R-:W-:-:S06]  /*eeb0*/  FADD.FTZ R4, R49, R4 ;  /* 0x0000000431047221 */ /* 0x001fcc0000010000 */
[----:B------:R-:W0:Y:S01]  /*eec0*/  MUFU.EX2 R167, R167 ;  /* 0x000000a700a77308 */ /* 0x000e220000000800 */
[----:B------:R-:W-:Y:S01]  /*eed0*/  FADD.FTZ R8, R164, R7 ;  /* 0x00000007a4087221 */ /* 0x000fe20000010000 */
[----:B-1----:R-:W-:-:S06]  /*eee0*/  FADD.FTZ R4, R165, R4 ;  /* 0x00000004a5047221 */ /* 0x002fcc0000010000 */
[----:B------:R-:W1:Y:S01]  /*eef0*/  MUFU.EX2 R53, R53 ;  /* 0x0000003500357308 */ /* 0x000e620000000800 */
[----:B------:R-:W-:Y:S01]  /*ef00*/  FADD.FTZ R7, R39, R8 ;  /* 0x0000000827077221 */ /* 0x000fe20000010000 */
[----:B--2---:R-:W-:-:S06]  /*ef10*/  FADD.FTZ R4, R51, R4 ;  /* 0x0000000433047221 */ /* 0x004fcc0000010000 */
[----:B------:R-:W2:Y:S01]  /*ef20*/  MUFU.EX2 R169, R169 ;  /* 0x000000a900a97308 */ /* 0x000ea20000000800 */
[----:B------:R-:W-:Y:S01]  /*ef30*/  FFMA.FTZ R3, R36, R38, -R3 ;  /* 0x0000002624037223 */ /* 0x000fe20000010803 */
[----:B------:R-:W-:Y:S01]  /*ef40*/  FADD.FTZ R8, R166, R7 ;  /* 0x00000007a6087221 */ /* 0x000fe20000010000 */
[----:B0-----:R-:W-:Y:S01]  /*ef50*/  FADD.FTZ R4, R167, R4 ;  /* 0x00000004a7047221 */ /* 0x001fe20000010000 */
[----:B------:R-:W4:Y:S04]  /*ef60*/  LDL R32, [R1+0x230] ;  /* 0x0002300001207983 */ /* 0x000f280000100800 */
[----:B------:R-:W0:Y:S01]  /*ef70*/  MUFU.EX2 R55, R55 ;  /* 0x0000003700377308 */ /* 0x000e220000000800 */
[----:B------:R-:W-:Y:S01]  /*ef80*/  FADD.FTZ R7, R41, R8 ;  /* 0x0000000829077221 */ /* 0x000fe20000010000 */
[----:B-1----:R-:W-:Y:S01]  /*ef90*/  FADD.FTZ R4, R53, R4 ;  /* 0x0000000435047221 */ /* 0x002fe20000010000 */
[----:B------:R-:W4:Y:S04]  /*efa0*/  LDL R36, [R1+0x250] ;  /* 0x0002500001247983 */ /* 0x000f280000100800 */
[----:B------:R-:W4:Y:S01]  /*efb0*/  LDL R38, [R1+0x260] ;  /* 0x0002600001267983 */ /* 0x000f220000100800 */
[----:B------:R1:W1:Y:S01]  /*efc0*/  MUFU.EX2 R171, R34 ;  /* 0x0000002200ab7308 */ /* 0x0002620000000800 */
[----:B------:R-:W-:Y:S01]  /*efd0*/  FADD.FTZ R8, R168, R7 ;  /* 0x00000007a8087221 */ /* 0x000fe20000010000 */
[----:B--2---:R-:W-:Y:S01]  /*efe0*/  FADD.FTZ R4, R169, R4 ;  /* 0x00000004a9047221 */ /* 0x004fe20000010000 */
[----:B------:R-:W2:Y:S05]  /*eff0*/  LDL R0, [R1+0x304] ;  /* 0x0003040001007983 */ /* 0x000eaa0000100800 */
[----:B------:R1:W1:Y:S01]  /*f000*/  MUFU.EX2 R57, R3 ;  /* 0x0000000300397308 */ /* 0x0002620000000800 */
[----:B------:R-:W-:Y:S01]  /*f010*/  FADD.FTZ R7, R43, R8 ;  /* 0x000000082b077221 */ /* 0x000fe20000010000 */
[----:B0-----:R-:W-:Y:S01]  /*f020*/  FADD.FTZ R4, R55, R4 ;  /* 0x0000000437047221 */ /* 0x001fe20000010000 */
[----:B------:R-:W2:Y:S02]  /*f030*/  LDL.64 R8, [R1+0x88] ;  /* 0x0000880001087983 */ /* 0x000ea40000100a00 */
[----:B------:R-:W-:-:S02]  /*f040*/  FADD.FTZ R12, R170, R7 ;  /* 0x00000007aa0c7221 */ /* 0x000fc40000010000 */
[----:B-1----:R-:W2:Y:S01]  /*f050*/  LDL R34, [R1+0x240] ;  /* 0x0002400001227983 */ /* 0x002ea20000100800 */
[----:B------:R-:W-:Y:S01]  /*f060*/  FADD.FTZ R4, R171, R4 ;  /* 0x00000004ab047221 */ /* 0x000fe20000010000 */
[----:B------:R-:W-:Y:S02]  /*f070*/  FADD.FTZ R12, R45, R12 ;  /* 0x0000000c2d0c7221 */ /* 0x000fe40000010000 */
[----:B------:R-:W2:Y:S04]  /*f080*/  LDL R3, [R1+0x308] ;  /* 0x0003080001037983 */ /* 0x000ea80000100800 */
[----:B------:R-:W2:Y:S01]  /*f090*/  LDL R7, [R1+0x314] ;  /* 0x0003140001077983 */ /* 0x000ea20000100800 */
[----:B------:R-:W-:-:S03]  /*f0a0*/  FADD.FTZ R13, R57, R4 ;  /* 0x00000004390d7221 */ /* 0x000fc60000010000 */
[----:B------:R-:W2:Y:S04]  /*f0b0*/  LDL R4, [R1+0x30c] ;  /* 0x00030c0001047983 */ /* 0x000ea80000100800 */
[----:B------:R0:W-:Y:S04]  /*f0c0*/  STL.64 [R1+0x1f0], R12 ;  /* 0x0001f00c01007387 */ /* 0x0001e80000100a00 */
[----:B------:R-:W2:Y:S04]  /*f0d0*/  LD.E.64 R26, desc[UR36][R10.64+0x8] ;  /* 0x000008240a1a7980 */ /* 0x000ea8000c101b00 */
[----:B------:R-:W2:Y:S04]  /*f0e0*/  LD.E.64 R24, desc[UR36][R10.64] ;  /* 0x000000240a187980 */ /* 0x000ea8000c101b00 */
[----:B0-----:R-:W2:Y:S04]  /*f0f0*/  LDL R12, [R1+0x320] ;  /* 0x00032000010c7983 */ /* 0x001ea80000100800 */
[----:B------:R-:W2:Y:S04]  /*f100*/  LDL R13, [R1+0x324] ;  /* 0x00032400010d7983 */ /* 0x000ea80000100800 */
[----:B------:R-:W2:Y:S04]  /*f110*/  LDL R10, [R1+0x318] ;  /* 0x00031800010a7983 */ /* 0x000ea80000100800 */
[----:B------:R-:W2:Y:S01]  /*f120*/  LDL R11, [R1+0x31c] ;  /* 0x00031c00010b7983 */ /* 0x000ea20000100800 */
[----:B------:R-:W-:-:S02]  /*f130*/  F2FP.F16.F32.PACK_AB R156, R29, R156 ;  /* 0x0000009c1d9c723e */ /* 0x000fc400000000ff */
[----:B------:R-:W-:Y:S02]  /*f140*/  F2FP.F16.F32.PACK_AB R158, R33, R158 ;  /* 0x0000009e219e723e */ /* 0x000fe400000000ff */
[----:B------:R-:W-:Y:S02]  /*f150*/  F2FP.F16.F32.PACK_AB R157, R148, R157 ;  /* 0x0000009d949d723e */ /* 0x000fe400000000ff */
[----:B------:R-:W-:Y:S02]  /*f160*/  F2FP.F16.F32.PACK_AB R159, R150, R159 ;  /* 0x0000009f969f723e */ /* 0x000fe400000000ff */
[----:B------:R-:W-:Y:S02]  /*f170*/  F2FP.F16.F32.PACK_AB R160, R35, R160 ;  /* 0x000000a023a0723e */ /* 0x000fe400000000ff */
[----:B------:R-:W-:Y:S02]  /*f180*/  F2FP.F16.F32.PACK_AB R162, R37, R162 ;  /* 0x000000a225a2723e */ /* 0x000fe400000000ff */
        /* <DEDUP_REMOVED lines=9> */
[----:B------:R-:W-:Y:S01]  /*f220*/  F2FP.F16.F32.PACK_AB R171, R57, R171 ;  /* 0x000000ab39ab723e */ /* 0x000fe200000000ff */
[----:B------:R-:W-:Y:S04]  /*f230*/  STL [R1+0x214], R58 ;  /* 0x0002143a01007387 */ /* 0x000fe80000100800 */
        /* <DEDUP_REMOVED lines=53> */
[----:B--2---:R-:W-:Y:S01]  /*f590*/  IMAD R8, R31, 0x1000, R8 ;  /* 0x000010001f087824 */ /* 0x004fe200078e0208 */
[----:B------:R-:W-:-:S04]  /*f5a0*/  R2UR UR7, R9 ;  /* 0x00000000090772ca */ /* 0x000fc800000e0000 */
[----:B------:R-:W-:Y:S01]  /*f5b0*/  R2UR UR6, R8 ;  /* 0x00000000080672ca */ /* 0x000fe200000e0000 */
[----:B------:R-:W-:Y:S04]  /*f5c0*/  STL [R1+0x240], R34 ;  /* 0x0002402201007387 */ /* 0x000fe80000100800 */
[----:B------:R-:W-:Y:S01]  /*f5d0*/  STL [R1+0x2ec], R140 ;  /* 0x0002ec8c01007387 */ /* 0x000fe20000100800 */
[----:B------:R-:W-:-:S05]  /*f5e0*/  MOV R26, R26 ;  /* 0x0000001a001a7202 */ /* 0x000fca0000000f00 */
[--C-:B------:R-:W-:Y:S02]  /*f5f0*/  IMAD R27, R25, 0x2, R26.reuse ;  /* 0x00000002191b7824 */ /* 0x100fe400078e021a */
[C---:B------:R-:W-:Y:S02]  /*f600*/  IMAD R25, R24.reuse, 0x2, R26 ;  /* 0x0000000218197824 */ /* 0x040fe400078e021a */
[----:B------:R-:W-:Y:S01]  /*f610*/  IMAD R24, R24, 0x2, R27 ;  /* 0x0000000218187824 */ /* 0x000fe200078e021b */
[----:B------:R-:W-:Y:S04]  /*f620*/  STSM.16.M88.4 [R26], R156 ;  /* 0x0000009c1a007844 */ /* 0x000fe80000000200 */
[----:B------:R-:W-:Y:S04]  /*f630*/  STSM.16.M88.4 [R25], R160 ;  /* 0x000000a019007844 */ /* 0x000fe80000000200 */
[----:B------:R-:W-:Y:S04]  /*f640*/  STSM.16.M88.4 [R27], R164 ;  /* 0x000000a41b007844 */ /* 0x000fe80000000200 */
[----:B------:R-:W-:Y:S04]  /*f650*/  STSM.16.M88.4 [R24], R168 ;  /* 0x000000a818007844 */ /* 0x000fe80000000200 */
[----:B------:R-:W-:Y:S04]  /*f660*/  STL [R1+0x2f0], R56 ;  /* 0x0002f03801007387 */ /* 0x000fe80000100800 */
[----:B------:R-:W-:Y:S04]  /*f670*/  STL [R1+0x2f4], R142 ;  /* 0x0002f48e01007387 */ /* 0x000fe80000100800 */
[----:B------:R-:W-:Y:S04]  /*f680*/  STL [R1+0x2f8], R144 ;  /* 0x0002f89001007387 */ /* 0x000fe80000100800 */
[----:B------:R0:W-:Y:S02]  /*f690*/  STL [R1+0x2fc], R146 ;  /* 0x0002fc9201007387 */ /* 0x0001e40000100800 */
[----:B0-----:R-:W-:-:S06]  /*f6a0*/  WARPGROUP.ARRIVE ;  /* 0x00000000000079c5 */ /* 0x001fcc0000000000 */
[----:B------:R-:W-:Y:S01]  /*f6b0*/  HGMMA.64x256x16.F32 R24, R156, gdesc[UR4].tnspB, RZ, !UPT, gsb0 ;  /* 0x43e000049c187df0 */ /* 0x000fe2000c0008ff */
[----:B------:R0:W-:Y:S04]  /*f6c0*/  STL [R1+0x318], R10 ;  /* 0x0003180a01007387 */ /* 0x0001e80000100800 */
[----:B------:R1:W-:Y:S01]  /*f6d0*/  STL [R1+0x31c], R11 ;  /* 0x00031c0b01007387 */ /* 0x0003e20000100800 */
[----:B0-----:R-:W-:Y:S02]  /*f6e0*/  VIADD R10, R8, 0x80 ;  /* 0x00000080080a7836 */ /* 0x001fe40000000000 */
[----:B-1----:R-:W-:-:S03]  /*f6f0*/  IMAD.MOV.U32 R11, RZ, RZ, R9 ;  /* 0x000000ffff0b7224 */ /* 0x002fc600078e0009 */
[----:B------:R-:W-:Y:S02]  /*f700*/  R2UR UR6, R10 ;  /* 0x000000000a0672ca */ /* 0x000fe400000e0000 */
[----:B------:R-:W-:Y:S01]  /*f710*/  R2UR UR7, R11 ;  /* 0x000000000b0772ca */ /* 0x000fe200000e0000 */
        /* <DEDUP_REMOVED lines=100> */
[----:B------:R-:W-:Y:S01]  /*fd60*/  HGMMA.64x256x16.F32 R24, R160, gdesc[UR4].tnspB, R24, gsb0 ;  /* 0x43e00004a0187df0 */ /* 0x000fe20008000818 */
[----:B------:R-:W-:Y:S02]  /*fd70*/  VIADD R10, R8, 0x100 ;  /* 0x00000100080a7836 */ /* 0x000fe40000000000 */
[----:B------:R-:W-:-:S03]  /*fd80*/  IMAD.MOV.U32 R11, RZ, RZ, R9 ;  /* 0x000000ffff0b7224 */ /* 0x000fc600078e0009 */
[----:B------:R-:W-:Y:S02]  /*fd90*/  R2UR UR6, R10 ;  /* 0x000000000a0672ca */ /* 0x000fe400000e0000 */
[----:B------:R-:W-:Y:S01]  /*fda0*/  R2UR UR7, R11 ;  /* 0x000000000b0772ca */ /* 0x000fe200000e0000 */
[----:B------:R-:W-:Y:S01]  /*fdb0*/  VIADD R8, R8, 0x180 ;  /* 0x0000018008087836 */ /* 0x000fe20000000000 */
        /* <DEDUP_REMOVED lines=35> */
[----:B------:R-:W-:Y:S02]  /*fff0*/  R2UR UR6, R8 ;  /* 0x00000000080672ca */ /* 0x000fe400000e0000 */
[----:B------:R-:W-:Y:S01]  /*10000*/  R2UR UR7, R9 ;  /* 0x00000000090772ca */ /* 0x000fe200000e0000 */
        /* <DEDUP_REMOVED lines=34> */
[----:B------:R-:W-:Y:S03]  /*10230*/  HGMMA.64x256x16.F32 R24, R168, gdesc[UR4].tnspB, R24, gsb0 ;  /* 0x43e00004a8187df0 */ /* 0x000fe60008000818 */
        /* <DEDUP_REMOVED lines=34> */
[----:B0-----:R-:W4:Y:S04]  /*10460*/  LDL R74, [R1+0x214] ;  /* 0x00021400014a7983 */ /* 0x001f280000100800 */
[----:B-1----:R-:W4:Y:S04]  /*10470*/  LDL R76, [R1+0x218] ;  /* 0x00021800014c7983 */ /* 0x002f280000100800 */
[----:B------:R-:W4:Y:S04]  /*10480*/  LDL R78, [R1+0x21c] ;  /* 0x00021c00014e7983 */ /* 0x000f280000100800 */
[----:B------:R-:W4:Y:S04]  /*10490*/  LDL R4, [R1+0x220] ;  /* 0x0002200001047983 */ /* 0x000f280000100800 */
[----:B--2---:R-:W2:Y:S04]  /*104a0*/  LDL R80, [R1+0x224] ;  /* 0x0002240001507983 */ /* 0x004ea80000100800 */
[----:B------:R-:W2:Y:S04]  /*104b0*/  LDL R82, [R1+0x228] ;  /* 0x0002280001527983 */ /* 0x000ea80000100800 */
[----:B---3--:R-:W3:Y:S04]  /*104c0*/  LDL R84, [R1+0x22c] ;  /* 0x00022c0001547983 */ /* 0x008ee80000100800 */
        /* <DEDUP_REMOVED lines=120> */
[----:B------:R-:W-:Y:S01]  /*10c50*/  @!PT LDS RZ, [RZ] ;  /* 0x00000000fffff984 */ /* 0x000fe20000000800 */
[----:B------:R-:W-:Y:S01]  /*10c60*/  @!PT LDS RZ, [RZ] ;  /* 0x00000000fffff984 */ /* 0x000fe20000000800 */
[----:B------:R-:W-:Y:S01]  /*10c70*/  @!PT LDS RZ, [RZ] ;  /* 0x00000000fffff984 */ /* 0x000fe20000000800 */
[----:B------:R-:W-:Y:S01]  /*10c80*/  @!PT LDS RZ, [RZ] ;  /* 0x00000000fffff984 */ /* 0x000fe20000000800 */
[----:B------:R0:W-:Y:S06]  /*10c90*/  MEMBAR.ALL.CTA ;  /* 0x0000000000007992 */ /* 0x0001ec0000008000 */
[----:B0-----:R-:W0:Y:S04]  /*10ca0*/  FENCE.VIEW.ASYNC.S ;  /* 0x00000000000073c6 */ /* 0x001e280000000000 */
[----:B------:R-:W-:Y:S04]  /*10cb0*/  STL [R1+0x210], R0 ;  /* 0x0002100001007387 */ /* 0x000fe80000100800 */
[----:B------:R-:W-:Y:S04]  /*10cc0*/  STL [R1+0x214], R74 ;  /* 0x0002144a01007387 */ /* 0x000fe80000100800 */
[----:B------:R-:W-:Y:S04]  /*10cd0*/  STL [R1+0x218], R76 ;  /* 0x0002184c01007387 */ /* 0x000fe80000100800 */
[----:B------:R-:W-:Y:S04]  /*10ce0*/  STL [R1+0x21c], R78 ;  /* 0x00021c4e01007387 */ /* 0x000fe80000100800 */
[----:B------:R-:W-:Y:S04]  /*10cf0*/  STL [R1+0x220], R4 ;  /* 0x0002200401007387 */ /* 0x000fe80000100800 */
[----:B--2---:R-:W-:Y:S04]  /*10d00*/  STL [R1+0x224], R80 ;  /* 0x0002245001007387 */ /* 0x004fe80000100800 */
[----:B------:R-:W-:Y:S04]  /*10d10*/  STL [R1+0x228], R82 ;  /* 0x0002285201007387 */ /* 0x000fe80000100800 */
[----:B---3--:R-:W-:Y:S04]  /*10d20*/  STL [R1+0x22c], R84 ;  /* 0x00022c5401007387 */ /* 0x008fe80000100800 */
        /* <DEDUP_REMOVED lines=120> */
[----:B0-----:R-:W-:-:S03]  /*114b0*/  NOP ;  /* 0x0000000000007918 */ /* 0x001fc60000000000 */
[----:B-1----:R-:W3:Y:S04]  /*114c0*/  LDL R3, [R1+0x28] ;  /* 0x0000280001037983 */ /* 0x002ee80000100800 */
[----:B------:R2:W5:Y:S01]  /*114d0*/  LDL R0, [R1+0x1c8] ;  /* 0x0001c80001007983 */ /* 0x0005620000100800 */
[----:B------:R-:W-:Y:S01]  /*114e0*/  BSSY B0, `(.L_x_1960) ;  /* 0x0000006000007945 */ /* 0x000fe20003800000 */
[----:B------:R-:W-:Y:S06]  /*114f0*/  BAR.ARV 0xe, 0x100 ;  /* 0x0384000000007b1d */ /* 0x000fec0000002000 */
[----:B---3--:R-:W-:-:S04]  /*11500*/  LOP3.LUT R3, R3, 0x1, RZ, 0xfc, !PT ;  /* 0x0000000103037812 */ /* 0x008fc800078efcff */
[----:B------:R-:W-:-:S13]  /*11510*/  ISETP.NE.AND P0, PT, R3, 0x3, PT ;  /* 0x000000030300780c */ /* 0x000fda0003f05270 */
[----:B--2---:R-:W-:Y:S05]  /*11520*/  @!P0 BRA `(.L_x_1961) ;  /* 0x0000000000048947 */ /* 0x004fea0003800000 */
[----:B------:R-:W-:Y:S01]  /*11530*/  BPT.TRAP 0x1 ;  /* 0x000000040000795c */ /* 0x000fe20000300000 */
.L_x_1961:
[----:B------:R-:W-:Y:S05]  /*11540*/  BSYNC B0 ;  /* 0x0000000000007941 */ /* 0x000fea0003800000 */
.L_x_1960:
[----:B------:R-:W2:Y:S01]  /*11550*/  LDL.64 R8, [R1+0x48] ;  /* 0x0000480001087983 */ /* 0x000ea20000100a00 */
[----:B------:R-:W-:Y:S02]  /*11560*/  UISETP.NE.AND UP1, UPT, UR41, URZ, UPT ;  /* 0x0000003f2900728c */ /* 0x000fe4000bf25270 */
[----:B------:R-:W-:Y:S01]  /*11570*/  UISETP.NE.AND UP0, UPT, UR60, URZ, UPT ;  /* 0x0000003f3c00728c */ /* 0x000fe2000bf05270 */
[----:B------:R-:W3:Y:S01]  /*11580*/  LDL R3, [R1+0x34] ;  /* 0x0000340001037983 */ /* 0x000ee20000100800 */
[----:B--2---:R-:W-:-:S05]  /*11590*/  MOV R7, R8 ;  /* 0x0000000800077202 */ /* 0x004fca0000000f00 */
[----:B-----5:R-:W-:-:S05]  /*115a0*/  IMAD R0, R0, 0x8, R7 ;  /* 0x0000000800007824 */ /* 0x020fca00078e0207 */
[----:B---3--:R-:W-:-:S04]  /*115b0*/  PRMT R0, R3, 0x654, R0 ;  /* 0x0000065403007816 */ /* 0x008fc80000000000 */
[----:B------:R0:W-:Y:S02]  /*115c0*/  SYNCS.ARRIVE.TRANS64.RED.A1T0 RZ, [R0+URZ], RZ ;  /* 0x000000ff00ff79a7 */ /* 0x0001e4000810043f */
[----:B0-----:R-:W2:Y:S01]  /*115d0*/  LDL R0, [R1+0x50] ;  /* 0x0000500001007983 */ /* 0x001ea20000100800 */
[----:B------:R-:W-:Y:S02]  /*115e0*/  PLOP3.LUT P0, PT, PT, PT, UP1, 0x80, 0x0 ;  /* 0x000000000000781c */ /* 0x000fe40003f0f018 */
[----:B------:R-:W-:Y:S01]  /*115f0*/  PLOP3.LUT P1, PT, PT, PT, UP1, 0x80, 0x0 ;  /* 0x000000000000781c */ /* 0x000fe20003f2f018 */
[----:B--2---:R-:W-:-:S10]  /*11600*/  IMAD.SHL.U32 R4, R0, 0x40, RZ ;  /* 0x0000004000047824 */ /* 0x004fd400078e00ff */
[----:B------:R-:W-:Y:S01]  /*11610*/  @P0 IMAD.HI.U32 R5, R4, R5, RZ ;  /* 0x0000000504050227 */ /* 0x000fe200078e00ff */
[----:B------:R-:W-:-:S03]  /*11620*/  PLOP3.LUT P0, PT, PT, PT, UP0, 0x40, 0x0 ;  /* 0x000000000000781c */ /* 0x000fc60003f0e808 */
[----:B------:R-:W-:Y:S01]  /*11630*/  IMAD.MOV.U32 R0, RZ, RZ, R4 ;  /* 0x000000ffff007224 */ /* 0x000fe200078e0004 */
[----:B------:R-:W-:-:S05]  /*11640*/  @P1 SHF.R.U32.HI R0, RZ, R6, R5 ;  /* 0x00000006ff001219 */ /* 0x000fca0000011605 */
[----:B------:R-:W-:Y:S02]  /*11650*/  VIADD R3, R0, UR44 ;  /* 0x0000002c00037c36 */ /* 0x000fe40008000000 */
[----:B------:R-:W-:Y:S02]  /*11660*/  VIADD R0, R177, 0xfffffffe ;  /* 0xfffffffeb1007836 */ /* 0x000fe40000000000 */
[----:B------:R-:W-:Y:S01]  /*11670*/  IMAD.IADD R154, R3, 0x1, R154 ;  /* 0x00000001039a7824 */ /* 0x000fe200078e029a */
[----:B------:R-:W-:Y:S06]  /*11680*/  @P0 BRA `(.L_x_1962) ;  /* 0x0000000000400947 */ /* 0x000fec0003800000 */
[C---:B------:R-:W-:Y:S01]  /*11690*/  ISETP.GT.AND P0, PT, R3.reuse, RZ, PT ;  /* 0x000000ff0300720c */ /* 0x040fe20003f04270 */
[----:B------:R-:W-:Y:S01]  /*116a0*/  BSSY B0, `(.L_x_1963) ;  /* 0x000000c000007945 */ /* 0x000fe20003800000 */
[----:B------:R-:W-:-:S11]  /*116b0*/  VIADD R5, R3, 0xffffffff ;  /* 0xffffffff03057836 */ /* 0x000fd60000000000 */
[----:B------:R-:W-:Y:S05]  /*116c0*/  @P0 BRA `(.L_x_1964) ;  /* 0x0000000000180947 */ /* 0x000fea0003800000 */
[----:B------:R-:W-:Y:S01]  /*116d0*/  ISETP.NE.AND P0, PT, R155, 0x1, PT ;  /* 0x000000019b00780c */ /* 0x000fe20003f05270 */
[----:B------:R-:W-:-:S12]  /*116e0*/  IMAD.MOV R3, RZ, RZ, -R3 ;  /* 0x000000ffff037224 */ /* 0x000fd800078e0a03 */
[----:B------:R-:W-:-:S05]  /*116f0*/  @P0 IMAD.HI.U32 R172, R3, R172, RZ ;  /* 0x000000ac03ac0227 */ /* 0x000fca00078e00ff */
[----:B------:R-:W-:-:S04]  /*11700*/  @P0 SHF.R.U32.HI R3, RZ, R173, R172 ;  /* 0x000000adff030219 */ /* 0x000fc800000116ac */
[----:B------:R-:W-:Y:S01]  /*11710*/  LOP3.LUT R5, RZ, R3, RZ, 0x33, !PT ;  /* 0x00000003ff057212 */ /* 0x000fe200078e33ff */
[----:B------:R-:W-:Y:S06]  /*11720*/  BRA `(.L_x_1965) ;  /* 0x00000000000c7947 */ /* 0x000fec0003800000 */
.L_x_1964:
[----:B------:R-:W-:-:S13]  /*11730*/  ISETP.NE.AND P0, PT, R155, 0x1, PT ;  /* 0x000000019b00780c */ /* 0x000fda0003f05270 */
[----:B------:R-:W-:-:S05]  /*11740*/  @P0 IMAD.HI.U32 R172, R5, R172, RZ ;  /* 0x000000ac05ac0227 */ /* 0x000fca00078e00ff */
[----:B------:R-:W-:-:S07]  /*11750*/  @P0 SHF.R.U32.HI R5, RZ, R173, R172 ;  /* 0x000000adff050219 */ /* 0x000fce00000116ac */
.L_x_1965:
[----:B------:R-:W-:Y:S05]  /*11760*/  BSYNC B0 ;  /* 0x0000000000007941 */ /* 0x000fea0003800000 */
.L_x_1963:
[----:B------:R-:W-:-:S05]  /*11770*/  IMAD R5, R5, R155, R155 ;  /* 0x0000009b05057224 */ /* 0x000fca00078e029b */
[----:B------:R-:W-:-:S07]  /*11780*/  VIMNMX R154, R154, R5, PT ;  /* 0x000000059a9a7248 */ /* 0x000fce0003fe0100 */
.L_x_1962:
[----:B------:R-:W-:Y:S01]  /*11790*/  SHF.R.S32.HI R3, RZ, 0x1f, R154 ;  /* 0x0000001fff037819 */ /* 0x000fe2000001149a */
[----:B------:R-:W-:Y:S03]  /*117a0*/  BSSY B1, `(.L_x_1966) ;  /* 0x000000f000017945 */ /* 0x000fe60003800000 */
[----:B------:R-:W-:-:S04]  /*117b0*/  LEA.HI R3, R3, R154, RZ, 0x6 ;  /* 0x0000009a03037211 */ /* 0x000fc800078f30ff */
[----:B------:R-:W-:-:S04]  /*117c0*/  SHF.R.S32.HI R3, RZ, 0x6, R3 ;  /* 0x00000006ff037819 */ /* 0x000fc80000011403 */
[----:B------:R-:W-:-:S04]  /*117d0*/  VIMNMX R3, R22, R3, !PT ;  /* 0x0000000316037248 */ /* 0x000fc80007fe0100 */
[----:B------:R-:W-:-:S13]  /*117e0*/  ISETP.GE.AND P0, PT, R0, R3, PT ;  /* 0x000000030000720c */ /* 0x000fda0003f06270 */
[----:B------:R-:W-:Y:S05]  /*117f0*/  @!P0 BRA `(.L_x_1967) ;  /* 0x0000000000248947 */ /* 0x000fea0003800000 */
[----:B------:R-:W-:Y:S01]  /*11800*/  BSSY B0, `(.L_x_1968) ;  /* 0x0000006000007945 */ /* 0x000fe20003800000 */
.L_x_1969:
[----:B------:R-:W-:-:S07]  /*11810*/  MOV R6, 0x11830 ;  /* 0x0001183000067802 */ /* 0x000fce0000000f00 */
[----:B------:R-:W-:Y:S05]  /*11820*/  CALL.REL.NOINC `($_ZN7cutlass13device_kernelIN5flash11enable_sm90INS1_16FlashAttnFwdSm90INS1_25CollectiveMainloopFwdSm90ILi2EN4cute5tupleIJNS5_1CILi1EEES8_S8_EEENS6_IJNS7_ILi64EEESA_SA_EEELi512ENS_6half_tEfNS_4arch4Sm90ELb0ELb1ELb1ELb0ELb1ELb0ELb1ELb0ELb0ELb1ELb1ELb0EEENS1_21CollectiveEpilogueFwdINS6_IJSA_NS7_ILi512EEESA_EEES9_SC_SE_Li256ELb0ELb1ELb1ELb0EEENS1_19SingleTileSchedulerILb0ELb1ELb1ELi64EEEEEEEEEvNT_6ParamsE$_ZZN5flash25CollectiveMainloopFwdSm90ILi2EN4cute5tupleIJNS1_1CILi1EEES4_S4_EEENS2_IJNS3_ILi64EEES6_S6_EEELi512EN7cutlass6half_tEfNS8_4arch4Sm90ELb0ELb1ELb1ELb0ELb1ELb0ELb1ELb0ELb0ELb1ELb1ELb0EE3mmaINS_16FlashAttnFwdSm90ISC_NS_21CollectiveEpilogueFwdINS2_IJS6_NS3_ILi512EEES6_EEES5_S9_SB_Li256ELb0ELb1ELb1ELb0EEENS_19SingleTileSchedulerILb0ELb1ELb1ELi64EEEE13SharedStorageENS1_6TensorINS1_11ArrayEngineIfLm128EEENS1_6LayoutINS2_IJNS2_IJNS3_ILi2EEESR_NS3_ILi32EEEEEES4_S4_EEENS2_IJNS2_IJS4_SR_NS3_ILi4EEEEEENS3_ILi0EEESX_EEEEEEENS_7SoftmaxILi2ELi0EEEEEbRKNSC_6ParamsENS8_13PipelineAsyncILi2EEES17_RNS8_13PipelineStateILj2EEERT0_RT1_iRiRKNS_16SeqlenInfoQKNewKILb0ELb0EEENS2_IJiiiiEEERT_ENKUliT_T0_T1_E_clIZSD_ISM_S10_S12_EbS15_S17_S17_S1A_S1C_S1E_iS1F_S1J_S1K_S1M_EUlRS1N_iE1_NS3_ILb0EEENS3_ILb1EEEEEDaiS1N_S1O_S1P_) ;  /* 0x000001ac00447944 */ /* 0x000fea0003c00000 */
[C---:B------:R-:W-:Y:S01]  /*11830*/  ISETP.GT.AND P0, PT, R0.reuse, R3, PT ;  /* 0x000000030000720c */ /* 0x040fe20003f04270 */
[----:B------:R-:W-:-:S12]  /*11840*/  VIADD R0, R0, 0xffffffff ;  /* 0xffffffff00007836 */ /* 0x000fd80000000000 */
[----:B------:R-:W-:Y:S05]  /*11850*/  @P0 BRA `(.L_x_1969) ;  /* 0xfffffffc00ec0947 */ /* 0x000fea000383ffff */
[----:B------:R-:W-:Y:S05]  /*11860*/  BSYNC B0 ;  /* 0x0000000000007941 */ /* 0x000fea0003800000 */
.L_x_1968:
[----:B------:R-:W2:Y:S02]  /*11870*/  LDL R4, [R1+0x50] ;  /* 0x0000500001047983 */ /* 0x000ea40000100800 */
[----:B--2---:R-:W-:-:S07]  /*11880*/  IMAD.SHL.U32 R4, R4, 0x40, RZ ;  /* 0x0000004004047824 */ /* 0x004fce00078e00ff */
.L_x_1967:
[----:B------:R-:W-:Y:S05]  /*11890*/  BSYNC B1 ;  /* 0x0000000000017941 */ /* 0x000fea0003800000 */
.L_x_1966:
[----:B------:R-:W-:Y:S01]  /*118a0*/  UISETP.NE.AND UP1, UPT, UR41, URZ, UPT ;  /* 0x0000003f2900728c */ /* 0x000fe2000bf25270 */
[----:B------:R-:W-:Y:S01]  /*118b0*/  VIADD R4, R4, 0x3f ;  /* 0x0000003f04047836 */ /* 0x000fe20000000000 */
[----:B------:R-:W-:-:S04]  /*118c0*/  UISETP.NE.AND UP0, UPT, UR60, URZ, UPT ;  /* 0x0000003f3c00728c */ /* 0x000fc8000bf05270 */
[----:B------:R-:W-:Y:S02]  /*118d0*/  PLOP3.LUT P0, PT, PT, PT, UP1, 0x80, 0x0 ;  /* 0x000000000000781c */ /* 0x000fe40003f0f018 */
[----:B------:R-:W-:-:S03]  /*118e0*/  PLOP3.LUT P1, PT, PT, PT, UP1, 0x80, 0x0 ;  /* 0x000000000000781c */ /* 0x000fc60003f2f018 */
[----:B------:R-:W-:-:S08]  /*118f0*/  @UP1 ULDC UR4, c[0x0][0x44c] ;  /* 0x0001130000041ab9 */ /* 0x000fd00000000800 */
[----:B------:R-:W-:Y:S01]  /*11900*/  @P0 IMAD.HI.U32 R2, R4, UR4, RZ ;  /* 0x0000000404020c27 */ /* 0x000fe2000f8e00ff */
[----:B------:R-:W-:Y:S01]  /*11910*/  PLOP3.LUT P0, PT, PT, PT, UP0, 0x40, 0x0 ;  /* 0x000000000000781c */ /* 0x000fe20003f0e808 */
[----:B------:R-:W-:-:S03]  /*11920*/  @UP1 ULDC UR4, c[0x0][0x450] ;  /* 0x0001140000041ab9 */ /* 0x000fc60000000800 */
[----:B------:R-:W-:Y:S01]  /*11930*/  @P1 SHF.R.U32.HI R4, RZ, UR4, R2 ;  /* 0x00000004ff041c19 */ /* 0x000fe20008011602 */
[----:B------:R-:W-:-:S04]  /*11940*/  ULDC UR4, c[0x0][0xad4] ;  /* 0x0002b50000047ab9 */ /* 0x000fc80000000800 */
[----:B------:R-:W-:-:S04]  /*11950*/  VIADD R4, R4, UR40 ;  /* 0x0000002804047c36 */ /* 0x000fc80008000000 */
[----:B------:R-:W-:Y:S01]  /*11960*/  VIADD R2, R4, -UR4 ;  /* 0x8000000404027c36 */ /* 0x000fe20008000000 */
[----:B------:R-:W-:Y:S06]  /*11970*/  @P0 BRA `(.L_x_1970) ;  /* 0x0000000000540947 */ /* 0x000fec0003800000 */
[----:B------:R-:W-:Y:S01]  /*11980*/  ISETP.GT.AND P0, PT, R4, -0x1, PT ;  /* 0xffffffff0400780c */ /* 0x000fe20003f04270 */
[----:B------:R-:W-:-:S12]  /*11990*/  BSSY B0, `(.L_x_1971) ;  /* 0x0000011000007945 */ /* 0x000fd80003800000 */
[----:B------:R-:W-:Y:S05]  /*119a0*/  @P0 BRA `(.L_x_1972) ;  /* 0x0000000000240947 */ /* 0x000fea0003800000 */
[----:B------:R-:W-:Y:S01]  /*119b0*/  ULDC UR4, c[0x0][0xadc] ;  /* 0x0002b70000047ab9 */ /* 0x000fe20000000800 */
[----:B------:R-:W-:Y:S01]  /*119c0*/  LOP3.LUT R3, RZ, R4, RZ, 0x33, !PT ;  /* 0x00000004ff037212 */ /* 0x000fe200078e33ff */
[----:B------:R-:W-:-:S05]  /*119d0*/  IMAD.U32 R5, RZ, RZ, UR4 ;  /* 0x00000004ff057e24 */ /* 0x000fca000f8e00ff */
[----:B------:R-:W-:-:S13]  /*119e0*/  ISETP.NE.AND P0, PT, R5, 0x1, PT ;  /* 0x000000010500780c */ /* 0x000fda0003f05270 */
[----:B------:R-:W0:Y:S02]  /*119f0*/  @P0 LDC.64 R6, c[0x0][0xae0] ;  /* 0x0002b800ff060b82 */ /* 0x000e240000000a00 */
[----:B0-----:R-:W-:-:S05]  /*11a00*/  @P0 IMAD.HI.U32 R4, R3, R6, RZ ;  /* 0x0000000603040227 */ /* 0x001fca00078e00ff */
[----:B------:R-:W-:-:S04]  /*11a10*/  @P0 SHF.R.U32.HI R3, RZ, R7, R4 ;  /* 0x00000007ff030219 */ /* 0x000fc80000011604 */
[----:B------:R-:W-:Y:S01]  /*11a20*/  LOP3.LUT R4, RZ, R3, RZ, 0x33, !PT ;  /* 0x00000003ff047212 */ /* 0x000fe200078e33ff */
[----:B------:R-:W-:Y:S06]  /*11a30*/  BRA `(.L_x_1973) ;  /* 0x0000000000187947 */ /* 0x000fec0003800000 */
.L_x_1972:
[----:B------:R-:W-:Y:S02]  /*11a40*/  ULDC UR4, c[0x0][0xadc] ;  /* 0x0002b70000047ab9 */ /* 0x000fe40000000800 */
[----:B------:R-:W-:-:S05]  /*11a50*/  IMAD.U32 R5, RZ, RZ, UR4 ;  /* 0x00000004ff057e24 */ /* 0x000fca000f8e00ff */
[----:B------:R-:W-:-:S13]  /*11a60*/  ISETP.NE.AND P0, PT, R5, 0x1, PT ;  /* 0x000000010500780c */ /* 0x000fda0003f05270 */
[----:B------:R-:W0:Y:S02]  /*11a70*/  @P0 LDC.64 R6, c[0x0][0xae0] ;  /* 0x0002b800ff060b82 */ /* 0x000e240000000a00 */
[----:B0-----:R-:W-:-:S05]  /*11a80*/  @P0 IMAD.HI.U32 R6, R4, R6, RZ ;  /* 0x0000000604060227 */ /* 0x001fca00078e00ff */
[----:B------:R-:W-:-:S07]  /*11a90*/  @P0 SHF.R.U32.HI R4, RZ, R7, R6 ;  /* 0x00000007ff040219 */ /* 0x000fce0000011606 */
.L_x_1973:
[----:B------:R-:W-:Y:S05]  /*11aa0*/  BSYNC B0 ;  /* 0x0000000000007941 */ /* 0x000fea0003800000 */
.L_x_1971:
[----:B------:R-:W-:-:S05]  /*11ab0*/  IMAD R3, R4, R5, RZ ;  /* 0x0000000504037224 */ /* 0x000fca00078e02ff */
[----:B------:R-:W-:-:S07]  /*11ac0*/  VIMNMX R2, R2, R3, !PT ;  /* 0x0000000302027248 */ /* 0x000fce0007fe0100 */
.L_x_1970:
[----:B------:R-:W-:-:S05]  /*11ad0*/  VIADD R2, R2, 0x3f ;  /* 0x0000003f02027836 */ /* 0x000fca0000000000 */
[----:B------:R-:W-:-:S04]  /*11ae0*/  SHF.R.S32.HI R3, RZ, 0x1f, R2 ;  /* 0x0000001fff037819 */ /* 0x000fc80000011402 */
[----:B------:R-:W-:-:S04]  /*11af0*/  LEA.HI R3, R3, R2, RZ, 0x6 ;  /* 0x0000000203037211 */ /* 0x000fc800078f30ff */
[----:B------:R-:W-:-:S04]  /*11b00*/  SHF.R.S32.HI R3, RZ, 0x6, R3 ;  /* 0x00000006ff037819 */ /* 0x000fc80000011403 */
[----:B------:R-:W-:-:S04]  /*11b10*/  VIMNMX R21, R22, R3, !PT ;  /* 0x0000000316157248 */ /* 0x000fc80007fe0100 */
[----:B------:R-:W-:-:S13]  /*11b20*/  ISETP.GE.AND P0, PT, R0, R21, PT ;  /* 0x000000150000720c */ /* 0x000fda0003f06270 */
[----:B------:R-:W-:Y:S05]  /*11b30*/  @!P0 BRA `(.L_x_1974) ;  /* 0x0000007000588947 */ /* 0x000fea0003800000 */
.L_x_1997:
[----:B------:R-:W2:Y:S04]  /*11b40*/  LDL R20, [R1+0x1c8] ;  /* 0x0001c80001147983 */ /* 0x000ea80000100800 */
[----:B0-----:R-:W3:Y:S04]  /*11b50*/  LDL R2, [R1+0x1d0] ;  /* 0x0001d00001027983 */ /* 0x001ee80000100800 */
[----:B------:R-:W4:Y:S01]  /*11b60*/  LDL R3, [R1] ;  /* 0x0000000001037983 */ /* 0x000f220000100800 */
[----:B--2---:R-:W-:-:S05]  /*11b70*/  VIADD R4, R20, 0x1 ;  /* 0x0000000114047836 */ /* 0x004fca0000000000 */
[----:B------:R-:W-:-:S13]  /*11b80*/  ISETP.NE.AND P0, PT, R4, 0x2, PT ;  /* 0x000000020400780c */ /* 0x000fda0003f05270 */
[----:B------:R0:W5:Y:S04]  /*11b90*/  @P0 LDL R6, [R1+0x1cc] ;  /* 0x0001cc0001060983 */ /* 0x0001680000100800 */
[----:B------:R-:W2:Y:S01]  /*11ba0*/  @!P0 LDL R5, [R1+0x1cc] ;  /* 0x0001cc0001058983 */ /* 0x000ea20000100800 */
[----:B---3--:R-:W-:Y:S01]  /*11bb0*/  VIADD R2, R2, 0x1 ;  /* 0x0000000102027836 */ /* 0x008fe20000000000 */
[----:B----4-:R-:W-:Y:S02]  /*11bc0*/  LOP3.LUT R3, R3, 0x1, RZ, 0xfc, !PT ;  /* 0x0000000103037812 */ /* 0x010fe400078efcff */
[----:B------:R1:W-:Y:S04]  /*11bd0*/  STL [R1+0x1c8], R4 ;  /* 0x0001c80401007387 */ /* 0x0003e80000100800 */
[----:B------:R0:W-:Y:S04]  /*11be0*/  STL [R1+0x1d0], R2 ;  /* 0x0001d00201007387 */ /* 0x0001e80000100800 */
[----:B------:R0:W-:Y:S01]  /*11bf0*/  @!P0 STL [R1+0x1c8], RZ ;  /* 0x0001c8ff01008387 */ /* 0x0001e20000100800 */
[----:B------:R-:W-:Y:S01]  /*11c00*/  ISETP.NE.AND P1, PT, R3, 0x3, PT ;  /* 0x000000030300780c */ /* 0x000fe20003f25270 */
[----:B------:R-:W-:Y:S05]  /*11c10*/  YIELD ;  /* 0x0000000000007946 */ /* 0x000fea0003800000 */
[----:B------:R-:W-:Y:S01]  /*11c20*/  BSSY B0, `(.L_x_1975) ;  /* 0x0000006000007945 */ /* 0x000fe20003800000 */
[----:B-1----:R-:W-:Y:S01]  /*11c30*/  @!P0 IMAD.MOV.U32 R4, RZ, RZ, RZ ;  /* 0x000000ffff048224 */ /* 0x002fe200078e00ff */
[----:B--2---:R-:W-:-:S05]  /*11c40*/  @!P0 LOP3.LUT R6, R5, 0x1, RZ, 0x3c, !PT ;  /* 0x0000000105068812 */ /* 0x004fca00078e3cff */
[----:B------:R0:W-:Y:S01]  /*11c50*/  @!P0 STL [R1+0x1cc], R6 ;  /* 0x0001cc0601008387 */ /* 0x0001e20000100800 */
[----:B------:R-:W-:Y:S05]  /*11c60*/  @!P1 BRA `(.L_x_1976) ;  /* 0x0000000000049947 */ /* 0x000fea0003800000 */
[----:B------:R-:W-:Y:S01]  /*11c70*/  BPT.TRAP 0x1 ;  /* 0x000000040000795c */ /* 0x000fe20000300000 */
.L_x_1976:
[----:B------:R-:W-:Y:S05]  /*11c80*/  BSYNC B0 ;  /* 0x0000000000007941 */ /* 0x000fea0003800000 */
.L_x_1975:
[----:B0-----:R-:W2:Y:S01]  /*11c90*/  LDL.64 R2, [R1+0x18] ;  /* 0x0000180001027983 */ /* 0x001ea20000100a00 */
[----:B-----5:R-:W-:Y:S02]  /*11ca0*/  SHF.L.U32 R5, R6, 0x1f, RZ ;  /* 0x0000001f06057819 */ /* 0x020fe400000006ff */
[----:B--2---:R-:W-:-:S05]  /*11cb0*/  MOV R3, R2 ;  /* 0x0000000200037202 */ /* 0x004fca0000000f00 */
[----:B------:R-:W-:-:S04]  /*11cc0*/  IMAD R4, R4, 0x8, R3 ;  /* 0x0000000804047824 */ /* 0x000fc800078e0203 */
[----:B------:R0:W1:Y:S01]  /*11cd0*/  SYNCS.PHASECHK.TRANS64.TRYWAIT P0, [R4+URZ], R5 ;  /* 0x00000005040075a7 */ /* 0x000062000800017f */
[----:B------:R0:W5:Y:S01]  /*11ce0*/  LDL.64 R6, [R1+0x1c8] ;  /* 0x0001c80001067983 */ /* 0x0001620000100a00 */
[----:B------:R-:W-:Y:S04]  /*11cf0*/  BSSY B0, `(.L_x_1977) ;  /* 0x0000003000007945 */ /* 0x000fe80003800000 */
[----:B------:R-:W-:Y:S05]  /*11d00*/  @!P1 BRA `(.L_x_1978) ;  /* 0x0000000000049947 */ /* 0x000fea0003800000 */
[----:B------:R-:W-:Y:S01]  /*11d10*/  BPT.TRAP 0x1 ;  /* 0x000000040000795c */ /* 0x000fe20000300000 */
.L_x_1978:
[----:B------:R-:W-:Y:S05]  /*11d20*/  BSYNC B0 ;  /* 0x0000000000007941 */ /* 0x000fea0003800000 */
.L_x_1977:
[----:B------:R-:W-:Y:S04]  /*11d30*/  BSSY B0, `(.L_x_1979) ;  /* 0x0000006000007945 */ /* 0x000fe80003800000 */
[----:B-1----:R-:W-:Y:S05]  /*11d40*/  @P0 BRA `(.L_x_1980) ;  /* 0x0000000000100947 */ /* 0x002fea0003800000 */
[----:B-----5:R-:W-:Y:S01]  /*11d50*/  IMAD R6, R6, 0x8, R3 ;  /* 0x0000000806067824 */ /* 0x020fe200078e0203 */
[----:B------:R-:W-:-:S04]  /*11d60*/  SHF.L.U32 R7, R7, 0x1f, RZ ;  /* 0x0000001f07077819 */ /* 0x000fc800000006ff */
[----:B------:R-:W1:Y:S02]  /*11d70*/  SYNCS.PHASECHK.TRANS64.TRYWAIT P0, [R6+URZ], R7 ;  /* 0x00000007060075a7 */ /* 0x000e64000800017f */
[----:B-1----:R-:W-:Y:S05]  /*11d80*/  @!P0 BRA `(.L_x_1981) ;  /* 0x0000017800c08947 */ /* 0x002fea0003800000 */
.L_x_1980:
[----:B------:R-:W-:Y:S05]  /*11d90*/  BSYNC B0 ;  /* 0x0000000000007941 */ /* 0x000fea0003800000 */
.L_x_1979:
[----:B-1---5:R-:W2:Y:S04]  /*11da0*/  LDL R7, [R1+0x1c8] ;  /* 0x0001c80001077983 */ /* 0x022ea80000100800 */
[----:B------:R-:W2:Y:S01]  /*11db0*/  LDL.64 R2, [R1+0x80] ;  /* 0x0000800001027983 */ /* 0x000ea20000100a00 */
[----:B------:R-:W-:Y:S05]  /*11dc0*/  WARPSYNC.ALL ;  /* 0x0000000000007948 */ /* 0x000fea0003800000 */
[----:B------:R-:W3:Y:S04]  /*11dd0*/  LDL.64 R12, [R1+0x78] ;  /* 0x00007800010c7983 */ /* 0x000ee80000100a00 */
[----:B0-----:R-:W4:Y:S04]  /*11de0*/  LDL.64 R4, [R1+0x78] ;  /* 0x0000780001047983 */ /* 0x001f280000100a00 */
[----:B------:R-:W4:Y:S04]  /*11df0*/  LDL.64 R8, [R1+0x78] ;  /* 0x0000780001087983 */ /* 0x000f280000100a00 */
[----:B------:R-:W4:Y:S01]  /*11e00*/  LDL.64 R10, [R1+0x78] ;  /* 0x00007800010a7983 */ /* 0x000f220000100a00 */
[----:B--2---:R-:W-:Y:S01]  /*11e10*/  IMAD R2, R7, 0x200, R2 ;  /* 0x0000020007027824 */ /* 0x004fe200078e0202 */
[----:B------:R-:W-:-:S02]  /*11e20*/  R2UR UR7, R3 ;  /* 0x00000000030772ca */ /* 0x000fc400000e0000 */
[----:B------:R-:W2:Y:S02]  /*11e30*/  LDL R14, [R1+0x28] ;  /* 0x00002800010e7983 */ /* 0x000ea40000100800 */
[C---:B------:R-:W-:Y:S01]  /*11e40*/  R2UR UR6, R2.reuse ;  /* 0x00000000020672ca */ /* 0x040fe200000e0000 */
[----:B------:R-:W-:Y:S01]  /*11e50*/  WARPGROUP.ARRIVE ;  /* 0x00000000000079c5 */ /* 0x000fe20000000000 */
[----:B------:R-:W-:Y:S02]  /*11e60*/  VIADD R6, R2, 0x2 ;  /* 0x0000000202067836 */ /* 0x000fe40000000000 */
[----:B------:R-:W-:Y:S01]  /*11e70*/  IMAD.MOV.U32 R7, RZ, RZ, R3 ;  /* 0x000000ffff077224 */ /* 0x000fe200078e0003 */
[----:B---3--:R-:W-:Y:S02]  /*11e80*/  R2UR UR4, R12 ;  /* 0x000000000c0472ca */ /* 0x008fe400000e0000 */
[----:B------:R-:W-:Y:S02]  /*11e90*/  R2UR UR5, R13 ;  /* 0x000000000d0572ca */ /* 0x000fe400000e0000 */
[----:B------:R0:W5:Y:S11]  /*11ea0*/  LDL.64 R12, [R1+0x1c8] ;  /* 0x0001c800010c7983 */ /* 0x0001760000100a00 */
[----:B------:R-:W-:Y:S01]  /*11eb0*/  HGMMA.64x64x16.F32 R24, gdesc[UR4], RZ, !UPT, gsb0 ;  /* 0x00e00000041879f0 */ /* 0x000fe2000c0008ff */
[----:B----4-:R-:W-:Y:S01]  /*11ec0*/  VIADD R4, R4, 0x2 ;  /* 0x0000000204047836 */ /* 0x010fe20000000000 */
[----:B------:R-:W-:-:S02]  /*11ed0*/  R2UR UR6, R6 ;  /* 0x00000000060672ca */ /* 0x000fc400000e0000 */
[----:B------:R-:W-:Y:S02]  /*11ee0*/  R2UR UR7, R7 ;  /* 0x00000000070772ca */ /* 0x000fe400000e0000 */
[----:B------:R-:W-:Y:S02]  /*11ef0*/  R2UR UR4, R4 ;  /* 0x00000000040472ca */ /* 0x000fe400000e0000 */
[----:B------:R-:W-:Y:S01]  /*11f00*/  R2UR UR5, R5 ;  /* 0x00000000050572ca */ /* 0x000fe200000e0000 */
[----:B------:R-:W-:Y:S02]  /*11f10*/  WARPGROUP.DEPBAR.LE gsb0, 0x0 ;  /* 0x00008000000079c5 */ /* 0x000fe40000010000 */
[----:B------:R-:W-:-:S10]  /*11f20*/  WARPGROUP.ARRIVE ;  /* 0x00000000000079c5 */ /* 0x000fd40000000000 */
[----:B------:R-:W-:Y:S01]  /*11f30*/  HGMMA.64x64x16.F32 R24, gdesc[UR4], R24, gsb0 ;  /* 0x00e00000041879f0 */ /* 0x000fe20008000818 */
        /* <DEDUP_REMOVED lines=8> */
[----:B------:R-:W-:-:S10]  /*11fc0*/  WARPGROUP.ARRIVE ;  /* 0x00000000000079c5 */ /* 0x000fd40000000000 */
[----:B------:R-:W-:Y:S01]  /*11fd0*/  HGMMA.64x64x16.F32 R24, gdesc[UR4], R24, gsb0 ;  /* 0x00e00000041879f0 */ /* 0x000fe20008000818 */
[----:B------:R-:W-:Y:S02]  /*11fe0*/  VIADD R2, R2, 0x6 ;  /* 0x0000000602027836 */ /* 0x000fe40000000000 */
[----:B------:R-:W-:Y:S01]  /*11ff0*/  VIADD R10, R10, 0x6 ;  /* 0x000000060a0a7836 */ /* 0x000fe20000000000 */
[----:B------:R-:W-:Y:S02]  /*12000*/  R2UR UR7, R3 ;  /* 0x00000000030772ca */ /* 0x000fe400000e0000 */
[----:B------:R-:W-:Y:S02]  /*12010*/  R2UR UR6, R2 ;  /* 0x00000000020672ca */ /* 0x000fe400000e0000 */
[----:B------:R-:W-:Y:S02]  /*12020*/  R2UR UR4, R10 ;  /* 0x000000000a0472ca */ /* 0x000fe400000e0000 */
[----:B------:R-:W-:Y:S01]  /*12030*/  R2UR UR5, R11 ;  /* 0x000000000b0572ca */ /* 0x000fe200000e0000 */
[----:B------:R-:W-:Y:S01]  /*12040*/  IMAD.MOV.U32 R4, RZ, RZ, 0x1 ;  /* 0x00000001ff047424 */ /* 0x000fe200078e00ff */
[----:B------:R0:W-:Y:S01]  /*12050*/  STL [R1+0x60], RZ ;  /* 0x000060ff01007387 */ /* 0x0001e20000100800 */
[----:B------:R-:W-:-:S02]  /*12060*/  WARPGROUP.DEPBAR.LE gsb0, 0x0 ;  /* 0x00008000000079c5 */ /* 0x000fc40000010000 */
[----:B------:R-:W-:-:S08]  /*12070*/  WARPGROUP.ARRIVE ;  /* 0x00000000000079c5 */ /* 0x000fd00000000000 */
[----:B------:R-:W-:Y:S01]  /*12080*/  HGMMA.64x64x16.F32 R24, gdesc[UR4], R24, gsb0 ;  /* 0x00e00000041879f0 */ /* 0x000fe20008000818 */
[----:B------:R0:W-:Y:S01]  /*12090*/  STL [R1+0x60], R4 ;  /* 0x0000600401007387 */ /* 0x0001e20000100800 */
[----:B--2---:R-:W-:-:S03]  /*120a0*/  LOP3.LUT R14, R14, 0x1, RZ, 0xfc, !PT ;  /* 0x000000010e0e7812 */ /* 0x004fc600078efcff */
[----:B------:R0:W-:Y:S04]  /*120b0*/  STL [R1+0x60], R4 ;  /* 0x0000600401007387 */ /* 0x0001e80000100800 */
[----:B------:R0:W-:Y:S04]  /*120c0*/  STL [R1+0x60], R4 ;  /* 0x0000600401007387 */ /* 0x0001e80000100800 */
[----:B------:R0:W-:Y:S01]  /*120d0*/  STL [R1+0x60], R4 ;  /* 0x0000600401007387 */ /* 0x0001e20000100800 */
[----:B------:R-:W-:Y:S01]  /*120e0*/  ISETP.NE.AND P1, PT, R14, 0x3, PT ;  /* 0x000000030e00780c */ /* 0x000fe20003f25270 */
[----:B------:R-:W-:Y:S01]  /*120f0*/  BSSY B0, `(.L_x_1982) ;  /* 0x0000004000007945 */ /* 0x000fe20003800000 */
[----:B------:R-:W-:-:S11]  /*12100*/  WARPGROUP.DEPBAR.LE gsb0, 0x0 ;  /* 0x00008000000079c5 */ /* 0x000fd60000010000 */
[----:B0-----:R-:W-:Y:S05]  /*12110*/  @!P1 BRA `(.L_x_1983) ;  /* 0x0000000000049947 */ /* 0x001fea0003800000 */
[----:B------:R-:W-:Y:S01]  /*12120*/  BPT.TRAP 0x1 ;  /* 0x000000040000795c */ /* 0x000fe20000300000 */
.L_x_1983:
[----:B------:R-:W-:Y:S05]  /*12130*/  BSYNC B0 ;  /* 0x0000000000007941 */ /* 0x000fea0003800000 */
.L_x_1982:
        /* <DEDUP_REMOVED lines=8> */
.L_x_1985:
[----:B------:R-:W-:Y:S05]  /*121c0*/  BSYNC B0 ;  /* 0x0000000000007941 */ /* 0x000fea0003800000 */
.L_x_1984:
[----:B------:R-:W-:Y:S04]  /*121d0*/  BSSY B0, `(.L_x_1986) ;  /* 0x0000004000007945 */ /* 0x000fe80003800000 */
[----:B-1----:R-:W-:Y:S05]  /*121e0*/  @P0 BRA `(.L_x_1987) ;  /* 0x0000000000080947 */ /* 0x002fea0003800000 */
[----:B------:R-:W1:Y:S02]  /*121f0*/  SYNCS.PHASECHK.TRANS64.TRYWAIT P0, [R12+URZ], R13 ;  /* 0x0000000d0c0075a7 */ /* 0x000e64000800017f */
[----:B-1----:R-:W-:Y:S05]  /*12200*/  @!P0 BRA `(.L_x_1988) ;  /* 0x0000017400b48947 */ /* 0x002fea0003800000 */
.L_x_1987:
[----:B------:R-:W-:Y:S05]  /*12210*/  BSYNC B0 ;  /* 0x0000000000007941 */ /* 0x000fea0003800000 */
.L_x_1986:
[----:B------:R-:W2:Y:S04]  /*12220*/  LDL R14, [R1+0x68] ;  /* 0x00006800010e7983 */ /* 0x000ea80000100800 */
[----:B------:R-:W3:Y:S04]  /*12230*/  LDL R5, [R1+0x1c8] ;  /* 0x0001c80001057983 */ /* 0x000ee80000100800 */
[----:B------:R-:W3:Y:S04]  /*12240*/  LDL.64 R2, [R1+0x98] ;  /* 0x0000980001027983 */ /* 0x000ee80000100a00 */
[----:B------:R-:W4:Y:S04]  /*12250*/  LDL.64 R6, [R1+0x90] ;  /* 0x0000900001067983 */ /* 0x000f280000100a00 */
[----:B------:R-:W4:Y:S04]  /*12260*/  LDL.64 R8, [R1+0x90] ;  /* 0x0000900001087983 */ /* 0x000f280000100a00 */
[----:B------:R-:W4:Y:S04]  /*12270*/  LDL.64 R10, [R1+0x90] ;  /* 0x00009000010a7983 */ /* 0x000f280000100a00 */
[----:B01----:R-:W4:Y:S01]  /*12280*/  LDL.64 R12, [R1+0x90] ;  /* 0x00009000010c7983 */ /* 0x003f220000100a00 */
[----:B------:R-:W-:Y:S05]  /*12290*/  WARPSYNC.ALL ;  /* 0x0000000000007948 */ /* 0x000fea0003800000 */
[----:B------:R-:W-:Y:S01]  /*122a0*/  WARPGROUP.ARRIVE ;  /* 0x00000000000079c5 */ /* 0x000fe20000000000 */
[----:B------:R-:W4:Y:S05]  /*122b0*/  LDL.64 R16, [R1+0x90] ;  /* 0x0000900001107983 */ /* 0x000f2a0000100a00 */
[----:B------:R-:W0:Y:S01]  /*122c0*/  S2R R18, SR_TID.X ;  /* 0x0000000000127919 */ /* 0x000e220000002100 */
[----:B------:R-:W4:Y:S04]  /*122d0*/  LDL.64 R56, [R1+0x90] ;  /* 0x0000900001387983 */ /* 0x000f280000100a00 */
[----:B------:R-:W4:Y:S01]  /*122e0*/  LDL.64 R58, [R1+0x90] ;  /* 0x00009000013a7983 */ /* 0x000f220000100a00 */
[----:B--2---:R-:W-:-:S03]  /*122f0*/  ISETP.NE.U32.AND P0, PT, R14, RZ, PT ;  /* 0x000000ff0e00720c */ /* 0x004fc60003f05070 */
[----:B------:R-:W2:Y:S01]  /*12300*/  LDL.64 R14, [R1+0x90] ;  /* 0x00009000010e7983 */ /* 0x000ea20000100a00 */
[----:B---3--:R-:W-:Y:S01]  /*12310*/  IMAD R2, R5, 0x1000, R2 ;  /* 0x0000100005027824 */ /* 0x008fe200078e0202 */
[----:B------:R-:W-:Y:S02]  /*12320*/  R2UR UR7, R3 ;  /* 0x00000000030772ca */ /* 0x000fe400000e0000 */
[----:B----4-:R-:W-:Y:S02]  /*12330*/  R2UR UR4, R6 ;  /* 0x00000000060472ca */ /* 0x010fe400000e0000 */
[----:B------:R-:W-:Y:S02]  /*12340*/  R2UR UR6, R2 ;  /* 0x00000000020672ca */ /* 0x000fe400000e0000 */
[----:B------:R-:W-:Y:S02]  /*12350*/  R2UR UR5, R7 ;  /* 0x00000000070572ca */ /* 0x000fe400000e0000 */
[----:B------:R-:W-:-:S11]  /*12360*/  VOTEU.ANY UP0, P0 ;  /* 0x00000000003f7886 */ /* 0x000fd60000000100 */
        /* <DEDUP_REMOVED lines=25> */
[--C-:B------:R-:W-:Y:S01]  /*12500*/  IMAD.MOV.U32 R7, RZ, RZ, R3.reuse ;  /* 0x000000ffff077224 */ /* 0x100fe200078e0003 */
        /* <DEDUP_REMOVED lines=9> */
[----:B------:R-:W-:Y:S01]  /*125a0*/  IMAD.MOV.U32 R7, RZ, RZ, R3 ;  /* 0x000000ffff077224 */ /* 0x000fe200078e0003 */
[----:B------:R-:W-:-:S04]  /*125b0*/  R2UR UR6, R6 ;  /* 0x00000000060672ca */ /* 0x000fc800000e0000 */
[----:B------:R-:W-:Y:S01]  /*125c0*/  R2UR UR7, R7 ;  /* 0x00000000070772ca */ /* 0x000fe200000e0000 */
[----:B--2---:R-:W-:Y:S01]  /*125d0*/  VIADD R14, R14, 0x200 ;  /* 0x000002000e0e7836 */ /* 0x004fe20000000000 */
[----:B------:R-:W-:-:S04]  /*125e0*/  R2UR UR5, R15 ;  /* 0x000000000f0572ca */ /* 0x000fc800000e0000 */
        /* <DEDUP_REMOVED lines=121> */
[----:B------:R-:W-:Y:S02]  /*12d80*/  R2UR UR5, R17 ;  /* 0x00000000110572ca */ /* 0x000fe400000e0000 */
[----:B0-----:R-:W-:-:S05]  /*12d90*/  SHF.R.U32.HI R18, RZ, 0x7, R18 ;  /* 0x00000007ff127819 */ /* 0x001fca0000011612 */
[----:B------:R0:W1:Y:S01]  /*12da0*/  SHFL.IDX PT, R5, R18, RZ, 0x1f ;  /* 0x00001fff12057589 */ /* 0x00006200000e0000 */
[----:B------:R-:W-:Y:S02]  /*12db0*/  WARPGROUP.DEPBAR.LE gsb0, 0x0 ;  /* 0x00008000000079c5 */ /* 0x000fe40000010000 */
[----:B------:R-:W-:Y:S01]  /*12dc0*/  WARPGROUP.ARRIVE ;  /* 0x00000000000079c5 */ /* 0x000fe20000000000 */
[----:B------:R-:W-:Y:S01]  /*12dd0*/  VIADD R6, R2, 0x800 ;  /* 0x0000080002067836 */ /* 0x000fe20000000000 */
[----:B------:R-:W-:Y:S01]  /*12de0*/  R2UR UR9, R9 ;  /* 0x00000000090972ca */ /* 0x000fe200000e0000 */
[----:B------:R-:W-:Y:S01]  /*12df0*/  IMAD.MOV.U32 R17, RZ, RZ, R3 ;  /* 0x000000ffff117224 */ /* 0x000fe200078e0003 */
[----:B0-----:R-:W4:Y:S02]  /*12e00*/  LDL.64 R18, [R1+0x90] ;  /* 0x0000900001127983 */ /* 0x001f240000100a00 */
[----:B------:R-:W-:Y:S01]  /*12e10*/  HGMMA.64x64x16.F32 R24, gdesc[UR4], R24, gsb0 ;  /* 0x00e00000041879f0 */ /* 0x000fe20008000818 */
[----:B-1----:R-:W-:-:S04]  /*12e20*/  ISETP.GT.AND P0, PT, R5, 0x7f, PT ;  /* 0x0000007f0500780c */ /* 0x002fc80003f04270 */
[----:B------:R-:W-:-:S04]  /*12e30*/  SEL R5, RZ, 0x2, !P0 ;  /* 0x00000002ff057807 */ /* 0x000fc80004000000 */
[----:B------:R-:W-:Y:S01]  /*12e40*/  IADD3 R8, R8, 0x800, R5 ;  /* 0x0000080008087810 */ /* 0x000fe20007ffe005 */
[----:B------:R-:W-:Y:S01]  /*12e50*/  IMAD.IADD R16, R5, 0x1, R6 ;  /* 0x0000000105107824 */ /* 0x000fe200078e0206 */
[----:B------:R-:W-:Y:S01]  /*12e60*/  R2UR UR11, R17 ;  /* 0x00000000110b72ca */ /* 0x000fe200000e0000 */
[----:B------:R-:W-:Y:S01]  /*12e70*/  UMOV UR4, 0x1 ;  /* 0x0000000100047882 */ /* 0x000fe20000000000 */
[----:B------:R-:W-:Y:S02]  /*12e80*/  R2UR UR8, R8 ;  /* 0x00000000080872ca */ /* 0x000fe400000e0000 */
[----:B------:R-:W-:Y:S01]  /*12e90*/  R2UR UR10, R16 ;  /* 0x00000000100a72ca */ /* 0x000fe200000e0000 */
[----:B------:R-:W-:Y:S01]  /*12ea0*/  UISETP.NE.U32.AND UP0, UPT, UR4, URZ, UPT ;  /* 0x0000003f0400728c */ /* 0x000fe2000bf05070 */
[----:B------:R-:W-:Y:S02]  /*12eb0*/  WARPGROUP.DEPBAR.LE gsb0, 0x0 ;  /* 0x00008000000079c5 */ /* 0x000fe40000010000 */
[----:B------:R-:W-:-:S09]  /*12ec0*/  WARPGROUP.ARRIVE ;  /* 0x00000000000079c5 */ /* 0x000fd20000000000 */
[----:B------:R-:W-:Y:S01]  /*12ed0*/  HGMMA.64x64x16.F32 R24, gdesc[UR8], R24, UP0, gsb0 ;  /* 0x00e00000081879f0 */ /* 0x000fe2000b800818 */
[----:B------:R-:W-:-:S05]  /*12ee0*/  IMAD.MOV.U32 R16, RZ, RZ, 0x4 ;  /* 0x00000004ff107424 */ /* 0x000fca00078e00ff */
[----:B------:R-:W-:Y:S01]  /*12ef0*/  SEL R7, R16, 0x2, P0 ;  /* 0x0000000210077807 */ /* 0x000fe20000000000 */
[----:B------:R-:W-:-:S03]  /*12f00*/  IMAD.MOV.U32 R9, RZ, RZ, R3 ;  /* 0x000000ffff097224 */ /* 0x000fc600078e0003 */
[----:B--2---:R-:W-:Y:S01]  /*12f10*/  IADD3 R10, R7, 0x800, R10 ;  /* 0x00000800070a7810 */ /* 0x004fe20007ffe00a */
[----:B------:R-:W-:Y:S01]  /*12f20*/  IMAD.IADD R8, R6, 0x1, R7 ;  /* 0x0000000106087824 */ /* 0x000fe200078e0207 */
[----:B------:R-:W-:Y:S02]  /*12f30*/  R2UR UR7, R9 ;  /* 0x00000000090772ca */ /* 0x000fe400000e0000 */
[----:B------:R-:W-:Y:S02]  /*12f40*/  R2UR UR4, R10 ;  /* 0x000000000a0472ca */ /* 0x000fe400000e0000 */
[----:B------:R-:W-:Y:S02]  /*12f50*/  R2UR UR6, R8 ;  /* 0x00000000080672ca */ /* 0x000fe400000e0000 */
[----:B------:R-:W-:Y:S01]  /*12f60*/  R2UR UR5, R11 ;  /* 0x000000000b0572ca */ /* 0x000fe200000e0000 */
[----:B------:R-:W-:Y:S02]  /*12f70*/  WARPGROUP.DEPBAR.LE gsb0, 0x0 ;  /* 0x00008000000079c5 */ /* 0x000fe40000010000 */
[----:B------:R-:W-:Y:S01]  /*12f80*/  WARPGROUP.ARRIVE ;  /* 0x00000000000079c5 */ /* 0x000fe20000000000 */
[----:B------:R-:W-:Y:S01]  /*12f90*/  SEL R9, R16, 0x6, !P0 ;  /* 0x0000000610097807 */ /* 0x000fe20004000000 */
[----:B------:R-:W-:Y:S01]  /*12fa0*/  IMAD.MOV.U32 R11, RZ, RZ, R3 ;  /* 0x000000ffff0b7224 */ /* 0x000fe200078e0003 */
[----:B------:R-:W2:Y:S07]  /*12fb0*/  LDL.64 R16, [R1+0x90] ;  /* 0x0000900001107983 */ /* 0x000eae0000100a00 */
[----:B------:R-:W-:Y:S01]  /*12fc0*/  HGMMA.64x64x16.F32 R24, gdesc[UR4], R24, gsb0 ;  /* 0x00e00000041879f0 */ /* 0x000fe20008000818 */
[----:B------:R-:W-:Y:S01]  /*12fd0*/  IMAD.IADD R10, R6, 0x1, R9 ;  /* 0x00000001060a7824 */ /* 0x000fe200078e0209 */
[----:B---3--:R-:W-:Y:S01]  /*12fe0*/  IADD3 R12, R9, 0x800, R12 ;  /* 0x00000800090c7810 */ /* 0x008fe20007ffe00c */
[----:B------:R0:W5:Y:S01]  /*12ff0*/  LDL R8, [R1+0xc] ;  /* 0x00000c0001087983 */ /* 0x0001620000100800 */
        /* <DEDUP_REMOVED lines=12> */
[----:B------:R-:W-:-:S05]  /*130c0*/  LOP3.LUT R11, R6, 0xa06, RZ, 0xc0, !PT ;  /* 0x00000a06060b7812 */ /* 0x000fca00078ec0ff */
[----:B----4-:R-:W-:Y:S02]  /*130d0*/  IMAD.IADD R14, R11, 0x1, R14 ;  /* 0x000000010b0e7824 */ /* 0x010fe400078e020e */
        /* <DEDUP_REMOVED lines=16> */
[----:B------:R-:W4:Y:S01]  /*131e0*/  LDL.64 R18, [R1+0x90] ;  /* 0x0000900001127983 */ /* 0x000f220000100a00 */
        /* <DEDUP_REMOVED lines=10> */
[----:B------:R-:W-:Y:S01]  /*13290*/  R2UR UR6, R12 ;  /* 0x000000000c0672ca */ /* 0x000fe200000e0000 */
[----:B------:R-:W4:Y:S01]  /*132a0*/  LDL.64 R56, [R1+0x90] ;  /* 0x0000900001387983 */ /* 0x000f220000100a00 */
[----:B------:R-:W-:Y:S02]  /*132b0*/  R2UR UR4, R10 ;  /* 0x000000000a0472ca */ /* 0x000fe400000e0000 */
[----:B------:R-:W-:-:S02]  /*132c0*/  R2UR UR7, R13 ;  /* 0x000000000d0772ca */ /* 0x000fc400000e0000 */
[----:B------:R-:W-:Y:S01]  /*132d0*/  R2UR UR5, R11 ;  /* 0x000000000b0572ca */ /* 0x000fe200000e0000 */
[----:B------:R-:W-:Y:S02]  /*132e0*/  WARPGROUP.DEPBAR.LE gsb0, 0x0 ;  /* 0x00008000000079c5 */ /* 0x000fe40000010000 */
[----:B------:R-:W-:Y:S01]  /*132f0*/  WARPGROUP.ARRIVE ;  /* 0x00000000000079c5 */ /* 0x000fe20000000000 */
[C---:B------:R-:W-:Y:S01]  /*13300*/  IMAD.IADD R10, R9.reuse, 0x1, R6 ;  /* 0x00000001090a7824 */ /* 0x040fe200078e0206 */
[----:B--2---:R-:W-:Y:S01]  /*13310*/  IADD3 R16, R9, 0xa00, R16 ;  /* 0x00000a0009107810 */ /* 0x004fe20007ffe010 */
[----:B------:R-:W2:Y:S07]  /*13320*/  LDL.64 R12, [R1+0x90] ;  /* 0x00009000010c7983 */ /* 0x000eae0000100a00 */
        /* <DEDUP_REMOVED lines=26> */
[C---:B---3--:R-:W-:Y:S01]  /*134d0*/  IADD3 R14, R5.reuse, 0xc00, R14 ;  /* 0x00000c00050e7810 */ /* 0x048fe20007ffe00e */
[----:B------:R-:W3:Y:S07]  /*134e0*/  LDL.64 R16, [R1+0x90] ;  /* 0x0000900001107983 */ /* 0x000eee0000100a00 */
        /* <DEDUP_REMOVED lines=21> */
[----:B--2---:R-:W-:Y:S01]  /*13640*/  IADD3 R12, R9, 0xc00, R12 ;  /* 0x00000c00090c7810 */ /* 0x004fe20007ffe00c */
[----:B------:R-:W-:Y:S01]  /*13650*/  IMAD.MOV.U32 R11, RZ, RZ, R3 ;  /* 0x000000ffff0b7224 */ /* 0x000fe200078e0003 */
[----:B------:R-:W2:Y:S06]  /*13660*/  LDL.64 R18, [R1+0x90] ;  /* 0x0000900001127983 */ /* 0x000eac0000100a00 */
        /* <DEDUP_REMOVED lines=20> */
[----:B------:R-:W2:Y:S01]  /*137b0*/  LDL.64 R56, [R1+0x90] ;  /* 0x0000900001387983 */ /* 0x000ea20000100a00 */
[----:B------:R-:W-:Y:S02]  /*137c0*/  R2UR UR6, R12 ;  /* 0x000000000c0672ca */ /* 0x000fe400000e0000 */
[----:B------:R-:W-:Y:S01]  /*137d0*/  R2UR UR7, R13 ;  /* 0x000000000d0772ca */ /* 0x000fe200000e0000 */
[----:B------:R-:W-:-:S02]  /*137e0*/  WARPGROUP.DEPBAR.LE gsb0, 0x0 ;  /* 0x00008000000079c5 */ /* 0x000fc40000010000 */
[----:B------:R-:W-:Y:S01]  /*137f0*/  WARPGROUP.ARRIVE ;  /* 0x00000000000079c5 */ /* 0x000fe20000000000 */
[----:B------:R-:W-:Y:S01]  /*13800*/  VIADD R6, R2, 0xe00 ;  /* 0x00000e0002067836 */ /* 0x000fe20000000000 */
[C---:B---3--:R-:W-:Y:S01]  /*13810*/  IADD3 R16, R5.reuse, 0xe00, R16 ;  /* 0x00000e0005107810 */ /* 0x048fe20007ffe010 */
[----:B------:R-:W-:Y:S01]  /*13820*/  IMAD.MOV.U32 R11, RZ, RZ, R3 ;  /* 0x000000ffff0b7224 */ /* 0x000fe200078e0003 */
[----:B------:R-:W3:Y:S06]  /*13830*/  LDL R12, [R1] ;  /* 0x00000000010c7983 */ /* 0x000eec0000100800 */
[----:B------:R-:W-:Y:S01]  /*13840*/  HGMMA.64x64x16.F32 R24, gdesc[UR4], R24, gsb0 ;  /* 0x00e00000041879f0 */ /* 0x000fe20008000818 */
[----:B------:R-:W-:Y:S01]  /*13850*/  IMAD.IADD R10, R5, 0x1, R6 ;  /* 0x00000001050a7824 */ /* 0x000fe200078e0206 */
[----:B------:R-:W-:Y:S01]  /*13860*/  R2UR UR7, R11 ;  /* 0x000000000b0772ca */ /* 0x000fe200000e0000 */
[----:B------:R0:W5:Y:S01]  /*13870*/  LDL R5, [R1+0x1c8] ;  /* 0x0001c80001057983 */ /* 0x0001620000100800 */
[----:B------:R-:W-:-:S02]  /*13880*/  R2UR UR4, R16 ;  /* 0x00000000100472ca */ /* 0x000fc400000e0000 */
[----:B------:R-:W-:Y:S02]  /*13890*/  R2UR UR6, R10 ;  /* 0x000000000a0672ca */ /* 0x000fe400000e0000 */
[----:B------:R-:W-:Y:S01]  /*138a0*/  R2UR UR5, R17 ;  /* 0x00000000110572ca */ /* 0x000fe200000e0000 */
[----:B------:R-:W-:Y:S02]  /*138b0*/  WARPGROUP.DEPBAR.LE gsb0, 0x0 ;  /* 0x00008000000079c5 */ /* 0x000fe40000010000 */
[----:B------:R-:W-:-:S10]  /*138c0*/  WARPGROUP.ARRIVE ;  /* 0x00000000000079c5 */ /* 0x000fd40000000000 */
[----:B------:R-:W-:Y:S01]  /*138d0*/  HGMMA.64x64x16.F32 R24, gdesc[UR4], R24, gsb0 ;  /* 0x00e00000041879f0 */ /* 0x000fe20008000818 */
[C---:B------:R-:W-:Y:S01]  /*138e0*/  IMAD.IADD R10, R7.reuse, 0x1, R6 ;  /* 0x00000001070a7824 */ /* 0x040fe200078e0206 */
[----:B----4-:R-:W-:Y:S01]  /*138f0*/  IADD3 R14, R7, 0xe00, R14 ;  /* 0x00000e00070e7810 */ /* 0x010fe20007ffe00e */
        /* <DEDUP_REMOVED lines=8> */
[C---:B------:R-:W-:Y:S01]  /*13980*/  IMAD.IADD R6, R9.reuse, 0x1, R6 ;  /* 0x0000000109067824 */ /* 0x040fe200078e0206 */
[----:B--2---:R-:W-:Y:S01]  /*13990*/  IADD3 R18, R9, 0xe00, R18 ;  /* 0x00000e0009127810 */ /* 0x004fe20007ffe012 */
        /* <DEDUP_REMOVED lines=14> */
[----:B------:R-:W-:Y:S02]  /*13a80*/  IMAD.IADD R6, R2, 0x1, R7 ;  /* 0x0000000102067824 */ /* 0x000fe400078e0207 */
[----:B------:R-:W-:Y:S02]  /*13a90*/  IMAD.IADD R2, R7, 0x1, R56 ;  /* 0x0000000107027824 */ /* 0x000fe400078e0238 */
[----:B------:R-:W-:Y:S02]  /*13aa0*/  IMAD.MOV.U32 R7, RZ, RZ, R3 ;  /* 0x000000ffff077224 */ /* 0x000fe400078e0003 */
[----:B------:R-:W-:Y:S01]  /*13ab0*/  IMAD.MOV.U32 R3, RZ, RZ, R57 ;  /* 0x000000ffff037224 */ /* 0x000fe200078e0039 */
[----:B------:R-:W-:Y:S02]  /*13ac0*/  R2UR UR6, R6 ;  /* 0x00000000060672ca */ /* 0x000fe400000e0000 */
[----:B------:R-:W-:Y:S02]  /*13ad0*/  R2UR UR7, R7 ;  /* 0x00000000070772ca */ /* 0x000fe400000e0000 */
[----:B------:R-:W-:-:S02]  /*13ae0*/  R2UR UR4, R2 ;  /* 0x00000000020472ca */ /* 0x000fc400000e0000 */
[----:B------:R-:W-:Y:S01]  /*13af0*/  R2UR UR5, R3 ;  /* 0x00000000030572ca */ /* 0x000fe200000e0000 */
        /* <DEDUP_REMOVED lines=32> */
[----:B---3--:R-:W-:-:S03]  /*13d00*/  LOP3.LUT R2, R12, 0x1, RZ, 0xfc, !PT ;  /* 0x000000010c027812 */ /* 0x008fc600078efcff */
        /* <DEDUP_REMOVED lines=8> */
.L_x_1990:
[----:B------:R-:W-:Y:S05]  /*13d90*/  BSYNC B0 ;  /* 0x0000000000007941 */ /* 0x000fea0003800000 */
.L_x_1989:
[----:B------:R-:W2:Y:S02]  /*13da0*/  LDL.64 R2, [R1+0x20] ;  /* 0x0000200001027983 */ /* 0x000ea40000100a00 */
[----:B--2---:R-:W-:-:S05]  /*13db0*/  MOV R2, R2 ;  /* 0x0000000200027202 */ /* 0x004fca0000000f00 */
[----:B-----5:R-:W-:-:S05]  /*13dc0*/  IMAD R5, R5, 0x8, R2 ;  /* 0x0000000805057824 */ /* 0x020fca00078e0202 */
[----:B------:R-:W-:-:S04]  /*13dd0*/  PRMT R5, R8, 0x654, R5 ;  /* 0x0000065408057816 */ /* 0x000fc80000000005 */
[----:B------:R0:W-:Y:S01]  /*13de0*/  SYNCS.ARRIVE.TRANS64.RED.A1T0 RZ, [R5+URZ], RZ ;  /* 0x000000ff05ff79a7 */ /* 0x0001e2000810043f */
[----:B------:R-:W2:Y:S04]  /*13df0*/  LDL.64 R6, [R1+0x100] ;  /* 0x0001000001067983 */ /* 0x000ea80000100a00 */
[----:B------:R-:W3:Y:S04]  /*13e00*/  LDL.64 R12, [R1+0x1f0] ;  /* 0x0001f000010c7983 */ /* 0x000ee80000100a00 */
[----:B0-----:R-:W4:Y:S04]  /*13e10*/  LDL.64 R4, [R1+0x1e0] ;  /* 0x0001e00001047983 */ /* 0x001f280000100a00 */
[----:B------:R-:W3:Y:S04]  /*13e20*/  LDL.64 R18, [R1+0xb8] ;  /* 0x0000b80001127983 */ /* 0x000ee80000100a00 */
[----:B--2---:R-:W2:Y:S02]  /*13e30*/  LD.E R7, desc[UR36][R6.64] ;  /* 0x0000002406077980 */ /* 0x004ea4000c101900 */
[-C--:B--2---:R-:W-:Y:S01]  /*13e40*/  FMUL.FTZ R16, R26, R7.reuse ;  /* 0x000000071a107220 */ /* 0x084fe20000410000 */
[-C--:B------:R-:W-:Y:S01]  /*13e50*/  FMUL.FTZ R24, R24, R7.reuse ;  /* 0x0000000718187220 */ /* 0x080fe20000410000 */
[-C--:B------:R-:W-:Y:S01]  /*13e60*/  FMUL.FTZ R3, R25, R7.reuse ;  /* 0x0000000719037220 */ /* 0x080fe20000410000 */
[----:B------:R-:W-:-:S02]  /*13e70*/  FMUL.FTZ R2, R27, R7 ;  /* 0x000000071b027220 */ /* 0x000fc40000410000 */
[----:B------:R-:W4:Y:S01]  /*13e80*/  MUFU.TANH R15, R24 ;  /* 0x00000018000f7308 */ /* 0x000f220000002400 */
[-C--:B------:R-:W-:Y:S01]  /*13e90*/  FMUL.FTZ R159, R30, R7.reuse ;  /* 0x000000071e9f7220 */ /* 0x080fe20000410000 */
[-C--:B------:R-:W-:Y:S01]  /*13ea0*/  FMUL.FTZ R28, R28, R7.reuse ;  /* 0x000000071c1c7220 */ /* 0x080fe20000410000 */
[----:B------:R-:W-:-:S05]  /*13eb0*/  FMUL.FTZ R85, R29, R7 ;  /* 0x000000071d557220 */ /* 0x000fca0000410000 */
[----:B------:R-:W0:Y:S01]  /*13ec0*/  MUFU.TANH R16, R16 ;  /* 0x0000001000107308 */ /* 0x000e220000002400 */
[-C--:B------:R-:W-:Y:S01]  /*13ed0*/  FMUL.FTZ R153, R31, R7.reuse ;  /* 0x000000071f997220 */ /* 0x080fe20000410000 */
[----:B------:R-:W-:-:S06]  /*13ee0*/  FMUL.FTZ R89, R32, R7 ;  /* 0x0000000720597220 */ /* 0x000fcc0000410000 */
[----:B------:R-:W1:Y:S01]  /*13ef0*/  MUFU.TANH R3, R3 ;  /* 0x0000000300037308 */ /* 0x000e620000002400 */
[----:B------:R-:W-:-:S07]  /*13f00*/  FMUL.FTZ R161, R34, R7 ;  /* 0x0000000722a17220 */ /* 0x000fce0000410000 */
[----:B------:R-:W2:Y:S01]  /*13f10*/  MUFU.TANH R2, R2 ;  /* 0x0000000200027308 */ /* 0x000ea20000002400 */
[----:B------:R-:W-:-:S07]  /*13f20*/  FMUL.FTZ R95, R33, R7 ;  /* 0x00000007215f7220 */ /* 0x000fce0000410000 */
[----:B------:R-:W3:Y:S01]  /*13f30*/  MUFU.TANH R6, R28 ;  /* 0x0000001c00067308 */ /* 0x000ee20000002400 */
[----:B------:R-:W-:-:S07]  /*13f40*/  FMUL.FTZ R164, R35, R7 ;  /* 0x0000000723a47220 */ /* 0x000fce0000410000 */
[----:B------:R-:W3:Y:S01]  /*13f50*/  MUFU.TANH R159, R159 ;  /* 0x0000009f009f7308 */ /* 0x000ee20000002400 */
[----:B----4-:R-:W-:Y:S01]  /*13f60*/  FMNMX.FTZ R8, R15, R4, !PT ;  /* 0x000000040f087209 */ /* 0x010fe20007810000 */
[----:B------:R-:W-:-:S06]  /*13f70*/  FMUL.FTZ R99, R36, R7 ;  /* 0x0000000724637220 */ /* 0x000fcc0000410000 */
[----:B------:R-:W4:Y:S01]  /*13f80*/  MUFU.TANH R85, R85 ;  /* 0x0000005500557308 */ /* 0x000f220000002400 */
[----:B0-----:R-:W-:Y:S01]  /*13f90*/  FMNMX.FTZ R9, R16, R5, !PT ;  /* 0x0000000510097209 */ /* 0x001fe20007810000 */
[----:B------:R-:W-:-:S06]  /*13fa0*/  FMUL.FTZ R166, R38, R7 ;  /* 0x0000000726a67220 */ /* 0x000fcc0000410000 */
[----:B------:R-:W0:Y:S01]  /*13fb0*/  MUFU.TANH R153, R153 ;  /* 0x0000009900997308 */ /* 0x000e220000002400 */
[----:B-1----:R-:W-:Y:S01]  /*13fc0*/  FMNMX.FTZ R11, R3, R8, !PT ;  /* 0x00000008030b7209 */ /* 0x002fe20007810000 */
[----:B------:R-:W-:-:S06]  /*13fd0*/  FMUL.FTZ R105, R37, R7 ;  /* 0x0000000725697220 */ /* 0x000fcc0000410000 */
[----:B------:R-:W1:Y:S01]  /*13fe0*/  MUFU.TANH R89, R89 ;  /* 0x0000005900597308 */ /* 0x000e620000002400 */
[----:B--2---:R-:W-:Y:S01]  /*13ff0*/  FMNMX.FTZ R8, R2, R9, !PT ;  /* 0x0000000902087209 */ /* 0x004fe20007810000 */
[----:B------:R-:W-:-:S06]  /*14000*/  FMUL.FTZ R165, R39, R7 ;  /* 0x0000000727a57220 */ /* 0x000fcc0000410000 */
[----:B------:R-:W2:Y:S01]  /*14010*/  MUFU.TANH R161, R161 ;  /* 0x000000a100a17308 */ /* 0x000ea20000002400 */
[----:B---3--:R-:W-:Y:S01]  /*14020*/  FMNMX.FTZ R10, R6, R11, !PT ;  /* 0x0000000b060a7209 */ /* 0x008fe20007810000 */
[----:B------:R-:W-:-:S06]  /*14030*/  FMUL.FTZ R109, R40, R7 ;  /* 0x00000007286d7220 */ /* 0x000fcc0000410000 */
[----:B------:R-:W3:Y:S01]  /*14040*/  MUFU.TANH R95, R95 ;  /* 0x0000005f005f7308 */ /* 0x000ee20000002400 */
[----:B------:R-:W-:Y:S01]  /*14050*/  FMNMX.FTZ R8, R159, R8, !PT ;  /* 0x000000089f087209 */ /* 0x000fe20007810000 */
[----:B------:R-:W-:-:S06]  /*14060*/  FMUL.FTZ R168, R42, R7 ;  /* 0x000000072aa87220 */ /* 0x000fcc0000410000 */
        /* <DEDUP_REMOVED lines=14> */
[-C--:B------:R-:W-:Y:S01]  /*14150*/  FMUL.FTZ R125, R45, R7.reuse ;  /* 0x000000072d7d7220 */ /* 0x080fe20000410000 */
[-C--:B------:R-:W-:Y:S01]  /*14160*/  FMUL.FTZ R169, R47, R7.reuse ;  /* 0x000000072fa97220 */ /* 0x080fe20000410000 */
[-C--:B------:R-:W-:Y:S01]  /*14170*/  FMUL.FTZ R129, R48, R7.reuse ;  /* 0x0000000730817220 */ /* 0x080fe20000410000 */
[-C--:B------:R-:W-:Y:S01]  /*14180*/  FMUL.FTZ R174, R50, R7.reuse ;  /* 0x0000000732ae7220 */ /* 0x080fe20000410000 */
[-C--:B------:R-:W-:Y:S01]  /*14190*/  FMUL.FTZ R135, R49, R7.reuse ;  /* 0x0000000731877220 */ /* 0x080fe20000410000 */
[----:B------:R-:W-:Y:S01]  /*141a0*/  FMUL.FTZ R175, R51, R7 ;  /* 0x0000000733af7220 */ /* 0x000fe20000410000 */
[----:B------:R-:W3:Y:S01]  /*141b0*/  MUFU.TANH R109, R109 ;  /* 0x0000006d006d7308 */ /* 0x000ee20000002400 */
[----:B------:R-:W-:Y:S01]  /*141c0*/  FMNMX.FTZ R9, R164, R9, !PT ;  /* 0x00000009a4097209 */ /* 0x000fe20007810000 */
[-C--:B------:R-:W-:Y:S01]  /*141d0*/  FMUL.FTZ R137, R52, R7.reuse ;  /* 0x0000000734897220 */ /* 0x080fe20000410000 */
[-C--:B------:R-:W-:Y:S01]  /*141e0*/  FMUL.FTZ R176, R54, R7.reuse ;  /* 0x0000000736b07220 */ /* 0x080fe20000410000 */
[-C--:B------:R-:W-:Y:S01]  /*141f0*/  FMUL.FTZ R147, R53, R7.reuse ;  /* 0x0000000735937220 */ /* 0x080fe20000410000 */
[----:B------:R-:W-:Y:S01]  /*14200*/  FMUL.FTZ R177, R55, R7 ;  /* 0x0000000737b17220 */ /* 0x000fe20000410000 */
[----:B------:R-:W3:Y:S02]  /*14210*/  LDL R11, [R1+0x200] ;  /* 0x00020000010b7983 */ /* 0x000ee40000100800 */
[----:B------:R-:W3:Y:S01]  /*14220*/  MUFU.TANH R168, R168 ;  /* 0x000000a800a87308 */ /* 0x000ee20000002400 */
[----:B----4-:R-:W-:-:S07]  /*14230*/  FMNMX.FTZ R10, R99, R10, !PT ;  /* 0x0000000a630a7209 */ /* 0x010fce0007810000 */
[----:B------:R-:W4:Y:S01]  /*14240*/  MUFU.TANH R115, R115 ;  /* 0x0000007300737308 */ /* 0x000f220000002400 */
[----:B0-----:R-:W-:-:S07]  /*14250*/  FMNMX.FTZ R8, R166, R9, !PT ;  /* 0x00000009a6087209 */ /* 0x001fce0007810000 */
[----:B------:R-:W0:Y:S01]  /*14260*/  MUFU.TANH R167, R167 ;  /* 0x000000a700a77308 */ /* 0x000e220000002400 */
[----:B-1----:R-:W-:-:S07]  /*14270*/  FMNMX.FTZ R10, R105, R10, !PT ;  /* 0x0000000a690a7209 */ /* 0x002fce0007810000 */
[----:B------:R-:W1:Y:S01]  /*14280*/  MUFU.TANH R119, R119 ;  /* 0x0000007700777308 */ /* 0x000e620000002400 */
[----:B--2---:R-:W-:-:S07]  /*14290*/  FMNMX.FTZ R9, R165, R8, !PT ;  /* 0x00000008a5097209 */ /* 0x004fce0007810000 */
[----:B------:R-:W2:Y:S01]  /*142a0*/  MUFU.TANH R170, R170 ;  /* 0x000000aa00aa7308 */ /* 0x000ea20000002400 */
[----:B---3--:R-:W-:-:S07]  /*142b0*/  FMNMX.FTZ R10, R109, R10, !PT ;  /* 0x0000000a6d0a7209 */ /* 0x008fce0007810000 */
[----:B------:R-:W3:Y:S01]  /*142c0*/  MUFU.TANH R125, R125 ;  /* 0x0000007d007d7308 */ /* 0x000ee20000002400 */
[----:B------:R-:W-:-:S07]  /*142d0*/  FMNMX.FTZ R8, R168, R9, !PT ;  /* 0x00000009a8087209 */ /* 0x000fce0007810000 */
        /* <DEDUP_REMOVED lines=13> */
[----:B----4-:R-:W-:Y:S02]  /*143b0*/  FMNMX.FTZ R10, R129, R10, !PT ;  /* 0x0000000a810a7209 */ /* 0x010fe40007810000 */
[----:B0-----:R-:W-:-:S05]  /*143c0*/  FMNMX.FTZ R8, R174, R7, !PT ;  /* 0x00000007ae087209 */ /* 0x001fca0007810000 */
[----:B------:R-:W0:Y:S08]  /*143d0*/  MUFU.TANH R147, R147 ;  /* 0x0000009300937308 */ /* 0x000e300000002400 */
[----:B------:R-:W4:Y:S01]  /*143e0*/  MUFU.TANH R177, R177 ;  /* 0x000000b100b17308 */ /* 0x000f220000002400 */
[----:B-1----:R-:W-:Y:S02]  /*143f0*/  FMNMX.FTZ R10, R135, R10, !PT ;  /* 0x0000000a870a7209 */ /* 0x002fe40007810000 */
[----:B--2---:R-:W-:-:S02]  /*14400*/  FMNMX.FTZ R7, R175, R8, !PT ;  /* 0x00000008af077209 */ /* 0x004fc40007810000 */
[----:B---3--:R-:W-:Y:S02]  /*14410*/  FMNMX.FTZ R8, R137, R10, !PT ;  /* 0x0000000a89087209 */ /* 0x008fe40007810000 */
[----:B------:R-:W-:Y:S02]  /*14420*/  FMNMX.FTZ R10, R176, R7, !PT ;  /* 0x00000007b00a7209 */ /* 0x000fe40007810000 */
[----:B0-----:R-:W-:Y:S02]  /*14430*/  FMNMX.FTZ R8, R147, R8, !PT ;  /* 0x0000000893087209 */ /* 0x001fe40007810000 */
[----:B----4-:R-:W-:-:S03]  /*14440*/  FMNMX.FTZ R9, R177, R10, !PT ;  /* 0x0000000ab1097209 */ /* 0x010fc60007810000 */
[----:B------:R-:W0:Y:S04]  /*14450*/  SHFL.BFLY PT, R7, R8, 0x2, 0x1f ;  /* 0x0c401f0008077f89 */ /* 0x000e2800000e0000 */
[----:B------:R-:W-:Y:S04]  /*14460*/  STL.64 [R1+0x1e0], R8 ;  /* 0x0001e00801007387 */ /* 0x000fe80000100a00 */
[----:B------:R-:W2:Y:S01]  /*14470*/  LDL R24, [R1+0x1e4] ;  /* 0x0001e40001187983 */ /* 0x000ea20000100800 */
[----:B0-----:R-:W-:-:S05]  /*14480*/  FMNMX.FTZ R7, R8, R7, !PT ;  /* 0x0000000708077209 */ /* 0x001fca0007810000 */
[----:B------:R-:W0:Y:S02]  /*14490*/  SHFL.BFLY PT, R10, R7, 0x1, 0x1f ;  /* 0x0c201f00070a7f89 */ /* 0x000e2400000e0000 */
[----:B0-----:R-:W-:-:S05]  /*144a0*/  FMNMX.FTZ R10, R7, R10, !PT ;  /* 0x0000000a070a7209 */ /* 0x001fca0007810000 */
[----:B------:R-:W-:Y:S04]  /*144b0*/  STL [R1+0x1e0], R10 ;  /* 0x0001e00a01007387 */ /* 0x000fe80000100800 */
[----:B------:R-:W3:Y:S04]  /*144c0*/  LDL R17, [R1+0x1e0] ;  /* 0x0001e00001117983 */ /* 0x000ee80000100800 */
[----:B--2---:R-:W0:Y:S02]  /*144d0*/  SHFL.BFLY PT, R9, R24, 0x2, 0x1f ;  /* 0x0c401f0018097f89 */ /* 0x004e2400000e0000 */
[----:B0-----:R-:W-:-:S05]  /*144e0*/  FMNMX.FTZ R9, R9, R24, !PT ;  /* 0x0000001809097209 */ /* 0x001fca0007810000 */
[----:B------:R-:W0:Y:S02]  /*144f0*/  SHFL.BFLY PT, R8, R9, 0x1, 0x1f ;  /* 0x0c201f0009087f89 */ /* 0x000e2400000e0000 */
[----:B0-----:R-:W-:Y:S01]  /*14500*/  FMNMX.FTZ R8, R9, R8, !PT ;  /* 0x0000000809087209 */ /* 0x001fe20007810000 */
[----:B---3--:R-:W-:-:S04]  /*14510*/  FADD.FTZ R4, R4, -R17 ;  /* 0x8000001104047221 */ /* 0x008fc80000010000 */
[----:B------:R-:W-:Y:S01]  /*14520*/  FADD.FTZ R14, R5, -R8 ;  /* 0x80000008050e7221 */ /* 0x000fe20000010000 */
[----:B------:R-:W-:-:S03]  /*14530*/  FMUL.FTZ R4, R4, R11 ;  /* 0x0000000b04047220 */ /* 0x000fc60000410000 */
[----:B------:R-:W-:Y:S01]  /*14540*/  FMUL.FTZ R14, R11, R14 ;  /* 0x0000000e0b0e7220 */ /* 0x000fe20000410000 */
[----:B------:R-:W0:Y:S08]  /*14550*/  MUFU.EX2 R173, R4 ;  /* 0x0000000400ad7308 */ /* 0x000e300000000800 */
[----:B------:R-:W1:Y:S01]  /*14560*/  MUFU.EX2 R160, R14 ;  /* 0x0000000e00a07308 */ /* 0x000e620000000800 */
[----:B------:R2:W-:Y:S01]  /*14570*/  STL [R1+0x1e4], R8 ;  /* 0x0001e40801007387 */ /* 0x0005e20000100800 */
[----:B0-----:R-:W-:Y:S01]  /*14580*/  FMUL.FTZ R12, R173, R12 ;  /* 0x0000000cad0c7220 */ /* 0x001fe20000410000 */
[----:B-1----:R-:W-:-:S05]  /*14590*/  FMUL.FTZ R13, R13, R160 ;  /* 0x000000a00d0d7220 */ /* 0x002fca0000410000 */
[----:B------:R2:W-:Y:S04]  /*145a0*/  STL.64 [R1+0x1f0], R12 ;  /* 0x0001f00c01007387 */ /* 0x0005e80000100a00 */
[----:B------:R-:W3:Y:S01]  /*145b0*/  LD.E R5, desc[UR36][R18.64+0x4] ;  /* 0x0000042412057980 */ /* 0x000ee2000c101900 */
[----:B------:R-:W-:Y:S01]  /*145c0*/  BSSY B0, `(.L_x_1991) ;  /* 0x000000c000007945 */ /* 0x000fe20003800000 */
[----:B---3--:R-:W-:-:S13]  /*145d0*/  ISETP.NE.AND P0, PT, R5, RZ, PT ;  /* 0x000000ff0500720c */ /* 0x008fda0003f05270 */
[----:B--2---:R-:W-:Y:S05]  /*145e0*/  @P0 BRA `(.L_x_1992) ;  /* 0x0000000000240947 */ /* 0x004fea0003800000 */
[----:B------:R-:W2:Y:S04]  /*145f0*/  LDL.64 R8, [R1+0xc0] ;  /* 0x0000c00001087983 */ /* 0x000ea80000100a00 */
[----:B------:R-:W3:Y:S04]  /*14600*/  LD.E R19, desc[UR36][R18.64] ;  /* 0x0000002412137980 */ /* 0x000ee8000c101900 */
[----:B--2---:R-:W2:Y:S01]  /*14610*/  LD.E.64 R8, desc[UR36][R8.64] ;  /* 0x0000002408087980 */ /* 0x004ea2000c101b00 */
[----:B---3--:R-:W-:-:S04]  /*14620*/  IMAD R4, R20, 0x40, R19 ;  /* 0x0000004014047824 */ /* 0x008fc800078e0213 */
[----:B--2---:R-:W-:-:S05]  /*14630*/  IMAD.WIDE R4, R4, 0x4, R8 ;  /* 0x0000000404047825 */ /* 0x004fca00078e0208 */
[----:B------:R0:W-:Y:S04]  /*14640*/  ST.E desc[UR36][R4.64], R173 ;  /* 0x000000ad04007985 */ /* 0x0001e8000c101924 */
[----:B------:R-:W2:Y:S04]  /*14650*/  LDL.64 R18, [R1+0xb8] ;  /* 0x0000b80001127983 */ /* 0x000ea80000100a00 */
[----:B--2---:R-:W2:Y:S02]  /*14660*/  LD.E R7, desc[UR36][R18.64+0x4] ;  /* 0x0000042412077980 */ /* 0x004ea4000c101900 */
[----:B0-2---:R-:W-:-:S13]  /*14670*/  ISETP.NE.AND P0, PT, R7, RZ, PT ;  /* 0x000000ff0700720c */ /* 0x005fda0003f05270 */
.L_x_1992:
[----:B------:R-:W-:Y:S05]  /*14680*/  BSYNC B0 ;  /* 0x0000000000007941 */ /* 0x000fea0003800000 */
.L_x_1991:
[----:B------:R-:W-:Y:S04]  /*14690*/  BSSY B0, `(.L_x_1993) ;  /* 0x0000009000007945 */ /* 0x000fe80003800000 */
[----:B------:R-:W-:Y:S05]  /*146a0*/  @P0 BRA `(.L_x_1994) ;  /* 0x00000000001c0947 */ /* 0x000fea0003800000 */
[----:B------:R-:W2:Y:S04]  /*146b0*/  LDL.64 R8, [R1+0xc0] ;  /* 0x0000c00001087983 */ /* 0x000ea80000100a00 */
[----:B------:R-:W3:Y:S04]  /*146c0*/  LD.E R19, desc[UR36][R18.64] ;  /* 0x0000002412137980 */ /* 0x000ee8000c101900 */
[----:B--2---:R-:W2:Y:S01]  /*146d0*/  LD.E.64 R4, desc[UR36][R8.64] ;  /* 0x0000002408047980 */ /* 0x004ea2000c101b00 */
[----:B---3--:R-:W-:-:S04]  /*146e0*/  IMAD R20, R20, 0x40, R19 ;  /* 0x0000004014147824 */ /* 0x008fc800078e0213 */
[----:B------:R-:W-:-:S04]  /*146f0*/  VIADD R20, R20, 0x8 ;  /* 0x0000000814147836 */ /* 0x000fc80000000000 */
[----:B--2---:R-:W-:-:S05]  /*14700*/  IMAD.WIDE R4, R20, 0x4, R4 ;  /* 0x0000000414047825 */ /* 0x004fca00078e0204 */
[----:B------:R0:W-:Y:S02]  /*14710*/  ST.E desc[UR36][R4.64], R160 ;  /* 0x000000a004007985 */ /* 0x0001e4000c101924 */
.L_x_1994:
[----:B------:R-:W-:Y:S05]  /*14720*/  BSYNC B0 ;  /* 0x0000000000007941 */ /* 0x000fea0003800000 */
.L_x_1993:
[----:B------:R-:W2:Y:S04]  /*14730*/  LDL R178, [R1+0x200] ;  /* 0x0002000001b27983 */ /* 0x000ea80000100800 */
[----:B------:R-:W2:Y:S04]  /*14740*/  LDL.64 R144, [R1+0x1e0] ;  /* 0x0001e00001907983 */ /* 0x000ea80000100a00 */
        /* <DEDUP_REMOVED lines=51> */
[----:B------:R-:W4:Y:S01]  /*14a80*/  LDL.64 R150, [R1+0x3e8] ;  /* 0x0003e80001967983 */ /* 0x000f220000100a00 */
[----:B--2---:R-:W-:-:S04]  /*14a90*/  FMUL.FTZ R144, R144, R178 ;  /* 0x000000b290907220 */ /* 0x004fc80000410000 */
        /* <DEDUP_REMOVED lines=13> */
[-CC-:B0-----:R-:W-:Y:S01]  /*14b70*/  FFMA.FTZ R5, R135, R178.reuse, -R144.reuse ;  /* 0x000000b287057223 */ /* 0x181fe20000010890 */
[-CC-:B------:R-:W-:Y:S01]  /*14b80*/  FFMA.FTZ R7, R137, R178.reuse, -R144.reuse ;  /* 0x000000b289077223 */ /* 0x180fe20000010890 */
[-C--:B------:R-:W-:Y:S01]  /*14b90*/  FFMA.FTZ R4, R147, R178.reuse, -R144 ;  /* 0x000000b293047223 */ /* 0x080fe20000010890 */
[-C--:B------:R-:W-:Y:S01]  /*14ba0*/  FMUL.FTZ R3, R145, R178.reuse ;  /* 0x000000b291037220 */ /* 0x080fe20000410000 */
[----:B------:R-:W2:Y:S04]  /*14bb0*/  LDL.64 R84, [R1+0x3c0] ;  /* 0x0003c00001547983 */ /* 0x000ea80000100a00 */
        /* <DEDUP_REMOVED lines=12> */
[----:B------:R-:W2:Y:S01]  /*14c80*/  LDL.64 R146, [R1+0x3c8] ;  /* 0x0003c80001927983 */ /* 0x000ea20000100a00 */
[-CC-:B------:R-:W-:Y:S01]  /*14c90*/  FFMA.FTZ R20, R16, R178.reuse, -R3.reuse ;  /* 0x000000b210147223 */ /* 0x180fe20000010803 */
[-CC-:B------:R-:W-:Y:S01]  /*14ca0*/  FFMA.FTZ R157, R2, R178.reuse, -R3.reuse ;  /* 0x000000b2029d7223 */ /* 0x180fe20000010803 */
[----:B------:R-:W-:Y:S01]  /*14cb0*/  MUFU.EX2 R19, R19 ;  /* 0x0000001300137308 */ /* 0x000fe20000000800 */
[-CC-:B------:R-:W-:Y:S01]  /*14cc0*/  FFMA.FTZ R159, R159, R178.reuse, -R3.reuse ;  /* 0x000000b29f9f7223 */ /* 0x180fe20000010803 */
[----:B------:R-:W-:-:S06]  /*14cd0*/  FFMA.FTZ R18, R153, R178, -R3 ;  /* 0x000000b299127223 */ /* 0x000fcc0000010803 */
[----:B------:R-:W3:Y:S01]  /*14ce0*/  MUFU.EX2 R20, R20 ;  /* 0x0000001400147308 */ /* 0x000ee20000000800 */
[----:B------:R-:W-:-:S07]  /*14cf0*/  FFMA.FTZ R161, R161, R178, -R3 ;  /* 0x000000b2a1a17223 */ /* 0x000fce0000010803 */
[----:B------:R-:W0:Y:S08]  /*14d00*/  MUFU.EX2 R157, R157 ;  /* 0x0000009d009d7308 */ /* 0x000e300000000800 */
[----:B------:R-:W1:Y:S01]  /*14d10*/  MUFU.EX2 R156, R156 ;  /* 0x0000009c009c7308 */ /* 0x000e620000000800 */
[----:B------:R-:W-:-:S07]  /*14d20*/  FFMA.FTZ R16, R164, R178, -R3 ;  /* 0x000000b2a4107223 */ /* 0x000fce0000010803 */
[----:B------:R-:W1:Y:S08]  /*14d30*/  MUFU.EX2 R159, R159 ;  /* 0x0000009f009f7308 */ /* 0x000e700000000800 */
[----:B------:R-:W1:Y:S01]  /*14d40*/  MUFU.EX2 R158, R158 ;  /* 0x0000009e009e7308 */ /* 0x000e620000000800 */
[----:B---3--:R-:W-:Y:S01]  /*14d50*/  FADD.FTZ R2, R20, R163 ;  /* 0x000000a314027221 */ /* 0x008fe20000010000 */
[----:B------:R-:W-:-:S06]  /*14d60*/  FFMA.FTZ R164, R166, R178, -R3 ;  /* 0x000000b2a6a47223 */ /* 0x000fcc0000010803 */
[----:B------:R-:W3:Y:S01]  /*14d70*/  MUFU.EX2 R18, R18 ;  /* 0x0000001200127308 */ /* 0x000ee20000000800 */
[----:B------:R-:W-:-:S07]  /*14d80*/  FADD.FTZ R153, R19, R162 ;  /* 0x000000a213997221 */ /* 0x000fce0000010000 */
[----:B------:R-:W3:Y:S01]  /*14d90*/  MUFU.EX2 R17, R17 ;  /* 0x0000001100117308 */ /* 0x000ee20000000800 */
[----:B0-----:R-:W-:Y:S01]  /*14da0*/  FADD.FTZ R2, R157, R2 ;  /* 0x000000029d027221 */ /* 0x001fe20000010000 */
[----:B------:R-:W-:-:S06]  /*14db0*/  FFMA.FTZ R171, R165, R178, -R3 ;  /* 0x000000b2a5ab7223 */ /* 0x000fcc0000010803 */
[----:B------:R-:W0:Y:S01]  /*14dc0*/  MUFU.EX2 R161, R161 ;  /* 0x000000a100a17308 */ /* 0x000e220000000800 */
[----:B-1----:R-:W-:-:S07]  /*14dd0*/  FADD.FTZ R153, R156, R153 ;  /* 0x000000999c997221 */ /* 0x002fce0000010000 */
[----:B------:R-:W1:Y:S01]  /*14de0*/  MUFU.EX2 R14, R14 ;  /* 0x0000000e000e7308 */ /* 0x000e620000000800 */
[----:B------:R-:W-:Y:S01]  /*14df0*/  FADD.FTZ R163, R159, R2 ;  /* 0x000000029fa37221 */ /* 0x000fe20000010000 */
[----:B------:R-:W-:-:S06]  /*14e00*/  FFMA.FTZ R165, R168, R178, -R3 ;  /* 0x000000b2a8a57223 */ /* 0x000fcc0000010803 */
[----:B------:R-:W1:Y:S01]  /*14e10*/  MUFU.EX2 R16, R16 ;  /* 0x0000001000107308 */ /* 0x000e620000000800 */
[----:B------:R-:W-:-:S07]  /*14e20*/  FADD.FTZ R2, R158, R153 ;  /* 0x000000999e027221 */ /* 0x000fce0000010000 */
[----:B------:R-:W1:Y:S01]  /*14e30*/  MUFU.EX2 R15, R15 ;  /* 0x0000000f000f7308 */ /* 0x000e620000000800 */
[----:B---3--:R-:W-:Y:S01]  /*14e40*/  FADD.FTZ R162, R18, R163 ;  /* 0x000000a312a27221 */ /* 0x008fe20000010000 */
[----:B------:R-:W-:-:S06]  /*14e50*/  FFMA.FTZ R166, R167, R178, -R3 ;  /* 0x000000b2a7a67223 */ /* 0x000fcc0000010803 */
[----:B------:R-:W3:Y:S01]  /*14e60*/  MUFU.EX2 R164, R164 ;  /* 0x000000a400a47308 */ /* 0x000ee20000000800 */
[----:B------:R-:W-:-:S07]  /*14e70*/  FADD.FTZ R163, R17, R2 ;  /* 0x0000000211a37221 */ /* 0x000fce0000010000 */
[----:B------:R-:W3:Y:S01]  /*14e80*/  MUFU.EX2 R12, R12 ;  /* 0x0000000c000c7308 */ /* 0x000ee20000000800 */
[----:B------:R-:W-:Y:S01]  /*14e90*/  FFMA.FTZ R172, R169, R178, -R3 ;  /* 0x000000b2a9ac7223 */ /* 0x000fe20000010803 */
[----:B0-----:R-:W-:-:S06]  /*14ea0*/  FADD.FTZ R169, R161, R162 ;  /* 0x000000a2a1a97221 */ /* 0x001fcc0000010000 */
[----:B------:R-:W0:Y:S01]  /*14eb0*/  MUFU.EX2 R171, R171 ;  /* 0x000000ab00ab7308 */ /* 0x000e220000000800 */
[----:B------:R-:W-:Y:S01]  /*14ec0*/  FFMA.FTZ R167, R170, R178, -R3 ;  /* 0x000000b2aaa77223 */ /* 0x000fe20000010803 */
[----:B-1----:R-:W-:-:S06]  /*14ed0*/  FADD.FTZ R2, R14, R163 ;  /* 0x000000a30e027221 */ /* 0x002fcc0000010000 */
[----:B------:R-:W1:Y:S01]  /*14ee0*/  MUFU.EX2 R13, R13 ;  /* 0x0000000d000d7308 */ /* 0x000e620000000800 */
[----:B------:R-:W-:Y:S01]  /*14ef0*/  FADD.FTZ R169, R16, R169 ;  /* 0x000000a910a97221 */ /* 0x000fe20000010000 */
[----:B------:R-:W-:-:S06]  /*14f00*/  FADD.FTZ R163, R15, R2 ;  /* 0x000000020fa37221 */ /* 0x000fcc0000010000 */
[----:B------:R-:W4:Y:S08]  /*14f10*/  MUFU.EX2 R165, R165 ;  /* 0x000000a500a57308 */ /* 0x000f300000000800 */
[----:B------:R-:W4:Y:S01]  /*14f20*/  MUFU.EX2 R10, R10 ;  /* 0x0000000a000a7308 */ /* 0x000f220000000800 */
[----:B---3--:R-:W-:Y:S01]  /*14f30*/  FADD.FTZ R162, R164, R169 ;  /* 0x000000a9a4a27221 */ /* 0x008fe20000010000 */
[----:B------:R-:W-:-:S06]  /*14f40*/  FFMA.FTZ R153, R174, R178, -R3 ;  /* 0x000000b2ae997223 */ /* 0x000fcc0000010803 */
[----:B------:R-:W3:Y:S01]  /*14f50*/  MUFU.EX2 R166, R166 ;  /* 0x000000a600a67308 */ /* 0x000ee20000000800 */
[----:B------:R-:W-:-:S07]  /*14f60*/  FADD.FTZ R2, R12, R163 ;  /* 0x000000a30c027221 */ /* 0x000fce0000010000 */
[----:B------:R-:W3:Y:S01]  /*14f70*/  MUFU.EX2 R11, R11 ;  /* 0x0000000b000b7308 */ /* 0x000ee20000000800 */
[----:B0-----:R-:W-:Y:S01]  /*14f80*/  FADD.FTZ R162, R171, R162 ;  /* 0x000000a2aba27221 */ /* 0x001fe20000010000 */
[----:B-1----:R-:W-:-:S06]  /*14f90*/  FADD.FTZ R163, R13, R2 ;  /* 0x000000020da37221 */ /* 0x002fcc0000010000 */
[----:B------:R-:W0:Y:S01]  /*14fa0*/  MUFU.EX2 R167, R167 ;  /* 0x000000a700a77308 */ /* 0x000e220000000800 */
[----:B------:R-:W-:-:S07]  /*14fb0*/  FFMA.FTZ R168, R175, R178, -R3 ;  /* 0x000000b2afa87223 */ /* 0x000fce0000010803 */
[----:B------:R-:W1:Y:S01]  /*14fc0*/  MUFU.EX2 R9, R9 ;  /* 0x0000000900097308 */ /* 0x000e620000000800 */
[----:B----4-:R-:W-:Y:S01]  /*14fd0*/  FADD.FTZ R175, R165, R162 ;  /* 0x000000a2a5af7221 */ /* 0x010fe20000010000 */
[----:B------:R-:W-:-:S06]  /*14fe0*/  FADD.FTZ R2, R10, R163 ;  /* 0x000000a30a027221 */ /* 0x000fcc0000010000 */
[----:B------:R-:W4:Y:S01]  /*14ff0*/  MUFU.EX2 R172, R172 ;  /* 0x000000ac00ac7308 */ /* 0x000f220000000800 */
[----:B------:R-:W-:-:S07]  /*15000*/  FFMA.FTZ R169, R176, R178, -R3 ;  /* 0x000000b2b0a97223 */ /* 0x000fce0000010803 */
[----:B------:R-:W4:Y:S01]  /*15010*/  MUFU.EX2 R8, R8 ;  /* 0x0000000800087308 */ /* 0x000f220000000800 */
[----:B---3--:R-:W-:Y:S01]  /*15020*/  FADD.FTZ R162, R166, R175 ;  /* 0x000000afa6a27221 */ /* 0x008fe20000010000 */
[----:B------:R-:W-:-:S06]  /*15030*/  FADD.FTZ R2, R11, R2 ;  /* 0x000000020b027221 */ /* 0x000fcc0000010000 */
[----:B------:R-:W3:Y:S01]  /*15040*/  MUFU.EX2 R153, R153 ;  /* 0x0000009900997308 */ /* 0x000ee20000000800 */
[----:B------:R-:W-:-:S07]  /*15050*/  FFMA.FTZ R170, R177, R178, -R3 ;  /* 0x000000b2b1aa7223 */ /* 0x000fce0000010803 */
[----:B------:R-:W3:Y:S01]  /*15060*/  MUFU.EX2 R6, R6 ;  /* 0x0000000600067308 */ /* 0x000ee20000000800 */
[----:B0-----:R-:W-:Y:S01]  /*15070*/  FADD.FTZ R163, R167, R162 ;  /* 0x000000a2a7a37221 */ /* 0x001fe20000010000 */
[----:B-1----:R-:W-:-:S06]  /*15080*/  FADD.FTZ R3, R9, R2 ;  /* 0x0000000209037221 */ /* 0x002fcc0000010000 */
[----:B------:R-:W-:Y:S08]  /*15090*/  MUFU.EX2 R5, R5 ;  /* 0x0000000500057308 */ /* 0x000ff00000000800 */
[----:B------:R-:W0:Y:S01]  /*150a0*/  MUFU.EX2 R168, R168 ;  /* 0x000000a800a87308 */ /* 0x000e220000000800 */
[----:B----4-:R-:W-:Y:S01]  /*150b0*/  FADD.FTZ R2, R172, R163 ;  /* 0x000000a3ac027221 */ /* 0x010fe20000010000 */
[----:B------:R-:W-:-:S06]  /*150c0*/  FADD.FTZ R3, R8, R3 ;  /* 0x0000000308037221 */ /* 0x000fcc0000010000 */
[----:B------:R-:W-:Y:S08]  /*150d0*/  MUFU.EX2 R7, R7 ;  /* 0x0000000700077308 */ /* 0x000ff00000000800 */
[----:B------:R-:W1:Y:S01]  /*150e0*/  MUFU.EX2 R169, R169 ;  /* 0x000000a900a97308 */ /* 0x000e620000000800 */
[----:B---3--:R-:W-:Y:S01]  /*150f0*/  FADD.FTZ R163, R153, R2 ;  /* 0x0000000299a37221 */ /* 0x008fe20000010000 */
[----:B------:R-:W-:-:S06]  /*15100*/  FADD.FTZ R2, R6, R3 ;  /* 0x0000000306027221 */ /* 0x000fcc0000010000 */
[----:B------:R-:W3:Y:S08]  /*15110*/  MUFU.EX2 R4, R4 ;  /* 0x0000000400047308 */ /* 0x000ef00000000800 */
[----:B------:R-:W4:Y:S01]  /*15120*/  MUFU.EX2 R170, R170 ;  /* 0x000000aa00aa7308 */ /* 0x000f220000000800 */
[----:B0-----:R-:W-:Y:S01]  /*15130*/  FADD.FTZ R162, R168, R163 ;  /* 0x000000a3a8a27221 */ /* 0x001fe20000010000 */
[----:B------:R-:W-:-:S03]  /*15140*/  FADD.FTZ R2, R5, R2 ;  /* 0x0000000205027221 */ /* 0x000fc60000010000 */
[----:B-1----:R-:W-:Y:S01]  /*15150*/  FADD.FTZ R163, R169, R162 ;  /* 0x000000a2a9a37221 */ /* 0x002fe20000010000 */
[----:B------:R-:W-:Y:S01]  /*15160*/  FADD.FTZ R3, R7, R2 ;  /* 0x0000000207037221 */ /* 0x000fe20000010000 */
[C---:B------:R-:W-:Y:S01]  /*15170*/  FMUL.FTZ R113, R160.reuse, R113 ;  /* 0x00000071a0717220 */ /* 0x040fe20000410000 */
[----:B------:R-:W-:Y:S02]  /*15180*/  FMUL.FTZ R112, R160, R112 ;  /* 0x00000070a0707220 */ /* 0x000fe40000410000 */
[----:B---3--:R-:W-:Y:S01]  /*15190*/  FADD.FTZ R162, R4, R3 ;  /* 0x0000000304a27221 */ /* 0x008fe20000010000 */
[C---:B------:R-:W-:Y:S01]  /*151a0*/  FMUL.FTZ R155, R160.reuse, R155 ;  /* 0x0000009ba09b7220 */ /* 0x040fe20000410000 */
[----:B------:R-:W-:Y:S01]  /*151b0*/  FMUL.FTZ R154, R160, R154 ;  /* 0x0000009aa09a7220 */ /* 0x000fe20000410000 */
[----:B----4-:R-:W-:-:S05]  /*151c0*/  FADD.FTZ R163, R170, R163 ;  /* 0x000000a3aaa37221 */ /* 0x010fca0000010000 */
[----:B------:R0:W-:Y:S01]  /*151d0*/  STL.64 [R1+0x1f0], R162 ;  /* 0x0001f0a201007387 */ /* 0x0001e20000100a00 */
[----:B------:R-:W-:Y:S01]  /*151e0*/  BAR.SYNC.DEFER_BLOCKING 0xf, 0x100 ;  /* 0x03c4000000007b1d */ /* 0x000fe20000010000 */
        /* <DEDUP_REMOVED lines=16> */
[----:B------:R-:W3:Y:S04]  /*152f0*/  LD.E.64 R2, desc[UR36][R64.64+0x8] ;  /* 0x0000082440027980 */ /* 0x000ee8000c101b00 */
[----:B0-----:R-:W4:Y:S04]  /*15300*/  LD.E.64 R162, desc[UR36][R64.64] ;  /* 0x0000002440a27980 */ /* 0x001f28000c101b00 */
[----:B------:R-:W-:Y:S04]  /*15310*/  STL.64 [R1+0x2b8], R112 ;  /* 0x0002b87001007387 */ /* 0x000fe80000100a00 */
[----:B------:R0:W-:Y:S01]  /*15320*/  STL.64 [R1+0x3f8], R154 ;  /* 0x0003f89a01007387 */ /* 0x0001e20000100a00 */
[C---:B------:R-:W-:Y:S01]  /*15330*/  FMUL.FTZ R33, R173.reuse, R33 ;  /* 0x00000021ad217220 */ /* 0x040fe20000410000 */
[C---:B------:R-:W-:Y:S01]  /*15340*/  FMUL.FTZ R32, R173.reuse, R32 ;  /* 0x00000020ad207220 */ /* 0x040fe20000410000 */
[C---:B------:R-:W-:Y:S01]  /*15350*/  FMUL.FTZ R35, R173.reuse, R35 ;  /* 0x00000023ad237220 */ /* 0x040fe20000410000 */
[C---:B------:R-:W-:Y:S01]  /*15360*/  FMUL.FTZ R34, R173.reuse, R34 ;  /* 0x00000022ad227220 */ /* 0x040fe20000410000 */
[C---:B------:R-:W-:Y:S01]  /*15370*/  FMUL.FTZ R37, R173.reuse, R37 ;  /* 0x00000025ad257220 */ /* 0x040fe20000410000 */
[C---:B------:R-:W-:Y:S01]  /*15380*/  FMUL.FTZ R36, R173.reuse, R36 ;  /* 0x00000024ad247220 */ /* 0x040fe20000410000 */
[----:B0-----:R-:W3:Y:S01]  /*15390*/  LDL R154, [R1+0x2bc] ;  /* 0x0002bc00019a7983 */ /* 0x001ee20000100800 */
        /* <DEDUP_REMOVED lines=36> */
[C---:B--2---:R-:W-:Y:S01]  /*155e0*/  FMUL.FTZ R85, R173.reuse, R85 ;  /* 0x00000055ad557220 */ /* 0x044fe20000410000 */
        /* <DEDUP_REMOVED lines=127> */
[----:B0-----:R-:W3:Y:S04]  /*15de0*/  LDL R24, [R1+0x210] ;  /* 0x0002100001187983 */ /* 0x001ee80000100800 */
[----:B-1----:R-:W3:Y:S04]  /*15df0*/  LDL R88, [R1+0x214] ;  /* 0x0002140001587983 */ /* 0x002ee80000100800 */
[----:B--2---:R-:W2:Y:S04]  /*15e00*/  LDL R90, [R1+0x218] ;  /* 0x00021800015a7983 */ /* 0x004ea80000100800 */
[----:B------:R-:W2:Y:S04]  /*15e10*/  LDL R92, [R1+0x21c] ;  /* 0x00021c00015c7983 */ /* 0x000ea80000100800 */
[----:B------:R-:W2:Y:S04]  /*15e20*/  LDL R26, [R1+0x220] ;  /* 0x00022000011a7983 */ /* 0x000ea80000100800 */
[----:B------:R-:W2:Y:S04]  /*15e30*/  LDL R94, [R1+0x224] ;  /* 0x00022400015e7983 */ /* 0x000ea80000100800 */
[----:B------:R-:W2:Y:S04]  /*15e40*/  LDL R96, [R1+0x228] ;  /* 0x0002280001607983 */ /* 0x000ea80000100800 */
[----:B------:R-:W2:Y:S04]  /*15e50*/  LDL R98, [R1+0x22c] ;  /* 0x00022c0001627983 */ /* 0x000ea80000100800 */
[----:B------:R-:W2:Y:S04]  /*15e60*/  LDL R28, [R1+0x230] ;  /* 0x00023000011c7983 */ /* 0x000ea80000100800 */
[----:B----4-:R-:W4:Y:S04]  /*15e70*/  LDL R100, [R1+0x234] ;  /* 0x0002340001647983 */ /* 0x010f280000100800 */
[----:B------:R-:W4:Y:S04]  /*15e80*/  LDL R102, [R1+0x238] ;  /* 0x0002380001667983 */ /* 0x000f280000100800 */
[----:B------:R-:W4:Y:S04]  /*15e90*/  LDL R104, [R1+0x23c] ;  /* 0x00023c0001687983 */ /* 0x000f280000100800 */
[----:B------:R-:W4:Y:S04]  /*15ea0*/  LDL R30, [R1+0x240] ;  /* 0x00024000011e7983 */ /* 0x000f280000100800 */
[----:B------:R-:W4:Y:S04]  /*15eb0*/  LDL R106, [R1+0x244] ;  /* 0x00024400016a7983 */ /* 0x000f280000100800 */
[----:B------:R-:W4:Y:S04]  /*15ec0*/  LDL R108, [R1+0x248] ;  /* 0x00024800016c7983 */ /* 0x000f280000100800 */
[----:B---3--:R-:W3:Y:S04]  /*15ed0*/  LDL R110, [R1+0x24c] ;  /* 0x00024c00016e7983 */ /* 0x008ee80000100800 */
[----:B------:R-:W3:Y:S04]  /*15ee0*/  LDL R32, [R1+0x250] ;  /* 0x0002500001207983 */ /* 0x000ee80000100800 */
        /* <DEDUP_REMOVED lines=110> */
[----:B------:R0:W-:Y:S04]  /*165d0*/  STL [R1+0x2bc], R154 ;  /* 0x0002bc9a01007387 */ /* 0x0001e80000100800 */
[----:B------:R-:W3:Y:S04]  /*165e0*/  LDL R173, [R1+0x1c8] ;  /* 0x0001c80001ad7983 */ /* 0x000ee80000100800 */
[----:B0-----:R-:W3:Y:S04]  /*165f0*/  LDL.64 R154, [R1+0x88] ;  /* 0x00008800019a7983 */ /* 0x001ee80000100a00 */
        /* <DEDUP_REMOVED lines=15> */
[----:B---3--:R-:W-:Y:S04]  /*166f0*/  STL [R1+0x24c], R110 ;  /* 0x00024c6e01007387 */ /* 0x008fe80000100800 */
        /* <DEDUP_REMOVED lines=70> */
[----:B------:R1:W-:Y:S04]  /*16b60*/  STL [R1+0x36c], R31 ;  /* 0x00036c1f01007387 */ /* 0x0003e80000100800 */
[----:B------:R-:W-:Y:S04]  /*16b70*/  STL [R1+0x370], R68 ;  /* 0x0003704401007387 */ /* 0x000fe80000100800 */
[----:B------:R-:W-:Y:S04]  /*16b80*/  STL [R1+0x374], R33 ;  /* 0x0003742101007387 */ /* 0x000fe80000100800 */
[----:B------:R2:W-:Y:S04]  /*16b90*/  STL [R1+0x378], R35 ;  /* 0x0003782301007387 */ /* 0x0005e80000100800 */
        /* <DEDUP_REMOVED lines=37> */
[----:B0-----:R-:W4:Y:S04]  /*16df0*/  LDL.128 R24, [R1+0x210] ;  /* 0x0002100001187983 */ /* 0x001f280000100c00 */
[----:B-1----:R-:W4:Y:S04]  /*16e00*/  LDL.128 R28, [R1+0x220] ;  /* 0x00022000011c7983 */ /* 0x002f280000100c00 */
[----:B--2---:R-:W2:Y:S04]  /*16e10*/  LDL.128 R32, [R1+0x230] ;  /* 0x0002300001207983 */ /* 0x004ea80000100c00 */
        /* <DEDUP_REMOVED lines=29> */
[----:B------:R-:W-:Y:S01]  /*16ff0*/  MOV R177, R2 ;  /* 0x0000000200b17202 */ /* 0x000fe20000000f00 */
[----:B------:R-:W-:-:S04]  /*17000*/  IMAD R154, R173, 0x1000, R154 ;  /* 0x00001000ad9a7824 */ /* 0x000fc800078e029a */
[--C-:B------:R-:W-:Y:S01]  /*17010*/  IMAD R3, R163, 0x2, R177.reuse ;  /* 0x00000002a3037824 */ /* 0x100fe200078e02b1 */
[----:B------:R-:W-:Y:S01]  /*17020*/  F2FP.F16.F32.PACK_AB R156, R156, R19 ;  /* 0x000000139c9c723e */ /* 0x000fe200000000ff */
[C---:B------:R-:W-:Y:S01]  /*17030*/  IMAD R2, R162.reuse, 0x2, R177 ;  /* 0x00000002a2027824 */ /* 0x040fe200078e02b1 */
[----:B------:R-:W-:Y:S01]  /*17040*/  F2FP.F16.F32.PACK_AB R157, R157, R20 ;  /* 0x000000149d9d723e */ /* 0x000fe200000000ff */
[----:B------:R-:W-:Y:S01]  /*17050*/  IMAD R176, R162, 0x2, R3 ;  /* 0x00000002a2b07824 */ /* 0x000fe200078e0203 */
[----:B------:R-:W-:Y:S02]  /*17060*/  F2FP.F16.F32.PACK_AB R158, R17, R158 ;  /* 0x0000009e119e723e */ /* 0x000fe400000000ff */
[----:B------:R-:W-:Y:S02]  /*17070*/  F2FP.F16.F32.PACK_AB R159, R18, R159 ;  /* 0x0000009f129f723e */ /* 0x000fe400000000ff */
[----:B------:R-:W-:Y:S02]  /*17080*/  F2FP.F16.F32.PACK_AB R160, R15, R14 ;  /* 0x0000000e0fa0723e */ /* 0x000fe400000000ff */
[----:B------:R-:W-:-:S02]  /*17090*/  F2FP.F16.F32.PACK_AB R161, R16, R161 ;  /* 0x000000a110a1723e */ /* 0x000fc400000000ff */
[----:B------:R-:W-:Y:S02]  /*170a0*/  F2FP.F16.F32.PACK_AB R162, R13, R12 ;  /* 0x0000000c0da2723e */ /* 0x000fe400000000ff */
[----:B------:R-:W-:Y:S02]  /*170b0*/  F2FP.F16.F32.PACK_AB R163, R171, R164 ;  /* 0x000000a4aba3723e */ /* 0x000fe400000000ff */
[----:B------:R-:W-:Y:S02]  /*170c0*/  F2FP.F16.F32.PACK_AB R165, R166, R165 ;  /* 0x000000a5a6a5723e */ /* 0x000fe400000000ff */
[----:B------:R-:W-:Y:S02]  /*170d0*/  R2UR UR6, R154 ;  /* 0x000000009a0672ca */ /* 0x000fe400000e0000 */
[----:B------:R-:W-:Y:S02]  /*170e0*/  R2UR UR7, R155 ;  /* 0x000000009b0772ca */ /* 0x000fe400000e0000 */
[----:B------:R-:W-:-:S02]  /*170f0*/  F2FP.F16.F32.PACK_AB R164, R11, R10 ;  /* 0x0000000a0ba4723e */ /* 0x000fc400000000ff */
[----:B------:R-:W-:Y:S02]  /*17100*/  F2FP.F16.F32.PACK_AB R166, R8, R9 ;  /* 0x0000000908a6723e */ /* 0x000fe400000000ff */
[----:B------:R-:W-:Y:S02]  /*17110*/  F2FP.F16.F32.PACK_AB R167, R172, R167 ;  /* 0x000000a7aca7723e */ /* 0x000fe400000000ff */
[----:B------:R-:W-:Y:S02]  /*17120*/  F2FP.F16.F32.PACK_AB R172, R5, R6 ;  /* 0x0000000605ac723e */ /* 0x000fe400000000ff */
[----:B------:R-:W-:Y:S02]  /*17130*/  F2FP.F16.F32.PACK_AB R173, R168, R153 ;  /* 0x00000099a8ad723e */ /* 0x000fe400000000ff */
[----:B------:R-:W-:Y:S02]  /*17140*/  F2FP.F16.F32.PACK_AB R174, R4, R7 ;  /* 0x0000000704ae723e */ /* 0x000fe400000000ff */
[----:B------:R-:W-:Y:S01]  /*17150*/  F2FP.F16.F32.PACK_AB R175, R170, R169 ;  /* 0x000000a9aaaf723e */ /* 0x000fe200000000ff */
[----:B------:R-:W-:Y:S04]  /*17160*/  STSM.16.M88.4 [R177], R156 ;  /* 0x0000009cb1007844 */ /* 0x000fe80000000200 */
[----:B------:R0:W-:Y:S04]  /*17170*/  STSM.16.M88.4 [R2], R160 ;  /* 0x000000a002007844 */ /* 0x0001e80000000200 */
[----:B------:R1:W-:Y:S04]  /*17180*/  STSM.16.M88.4 [R3], R164 ;  /* 0x000000a403007844 */ /* 0x0003e80000000200 */
[----:B------:R-:W-:Y:S01]  /*17190*/  STSM.16.M88.4 [R176], R172 ;  /* 0x000000acb0007844 */ /* 0x000fe20000000200 */
[----:B------:R-:W-:-:S02]  /*171a0*/  VIADD R4, R154, 0x80 ;  /* 0x000000809a047836 */ /* 0x000fc40000000000 */
[----:B------:R-:W-:Y:S01]  /*171b0*/  IMAD.MOV.U32 R5, RZ, RZ, R155 ;  /* 0x000000ffff057224 */ /* 0x000fe200078e009b */
[----:B--2---:R-:W-:-:S06]  /*171c0*/  WARPGROUP.ARRIVE ;  /* 0x00000000000079c5 */ /* 0x004fcc0000000000 */
[----:B------:R-:W-:Y:S01]  /*171d0*/  HGMMA.64x256x16.F32 R24, R156, gdesc[UR4].tnspB, R24, gsb0 ;  /* 0x43e000049c187df0 */ /* 0x000fe20008000818 */
[----:B------:R-:W-:Y:S02]  /*171e0*/  R2UR UR6, R4 ;  /* 0x00000000040672ca */ /* 0x000fe400000e0000 */
[----:B------:R-:W-:Y:S01]  /*171f0*/  R2UR UR7, R5 ;  /* 0x00000000050772ca */ /* 0x000fe200000e0000 */
[----:B0-----:R-:W-:Y:S02]  /*17200*/  VIADD R2, R154, 0x100 ;  /* 0x000001009a027836 */ /* 0x001fe40000000000 */
[----:B-1----:R-:W-:Y:S01]  /*17210*/  IMAD.MOV.U32 R3, RZ, RZ, R155 ;  /* 0x000000ffff037224 */ /* 0x002fe200078e009b */
        /* <DEDUP_REMOVED lines=145> */
[----:B------:R-:W4:Y:S04]  /*17b30*/  LDL R70, [R1+0x218] ;  /* 0x0002180001467983 */ /* 0x000f280000100800 */
[----:B-1----:R-:W4:Y:S04]  /*17b40*/  LDL R72, [R1+0x21c] ;  /* 0x00021c0001487983 */ /* 0x002f280000100800 */
[----:B------:R-:W4:Y:S04]  /*17b50*/  LDL R4, [R1+0x220] ;  /* 0x0002200001047983 */ /* 0x000f280000100800 */
[----:B------:R-:W4:Y:S04]  /*17b60*/  LDL R74, [R1+0x224] ;  /* 0x00022400014a7983 */ /* 0x000f280000100800 */
        /* <DEDUP_REMOVED lines=137> */
[----:B---3--:R-:W-:Y:S04]  /*18400*/  STL [R1+0x234], R80 ;  /* 0x0002345001007387 */ /* 0x008fe80000100800 */
        /* <DEDUP_REMOVED lines=127> */
.L_x_1996:
[----:B------:R-:W-:Y:S05]  /*18c00*/  BSYNC B0 ;  /* 0x0000000000007941 */ /* 0x000fea0003800000 */
.L_x_1995:
[----:B------:R-:W2:Y:S04]  /*18c10*/  LDL.64 R4, [R1+0x48] ;  /* 0x0000480001047983 */ /* 0x000ea80000100a00 */
[----:B------:R-:W3:Y:S01]  /*18c20*/  LDL R3, [R1+0x34] ;  /* 0x0000340001037983 */ /* 0x000ee20000100800 */
[C---:B------:R-:W-:Y:S01]  /*18c30*/  ISETP.GT.AND P0, PT, R0.reuse, R21, PT ;  /* 0x000000150000720c */ /* 0x040fe20003f04270 */
[----:B------:R-:W-:Y:S01]  /*18c40*/  VIADD R0, R0, 0xffffffff ;  /* 0xffffffff00007836 */ /* 0x000fe20000000000 */
[----:B--2---:R-:W-:-:S05]  /*18c50*/  MOV R5, R4 ;  /* 0x0000000400057202 */ /* 0x004fca0000000f00 */
[----:B-----5:R-:W-:-:S05]  /*18c60*/  IMAD R2, R2, 0x8, R5 ;  /* 0x0000000802027824 */ /* 0x020fca00078e0205 */
[----:B---3--:R-:W-:-:S04]  /*18c70*/  PRMT R2, R3, 0x654, R2 ;  /* 0x0000065403027816 */ /* 0x008fc80000000002 */
[----:B------:R0:W-:Y:S01]  /*18c80*/  SYNCS.ARRIVE.TRANS64.RED.A1T0 RZ, [R2+URZ], RZ ;  /* 0x000000ff02ff79a7 */ /* 0x0001e2000810043f */
[----:B------:R-:W-:Y:S05]  /*18c90*/  @P0 BRA `(.L_x_1997) ;  /* 0xffffff8c00a80947 */ /* 0x000fea000383ffff */
.L_x_1974:
[----:B------:R-:W-:-:S13]  /*18ca0*/  ISETP.GE.AND P0, PT, R0, R22, PT ;  /* 0x000000160000720c */ /* 0x000fda0003f06270 */
[----:B------:R-:W-:Y:S05]  /*18cb0*/  @!P0 BRA `(.L_x_1998) ;  /* 0x0000007c00f48947 */ /* 0x000fea0003800000 */
.L_x_2031:
[----:B------:R-:W2:Y:S04]  /*18cc0*/  LDL R20, [R1+0x1c8] ;  /* 0x0001c80001147983 */ /* 0x000ea80000100800 */
[----:B01----:R-:W3:Y:S04]  /*18cd0*/  LDL R2, [R1+0x1d0] ;  /* 0x0001d00001027983 */ /* 0x003ee80000100800 */
        /* <DEDUP_REMOVED lines=18> */
.L_x_2000:
[----:B------:R-:W-:Y:S05]  /*18e00*/  BSYNC B0 ;  /* 0x0000000000007941 */ /* 0x000fea0003800000 */
.L_x_1999:
        /* <DEDUP_REMOVED lines=9> */
.L_x_2002:
[----:B------:R-:W-:Y:S05]  /*18ea0*/  BSYNC B0 ;  /* 0x0000000000007941 */ /* 0x000fea0003800000 */
.L_x_2001:
[----:B------:R-:W-:Y:S04]  /*18eb0*/  BSSY B0, `(.L_x_2003) ;  /* 0x0000006000007945 */ /* 0x000fe80003800000 */
[----:B-1----:R-:W-:Y:S05]  /*18ec0*/  @P0 BRA `(.L_x_2004) ;  /* 0x0000000000100947 */ /* 0x002fea0003800000 */
[----:B-----5:R-:W-:Y:S01]  /*18ed0*/  IMAD R6, R6, 0x8, R3 ;  /* 0x0000000806067824 */ /* 0x020fe200078e0203 */
[----:B------:R-:W-:-:S04]  /*18ee0*/  SHF.L.U32 R7, R7, 0x1f, RZ ;  /* 0x0000001f07077819 */ /* 0x000fc800000006ff */
[----:B------:R-:W1:Y:S02]  /*18ef0*/  SYNCS.PHASECHK.TRANS64.TRYWAIT P0, [R6+URZ], R7 ;  /* 0x00000007060075a7 */ /* 0x000e64000800017f */
[----:B-1----:R-:W-:Y:S05]  /*18f00*/  @!P0 BRA `(.L_x_2005) ;  /* 0x0000010800888947 */ /* 0x002fea0003800000 */
.L_x_2004:
[----:B------:R-:W-:Y:S05]  /*18f10*/  BSYNC B0 ;  /* 0x0000000000007941 */ /* 0x000fea0003800000 */
.L_x_2003:
        /* <DEDUP_REMOVED lines=57> */
.L_x_2007:
[----:B------:R-:W-:Y:S05]  /*192b0*/  BSYNC B0 ;  /* 0x0000000000007941 */ /* 0x000fea0003800000 */
.L_x_2006:
        /* <DEDUP_REMOVED lines=8> */
.L_x_2009:
[----:B------:R-:W-:Y:S05]  /*19340*/  BSYNC B0 ;  /* 0x0000000000007941 */ /* 0x000fea0003800000 */
.L_x_2008:
[----:B------:R-:W-:Y:S04]  /*19350*/  BSSY B0, `(.L_x_2010) ;  /* 0x0000004000007945 */ /* 0x000fe80003800000 */
[----:B-1----:R-:W-:Y:S05]  /*19360*/  @P0 BRA `(.L_x_2011) ;  /* 0x0000000000080947 */ /* 0x002fea0003800000 */
[----:B------:R-:W1:Y:S02]  /*19370*/  SYNCS.PHASECHK.TRANS64.TRYWAIT P0, [R12+URZ], R13 ;  /* 0x0000000d0c0075a7 */ /* 0x000e64000800017f */
[----:B-1----:R-:W-:Y:S05]  /*19380*/  @!P0 BRA `(.L_x_2012) ;  /* 0x00000104007c8947 */ /* 0x002fea0003800000 */
.L_x_2011:
[----:B------:R-:W-:Y:S05]  /*19390*/  BSYNC B0 ;  /* 0x0000000000007941 */ /* 0x000fea0003800000 */
.L_x_2010:
        /* <DEDUP_REMOVED lines=439> */
.L_x_2014:
[----:B------:R-:W-:Y:S05]  /*1af10*/  BSYNC B0 ;  /* 0x0000000000007941 */ /* 0x000fea0003800000 */
.L_x_2013:
        /* <DEDUP_REMOVED lines=8> */
[----:B------:R-:W4:Y:S04]  /*1afa0*/  LDL R13, [R1+0x50] ;  /* 0x00005000010d7983 */ /* 0x000f280000100800 */
[----:B------:R-:W4:Y:S04]  /*1afb0*/  LDL R16, [R1+0xf8] ;  /* 0x0000f80001107983 */ /* 0x000f280000100800 */
[----:B------:R-:W4:Y:S04]  /*1afc0*/  LDL.128 R8, [R1+0xe0] ;  /* 0x0000e00001087983 */ /* 0x000f280000100c00 */
[----:B0-----:R-:W4:Y:S04]  /*1afd0*/  LDL.128 R4, [R1+0xd0] ;  /* 0x0000d00001047983 */ /* 0x001f280000100c00 */
[----:B--2---:R3:W2:Y:S02]  /*1afe0*/  LD.E R2, desc[UR36][R2.64] ;  /* 0x0000002402027980 */ /* 0x0046a4000c101900 */
[----:B---3--:R-:W-:-:S04]  /*1aff0*/  SHF.R.S32.HI R3, RZ, 0x1f, R12 ;  /* 0x0000001fff037819 */ /* 0x008fc8000001140c */
[----:B------:R-:W-:-:S04]  /*1b000*/  LEA.HI R17, R3, R12, RZ, 0x7 ;  /* 0x0000000c03117211 */ /* 0x000fc800078f38ff */
[----:B------:R-:W-:-:S05]  /*1b010*/  LOP3.LUT R17, R17, 0xffffff80, RZ, 0xc0, !PT ;  /* 0xffffff8011117812 */ /* 0x000fca00078ec0ff */
[----:B------:R-:W-:Y:S01]  /*1b020*/  IMAD.IADD R17, R12, 0x1, -R17 ;  /* 0x000000010c117824 */ /* 0x000fe200078e0a11 */
[----:B------:R-:W-:-:S04]  /*1b030*/  LEA.HI R21, R3, R12, RZ, 0x2 ;  /* 0x0000000c03157211 */ /* 0x000fc800078f10ff */
[----:B------:R-:W-:-:S05]  /*1b040*/  LOP3.LUT R21, R21, 0xfffffffc, RZ, 0xc0, !PT ;  /* 0xfffffffc15157812 */ /* 0x000fca00078ec0ff */
[----:B------:R-:W-:Y:S01]  /*1b050*/  IMAD.IADD R21, R12, 0x1, -R21 ;  /* 0x000000010c157824 */ /* 0x000fe200078e0a15 */
[----:B----4-:R-:W-:-:S04]  /*1b060*/  ISETP.NE.AND P0, PT, R14, 0x1, PT ;  /* 0x000000010e00780c */ /* 0x010fc80003f05270 */
[----:B------:R-:W-:-:S04]  /*1b070*/  LEA.HI R12, R21, R21, RZ, 0x1 ;  /* 0x00000015150c7211 */ /* 0x000fc800078f08ff */
[----:B------:R-:W-:-:S05]  /*1b080*/  LOP3.LUT R12, R12, 0x1ffffffe, RZ, 0xc0, !PT ;  /* 0x1ffffffe0c0c7812 */ /* 0x000fca00078ec0ff */
[----:B------:R-:W-:Y:S01]  /*1b090*/  IMAD.IADD R12, R21, 0x1, -R12 ;  /* 0x00000001150c7824 */ /* 0x000fe200078e0a0c */
[----:B------:R-:W-:Y:S01]  /*1b0a0*/  ISETP.GE.AND P1, PT, R9, 0x1, PT ;  /* 0x000000010900780c */ /* 0x000fe20003f26270 */
[----:B------:R-:W-:Y:S01]  /*1b0b0*/  BSSY B0, `(.L_x_2015) ;  /* 0x000006f000007945 */ /* 0x000fe20003800000 */
[----:B--2---:R-:W-:-:S04]  /*1b0c0*/  FMUL.FTZ R26, R26, R2 ;  /* 0x000000021a1a7220 */ /* 0x004fc80000410000 */
[----:B------:R0:W1:Y:S01]  /*1b0d0*/  MUFU.TANH R18, R26 ;  /* 0x0000001a00127308 */ /* 0x0000620000002400 */
[----:B------:R-:W-:Y:S01]  /*1b0e0*/  FMUL.FTZ R30, R30, R2 ;  /* 0x000000021e1e7220 */ /* 0x000fe20000410000 */
[----:B0-----:R-:W-:-:S06]  /*1b0f0*/  SHF.R.S32.HI R26, RZ, 0x1f, R17 ;  /* 0x0000001fff1a7819 */ /* 0x001fcc0000011411 */
[----:B------:R0:W2:Y:S01]  /*1b100*/  MUFU.TANH R159, R30 ;  /* 0x0000001e009f7308 */ /* 0x0000a20000002400 */
[----:B------:R-:W-:-:S04]  /*1b110*/  LEA.HI R19, R26, R17, RZ, 0x2 ;  /* 0x000000111a137211 */ /* 0x000fc800078f10ff */
[--C-:B------:R-:W-:Y:S02]  /*1b120*/  SHF.R.S32.HI R3, RZ, 0x2, R19.reuse ;  /* 0x00000002ff037819 */ /* 0x100fe40000011413 */
[----:B0-----:R-:W-:Y:S02]  /*1b130*/  SHF.R.S32.HI R30, RZ, 0x1f, R19 ;  /* 0x0000001fff1e7819 */ /* 0x001fe40000011413 */
[----:B------:R-:W-:Y:S02]  /*1b140*/  LEA.HI R26, R26, R17, RZ, 0x5 ;  /* 0x000000111a1a7211 */ /* 0x000fe400078f28ff */
[----:B------:R-:W-:Y:S02]  /*1b150*/  LEA.HI R30, R30, R3, RZ, 0x3 ;  /* 0x000000031e1e7211 */ /* 0x000fe400078f18ff */
[----:B------:R-:W-:Y:S02]  /*1b160*/  SHF.R.S32.HI R26, RZ, 0x5, R26 ;  /* 0x00000005ff1a7819 */ /* 0x000fe4000001141a */
[----:B------:R-:W-:-:S05]  /*1b170*/  LOP3.LUT R30, R30, 0xfffffff8, RZ, 0xc0, !PT ;  /* 0xfffffff81e1e7812 */ /* 0x000fca00078ec0ff */
[----:B------:R-:W-:Y:S02]  /*1b180*/  IMAD.IADD R30, R3, 0x1, -R30 ;  /* 0x00000001031e7824 */ /* 0x000fe400078e0a1e */
[----:B------:R-:W-:-:S04]  /*1b190*/  IMAD R3, R13, 0x4, R26 ;  /* 0x000000040d037824 */ /* 0x000fc800078e021a */
[----:B------:R-:W-:-:S04]  /*1b1a0*/  IMAD.U32 R3, R3, 0x10, R30 ;  /* 0x0000001003037824 */ /* 0x000fc800078e001e */
[----:B------:R-:W-:-:S04]  /*1b1b0*/  IMAD R14, R12, 0x8, R3 ;  /* 0x000000080c0e7824 */ /* 0x000fc800078e0203 */
[----:B------:R-:W-:-:S05]  /*1b1c0*/  @P0 IMAD.HI.U32 R15, R14, R15, RZ ;  /* 0x0000000f0e0f0227 */ /* 0x000fca00078e00ff */
[----:B------:R-:W-:Y:S01]  /*1b1d0*/  @P0 SHF.R.U32.HI R14, RZ, R16, R15 ;  /* 0x00000010ff0e0219 */ /* 0x000fe2000001160f */
[----:B------:R-:W-:Y:S01]  /*1b1e0*/  IMAD.SHL.U32 R13, R0, 0x40, RZ ;  /* 0x00000040000d7824 */ /* 0x000fe200078e00ff */
[----:B------:R-:W-:-:S03]  /*1b1f0*/  LOP3.LUT R12, R19, 0x7ffffffc, RZ, 0xc0, !PT ;  /* 0x7ffffffc130c7812 */ /* 0x000fc600078ec0ff */
[----:B------:R-:W0:Y:S01]  /*1b200*/  SHFL.IDX PT, R15, R14, RZ, 0x1c1f ;  /* 0x001c1fff0e0f7589 */ /* 0x000e2200000e0000 */
[----:B------:R-:W-:Y:S01]  /*1b210*/  IADD3 R3, -R13, 0x1, RZ ;  /* 0x000000010d037810 */ /* 0x000fe20007ffe1ff */
[----:B------:R-:W-:Y:S02]  /*1b220*/  IMAD.IADD R12, R17, 0x1, -R12 ;  /* 0x00000001110c7824 */ /* 0x000fe400078e0a0c */
        /* <DEDUP_REMOVED lines=30> */
[----:B------:R-:W-:Y:S01]  /*1b410*/  IMAD R3, R12, -0x2, R3 ;  /* 0xfffffffe0c037824 */ /* 0x000fe200078e0203 */
[----:B------:R-:W3:Y:S04]  /*1b420*/  MUFU.TANH R24, R24 ;  /* 0x0000001800187308 */ /* 0x000ee80000002400 */
[----:B------:R-:W-:-:S04]  /*1b430*/  IADD3 R16, -R4, R3, R5 ;  /* 0x0000000304107210 */ /* 0x000fc80007ffe105 */
[----:B------:R-:W4:Y:S01]  /*1b440*/  MUFU.TANH R25, R25 ;  /* 0x0000001900197308 */ /* 0x000f220000002400 */
[----:B------:R-:W-:-:S07]  /*1b450*/  LOP3.LUT R3, RZ, R6, RZ, 0x33, !PT ;  /* 0x00000006ff037212 */ /* 0x000fce00078e33ff */
        /* <DEDUP_REMOVED lines=27> */
[----:B------:R-:W1:Y:S08]  /*1b610*/  MUFU.TANH R54, R54 ;  /* 0x0000003600367308 */ /* 0x000e700000002400 */
[----:B------:R1:W1:Y:S01]  /*1b620*/  MUFU.TANH R162, R2 ;  /* 0x0000000200a27308 */ /* 0x0002620000002400 */
[----:B------:R-:W-:-:S02]  /*1b630*/  IMAD.IADD R16, R16, 0x1, R3 ;  /* 0x0000000110107824 */ /* 0x000fc400078e0203 */
[----:B------:R-:W-:Y:S02]  /*1b640*/  IMAD.IADD R21, R8, 0x1, -R13 ;  /* 0x0000000108157824 */ /* 0x000fe400078e0a0d */
[--C-:B0-----:R-:W-:Y:S02]  /*1b650*/  IMAD.IADD R6, R19, 0x1, R15.reuse ;  /* 0x0000000113067824 */ /* 0x101fe400078e020f */
[----:B------:R-:W-:Y:S01]  /*1b660*/  IMAD.IADD R3, R16, 0x1, R15 ;  /* 0x0000000110037824 */ /* 0x000fe200078e020f */
[----:B--234-:R-:W-:Y:S06]  /*1b670*/  @!P1 BRA `(.L_x_2016) ;  /* 0x0000000000489947 */ /* 0x01cfec0003800000 */
[----:B-1----:R-:W-:Y:S01]  /*1b680*/  IADD3 R2, -R4, R5, R15 ;  /* 0x0000000504027210 */ /* 0x002fe20007ffe10f */
        /* <DEDUP_REMOVED lines=9> */
.L_x_2018:
[----:B------:R-:W-:-:S13]  /*1b720*/  ISETP.NE.AND P0, PT, R9, 0x1, PT ;  /* 0x000000010900780c */ /* 0x000fda0003f05270 */
[----:B------:R-:W-:-:S05]  /*1b730*/  @P0 IMAD.HI.U32 R8, R2, R10, RZ ;  /* 0x0000000a02080227 */ /* 0x000fca00078e00ff */
[----:B------:R-:W-:-:S07]  /*1b740*/  @P0 SHF.R.U32.HI R2, RZ, R11, R8 ;  /* 0x0000000bff020219 */ /* 0x000fce0000011608 */
.L_x_2019:
[----:B------:R-:W-:Y:S05]  /*1b750*/  BSYNC B1 ;  /* 0x0000000000017941 */ /* 0x000fea0003800000 */
.L_x_2017:
[----:B------:R-:W-:-:S04]  /*1b760*/  IMAD R7, R2, R9, -R13 ;  /* 0x0000000902077224 */ /* 0x000fc800078e0a0d */
[----:B------:R-:W-:-:S05]  /*1b770*/  IMAD R2, R12, -0x2, R7 ;  /* 0xfffffffe0c027824 */ /* 0x000fca00078e0207 */
[----:B------:R-:W-:Y:S02]  /*1b780*/  VIMNMX R3, R3, R2, !PT ;  /* 0x0000000203037248 */ /* 0x000fe40007fe0100 */
[----:B------:R-:W-:-:S07]  /*1b790*/  VIADDMNMX R6, R2, R9, R6, PT ;  /* 0x0000000902067246 */ /* 0x000fce0003800106 */
.L_x_2016:
[----:B------:R-:W-:Y:S05]  /*1b7a0*/  BSYNC B0 ;  /* 0x0000000000007941 */ /* 0x000fea0003800000 */
.L_x_2015:
        /* <DEDUP_REMOVED lines=8> */
[----:B------:R-:W-:Y:S02]  /*1b830*/  ISETP.LT.OR P3, PT, R6, 0x2, P3 ;  /* 0x000000020600780c */ /* 0x000fe40001f61670 */
[----:B------:R-:W-:Y:S02]  /*1b840*/  FSEL R71, R28, -INF , !P2 ;  /* 0xff8000001c477808 */ /* 0x000fe40005000000 */
[----:B------:R-:W-:Y:S02]  /*1b850*/  ISETP.GT.AND P2, PT, R3, 0x10, !P4 ;  /* 0x000000100300780c */ /* 0x000fe40006744270 */
[----:B------:R-:W-:Y:S02]  /*1b860*/  ISETP.GE.AND P5, PT, R21, 0xa, PT ;  /* 0x0000000a1500780c */ /* 0x000fe40003fa6270 */
[----:B------:R-:W-:Y:S02]  /*1b870*/  FSEL R73, R25, -INF , !P3 ;  /* 0xff80000019497808 */ /* 0x000fe40005800000 */
[----:B------:R-:W-:-:S02]  /*1b880*/  P2R R25, PR, RZ, 0x10 ;  /* 0x00000010ff197803 */ /* 0x000fc40000000000 */
[----:B------:R-:W-:Y:S01]  /*1b890*/  ISETP.LT.OR P2, PT, R6, 0x11, P2 ;  /* 0x000000110600780c */ /* 0x000fe20001741670 */
[----:B0-----:R-:W-:Y:S01]  /*1b8a0*/  IMAD.IADD R7, R16, 0x1, R14 ;  /* 0x0000000110077824 */ /* 0x001fe200078e020e */
[----:B------:R-:W-:Y:S02]  /*1b8b0*/  ISETP.GT.AND P3, PT, R3, 0x9, !P5 ;  /* 0x000000090300780c */ /* 0x000fe40006f64270 */
[----:B------:R-:W-:Y:S02]  /*1b8c0*/  ISETP.GE.AND P4, PT, R21, 0x12, PT ;  /* 0x000000121500780c */ /* 0x000fe40003f86270 */
[----:B------:R-:W-:Y:S02]  /*1b8d0*/  FSEL R81, R32, -INF , !P2 ;  /* 0xff80000020517808 */ /* 0x000fe40005000000 */
[----:B------:R-:W-:Y:S02]  /*1b8e0*/  ISETP.LT.OR P3, PT, R6, 0xa, P3 ;  /* 0x0000000a0600780c */ /* 0x000fe40001f61670 */
[----:B------:R-:W-:-:S02]  /*1b8f0*/  ISETP.GT.AND P2, PT, R3, 0x11, !P4 ;  /* 0x000000110300780c */ /* 0x000fc40006744270 */
[----:B------:R-:W-:Y:S02]  /*1b900*/  FSEL R17, R29, -INF , !P3 ;  /* 0xff8000001d117808 */ /* 0x000fe40005800000 */
        /* <DEDUP_REMOVED lines=46> */
[----:B-1----:R-:W-:Y:S02]  /*1bbf0*/  P2R R2, PR, RZ, 0x40 ;  /* 0x00000040ff027803 */ /* 0x002fe40000000000 */
[----:B------:R-:W-:-:S04]  /*1bc00*/  ISETP.GT.AND P6, PT, R3, RZ, !P6 ;  /* 0x000000ff0300720c */ /* 0x000fc800077c4270 */
[----:B------:R-:W-:-:S04]  /*1bc10*/  ISETP.LT.OR P6, PT, R6, 0x1, P6 ;  /* 0x000000010600780c */ /* 0x000fc800037c1670 */
[----:B------:R-:W-:Y:S02]  /*1bc20*/  FSEL R59, R24, -INF , !P6 ;  /* 0xff800000183b7808 */ /* 0x000fe40007000000 */
[----:B------:R-:W-:-:S04]  /*1bc30*/  ISETP.GE.AND P6, PT, R21, 0x3a, PT ;  /* 0x0000003a1500780c */ /* 0x000fc80003fc6270 */
[----:B------:R-:W-:Y:S02]  /*1bc40*/  P2R R21, PR, RZ, 0x40 ;  /* 0x00000040ff157803 */ /* 0x000fe40000000000 */
[----:B------:R-:W-:-:S04]  /*1bc50*/  ISETP.GT.AND P6, PT, R3, 0x39, !P6 ;  /* 0x000000390300780c */ /* 0x000fc800077c4270 */
[----:B------:R-:W-:Y:S01]  /*1bc60*/  ISETP.LT.OR P6, PT, R6, 0x3a, P6 ;  /* 0x0000003a0600780c */ /* 0x000fe200037c1670 */
[----:B------:R-:W-:-:S03]  /*1bc70*/  IMAD.IADD R6, R19, 0x1, R14 ;  /* 0x0000000113067824 */ /* 0x000fc600078e020e */
        /* <DEDUP_REMOVED lines=13> */
.L_x_2023:
[----:B------:R-:W-:-:S13]  /*1bd50*/  ISETP.NE.AND P6, PT, R9, 0x1, PT ;  /* 0x000000010900780c */ /* 0x000fda0003fc5270 */
[----:B------:R-:W-:-:S05]  /*1bd60*/  @P6 IMAD.HI.U32 R10, R4, R10, RZ ;  /* 0x0000000a040a6227 */ /* 0x000fca00078e00ff */
[----:B------:R-:W-:-:S07]  /*1bd70*/  @P6 SHF.R.U32.HI R4, RZ, R11, R10 ;  /* 0x0000000bff046219 */ /* 0x000fce000001160a */
.L_x_2024:
[----:B------:R-:W-:Y:S05]  /*1bd80*/  BSYNC B1 ;  /* 0x0000000000017941 */ /* 0x000fea0003800000 */
.L_x_2022:
[----:B------:R-:W-:-:S04]  /*1bd90*/  IMAD R3, R4, R9, -R13 ;  /* 0x0000000904037224 */ /* 0x000fc800078e0a0d */
[----:B------:R-:W-:-:S05]  /*1bda0*/  IMAD R12, R12, -0x2, R3 ;  /* 0xfffffffe0c0c7824 */ /* 0x000fca00078e0203 */
[----:B------:R-:W-:Y:S02]  /*1bdb0*/  VIADDMNMX R6, R12, R9, R6, PT ;  /* 0x000000090c067246 */ /* 0x000fe40003800106 */
[----:B------:R-:W-:-:S07]  /*1bdc0*/  VIMNMX R7, R7, R12, !PT ;  /* 0x0000000c07077248 */ /* 0x000fce0007fe0100 */
.L_x_2021:
[----:B------:R-:W-:Y:S05]  /*1bdd0*/  BSYNC B0 ;  /* 0x0000000000007941 */ /* 0x000fea0003800000 */
.L_x_2020:
[C---:B------:R-:W-:Y:S01]  /*1bde0*/  ISETP.GT.AND P1, PT, R7.reuse, 0x8, !P1 ;  /* 0x000000080700780c */ /* 0x040fe20004f24270 */
[----:B------:R-:W2:Y:S01]  /*1bdf0*/  LDL.64 R10, [R1+0x1f0] ;  /* 0x0001f000010a7983 */ /* 0x000ea20000100a00 */
[----:B------:R-:W-:Y:S02]  /*1be00*/  ISETP.GT.AND P0, PT, R7, 0x1, !P0 ;  /* 0x000000010700780c */ /* 0x000fe40004704270 */
[C---:B------:R-:W-:Y:S01]  /*1be10*/  ISETP.LT.OR P1, PT, R6.reuse, 0x9, P1 ;  /* 0x000000090600780c */ /* 0x040fe20000f21670 */
[----:B------:R-:W3:Y:S01]  /*1be20*/  LDL.64 R12, [R1+0xb8] ;  /* 0x0000b800010c7983 */ /* 0x000ee20000100a00 */
[----:B------:R-:W-:Y:S02]  /*1be30*/  ISETP.LT.OR P0, PT, R6, 0x2, P0 ;  /* 0x000000020600780c */ /* 0x000fe40000701670 */
[----:B------:R-:W-:Y:S02]  /*1be40*/  FSEL R159, R159, -INF , !P1 ;  /* 0xff8000009f9f7808 */ /* 0x000fe40004800000 */
[----:B------:R-:W-:-:S02]  /*1be50*/  ISETP.NE.AND P1, PT, R25, RZ, PT ;  /* 0x000000ff1900720c */ /* 0x000fc40003f25270 */
[----:B------:R-:W4:Y:S01]  /*1be60*/  LDL.64 R24, [R1+0x1e0] ;  /* 0x0001e00001187983 */ /* 0x000f220000100a00 */
[----:B------:R-:W-:Y:S02]  /*1be70*/  FSEL R151, R27, -INF , !P0 ;  /* 0xff8000001b977808 */ /* 0x000fe40004000000 */
[----:B------:R-:W-:Y:S02]  /*1be80*/  ISETP.NE.AND P0, PT, R8, RZ, PT ;  /* 0x000000ff0800720c */ /* 0x000fe40003f05270 */
[----:B------:R-:W-:Y:S01]  /*1be90*/  ISETP.NE.AND P6, PT, R29, RZ, PT ;  /* 0x000000ff1d00720c */ /* 0x000fe20003fc5270 */
[----:B------:R-:W5:Y:S01]  /*1bea0*/  LDL R8, [R1+0x200] ;  /* 0x0002000001087983 */ /* 0x000f620000100800 */
[----:B------:R-:W-:-:S04]  /*1beb0*/  ISETP.GT.AND P0, PT, R7, 0x9, !P0 ;  /* 0x000000090700780c */ /* 0x000fc80004704270 */
[----:B------:R-:W-:-:S04]  /*1bec0*/  ISETP.LT.OR P0, PT, R6, 0xa, P0 ;  /* 0x0000000a0600780c */ /* 0x000fc80000701670 */
[----:B------:R-:W-:Y:S02]  /*1bed0*/  FSEL R163, R31, -INF , !P0 ;  /* 0xff8000001fa37808 */ /* 0x000fe40004000000 */
[----:B------:R-:W-:Y:S02]  /*1bee0*/  ISETP.GT.AND P0, PT, R7, 0x10, !P1 ;  /* 0x000000100700780c */ /* 0x000fe40004f04270 */
[----:B------:R-:W-:Y:S02]  /*1bef0*/  ISETP.NE.AND P1, PT, R33, RZ, PT ;  /* 0x000000ff2100720c */ /* 0x000fe40003f25270 */
[----:B------:R-:W-:-:S04]  /*1bf00*/  ISETP.LT.OR P0, PT, R6, 0x11, P0 ;  /* 0x000000110600780c */ /* 0x000fc80000701670 */
[----:B------:R-:W-:Y:S02]  /*1bf10*/  FSEL R161, R34, -INF , !P0 ;  /* 0xff80000022a17808 */ /* 0x000fe40004000000 */
[----:B------:R-:W-:-:S04]  /*1bf20*/  ISETP.NE.AND P0, PT, R26, RZ, PT ;  /* 0x000000ff1a00720c */ /* 0x000fc80003f05270 */
[----:B------:R-:W-:-:S04]  /*1bf30*/  ISETP.GT.AND P0, PT, R7, 0x11, !P0 ;  /* 0x000000110700780c */ /* 0x000fc80004704270 */
[----:B------:R-:W-:-:S04]  /*1bf40*/  ISETP.LT.OR P0, PT, R6, 0x12, P0 ;  /* 0x000000120600780c */ /* 0x000fc80000701670 */
[----:B------:R-:W-:Y:S02]  /*1bf50*/  FSEL R14, R35, -INF , !P0 ;  /* 0xff800000230e7808 */ /* 0x000fe40004000000 */
[----:B------:R-:W-:-:S04]  /*1bf60*/  ISETP.NE.AND P0, PT, R28, RZ, PT ;  /* 0x000000ff1c00720c */ /* 0x000fc80003f05270 */
[----:B------:R-:W-:-:S04]  /*1bf70*/  ISETP.GT.AND P0, PT, R7, 0x18, !P0 ;  /* 0x000000180700780c */ /* 0x000fc80004704270 */
[----:B------:R-:W-:-:S04]  /*1bf80*/  ISETP.LT.OR P0, PT, R6, 0x19, P0 ;  /* 0x000000190600780c */ /* 0x000fc80000701670 */
[----:B------:R-:W-:Y:S02]  /*1bf90*/  FSEL R155, R38, -INF , !P0 ;  /* 0xff800000269b7808 */ /* 0x000fe40004000000 */
[C---:B------:R-:W-:Y:S02]  /*1bfa0*/  ISETP.GT.AND P0, PT, R7.reuse, 0x19, !P6 ;  /* 0x000000190700780c */ /* 0x040fe40007704270 */
[C---:B------:R-:W-:Y:S02]  /*1bfb0*/  ISETP.GT.AND P1, PT, R7.reuse, 0x28, !P1 ;  /* 0x000000280700780c */ /* 0x040fe40004f24270 */
[----:B------:R-:W-:Y:S02]  /*1bfc0*/  ISETP.LT.OR P0, PT, R6, 0x1a, P0 ;  /* 0x0000001a0600780c */ /* 0x000fe40000701670 */
[----:B------:R-:W-:Y:S02]  /*1bfd0*/  ISETP.GT.AND P2, PT, R7, 0x29, !P2 ;  /* 0x000000290700780c */ /* 0x000fe40005744270 */
[----:B------:R-:W-:-:S02]  /*1bfe0*/  FSEL R154, R39, -INF , !P0 ;  /* 0xff800000279a7808 */ /* 0x000fc40004000000 */
[----:B------:R-:W-:Y:S02]  /*1bff0*/  ISETP.NE.AND P0, PT, R30, RZ, PT ;  /* 0x000000ff1e00720c */ /* 0x000fe40003f05270 */
[C---:B------:R-:W-:Y:S02]  /*1c000*/  ISETP.GT.AND P3, PT, R7.reuse, 0x30, !P3 ;  /* 0x000000300700780c */ /* 0x040fe40005f64270 */
[C---:B------:R-:W-:Y:S02]  /*1c010*/  ISETP.GT.AND P0, PT, R7.reuse, 0x20, !P0 ;  /* 0x000000200700780c */ /* 0x040fe40004704270 */
[----:B------:R-:W-:Y:S02]  /*1c020*/  ISETP.GT.AND P4, PT, R7, 0x31, !P4 ;  /* 0x000000310700780c */ /* 0x000fe40006784270 */
[----:B------:R-:W-:Y:S02]  /*1c030*/  ISETP.LT.OR P0, PT, R6, 0x21, P0 ;  /* 0x000000210600780c */ /* 0x000fe40000701670 */
[----:B------:R-:W-:-:S02]  /*1c040*/  ISETP.NE.AND P6, PT, R21, RZ, PT ;  /* 0x000000ff1500720c */ /* 0x000fc40003fc5270 */
[----:B------:R-:W-:Y:S02]  /*1c050*/  FSEL R153, R42, -INF , !P0 ;  /* 0xff8000002a997808 */ /* 0x000fe40004000000 */
[----:B------:R-:W-:-:S04]  /*1c060*/  ISETP.NE.AND P0, PT, R2, RZ, PT ;  /* 0x000000ff0200720c */ /* 0x000fc80003f05270 */
[----:B------:R-:W-:-:S04]  /*1c070*/  ISETP.GT.AND P0, PT, R7, RZ, !P0 ;  /* 0x000000ff0700720c */ /* 0x000fc80004704270 */
[----:B------:R-:W-:-:S04]  /*1c080*/  ISETP.LT.OR P0, PT, R6, 0x1, P0 ;  /* 0x000000010600780c */ /* 0x000fc80000701670 */
[----:B------:R-:W-:Y:S02]  /*1c090*/  FSEL R18, R18, -INF , !P0 ;  /* 0xff80000012127808 */ /* 0x000fe40004000000 */
[----:B------:R-:W-:-:S04]  /*1c0a0*/  ISETP.NE.AND P0, PT, R32, RZ, PT ;  /* 0x000000ff2000720c */ /* 0x000fc80003f05270 */
[----:B------:R-:W-:-:S04]  /*1c0b0*/  ISETP.GT.AND P0, PT, R7, 0x21, !P0 ;  /* 0x000000210700780c */ /* 0x000fc80004704270 */
[C---:B------:R-:W-:Y:S02]  /*1c0c0*/  ISETP.LT.OR P0, PT, R6.reuse, 0x22, P0 ;  /* 0x000000220600780c */ /* 0x040fe40000701670 */
[C---:B------:R-:W-:Y:S02]  /*1c0d0*/  ISETP.LT.OR P1, PT, R6.reuse, 0x29, P1 ;  /* 0x000000290600780c */ /* 0x040fe40000f21670 */
[----:B------:R-:W-:Y:S02]  /*1c0e0*/  FSEL R166, R43, -INF , !P0 ;  /* 0xff8000002ba67808 */ /* 0x000fe40004000000 */
[----:B------:R-:W-:Y:S02]  /*1c0f0*/  ISETP.LT.OR P2, PT, R6, 0x2a, P2 ;  /* 0x0000002a0600780c */ /* 0x000fe40001741670 */
[----:B------:R-:W-:Y:S02]  /*1c100*/  FSEL R167, R46, -INF , !P1 ;  /* 0xff8000002ea77808 */ /* 0x000fe40004800000 */
[----:B------:R-:W-:-:S02]  /*1c110*/  ISETP.LT.OR P3, PT, R6, 0x31, P3 ;  /* 0x000000310600780c */ /* 0x000fc40001f61670 */
[----:B------:R-:W-:Y:S02]  /*1c120*/  FSEL R171, R47, -INF , !P2 ;  /* 0xff8000002fab7808 */ /* 0x000fe40005000000 */
[C---:B------:R-:W-:Y:S02]  /*1c130*/  ISETP.GT.AND P5, PT, R7.reuse, 0x38, !P5 ;  /* 0x000000380700780c */ /* 0x040fe40006fa4270 */
[----:B------:R-:W-:Y:S02]  /*1c140*/  ISETP.LT.OR P4, PT, R6, 0x32, P4 ;  /* 0x000000320600780c */ /* 0x000fe40002781670 */
[----:B------:R-:W-:Y:S02]  /*1c150*/  FSEL R170, R50, -INF , !P3 ;  /* 0xff80000032aa7808 */ /* 0x000fe40005800000 */
[----:B------:R-:W-:Y:S02]  /*1c160*/  ISETP.GT.AND P6, PT, R7, 0x39, !P6 ;  /* 0x000000390700780c */ /* 0x000fe400077c4270 */
[----:B------:R-:W-:-:S02]  /*1c170*/  ISETP.LT.OR P5, PT, R6, 0x39, P5 ;  /* 0x000000390600780c */ /* 0x000fc40002fa1670 */
[----:B------:R-:W-:Y:S02]  /*1c180*/  FSEL R168, R51, -INF , !P4 ;  /* 0xff80000033a87808 */ /* 0x000fe40006000000 */
[----:B------:R-:W-:Y:S02]  /*1c190*/  ISETP.LT.OR P6, PT, R6, 0x3a, P6 ;  /* 0x0000003a0600780c */ /* 0x000fe400037c1670 */
[----:B------:R-:W-:Y:S02]  /*1c1a0*/  FSEL R169, R54, -INF , !P5 ;  /* 0xff80000036a97808 */ /* 0x000fe40006800000 */
[----:B------:R-:W-:Y:S02]  /*1c1b0*/  FSEL R162, R162, -INF , !P6 ;  /* 0xff800000a2a27808 */ /* 0x000fe40007000000 */
[----:B----4-:R-:W-:-:S04]  /*1c1c0*/  FMNMX.FTZ R2, R59, R24, !PT ;  /* 0x000000183b027209 */ /* 0x010fc80007810000 */
[----:B------:R-:W-:Y:S02]  /*1c1d0*/  FMNMX.FTZ R3, R73, R2, !PT ;  /* 0x0000000249037209 */ /* 0x000fe40007810000 */
[----:B------:R-:W-:Y:S02]  /*1c1e0*/  FMNMX.FTZ R2, R18, R25, !PT ;  /* 0x0000001912027209 */ /* 0x000fe40007810000 */
[----:B------:R-:W-:Y:S02]  /*1c1f0*/  FMNMX.FTZ R3, R71, R3, !PT ;  /* 0x0000000347037209 */ /* 0x000fe40007810000 */
[----:B------:R-:W-:Y:S02]  /*1c200*/  FMNMX.FTZ R2, R151, R2, !PT ;  /* 0x0000000297027209 */ /* 0x000fe40007810000 */
[----:B------:R-:W-:Y:S02]  /*1c210*/  FMNMX.FTZ R3, R17, R3, !PT ;  /* 0x0000000311037209 */ /* 0x000fe40007810000 */
[----:B------:R-:W-:-:S02]  /*1c220*/  FMNMX.FTZ R2, R159, R2, !PT ;  /* 0x000000029f027209 */ /* 0x000fc40007810000 */
        /* <DEDUP_REMOVED lines=23> */
[----:B------:R-:W-:-:S03]  /*1c3a0*/  FMNMX.FTZ R3, R169, R4, !PT ;  /* 0x00000004a9037209 */ /* 0x000fc60007810000 */
[----:B------:R-:W0:Y:S01]  /*1c3b0*/  SHFL.BFLY PT, R5, R2, 0x2, 0x1f ;  /* 0x0c401f0002057f89 */ /* 0x000e2200000e0000 */
[----:B------:R-:W-:-:S05]  /*1c3c0*/  FMNMX.FTZ R3, R162, R3, !PT ;  /* 0x00000003a2037209 */ /* 0x000fca0007810000 */
[----:B------:R-:W-:Y:S04]  /*1c3d0*/  STL.64 [R1+0x1e0], R2 ;  /* 0x0001e00201007387 */ /* 0x000fe80000100a00 */
[----:B------:R-:W4:Y:S01]  /*1c3e0*/  LDL R16, [R1+0x1e4] ;  /* 0x0001e40001107983 */ /* 0x000f220000100800 */
[----:B0-----:R-:W-:-:S05]  /*1c3f0*/  FMNMX.FTZ R4, R2, R5, !PT ;  /* 0x0000000502047209 */ /* 0x001fca0007810000 */
[----:B------:R-:W0:Y:S02]  /*1c400*/  SHFL.BFLY PT, R5, R4, 0x1, 0x1f ;  /* 0x0c201f0004057f89 */ /* 0x000e2400000e0000 */
[----:B0-----:R-:W-:-:S05]  /*1c410*/  FMNMX.FTZ R6, R4, R5, !PT ;  /* 0x0000000504067209 */ /* 0x001fca0007810000 */
[----:B------:R-:W-:Y:S04]  /*1c420*/  STL [R1+0x1e0], R6 ;  /* 0x0001e00601007387 */ /* 0x000fe80000100800 */
[----:B------:R-:W2:Y:S04]  /*1c430*/  LDL R7, [R1+0x1e0] ;  /* 0x0001e00001077983 */ /* 0x000ea80000100800 */
[----:B----4-:R-:W0:Y:S02]  /*1c440*/  SHFL.BFLY PT, R5, R16, 0x2, 0x1f ;  /* 0x0c401f0010057f89 */ /* 0x010e2400000e0000 */
[----:B0-----:R-:W-:-:S05]  /*1c450*/  FMNMX.FTZ R5, R5, R16, !PT ;  /* 0x0000001005057209 */ /* 0x001fca0007810000 */
[----:B------:R-:W0:Y:S01]  /*1c460*/  SHFL.BFLY PT, R2, R5, 0x1, 0x1f ;  /* 0x0c201f0005027f89 */ /* 0x000e2200000e0000 */
[----:B--2---:R-:W-:Y:S02]  /*1c470*/  FSETP.NEU.FTZ.AND P0, PT, R7, -INF , PT ;  /* 0xff8000000700780b */ /* 0x004fe40003f1d000 */
[----:B0-----:R-:W-:Y:S02]  /*1c480*/  FMNMX.FTZ R2, R5, R2, !PT ;  /* 0x0000000205027209 */ /* 0x001fe40007810000 */
[----:B------:R-:W-:Y:S02]  /*1c490*/  FSEL R3, R7, RZ, P0 ;  /* 0x000000ff07037208 */ /* 0x000fe40000000000 */
[----:B------:R-:W-:-:S04]  /*1c4a0*/  FSETP.NEU.FTZ.AND P0, PT, R2, -INF , PT ;  /* 0xff8000000200780b */ /* 0x000fc80003f1d000 */
[----:B------:R-:W-:Y:S01]  /*1c4b0*/  FSEL R4, R2, RZ, P0 ;  /* 0x000000ff02047208 */ /* 0x000fe20000000000 */
[----:B------:R-:W-:-:S04]  /*1c4c0*/  FADD.FTZ R3, R24, -R3 ;  /* 0x8000000318037221 */ /* 0x000fc80000010000 */
[----:B------:R-:W-:Y:S01]  /*1c4d0*/  FADD.FTZ R25, R25, -R4 ;  /* 0x8000000419197221 */ /* 0x000fe20000010000 */
[----:B-----5:R-:W-:-:S03]  /*1c4e0*/  FMUL.FTZ R3, R3, R8 ;  /* 0x0000000803037220 */ /* 0x020fc60000410000 */
[----:B------:R-:W-:Y:S01]  /*1c4f0*/  FMUL.FTZ R25, R8, R25 ;  /* 0x0000001908197220 */ /* 0x000fe20000410000 */
[----:B------:R-:W0:Y:S08]  /*1c500*/  MUFU.EX2 R173, R3 ;  /* 0x0000000300ad7308 */ /* 0x000e300000000800 */
[----:B------:R-:W1:Y:S01]  /*1c510*/  MUFU.EX2 R174, R25 ;  /* 0x0000001900ae7308 */ /* 0x000e620000000800 */
[----:B------:R2:W-:Y:S01]  /*1c520*/  STL [R1+0x1e4], R2 ;  /* 0x0001e40201007387 */ /* 0x0005e20000100800 */
[----:B0-----:R-:W-:Y:S01]  /*1c530*/  FMUL.FTZ R10, R173, R10 ;  /* 0x0000000aad0a7220 */ /* 0x001fe20000410000 */
[----:B-1----:R-:W-:-:S05]  /*1c540*/  FMUL.FTZ R11, R11, R174 ;  /* 0x000000ae0b0b7220 */ /* 0x002fca0000410000 */
[----:B------:R2:W-:Y:S04]  /*1c550*/  STL.64 [R1+0x1f0], R10 ;  /* 0x0001f00a01007387 */ /* 0x0005e80000100a00 */
[----:B---3--:R-:W3:Y:S01]  /*1c560*/  LD.E R4, desc[UR36][R12.64+0x4] ;  /* 0x000004240c047980 */ /* 0x008ee2000c101900 */
        /* <DEDUP_REMOVED lines=12> */
.L_x_2026:
[----:B------:R-:W-:Y:S05]  /*1c630*/  BSYNC B0 ;  /* 0x0000000000007941 */ /* 0x000fea0003800000 */
.L_x_2025:
        /* <DEDUP_REMOVED lines=9> */
.L_x_2028:
[----:B------:R-:W-:Y:S05]  /*1c6d0*/  BSYNC B0 ;  /* 0x0000000000007941 */ /* 0x000fea0003800000 */
.L_x_2027:
[----:B------:R-:W2:Y:S04]  /*1c6e0*/  LDL R175, [R1+0x200] ;  /* 0x0002000001af7983 */ /* 0x000ea80000100800 */
[----:B------:R-:W2:Y:S04]  /*1c6f0*/  LDL.64 R6, [R1+0x1e0] ;  /* 0x0001e00001067983 */ /* 0x000ea80000100a00 */
[----:B------:R-:W3:Y:S04]  /*1c700*/  LDL.64 R98, [R1+0x1f0] ;  /* 0x0001f00001627983 */ /* 0x000ee80000100a00 */
[----:B------:R-:W4:Y:S04]  /*1c710*/  LDL.64 R62, [R1+0x210] ;  /* 0x00021000013e7983 */ /* 0x000f280000100a00 */
[----:B------:R-:W4:Y:S04]  /*1c720*/  LDL.64 R20, [R1+0x230] ;  /* 0x0002300001147983 */ /* 0x000f280000100a00 */
[----:B------:R-:W4:Y:S04]  /*1c730*/  LDL.64 R130, [R1+0x358] ;  /* 0x0003580001827983 */ /* 0x000f280000100a00 */
[----:B0-----:R-:W4:Y:S04]  /*1c740*/  LDL.64 R2, [R1+0x400] ;  /* 0x0004000001027983 */ /* 0x001f280000100a00 */
        /* <DEDUP_REMOVED lines=45> */
[CC--:B--2---:R-:W-:Y:S01]  /*1ca20*/  FMUL.FTZ R4, R6.reuse, R175.reuse ;  /* 0x000000af06047220 */ /* 0x0c4fe20000410000 */
[----:B------:R-:W-:Y:S01]  /*1ca30*/  FSETP.NEU.FTZ.AND P0, PT, R6, -INF , PT ;  /* 0xff8000000600780b */ /* 0x000fe20003f1d000 */
[----:B------:R-:W-:-:S03]  /*1ca40*/  FMUL.FTZ R142, R7, R175 ;  /* 0x000000af078e7220 */ /* 0x000fc60000410000 */
[----:B------:R-:W-:Y:S02]  /*1ca50*/  FSEL R4, R4, RZ, P0 ;  /* 0x000000ff04047208 */ /* 0x000fe40000000000 */
[----:B------:R-:W-:-:S04]  /*1ca60*/  FSETP.NEU.FTZ.AND P0, PT, R7, -INF , PT ;  /* 0xff8000000700780b */ /* 0x000fc80003f1d000 */
[----:B------:R-:W-:Y:S01]  /*1ca70*/  FSEL R176, R142, RZ, P0 ;  /* 0x000000ff8eb07208 */ /* 0x000fe20000000000 */
        /* <DEDUP_REMOVED lines=15> */
[-C--:B------:R-:W-:Y:S01]  /*1cb70*/  FFMA.FTZ R4, R141, R175.reuse, -R4 ;  /* 0x000000af8d047223 */ /* 0x080fe20000010804 */
[-CC-:B------:R-:W-:Y:S01]  /*1cb80*/  FFMA.FTZ R157, R151, R175.reuse, -R176.reuse ;  /* 0x000000af979d7223 */ /* 0x180fe200000108b0 */
        /* <DEDUP_REMOVED lines=17> */
[----:B------:R-:W-:Y:S01]  /*1cca0*/  MUFU.EX2 R19, R19 ;  /* 0x0000001300137308 */ /* 0x000fe20000000800 */
[----:B------:R-:W-:-:S07]  /*1ccb0*/  FFMA.FTZ R159, R159, R175, -R176 ;  /* 0x000000af9f9f7223 */ /* 0x000fce00000108b0 */
[----:B------:R-:W3:Y:S01]  /*1ccc0*/  MUFU.EX2 R18, R18 ;  /* 0x0000001200127308 */ /* 0x000ee20000000800 */
[----:B------:R-:W-:-:S07]  /*1ccd0*/  FFMA.FTZ R161, R161, R175, -R176 ;  /* 0x000000afa1a17223 */ /* 0x000fce00000108b0 */
[----:B------:R-:W0:Y:S08]  /*1cce0*/  MUFU.EX2 R157, R157 ;  /* 0x0000009d009d7308 */ /* 0x000e300000000800 */
[----:B------:R-:W1:Y:S08]  /*1ccf0*/  MUFU.EX2 R156, R156 ;  /* 0x0000009c009c7308 */ /* 0x000e700000000800 */
[----:B------:R3:W-:Y:S01]  /*1cd00*/  MUFU.EX2 R7, R16 ;  /* 0x0000001000077308 */ /* 0x0007e20000000800 */
[-CC-:B------:R-:W-:Y:S01]  /*1cd10*/  FFMA.FTZ R14, R14, R175.reuse, -R176.reuse ;  /* 0x000000af0e0e7223 */ /* 0x180fe200000108b0 */
[----:B---3--:R-:W-:-:S06]  /*1cd20*/  FFMA.FTZ R16, R163, R175, -R176 ;  /* 0x000000afa3107223 */ /* 0x008fcc00000108b0 */
[----:B------:R-:W3:Y:S01]  /*1cd30*/  MUFU.EX2 R159, R159 ;  /* 0x0000009f009f7308 */ /* 0x000ee20000000800 */
[----:B------:R-:W-:-:S07]  /*1cd40*/  FFMA.FTZ R164, R154, R175, -R176 ;  /* 0x000000af9aa47223 */ /* 0x000fce00000108b0 */
[----:B------:R-:W3:Y:S01]  /*1cd50*/  MUFU.EX2 R158, R158 ;  /* 0x0000009e009e7308 */ /* 0x000ee20000000800 */
[----:B------:R-:W-:Y:S01]  /*1cd60*/  FADD.FTZ R154, R18, R99 ;  /* 0x00000063129a7221 */ /* 0x000fe20000010000 */
[----:B------:R-:W-:-:S06]  /*1cd70*/  FFMA.FTZ R163, R155, R175, -R176 ;  /* 0x000000af9ba37223 */ /* 0x000fcc00000108b0 */
[----:B------:R-:W3:Y:S01]  /*1cd80*/  MUFU.EX2 R16, R16 ;  /* 0x0000001000107308 */ /* 0x000ee20000000800 */
[----:B------:R-:W-:-:S07]  /*1cd90*/  FADD.FTZ R99, R19, R98 ;  /* 0x0000006213637221 */ /* 0x000fce0000010000 */
[----:B------:R-:W4:Y:S01]  /*1cda0*/  MUFU.EX2 R17, R17 ;  /* 0x0000001100117308 */ /* 0x000f220000000800 */
[----:B0-----:R-:W-:Y:S01]  /*1cdb0*/  FADD.FTZ R154, R157, R154 ;  /* 0x0000009a9d9a7221 */ /* 0x001fe20000010000 */
[----:B-1----:R-:W-:-:S06]  /*1cdc0*/  FADD.FTZ R99, R156, R99 ;  /* 0x000000639c637221 */ /* 0x002fcc0000010000 */
[----:B------:R-:W0:Y:S01]  /*1cdd0*/  MUFU.EX2 R161, R161 ;  /* 0x000000a100a17308 */ /* 0x000e220000000800 */
[----:B------:R-:W-:-:S07]  /*1cde0*/  FFMA.FTZ R165, R153, R175, -R176 ;  /* 0x000000af99a57223 */ /* 0x000fce00000108b0 */
[----:B------:R-:W1:Y:S01]  /*1cdf0*/  MUFU.EX2 R160, R160 ;  /* 0x000000a000a07308 */ /* 0x000e620000000800 */
[----:B---3--:R-:W-:Y:S01]  /*1ce00*/  FADD.FTZ R153, R159, R154 ;  /* 0x0000009a9f997221 */ /* 0x008fe20000010000 */
[----:B------:R-:W-:-:S06]  /*1ce10*/  FADD.FTZ R98, R158, R99 ;  /* 0x000000639e627221 */ /* 0x000fcc0000010000 */
[----:B------:R-:W3:Y:S08]  /*1ce20*/  MUFU.EX2 R14, R14 ;  /* 0x0000000e000e7308 */ /* 0x000ef00000000800 */
[----:B------:R-:W3:Y:S01]  /*1ce30*/  MUFU.EX2 R15, R15 ;  /* 0x0000000f000f7308 */ /* 0x000ee20000000800 */
[----:B------:R-:W-:Y:S01]  /*1ce40*/  FADD.FTZ R154, R16, R153 ;  /* 0x00000099109a7221 */ /* 0x000fe20000010000 */
[----:B------:R-:W-:-:S06]  /*1ce50*/  FFMA.FTZ R166, R166, R175, -R176 ;  /* 0x000000afa6a67223 */ /* 0x000fcc00000108b0 */
[----:B------:R-:W3:Y:S01]  /*1ce60*/  MUFU.EX2 R163, R163 ;  /* 0x000000a300a37308 */ /* 0x000ee20000000800 */
[----:B----4-:R-:W-:-:S07]  /*1ce70*/  FADD.FTZ R99, R17, R98 ;  /* 0x0000006211637221 */ /* 0x010fce0000010000 */
[----:B------:R-:W4:Y:S01]  /*1ce80*/  MUFU.EX2 R12, R12 ;  /* 0x0000000c000c7308 */ /* 0x000f220000000800 */
[----:B0-----:R-:W-:Y:S01]  /*1ce90*/  FADD.FTZ R155, R161, R154 ;  /* 0x0000009aa19b7221 */ /* 0x001fe20000010000 */
[----:B------:R-:W-:-:S06]  /*1cea0*/  FFMA.FTZ R167, R167, R175, -R176 ;  /* 0x000000afa7a77223 */ /* 0x000fcc00000108b0 */
[----:B------:R-:W0:Y:S01]  /*1ceb0*/  MUFU.EX2 R164, R164 ;  /* 0x000000a400a47308 */ /* 0x000e220000000800 */
[----:B-1----:R-:W-:-:S07]  /*1cec0*/  FADD.FTZ R98, R160, R99 ;  /* 0x00000063a0627221 */ /* 0x002fce0000010000 */
[----:B------:R-:W1:Y:S01]  /*1ced0*/  MUFU.EX2 R13, R13 ;  /* 0x0000000d000d7308 */ /* 0x000e620000000800 */
[----:B---3--:R-:W-:Y:S01]  /*1cee0*/  FADD.FTZ R154, R14, R155 ;  /* 0x0000009b0e9a7221 */ /* 0x008fe20000010000 */
[----:B------:R-:W-:-:S06]  /*1cef0*/  FFMA.FTZ R172, R171, R175, -R176 ;  /* 0x000000afabac7223 */ /* 0x000fcc00000108b0 */
[----:B------:R-:W3:Y:S01]  /*1cf00*/  MUFU.EX2 R165, R165 ;  /* 0x000000a500a57308 */ /* 0x000ee20000000800 */
[----:B------:R-:W-:-:S07]  /*1cf10*/  FADD.FTZ R99, R15, R98 ;  /* 0x000000620f637221 */ /* 0x000fce0000010000 */
[----:B------:R-:W3:Y:S01]  /*1cf20*/  MUFU.EX2 R10, R10 ;  /* 0x0000000a000a7308 */ /* 0x000ee20000000800 */
[----:B------:R-:W-:Y:S01]  /*1cf30*/  FADD.FTZ R155, R163, R154 ;  /* 0x0000009aa39b7221 */ /* 0x000fe20000010000 */
[----:B------:R-:W-:-:S06]  /*1cf40*/  FFMA.FTZ R153, R170, R175, -R176 ;  /* 0x000000afaa997223 */ /* 0x000fcc00000108b0 */
[----:B------:R-:W3:Y:S01]  /*1cf50*/  MUFU.EX2 R166, R166 ;  /* 0x000000a600a67308 */ /* 0x000ee20000000800 */
[----:B----4-:R-:W-:-:S07]  /*1cf60*/  FADD.FTZ R98, R12, R99 ;  /* 0x000000630c627221 */ /* 0x010fce0000010000 */
[----:B------:R-:W4:Y:S01]  /*1cf70*/  MUFU.EX2 R11, R11 ;  /* 0x0000000b000b7308 */ /* 0x000f220000000800 */
[----:B0-----:R-:W-:Y:S01]  /*1cf80*/  FADD.FTZ R154, R164, R155 ;  /* 0x0000009ba49a7221 */ /* 0x001fe20000010000 */
[----:B-1----:R-:W-:Y:S01]  /*1cf90*/  FADD.FTZ R99, R13, R98 ;  /* 0x000000620d637221 */ /* 0x002fe20000010000 */
[-CC-:B------:R-:W-:Y:S01]  /*1cfa0*/  FFMA.FTZ R168, R168, R175.reuse, -R176.reuse ;  /* 0x000000afa8a87223 */ /* 0x180fe200000108b0 */
[----:B------:R-:W-:Y:S01]  /*1cfb0*/  FFMA.FTZ R169, R169, R175, -R176 ;  /* 0x000000afa9a97223 */ /* 0x000fe200000108b0 */
[C---:B------:R-:W-:Y:S01]  /*1cfc0*/  FMUL.FTZ R63, R173.reuse, R63 ;  /* 0x0000003fad3f7220 */ /* 0x040fe20000410000 */
[C---:B------:R-:W-:Y:S01]  /*1cfd0*/  FMUL.FTZ R62, R173.reuse, R62 ;  /* 0x0000003ead3e7220 */ /* 0x040fe20000410000 */
[----:B------:R-:W-:Y:S01]  /*1cfe0*/  FMUL.FTZ R21, R173, R21 ;  /* 0x00000015ad157220 */ /* 0x000fe20000410000 */
[----:B------:R-:W0:Y:S08]  /*1cff0*/  MUFU.EX2 R167, R167 ;  /* 0x000000a700a77308 */ /* 0x000e300000000800 */
[----:B------:R-:W1:Y:S01]  /*1d000*/  MUFU.EX2 R9, R9 ;  /* 0x0000000900097308 */ /* 0x000e620000000800 */
[----:B---3--:R-:W-:Y:S01]  /*1d010*/  FADD.FTZ R155, R165, R154 ;  /* 0x0000009aa59b7221 */ /* 0x008fe20000010000 */
[----:B------:R-:W-:Y:S01]  /*1d020*/  FADD.FTZ R98, R10, R99 ;  /* 0x000000630a627221 */ /* 0x000fe20000010000 */
[C---:B------:R-:W-:Y:S01]  /*1d030*/  FMUL.FTZ R20, R173.reuse, R20 ;  /* 0x00000014ad147220 */ /* 0x040fe20000410000 */
[C---:B------:R-:W-:Y:S01]  /*1d040*/  FMUL.FTZ R131, R174.reuse, R131 ;  /* 0x00000083ae837220 */ /* 0x040fe20000410000 */
[C---:B------:R-:W-:Y:S01]  /*1d050*/  FMUL.FTZ R130, R174.reuse, R130 ;  /* 0x00000082ae827220 */ /* 0x040fe20000410000 */
[----:B------:R-:W-:Y:S01]  /*1d060*/  FMUL.FTZ R177, R173, R3 ;  /* 0x00000003adb17220 */ /* 0x000fe20000410000 */
[----:B------:R-:W-:Y:S01]  /*1d070*/  FMUL.FTZ R67, R174, R67 ;  /* 0x00000043ae437220 */ /* 0x000fe20000410000 */
[----:B------:R-:W3:Y:S08]  /*1d080*/  MUFU.EX2 R172, R172 ;  /* 0x000000ac00ac7308 */ /* 0x000ef00000000800 */
[----:B------:R-:W3:Y:S01]  /*1d090*/  MUFU.EX2 R8, R8 ;  /* 0x0000000800087308 */ /* 0x000ee20000000800 */
[----:B------:R-:W-:Y:S01]  /*1d0a0*/  FADD.FTZ R154, R166, R155 ;  /* 0x0000009ba69a7221 */ /* 0x000fe20000010000 */
[----:B----4-:R-:W-:Y:S01]  /*1d0b0*/  FADD.FTZ R98, R11, R98 ;  /* 0x000000620b627221 */ /* 0x010fe20000010000 */
[----:B------:R-:W-:Y:S01]  /*1d0c0*/  FMUL.FTZ R66, R174, R66 ;  /* 0x00000042ae427220 */ /* 0x000fe20000410000 */
[C---:B------:R-:W-:Y:S01]  /*1d0d0*/  FMUL.FTZ R65, R173.reuse, R65 ;  /* 0x00000041ad417220 */ /* 0x040fe20000410000 */
[C---:B------:R-:W-:Y:S01]  /*1d0e0*/  FMUL.FTZ R64, R173.reuse, R64 ;  /* 0x00000040ad407220 */ /* 0x040fe20000410000 */
[C---:B------:R-:W-:Y:S01]  /*1d0f0*/  FMUL.FTZ R25, R173.reuse, R25 ;  /* 0x00000019ad197220 */ /* 0x040fe20000410000 */
[----:B------:R-:W-:Y:S01]  /*1d100*/  FMUL.FTZ R24, R173, R24 ;  /* 0x00000018ad187220 */ /* 0x000fe20000410000 */
[----:B------:R-:W4:Y:S01]  /*1d110*/  MUFU.EX2 R153, R153 ;  /* 0x0000009900997308 */ /* 0x000f220000000800 */
[----:B------:R-:W-:-:S07]  /*1d120*/  FFMA.FTZ R170, R162, R175, -R176 ;  /* 0x000000afa2aa7223 */ /* 0x000fce00000108b0 */
[----:B------:R-:W4:Y:S01]  /*1d130*/  MUFU.EX2 R6, R6 ;  /* 0x0000000600067308 */ /* 0x000f220000000800 */
[----:B0-----:R-:W-:Y:S01]  /*1d140*/  FADD.FTZ R155, R167, R154 ;  /* 0x0000009aa79b7221 */ /* 0x001fe20000010000 */
[----:B-1----:R-:W-:Y:S01]  /*1d150*/  FADD.FTZ R99, R9, R98 ;  /* 0x0000006209637221 */ /* 0x002fe20000010000 */
[C---:B------:R-:W-:Y:S01]  /*1d160*/  FMUL.FTZ R27, R173.reuse, R27 ;  /* 0x0000001bad1b7220 */ /* 0x040fe20000410000 */
[C---:B------:R-:W-:Y:S01]  /*1d170*/  FMUL.FTZ R26, R173.reuse, R26 ;  /* 0x0000001aad1a7220 */ /* 0x040fe20000410000 */
[C---:B------:R-:W-:Y:S01]  /*1d180*/  FMUL.FTZ R29, R173.reuse, R29 ;  /* 0x0000001dad1d7220 */ /* 0x040fe20000410000 */
[C---:B------:R-:W-:Y:S01]  /*1d190*/  FMUL.FTZ R28, R173.reuse, R28 ;  /* 0x0000001cad1c7220 */ /* 0x040fe20000410000 */
[C---:B------:R-:W-:Y:S01]  /*1d1a0*/  FMUL.FTZ R31, R173.reuse, R31 ;  /* 0x0000001fad1f7220 */ /* 0x040fe20000410000 */
[----:B------:R-:W-:Y:S01]  /*1d1b0*/  MUFU.EX2 R5, R5 ;  /* 0x0000000500057308 */ /* 0x000fe20000000800 */
[C---:B------:R-:W-:Y:S01]  /*1d1c0*/  FMUL.FTZ R30, R173.reuse, R30 ;  /* 0x0000001ead1e7220 */ /* 0x040fe20000410000 */
[C---:B------:R-:W-:Y:S01]  /*1d1d0*/  FMUL.FTZ R33, R173.reuse, R33 ;  /* 0x00000021ad217220 */ /* 0x040fe20000410000 */
[C---:B------:R-:W-:Y:S01]  /*1d1e0*/  FMUL.FTZ R32, R173.reuse, R32 ;  /* 0x00000020ad207220 */ /* 0x040fe20000410000 */
[C---:B------:R-:W-:Y:S01]  /*1d1f0*/  FMUL.FTZ R35, R173.reuse, R35 ;  /* 0x00000023ad237220 */ /* 0x040fe20000410000 */
[C---:B------:R-:W-:Y:S01]  /*1d200*/  FMUL.FTZ R34, R173.reuse, R34 ;  /* 0x00000022ad227220 */ /* 0x040fe20000410000 */
[C---:B------:R-:W-:Y:S01]  /*1d210*/  FMUL.FTZ R37, R173.reuse, R37 ;  /* 0x00000025ad257220 */ /* 0x040fe20000410000 */
[C---:B------:R-:W-:Y:S01]  /*1d220*/  FMUL.FTZ R36, R173.reuse, R36 ;  /* 0x00000024ad247220 */ /* 0x040fe20000410000 */
[----:B------:R-:W0:Y:S01]  /*1d230*/  MUFU.EX2 R168, R168 ;  /* 0x000000a800a87308 */ /* 0x000e220000000800 */
[----:B---3--:R-:W-:Y:S01]  /*1d240*/  FADD.FTZ R98, R172, R155 ;  /* 0x0000009bac627221 */ /* 0x008fe20000010000 */
[----:B------:R-:W-:Y:S01]  /*1d250*/  FADD.FTZ R99, R8, R99 ;  /* 0x0000006308637221 */ /* 0x000fe20000010000 */
[C---:B------:R-:W-:Y:S01]  /*1d260*/  FMUL.FTZ R39, R173.reuse, R39 ;  /* 0x00000027ad277220 */ /* 0x040fe20000410000 */
[C---:B------:R-:W-:Y:S01]  /*1d270*/  FMUL.FTZ R38, R173.reuse, R38 ;  /* 0x00000026ad267220 */ /* 0x040fe20000410000 */
[C---:B------:R-:W-:Y:S01]  /*1d280*/  FMUL.FTZ R41, R173.reuse, R41 ;  /* 0x00000029ad297220 */ /* 0x040fe20000410000 */
[C---:B------:R-:W-:Y:S01]  /*1d290*/  FMUL.FTZ R40, R173.reuse, R40 ;  /* 0x00000028ad287220 */ /* 0x040fe20000410000 */
[----:B------:R-:W-:Y:S01]  /*1d2a0*/  FMUL.FTZ R43, R173, R43 ;  /* 0x0000002bad2b7220 */ /* 0x000fe20000410000 */
[----:B------:R-:W1:Y:S01]  /*1d2b0*/  MUFU.EX2 R169, R169 ;  /* 0x000000a900a97308 */ /* 0x000e620000000800 */
[----:B----4-:R-:W-:Y:S01]  /*1d2c0*/  FADD.FTZ R155, R153, R98 ;  /* 0x00000062999b7221 */ /* 0x010fe20000010000 */
[----:B------:R-:W-:Y:S01]  /*1d2d0*/  FADD.FTZ R98, R6, R99 ;  /* 0x0000006306627221 */ /* 0x000fe20000010000 */
[----:B------:R-:W-:-:S05]  /*1d2e0*/  FMUL.FTZ R42, R173, R42 ;  /* 0x0000002aad2a7220 */ /* 0x000fca0000410000 */
[----:B------:R-:W3:Y:S01]  /*1d2f0*/  MUFU.EX2 R4, R4 ;  /* 0x0000000400047308 */ /* 0x000ee20000000800 */
[C---:B------:R-:W-:Y:S01]  /*1d300*/  FMUL.FTZ R45, R173.reuse, R45 ;  /* 0x0000002dad2d7220 */ /* 0x040fe20000410000 */
[C---:B------:R-:W-:Y:S01]  /*1d310*/  FMUL.FTZ R44, R173.reuse, R44 ;  /* 0x0000002cad2c7220 */ /* 0x040fe20000410000 */
[C---:B------:R-:W-:Y:S01]  /*1d320*/  FMUL.FTZ R47, R173.reuse, R47 ;  /* 0x0000002fad2f7220 */ /* 0x040fe20000410000 */
[C---:B------:R-:W-:Y:S01]  /*1d330*/  FMUL.FTZ R46, R173.reuse, R46 ;  /* 0x0000002ead2e7220 */ /* 0x040fe20000410000 */
[C---:B------:R-:W-:Y:S01]  /*1d340*/  FMUL.FTZ R49, R173.reuse, R49 ;  /* 0x00000031ad317220 */ /* 0x040fe20000410000 */
[C---:B------:R-:W-:Y:S01]  /*1d350*/  FMUL.FTZ R48, R173.reuse, R48 ;  /* 0x00000030ad307220 */ /* 0x040fe20000410000 */
[----:B------:R-:W-:Y:S01]  /*1d360*/  FMUL.FTZ R51, R173, R51 ;  /* 0x00000033ad337220 */ /* 0x000fe20000410000 */
[----:B------:R-:W4:Y:S01]  /*1d370*/  MUFU.EX2 R170, R170 ;  /* 0x000000aa00aa7308 */ /* 0x000f220000000800 */
[----:B0-----:R-:W-:Y:S01]  /*1d380*/  FADD.FTZ R154, R168, R155 ;  /* 0x0000009ba89a7221 */ /* 0x001fe20000010000 */
[----:B------:R-:W-:Y:S01]  /*1d390*/  FADD.FTZ R98, R5, R98 ;  /* 0x0000006205627221 */ /* 0x000fe20000010000 */
[C---:B------:R-:W-:Y:S01]  /*1d3a0*/  FMUL.FTZ R50, R173.reuse, R50 ;  /* 0x00000032ad327220 */ /* 0x040fe20000410000 */
[----:B------:R-:W-:Y:S01]  /*1d3b0*/  FMUL.FTZ R55, R173, R55 ;  /* 0x00000037ad377220 */ /* 0x000fe20000410000 */
[----:B-1----:R-:W-:Y:S01]  /*1d3c0*/  FADD.FTZ R99, R169, R154 ;  /* 0x0000009aa9637221 */ /* 0x002fe20000010000 */
[----:B------:R-:W-:Y:S01]  /*1d3d0*/  FADD.FTZ R155, R7, R98 ;  /* 0x00000062079b7221 */ /* 0x000fe20000010000 */
[C---:B------:R-:W-:Y:S01]  /*1d3e0*/  FMUL.FTZ R54, R173.reuse, R54 ;  /* 0x00000036ad367220 */ /* 0x040fe20000410000 */
[C---:B------:R-:W-:Y:S01]  /*1d3f0*/  FMUL.FTZ R57, R173.reuse, R57 ;  /* 0x00000039ad397220 */ /* 0x040fe20000410000 */
[C---:B------:R-:W-:Y:S01]  /*1d400*/  FMUL.FTZ R56, R173.reuse, R56 ;  /* 0x00000038ad387220 */ /* 0x040fe20000410000 */
[----:B---3--:R-:W-:Y:S01]  /*1d410*/  FADD.FTZ R98, R4, R155 ;  /* 0x0000009b04627221 */ /* 0x008fe20000010000 */
[C---:B------:R-:W-:Y:S01]  /*1d420*/  FMUL.FTZ R176, R173.reuse, R2 ;  /* 0x00000002adb07220 */ /* 0x040fe20000410000 */
[C---:B--2---:R-:W-:Y:S01]  /*1d430*/  FMUL.FTZ R59, R173.reuse, R59 ;  /* 0x0000003bad3b7220 */ /* 0x044fe20000410000 */
[C---:B------:R-:W-:Y:S01]  /*1d440*/  FMUL.FTZ R58, R173.reuse, R58 ;  /* 0x0000003aad3a7220 */ /* 0x040fe20000410000 */
[C---:B------:R-:W-:Y:S01]  /*1d450*/  FMUL.FTZ R61, R173.reuse, R61 ;  /* 0x0000003dad3d7220 */ /* 0x040fe20000410000 */
[C---:B------:R-:W-:Y:S01]  /*1d460*/  FMUL.FTZ R60, R173.reuse, R60 ;  /* 0x0000003cad3c7220 */ /* 0x040fe20000410000 */
[C---:B------:R-:W-:Y:S01]  /*1d470*/  FMUL.FTZ R69, R173.reuse, R69 ;  /* 0x00000045ad457220 */ /* 0x040fe20000410000 */
[----:B----4-:R-:W-:Y:S01]  /*1d480*/  FADD.FTZ R99, R170, R99 ;  /* 0x00000063aa637221 */ /* 0x010fe20000010000 */
[C---:B------:R-:W-:Y:S01]  /*1d490*/  FMUL.FTZ R68, R173.reuse, R68 ;  /* 0x00000044ad447220 */ /* 0x040fe20000410000 */
[C---:B------:R-:W-:Y:S01]  /*1d4a0*/  FMUL.FTZ R77, R173.reuse, R77 ;  /* 0x0000004dad4d7220 */ /* 0x040fe20000410000 */
[C---:B------:R-:W-:Y:S01]  /*1d4b0*/  FMUL.FTZ R76, R173.reuse, R76 ;  /* 0x0000004cad4c7220 */ /* 0x040fe20000410000 */
[C---:B------:R-:W-:Y:S01]  /*1d4c0*/  FMUL.FTZ R75, R173.reuse, R75 ;  /* 0x0000004bad4b7220 */ /* 0x040fe20000410000 */
[----:B------:R-:W-:Y:S01]  /*1d4d0*/  STL.64 [R1+0x1f0], R98 ;  /* 0x0001f06201007387 */ /* 0x000fe20000100a00 */
        /* <DEDUP_REMOVED lines=24> */
[----:B------:R-:W2:Y:S04]  /*1d660*/  LD.E.64 R2, desc[UR36][R52.64+0x8] ;  /* 0x0000082434027980 */ /* 0x000ea8000c101b00 */
[----:B------:R-:W3:Y:S04]  /*1d670*/  LD.E.64 R154, desc[UR36][R52.64] ;  /* 0x00000024349a7980 */ /* 0x000ee8000c101b00 */
[----:B------:R-:W-:Y:S04]  /*1d680*/  STL.64 [R1+0x210], R62 ;  /* 0x0002103e01007387 */ /* 0x000fe80000100a00 */
[----:B------:R0:W-:Y:S04]  /*1d690*/  STL.64 [R1+0x230], R20 ;  /* 0x0002301401007387 */ /* 0x0001e80000100a00 */
[----:B------:R-:W-:Y:S01]  /*1d6a0*/  STL.64 [R1+0x358], R130 ;  /* 0x0003588201007387 */ /* 0x000fe20000100a00 */
[C---:B------:R-:W-:Y:S01]  /*1d6b0*/  FMUL.FTZ R97, R174.reuse, R97 ;  /* 0x00000061ae617220 */ /* 0x040fe20000410000 */
[C---:B------:R-:W-:Y:S01]  /*1d6c0*/  FMUL.FTZ R96, R174.reuse, R96 ;  /* 0x00000060ae607220 */ /* 0x040fe20000410000 */
[C---:B------:R-:W-:Y:S01]  /*1d6d0*/  FMUL.FTZ R101, R174.reuse, R101 ;  /* 0x00000065ae657220 */ /* 0x040fe20000410000 */
[C---:B------:R-:W-:Y:S01]  /*1d6e0*/  FMUL.FTZ R100, R174.reuse, R100 ;  /* 0x00000064ae647220 */ /* 0x040fe20000410000 */
[C---:B------:R-:W-:Y:S01]  /*1d6f0*/  FMUL.FTZ R103, R174.reuse, R103 ;  /* 0x00000067ae677220 */ /* 0x040fe20000410000 */
[C---:B------:R-:W-:Y:S01]  /*1d700*/  FMUL.FTZ R102, R174.reuse, R102 ;  /* 0x00000066ae667220 */ /* 0x040fe20000410000 */
[C---:B------:R-:W-:Y:S01]  /*1d710*/  FMUL.FTZ R105, R174.reuse, R105 ;  /* 0x00000069ae697220 */ /* 0x040fe20000410000 */
[----:B0-----:R-:W4:Y:S04]  /*1d720*/  LDL R20, [R1+0x210] ;  /* 0x0002100001147983 */ /* 0x001f280000100800 */
[----:B------:R-:W2:Y:S01]  /*1d730*/  LDL R21, [R1+0x35c] ;  /* 0x00035c0001157983 */ /* 0x000ea20000100800 */
        /* <DEDUP_REMOVED lines=106> */
[----:B0-----:R-:W2:Y:S04]  /*1dde0*/  LDL R86, [R1+0x214] ;  /* 0x0002140001567983 */ /* 0x001ea80000100800 */
[----:B-1----:R-:W2:Y:S04]  /*1ddf0*/  LDL R88, [R1+0x218] ;  /* 0x0002180001587983 */ /* 0x002ea80000100800 */
        /* <DEDUP_REMOVED lines=124> */
[----:B------:R-:W-:Y:S04]  /*1e5c0*/  STL [R1+0x210], R20 ;  /* 0x0002101401007387 */ /* 0x000fe80000100800 */
[----:B------:R0:W-:Y:S04]  /*1e5d0*/  STL [R1+0x35c], R21 ;  /* 0x00035c1501007387 */ /* 0x0001e80000100800 */
[----:B------:R-:W2:Y:S04]  /*1e5e0*/  LDL R171, [R1+0x1c8] ;  /* 0x0001c80001ab7983 */ /* 0x000ea80000100800 */
[----:B0-----:R-:W2:Y:S04]  /*1e5f0*/  LDL.64 R20, [R1+0x88] ;  /* 0x0000880001147983 */ /* 0x001ea80000100a00 */
        /* <DEDUP_REMOVED lines=159> */
[----:B------:R-:W-:Y:S01]  /*1eff0*/  IMAD R20, R171, 0x1000, R20 ;  /* 0x00001000ab147824 */ /* 0x000fe200078e0214 */
[----:B------:R-:W-:-:S02]  /*1f000*/  F2FP.F16.F32.PACK_AB R156, R156, R19 ;  /* 0x000000139c9c723e */ /* 0x000fc400000000ff */
[----:B------:R-:W-:Y:S01]  /*1f010*/  F2FP.F16.F32.PACK_AB R157, R157, R18 ;  /* 0x000000129d9d723e */ /* 0x000fe200000000ff */
[--C-:B------:R-:W-:Y:S01]  /*1f020*/  IMAD R155, R155, 0x2, R3.reuse ;  /* 0x000000029b9b7824 */ /* 0x100fe200078e0203 */
[----:B------:R-:W-:Y:S01]  /*1f030*/  F2FP.F16.F32.PACK_AB R158, R17, R158 ;  /* 0x0000009e119e723e */ /* 0x000fe200000000ff */
[----:B------:R-:W-:Y:S01]  /*1f040*/  IMAD R2, R154, 0x2, R3 ;  /* 0x000000029a027824 */ /* 0x000fe200078e0203 */
[----:B------:R-:W-:Y:S02]  /*1f050*/  F2FP.F16.F32.PACK_AB R159, R16, R159 ;  /* 0x0000009f109f723e */ /* 0x000fe400000000ff */
[----:B------:R-:W-:Y:S02]  /*1f060*/  F2FP.F16.F32.PACK_AB R160, R15, R160 ;  /* 0x000000a00fa0723e */ /* 0x000fe400000000ff */
[----:B------:R-:W-:Y:S02]  /*1f070*/  F2FP.F16.F32.PACK_AB R161, R14, R161 ;  /* 0x000000a10ea1723e */ /* 0x000fe400000000ff */
[----:B------:R-:W-:-:S02]  /*1f080*/  F2FP.F16.F32.PACK_AB R162, R13, R12 ;  /* 0x0000000c0da2723e */ /* 0x000fc400000000ff */
[----:B------:R-:W-:Y:S02]  /*1f090*/  F2FP.F16.F32.PACK_AB R163, R164, R163 ;  /* 0x000000a3a4a3723e */ /* 0x000fe400000000ff */
[----:B------:R-:W-:Y:S01]  /*1f0a0*/  F2FP.F16.F32.PACK_AB R165, R166, R165 ;  /* 0x000000a5a6a5723e */ /* 0x000fe200000000ff */
[----:B------:R-:W-:Y:S01]  /*1f0b0*/  IMAD R154, R154, 0x2, R155 ;  /* 0x000000029a9a7824 */ /* 0x000fe200078e029b */
[----:B------:R-:W-:Y:S02]  /*1f0c0*/  R2UR UR6, R20 ;  /* 0x00000000140672ca */ /* 0x000fe400000e0000 */
[----:B------:R-:W-:Y:S02]  /*1f0d0*/  R2UR UR7, R21 ;  /* 0x00000000150772ca */ /* 0x000fe400000e0000 */
[----:B------:R-:W-:Y:S02]  /*1f0e0*/  F2FP.F16.F32.PACK_AB R164, R11, R10 ;  /* 0x0000000a0ba4723e */ /* 0x000fe400000000ff */
[----:B------:R-:W-:-:S02]  /*1f0f0*/  F2FP.F16.F32.PACK_AB R166, R8, R9 ;  /* 0x0000000908a6723e */ /* 0x000fc400000000ff */
[----:B------:R-:W-:Y:S02]  /*1f100*/  F2FP.F16.F32.PACK_AB R167, R172, R167 ;  /* 0x000000a7aca7723e */ /* 0x000fe400000000ff */
[----:B------:R-:W-:Y:S02]  /*1f110*/  F2FP.F16.F32.PACK_AB R172, R5, R6 ;  /* 0x0000000605ac723e */ /* 0x000fe400000000ff */
[----:B------:R-:W-:Y:S02]  /*1f120*/  F2FP.F16.F32.PACK_AB R173, R168, R153 ;  /* 0x00000099a8ad723e */ /* 0x000fe400000000ff */
[----:B------:R-:W-:Y:S02]  /*1f130*/  F2FP.F16.F32.PACK_AB R174, R4, R7 ;  /* 0x0000000704ae723e */ /* 0x000fe400000000ff */
[----:B------:R-:W-:Y:S01]  /*1f140*/  F2FP.F16.F32.PACK_AB R175, R170, R169 ;  /* 0x000000a9aaaf723e */ /* 0x000fe200000000ff */
[----:B------:R-:W-:Y:S04]  /*1f150*/  STSM.16.M88.4 [R3], R156 ;  /* 0x0000009c03007844 */ /* 0x000fe80000000200 */
[----:B------:R0:W-:Y:S04]  /*1f160*/  STSM.16.M88.4 [R2], R160 ;  /* 0x000000a002007844 */ /* 0x0001e80000000200 */
[----:B------:R-:W-:Y:S04]  /*1f170*/  STSM.16.M88.4 [R155], R164 ;  /* 0x000000a49b007844 */ /* 0x000fe80000000200 */
        /* <DEDUP_REMOVED lines=8> */
[----:B------:R-:W-:Y:S01]  /*1f200*/  IMAD.MOV.U32 R3, RZ, RZ, R21 ;  /* 0x000000ffff037224 */ /* 0x000fe200078e0015 */
        /* <DEDUP_REMOVED lines=414> */
.L_x_2030:
[----:B------:R-:W-:Y:S05]  /*20bf0*/  BSYNC B0 ;  /* 0x0000000000007941 */ /* 0x000fea0003800000 */
.L_x_2029:
        /* <DEDUP_REMOVED lines=9> */
.L_x_1998:
[----:B------:R-:W-:Y:S05]  /*20c90*/  WARPSYNC.ALL ;  /* 0x0000000000007948 */ /* 0x000fea0003800000 */
[----:B------:R-:W2:Y:S04]  /*20ca0*/  LDL R5, [R1+0x1f0] ;  /* 0x0001f00001057983 */ /* 0x000ea80000100800 */
[----:B------:R-:W3:Y:S04]  /*20cb0*/  LDL R6, [R1+0x1f4] ;  /* 0x0001f40001067983 */ /* 0x000ee80000100800 */
[----:B------:R-:W4:Y:S01]  /*20cc0*/  LDL.64 R14, [R1+0xb8] ;  /* 0x0000b800010e7983 */ /* 0x000f220000100a00 */
[----:B------:R-:W-:Y:S01]  /*20cd0*/  IMAD.MOV.U32 R8, RZ, RZ, -0x800000 ;  /* 0xff800000ff087424 */ /* 0x000fe200078e00ff */
[----:B------:R-:W-:Y:S08]  /*20ce0*/  BAR.ARV 0x8, 0x100 ;  /* 0x0204000000007b1d */ /* 0x000ff00000002000 */
[----:B------:R-:W-:Y:S06]  /*20cf0*/  BAR.SYNC.DEFER_BLOCKING 0xf, 0x100 ;  /* 0x03c4000000007b1d */ /* 0x000fec0000010000 */
[----:B--2---:R-:W2:Y:S02]  /*20d00*/  SHFL.BFLY PT, R0, R5, 0x2, 0x1f ;  /* 0x0c401f0005007f89 */ /* 0x004ea400000e0000 */
[----:B--2---:R-:W-:-:S05]  /*20d10*/  FADD.FTZ R0, R5, R0 ;  /* 0x0000000005007221 */ /* 0x004fca0000010000 */
[----:B------:R-:W0:Y:S02]  /*20d20*/  SHFL.BFLY PT, R3, R0, 0x1, 0x1f ;  /* 0x0c201f0000037f89 */ /* 0x000e2400000e0000 */
[----:B01----:R-:W-:-:S05]  /*20d30*/  FADD.FTZ R2, R0, R3 ;  /* 0x0000000300027221 */ /* 0x003fca0000010000 */
[----:B------:R-:W-:Y:S04]  /*20d40*/  STL [R1+0x1f0], R2 ;  /* 0x0001f00201007387 */ /* 0x000fe80000100800 */
[----:B------:R-:W2:Y:S04]  /*20d50*/  LDL R13, [R1+0x1f0] ;  /* 0x0001f000010d7983 */ /* 0x000ea80000100800 */
[----:B---3--:R-:W0:Y:S02]  /*20d60*/  SHFL.BFLY PT, R3, R6, 0x2, 0x1f ;  /* 0x0c401f0006037f89 */ /* 0x008e2400000e0000 */
[----:B0-----:R-:W-:-:S05]  /*20d70*/  FADD.FTZ R3, R3, R6 ;  /* 0x0000000603037221 */ /* 0x001fca0000010000 */
[----:B------:R-:W0:Y:S02]  /*20d80*/  SHFL.BFLY PT, R4, R3, 0x1, 0x1f ;  /* 0x0c201f0003047f89 */ /* 0x000e2400000e0000 */
[----:B0-----:R-:W-:-:S05]  /*20d90*/  FADD.FTZ R4, R3, R4 ;  /* 0x0000000403047221 */ /* 0x001fca0000010000 */
[----:B------:R-:W-:-:S13]  /*20da0*/  FSETP.NE.FTZ.AND P2, PT, R4, RZ, PT ;  /* 0x000000ff0400720b */ /* 0x000fda0003f55000 */
[----:B------:R-:W3:Y:S04]  /*20db0*/  @P2 LDL R7, [R1+0x200] ;  /* 0x0002000001072983 */ /* 0x000ee80000100800 */
[----:B------:R-:W5:Y:S01]  /*20dc0*/  @P2 LDL R10, [R1+0x1e4] ;  /* 0x0001e400010a2983 */ /* 0x000f620000100800 */
[----:B--2---:R-:W-:-:S13]  /*20dd0*/  FSETP.NE.FTZ.AND P1, PT, R13, RZ, PT ;  /* 0x000000ff0d00720b */ /* 0x004fda0003f35000 */
[----:B------:R-:W2:Y:S04]  /*20de0*/  @P1 LDL R5, [R1+0x200] ;  /* 0x0002000001051983 */ /* 0x000ea80000100800 */
[----:B------:R-:W4:Y:S01]  /*20df0*/  @P1 LDL R2, [R1+0x1e0] ;  /* 0x0001e00001021983 */ /* 0x000f220000100800 */
[----:B------:R-:W0:Y:S08]  /*20e00*/  @P2 MUFU.LG2 R9, R4 ;  /* 0x0000000400092308 */ /* 0x000e300000000c00 */
[----:B------:R-:W1:Y:S01]  /*20e10*/  @P1 MUFU.LG2 R6, R13 ;  /* 0x0000000d00061308 */ /* 0x000e620000000c00 */
[----:B------:R-:W-:-:S02]  /*20e20*/  IMAD.MOV.U32 R0, RZ, RZ, -0x800000 ;  /* 0xff800000ff007424 */ /* 0x000fc400078e00ff */
[----:B0-----:R-:W-:Y:S01]  /*20e30*/  @P2 FMUL.FTZ R12, R9, 0.69314718246459960938 ;  /* 0x3f317218090c2820 */ /* 0x001fe20000410000 */
[----:B-1----:R-:W-:Y:S01]  /*20e40*/  @P1 FMUL.FTZ R6, R6, 0.69314718246459960938 ;  /* 0x3f31721806061820 */ /* 0x002fe20000410000 */
[----:B------:R-:W-:Y:S01]  /*20e50*/  STL [R1+0x1f4], R4 ;  /* 0x0001f40401007387 */ /* 0x000fe20000100800 */
[----:B---3--:R-:W-:-:S04]  /*20e60*/  @P2 FMUL.FTZ R7, R7, 0.69314718246459960938 ;  /* 0x3f31721807072820 */ /* 0x008fc80000410000 */
[----:B-----5:R-:W-:-:S05]  /*20e70*/  @P2 FFMA.FTZ R8, R7, R10, R12 ;  /* 0x0000000a07082223 */ /* 0x020fca000001000c */
[----:B------:R0:W-:Y:S01]  /*20e80*/  STL [R1+0x1f4], R8 ;  /* 0x0001f40801007387 */ /* 0x0001e20000100800 */
[----:B--2---:R-:W-:-:S04]  /*20e90*/  @P1 FMUL.FTZ R5, R5, 0.69314718246459960938 ;  /* 0x3f31721805051820 */ /* 0x004fc80000410000 */
[----:B----4-:R-:W-:-:S05]  /*20ea0*/  @P1 FFMA.FTZ R0, R5, R2, R6 ;  /* 0x0000000205001223 */ /* 0x010fca0000010006 */
[----:B------:R1:W-:Y:S04]  /*20eb0*/  STL [R1+0x1f0], R0 ;  /* 0x0001f00001007387 */ /* 0x0003e80000100800 */
[----:B------:R-:W2:Y:S02]  /*20ec0*/  LD.E R2, desc[UR36][R14.64+0x4] ;  /* 0x000004240e027980 */ /* 0x000ea4000c101900 */
[----:B--2---:R-:W-:Y:S02]  /*20ed0*/  ISETP.NE.AND P0, PT, R2, RZ, PT ;  /* 0x000000ff0200720c */ /* 0x004fe40003f05270 */
[----:B------:R-:W2:Y:S11]  /*20ee0*/  LDL R2, [R1+0x1c8] ;  /* 0x0001c80001027983 */ /* 0x000eb60000100800 */
[----:B------:R-:W3:Y:S04]  /*20ef0*/  @!P0 LDL.64 R6, [R1+0xc0] ;  /* 0x0000c00001068983 */ /* 0x000ee80000100a00 */
[----:B------:R-:W2:Y:S01]  /*20f00*/  @!P0 LD.E R3, desc[UR36][R14.64] ;  /* 0x000000240e038980 */ /* 0x000ea2000c101900 */
[----:B------:R-:W-:-:S06]  /*20f10*/  IMAD.MOV.U32 R47, RZ, RZ, RZ ;  /* 0x000000ffff2f7224 */ /* 0x000fcc00078e00ff */
[----:B------:R-:W4:Y:S01]  /*20f20*/  @P1 MUFU.RCP R47, R13 ;  /* 0x0000000d002f1308 */ /* 0x000f220000001000 */
[----:B---3--:R-:W0:Y:S01]  /*20f30*/  @!P0 LD.E.64 R6, desc[UR36][R6.64] ;  /* 0x0000002406068980 */ /* 0x008e22000c101b00 */
[----:B--2---:R-:W-:-:S04]  /*20f40*/  @!P0 IMAD R3, R2, 0x40, R3 ;  /* 0x0000004002038824 */ /* 0x004fc800078e0203 */
[----:B0-----:R-:W-:-:S05]  /*20f50*/  @!P0 IMAD.WIDE R8, R3, 0x4, R6 ;  /* 0x0000000403088825 */ /* 0x001fca00078e0206 */
[----:B----4-:R0:W-:Y:S04]  /*20f60*/  @!P0 ST.E desc[UR36][R8.64], R47 ;  /* 0x0000002f08008985 */ /* 0x0101e8000c101924 */
[----:B------:R-:W1:Y:S04]  /*20f70*/  @!P0 LDL.64 R14, [R1+0xb8] ;  /* 0x0000b800010e8983 */ /* 0x000e680000100a00 */
[----:B-1----:R-:W2:Y:S02]  /*20f80*/  @!P0 LD.E R0, desc[UR36][R14.64+0x4] ;  /* 0x000004240e008980 */ /* 0x002ea4000c101900 */
[----:B--2---:R-:W-:-:S13]  /*20f90*/  @!P0 ISETP.NE.AND P0, PT, R0, RZ, PT ;  /* 0x000000ff0000820c */ /* 0x004fda0003f05270 */
[----:B------:R-:W2:Y:S04]  /*20fa0*/  @!P0 LDL.64 R10, [R1+0xc0] ;  /* 0x0000c000010a8983 */ /* 0x000ea80000100a00 */
[----:B------:R-:W3:Y:S01]  /*20fb0*/  @!P0 LD.E R3, desc[UR36][R14.64] ;  /* 0x000000240e038980 */ /* 0x000ee2000c101900 */
[----:B------:R-:W-:-:S06]  /*20fc0*/  IMAD.MOV.U32 R0, RZ, RZ, RZ ;  /* 0x000000ffff007224 */ /* 0x000fcc00078e00ff */
[----:B------:R-:W1:Y:S01]  /*20fd0*/  @P2 MUFU.RCP R0, R4 ;  /* 0x0000000400002308 */ /* 0x000e620000001000 */
[----:B--2---:R-:W2:Y:S01]  /*20fe0*/  @!P0 LD.E.64 R10, desc[UR36][R10.64] ;  /* 0x000000240a0a8980 */ /* 0x004ea2000c101b00 */
[----:B---3--:R-:W-:-:S04]  /*20ff0*/  @!P0 IMAD R3, R2, 0x40, R3 ;  /* 0x0000004002038824 */ /* 0x008fc800078e0203 */
[----:B------:R-:W-:-:S04]  /*21000*/  @!P0 VIADD R3, R3, 0x8 ;  /* 0x0000000803038836 */ /* 0x000fc80000000000 */
[----:B--2---:R-:W-:-:S05]  /*21010*/  @!P0 IMAD.WIDE R2, R3, 0x4, R10 ;  /* 0x0000000403028825 */ /* 0x004fca00078e020a */
[----:B-1----:R1:W-:Y:S04]  /*21020*/  @!P0 ST.E desc[UR36][R2.64], R0 ;  /* 0x0000000002008985 */ /* 0x0023e8000c101924 */
        /* <DEDUP_REMOVED lines=28> */
[----:B0-----:R-:W5:Y:S04]  /*211f0*/  LDL.64 R8, [R1+0x3b8] ;  /* 0x0003b80001087983 */ /* 0x001f680000100a00 */
[----:B------:R-:W5:Y:S04]  /*21200*/  LDL.64 R4, [R1+0x3c8] ;  /* 0x0003c80001047983 */ /* 0x000f680000100a00 */
[----:B------:R-:W5:Y:S04]  /*21210*/  LDL.64 R10, [R1+0x3d8] ;  /* 0x0003d800010a7983 */ /* 0x000f680000100a00 */
[----:B-1----:R-:W5:Y:S04]  /*21220*/  LDL.64 R2, [R1+0x3e8] ;  /* 0x0003e80001027983 */ /* 0x002f680000100a00 */
        /* <DEDUP_REMOVED lines=33> */
[----:B------:R-:W5:Y:S04]  /*21440*/  LDL R45, [R1+0x1d0] ;  /* 0x0001d000012d7983 */ /* 0x000f680000100800 */
[----:B------:R-:W5:Y:S01]  /*21450*/  LDL R22, [R1+0x1d4] ;  /* 0x0001d40001167983 */ /* 0x000f620000100800 */
[----:B--2---:R-:W-:-:S05]  /*21460*/  VIADD R46, R46, 0x1 ;  /* 0x000000012e2e7836 */ /* 0x004fca0000000000 */
[----:B------:R-:W-:-:S13]  /*21470*/  ISETP.NE.AND P0, PT, R46, 0x2, PT ;  /* 0x000000022e00780c */ /* 0x000fda0003f05270 */
[----:B------:R-:W2:Y:S01]  /*21480*/  @!P0 LDL R44, [R1+0x1cc] ;  /* 0x0001cc00012c8983 */ /* 0x000ea20000100800 */
[-C--:B---3--:R-:W-:Y:S01]  /*21490*/  FMUL.FTZ R135, R135, R0.reuse ;  /* 0x0000000087877220 */ /* 0x088fe20000410000 */
[-C--:B------:R-:W-:Y:S01]  /*214a0*/  FMUL.FTZ R134, R134, R0.reuse ;  /* 0x0000000086867220 */ /* 0x080fe20000410000 */
[-C--:B----4-:R-:W-:Y:S01]  /*214b0*/  FMUL.FTZ R119, R119, R0.reuse ;  /* 0x0000000077777220 */ /* 0x090fe20000410000 */
[-C--:B------:R-:W-:Y:S01]  /*214c0*/  FMUL.FTZ R118, R118, R0.reuse ;  /* 0x0000000076767220 */ /* 0x080fe20000410000 */
[-C--:B-----5:R-:W-:Y:S01]  /*214d0*/  FMUL.FTZ R121, R121, R0.reuse ;  /* 0x0000000079797220 */ /* 0x0a0fe20000410000 */
        /* <DEDUP_REMOVED lines=123> */
[----:B------:R-:W-:-:S02]  /*21c90*/  VIADD R0, R45, 0x1 ;  /* 0x000000012d007836 */ /* 0x000fc40000000000 */
[----:B------:R-:W-:Y:S01]  /*21ca0*/  VIADD R22, R22, 0x1 ;  /* 0x0000000116167836 */ /* 0x000fe20000000000 */
[----:B------:R-:W-:Y:S04]  /*21cb0*/  STL [R1+0x1c8], R46 ;  /* 0x0001c82e01007387 */ /* 0x000fe80000100800 */
        /* <DEDUP_REMOVED lines=11> */
[----:B------:R-:W-:Y:S01]  /*21d70*/  STL.64 [R1+0x2a0], R72 ;  /* 0x0002a04801007387 */ /* 0x000fe20000100a00 */
[----:B--2---:R-:W-:-:S03]  /*21d80*/  @!P0 LOP3.LUT R44, R44, 0x1, RZ, 0x3c, !PT ;  /* 0x000000012c2c8812 */ /* 0x004fc600078e3cff */
        /* <DEDUP_REMOVED lines=51> */
[----:B------:R-:W-:Y:S04]  /*220c0*/  STL [R1+0x1d0], R0 ;  /* 0x0001d00001007387 */ /* 0x000fe80000100800 */
[----:B------:R-:W-:Y:S04]  /*220d0*/  @!P0 STL [R1+0x1cc], R44 ;  /* 0x0001cc2c01008387 */ /* 0x000fe80000100800 */
[----:B------:R-:W-:Y:S04]  /*220e0*/  STL [R1+0x1d4], R22 ;  /* 0x0001d41601007387 */ /* 0x000fe80000100800 */
[----:B------:R-:W-:Y:S04]  /*220f0*/  @!P0 STL [R1+0x1c8], RZ ;  /* 0x0001c8ff01008387 */ /* 0x000fe80000100800 */
[----:B------:R0:W-:Y:S02]  /*22100*/  STL.64 [R1+0x3e8], R2 ;  /* 0x0003e80201007387 */ /* 0x0001e40000100a00 */
[----:B0-----:R-:W-:Y:S01]  /*22110*/  IMAD.MOV.U32 R3, RZ, RZ, 0x1 ;  /* 0x00000001ff037424 */ /* 0x001fe200078e00ff */
[----:B------:R-:W-:Y:S06]  /*22120*/  BAR.ARV 0xe, 0x100 ;  /* 0x0384000000007b1d */ /* 0x000fec0000002000 */
.L_x_1914:
[----:B0-----:R-:W-:-:S04]  /*22130*/  PRMT R0, R3, 0x9910, RZ ;  /* 0x0000991003007816 */ /* 0x001fc800000000ff */
[----:B------:R-:W-:-:S13]  /*22140*/  ISETP.NE.AND P0, PT, R0, RZ, PT ;  /* 0x000000ff0000720c */ /* 0x000fda0003f05270 */
[----:B------:R-:W-:Y:S05]  /*22150*/  @!P0 BRA `(.L_x_2032) ;  /* 0x0000002400f88947 */ /* 0x000fea0003800000 */
[----:B------:R-:W0:Y:S01]  /*22160*/  S2R R0, SR_TID.X ;  /* 0x0000000000007919 */ /* 0x000e220000002100 */
[----:B------:R-:W1:Y:S01]  /*22170*/  S2UR UR5, SR_CgaCtaId ;  /* 0x00000000000579c3 */ /* 0x000e620000008800 */
[----:B------:R-:W-:Y:S01]  /*22180*/  UMOV UR4, 0x400 ;  /* 0x0000040000047882 */ /* 0x000fe20000000000 */
[----:B------:R-:W-:-:S06]  /*22190*/  SHF.R.S32.HI R14, RZ, 0x1f, R152 ;  /* 0x0000001fff0e7819 */ /* 0x000fcc0000011498 */
[----:B------:R-:W-:Y:S01]  /*221a0*/  BAR.SYNC.DEFER_BLOCKING 0x1, 0x100 ;  /* 0x0044000000007b1d */ /* 0x000fe20000010000 */
[----:B------:R-:W-:-:S07]  /*221b0*/  SHF.R.S32.HI R16, RZ, 0x1f, R23 ;  /* 0x0000001fff107819 */ /* 0x000fce0000011417 */
[----:B------:R-:W2:Y:S01]  /*221c0*/  LDC R29, c[0x0][0xce8] ;  /* 0x00033a00ff1d7b82 */ /* 0x000ea20000000800 */
[----:B------:R-:W3:Y:S07]  /*221d0*/  S2R R20, SR_CTAID.X ;  /* 0x0000000000147919 */ /* 0x000eee0000002500 */
[----:B------:R-:W4:Y:S01]  /*221e0*/  LDC.64 R18, c[0x0][0xc40] ;  /* 0x00031000ff127b82 */ /* 0x000f220000000a00 */
[----:B-1----:R-:W-:-:S04]  /*221f0*/  ULEA UR4, UR5, UR4, 0x18 ;  /* 0x0000000405047291 */ /* 0x002fc8000f8ec03f */
[----:B------:R-:W-:Y:S01]  /*22200*/  UIADD3 UR4, UR4, 0x38820, URZ ;  /* 0x0003882004047890 */ /* 0x000fe2000fffe03f */
[----:B0-----:R-:W-:-:S03]  /*22210*/  VIADD R5, R0, 0xffffff80 ;  /* 0xffffff8000057836 */ /* 0x001fc60000000000 */
[----:B------:R-:W-:Y:S01]  /*22220*/  UPRMT UR4, URZ, 0x654, UR4 ;  /* 0x000006543f047896 */ /* 0x000fe20008000004 */
[----:B--2---:R-:W-:Y:S02]  /*22230*/  ISETP.NE.AND P1, PT, R29, 0x1, PT ;  /* 0x000000011d00780c */ /* 0x004fe40003f25270 */
[----:B------:R-:W-:-:S04]  /*22240*/  SHF.R.S32.HI R2, RZ, 0x1f, R5 ;  /* 0x0000001fff027819 */ /* 0x000fc80000011405 */
[----:B------:R-:W-:Y:S02]  /*22250*/  LEA.HI R0, R2, R5, RZ, 0x7 ;  /* 0x0000000502007211 */ /* 0x000fe400078f38ff */
[----:B------:R-:W-:Y:S02]  /*22260*/  SYNCS.ARRIVE.TRANS64.RED.A1T0 RZ, [UR4], RZ ;  /* 0x000000ffffff79a7 */ /* 0x000fe40008100404 */
[----:B------:R-:W-:Y:S02]  /*22270*/  SHF.R.S32.HI R24, RZ, 0x7, R0 ;  /* 0x00000007ff187819 */ /* 0x000fe40000011400 */
[----:B------:R-:W-:-:S03]  /*22280*/  LOP3.LUT R4, R0, 0xffffff80, RZ, 0xc0, !PT ;  /* 0xffffff8000047812 */ /* 0x000fc600078ec0ff */
[----:B------:R-:W0:Y:S02]  /*22290*/  SHFL.IDX PT, R3, R24, RZ, 0x1f ;  /* 0x00001fff18037589 */ /* 0x000e2400000e0000 */
[----:B------:R-:W-:Y:S01]  /*222a0*/  IMAD.IADD R25, R5, 0x1, -R4 ;  /* 0x0000000105197824 */ /* 0x000fe200078e0a04 */
[----:B------:R-:W-:-:S04]  /*222b0*/  LEA.HI R4, R2, R5, RZ, 0x2 ;  /* 0x0000000502047211 */ /* 0x000fc800078f10ff */
[----:B------:R-:W-:Y:S02]  /*222c0*/  SHF.R.S32.HI R22, RZ, 0x1f, R25 ;  /* 0x0000001fff167819 */ /* 0x000fe40000011419 */
[----:B------:R-:W-:Y:S02]  /*222d0*/  LOP3.LUT R4, R4, 0xfffffffc, RZ, 0xc0, !PT ;  /* 0xfffffffc04047812 */ /* 0x000fe400078ec0ff */
[----:B------:R-:W-:-:S03]  /*222e0*/  LEA.HI R21, R22, R25, RZ, 0x2 ;  /* 0x0000001916157211 */ /* 0x000fc600078f10ff */
[----:B------:R-:W-:Y:S01]  /*222f0*/  IMAD.IADD R28, R5, 0x1, -R4 ;  /* 0x00000001051c7824 */ /* 0x000fe200078e0a04 */
[--C-:B------:R-:W-:Y:S02]  /*22300*/  SHF.R.S32.HI R26, RZ, 0x2, R21.reuse ;  /* 0x00000002ff1a7819 */ /* 0x100fe40000011415 */
[----:B0-----:R-:W-:Y:S02]  /*22310*/  ISETP.NE.AND P0, PT, R3, RZ, PT ;  /* 0x000000ff0300720c */ /* 0x001fe40003f05270 */
[----:B------:R-:W-:-:S04]  /*22320*/  SHF.R.S32.HI R3, RZ, 0x1f, R21 ;  /* 0x0000001fff037819 */ /* 0x000fc80000011415 */
[----:B------:R-:W-:-:S04]  /*22330*/  LEA.HI R3, R3, R26, RZ, 0x3 ;  /* 0x0000001a03037211 */ /* 0x000fc800078f18ff */
[----:B------:R-:W-:-:S03]  /*22340*/  LOP3.LUT R27, R3, 0xfffffff8, RZ, 0xc0, !PT ;  /* 0xfffffff8031b7812 */ /* 0x000fc600078ec0ff */
[----:B---34-:R-:W-:Y:S05]  /*22350*/  @P0 BRA `(.L_x_2033) ;  /* 0x0000000400500947 */ /* 0x018fea0003800000 */
[----:B------:R-:W-:Y:S01]  /*22360*/  LOP3.LUT R0, R0, 0xffffff80, RZ, 0xc0, !PT ;  /* 0xffffff8000007812 */ /* 0x000fe200078ec0ff */
[----:B------:R-:W0:Y:S01]  /*22370*/  S2R R11, SR_CTAID.X ;  /* 0x00000000000b7919 */ /* 0x000e220000002500 */
[----:B------:R-:W1:Y:S01]  /*22380*/  LDC R12, c[0x0][0xce8] ;  /* 0x00033a00ff0c7b82 */ /* 0x000e620000000800 */
[----:B------:R-:W-:Y:S01]  /*22390*/  LEA.HI R9, R24, R24, RZ, 0x1 ;  /* 0x0000001818097211 */ /* 0x000fe200078f08ff */
[----:B------:R-:W-:Y:S01]  /*223a0*/  ULDC UR4, c[0x0][0xb88] ;  /* 0x0002e20000047ab9 */ /* 0x000fe20000000800 */
[----:B------:R-:W-:Y:S02]  /*223b0*/  IMAD.IADD R0, R5, 0x1, -R0 ;  /* 0x0000000105007824 */ /* 0x000fe400078e0a00 */
[----:B------:R-:W-:-:S03]  /*223c0*/  LOP3.LUT R13, R9, 0xfffffe, RZ, 0xc0, !PT ;  /* 0x00fffffe090d7812 */ /* 0x000fc600078ec0ff */
[----:B------:R-:W-:Y:S02]  /*223d0*/  SHF.R.S32.HI R3, RZ, 0x1f, R0 ;  /* 0x0000001fff037819 */ /* 0x000fe40000011400 */
[----:B------:R-:W-:Y:S02]  /*223e0*/  IMAD.IADD R13, R24, 0x1, -R13 ;  /* 0x00000001180d7824 */ /* 0x000fe400078e0a0d */
[CC--:B------:R-:W-:Y:S02]  /*223f0*/  LEA.HI R4, R3.reuse, R0.reuse, RZ, 0x2 ;  /* 0x0000000003047211 */ /* 0x0c0fe400078f10ff */
[----:B------:R-:W-:Y:S02]  /*22400*/  LEA.HI R3, R3, R0, RZ, 0x5 ;  /* 0x0000000003037211 */ /* 0x000fe400078f28ff */
[--C-:B------:R-:W-:Y:S02]  /*22410*/  SHF.R.S32.HI R6, RZ, 0x2, R4.reuse ;  /* 0x00000002ff067819 */ /* 0x100fe40000011404 */
[----:B------:R-:W-:-:S04]  /*22420*/  SHF.R.S32.HI R7, RZ, 0x1f, R4 ;  /* 0x0000001fff077819 */ /* 0x000fc80000011404 */
[----:B------:R-:W-:Y:S02]  /*22430*/  LEA.HI R8, R7, R6, RZ, 0x3 ;  /* 0x0000000607087211 */ /* 0x000fe400078f18ff */
[----:B------:R-:W-:Y:S02]  /*22440*/  LOP3.LUT R7, R4, 0x7ffffffc, RZ, 0xc0, !PT ;  /* 0x7ffffffc04077812 */ /* 0x000fe400078ec0ff */
[----:B------:R-:W-:Y:S01]  /*22450*/  LOP3.LUT R9, R8, 0xfffffff8, RZ, 0xc0, !PT ;  /* 0xfffffff808097812 */ /* 0x000fe200078ec0ff */
[----:B-1----:R-:W-:Y:S01]  /*22460*/  IMAD R8, R12, UR4, RZ ;  /* 0x000000040c087c24 */ /* 0x002fe2000f8e02ff */
[----:B------:R-:W-:Y:S01]  /*22470*/  SHF.R.S32.HI R4, RZ, 0x5, R3 ;  /* 0x00000005ff047819 */ /* 0x000fe20000011403 */
[----:B------:R-:W-:Y:S01]  /*22480*/  IMAD.IADD R0, R0, 0x1, -R7 ;  /* 0x0000000100007824 */ /* 0x000fe200078e0a07 */
[----:B------:R-:W1:Y:S01]  /*22490*/  S2UR UR6, SR_CTAID.Z ;  /* 0x00000000000679c3 */ /* 0x000e620000002700 */
[----:B------:R-:W-:Y:S01]  /*224a0*/  IMAD.IADD R9, R6, 0x1, -R9 ;  /* 0x0000000106097824 */ /* 0x000fe200078e0a09 */
[----:B------:R-:W-:Y:S01]  /*224b0*/  ISETP.NE.AND P3, PT, R12, 0x1, PT ;  /* 0x000000010c00780c */ /* 0x000fe20003f65270 */
[----:B------:R-:W-:Y:S01]  /*224c0*/  IMAD.U32 R3, R13, -0x100, RZ ;  /* 0xffffff000d037824 */ /* 0x000fe200078e00ff */
[----:B------:R-:W-:Y:S01]  /*224d0*/  ULDC.64 UR4, c[0x0][0xcd0] ;  /* 0x0003340000047ab9 */ /* 0x000fe20000000a00 */
[----:B------:R-:W-:-:S02]  /*224e0*/  IMAD.SHL.U32 R0, R0, 0x2, RZ ;  /* 0x0000000200007824 */ /* 0x000fc400078e00ff */
[----:B------:R-:W-:Y:S01]  /*224f0*/  IMAD R10, R4, 0x10, R9 ;  /* 0x00000010040a7824 */ /* 0x000fe200078e0209 */
[----:B------:R-:W2:Y:S02]  /*22500*/  LDC.64 R6, c[0x0][0xcd8] ;  /* 0x00033600ff067b82 */ /* 0x000ea40000000a00 */
[----:B------:R-:W-:Y:S01]  /*22510*/  ISETP.NE.AND P0, PT, R0, R3, PT ;  /* 0x000000030000720c */ /* 0x000fe20003f05270 */
[----:B0-----:R-:W-:-:S05]  /*22520*/  IMAD R13, R11, 0x40, R10 ;  /* 0x000000400b0d7824 */ /* 0x001fca00078e020a */
[----:B------:R-:W-:Y:S01]  /*22530*/  ISETP.GE.OR P2, PT, R13, R8, P0 ;  /* 0x000000080d00720c */ /* 0x000fe20000746670 */
[----:B------:R-:W0:-:S12]  /*22540*/  @P3 LDC R4, c[0x0][0xcec] ;  /* 0x00033b00ff043b82 */ /* 0x000e180000000800 */
[----:B------:R-:W3:Y:S01]  /*22550*/  @!P2 LDL R15, [R1+0x1f0] ;  /* 0x0001f000010fa983 */ /* 0x000ee20000100800 */
[----:B------:R-:W-:Y:S01]  /*22560*/  LEA.HI R0, R2, R5, RZ, 0x2 ;  /* 0x0000000502007211 */ /* 0x000fe200078f10ff */
[----:B-1----:R-:W-:Y:S01]  /*22570*/  USHF.R.S32.HI UR7, URZ, 0x1f, UR6 ;  /* 0x0000001f3f077899 */ /* 0x002fe20008011406 */
[----:B------:R-:W1:Y:S01]  /*22580*/  S2UR UR6, SR_CTAID.Z ;  /* 0x00000000000679c3 */ /* 0x000e620000002700 */
[----:B------:R-:W-:Y:S01]  /*22590*/  IMAD R9, R14, UR4, RZ ;  /* 0x000000040e097c24 */ /* 0x000fe2000f8e02ff */
[----:B------:R-:W-:Y:S01]  /*225a0*/  LOP3.LUT R0, R0, 0xfffffffc, RZ, 0xc0, !PT ;  /* 0xfffffffc00007812 */ /* 0x000fe200078ec0ff */
[----:B------:R-:W-:Y:S01]  /*225b0*/  VIADD R13, R13, 0x8 ;  /* 0x000000080d0d7836 */ /* 0x000fe20000000000 */
[----:B------:R-:W-:Y:S01]  /*225c0*/  BSSY B0, `(.L_x_2033) ;  /* 0x000002d000007945 */ /* 0x000fe20003800000 */
[----:B------:R-:W-:Y:S02]  /*225d0*/  IMAD R9, R152, UR5, R9 ;  /* 0x0000000598097c24 */ /* 0x000fe4000f8e0209 */
[----:B------:R-:W-:Y:S01]  /*225e0*/  IMAD.IADD R0, R5, 0x1, -R0 ;  /* 0x0000000105007824 */ /* 0x000fe200078e0a00 */
[----:B------:R-:W-:Y:S01]  /*225f0*/  ISETP.GE.OR P0, PT, R13, R8, P0 ;  /* 0x000000080d00720c */ /* 0x000fe20000706670 */
[----:B------:R-:W4:Y:S03]  /*22600*/  @P3 LDC R5, c[0x0][0xcf0] ;  /* 0x00033c00ff053b82 */ /* 0x000f260000000800 */
[----:B------:R-:W-:-:S04]  /*22610*/  LEA.HI R2, R0, R0, RZ, 0x1 ;  /* 0x0000000000027211 */ /* 0x000fc800078f08ff */
[----:B------:R-:W-:-:S05]  /*22620*/  LOP3.LUT R3, R2, 0x1ffffffe, RZ, 0xc0, !PT ;  /* 0x1ffffffe02037812 */ /* 0x000fca00078ec0ff */
[----:B------:R-:W-:Y:S02]  /*22630*/  IMAD.IADD R0, R0, 0x1, -R3 ;  /* 0x0000000100007824 */ /* 0x000fe400078e0a03 */
[----:B------:R-:W-:Y:S01]  /*22640*/  IMAD.WIDE.U32 R2, R152, UR4, RZ ;  /* 0x0000000498027c25 */ /* 0x000fe2000f8e00ff */
[----:B------:R-:W-:-:S03]  /*22650*/  ULDC.64 UR4, c[0x0][0xce0] ;  /* 0x0003380000047ab9 */ /* 0x000fc60000000a00 */
[----:B------:R-:W-:Y:S02]  /*22660*/  IMAD R0, R0, 0x8, R10 ;  /* 0x0000000800007824 */ /* 0x000fe400078e020a */
[----:B------:R-:W-:Y:S02]  /*22670*/  IMAD.IADD R3, R3, 0x1, R9 ;  /* 0x0000000103037824 */ /* 0x000fe400078e0209 */
[----:B------:R-:W-:Y:S02]  /*22680*/  IMAD R9, R11, 0x40, R0 ;  /* 0x000000400b097824 */ /* 0x000fe400078e0200 */
[----:B--2---:R-:W-:Y:S02]  /*22690*/  IMAD R10, R6, UR7, RZ ;  /* 0x00000007060a7c24 */ /* 0x004fe4000f8e02ff */
[----:B0-----:R-:W-:-:S04]  /*226a0*/  @P3 IMAD.HI.U32 R4, R9, R4, RZ ;  /* 0x0000000409043227 */ /* 0x001fc800078e00ff */
[----:B-1----:R-:W-:Y:S02]  /*226b0*/  IMAD R17, R7, UR6, R10 ;  /* 0x0000000607117c24 */ /* 0x002fe4000f8e020a */
[----:B------:R-:W-:Y:S01]  /*226c0*/  IMAD.MOV.U32 R11, RZ, RZ, R9 ;  /* 0x000000ffff0b7224 */ /* 0x000fe200078e0009 */
[----:B----4-:R-:W-:Y:S01]  /*226d0*/  @P3 SHF.R.U32.HI R11, RZ, R5, R4 ;  /* 0x00000005ff0b3219 */ /* 0x010fe20000011604 */
[----:B------:R-:W-:-:S04]  /*226e0*/  IMAD.WIDE.U32 R6, R6, UR6, R2 ;  /* 0x0000000606067c25 */ /* 0x000fc8000f8e0002 */
[----:B------:R-:W-:Y:S02]  /*226f0*/  IMAD.IADD R7, R7, 0x1, R17 ;  /* 0x0000000107077824 */ /* 0x000fe400078e0211 */
[----:B------:R-:W-:Y:S02]  /*22700*/  IMAD.MOV R5, RZ, RZ, -R11 ;  /* 0x000000ffff057224 */ /* 0x000fe400078e0a0b */
[----:B------:R-:W-:Y:S02]  /*22710*/  IMAD R0, R16, UR4, RZ ;  /* 0x0000000410007c24 */ /* 0x000fe4000f8e02ff */
[----:B------:R-:W-:Y:S01]  /*22720*/  IMAD.WIDE.U32 R2, R23, UR4, R6 ;  /* 0x0000000417027c25 */ /* 0x000fe2000f8e0006 */
[----:B------:R-:W-:-:S03]  /*22730*/  SHF.R.S32.HI R7, RZ, 0x1f, R11 ;  /* 0x0000001fff077819 */ /* 0x000fc6000001140b */
[----:B------:R-:W-:Y:S01]  /*22740*/  IMAD R5, R12, R5, R9 ;  /* 0x000000050c057224 */ /* 0x000fe200078e0209 */
[----:B------:R-:W-:Y:S01]  /*22750*/  IADD3 R2, P3, R11, R2, RZ ;  /* 0x000000020b027210 */ /* 0x000fe20007f7e0ff */
[----:B------:R-:W-:Y:S01]  /*22760*/  IMAD R4, R23, UR5, R0 ;  /* 0x0000000517047c24 */ /* 0x000fe2000f8e0200 */
[----:B------:R-:W-:Y:S02]  /*22770*/  ULDC.64 UR4, c[0x0][0xcc8] ;  /* 0x0003320000047ab9 */ /* 0x000fe40000000a00 */
[----:B------:R-:W-:Y:S02]  /*22780*/  SHF.R.S32.HI R0, RZ, 0x1f, R5 ;  /* 0x0000001fff007819 */ /* 0x000fe40000011405 */
[----:B------:R-:W-:-:S03]  /*22790*/  IADD3.X R3, R7, R3, R4, P3, !PT ;  /* 0x0000000307037210 */ /* 0x000fc60001ffe404 */
[----:B------:R-:W-:Y:S02]  /*227a0*/  IMAD R0, R0, UR4, RZ ;  /* 0x0000000400007c24 */ /* 0x000fe4000f8e02ff */
[----:B------:R-:W-:-:S04]  /*227b0*/  IMAD.WIDE.U32 R2, R5, UR4, R2 ;  /* 0x0000000405027c25 */ /* 0x000fc8000f8e0002 */
[----:B------:R-:W-:Y:S01]  /*227c0*/  IMAD R5, R5, UR5, R0 ;  /* 0x0000000505057c24 */ /* 0x000fe2000f8e0200 */
[----:B------:R-:W-:Y:S02]  /*227d0*/  ULDC.64 UR4, c[0x0][0xca8] ;  /* 0x00032a0000047ab9 */ /* 0x000fe40000000a00 */
[----:B------:R-:W-:Y:S01]  /*227e0*/  LEA R0, P3, R2, UR4, 0x2 ;  /* 0x0000000402007c11 */ /* 0x000fe2000f8610ff */
[----:B------:R-:W-:-:S04]  /*227f0*/  IMAD.IADD R3, R3, 0x1, R5 ;  /* 0x0000000103037824 */ /* 0x000fc800078e0205 */
[----:B------:R-:W-:Y:S01]  /*22800*/  SHFL.IDX PT, R4, R0, 0x1, 0x1c1f ;  /* 0x003c1f0000047f89 */ /* 0x000fe200000e0000 */
[----:B------:R-:W-:-:S03]  /*22810*/  LEA.HI.X R6, R2, UR5, R3, 0x2, P3 ;  /* 0x0000000502067c11 */ /* 0x000fc600098f1403 */
[----:B------:R-:W-:Y:S04]  /*22820*/  SHFL.IDX PT, R2, R0, RZ, 0x1c1f ;  /* 0x001c1fff00027589 */ /* 0x000fe800000e0000 */
[----:B------:R-:W3:Y:S04]  /*22830*/  SHFL.IDX PT, R3, R6, RZ, 0x1c1f ;  /* 0x001c1fff06037589 */ /* 0x000ee800000e0000 */
[----:B------:R0:W1:Y:S04]  /*22840*/  SHFL.IDX PT, R5, R6, 0x1, 0x1c1f ;  /* 0x003c1f0006057f89 */ /* 0x00006800000e0000 */
[----:B---3--:R0:W-:Y:S01]  /*22850*/  @!P2 ST.E desc[UR36][R2.64], R15 ;  /* 0x0000000f0200a985 */ /* 0x0081e2000c101924 */
[----:B-1----:R-:W-:Y:S05]  /*22860*/  @P0 BRA `(.L_x_2034) ;  /* 0x0000000000080947 */ /* 0x002fea0003800000 */
[----:B0-----:R-:W2:Y:S04]  /*22870*/  LDL R3, [R1+0x1f4] ;  /* 0x0001f40001037983 */ /* 0x001ea80000100800 */
[----:B--2---:R1:W-:Y:S02]  /*22880*/  ST.E desc[UR36][R4.64], R3 ;  /* 0x0000000304007985 */ /* 0x0043e4000c101924 */
.L_x_2034:
[----:B------:R-:W-:Y:S05]  /*22890*/  BSYNC B0 ;  /* 0x0000000000007941 */ /* 0x000fea0003800000 */
.L_x_2033:
[----:B------:R-:W2:Y:S01]  /*228a0*/  S2UR UR6, SR_CTAID.Z ;  /* 0x00000000000679c3 */ /* 0x000ea20000002700 */
[----:B------:R-:W-:Y:S01]  /*228b0*/  LEA.HI R0, R28, R28, RZ, 0x1 ;  /* 0x0000001c1c007211 */ /* 0x000fe200078f08ff */
[----:B------:R-:W-:Y:S01]  /*228c0*/  ULDC.64 UR4, c[0x0][0xc38] ;  /* 0x00030e0000047ab9 */ /* 0x000fe20000000a00 */
[----:B------:R-:W-:Y:S01]  /*228d0*/  LEA.HI R22, R22, R25, RZ, 0x5 ;  /* 0x0000001916167211 */ /* 0x000fe200078f28ff */
[----:B01----:R-:W-:Y:S01]  /*228e0*/  IMAD R3, R14, UR4, RZ ;  /* 0x000000040e037c24 */ /* 0x003fe2000f8e02ff */
[----:B------:R-:W-:Y:S01]  /*228f0*/  LOP3.LUT R7, R0, 0x1ffffffe, RZ, 0xc0, !PT ;  /* 0x1ffffffe00077812 */ /* 0x000fe200078ec0ff */
[----:B------:R-:W-:Y:S01]  /*22900*/  IMAD.IADD R27, R26, 0x1, -R27 ;  /* 0x000000011a1b7824 */ /* 0x000fe200078e0a1b */
[----:B------:R-:W-:Y:S01]  /*22910*/  SHF.R.S32.HI R22, RZ, 0x5, R22 ;  /* 0x00000005ff167819 */ /* 0x000fe20000011416 */
[----:B------:R-:W0:Y:S01]  /*22920*/  @P1 LDC R4, c[0x0][0xcec] ;  /* 0x00033b00ff041b82 */ /* 0x000e220000000800 */
[C---:B------:R-:W-:Y:S01]  /*22930*/  IMAD R5, R152.reuse, UR5, R3 ;  /* 0x0000000598057c24 */ /* 0x040fe2000f8e0203 */
[----:B------:R-:W-:Y:S01]  /*22940*/  BSSY B0, `(.L_x_2035) ;  /* 0x0000115000007945 */ /* 0x000fe20003800000 */
[----:B------:R-:W-:Y:S01]  /*22950*/  IMAD.WIDE.U32 R2, R152, UR4, RZ ;  /* 0x0000000498027c25 */ /* 0x000fe2000f8e00ff */
[----:B------:R-:W-:-:S03]  /*22960*/  ULDC.64 UR4, c[0x0][0xc48] ;  /* 0x0003120000047ab9 */ /* 0x000fc60000000a00 */
[----:B------:R-:W-:Y:S01]  /*22970*/  IMAD.IADD R28, R28, 0x1, -R7 ;  /* 0x000000011c1c7824 */ /* 0x000fe200078e0a07 */
[----:B------:R-:W1:Y:S01]  /*22980*/  @P1 LDC R11, c[0x0][0xcf0] ;  /* 0x00033c00ff0b1b82 */ /* 0x000e620000000800 */
[----:B------:R-:W-:Y:S02]  /*22990*/  IMAD R27, R22, 0x10, R27 ;  /* 0x00000010161b7824 */ /* 0x000fe400078e021b */
[----:B------:R-:W-:Y:S02]  /*229a0*/  IMAD.IADD R3, R3, 0x1, R5 ;  /* 0x0000000103037824 */ /* 0x000fe400078e0205 */
[----:B------:R-:W-:Y:S01]  /*229b0*/  IMAD R5, R28, 0x8, R27 ;  /* 0x000000081c057824 */ /* 0x000fe200078e021b */
[----:B--2---:R-:W-:Y:S02]  /*229c0*/  USHF.R.S32.HI UR7, URZ, 0x1f, UR6 ;  /* 0x0000001f3f077899 */ /* 0x004fe40008011406 */
[----:B------:R-:W2:Y:S01]  /*229d0*/  S2UR UR6, SR_CTAID.Z ;  /* 0x00000000000679c3 */ /* 0x000ea20000002700 */
[----:B------:R-:W-:-:S02]  /*229e0*/  IMAD R9, R20, 0x40, R5 ;  /* 0x0000004014097824 */ /* 0x000fc400078e0205 */
[----:B------:R-:W-:Y:S02]  /*229f0*/  IMAD R20, R20, 0x40, R27 ;  /* 0x0000004014147824 */ /* 0x000fe400078e021b */
[----:B------:R-:W-:Y:S02]  /*22a00*/  IMAD R0, R18, UR7, RZ ;  /* 0x0000000712007c24 */ /* 0x000fe4000f8e02ff */
[----:B0-----:R-:W-:-:S04]  /*22a10*/  @P1 IMAD.HI.U32 R4, R9, R4, RZ ;  /* 0x0000000409041227 */ /* 0x001fc800078e00ff */
[----:B------:R-:W-:Y:S01]  /*22a20*/  IMAD.MOV.U32 R5, RZ, RZ, R9 ;  /* 0x000000ffff057224 */ /* 0x000fe200078e0009 */
[----:B-1----:R-:W-:-:S05]  /*22a30*/  @P1 SHF.R.U32.HI R5, RZ, R11, R4 ;  /* 0x0000000bff051219 */ /* 0x002fca0000011604 */
[----:B------:R-:W-:Y:S02]  /*22a40*/  IMAD.MOV R4, RZ, RZ, -R5 ;  /* 0x000000ffff047224 */ /* 0x000fe400078e0a05 */
[----:B--2---:R-:W-:Y:S02]  /*22a50*/  IMAD R7, R19, UR6, R0 ;  /* 0x0000000613077c24 */ /* 0x004fe4000f8e0200 */
[----:B------:R-:W-:-:S04]  /*22a60*/  IMAD.WIDE.U32 R2, R18, UR6, R2 ;  /* 0x0000000612027c25 */ /* 0x000fc8000f8e0002 */
[----:B------:R-:W-:Y:S02]  /*22a70*/  IMAD R0, R16, UR4, RZ ;  /* 0x0000000410007c24 */ /* 0x000fe4000f8e02ff */
[----:B------:R-:W-:Y:S02]  /*22a80*/  IMAD.IADD R3, R3, 0x1, R7 ;  /* 0x0000000103037824 */ /* 0x000fe400078e0207 */
[C---:B------:R-:W-:Y:S01]  /*22a90*/  IMAD R7, R23.reuse, UR5, R0 ;  /* 0x0000000517077c24 */ /* 0x040fe2000f8e0200 */
[----:B------:R-:W-:Y:S01]  /*22aa0*/  SHF.R.S32.HI R0, RZ, 0x1f, R5 ;  /* 0x0000001fff007819 */ /* 0x000fe20000011405 */
        /* <DEDUP_REMOVED lines=9> */
[----:B------:R-:W-:Y:S02]  /*22b40*/  IMAD R0, R0, UR4, RZ ;  /* 0x0000000400007c24 */ /* 0x000fe4000f8e02ff */
[----:B------:R-:W-:Y:S02]  /*22b50*/  IMAD.IADD R3, R3, 0x1, R7 ;  /* 0x0000000103037824 */ /* 0x000fe400078e0207 */
[C---:B------:R-:W-:Y:S01]  /*22b60*/  IMAD R5, R23.reuse, UR5, R0 ;  /* 0x0000000517057c24 */ /* 0x040fe2000f8e0200 */
[----:B------:R-:W-:Y:S01]  /*22b70*/  LEA.HI R0, R24, R24, RZ, 0x1 ;  /* 0x0000001818007211 */ /* 0x000fe200078f08ff */
[----:B------:R-:W-:Y:S01]  /*22b80*/  IMAD.WIDE.U32 R22, R23, UR4, R2 ;  /* 0x0000000417167c25 */ /* 0x000fe2000f8e0002 */
[----:B------:R-:W-:-:S03]  /*22b90*/  ULDC.64 UR4, c[0x0][0xc00] ;  /* 0x0003000000047ab9 */ /* 0x000fc60000000a00 */
[----:B------:R-:W-:Y:S01]  /*22ba0*/  IMAD.IADD R3, R23, 0x1, R5 ;  /* 0x0000000117037824 */ /* 0x000fe200078e0205 */
[----:B------:R-:W-:Y:S01]  /*22bb0*/  LEA R19, P0, R22, UR4, 0x2 ;  /* 0x0000000416137c11 */ /* 0x000fe2000f8010ff */
[----:B------:R-:W-:-:S03]  /*22bc0*/  ULDC UR4, c[0x0][0xb88] ;  /* 0x0002e20000047ab9 */ /* 0x000fc60000000800 */
[----:B------:R-:W-:Y:S01]  /*22bd0*/  LEA.HI.X R22, R22, UR5, R3, 0x2, P0 ;  /* 0x0000000516167c11 */ /* 0x000fe200080f1403 */
[----:B------:R0:W1:Y:S01]  /*22be0*/  SHFL.IDX PT, R14, R19, RZ, 0x1c1f ;  /* 0x001c1fff130e7589 */ /* 0x00006200000e0000 */
[----:B------:R-:W-:Y:S02]  /*22bf0*/  LOP3.LUT R3, R0, 0xfffffe, RZ, 0xc0, !PT ;  /* 0x00fffffe00037812 */ /* 0x000fe400078ec0ff */
[----:B------:R-:W-:Y:S01]  /*22c00*/  LOP3.LUT R0, R21, 0x7ffffffc, RZ, 0xc0, !PT ;  /* 0x7ffffffc15007812 */ /* 0x000fe200078ec0ff */
[----:B------:R-:W-:Y:S01]  /*22c10*/  IMAD R21, R29, UR4, RZ ;  /* 0x000000041d157c24 */ /* 0x000fe2000f8e02ff */
[----:B------:R0:W2:Y:S01]  /*22c20*/  SHFL.IDX PT, R15, R22, RZ, 0x1c1f ;  /* 0x001c1fff160f7589 */ /* 0x0000a200000e0000 */
[----:B------:R-:W-:Y:S02]  /*22c30*/  IMAD.IADD R3, R24, 0x1, -R3 ;  /* 0x0000000118037824 */ /* 0x000fe400078e0a03 */
[----:B------:R-:W-:Y:S01]  /*22c40*/  IMAD.IADD R0, R25, 0x1, -R0 ;  /* 0x0000000119007824 */ /* 0x000fe200078e0a00 */
[----:B------:R-:W-:-:S03]  /*22c50*/  ISETP.GE.AND P0, PT, R20, R21, PT ;  /* 0x000000151400720c */ /* 0x000fc60003f06270 */
[----:B------:R-:W-:-:S04]  /*22c60*/  IMAD R0, R3, 0x80, R0 ;  /* 0x0000008003007824 */ /* 0x000fc800078e0200 */
[----:B------:R-:W-:-:S06]  /*22c70*/  IMAD.SHL.U32 R18, R0, 0x2, RZ ;  /* 0x0000000200127824 */ /* 0x000fcc00078e00ff */
[----:B0-----:R-:W-:Y:S05]  /*22c80*/  @P0 BRA `(.L_x_2036) ;  /* 0x0000000c00800947 */ /* 0x001fea0003800000 */
[----:B------:R-:W-:Y:S02]  /*22c90*/  ULDC UR4, c[0x0][0xbc8] ;  /* 0x0002f20000047ab9 */ /* 0x000fe40000000800 */
[----:B------:R-:W-:-:S13]  /*22ca0*/  ISETP.GE.AND P0, PT, R18, UR4, PT ;  /* 0x0000000412007c0c */ /* 0x000fda000bf06270 */
[----:B------:R-:W3:Y:S01]  /*22cb0*/  @!P0 LDL.64 R12, [R1+0x210] ;  /* 0x00021000010c8983 */ /* 0x000ee20000100a00 */
[C---:B------:R-:W-:Y:S01]  /*22cc0*/  VIADD R4, R18.reuse, 0x8 ;  /* 0x0000000812047836 */ /* 0x040fe20000000000 */
[----:B------:R-:W-:-:S04]  /*22cd0*/  @!P0 LEA.HI R0, R18, R18, RZ, 0x1 ;  /* 0x0000001212008211 */ /* 0x000fc800078f08ff */
[----:B------:R-:W-:Y:S02]  /*22ce0*/  ISETP.GE.AND P1, PT, R4, UR4, PT ;  /* 0x0000000404007c0c */ /* 0x000fe4000bf26270 */
[----:B------:R-:W-:-:S05]  /*22cf0*/  @!P0 LOP3.LUT R0, R0, 0xfffffffe, RZ, 0xc0, !PT ;  /* 0xfffffffe00008812 */ /* 0x000fca00078ec0ff */
[----:B-12---:R-:W-:-:S05]  /*22d00*/  @!P0 IMAD.WIDE R2, R0, 0x4, R14 ;  /* 0x0000000400028825 */ /* 0x006fca00078e020e */
[----:B---3--:R0:W-:Y:S04]  /*22d10*/  @!P0 ST.E.64 desc[UR36][R2.64], R12 ;  /* 0x0000000c02008985 */ /* 0x0081e8000c101b24 */
[----:B------:R-:W2:Y:S01]  /*22d20*/  @!P1 LDL.64 R6, [R1+0x220] ;  /* 0x0002200001069983 */ /* 0x000ea20000100a00 */
[----:B------:R-:W-:Y:S01]  /*22d30*/  VIADD R0, R18, 0x10 ;  /* 0x0000001012007836 */ /* 0x000fe20000000000 */
[----:B------:R-:W-:-:S04]  /*22d40*/  @!P1 LEA.HI R4, R4, R4, RZ, 0x1 ;  /* 0x0000000404049211 */ /* 0x000fc800078f08ff */
[----:B------:R-:W-:Y:S02]  /*22d50*/  ISETP.GE.AND P0, PT, R0, UR4, PT ;  /* 0x0000000400007c0c */ /* 0x000fe4000bf06270 */
[----:B------:R-:W-:-:S05]  /*22d60*/  @!P1 LOP3.LUT R4, R4, 0xfffffffe, RZ, 0xc0, !PT ;  /* 0xfffffffe04049812 */ /* 0x000fca00078ec0ff */
[----:B------:R-:W-:-:S05]  /*22d70*/  @!P1 IMAD.WIDE R4, R4, 0x4, R14 ;  /* 0x0000000404049825 */ /* 0x000fca00078e020e */
[----:B--2---:R1:W-:Y:S04]  /*22d80*/  @!P1 ST.E.64 desc[UR36][R4.64], R6 ;  /* 0x0000000604009985 */ /* 0x0043e8000c101b24 */
[----:B------:R-:W2:Y:S01]  /*22d90*/  @!P0 LDL.64 R8, [R1+0x230] ;  /* 0x0002300001088983 */ /* 0x000ea20000100a00 */
[----:B------:R-:W-:Y:S01]  /*22da0*/  VIADD R10, R18, 0x18 ;  /* 0x00000018120a7836 */ /* 0x000fe20000000000 */
[----:B------:R-:W-:-:S04]  /*22db0*/  @!P0 LEA.HI R0, R0, R0, RZ, 0x1 ;  /* 0x0000000000008211 */ /* 0x000fc800078f08ff */
[----:B------:R-:W-:Y:S02]  /*22dc0*/  ISETP.GE.AND P1, PT, R10, UR4, PT ;  /* 0x000000040a007c0c */ /* 0x000fe4000bf26270 */
[----:B------:R-:W-:-:S05]  /*22dd0*/  @!P0 LOP3.LUT R0, R0, 0xfffffffe, RZ, 0xc0, !PT ;  /* 0xfffffffe00008812 */ /* 0x000fca00078ec0ff */
[----:B0-----:R-:W-:-:S05]  /*22de0*/  @!P0 IMAD.WIDE R2, R0, 0x4, R14 ;  /* 0x0000000400028825 */ /* 0x001fca00078e020e */
[----:B--2---:R0:W-:Y:S04]  /*22df0*/  @!P0 ST.E.64 desc[UR36][R2.64], R8 ;  /* 0x0000000802008985 */ /* 0x0041e8000c101b24 */
[----:B------:R-:W2:Y:S01]  /*22e00*/  @!P1 LDL.64 R12, [R1+0x240] ;  /* 0x00024000010c9983 */ /* 0x000ea20000100a00 */
[----:B------:R-:W-:Y:S01]  /*22e10*/  VIADD R0, R18, 0x20 ;  /* 0x0000002012007836 */ /* 0x000fe20000000000 */
[----:B------:R-:W-:-:S04]  /*22e20*/  @!P1 LEA.HI R10, R10, R10, RZ, 0x1 ;  /* 0x0000000a0a0a9211 */ /* 0x000fc800078f08ff */
[----:B------:R-:W-:Y:S02]  /*22e30*/  ISETP.GE.AND P0, PT, R0, UR4, PT ;  /* 0x0000000400007c0c */ /* 0x000fe4000bf06270 */
[----:B------:R-:W-:-:S05]  /*22e40*/  @!P1 LOP3.LUT R10, R10, 0xfffffffe, RZ, 0xc0, !PT ;  /* 0xfffffffe0a0a9812 */ /* 0x000fca00078ec0ff */
[----:B------:R-:W-:-:S05]  /*22e50*/  @!P1 IMAD.WIDE R10, R10, 0x4, R14 ;  /* 0x000000040a0a9825 */ /* 0x000fca00078e020e */
[----:B--2---:R2:W-:Y:S04]  /*22e60*/  @!P1 ST.E.64 desc[UR36][R10.64], R12 ;  /* 0x0000000c0a009985 */ /* 0x0045e8000c101b24 */
[----:B-1----:R-:W3:Y:S01]  /*22e70*/  @!P0 LDL.64 R4, [R1+0x250] ;  /* 0x0002500001048983 */ /* 0x002ee20000100a00 */
[----:B------:R-:W-:Y:S01]  /*22e80*/  VIADD R6, R18, 0x28 ;  /* 0x0000002812067836 */ /* 0x000fe20000000000 */
[----:B------:R-:W-:-:S04]  /*22e90*/  @!P0 LEA.HI R0, R0, R0, RZ, 0x1 ;  /* 0x0000000000008211 */ /* 0x000fc800078f08ff */
[----:B------:R-:W-:Y:S02]  /*22ea0*/  ISETP.GE.AND P1, PT, R6, UR4, PT ;  /* 0x0000000406007c0c */ /* 0x000fe4000bf26270 */
[----:B------:R-:W-:-:S05]  /*22eb0*/  @!P0 LOP3.LUT R0, R0, 0xfffffffe, RZ, 0xc0, !PT ;  /* 0xfffffffe00008812 */ /* 0x000fca00078ec0ff */
[----:B0-----:R-:W-:-:S05]  /*22ec0*/  @!P0 IMAD.WIDE R2, R0, 0x4, R14 ;  /* 0x0000000400028825 */ /* 0x001fca00078e020e */
[----:B---3--:R0:W-:Y:S04]  /*22ed0*/  @!P0 ST.E.64 desc[UR36][R2.64], R4 ;  /* 0x0000000402008985 */ /* 0x0081e8000c101b24 */
[----:B------:R-:W3:Y:S01]  /*22ee0*/  @!P1 LDL.64 R8, [R1+0x260] ;  /* 0x0002600001089983 */ /* 0x000ee20000100a00 */
[----:B------:R-:W-:Y:S01]  /*22ef0*/  VIADD R0, R18, 0x30 ;  /* 0x0000003012007836 */ /* 0x000fe20000000000 */
[----:B------:R-:W-:-:S04]  /*22f00*/  @!P1 LEA.HI R6, R6, R6, RZ, 0x1 ;  /* 0x0000000606069211 */ /* 0x000fc800078f08ff */
[----:B------:R-:W-:Y:S02]  /*22f10*/  ISETP.GE.AND P0, PT, R0, UR4, PT ;  /* 0x0000000400007c0c */ /* 0x000fe4000bf06270 */
[----:B------:R-:W-:-:S05]  /*22f20*/  @!P1 LOP3.LUT R6, R6, 0xfffffffe, RZ, 0xc0, !PT ;  /* 0xfffffffe06069812 */ /* 0x000fca00078ec0ff */
[----:B------:R-:W-:-:S05]  /*22f30*/  @!P1 IMAD.WIDE R6, R6, 0x4, R14 ;  /* 0x0000000406069825 */ /* 0x000fca00078e020e */
[----:B---3--:R1:W-:Y:S04]  /*22f40*/  @!P1 ST.E.64 desc[UR36][R6.64], R8 ;  /* 0x0000000806009985 */ /* 0x0083e8000c101b24 */
[----:B--2---:R-:W2:Y:S01]  /*22f50*/  @!P0 LDL.64 R10, [R1+0x270] ;  /* 0x00027000010a8983 */ /* 0x004ea20000100a00 */
        /* <DEDUP_REMOVED lines=129> */
[----:B0-----:R-:W-:-:S05]  /*23770*/  @!P0 LOP3.LUT R3, R0, 0xfffffffe, RZ, 0xc0, !PT ;  /* 0xfffffffe00038812 */ /* 0x001fca00078ec0ff */
[----:B------:R-:W-:-:S05]  /*23780*/  @!P0 IMAD.WIDE R2, R3, 0x4, R14 ;  /* 0x0000000403028825 */ /* 0x000fca00078e020e */
        /* <DEDUP_REMOVED lines=12> */
[----:B0-----:R-:W-:-:S05]  /*23850*/  @!P0 LOP3.LUT R3, R0, 0xfffffffe, RZ, 0xc0, !PT ;  /* 0xfffffffe00038812 */ /* 0x001fca00078ec0ff */
[----:B------:R-:W-:-:S05]  /*23860*/  @!P0 IMAD.WIDE R2, R3, 0x4, R14 ;  /* 0x0000000403028825 */ /* 0x000fca00078e020e */
[----:B--2---:R0:W-:Y:S04]  /*23870*/  @!P0 ST.E.64 desc[UR36][R2.64], R6 ;  /* 0x0000000602008985 */ /* 0x0041e8000c101b24 */
[----:B------:R-:W2:Y:S01]  /*23880*/  @!P1 LDL.64 R8, [R1+0x3c0] ;  /* 0x0003c00001089983 */ /* 0x000ea20000100a00 */
[----:B------:R-:W-:Y:S01]  /*23890*/  VIADD R0, R18, 0xe0 ;  /* 0x000000e012007836 */ /* 0x000fe20000000000 */
[----:B------:R-:W-:-:S04]  /*238a0*/  @!P1 LEA.HI R10, R10, R10, RZ, 0x1 ;  /* 0x0000000a0a0a9211 */ /* 0x000fc800078f08ff */
[----:B------:R-:W-:Y:S02]  /*238b0*/  ISETP.GE.AND P0, PT, R0, UR4, PT ;  /* 0x0000000400007c0c */ /* 0x000fe4000bf06270 */
[----:B-1----:R-:W-:-:S05]  /*238c0*/  @!P1 LOP3.LUT R5, R10, 0xfffffffe, RZ, 0xc0, !PT ;  /* 0xfffffffe0a059812 */ /* 0x002fca00078ec0ff */
[----:B------:R-:W-:-:S05]  /*238d0*/  @!P1 IMAD.WIDE R4, R5, 0x4, R14 ;  /* 0x0000000405049825 */ /* 0x000fca00078e020e */
[----:B--2---:R1:W-:Y:S04]  /*238e0*/  @!P1 ST.E.64 desc[UR36][R4.64], R8 ;  /* 0x0000000804009985 */ /* 0x0043e8000c101b24 */
[----:B------:R-:W2:Y:S01]  /*238f0*/  @!P0 LDL.64 R10, [R1+0x3d0] ;  /* 0x0003d000010a8983 */ /* 0x000ea20000100a00 */
        /* <DEDUP_REMOVED lines=21> */
[----:B------:R-:W-:-:S04]  /*23a50*/  @!P1 LEA.HI R12, R12, R12, RZ, 0x1 ;  /* 0x0000000c0c0c9211 */ /* 0x000fc800078f08ff */
[----:B------:R-:W-:-:S05]  /*23a60*/  @!P1 LOP3.LUT R11, R12, 0xfffffffe, RZ, 0xc0, !PT ;  /* 0xfffffffe0c0b9812 */ /* 0x000fca00078ec0ff */
[----:B------:R-:W-:-:S05]  /*23a70*/  @!P1 IMAD.WIDE R14, R11, 0x4, R14 ;  /* 0x000000040b0e9825 */ /* 0x000fca00078e020e */
[----:B--2---:R3:W-:Y:S02]  /*23a80*/  @!P1 ST.E.64 desc[UR36][R14.64], R16 ;  /* 0x000000100e009985 */ /* 0x0047e4000c101b24 */
.L_x_2036:
[----:B------:R-:W-:Y:S05]  /*23a90*/  BSYNC B0 ;  /* 0x0000000000007941 */ /* 0x000fea0003800000 */
.L_x_2035:
[----:B------:R-:W-:Y:S01]  /*23aa0*/  VIADD R20, R20, 0x8 ;  /* 0x0000000814147836 */ /* 0x000fe20000000000 */
[----:B--23--:R2:W3:Y:S04]  /*23ab0*/  SHFL.IDX PT, R15, R22, 0x1, 0x1c1f ;  /* 0x003c1f00160f7f89 */ /* 0x00c4e800000e0000 */
[----:B------:R-:W-:Y:S01]  /*23ac0*/  ISETP.GE.AND P0, PT, R20, R21, PT ;  /* 0x000000151400720c */ /* 0x000fe20003f06270 */
[----:B-1----:R2:W1:-:S12]  /*23ad0*/  SHFL.IDX PT, R14, R19, 0x1, 0x1c1f ;  /* 0x003c1f00130e7f89 */ /* 0x00245800000e0000 */
[----:B--2---:R-:W-:Y:S05]  /*23ae0*/  @P0 BRA `(.L_x_1905) ;  /* 0x0000005c00080947 */ /* 0x004fea0003800000 */
[----:B------:R-:W0:Y:S02]  /*23af0*/  LDC R17, c[0x0][0xbc8] ;  /* 0x0002f200ff117b82 */ /* 0x000e240000000800 */
[----:B0-----:R-:W-:-:S13]  /*23b00*/  ISETP.GE.AND P0, PT, R18, R17, PT ;  /* 0x000000111200720c */ /* 0x001fda0003f06270 */
[----:B------:R-:W2:Y:S01]  /*23b10*/  @!P0 LDL.64 R10, [R1+0x218] ;  /* 0x00021800010a8983 */ /* 0x000ea20000100a00 */
[C---:B------:R-:W-:Y:S01]  /*23b20*/  VIADD R4, R18.reuse, 0x8 ;  /* 0x0000000812047836 */ /* 0x040fe20000000000 */
[----:B------:R-:W-:-:S04]  /*23b30*/  @!P0 LEA.HI R0, R18, R18, RZ, 0x1 ;  /* 0x0000001212008211 */ /* 0x000fc800078f08ff */
[----:B------:R-:W-:Y:S02]  /*23b40*/  ISETP.GE.AND P1, PT, R4, R17, PT ;  /* 0x000000110400720c */ /* 0x000fe40003f26270 */
[----:B------:R-:W-:-:S05]  /*23b50*/  @!P0 LOP3.LUT R0, R0, 0xfffffffe, RZ, 0xc0, !PT ;  /* 0xfffffffe00008812 */ /* 0x000fca00078ec0ff */
[----:B-1-3--:R-:W-:-:S05]  /*23b60*/  @!P0 IMAD.WIDE R2, R0, 0x4, R14 ;  /* 0x0000000400028825 */ /* 0x00afca00078e020e */
[----:B--2---:R0:W-:Y:S04]  /*23b70*/  @!P0 ST.E.64 desc[UR36][R2.64], R10 ;  /* 0x0000000a02008985 */ /* 0x0041e8000c101b24 */
[----:B------:R-:W2:Y:S01]  /*23b80*/  @!P1 LDL.64 R6, [R1+0x228] ;  /* 0x0002280001069983 */ /* 0x000ea20000100a00 */
[----:B------:R-:W-:Y:S01]  /*23b90*/  VIADD R0, R18, 0x10 ;  /* 0x0000001012007836 */ /* 0x000fe20000000000 */
[----:B------:R-:W-:-:S04]  /*23ba0*/  @!P1 LEA.HI R4, R4, R4, RZ, 0x1 ;  /* 0x0000000404049211 */ /* 0x000fc800078f08ff */
[----:B------:R-:W-:Y:S02]  /*23bb0*/  ISETP.GE.AND P0, PT, R0, R17, PT ;  /* 0x000000110000720c */ /* 0x000fe40003f06270 */
[----:B------:R-:W-:-:S05]  /*23bc0*/  @!P1 LOP3.LUT R4, R4, 0xfffffffe, RZ, 0xc0, !PT ;  /* 0xfffffffe04049812 */ /* 0x000fca00078ec0ff */
[----:B------:R-:W-:-:S05]  /*23bd0*/  @!P1 IMAD.WIDE R4, R4, 0x4, R14 ;  /* 0x0000000404049825 */ /* 0x000fca00078e020e */
[----:B--2---:R1:W-:Y:S04]  /*23be0*/  @!P1 ST.E.64 desc[UR36][R4.64], R6 ;  /* 0x0000000604009985 */ /* 0x0043e8000c101b24 */
[----:B------:R-:W2:Y:S01]  /*23bf0*/  @!P0 LDL.64 R8, [R1+0x238] ;  /* 0x0002380001088983 */ /* 0x000ea20000100a00 */
[----:B------:R-:W-:Y:S01]  /*23c00*/  VIADD R12, R18, 0x18 ;  /* 0x00000018120c7836 */ /* 0x000fe20000000000 */
[----:B------:R-:W-:-:S04]  /*23c10*/  @!P0 LEA.HI R0, R0, R0, RZ, 0x1 ;  /* 0x0000000000008211 */ /* 0x000fc800078f08ff */
[----:B------:R-:W-:Y:S02]  /*23c20*/  ISETP.GE.AND P1, PT, R12, R17, PT ;  /* 0x000000110c00720c */ /* 0x000fe40003f26270 */
[----:B------:R-:W-:-:S05]  /*23c30*/  @!P0 LOP3.LUT R0, R0, 0xfffffffe, RZ, 0xc0, !PT ;  /* 0xfffffffe00008812 */ /* 0x000fca00078ec0ff */
[----:B0-----:R-:W-:-:S05]  /*23c40*/  @!P0 IMAD.WIDE R2, R0, 0x4, R14 ;  /* 0x0000000400028825 */ /* 0x001fca00078e020e */
[----:B--2---:R0:W-:Y:S04]  /*23c50*/  @!P0 ST.E.64 desc[UR36][R2.64], R8 ;  /* 0x0000000802008985 */ /* 0x0041e8000c101b24 */
[----:B------:R-:W2:Y:S01]  /*23c60*/  @!P1 LDL.64 R10, [R1+0x248] ;  /* 0x00024800010a9983 */ /* 0x000ea20000100a00 */
[----:B------:R-:W-:Y:S01]  /*23c70*/  VIADD R0, R18, 0x20 ;  /* 0x0000002012007836 */ /* 0x000fe20000000000 */
[----:B------:R-:W-:-:S04]  /*23c80*/  @!P1 LEA.HI R12, R12, R12, RZ, 0x1 ;  /* 0x0000000c0c0c9211 */ /* 0x000fc800078f08ff */
[----:B------:R-:W-:Y:S02]  /*23c90*/  ISETP.GE.AND P0, PT, R0, R17, PT ;  /* 0x000000110000720c */ /* 0x000fe40003f06270 */
[----:B-1----:R-:W-:-:S05]  /*23ca0*/  @!P1 LOP3.LUT R4, R12, 0xfffffffe, RZ, 0xc0, !PT ;  /* 0xfffffffe0c049812 */ /* 0x002fca00078ec0ff */
        /* <DEDUP_REMOVED lines=90> */
[----:B0-----:R-:W-:-:S05]  /*24250*/  @!P0 LOP3.LUT R3, R0, 0xfffffffe, RZ, 0xc0, !PT ;  /* 0xfffffffe00038812 */ /* 0x001fca00078ec0ff */
[----:B------:R-:W-:-:S05]  /*24260*/  @!P0 IMAD.WIDE R2, R3, 0x4, R14 ;  /* 0x0000000403028825 */ /* 0x000fca00078e020e */
        /* <DEDUP_REMOVED lines=83> */
[----:B------:R-:W-:-:S04]  /*247a0*/  @!P0 IMAD.WIDE R2, R3, 0x4, R14 ;  /* 0x0000000403028825 */ /* 0x000fc800078e020e */
[----:B------:R-:W-:Y:S01]  /*247b0*/  VIADD R0, R18, 0xf0 ;  /* 0x000000f012007836 */ /* 0x000fe20000000000 */
[----:B--2---:R0:W-:Y:S04]  /*247c0*/  @!P0 ST.E.64 desc[UR36][R2.64], R6 ;  /* 0x0000000602008985 */ /* 0x0041e8000c101b24 */
[----:B------:R-:W2:Y:S01]  /*247d0*/  @!P1 LDL.64 R8, [R1+0x3e8] ;  /* 0x0003e80001089983 */ /* 0x000ea20000100a00 */
[----:B------:R-:W-:Y:S01]  /*247e0*/  @!P1 LEA.HI R12, R12, R12, RZ, 0x1 ;  /* 0x0000000c0c0c9211 */ /* 0x000fe200078f08ff */
[----:B------:R-:W-:Y:S01]  /*247f0*/  VIADD R18, R18, 0xf8 ;  /* 0x000000f812127836 */ /* 0x000fe20000000000 */
[----:B------:R-:W-:Y:S01]  /*24800*/  ISETP.GE.AND P0, PT, R0, R17, PT ;  /* 0x000000110000720c */ /* 0x000fe20003f06270 */
[----:B------:R-:W-:Y:S01]  /*24810*/  BSSY B0, `(.L_x_2037) ;  /* 0x000000b000007945 */ /* 0x000fe20003800000 */
[----:B------:R-:W-:-:S05]  /*24820*/  @!P1 LOP3.LUT R13, R12, 0xfffffffe, RZ, 0xc0, !PT ;  /* 0xfffffffe0c0d9812 */ /* 0x000fca00078ec0ff */
[----:B-1----:R-:W-:-:S05]  /*24830*/  @!P1 IMAD.WIDE R4, R13, 0x4, R14 ;  /* 0x000000040d049825 */ /* 0x002fca00078e020e */
[----:B--2---:R0:W-:Y:S01]  /*24840*/  @!P1 ST.E.64 desc[UR36][R4.64], R8 ;  /* 0x0000000804009985 */ /* 0x0041e2000c101b24 */
[----:B------:R-:W-:Y:S01]  /*24850*/  ISETP.GE.AND P1, PT, R18, R17, PT ;  /* 0x000000111200720c */ /* 0x000fe20003f26270 */
[----:B------:R-:W-:-:S12]  /*24860*/  @P0 BRA `(.L_x_2038) ;  /* 0x0000000000140947 */ /* 0x000fd80003800000 */
[----:B0-----:R-:W2:Y:S01]  /*24870*/  LDL.64 R4, [R1+0x3f8] ;  /* 0x0003f80001047983 */ /* 0x001ea20000100a00 */
[----:B------:R-:W-:-:S04]  /*24880*/  LEA.HI R0, R0, R0, RZ, 0x1 ;  /* 0x0000000000007211 */ /* 0x000fc800078f08ff */
[----:B------:R-:W-:-:S05]  /*24890*/  LOP3.LUT R3, R0, 0xfffffffe, RZ, 0xc0, !PT ;  /* 0xfffffffe00037812 */ /* 0x000fca00078ec0ff */
[----:B------:R-:W-:-:S05]  /*248a0*/  IMAD.WIDE R2, R3, 0x4, R14 ;  /* 0x0000000403027825 */ /* 0x000fca00078e020e */
[----:B--2---:R1:W-:Y:S02]  /*248b0*/  ST.E.64 desc[UR36][R2.64], R4 ;  /* 0x0000000402007985 */ /* 0x0043e4000c101b24 */
.L_x_2038:
[----:B------:R-:W-:Y:S05]  /*248c0*/  BSYNC B0 ;  /* 0x0000000000007941 */ /* 0x000fea0003800000 */
.L_x_2037:
[----:B------:R-:W-:Y:S05]  /*248d0*/  @P1 BRA `(.L_x_1905) ;  /* 0x0000004c008c1947 */ /* 0x000fea0003800000 */
[----:B01----:R-:W2:Y:S01]  /*248e0*/  LDL.64 R4, [R1+0x408] ;  /* 0x0004080001047983 */ /* 0x003ea20000100a00 */
[----:B------:R-:W-:-:S04]  /*248f0*/  LEA.HI R18, R18, R18, RZ, 0x1 ;  /* 0x0000001212127211 */ /* 0x000fc800078f08ff */
[----:B------:R-:W-:-:S05]  /*24900*/  LOP3.LUT R3, R18, 0xfffffffe, RZ, 0xc0, !PT ;  /* 0xfffffffe12037812 */ /* 0x000fca00078ec0ff */
[----:B------:R-:W-:-:S05]  /*24910*/  IMAD.WIDE R2, R3, 0x4, R14 ;  /* 0x0000000403027825 */ /* 0x000fca00078e020e */
[----:B--2---:R2:W-:Y:S01]  /*24920*/  ST.E.64 desc[UR36][R2.64], R4 ;  /* 0x0000000402007985 */ /* 0x0045e2000c101b24 */
[----:B------:R-:W-:Y:S05]  /*24930*/  BRA `(.L_x_1905) ;  /* 0x0000004c00747947 */ /* 0x000fea0003800000 */
.L_x_2032:
[----:B------:R-:W0:Y:S02]  /*24940*/  S2R R0, SR_TID.X ;  /* 0x0000000000007919 */ /* 0x000e240000002100 */
[----:B0-----:R-:W-:-:S05]  /*24950*/  VIADD R0, R0, 0xffffff80 ;  /* 0xffffff8000007836 */ /* 0x001fca0000000000 */
[----:B------:R-:W-:-:S13]  /*24960*/  ISETP.GT.AND P0, PT, R0, 0x3f, PT ;  /* 0x0000003f0000780c */ /* 0x000fda0003f04270 */
[----:B------:R-:W-:Y:S05]  /*24970*/  @P0 BRA `(.L_x_1905) ;  /* 0x0000004c00640947 */ /* 0x000fea0003800000 */
[----:B------:R-:W0:Y:S01]  /*24980*/  S2R R3, SR_CTAID.X ;  /* 0x0000000000037919 */ /* 0x000e220000002500 */
[----:B------:R-:W1:Y:S01]  /*24990*/  LDC R6, c[0x0][0xce8] ;  /* 0x00033a00ff067b82 */ /* 0x000e620000000800 */
[----:B------:R-:W-:Y:S02]  /*249a0*/  ULDC UR4, c[0x0][0xb88] ;  /* 0x0002e20000047ab9 */ /* 0x000fe40000000800 */
[----:B-1----:R-:W-:Y:S02]  /*249b0*/  IMAD R5, R6, UR4, RZ ;  /* 0x0000000406057c24 */ /* 0x002fe4000f8e02ff */
[----:B0-----:R-:W-:-:S05]  /*249c0*/  IMAD R0, R3, 0x40, R0 ;  /* 0x0000004003007824 */ /* 0x001fca00078e0200 */
[----:B------:R-:W-:-:S13]  /*249d0*/  ISETP.GE.AND P0, PT, R0, R5, PT ;  /* 0x000000050000720c */ /* 0x000fda0003f06270 */
[----:B------:R-:W-:Y:S05]  /*249e0*/  @P0 BRA `(.L_x_1905) ;  /* 0x0000004c00480947 */ /* 0x000fea0003800000 */
[----:B------:R-:W0:Y:S01]  /*249f0*/  S2UR UR6, SR_CTAID.Z ;  /* 0x00000000000679c3 */ /* 0x000e220000002700 */
[----:B------:R-:W-:Y:S01]  /*24a00*/  ISETP.NE.AND P0, PT, R6, 0x1, PT ;  /* 0x000000010600780c */ /* 0x000fe20003f05270 */
[----:B------:R-:W-:Y:S01]  /*24a10*/  ULDC.64 UR4, c[0x0][0xcd0] ;  /* 0x0003340000047ab9 */ /* 0x000fe20000000a00 */
[----:B------:R-:W-:Y:S01]  /*24a20*/  SHF.R.S32.HI R3, RZ, 0x1f, R152 ;  /* 0x0000001fff037819 */ /* 0x000fe20000011498 */
[----:B------:R-:W-:-:S04]  /*24a30*/  IMAD.MOV.U32 R5, RZ, RZ, R0 ;  /* 0x000000ffff057224 */ /* 0x000fc800078e0000 */
[----:B------:R-:W1:Y:S01]  /*24a40*/  LDC.64 R12, c[0x0][0xcd8] ;  /* 0x00033600ff0c7b82 */ /* 0x000e620000000a00 */
[----:B------:R-:W-:-:S04]  /*24a50*/  IMAD R3, R3, UR4, RZ ;  /* 0x0000000403037c24 */ /* 0x000fc8000f8e02ff */
[C---:B------:R-:W-:Y:S02]  /*24a60*/  IMAD R7, R152.reuse, UR5, R3 ;  /* 0x0000000598077c24 */ /* 0x040fe4000f8e0203 */
[----:B------:R-:W-:Y:S01]  /*24a70*/  IMAD.WIDE.U32 R2, R152, UR4, RZ ;  /* 0x0000000498027c25 */ /* 0x000fe2000f8e00ff */
[----:B------:R-:W2:Y:S01]  /*24a80*/  @P0 LDC R9, c[0x0][0xcec] ;  /* 0x00033b00ff090b82 */ /* 0x000ea20000000800 */
[----:B------:R-:W-:Y:S02]  /*24a90*/  ULDC.64 UR4, c[0x0][0xce0] ;  /* 0x0003380000047ab9 */ /* 0x000fe40000000a00 */
[----:B------:R-:W-:-:S05]  /*24aa0*/  IMAD.IADD R3, R3, 0x1, R7 ;  /* 0x0000000103037824 */ /* 0x000fca00078e0207 */
[----:B------:R-:W3:Y:S01]  /*24ab0*/  @P0 LDC R11, c[0x0][0xcf0] ;  /* 0x00033c00ff0b0b82 */ /* 0x000ee20000000800 */
[----:B0-----:R-:W-:-:S07]  /*24ac0*/  USHF.R.S32.HI UR7, URZ, 0x1f, UR6 ;  /* 0x0000001f3f077899 */ /* 0x001fce0008011406 */
[----:B------:R-:W0:Y:S01]  /*24ad0*/  S2UR UR6, SR_CTAID.Z ;  /* 0x00000000000679c3 */ /* 0x000e220000002700 */
[----:B-1----:R-:W-:Y:S02]  /*24ae0*/  IMAD R8, R12, UR7, RZ ;  /* 0x000000070c087c24 */ /* 0x002fe4000f8e02ff */
[----:B--2---:R-:W-:-:S05]  /*24af0*/  @P0 IMAD.HI.U32 R4, R0, R9, RZ ;  /* 0x0000000900040227 */ /* 0x004fca00078e00ff */
[----:B---3--:R-:W-:Y:S02]  /*24b00*/  @P0 SHF.R.U32.HI R5, RZ, R11, R4 ;  /* 0x0000000bff050219 */ /* 0x008fe40000011604 */
[----:B------:R-:W-:Y:S02]  /*24b10*/  SHF.R.S32.HI R4, RZ, 0x1f, R23 ;  /* 0x0000001fff047819 */ /* 0x000fe40000011417 */
[--C-:B------:R-:W-:Y:S01]  /*24b20*/  SHF.R.S32.HI R9, RZ, 0x1f, R5.reuse ;  /* 0x0000001fff097819 */ /* 0x100fe20000011405 */
[----:B------:R-:W-:Y:S02]  /*24b30*/  IMAD.MOV R7, RZ, RZ, -R5 ;  /* 0x000000ffff077224 */ /* 0x000fe400078e0a05 */
[----:B------:R-:W-:Y:S02]  /*24b40*/  IMAD R4, R4, UR4, RZ ;  /* 0x0000000404047c24 */ /* 0x000fe4000f8e02ff */
[----:B0-----:R-:W-:Y:S02]  /*24b50*/  IMAD R13, R13, UR6, R8 ;  /* 0x000000060d0d7c24 */ /* 0x001fe4000f8e0208 */
[----:B------:R-:W-:-:S04]  /*24b60*/  IMAD.WIDE.U32 R2, R12, UR6, R2 ;  /* 0x000000060c027c25 */ /* 0x000fc8000f8e0002 */
[----:B------:R-:W-:Y:S02]  /*24b70*/  IMAD.IADD R3, R13, 0x1, R3 ;  /* 0x000000010d037824 */ /* 0x000fe400078e0203 */
[----:B------:R-:W-:Y:S02]  /*24b80*/  IMAD R7, R6, R7, R0 ;  /* 0x0000000706077224 */ /* 0x000fe400078e0200 */
[----:B------:R-:W-:-:S03]  /*24b90*/  IMAD.WIDE.U32 R2, R23, UR4, R2 ;  /* 0x0000000417027c25 */ /* 0x000fc6000f8e0002 */
[----:B------:R-:W-:Y:S01]  /*24ba0*/  SHF.R.S32.HI R0, RZ, 0x1f, R7 ;  /* 0x0000001fff007819 */ /* 0x000fe20000011407 */
[----:B------:R-:W-:Y:S01]  /*24bb0*/  IMAD R4, R23, UR5, R4 ;  /* 0x0000000517047c24 */ /* 0x000fe2000f8e0204 */
[----:B------:R-:W-:Y:S01]  /*24bc0*/  IADD3 R2, P0, R5, R2, RZ ;  /* 0x0000000205027210 */ /* 0x000fe20007f1e0ff */
        /* <DEDUP_REMOVED lines=12> */
.L_x_1903:
        /* <DEDUP_REMOVED lines=18> */
.L_x_2039:
[----:B------:R-:W-:Y:S01]  /*24db0*/  ULDC UR7, c[0x0][0xd50] ;  /* 0x0003540000077ab9 */ /* 0x000fe20000000800 */
[----:B------:R-:W-:Y:S01]  /*24dc0*/  UMOV UR39, UR6 ;  /* 0x0000000600277c82 */ /* 0x000fe20008000000 */
[----:B------:R-:W-:-:S11]  /*24dd0*/  UISETP.NE.AND UP0, UPT, UR7, 0x1, UPT ;  /* 0x000000010700788c */ /* 0x000fd6000bf05270 */
[----:B------:R-:W-:Y:S01]  /*24de0*/  @UP0 ULDC UR4, c[0x0][0xd54] ;  /* 0x0003550000040ab9 */ /* 0x000fe20000000800 */
[----:B------:R-:W-:Y:S01]  /*24df0*/  @UP0 ULDC UR8, c[0x0][0xd58] ;  /* 0x0003560000080ab9 */ /* 0x000fe20000000800 */
[----:B------:R-:W-:-:S04]  /*24e00*/  UIMAD.WIDE.U32 UR4, UR6, UR4, URZ ;  /* 0x00000004060472a5 */ /* 0x000fc8000f8e003f */
[----:B------:R-:W-:-:S12]  /*24e10*/  @UP0 USHF.R.U32.HI UR39, URZ, UR8, UR5 ;  /* 0x000000083f270299 */ /* 0x000fd80008011605 */
.L_x_2040:
[----:B------:R-:W-:Y:S01]  /*24e20*/  ISETP.GE.AND P0, PT, R17, RZ, PT ;  /* 0x000000ff1100720c */ /* 0x000fe20003f06270 */
[----:B------:R-:W-:Y:S01]  /*24e30*/  UIADD3 UR44, -UR39, URZ, URZ ;  /* 0x0000003f272c7290 */ /* 0x000fe2000fffe13f */
[----:B------:R-:W-:Y:S02]  /*24e40*/  IMAD.MOV.U32 R21, RZ, RZ, 0x1 ;  /* 0x00000001ff157424 */ /* 0x000fe400078e00ff */
[----:B------:R-:W-:Y:S01]  /*24e50*/  IMAD.MOV.U32 R8, RZ, RZ, RZ ;  /* 0x000000ffff087224 */ /* 0x000fe200078e00ff */
[----:B------:R-:W-:Y:S01]  /*24e60*/  UIMAD UR44, UR7, UR44, UR6 ;  /* 0x0000002c072c72a4 */ /* 0x000fe2000f8e0206 */
[----:B------:R-:W-:-:S07]  /*24e70*/  IMAD.MOV.U32 R4, RZ, RZ, 0x1 ;  /* 0x00000001ff047424 */ /* 0x000fce00078e00ff */
        /* <DEDUP_REMOVED lines=29> */
[----:B------:R-:W-:Y:S02]  /*25050*/  USHF.R.S32.HI UR6, URZ, 0x1f, UR9 ;  /* 0x0000001f3f067899 */ /* 0x000fe40008011409 */
[----:B------:R-:W-:Y:S02]  /*25060*/  @UP1 USHF.R.U32.HI UR8, URZ, UR12, UR7 ;  /* 0x0000000c3f081299 */ /* 0x000fe40008011607 */
[----:B------:R-:W-:Y:S02]  /*25070*/  UIADD3 UR7, UR46, 0x1, -UR11 ;  /* 0x000000012e077890 */ /* 0x000fe4000fffe80b */
[----:B------:R-:W-:Y:S02]  /*25080*/  ULEA.HI UR6, UR6, UR9, URZ, 0x6 ;  /* 0x0000000906067291 */ /* 0x000fe4000f8f303f */
[----:B------:R-:W-:-:S02]  /*25090*/  UIADD3 UR7, UR7, UR8, URZ ;  /* 0x0000000807077290 */ /* 0x000fc4000fffe03f */
[----:B------:R-:W-:Y:S02]  /*250a0*/  USHF.R.S32.HI UR41, URZ, 0x6, UR6 ;  /* 0x000000063f297899 */ /* 0x000fe40008011406 */
[----:B------:R-:W-:Y:S01]  /*250b0*/  UIADD3 UR4, UR7, UR4, URZ ;  /* 0x0000000407047290 */ /* 0x000fe2000fffe03f */
        /* <DEDUP_REMOVED lines=11> */
.L_x_2043:
[----:B------:R-:W-:-:S11]  /*25170*/  UISETP.NE.AND UP0, UPT, UR5, 0x1, UPT ;  /* 0x000000010500788c */ /* 0x000fd6000bf05270 */
[----:B------:R-:W-:Y:S02]  /*25180*/  @UP0 ULDC.64 UR12, c[0x0][0xae0] ;  /* 0x0002b800000c0ab9 */ /* 0x000fe40000000a00 */
[----:B------:R-:W-:-:S04]  /*25190*/  UIMAD.WIDE.U32 UR6, UR8, UR12, URZ ;  /* 0x0000000c080672a5 */ /* 0x000fc8000f8e003f */
[----:B------:R-:W-:-:S12]  /*251a0*/  @UP0 USHF.R.U32.HI UR8, URZ, UR13, UR7 ;  /* 0x0000000d3f080299 */ /* 0x000fd80008011607 */
.L_x_2044:
[----:B------:R-:W-:-:S04]  /*251b0*/  UIMAD UR8, UR8, UR5, UR5 ;  /* 0x00000005080872a4 */ /* 0x000fc8000f8e0205 */
[----:B------:R-:W-:-:S04]  /*251c0*/  UISETP.LT.AND UP0, UPT, UR4, UR8, UPT ;  /* 0x000000080400728c */ /* 0x000fc8000bf01270 */
[----:B------:R-:W-:-:S12]  /*251d0*/  USEL UR4, UR4, UR8, UP0 ;  /* 0x0000000804047287 */ /* 0x000fd80008000000 */
.L_x_2042:
        /* <DEDUP_REMOVED lines=26> */
.L_x_2046:
[----:B------:R-:W-:-:S11]  /*25380*/  UISETP.NE.AND UP0, UPT, UR5, 0x1, UPT ;  /* 0x000000010500788c */ /* 0x000fd6000bf05270 */
[----:B------:R-:W-:Y:S02]  /*25390*/  @UP0 ULDC.64 UR10, c[0x0][0xae0] ;  /* 0x0002b800000a0ab9 */ /* 0x000fe40000000a00 */
[----:B------:R-:W-:-:S04]  /*253a0*/  UIMAD.WIDE.U32 UR6, UR4, UR10, URZ ;  /* 0x0000000a040672a5 */ /* 0x000fc8000f8e003f */
[----:B------:R-:W-:-:S12]  /*253b0*/  @UP0 USHF.R.U32.HI UR4, URZ, UR11, UR7 ;  /* 0x0000000b3f040299 */ /* 0x000fd80008011607 */
.L_x_2047:
[----:B------:R-:W-:-:S04]  /*253c0*/  UIMAD UR4, UR4, UR5, URZ ;  /* 0x00000005040472a4 */ /* 0x000fc8000f8e023f */
[----:B------:R-:W-:-:S04]  /*253d0*/  UISETP.LT.AND UP0, UPT, UR8, UR4, UPT ;  /* 0x000000040800728c */ /* 0x000fc8000bf01270 */
[----:B------:R-:W-:-:S12]  /*253e0*/  USEL UR8, UR8, UR4, !UP0 ;  /* 0x0000000408087287 */ /* 0x000fd8000c000000 */
.L_x_2045:
        /* <DEDUP_REMOVED lines=44> */
.L_x_2048:
[----:B------:R-:W-:Y:S02]  /*256b0*/  UIMAD UR48, UR44, UR38, UR43 ;  /* 0x000000262c3072a4 */ /* 0x000fe4000f8e022b */
[----:B------:R-:W-:Y:S02]  /*256c0*/  IMAD.U32 R3, RZ, RZ, UR38 ;  /* 0x00000026ff037e24 */ /* 0x000fe4000f8e00ff */
[----:B------:R-:W-:Y:S02]  /*256d0*/  IMAD.MOV.U32 R8, RZ, RZ, RZ ;  /* 0x000000ffff087224 */ /* 0x000fe400078e00ff */
[----:B------:R-:W-:Y:S02]  /*256e0*/  IMAD.MOV.U32 R21, RZ, RZ, 0x1 ;  /* 0x00000001ff157424 */ /* 0x000fe400078e00ff */
[----:B------:R-:W-:Y:S02]  /*256f0*/  IMAD.U32 R28, RZ, RZ, UR48 ;  /* 0x00000030ff1c7e24 */ /* 0x000fe4000f8e00ff */
[----:B------:R-:W-:-:S03]  /*25700*/  IMAD.MOV.U32 R4, RZ, RZ, 0x1 ;  /* 0x00000001ff047424 */ /* 0x000fc600078e00ff */
        /* <DEDUP_REMOVED lines=26> */
.L_x_2049:
        /* <DEDUP_REMOVED lines=19> */
[----:B-1---5:R-:W-:Y:S05]  /*259e0*/  CALL.ABS.NOINC R2 ;  /* 0x0000000002007343 */ /* 0x022fea0003c00000 */
.L_x_2051:
[----:B------:R0:W1:Y:S01]  /*259f0*/  LDC.64 R2, c[0x4][R16] ;  /* 0x0100000010027b82 */ /* 0x0000620000000a00 */
[----:B------:R-:W-:Y:S01]  /*25a00*/  ULDC.64 UR4, c[0x4][0x90] ;  /* 0x0100240000047ab9 */ /* 0x000fe20000000a00 */
[----:B------:R-:W-:Y:S01]  /*25a10*/  ULDC.64 UR6, c[0x4][0x98] ;  /* 0x0100260000067ab9 */ /* 0x000fe20000000a00 */
[----:B------:R-:W-:Y:S02]  /*25a20*/  IMAD.U32 R4, RZ, RZ, UR4 ;  /* 0x00000004ff047e24 */ /* 0x000fe4000f8e00ff */
        /* <DEDUP_REMOVED lines=11> */
.L_x_2050:
        /* <DEDUP_REMOVED lines=16> */
[----:B------:R-:W-:Y:S01]  /*25be0*/  LOP3.LUT R16, R16, 0xffffdfff, RZ, 0xc0, !PT ;  /* 0xffffdfff10107812 */ /* 0x000fe200078ec0ff */
[----:B------:R-:W-:-:S04]  /*25bf0*/  IMAD.IADD R4, R31, 0x1, R18 ;  /* 0x000000011f047824 */ /* 0x000fc800078e0212 */
[C---:B-----5:R-:W-:Y:S01]  /*25c00*/  IMAD.IADD R10, R4.reuse, 0x1, R29 ;  /* 0x00000001040a7824 */ /* 0x060fe200078e021d */
[----:B------:R-:W-:-:S03]  /*25c10*/  ISETP.GE.AND P0, PT, R4, UR46, PT ;  /* 0x0000002e04007c0c */ /* 0x000fc6000bf06270 */
[----:B------:R-:W-:Y:S01]  /*25c20*/  IMAD.MOV.U32 R7, RZ, RZ, R10 ;  /* 0x000000ffff077224 */ /* 0x000fe200078e000a */
[----:B------:R-:W-:Y:S01]  /*25c30*/  ISETP.GT.U32.OR P0, PT, R31, 0x3f, P0 ;  /* 0x0000003f1f00780c */ /* 0x000fe20000704470 */
[----:B------:R-:W1:Y:S01]  /*25c40*/  @P1 LDC R0, c[0x0][0x434] ;  /* 0x00010d00ff001b82 */ /* 0x000e620000000800 */
[----:B------:R-:W-:-:S07]  /*25c50*/  @P1 LOP3.LUT R16, R16, 0x2000, RZ, 0xfc, !PT ;  /* 0x0000200010101812 */ /* 0x000fce00078efcff */
[----:B0-----:R-:W0:Y:S08]  /*25c60*/  @P1 LDC R3, c[0x0][0x438] ;  /* 0x00010e00ff031b82 */ /* 0x001e300000000800 */
[----:B------:R-:W3:Y:S08]  /*25c70*/  @!P0 LDC.64 R8, c[0x0][0x428] ;  /* 0x00010a00ff088b82 */ /* 0x000ef00000000a00 */
[----:B------:R-:W4:Y:S01]  /*25c80*/  @!P0 LDC.64 R4, c[0x0][0x418] ;  /* 0x00010600ff048b82 */ /* 0x000f220000000a00 */
[----:B-1----:R-:W-:-:S05]  /*25c90*/  @P1 IMAD.HI.U32 R0, R10, R0, RZ ;  /* 0x000000000a001227 */ /* 0x002fca00078e00ff */
[----:B0-----:R-:W-:-:S04]  /*25ca0*/  @P1 SHF.R.U32.HI R7, RZ, R3, R0 ;  /* 0x00000003ff071219 */ /* 0x001fc80000011600 */
[--C-:B------:R-:W-:Y:S01]  /*25cb0*/  @!P0 SHF.R.S32.HI R3, RZ, 0x1f, R7.reuse ;  /* 0x0000001fff038819 */ /* 0x100fe20000011407 */
[----:B------:R-:W-:Y:S01]  /*25cc0*/  @!P0 IMAD.MOV.U32 R2, RZ, RZ, R7 ;  /* 0x000000ffff028224 */ /* 0x000fe200078e0007 */
[----:B--2---:R-:W-:-:S03]  /*25cd0*/  SHF.R.S32.HI R32, RZ, 0x1f, R25 ;  /* 0x0000001fff207819 */ /* 0x004fc60000011419 */
[----:B---3--:R-:W-:-:S04]  /*25ce0*/  @!P0 IMAD.WIDE.U32 R2, R25, R8, R2 ;  /* 0x0000000819028225 */ /* 0x008fc800078e0002 */
[----:B------:R-:W-:Y:S01]  /*25cf0*/  @!P0 IMAD R0, R32, R8, RZ ;  /* 0x0000000820008224 */ /* 0x000fe200078e02ff */
[----:B----4-:R-:W-:-:S03]  /*25d00*/  @!P0 LEA R4, P1, R2, R4, 0x2 ;  /* 0x0000000402048211 */ /* 0x010fc600078210ff */
[----:B------:R-:W-:-:S04]  /*25d10*/  @!P0 IMAD R9, R25, R9, R0 ;  /* 0x0000000919098224 */ /* 0x000fc800078e0200 */
[----:B------:R-:W-:-:S05]  /*25d20*/  @!P0 IMAD.IADD R0, R3, 0x1, R9 ;  /* 0x0000000103008824 */ /* 0x000fca00078e0209 */
        /* <DEDUP_REMOVED lines=38> */
[----:B------:R-:W-:-:S02]  /*25f90*/  LOP3.LUT R2, R22, 0x1c0, RZ, 0xfc, !PT ;  /* 0x000001c016027812 */ /* 0x000fc400078efcff */
[----:B------:R-:W-:Y:S02]  /*25fa0*/  @P2 LOP3.LUT R16, R16, 0x4, RZ, 0xfc, !PT ;  /* 0x0000000410102812 */ /* 0x000fe400078efcff */
[----:B------:R-:W-:Y:S02]  /*25fb0*/  SEL R34, RZ, 0x40, P0 ;  /* 0x00000040ff227807 */ /* 0x000fe40000000000 */
[----:B------:R-:W-:Y:S01]  /*25fc0*/  ISETP.GE.AND P0, PT, R2, UR4, PT ;  /* 0x0000000402007c0c */ /* 0x000fe2000bf06270 */
[----:B------:R-:W-:Y:S01]  /*25fd0*/  UMOV UR4, 0xffffffff ;  /* 0xffffffff00047882 */ /* 0x000fe20000000000 */
[----:B------:R-:W-:Y:S02]  /*25fe0*/  SEL R3, RZ, 0x10, P2 ;  /* 0x00000010ff037807 */ /* 0x000fe40001000000 */
[----:B------:R-:W-:Y:S02]  /*25ff0*/  LOP3.LUT R16, R16, 0xfffffffd, RZ, 0xc0, !PT ;  /* 0xfffffffd10107812 */ /* 0x000fe400078ec0ff */
[----:B------:R-:W-:-:S02]  /*26000*/  SEL R2, RZ, 0x20, P1 ;  /* 0x00000020ff027807 */ /* 0x000fc40000800000 */
[----:B------:R-:W-:Y:S02]  /*26010*/  SEL R17, RZ, 0x80, P0 ;  /* 0x00000080ff117807 */ /* 0x000fe40000000000 */
[----:B------:R-:W-:Y:S02]  /*26020*/  @P1 LOP3.LUT R16, R16, 0x2, RZ, 0xfc, !PT ;  /* 0x0000000210101812 */ /* 0x000fe400078efcff */
[----:B------:R-:W-:Y:S01]  /*26030*/  LOP3.LUT R3, R2, R0, R3, 0xfe, !PT ;  /* 0x0000000002037212 */ /* 0x000fe200078efe03 */
[----:B------:R-:W-:Y:S06]  /*26040*/  BRA.DIV UR4, `(.L_x_2052) ;  /* 0x0000003a04607947 */ /* 0x000fec000b800000 */
.L_x_2098:
[----:B------:R-:W-:Y:S01]  /*26050*/  ULOP3.LUT UR4, UR61, 0x2, URZ, 0xfc, !UPT ;  /* 0x000000023d047892 */ /* 0x000fe2000f8efc3f */
[----:B------:R-:W-:Y:S01]  /*26060*/  ISETP.GT.U32.AND P1, PT, R31, 0x3f, PT ;  /* 0x0000003f1f00780c */ /* 0x000fe20003f24070 */
[----:B------:R-:W-:Y:S01]  /*26070*/  IMAD.U32 R24, RZ, RZ, UR39 ;  /* 0x00000027ff187e24 */ /* 0x000fe2000f8e00ff */
[----:B------:R-:W-:Y:S02]  /*26080*/  LOP3.LUT R16, R16, 0xfffffbff, RZ, 0xc0, !PT ;  /* 0xfffffbff10107812 */ /* 0x000fe400078ec0ff */
[----:B------:R-:W-:Y:S01]  /*26090*/  LOP3.LUT R34, R3, R34, RZ, 0xfc, !PT ;  /* 0x0000002203227212 */ /* 0x000fe200078efcff */
[----:B------:R-:W-:Y:S01]  /*260a0*/  IMAD.U32 R33, RZ, RZ, UR4 ;  /* 0x00000004ff217e24 */ /* 0x000fe2000f8e00ff */
[----:B------:R-:W-:Y:S02]  /*260b0*/  SHF.R.S32.HI R24, RZ, 0x1f, R24 ;  /* 0x0000001fff187819 */ /* 0x000fe40000011418 */
[----:B------:R-:W-:Y:S02]  /*260c0*/  LOP3.LUT R17, R34, R17, RZ, 0xfc, !PT ;  /* 0x0000001122117212 */ /* 0x000fe400078efcff */
[----:B------:R-:W-:-:S13]  /*260d0*/  ISETP.NE.AND P0, PT, R33, 0x3, PT ;  /* 0x000000032100780c */ /* 0x000fda0003f05270 */
[----:B------:R-:W-:-:S04]  /*260e0*/  @P0 LOP3.LUT R16, R16, 0x400, RZ, 0xfc, !PT ;  /* 0x0000040010100812 */ /* 0x000fc800078efcff */
[----:B------:R-:W-:-:S04]  /*260f0*/  LOP3.LUT R16, R16, 0xffffbfff, RZ, 0xc0, !PT ;  /* 0xffffbfff10107812 */ /* 0x000fc800078ec0ff */
[----:B------:R-:W-:Y:S01]  /*26100*/  @P1 LOP3.LUT R16, R16, 0x4000, RZ, 0xfc, !PT ;  /* 0x0000400010101812 */ /* 0x000fe200078efcff */
[----:B------:R-:W-:Y:S06]  /*26110*/  @!P0 BRA `(.L_x_2053) ;  /* 0x0000000000048947 */ /* 0x000fec0003800000 */
[----:B------:R-:W-:Y:S01]  /*26120*/  BPT.TRAP 0x1 ;  /* 0x000000040000795c */ /* 0x000fe20000300000 */
.L_x_2053:
[----:B------:R-:W-:-:S05]  /*26130*/  IMAD.MOV.U32 R0, RZ, RZ, 0x1 ;  /* 0x00000001ff007424 */ /* 0x000fca00078e00ff */
[----:B------:R-:W-:-:S04]  /*26140*/  SHF.L.U32 R0, R0, 0x1f, RZ ;  /* 0x0000001f00007819 */ /* 0x000fc800000006ff */
[----:B------:R-:W0:Y:S02]  /*26150*/  SYNCS.PHASECHK.TRANS64.TRYWAIT P0, [UR45+0x38840], R0 ;  /* 0x03884000ff0075a7 */ /* 0x000e24000800016d */
[----:B0-----:R-:W-:Y:S05]  /*26160*/  @!P0 BRA `(.L_x_2054) ;  /* 0x0000003800388947 */ /* 0x001fea0003800000 */
.L_x_2099:
[----:B------:R-:W-:Y:S01]  /*26170*/  SHF.R.S32.HI R30, RZ, 0x1f, R19 ;  /* 0x0000001fff1e7819 */ /* 0x000fe20000011413 */
[----:B------:R-:W-:Y:S01]  /*26180*/  ULDC.64 UR4, c[0x0][0x300] ;  /* 0x0000c00000047ab9 */ /* 0x000fe20000000a00 */
[----:B------:R-:W-:Y:S01]  /*26190*/  R2UR UR6, R24 ;  /* 0x00000000180672ca */ /* 0x000fe200000e0000 */
[C---:B0-----:R-:W-:Y:S01]  /*261a0*/  IMAD.WIDE.U32 R2, R19.reuse, UR4, RZ ;  /* 0x0000000413027c25 */ /* 0x041fe2000f8e00ff */
[----:B------:R-:W-:Y:S02]  /*261b0*/  SHF.R.U32.HI R8, RZ, 0x3, R6 ;  /* 0x00000003ff087819 */ /* 0x000fe40000011606 */
[----:B------:R-:W-:Y:S01]  /*261c0*/  LOP3.LUT R16, R16, 0xfffffffe, RZ, 0xc0, !PT ;  /* 0xfffffffe10107812 */ /* 0x000fe200078ec0ff */
[----:B------:R-:W-:Y:S01]  /*261d0*/  IMAD R0, R30, UR4, RZ ;  /* 0x000000041e007c24 */ /* 0x000fe2000f8e02ff */
[----:B------:R-:W-:Y:S01]  /*261e0*/  IADD3 R18, -R8, UR46, -R18 ;  /* 0x0000002e08127c10 */ /* 0x000fe2000fffe912 */
[----:B------:R-:W-:Y:S02]  /*261f0*/  IMAD.SHL.U32 R23, R6, 0x8, RZ ;  /* 0x0000000806177824 */ /* 0x000fe400078e00ff */
        /* <DEDUP_REMOVED lines=15> */
[----:B------:R-:W-:Y:S01]  /*262f0*/  VIADD R3, R3, UR4 ;  /* 0x0000000403037c36 */ /* 0x000fe20008000000 */
[----:B------:R-:W-:Y:S02]  /*26300*/  ULDC UR4, c[0x0][0x2f4] ;  /* 0x0000bd0000047ab9 */ /* 0x000fe40000000800 */
[----:B------:R-:W-:-:S02]  /*26310*/  ISETP.GE.AND P2, PT, R22, UR4, PT ;  /* 0x0000000416007c0c */ /* 0x000fc4000bf46270 */
[----:B------:R-:W-:Y:S02]  /*26320*/  LEA.HI.X R4, R2, UR7, R3, 0x1, P0 ;  /* 0x0000000702047c11 */ /* 0x000fe400080f0c03 */
[----:B------:R-:W-:Y:S02]  /*26330*/  LOP3.LUT R2, R5, 0x1c0, RZ, 0xc0, !PT ;  /* 0x000001c005027812 */ /* 0x000fe400078ec0ff */
[----:B------:R-:W-:Y:S02]  /*26340*/  ISETP.GE.AND P0, PT, R18, 0x1, PT ;  /* 0x000000011200780c */ /* 0x000fe40003f06270 */
[----:B------:R-:W-:-:S04]  /*26350*/  LOP3.LUT R2, R2, 0x38, R5, 0xf8, !PT ;  /* 0x0000003802027812 */ /* 0x000fc800078ef805 */
[----:B------:R-:W-:Y:S02]  /*26360*/  LOP3.LUT R2, R2, 0x38, R37, 0x78, !PT ;  /* 0x0000003802027812 */ /* 0x000fe400078e7825 */
[----:B------:R-:W-:Y:S02]  /*26370*/  @P2 LOP3.LUT R16, R16, 0x1, RZ, 0xfc, !PT ;  /* 0x0000000110102812 */ /* 0x000fe400078efcff */
        /* <DEDUP_REMOVED lines=25> */
.L_x_2109:
        /* <DEDUP_REMOVED lines=15> */
.L_x_2056:
[----:B------:R-:W-:Y:S01]  /*26600*/  SYNCS.ARRIVE.TRANS64.A1T0 RZ, [UR45+0x38830], RZ ;  /* 0x038830ffffff79a7 */ /* 0x000fe2000810002d */
[----:B------:R-:W-:Y:S05]  /*26610*/  WARPSYNC.ALL ;  /* 0x0000000000007948 */ /* 0x000fea0003800000 */
[----:B------:R-:W-:Y:S01]  /*26620*/  UIADD3 UR4, UR45, 0x20400, URZ ;  /* 0x000204002d047890 */ /* 0x000fe2000fffe03f */
[----:B------:R-:W-:Y:S03]  /*26630*/  BAR.SYNC.DEFER_BLOCKING 0x8, 0x100 ;  /* 0x0204000000007b1d */ /* 0x000fe60000010000 */
[----:B------:R-:W-:-:S06]  /*26640*/  ULOP3.LUT UP0, URZ, UR4, 0x3ff, URZ, 0xc0, !UPT ;  /* 0x000003ff043f7892 */ /* 0x000fcc000f80c03f */
[----:B------:R-:W-:-:S13]  /*26650*/  PLOP3.LUT P0, PT, PT, PT, UP0, 0x80, 0x0 ;  /* 0x000000000000781c */ /* 0x000fda0003f0f008 */
        /* <DEDUP_REMOVED lines=17> */
.L_x_2057:
[----:B------:R-:W0:Y:S01]  /*26770*/  S2R R20, SR_CTAID.Z ;  /* 0x0000000000147919 */ /* 0x000e220000002700 */
[----:B------:R-:W-:Y:S01]  /*26780*/  UISETP.NE.AND UP0, UPT, UR47, URZ, UPT ;  /* 0x0000003f2f00728c */ /* 0x000fe2000bf05270 */
[----:B------:R-:W-:Y:S01]  /*26790*/  VIADD R37, R31, UR40 ;  /* 0x000000281f257c36 */ /* 0x000fe20008000000 */
[----:B------:R-:W-:Y:S01]  /*267a0*/  R2UR UR6, R24 ;  /* 0x00000000180672ca */ /* 0x000fe200000e0000 */
[----:B------:R-:W-:Y:S01]  /*267b0*/  ULDC.64 UR8, c[0x0][0x2d8] ;  /* 0x0000b60000087ab9 */ /* 0x000fe20000000a00 */
[----:B------:R-:W1:Y:S01]  /*267c0*/  LDC R6, c[0x0][0x448] ;  /* 0x00011200ff067b82 */ /* 0x000e620000000800 */
[----:B------:R-:W-:Y:S01]  /*267d0*/  IMAD.MOV.U32 R0, RZ, RZ, R37 ;  /* 0x000000ffff007224 */ /* 0x000fe200078e0025 */
[----:B------:R-:W-:-:S05]  /*267e0*/  PLOP3.LUT P0, PT, PT, PT, UP0, 0x80, 0x0 ;  /* 0x000000000000781c */ /* 0x000fca0003f0f008 */
[----:B------:R-:W-:-:S04]  /*267f0*/  @UP0 ULDC UR4, c[0x0][0x44c] ;  /* 0x0001130000040ab9 */ /* 0x000fc80000000800 */
[----:B------:R-:W-:-:S04]  /*26800*/  UIMAD UR6, UR6, UR8, URZ ;  /* 0x00000008060672a4 */ /* 0x000fc8000f8e023f */
[----:B------:R-:W-:Y:S01]  /*26810*/  @P0 IMAD.HI.U32 R2, R37, UR4, RZ ;  /* 0x0000000425020c27 */ /* 0x000fe2000f8e00ff */
[----:B------:R-:W-:Y:S01]  /*26820*/  PLOP3.LUT P0, PT, PT, PT, UP0, 0x80, 0x0 ;  /* 0x000000000000781c */ /* 0x000fe20003f0f008 */
[----:B------:R-:W-:Y:S01]  /*26830*/  @UP0 ULDC UR4, c[0x0][0x450] ;  /* 0x0001140000040ab9 */ /* 0x000fe20000000800 */
[----:B------:R-:W-:Y:S01]  /*26840*/  UIMAD UR6, UR39, UR9, UR6 ;  /* 0x00000009270672a4 */ /* 0x000fe2000f8e0206 */
[----:B0-----:R-:W-:Y:S02]  /*26850*/  SHF.R.S32.HI R21, RZ, 0x1f, R20 ;  /* 0x0000001fff157819 */ /* 0x001fe40000011414 */
[----:B------:R-:W0:Y:S08]  /*26860*/  S2R R20, SR_CTAID.Z ;  /* 0x0000000000147919 */ /* 0x000e300000002700 */
[----:B------:R-:W-:Y:S01]  /*26870*/  @P0 SHF.R.U32.HI R0, RZ, UR4, R2 ;  /* 0x00000004ff000c19 */ /* 0x000fe20008011602 */
[----:B------:R-:W-:-:S04]  /*26880*/  UIMAD.WIDE.U32 UR4, UR39, UR8, URZ ;  /* 0x00000008270472a5 */ /* 0x000fc8000f8e003f */
[----:B------:R-:W-:Y:S02]  /*26890*/  UIADD3 UR6, UR5, UR6, URZ ;  /* 0x0000000605067290 */ /* 0x000fe4000fffe03f */
[----:B------:R-:W-:Y:S02]  /*268a0*/  IMAD.U32 R4, RZ, RZ, UR4 ;  /* 0x00000004ff047e24 */ /* 0x000fe4000f8e00ff */
[----:B------:R-:W-:Y:S01]  /*268b0*/  IMAD.U32 R5, RZ, RZ, UR5 ;  /* 0x00000005ff057e24 */ /* 0x000fe2000f8e00ff */
[----:B------:R-:W-:Y:S01]  /*268c0*/  ULDC.64 UR4, c[0x0][0x2e0] ;  /* 0x0000b80000047ab9 */ /* 0x000fe20000000a00 */
[----:B------:R-:W-:Y:S01]  /*268d0*/  IMAD.MOV.U32 R2, RZ, RZ, R4 ;  /* 0x000000ffff027224 */ /* 0x000fe200078e0004 */
[----:B------:R-:W-:Y:S01]  /*268e0*/  SHF.R.S32.HI R5, RZ, 0x1f, R0 ;  /* 0x0000001fff057819 */ /* 0x000fe20000011400 */
[----:B------:R-:W-:Y:S02]  /*268f0*/  IMAD.U32 R3, RZ, RZ, UR6 ;  /* 0x00000006ff037e24 */ /* 0x000fe4000f8e00ff */
[----:B------:R-:W-:-:S04]  /*26900*/  IMAD R4, R21, UR4, RZ ;  /* 0x0000000415047c24 */ /* 0x000fc8000f8e02ff */
[C---:B0-----:R-:W-:Y:S02]  /*26910*/  IMAD R4, R20.reuse, UR5, R4 ;  /* 0x0000000514047c24 */ /* 0x041fe4000f8e0204 */
[----:B------:R-:W-:Y:S01]  /*26920*/  IMAD.WIDE.U32 R2, R20, UR4, R2 ;  /* 0x0000000414027c25 */ /* 0x000fe2000f8e0002 */
[----:B------:R-:W-:Y:S01]  /*26930*/  ULDC.64 UR4, c[0x0][0x2d0] ;  /* 0x0000b40000047ab9 */ /* 0x000fe20000000a00 */
[----:B------:R-:W0:Y:S02]  /*26940*/  S2R R20, SR_TID.X ;  /* 0x0000000000147919 */ /* 0x000e240000002100 */
[----:B------:R-:W-:Y:S02]  /*26950*/  IMAD.IADD R3, R3, 0x1, R4 ;  /* 0x0000000103037824 */ /* 0x000fe400078e0204 */
[----:B------:R-:W-:Y:S02]  /*26960*/  IMAD.MOV R4, RZ, RZ, -R0 ;  /* 0x000000ffff047224 */ /* 0x000fe400078e0a00 */
[----:B------:R-:W-:-:S02]  /*26970*/  IMAD R5, R5, UR4, RZ ;  /* 0x0000000405057c24 */ /* 0x000fc4000f8e02ff */
[----:B-1----:R-:W-:Y:S02]  /*26980*/  IMAD R4, R6, R4, R37 ;  /* 0x0000000406047224 */ /* 0x002fe400078e0225 */
[C---:B------:R-:W-:Y:S02]  /*26990*/  IMAD R5, R0.reuse, UR5, R5 ;  /* 0x0000000500057c24 */ /* 0x040fe4000f8e0205 */
[----:B------:R-:W-:Y:S01]  /*269a0*/  IMAD.WIDE.U32 R2, R0, UR4, R2 ;  /* 0x0000000400027c25 */ /* 0x000fe2000f8e0002 */
[----:B------:R-:W-:Y:S01]  /*269b0*/  SHF.R.S32.HI R0, RZ, 0x1f, R4 ;  /* 0x0000001fff007819 */ /* 0x000fe20000011404 */
[----:B------:R-:W-:Y:S02]  /*269c0*/  ULDC.64 UR4, c[0x0][0x2c8] ;  /* 0x0000b20000047ab9 */ /* 0x000fe40000000a00 */
[----:B------:R-:W-:Y:S02]  /*269d0*/  IMAD.IADD R3, R3, 0x1, R5 ;  /* 0x0000000103037824 */ /* 0x000fe400078e0205 */
[----:B------:R-:W-:-:S02]  /*269e0*/  IMAD R0, R0, UR4, RZ ;  /* 0x0000000400007c24 */ /* 0x000fc4000f8e02ff */
[----:B------:R-:W-:-:S04]  /*269f0*/  IMAD.WIDE.U32 R2, R4, UR4, R2 ;  /* 0x0000000404027c25 */ /* 0x000fc8000f8e0002 */
[----:B------:R-:W-:Y:S01]  /*26a00*/  IMAD R0, R4, UR5, R0 ;  /* 0x0000000504007c24 */ /* 0x000fe2000f8e0200 */
[----:B------:R-:W-:-:S03]  /*26a10*/  ULDC.64 UR4, c[0x0][0x280] ;  /* 0x0000a00000047ab9 */ /* 0x000fc60000000a00 */
[----:B------:R-:W-:Y:S01]  /*26a20*/  IMAD.IADD R3, R3, 0x1, R0 ;  /* 0x0000000103037824 */ /* 0x000fe200078e0200 */
[----:B------:R-:W-:Y:S01]  /*26a30*/  LEA R0, P0, R2, UR4, 0x1 ;  /* 0x0000000402007c11 */ /* 0x000fe2000f8008ff */
[----:B------:R-:W-:Y:S01]  /*26a40*/  ULDC UR4, c[0x0][0x2b8] ;  /* 0x0000ae0000047ab9 */ /* 0x000fe20000000800 */
[----:B0-----:R-:W-:Y:S02]  /*26a50*/  LOP3.LUT R20, R20, 0x7f, RZ, 0xc0, !PT ;  /* 0x0000007f14147812 */ /* 0x001fe400078ec0ff */
[----:B------:R-:W-:Y:S01]  /*26a60*/  LEA.HI.X R4, R2, UR5, R3, 0x1, P0 ;  /* 0x0000000502047c11 */ /* 0x000fe200080f0c03 */
[----:B------:R-:W-:Y:S01]  /*26a70*/  UMOV UR5, 0xffffffff ;  /* 0xffffffff00057882 */ /* 0x000fe20000000000 */
[----:B------:R-:W-:Y:S02]  /*26a80*/  ISETP.GE.AND P0, PT, R22, UR4, PT ;  /* 0x0000000416007c0c */ /* 0x000fe4000bf06270 */
[----:B------:R-:W-:Y:S01]  /*26a90*/  SHF.R.U32.HI R20, RZ, 0x3, R20 ;  /* 0x00000003ff147819 */ /* 0x000fe20000011614 */
[----:B------:R-:W-:Y:S10]  /*26aa0*/  BRA.DIV UR5, `(.L_x_2058) ;  /* 0x0000003605207947 */ /* 0x000ff4000b800000 */
[----:B------:R-:W0:Y:S01]  /*26ab0*/  SHFL.IDX PT, R3, R0, RZ, 0x181f ;  /* 0x00181fff00037589 */ /* 0x000e2200000e0000 */
[----:B------:R-:W-:Y:S01]  /*26ac0*/  ULDC UR4, c[0x0][0x288] ;  /* 0x0000a20000047ab9 */ /* 0x000fe20000000800 */
[----:B------:R-:W-:Y:S01]  /*26ad0*/  LOP3.LUT R16, R16, 0xfffffeff, RZ, 0xc0, !PT ;  /* 0xfffffeff10107812 */ /* 0x000fe200078ec0ff */
[----:B------:R-:W-:Y:S01]  /*26ae0*/  IMAD R5, R6, UR4, RZ ;  /* 0x0000000406057c24 */ /* 0x000fe2000f8e02ff */
[----:B------:R-:W1:Y:S01]  /*26af0*/  SHFL.IDX PT, R2, R4, RZ, 0x181f ;  /* 0x00181fff04027589 */ /* 0x000e6200000e0000 */
[----:B------:R-:W-:-:S03]  /*26b00*/  VIADD R6, R20, UR40 ;  /* 0x0000002814067c36 */ /* 0x000fc60008000000 */
[----:B------:R-:W-:Y:S02]  /*26b10*/  SHFL.IDX PT, R14, R0, 0x3, 0x181f ;  /* 0x00781f00000e7f89 */ /* 0x000fe400000e0000 */
[----:B------:R-:W-:-:S13]  /*26b20*/  ISETP.GE.AND P2, PT, R6, R5, PT ;  /* 0x000000050600720c */ /* 0x000fda0003f46270 */
[----:B------:R-:W-:Y:S02]  /*26b30*/  @!P2 LEA R7, R23, UR45, 0x1 ;  /* 0x0000002d1707ac11 */ /* 0x000fe4000f8e08ff */
[----:B0-----:R-:W-:Y:S02]  /*26b40*/  @!P2 LEA R3, P1, R22, R3, 0x1 ;  /* 0x000000031603a211 */ /* 0x001fe400078208ff */
[----:B------:R-:W-:-:S03]  /*26b50*/  @P2 LOP3.LUT R16, R16, 0x100, RZ, 0xfc, !PT ;  /* 0x0000010010102812 */ /* 0x000fc600078efcff */
[----:B-1----:R-:W-:Y:S01]  /*26b60*/  @!P2 IMAD.X R2, RZ, RZ, R2, P1 ;  /* 0x000000ffff02a224 */ /* 0x002fe200008e0602 */
[----:B------:R-:W-:-:S04]  /*26b70*/  LOP3.LUT R16, R16, 0xffffff7f, RZ, 0xc0, !PT ;  /* 0xffffff7f10107812 */ /* 0x000fc800078ec0ff */
[----:B------:R-:W-:-:S04]  /*26b80*/  @!P2 LOP3.LUT R3, R3, R2, RZ, 0x3c, !PT ;  /* 0x000000020303a212 */ /* 0x000fc800078e3cff */
[----:B------:R-:W-:-:S04]  /*26b90*/  @!P2 LOP3.LUT R2, R3, R2, RZ, 0x3c, !PT ;  /* 0x000000020302a212 */ /* 0x000fc800078e3cff */
[----:B------:R-:W-:-:S05]  /*26ba0*/  @!P2 LOP3.LUT R3, R3, R2, RZ, 0x3c, !PT ;  /* 0x000000020303a212 */ /* 0x000fca00078e3cff */
[----:B------:R0:W-:Y:S04]  /*26bb0*/  @!P2 LDGSTS.E.BYPASS.LTC128B.128 [R7+0x20400], desc[UR36][R2.64], !P0 ;  /* 0x204000000207afae */ /* 0x0001e8000c101d64 */
[----:B0-----:R-:W0:Y:S01]  /*26bc0*/  SHFL.IDX PT, R3, R0, 0x1, 0x181f ;  /* 0x00381f0000037f89 */ /* 0x001e2200000e0000 */
[----:B------:R-:W-:-:S03]  /*26bd0*/  VIADD R7, R6, 0x10 ;  /* 0x0000001006077836 */ /* 0x000fc60000000000 */
[----:B------:R-:W1:Y:S02]  /*26be0*/  SHFL.IDX PT, R2, R4, 0x1, 0x181f ;  /* 0x00381f0004027f89 */ /* 0x000e6400000e0000 */
[----:B------:R-:W-:-:S13]  /*26bf0*/  ISETP.GE.AND P2, PT, R7, R5, PT ;  /* 0x000000050700720c */ /* 0x000fda0003f46270 */
[----:B------:R-:W-:Y:S02]  /*26c00*/  @!P2 LEA R7, R23, UR45, 0x1 ;  /* 0x0000002d1707ac11 */ /* 0x000fe4000f8e08ff */
[----:B------:R-:W-:Y:S02]  /*26c10*/  @P2 LOP3.LUT R16, R16, 0x80, RZ, 0xfc, !PT ;  /* 0x0000008010102812 */ /* 0x000fe400078efcff */
[----:B0-----:R-:W-:Y:S02]  /*26c20*/  @!P2 LEA R3, P1, R22, R3, 0x1 ;  /* 0x000000031603a211 */ /* 0x001fe400078208ff */
[----:B------:R-:W-:-:S03]  /*26c30*/  LOP3.LUT R16, R16, 0xffffffbf, RZ, 0xc0, !PT ;  /* 0xffffffbf10107812 */ /* 0x000fc600078ec0ff */
[----:B-1----:R-:W-:-:S05]  /*26c40*/  @!P2 IMAD.X R2, RZ, RZ, R2, P1 ;  /* 0x000000ffff02a224 */ /* 0x002fca00008e0602 */
[----:B------:R-:W-:-:S04]  /*26c50*/  @!P2 LOP3.LUT R3, R3, R2, RZ, 0x3c, !PT ;  /* 0x000000020303a212 */ /* 0x000fc800078e3cff */
[----:B------:R-:W-:-:S04]  /*26c60*/  @!P2 LOP3.LUT R2, R3, R2, RZ, 0x3c, !PT ;  /* 0x000000020302a212 */ /* 0x000fc800078e3cff */
[----:B------:R-:W-:-:S05]  /*26c70*/  @!P2 LOP3.LUT R3, R3, R2, RZ, 0x3c, !PT ;  /* 0x000000020303a212 */ /* 0x000fca00078e3cff */
[----:B------:R0:W-:Y:S04]  /*26c80*/  @!P2 LDGSTS.E.BYPASS.LTC128B.128 [R7+0x20c00], desc[UR36][R2.64], !P0 ;  /* 0x20c000000207afae */ /* 0x0001e8000c101d64 */
[----:B0-----:R-:W0:Y:S01]  /*26c90*/  SHFL.IDX PT, R3, R0, 0x2, 0x181f ;  /* 0x00581f0000037f89 */ /* 0x001e2200000e0000 */
[----:B------:R-:W-:-:S03]  /*26ca0*/  VIADD R7, R6, 0x20 ;  /* 0x0000002006077836 */ /* 0x000fc60000000000 */
[----:B------:R-:W1:Y:S02]  /*26cb0*/  SHFL.IDX PT, R2, R4, 0x2, 0x181f ;  /* 0x00581f0004027f89 */ /* 0x000e6400000e0000 */
[----:B------:R-:W-:Y:S02]  /*26cc0*/  ISETP.GE.AND P2, PT, R7, R5, PT ;  /* 0x000000050700720c */ /* 0x000fe40003f46270 */
[----:B------:R-:W2:Y:S11]  /*26cd0*/  SHFL.IDX PT, R4, R4, 0x3, 0x181f ;  /* 0x00781f0004047f89 */ /* 0x000eb600000e0000 */
[----:B------:R-:W-:-:S02]  /*26ce0*/  @!P2 LEA R7, R23, UR45, 0x1 ;  /* 0x0000002d1707ac11 */ /* 0x000fc4000f8e08ff */
[----:B------:R-:W-:Y:S02]  /*26cf0*/  @P2 LOP3.LUT R16, R16, 0x40, RZ, 0xfc, !PT ;  /* 0x0000004010102812 */ /* 0x000fe400078efcff */
[----:B0-----:R-:W-:-:S05]  /*26d00*/  @!P2 LEA R3, P1, R22, R3, 0x1 ;  /* 0x000000031603a211 */ /* 0x001fca00078208ff */
[----:B-1----:R-:W-:-:S05]  /*26d10*/  @!P2 IMAD.X R2, RZ, RZ, R2, P1 ;  /* 0x000000ffff02a224 */ /* 0x002fca00008e0602 */
[----:B------:R-:W-:-:S04]  /*26d20*/  @!P2 LOP3.LUT R3, R3, R2, RZ, 0x3c, !PT ;  /* 0x000000020303a212 */ /* 0x000fc800078e3cff */
[----:B------:R-:W-:-:S04]  /*26d30*/  @!P2 LOP3.LUT R2, R3, R2, RZ, 0x3c, !PT ;  /* 0x000000020302a212 */ /* 0x000fc800078e3cff */
[----:B------:R-:W-:-:S05]  /*26d40*/  @!P2 LOP3.LUT R3, R3, R2, RZ, 0x3c, !PT ;  /* 0x000000020303a212 */ /* 0x000fca00078e3cff */
[----:B--2---:R0:W-:Y:S02]  /*26d50*/  @!P2 LDGSTS.E.BYPASS.LTC128B.128 [R7+0x21400], desc[UR36][R2.64], !P0 ;  /* 0x214000000207afae */ /* 0x0041e4000c101d64 */
.L_x_2118:
        /* <DEDUP_REMOVED lines=36> */
.L_x_2059:
[----:B------:R-:W-:Y:S01]  /*26fa0*/  UISETP.NE.AND UP0, UPT, UR47, URZ, UPT ;  /* 0x0000003f2f00728c */ /* 0x000fe2000bf05270 */
[----:B------:R-:W0:Y:S01]  /*26fb0*/  S2R R20, SR_CTAID.Z ;  /* 0x0000000000147919 */ /* 0x000e220000002700 */
[----:B------:R-:W-:Y:S01]  /*26fc0*/  R2UR UR6, R24 ;  /* 0x00000000180672ca */ /* 0x000fe200000e0000 */
[----:B------:R-:W-:Y:S01]  /*26fd0*/  ULDC.64 UR8, c[0x0][0x3d8] ;  /* 0x0000f60000087ab9 */ /* 0x000fe20000000a00 */
[----:B------:R-:W-:Y:S01]  /*26fe0*/  IMAD.MOV.U32 R0, RZ, RZ, R37 ;  /* 0x000000ffff007224 */ /* 0x000fe200078e0025 */
[C---:B------:R-:W-:Y:S02]  /*26ff0*/  LOP3.LUT R8, R22.reuse, 0x80, RZ, 0xfc, !PT ;  /* 0x0000008016087812 */ /* 0x040fe400078efcff */
[----:B------:R-:W-:Y:S02]  /*27000*/  PLOP3.LUT P0, PT, PT, PT, UP0, 0x80, 0x0 ;  /* 0x000000000000781c */ /* 0x000fe40003f0f008 */
[C---:B------:R-:W-:Y:S02]  /*27010*/  LOP3.LUT R7, R22.reuse, 0x40, RZ, 0xfc, !PT ;  /* 0x0000004016077812 */ /* 0x040fe400078efcff */
[----:B------:R-:W-:Y:S01]  /*27020*/  @UP0 ULDC UR4, c[0x0][0x44c] ;  /* 0x0001130000040ab9 */ /* 0x000fe20000000800 */
[----:B------:R-:W-:-:S02]  /*27030*/  LOP3.LUT R21, R22, 0x180, RZ, 0xfc, !PT ;  /* 0x0000018016157812 */ /* 0x000fc400078efcff */
[----:B------:R-:W-:Y:S01]  /*27040*/  LOP3.LUT R16, R16, 0xfffff7ff, RZ, 0xc0, !PT ;  /* 0xfffff7ff10107812 */ /* 0x000fe200078ec0ff */
[----:B------:R-:W-:-:S04]  /*27050*/  UIMAD UR6, UR6, UR8, URZ ;  /* 0x00000008060672a4 */ /* 0x000fc8000f8e023f */
[----:B------:R-:W-:Y:S01]  /*27060*/  UIMAD UR6, UR39, UR9, UR6 ;  /* 0x00000009270672a4 */ /* 0x000fe2000f8e0206 */
[----:B------:R-:W-:Y:S01]  /*27070*/  @P0 IMAD.HI.U32 R2, R37, UR4, RZ ;  /* 0x0000000425020c27 */ /* 0x000fe2000f8e00ff */
[----:B------:R-:W-:Y:S01]  /*27080*/  PLOP3.LUT P0, PT, PT, PT, UP0, 0x80, 0x0 ;  /* 0x000000000000781c */ /* 0x000fe20003f0f008 */
[----:B------:R-:W-:Y:S01]  /*27090*/  @UP0 ULDC UR4, c[0x0][0x450] ;  /* 0x0001140000040ab9 */ /* 0x000fe20000000800 */
[----:B0-----:R-:W-:-:S11]  /*270a0*/  SHF.R.S32.HI R20, RZ, 0x1f, R20 ;  /* 0x0000001fff147819 */ /* 0x001fd60000011414 */
[----:B------:R-:W-:Y:S01]  /*270b0*/  @P0 SHF.R.U32.HI R0, RZ, UR4, R2 ;  /* 0x00000004ff000c19 */ /* 0x000fe20008011602 */
[----:B------:R-:W-:-:S03]  /*270c0*/  UIMAD.WIDE.U32 UR4, UR39, UR8, URZ ;  /* 0x00000008270472a5 */ /* 0x000fc6000f8e003f */
[----:B------:R-:W-:Y:S01]  /*270d0*/  ULDC.64 UR8, c[0x0][0x3e0] ;  /* 0x0000f80000087ab9 */ /* 0x000fe20000000a00 */
[----:B------:R-:W-:Y:S01]  /*270e0*/  UIADD3 UR6, UR5, UR6, URZ ;  /* 0x0000000605067290 */ /* 0x000fe2000fffe03f */
[----:B------:R-:W-:Y:S02]  /*270f0*/  IMAD R6, R20, UR8, RZ ;  /* 0x0000000814067c24 */ /* 0x000fe4000f8e02ff */
[----:B------:R-:W0:Y:S01]  /*27100*/  S2R R20, SR_CTAID.Z ;  /* 0x0000000000147919 */ /* 0x000e220000002700 */
[----:B------:R-:W-:Y:S02]  /*27110*/  IMAD.U32 R4, RZ, RZ, UR4 ;  /* 0x00000004ff047e24 */ /* 0x000fe4000f8e00ff */
[----:B------:R-:W-:Y:S01]  /*27120*/  IMAD.U32 R3, RZ, RZ, UR6 ;  /* 0x00000006ff037e24 */ /* 0x000fe2000f8e00ff */
[----:B------:R-:W-:Y:S01]  /*27130*/  ULDC UR6, c[0x0][0x448] ;  /* 0x0001120000067ab9 */ /* 0x000fe20000000800 */
[----:B------:R-:W-:Y:S01]  /*27140*/  IMAD.MOV.U32 R2, RZ, RZ, R4 ;  /* 0x000000ffff027224 */ /* 0x000fe200078e0004 */
[----:B------:R-:W-:Y:S01]  /*27150*/  SHF.R.S32.HI R4, RZ, 0x1f, R0 ;  /* 0x0000001fff047819 */ /* 0x000fe20000011400 */
[----:B------:R-:W-:Y:S01]  /*27160*/  IMAD.U32 R5, RZ, RZ, UR5 ;  /* 0x00000005ff057e24 */ /* 0x000fe2000f8e00ff */
[----:B------:R-:W-:Y:S01]  /*27170*/  ULDC.64 UR4, c[0x0][0x3d0] ;  /* 0x0000f40000047ab9 */ /* 0x000fe20000000a00 */
[----:B0-----:R-:W-:-:S02]  /*27180*/  IMAD R5, R20, UR9, R6 ;  /* 0x0000000914057c24 */ /* 0x001fc4000f8e0206 */
[----:B------:R-:W-:Y:S01]  /*27190*/  IMAD.WIDE.U32 R2, R20, UR8, R2 ;  /* 0x0000000814027c25 */ /* 0x000fe2000f8e0002 */
[----:B------:R-:W-:-:S03]  /*271a0*/  LOP3.LUT R20, R22, 0x1c0, RZ, 0xfc, !PT ;  /* 0x000001c016147812 */ /* 0x000fc600078efcff */
[----:B------:R-:W-:Y:S02]  /*271b0*/  IMAD.MOV R6, RZ, RZ, -R0 ;  /* 0x000000ffff067224 */ /* 0x000fe400078e0a00 */
[----:B------:R-:W-:Y:S02]  /*271c0*/  IMAD.IADD R3, R3, 0x1, R5 ;  /* 0x0000000103037824 */ /* 0x000fe400078e0205 */
[----:B------:R-:W-:Y:S02]  /*271d0*/  IMAD R5, R4, UR4, RZ ;  /* 0x0000000404057c24 */ /* 0x000fe4000f8e02ff */
[----:B------:R-:W-:Y:S02]  /*271e0*/  IMAD R4, R6, UR6, R37 ;  /* 0x0000000606047c24 */ /* 0x000fe4000f8e0225 */
[C---:B------:R-:W-:Y:S02]  /*271f0*/  IMAD R5, R0.reuse, UR5, R5 ;  /* 0x0000000500057c24 */ /* 0x040fe4000f8e0205 */
[----:B------:R-:W-:Y:S01]  /*27200*/  IMAD.WIDE.U32 R2, R0, UR4, R2 ;  /* 0x0000000400027c25 */ /* 0x000fe2000f8e0002 */
[----:B------:R-:W-:Y:S01]  /*27210*/  SHF.R.S32.HI R0, RZ, 0x1f, R4 ;  /* 0x0000001fff007819 */ /* 0x000fe20000011404 */
[----:B------:R-:W-:-:S02]  /*27220*/  ULDC.64 UR4, c[0x0][0x3c8] ;  /* 0x0000f20000047ab9 */ /* 0x000fc40000000a00 */
[----:B------:R-:W-:Y:S02]  /*27230*/  IMAD.IADD R3, R3, 0x1, R5 ;  /* 0x0000000103037824 */ /* 0x000fe400078e0205 */
        /* <DEDUP_REMOVED lines=65> */
[C---:B------:R-:W-:Y:S01]  /*27650*/  LOP3.LUT P0, RZ, R16.reuse, 0x800, RZ, 0xc0, !PT ;  /* 0x0000080010ff7812 */ /* 0x040fe2000780c0ff */
        /* <DEDUP_REMOVED lines=24> */
[----:B0-----:R-:W-:-:S05]  /*277e0*/  @!P5 LEA R14, P0, R22, R14, 0x1 ;  /* 0x0000000e160ed211 */ /* 0x001fca00078008ff */
[----:B-1----:R-:W-:Y:S01]  /*277f0*/  @!P5 IMAD.X R7, RZ, RZ, R7, P0 ;  /* 0x000000ffff07d224 */ /* 0x002fe200000e0607 */
        /* <DEDUP_REMOVED lines=21> */
.L_x_2128:
        /* <DEDUP_REMOVED lines=24> */
.L_x_2062:
[----:B------:R-:W-:Y:S05]  /*27ad0*/  BSYNC B0 ;  /* 0x0000000000007941 */ /* 0x000fea0003800000 */
.L_x_2061:
        /* <DEDUP_REMOVED lines=9> */
.L_x_2129:
[----:B------:R-:W-:-:S13]  /*27b70*/  ISETP.NE.AND P0, PT, R33, 0x3, PT ;  /* 0x000000032100780c */ /* 0x000fda0003f05270 */
[----:B------:R-:W-:Y:S05]  /*27b80*/  @!P0 BRA `(.L_x_2064) ;  /* 0x0000000000048947 */ /* 0x000fea0003800000 */
[----:B------:R-:W-:Y:S01]  /*27b90*/  BPT.TRAP 0x1 ;  /* 0x000000040000795c */ /* 0x000fe20000300000 */
.L_x_2064:
[----:B------:R-:W2:Y:S02]  /*27ba0*/  SYNCS.PHASECHK.TRANS64.TRYWAIT P0, [UR45+0x38860], R0 ;  /* 0x03886000ff0075a7 */ /* 0x000ea4000800016d */
[----:B--2---:R-:W-:Y:S05]  /*27bb0*/  @!P0 BRA `(.L_x_2065) ;  /* 0x00000030009c8947 */ /* 0x004fea0003800000 */
.L_x_2130:
        /* <DEDUP_REMOVED lines=23> */
[----:B------:R-:W-:Y:S01]  /*27d30*/  IMAD.SHL.U32 R0, R22, 0x2, RZ ;  /* 0x0000000216007824 */ /* 0x000fe200078e00ff */
[----:B------:R-:W-:Y:S02]  /*27d40*/  LOP3.LUT R4, R17, 0x1, RZ, 0xc0, !PT ;  /* 0x0000000111047812 */ /* 0x000fe400078ec0ff */
        /* <DEDUP_REMOVED lines=80> */
.L_x_2140:
        /* <DEDUP_REMOVED lines=30> */
.L_x_2067:
        /* <DEDUP_REMOVED lines=13> */
[----:B------:R-:W-:Y:S01]  /*28500*/  LOP3.LUT R5, RZ, UR41, RZ, 0x33, !PT ;  /* 0x00000029ff057c12 */ /* 0x000fe2000f8e33ff */
[----:B------:R-:W-:Y:S01]  /*28510*/  IMAD.MOV.U32 R21, RZ, RZ, 0x1 ;  /* 0x00000001ff157424 */ /* 0x000fe200078e00ff */
[----:B------:R-:W-:Y:S02]  /*28520*/  LOP3.LUT R30, R34, 0x40, RZ, 0xc0, !PT ;  /* 0x00000040221e7812 */ /* 0x000fe400078ec0ff */
[----:B------:R-:W-:-:S02]  /*28530*/  LOP3.LUT R28, R17, 0x80, RZ, 0xc0, !PT ;  /* 0x00000080111c7812 */ /* 0x000fc400078ec0ff */
[----:B------:R-:W-:Y:S02]  /*28540*/  LOP3.LUT R2, RZ, UR4, RZ, 0x33, !PT ;  /* 0x00000004ff027c12 */ /* 0x000fe4000f8e33ff */
[----:B------:R-:W-:Y:S02]  /*28550*/  SHF.R.U32.HI R30, RZ, 0x2, R30 ;  /* 0x00000002ff1e7819 */ /* 0x000fe4000001161e */
[----:B------:R-:W-:Y:S02]  /*28560*/  VIADDMNMX R2, R2, -UR43, R3, !PT ;  /* 0x8000002b02027c46 */ /* 0x000fe4000f800103 */
[----:B------:R-:W-:Y:S02]  /*28570*/  SHF.R.U32.HI R28, RZ, 0x3, R28 ;  /* 0x00000003ff1c7819 */ /* 0x000fe4000001161c */
[----:B------:R-:W-:-:S04]  /*28580*/  VIMNMX R2, R2, R5, !PT ;  /* 0x0000000502027248 */ /* 0x000fc80007fe0100 */
[----:B------:R-:W-:Y:S01]  /*28590*/  IADD3 R22, -R2, -0x2, RZ ;  /* 0xfffffffe02167810 */ /* 0x000fe20007ffe1ff */
[----:B0-----:R-:W-:Y:S01]  /*285a0*/  IMAD.SHL.U32 R6, R6, 0x10, RZ ;  /* 0x0000001006067824 */ /* 0x001fe200078e00ff */
[----:B-1----:R-:W-:-:S04]  /*285b0*/  LOP3.LUT R7, R7, 0x7f, RZ, 0xc0, !PT ;  /* 0x0000007f07077812 */ /* 0x002fc800078ec0ff */
[----:B------:R-:W-:Y:S02]  /*285c0*/  LOP3.LUT R6, R6, 0x70, RZ, 0xc0, !PT ;  /* 0x0000007006067812 */ /* 0x000fe400078ec0ff */
[----:B------:R-:W-:-:S04]  /*285d0*/  SHF.R.U32.HI R7, RZ, 0x3, R7 ;  /* 0x00000003ff077819 */ /* 0x000fc80000011607 */
[----:B------:R-:W-:-:S05]  /*285e0*/  IADD3 R29, R6, R29, R7 ;  /* 0x0000001d061d7210 */ /* 0x000fca0007ffe007 */
[----:B------:R-:W-:-:S04]  /*285f0*/  VIADD R29, R29, 0xffffff40 ;  /* 0xffffff401d1d7836 */ /* 0x000fc80000000000 */
[----:B------:R-:W-:-:S07]  /*28600*/  IMAD R9, R2, -0x40, R29 ;  /* 0xffffffc002097824 */ /* 0x000fce00078e021d */
.L_x_2083:
        /* <DEDUP_REMOVED lines=22> */
.L_x_2070:
[----:B------:R-:W-:Y:S05]  /*28770*/  BSYNC B1 ;  /* 0x0000000000017941 */ /* 0x000fea0003800000 */
.L_x_2069:
[----:B------:R-:W-:-:S13]  /*28780*/  ISETP.NE.AND P0, PT, R33, 0x3, PT ;  /* 0x000000032100780c */ /* 0x000fda0003f05270 */
[----:B------:R-:W-:Y:S05]  /*28790*/  @!P0 BRA `(.L_x_2071) ;  /* 0x0000000000048947 */ /* 0x000fea0003800000 */
[----:B------:R-:W-:Y:S01]  /*287a0*/  BPT.TRAP 0x1 ;  /* 0x000000040000795c */ /* 0x000fe20000300000 */
.L_x_2071:
[----:B------:R-:W-:Y:S01]  /*287b0*/  LEA R10, R8, UR45, 0x3 ;  /* 0x0000002d080a7c11 */ /* 0x000fe2000f8e18ff */
[----:B------:R-:W-:Y:S01]  /*287c0*/  BSSY B1, `(.L_x_2072) ;  /* 0x0000004000017945 */ /* 0x000fe20003800000 */
[----:B------:R-:W-:-:S04]  /*287d0*/  SHF.L.U32 R20, R21, 0x1f, RZ ;  /* 0x0000001f15147819 */ /* 0x000fc800000006ff */
[----:B------:R-:W1:Y:S02]  /*287e0*/  SYNCS.PHASECHK.TRANS64.TRYWAIT P0, [R10+URZ+0x38840], R20 ;  /* 0x038840140a0075a7 */ /* 0x000e64000800017f */
[----:B-1----:R-:W-:Y:S05]  /*287f0*/  @!P0 BRA `(.L_x_2073) ;  /* 0x0000002c00b48947 */ /* 0x002fea0003800000 */
.L_x_2141:
[----:B------:R-:W-:Y:S05]  /*28800*/  BSYNC B1 ;  /* 0x0000000000017941 */ /* 0x000fea0003800000 */
.L_x_2072:
        /* <DEDUP_REMOVED lines=47> */
.L_x_2151:
        /* <DEDUP_REMOVED lines=8> */
.L_x_2075:
        /* <DEDUP_REMOVED lines=10> */
.L_x_2076:
[----:B------:R2:W-:Y:S01]  /*28c20*/  SYNCS.ARRIVE.TRANS64.A1T0 RZ, [R10+URZ+0x38830], RZ ;  /* 0x038830ff0aff79a7 */ /* 0x0005e2000810003f */
[----:B------:R-:W-:Y:S05]  /*28c30*/  @!P2 BRA `(.L_x_2077) ;  /* 0x000000000004a947 */ /* 0x000fea0003800000 */
[----:B------:R-:W-:Y:S01]  /*28c40*/  BPT.TRAP 0x1 ;  /* 0x000000040000795c */ /* 0x000fe20000300000 */
.L_x_2077:
[----:B------:R-:W3:Y:S01]  /*28c50*/  SYNCS.PHASECHK.TRANS64.TRYWAIT P0, [R10+URZ+0x38860], R20 ;  /* 0x038860140a0075a7 */ /* 0x000ee2000800017f */
[----:B------:R-:W-:Y:S04]  /*28c60*/  BSSY B1, `(.L_x_2078) ;  /* 0x0000002000017945 */ /* 0x000fe80003800000 */
[----:B---3--:R-:W-:Y:S05]  /*28c70*/  @!P0 BRA `(.L_x_2079) ;  /* 0x0000002c00b48947 */ /* 0x008fea0003800000 */
.L_x_2152:
[----:B------:R-:W-:Y:S05]  /*28c80*/  BSYNC B1 ;  /* 0x0000000000017941 */ /* 0x000fea0003800000 */
.L_x_2078:
        /* <DEDUP_REMOVED lines=16> */
[----:B------:R-:W-:Y:S02]  /*28d90*/  IMAD.IADD R3, R3, 0x1, R7 ;  /* 0x0000000103037824 */ /* 0x000fe400078e0207 */
        /* <DEDUP_REMOVED lines=60> */
.L_x_2162:
        /* <DEDUP_REMOVED lines=20> */
.L_x_2081:
        /* <DEDUP_REMOVED lines=10> */
.L_x_2082:
[----:B------:R-:W-:Y:S01]  /*29340*/  VIADD R8, R8, 0x1 ;  /* 0x0000000108087836 */ /* 0x000fe20000000000 */
[----:B------:R1:W-:Y:S01]  /*29350*/  SYNCS.ARRIVE.TRANS64.A1T0 RZ, [R10+URZ+0x38850], RZ ;  /* 0x038850ff0aff79a7 */ /* 0x0003e2000810003f */
[----:B------:R-:W-:Y:S02]  /*29360*/  VIADD R22, R22, 0xffffffff ;  /* 0xffffffff16167836 */ /* 0x000fe40000000000 */
[----:B------:R-:W-:Y:S01]  /*29370*/  VIADD R9, R9, 0xffffffc0 ;  /* 0xffffffc009097836 */ /* 0x000fe20000000000 */
[----:B------:R-:W-:-:S04]  /*29380*/  ISETP.NE.AND P0, PT, R8, 0x2, PT ;  /* 0x000000020800780c */ /* 0x000fc80003f05270 */
[----:B------:R-:W-:Y:S02]  /*29390*/  SEL R8, R8, RZ, P0 ;  /* 0x000000ff08087207 */ /* 0x000fe40000000000 */
[----:B0-----:R-:W-:Y:S02]  /*293a0*/  SEL R2, RZ, 0x1, P0 ;  /* 0x00000001ff027807 */ /* 0x001fe40000000000 */
[----:B------:R-:W-:Y:S02]  /*293b0*/  ISETP.GT.AND P0, PT, R22, UR48, PT ;  /* 0x0000003016007c0c */ /* 0x000fe4000bf04270 */
[----:B------:R-:W-:-:S11]  /*293c0*/  LOP3.LUT R21, R21, R2, RZ, 0x3c, !PT ;  /* 0x0000000215157212 */ /* 0x000fd600078e3cff */
[----:B-1----:R-:W-:Y:S05]  /*293d0*/  @P0 BRA `(.L_x_2083) ;  /* 0xfffffff0008c0947 */ /* 0x002fea000383ffff */
.L_x_2068:
[----:B------:R-:W-:Y:S05]  /*293e0*/  BSYNC B0 ;  /* 0x0000000000007941 */ /* 0x000fea0003800000 */
.L_x_2041:
[----:B------:R-:W0:Y:S01]  /*293f0*/  S2R R3, SR_CgaCtaId ;  /* 0x0000000000037919 */ /* 0x000e220000008800 */
[----:B------:R-:W-:Y:S01]  /*29400*/  MOV R0, 0x400 ;  /* 0x0000040000007802 */ /* 0x000fe20000000f00 */
[----:B------:R-:W-:Y:S01]  /*29410*/  BSSY B0, `(.L_x_2084) ;  /* 0x0000005000007945 */ /* 0x000fe20003800000 */
[----:B------:R-:W-:Y:S02]  /*29420*/  SHF.L.U32 R4, R4, 0x1f, RZ ;  /* 0x0000001f04047819 */ /* 0x000fe400000006ff */
[----:B0-----:R-:W-:-:S04]  /*29430*/  LEA R5, R3, R0, 0x18 ;  /* 0x0000000003057211 */ /* 0x001fc800078ec0ff */
[----:B------:R-:W0:Y:S02]  /*29440*/  SYNCS.PHASECHK.TRANS64.TRYWAIT P0, [R5+URZ+0x38820], R4 ;  /* 0x03882004050075a7 */ /* 0x000e24000800017f */
[----:B0-----:R-:W-:Y:S05]  /*29450*/  @!P0 BRA `(.L_x_2085) ;  /* 0x0000002c00948947 */ /* 0x001fea0003800000 */
.L_x_2163:
[----:B------:R-:W-:Y:S05]  /*29460*/  BSYNC B0 ;  /* 0x0000000000007941 */ /* 0x000fea0003800000 */
.L_x_2084:
[----:B------:R-:W-:-:S03]  /*29470*/  UMOV UR4, 0xffffffff ;  /* 0xffffffff00047882 */ /* 0x000fc60000000000 */
[----:B------:R-:W-:Y:S05]  /*29480*/  BRA.DIV UR4, `(.L_x_2086) ;  /* 0x0000002e049c7947 */ /* 0x000fea000b800000 */
[----:B------:R-:W1:Y:S02]  /*29490*/  S2R R0, SR_TID.X ;  /* 0x0000000000007919 */ /* 0x000e640000002100 */
[----:B-1----:R-:W-:-:S04]  /*294a0*/  SHF.R.U32.HI R0, RZ, 0x5, R0 ;  /* 0x00000005ff007819 */ /* 0x002fc80000011600 */
[----:B------:R-:W-:-:S05]  /*294b0*/  LOP3.LUT R0, R0, 0x3, RZ, 0xc0, !PT ;  /* 0x0000000300007812 */ /* 0x000fca00078ec0ff */
[----:B------:R1:W3:Y:S02]  /*294c0*/  SHFL.IDX PT, R14, R0, RZ, 0x1f ;  /* 0x00001fff000e7589 */ /* 0x0002e400000e0000 */
.L_x_2166:
[----:B---3--:R-:W-:-:S13]  /*294d0*/  ISETP.NE.AND P0, PT, R14, RZ, PT ;  /* 0x000000ff0e00720c */ /* 0x008fda0003f05270 */
[----:B------:R-:W-:Y:S05]  /*294e0*/  @P0 BRA `(.L_x_1905) ;  /* 0x0000000000880947 */ /* 0x000fea0003800000 */
[----:B------:R-:W-:-:S03]  /*294f0*/  UMOV UR4, 0xffffffff ;  /* 0xffffffff00047882 */ /* 0x000fc60000000000 */
[----:B------:R-:W-:Y:S05]  /*29500*/  BRA.DIV UR4, `(.L_x_2087) ;  /* 0x0000002e04b07947 */ /* 0x000fea000b800000 */
[----:B------:R-:W-:-:S13]  /*29510*/  ELECT P6, URZ, PT ;  /* 0x00000000003f782f */ /* 0x000fda00038c0000 */
.L_x_2169:
[----:B------:R-:W-:Y:S05]  /*29520*/  @!P6 BRA `(.L_x_1905) ;  /* 0x000000000078e947 */ /* 0x000fea0003800000 */
[----:B------:R-:W-:-:S06]  /*29530*/  ULOP3.LUT UR4, UR61, 0x2, URZ, 0xfc, !UPT ;  /* 0x000000023d047892 */ /* 0x000fcc000f8efc3f */
[----:B-1----:R-:W-:-:S05]  /*29540*/  IMAD.U32 R0, RZ, RZ, UR4 ;  /* 0x00000004ff007e24 */ /* 0x002fca000f8e00ff */
[----:B------:R-:W-:-:S13]  /*29550*/  ISETP.NE.AND P0, PT, R0, 0x3, PT ;  /* 0x000000030000780c */ /* 0x000fda0003f05270 */
[----:B------:R-:W-:Y:S05]  /*29560*/  @!P0 BRA `(.L_x_2088) ;  /* 0x0000000000048947 */ /* 0x000fea0003800000 */
[----:B------:R-:W-:Y:S01]  /*29570*/  BPT.TRAP 0x1 ;  /* 0x000000040000795c */ /* 0x000fe20000300000 */
.L_x_2088:
[C---:B------:R-:W-:Y:S01]  /*29580*/  IMAD R3, R8.reuse, 0x8, R5 ;  /* 0x0000000808037824 */ /* 0x040fe200078e0205 */
[----:B------:R-:W-:Y:S01]  /*29590*/  SHF.L.U32 R2, R21, 0x1f, RZ ;  /* 0x0000001f15027819 */ /* 0x000fe200000006ff */
[----:B------:R-:W-:-:S03]  /*295a0*/  VIADD R8, R8, 0x1 ;  /* 0x0000000108087836 */ /* 0x000fc60000000000 */
[----:B------:R-:W1:Y:S02]  /*295b0*/  SYNCS.PHASECHK.TRANS64.TRYWAIT P1, [R3+URZ+0x38840], R2 ;  /* 0x03884002030075a7 */ /* 0x000e64000802017f */
[----:B------:R-:W-:-:S04]  /*295c0*/  ISETP.NE.AND P2, PT, R8, 0x2, PT ;  /* 0x000000020800780c */ /* 0x000fc80003f45270 */
[----:B------:R-:W-:Y:S01]  /*295d0*/  SEL R0, RZ, 0x1, P2 ;  /* 0x00000001ff007807 */ /* 0x000fe20001000000 */
[----:B-1----:R-:W-:Y:S08]  /*295e0*/  @!P1 BRA `(.L_x_2089) ;  /* 0x0000002c00989947 */ /* 0x002ff00003800000 */
.L_x_2170:
[----:B------:R-:W-:Y:S02]  /*295f0*/  SEL R8, R8, RZ, P2 ;  /* 0x000000ff08087207 */ /* 0x000fe40001000000 */
[----:B------:R-:W-:Y:S01]  /*29600*/  LOP3.LUT R0, R21, R0, RZ, 0x3c, !PT ;  /* 0x0000000015007212 */ /* 0x000fe200078e3cff */
[----:B------:R-:W-:Y:S06]  /*29610*/  @!P0 BRA `(.L_x_2090) ;  /* 0x0000000000048947 */ /* 0x000fec0003800000 */
[----:B------:R-:W-:Y:S01]  /*29620*/  BPT.TRAP 0x1 ;  /* 0x000000040000795c */ /* 0x000fe20000300000 */
.L_x_2090:
[----:B0-----:R-:W-:Y:S01]  /*29630*/  IMAD R5, R8, 0x8, R5 ;  /* 0x0000000808057824 */ /* 0x001fe200078e0205 */
[----:B------:R-:W-:-:S04]  /*29640*/  SHF.L.U32 R0, R0, 0x1f, RZ ;  /* 0x0000001f00007819 */ /* 0x000fc800000006ff */
[----:B------:R-:W0:Y:S02]  /*29650*/  SYNCS.PHASECHK.TRANS64.TRYWAIT P1, [R5+URZ+0x38840], R0 ;  /* 0x03884000050075a7 */ /* 0x000e24000802017f */
[----:B0-----:R-:W-:Y:S05]  /*29660*/  @!P1 BRA `(.L_x_2091) ;  /* 0x0000002c008c9947 */ /* 0x001fea0003800000 */
.L_x_2171:
[----:B------:R-:W-:Y:S05]  /*29670*/  @!P0 BRA `(.L_x_2092) ;  /* 0x0000000000048947 */ /* 0x000fea0003800000 */
[----:B------:R-:W-:Y:S01]  /*29680*/  BPT.TRAP 0x1 ;  /* 0x000000040000795c */ /* 0x000fe20000300000 */
.L_x_2092:
[----:B------:R-:W3:Y:S02]  /*29690*/  SYNCS.PHASECHK.TRANS64.TRYWAIT P1, [R3+URZ+0x38860], R2 ;  /* 0x03886002030075a7 */ /* 0x000ee4000802017f */
[----:B---3--:R-:W-:Y:S05]  /*296a0*/  @!P1 BRA `(.L_x_2093) ;  /* 0x0000002c00909947 */ /* 0x008fea0003800000 */
.L_x_2172:
[----:B------:R-:W-:Y:S05]  /*296b0*/  @!P0 BRA `(.L_x_2094) ;  /* 0x0000000000048947 */ /* 0x000fea0003800000 */
[----:B------:R-:W-:Y:S01]  /*296c0*/  BPT.TRAP 0x1 ;  /* 0x000000040000795c */ /* 0x000fe20000300000 */
.L_x_2094:
[----:B----4-:R4:W0:Y:S02]  /*296d0*/  SYNCS.PHASECHK.TRANS64.TRYWAIT P0, [R5+URZ+0x38860], R0 ;  /* 0x03886000050075a7 */ /* 0x010824000800017f */
[----:B0-----:R-:W-:Y:S05]  /*296e0*/  @!P0 NANOSLEEP.SYNCS 0x989680 ;  /* 0x009896800000895d */ /* 0x001fea0003900000 */
[----:B------:R-:W0:Y:S02]  /*296f0*/  @!P0 SYNCS.PHASECHK.TRANS64 P0, [R5+URZ+0x38860], R0 ;  /* 0x03886000050085a7 */ /* 0x000e24000800007f */
[----:B0-----:R-:W-:Y:S05]  /*29700*/  @!P0 BRA `(.L_x_2094) ;  /* 0xfffffffc00f08947 */ /* 0x001fea000383ffff */
.L_x_1905:
[----:B------:R-:W-:Y:S05]  /*29710*/  BSYNC B6 ;  /* 0x0000000000067941 */ /* 0x000fea0003800000 */
.L_x_1902:
[----:B------:R-:W-:Y:S05]  /*29720*/  EXIT ;  /* 0x000000000000794d */ /* 0x000fea0003800000 */
.L_x_1931:
[----:B0-----:R-:W-:-:S04]  /*29730*/  IMAD.U32 R3, RZ, RZ, UR43 ;  /* 0x0000002bff037e24 */ /* 0x001fc8000f8e00ff */
[----:B------:R0:W1:Y:S03]  /*29740*/  SYNCS.PHASECHK.TRANS64.TRYWAIT P0, [R3+URZ+0x38800], R0 ;  /* 0x03880000030075a7 */ /* 0x000066000800017f */
[----:B-1----:R-:W-:Y:S05]  /*29750*/  @!P0 NANOSLEEP.SYNCS 0x989680 ;  /* 0x009896800000895d */ /* 0x002fea0003900000 */
[----:B------:R-:W1:Y:S02]  /*29760*/  @!P0 SYNCS.PHASECHK.TRANS64 P0, [R3+URZ+0x38800], R0 ;  /* 0x03880000030085a7 */ /* 0x000e64000800007f */
[----:B-1----:R-:W-:Y:S05]  /*29770*/  @!P0 BRA `(.L_x_1931) ;  /* 0xfffffffc00ec8947 */ /* 0x002fea000383ffff */
[----:B------:R-:W-:Y:S05]  /*29780*/  BRA `(.L_x_2095) ;  /* 0xfffffe10002c7947 */ /* 0x000fea000383ffff */
.L_x_1938:
[----:B-1----:R1:W2:Y:S02]  /*29790*/  SYNCS.PHASECHK.TRANS64.TRYWAIT P0, [R12+URZ], R13 ;  /* 0x0000000d0c0075a7 */ /* 0x0022a4000800017f */
[----:B--2---:R-:W-:Y:S05]  /*297a0*/  @!P0 NANOSLEEP.SYNCS 0x989680 ;  /* 0x009896800000895d */ /* 0x004fea0003900000 */
[----:B------:R-:W2:Y:S02]  /*297b0*/  @!P0 SYNCS.PHASECHK.TRANS64 P0, [R12+URZ], R13 ;  /* 0x0000000d0c0085a7 */ /* 0x000ea4000800007f */
[----:B--2---:R-:W-:Y:S05]  /*297c0*/  @!P0 BRA `(.L_x_1938) ;  /* 0xfffffffc00f08947 */ /* 0x004fea000383ffff */
[----:B------:R-:W-:Y:S05]  /*297d0*/  BRA `(.L_x_1937) ;  /* 0xfffffe1400287947 */ /* 0x000fea000383ffff */
.L_x_1940:
[----:B0-----:R-:W-:-:S04]  /*297e0*/  IMAD.U32 R4, RZ, RZ, UR43 ;  /* 0x0000002bff047e24 */ /* 0x001fc8000f8e00ff */
[----:B------:R0:W1:Y:S03]  /*297f0*/  SYNCS.PHASECHK.TRANS64.TRYWAIT P0, [R4+URZ+0x38810], R3 ;  /* 0x03881003040075a7 */ /* 0x000066000800017f */
[----:B-1----:R-:W-:Y:S05]  /*29800*/  @!P0 NANOSLEEP.SYNCS 0x989680 ;  /* 0x009896800000895d */ /* 0x002fea0003900000 */
[----:B------:R-:W1:Y:S02]  /*29810*/  @!P0 SYNCS.PHASECHK.TRANS64 P0, [R4+URZ+0x38810], R3 ;  /* 0x03881003040085a7 */ /* 0x000e64000800007f */
[----:B-1----:R-:W-:Y:S05]  /*29820*/  @!P0 BRA `(.L_x_1940) ;  /* 0xfffffffc00ec8947 */ /* 0x002fea000383ffff */
[----:B------:R-:W-:Y:S05]  /*29830*/  BRA `(.L_x_2096) ;  /* 0xfffffe1400fc7947 */ /* 0x000fea000383ffff */
.L_x_1947:
[----:B-1----:R1:W2:Y:S02]  /*29840*/  SYNCS.PHASECHK.TRANS64.TRYWAIT P0, [R8+URZ], R9 ;  /* 0x00000009080075a7 */ /* 0x0022a4000800017f */
[----:B--2---:R-:W-:Y:S05]  /*29850*/  @!P0 NANOSLEEP.SYNCS 0x989680 ;  /* 0x009896800000895d */ /* 0x004fea0003900000 */
[----:B------:R-:W2:Y:S02]  /*29860*/  @!P0 SYNCS.PHASECHK.TRANS64 P0, [R8+URZ], R9 ;  /* 0x00000009080085a7 */ /* 0x000ea4000800007f */
[----:B--2---:R-:W-:Y:S05]  /*29870*/  @!P0 BRA `(.L_x_1947) ;  /* 0xfffffffc00f08947 */ /* 0x004fea000383ffff */
[----:B------:R-:W-:Y:S05]  /*29880*/  BRA `(.L_x_1946) ;  /* 0xfffffe1800407947 */ /* 0x000fea000383ffff */
.L_x_1981:
[----:B-1----:R1:W2:Y:S02]  /*29890*/  SYNCS.PHASECHK.TRANS64.TRYWAIT P0, [R6+URZ], R7 ;  /* 0x00000007060075a7 */ /* 0x0022a4000800017f */
[----:B--2---:R-:W-:Y:S05]  /*298a0*/  @!P0 NANOSLEEP.SYNCS 0x989680 ;  /* 0x009896800000895d */ /* 0x004fea0003900000 */
[----:B------:R-:W2:Y:S02]  /*298b0*/  @!P0 SYNCS.PHASECHK.TRANS64 P0, [R6+URZ], R7 ;  /* 0x00000007060085a7 */ /* 0x000ea4000800007f */
[----:B--2---:R-:W-:Y:S05]  /*298c0*/  @!P0 BRA `(.L_x_1981) ;  /* 0xfffffffc00f08947 */ /* 0x004fea000383ffff */
[----:B------:R-:W-:Y:S05]  /*298d0*/  BRA `(.L_x_1980) ;  /* 0xfffffe84002c7947 */ /* 0x000fea000383ffff */
.L_x_1988:
[----:B-1----:R1:W2:Y:S02]  /*298e0*/  SYNCS.PHASECHK.TRANS64.TRYWAIT P0, [R12+URZ], R13 ;  /* 0x0000000d0c0075a7 */ /* 0x0022a4000800017f */
[----:B--2---:R-:W-:Y:S05]  /*298f0*/  @!P0 NANOSLEEP.SYNCS 0x989680 ;  /* 0x009896800000895d */ /* 0x004fea0003900000 */
[----:B------:R-:W2:Y:S02]  /*29900*/  @!P0 SYNCS.PHASECHK.TRANS64 P0, [R12+URZ], R13 ;  /* 0x0000000d0c0085a7 */ /* 0x000ea4000800007f */
[----:B--2---:R-:W-:Y:S05]  /*29910*/  @!P0 BRA `(.L_x_1988) ;  /* 0xfffffffc00f08947 */ /* 0x004fea000383ffff */
[----:B------:R-:W-:Y:S05]  /*29920*/  BRA `(.L_x_1987) ;  /* 0xfffffe8800387947 */ /* 0x000fea000383ffff */
.L_x_2005:
[----:B-1----:R1:W2:Y:S02]  /*29930*/  SYNCS.PHASECHK.TRANS64.TRYWAIT P0, [R6+URZ], R7 ;  /* 0x00000007060075a7 */ /* 0x0022a4000800017f */
[----:B--2---:R-:W-:Y:S05]  /*29940*/  @!P0 NANOSLEEP.SYNCS 0x989680 ;  /* 0x009896800000895d */ /* 0x004fea0003900000 */
[----:B------:R-:W2:Y:S02]  /*29950*/  @!P0 SYNCS.PHASECHK.TRANS64 P0, [R6+URZ], R7 ;  /* 0x00000007060085a7 */ /* 0x000ea4000800007f */
[----:B--2---:R-:W-:Y:S05]  /*29960*/  @!P0 BRA `(.L_x_2005) ;  /* 0xfffffffc00f08947 */ /* 0x004fea000383ffff */
[----:B------:R-:W-:Y:S05]  /*29970*/  BRA `(.L_x_2004) ;  /* 0xfffffef400647947 */ /* 0x000fea000383ffff */
.L_x_2012:
[----:B-1----:R1:W2:Y:S02]  /*29980*/  SYNCS.PHASECHK.TRANS64.TRYWAIT P0, [R12+URZ], R13 ;  /* 0x0000000d0c0075a7 */ /* 0x0022a4000800017f */
[----:B--2---:R-:W-:Y:S05]  /*29990*/  @!P0 NANOSLEEP.SYNCS 0x989680 ;  /* 0x009896800000895d */ /* 0x004fea0003900000 */
[----:B------:R-:W2:Y:S02]  /*299a0*/  @!P0 SYNCS.PHASECHK.TRANS64 P0, [R12+URZ], R13 ;  /* 0x0000000d0c0085a7 */ /* 0x000ea4000800007f */
[----:B--2---:R-:W-:Y:S05]  /*299b0*/  @!P0 BRA `(.L_x_2012) ;  /* 0xfffffffc00f08947 */ /* 0x004fea000383ffff */
[----:B------:R-:W-:Y:S05]  /*299c0*/  BRA `(.L_x_2011) ;  /* 0xfffffef800707947 */ /* 0x000fea000383ffff */
.L_x_2052:
[----:B------:R-:W-:Y:S02]  /*299d0*/  IMAD.MOV.U32 R13, RZ, RZ, R23 ;  /* 0x000000ffff0d7224 */ /* 0x000fe400078e0017 */
[----:B------:R-:W-:Y:S02]  /*299e0*/  IMAD.MOV.U32 R12, RZ, RZ, RZ ;  /* 0x000000ffff0c7224 */ /* 0x000fe400078e00ff */
[----:B------:R-:W-:Y:S02]  /*299f0*/  IMAD.MOV.U32 R11, RZ, RZ, 0x1f ;  /* 0x0000001fff0b7424 */ /* 0x000fe400078e00ff */
[----:B------:R-:W-:-:S07]  /*29a00*/  IMAD.MOV.U32 R15, RZ, RZ, -0x1 ;  /* 0xffffffffff0f7424 */ /* 0x000fce00078e00ff */
[----:B------:R-:W-:Y:S05]  /*29a10*/  WARPSYNC.COLLECTIVE R15, `(.L_x_2097) ;  /* 0x000000000f087348 */ /* 0x000fea0003c00000 */
[----:B------:R0:W1:Y:S02]  /*29a20*/  SHFL.IDX P6, R14, R13, R12, R11 ;  /* 0x0000000c0d0e7389 */ /* 0x00006400000c000b */
[----:B01----:R-:W-:Y:S01]  /*29a30*/  ENDCOLLECTIVE ;  /* 0x000000000000791b */ /* 0x003fe20003800000 */
.L_x_2097:
[----:B------:R-:W-:Y:S05]  /*29a40*/  BRA `(.L_x_2098) ;  /* 0xffffffc400807947 */ /* 0x000fea000383ffff */
.L_x_2054:
[----:B0-----:R-:W-:-:S04]  /*29a50*/  IMAD.U32 R3, RZ, RZ, UR45 ;  /* 0x0000002dff037e24 */ /* 0x001fc8000f8e00ff */
[----:B------:R0:W1:Y:S03]  /*29a60*/  SYNCS.PHASECHK.TRANS64.TRYWAIT P0, [R3+URZ+0x38840], R0 ;  /* 0x03884000030075a7 */ /* 0x000066000800017f */
[----:B-1----:R-:W-:Y:S05]  /*29a70*/  @!P0 NANOSLEEP.SYNCS 0x989680 ;  /* 0x009896800000895d */ /* 0x002fea0003900000 */
[----:B------:R-:W1:Y:S02]  /*29a80*/  @!P0 SYNCS.PHASECHK.TRANS64 P0, [R3+URZ+0x38840], R0 ;  /* 0x03884000030085a7 */ /* 0x000e64000800007f */
[----:B-1----:R-:W-:Y:S05]  /*29a90*/  @!P0 BRA `(.L_x_2054) ;  /* 0xfffffffc00ec8947 */ /* 0x002fea000383ffff */
[----:B------:R-:W-:Y:S05]  /*29aa0*/  BRA `(.L_x_2099) ;  /* 0xffffffc400b07947 */ /* 0x000fea000383ffff */
.L_x_2055:
        /* <DEDUP_REMOVED lines=8> */
.L_x_2101:
[----:B------:R-:W-:Y:S05]  /*29b30*/  BSYNC B0 ;  /* 0x0000000000007941 */ /* 0x000fea0003800000 */
.L_x_2100:
[----:B------:R-:W-:Y:S01]  /*29b40*/  IMAD.MOV.U32 R13, RZ, RZ, R0 ;  /* 0x000000ffff0d7224 */ /* 0x000fe200078e0000 */
[----:B------:R-:W-:Y:S01]  /*29b50*/  @P0 LEA R7, R23, UR45, 0x1 ;  /* 0x0000002d17070c11 */ /* 0x000fe2000f8e08ff */
[----:B------:R-:W-:Y:S02]  /*29b60*/  IMAD.MOV.U32 R12, RZ, RZ, RZ ;  /* 0x000000ffff0c7224 */ /* 0x000fe400078e00ff */
[----:B------:R-:W-:Y:S02]  /*29b70*/  IMAD.MOV.U32 R11, RZ, RZ, 0x181f ;  /* 0x0000181fff0b7424 */ /* 0x000fe400078e00ff */
[----:B------:R-:W-:Y:S02]  /*29b80*/  IMAD.MOV.U32 R15, RZ, RZ, -0x1 ;  /* 0xffffffffff0f7424 */ /* 0x000fe400078e00ff */
[----:B------:R-:W-:-:S07]  /*29b90*/  IMAD.MOV.U32 R2, RZ, RZ, R14 ;  /* 0x000000ffff027224 */ /* 0x000fce00078e000e */
[----:B------:R-:W-:Y:S05]  /*29ba0*/  WARPSYNC.COLLECTIVE R15, `(.L_x_2102) ;  /* 0x000000000f087348 */ /* 0x000fea0003c00000 */
[----:B------:R0:W1:Y:S02]  /*29bb0*/  SHFL.IDX P6, R14, R13, R12, R11 ;  /* 0x0000000c0d0e7389 */ /* 0x00006400000c000b */
[----:B01----:R-:W-:Y:S01]  /*29bc0*/  ENDCOLLECTIVE ;  /* 0x000000000000791b */ /* 0x003fe20003800000 */
.L_x_2102:
        /* <DEDUP_REMOVED lines=8> */
.L_x_2103:
        /* <DEDUP_REMOVED lines=11> */
.L_x_2104:
[----:B------:R-:W-:Y:S02]  /*29d00*/  IMAD.MOV.U32 R13, RZ, RZ, R4 ;  /* 0x000000ffff0d7224 */ /* 0x000fe400078e0004 */
[----:B------:R-:W-:Y:S01]  /*29d10*/  IMAD.MOV.U32 R12, RZ, RZ, 0x2 ;  /* 0x00000002ff0c7424 */ /* 0x000fe200078e00ff */
[----:B------:R-:W-:-:S13]  /*29d20*/  @P0 LEA R2, P1, R22, R14, 0x1 ;  /* 0x0000000e16020211 */ /* 0x000fda00078208ff */
[----:B------:R-:W-:Y:S05]  /*29d30*/  WARPSYNC.COLLECTIVE R15, `(.L_x_2105) ;  /* 0x000000000f087348 */ /* 0x000fea0003c00000 */
[----:B------:R0:W1:Y:S02]  /*29d40*/  SHFL.IDX P6, R14, R13, R12, R11 ;  /* 0x0000000c0d0e7389 */ /* 0x00006400000c000b */
[----:B01----:R-:W-:Y:S01]  /*29d50*/  ENDCOLLECTIVE ;  /* 0x000000000000791b */ /* 0x003fe20003800000 */
.L_x_2105:
        /* <DEDUP_REMOVED lines=11> */
.L_x_2106:
[----:B------:R-:W-:Y:S02]  /*29e10*/  IMAD.MOV.U32 R13, RZ, RZ, R4 ;  /* 0x000000ffff0d7224 */ /* 0x000fe400078e0004 */
[----:B------:R-:W-:Y:S01]  /*29e20*/  IMAD.MOV.U32 R12, RZ, RZ, 0x3 ;  /* 0x00000003ff0c7424 */ /* 0x000fe200078e00ff */
[----:B------:R-:W-:-:S13]  /*29e30*/  @P0 LEA R2, P1, R22, R14, 0x1 ;  /* 0x0000000e16020211 */ /* 0x000fda00078208ff */
[----:B------:R-:W-:Y:S05]  /*29e40*/  WARPSYNC.COLLECTIVE R15, `(.L_x_2107) ;  /* 0x000000000f087348 */ /* 0x000fea0003c00000 */
[----:B------:R0:W1:Y:S02]  /*29e50*/  SHFL.IDX P6, R14, R13, R12, R11 ;  /* 0x0000000c0d0e7389 */ /* 0x00006400000c000b */
[----:B01----:R-:W-:Y:S01]  /*29e60*/  ENDCOLLECTIVE ;  /* 0x000000000000791b */ /* 0x003fe20003800000 */
.L_x_2107:
        /* <DEDUP_REMOVED lines=11> */
.L_x_2108:
[----:B------:R-:W-:Y:S05]  /*29f20*/  BRA `(.L_x_2109) ;  /* 0xffffffc400787947 */ /* 0x000fea000383ffff */
.L_x_2058:
[----:B------:R-:W-:Y:S01]  /*29f30*/  IMAD.MOV.U32 R13, RZ, RZ, R4 ;  /* 0x000000ffff0d7224 */ /* 0x000fe200078e0004 */
[----:B------:R-:W-:Y:S01]  /*29f40*/  LOP3.LUT R16, R16, 0xfffffeff, RZ, 0xc0, !PT ;  /* 0xfffffeff10107812 */ /* 0x000fe200078ec0ff */
[----:B------:R-:W-:Y:S02]  /*29f50*/  IMAD.MOV.U32 R12, RZ, RZ, RZ ;  /* 0x000000ffff0c7224 */ /* 0x000fe400078e00ff */
[----:B------:R-:W-:Y:S02]  /*29f60*/  IMAD.MOV.U32 R11, RZ, RZ, 0x181f ;  /* 0x0000181fff0b7424 */ /* 0x000fe400078e00ff */
[----:B------:R-:W-:-:S07]  /*29f70*/  IMAD.MOV.U32 R15, RZ, RZ, -0x1 ;  /* 0xffffffffff0f7424 */ /* 0x000fce00078e00ff */
[----:B------:R-:W-:Y:S05]  /*29f80*/  WARPSYNC.COLLECTIVE R15, `(.L_x_2110) ;  /* 0x000000000f087348 */ /* 0x000fea0003c00000 */
[----:B------:R0:W1:Y:S02]  /*29f90*/  SHFL.IDX P6, R14, R13, R12, R11 ;  /* 0x0000000c0d0e7389 */ /* 0x00006400000c000b */
[----:B01----:R-:W-:Y:S01]  /*29fa0*/  ENDCOLLECTIVE ;  /* 0x000000000000791b */ /* 0x003fe20003800000 */
.L_x_2110:
[----:B------:R-:W-:Y:S02]  /*29fb0*/  IMAD.MOV.U32 R13, RZ, RZ, R0 ;  /* 0x000000ffff0d7224 */ /* 0x000fe400078e0000 */
[----:B------:R-:W-:-:S07]  /*29fc0*/  IMAD.MOV.U32 R2, RZ, RZ, R14 ;  /* 0x000000ffff027224 */ /* 0x000fce00078e000e */
[----:B------:R-:W-:Y:S05]  /*29fd0*/  WARPSYNC.COLLECTIVE R15, `(.L_x_2111) ;  /* 0x000000000f087348 */ /* 0x000fea0003c00000 */
[----:B------:R0:W1:Y:S02]  /*29fe0*/  SHFL.IDX P6, R14, R13, R12, R11 ;  /* 0x0000000c0d0e7389 */ /* 0x00006400000c000b */
[----:B01----:R-:W-:Y:S01]  /*29ff0*/  ENDCOLLECTIVE ;  /* 0x000000000000791b */ /* 0x003fe20003800000 */
.L_x_2111:
[----:B------:R-:W-:Y:S02]  /*2a000*/  ULDC UR4, c[0x0][0x288] ;  /* 0x0000a20000047ab9 */ /* 0x000fe40000000800 */
[----:B------:R-:W-:Y:S02]  /*2a010*/  IMAD R5, R6, UR4, RZ ;  /* 0x0000000406057c24 */ /* 0x000fe4000f8e02ff */
[----:B------:R-:W-:-:S04]  /*2a020*/  VIADD R6, R20, UR40 ;  /* 0x0000002814067c36 */ /* 0x000fc80008000000 */
[C---:B------:R-:W-:Y:S01]  /*2a030*/  VIADD R8, R6.reuse, 0x10 ;  /* 0x0000001006087836 */ /* 0x040fe20000000000 */
[----:B------:R-:W-:Y:S01]  /*2a040*/  ISETP.GE.AND P2, PT, R6, R5, PT ;  /* 0x000000050600720c */ /* 0x000fe20003f46270 */
[----:B------:R-:W-:Y:S02]  /*2a050*/  IMAD.MOV.U32 R13, RZ, RZ, R4 ;  /* 0x000000ffff0d7224 */ /* 0x000fe400078e0004 */
[----:B------:R-:W-:-:S10]  /*2a060*/  IMAD.MOV.U32 R12, RZ, RZ, 0x1 ;  /* 0x00000001ff0c7424 */ /* 0x000fd400078e00ff */
[----:B------:R-:W-:Y:S01]  /*2a070*/  @!P2 LEA R7, R23, UR45, 0x1 ;  /* 0x0000002d1707ac11 */ /* 0x000fe2000f8e08ff */
[----:B------:R-:W-:Y:S01]  /*2a080*/  IMAD.MOV.U32 R3, RZ, RZ, R14 ;  /* 0x000000ffff037224 */ /* 0x000fe200078e000e */
[----:B------:R-:W-:-:S07]  /*2a090*/  @P2 LOP3.LUT R16, R16, 0x100, RZ, 0xfc, !PT ;  /* 0x0000010010102812 */ /* 0x000fce00078efcff */
[----:B------:R-:W-:Y:S05]  /*2a0a0*/  WARPSYNC.COLLECTIVE R15, `(.L_x_2112) ;  /* 0x000000000f087348 */ /* 0x000fea0003c00000 */
[----:B------:R0:W1:Y:S02]  /*2a0b0*/  SHFL.IDX P6, R14, R13, R12, R11 ;  /* 0x0000000c0d0e7389 */ /* 0x00006400000c000b */
[----:B01----:R-:W-:Y:S01]  /*2a0c0*/  ENDCOLLECTIVE ;  /* 0x000000000000791b */ /* 0x003fe20003800000 */
.L_x_2112:
[----:B------:R-:W-:Y:S02]  /*2a0d0*/  @!P2 LEA R3, P1, R22, R3, 0x1 ;  /* 0x000000031603a211 */ /* 0x000fe400078208ff */
[----:B------:R-:W-:-:S03]  /*2a0e0*/  LOP3.LUT R16, R16, 0xffffff7f, RZ, 0xc0, !PT ;  /* 0xffffff7f10107812 */ /* 0x000fc600078ec0ff */
        /* <DEDUP_REMOVED lines=10> */
[----:B------:R-:W-:Y:S02]  /*2a190*/  VIADD R8, R6, 0x20 ;  /* 0x0000002006087836 */ /* 0x000fe40000000000 */
[----:B0-----:R-:W-:-:S10]  /*2a1a0*/  IMAD.MOV.U32 R2, RZ, RZ, R14 ;  /* 0x000000ffff027224 */ /* 0x001fd400078e000e */
[----:B------:R-:W-:Y:S05]  /*2a1b0*/  WARPSYNC.COLLECTIVE R15, `(.L_x_2113) ;  /* 0x000000000f087348 */ /* 0x000fea0003c00000 */
[----:B------:R0:W1:Y:S02]  /*2a1c0*/  SHFL.IDX P6, R14, R13, R12, R11 ;  /* 0x0000000c0d0e7389 */ /* 0x00006400000c000b */
[----:B01----:R-:W-:Y:S01]  /*2a1d0*/  ENDCOLLECTIVE ;  /* 0x000000000000791b */ /* 0x003fe20003800000 */
.L_x_2113:
[----:B------:R-:W-:Y:S02]  /*2a1e0*/  @!P2 LEA R7, R23, UR45, 0x1 ;  /* 0x0000002d1707ac11 */ /* 0x000fe4000f8e08ff */
        /* <DEDUP_REMOVED lines=8> */
.L_x_2114:
        /* <DEDUP_REMOVED lines=15> */
.L_x_2115:
[----:B------:R-:W-:Y:S02]  /*2a360*/  @!P2 LEA R7, R23, UR45, 0x1 ;  /* 0x0000002d1707ac11 */ /* 0x000fe4000f8e08ff */
[----:B------:R-:W-:Y:S01]  /*2a370*/  @P2 LOP3.LUT R16, R16, 0x40, RZ, 0xfc, !PT ;  /* 0x0000004010102812 */ /* 0x000fe200078efcff */
[----:B------:R-:W-:Y:S02]  /*2a380*/  IMAD.MOV.U32 R13, RZ, RZ, R4 ;  /* 0x000000ffff0d7224 */ /* 0x000fe400078e0004 */
[----:B------:R-:W-:Y:S02]  /*2a390*/  IMAD.MOV.U32 R12, RZ, RZ, 0x3 ;  /* 0x00000003ff0c7424 */ /* 0x000fe400078e00ff */
[----:B------:R-:W-:-:S07]  /*2a3a0*/  IMAD.MOV.U32 R3, RZ, RZ, R14 ;  /* 0x000000ffff037224 */ /* 0x000fce00078e000e */
[----:B------:R-:W-:Y:S05]  /*2a3b0*/  WARPSYNC.COLLECTIVE R15, `(.L_x_2116) ;  /* 0x000000000f087348 */ /* 0x000fea0003c00000 */
[----:B------:R0:W1:Y:S02]  /*2a3c0*/  SHFL.IDX P6, R14, R13, R12, R11 ;  /* 0x0000000c0d0e7389 */ /* 0x00006400000c000b */
[----:B01----:R-:W-:Y:S01]  /*2a3d0*/  ENDCOLLECTIVE ;  /* 0x000000000000791b */ /* 0x003fe20003800000 */
.L_x_2116:
[----:B------:R-:W-:-:S05]  /*2a3e0*/  @!P2 LEA R3, P1, R22, R3, 0x1 ;  /* 0x000000031603a211 */ /* 0x000fca00078208ff */
[----:B------:R-:W-:-:S05]  /*2a3f0*/  @!P2 IMAD.X R2, RZ, RZ, R2, P1 ;  /* 0x000000ffff02a224 */ /* 0x000fca00008e0602 */
[----:B------:R-:W-:Y:S01]  /*2a400*/  @!P2 LOP3.LUT R3, R3, R2, RZ, 0x3c, !PT ;  /* 0x000000020303a212 */ /* 0x000fe200078e3cff */
[----:B------:R-:W-:-:S03]  /*2a410*/  IMAD.MOV.U32 R13, RZ, RZ, R0 ;  /* 0x000000ffff0d7224 */ /* 0x000fc600078e0000 */
[----:B------:R-:W-:-:S04]  /*2a420*/  @!P2 LOP3.LUT R2, R3, R2, RZ, 0x3c, !PT ;  /* 0x000000020302a212 */ /* 0x000fc800078e3cff */
[----:B------:R-:W-:Y:S01]  /*2a430*/  @!P2 LOP3.LUT R3, R3, R2, RZ, 0x3c, !PT ;  /* 0x000000020303a212 */ /* 0x000fe200078e3cff */
[----:B------:R-:W-:-:S04]  /*2a440*/  IMAD.MOV.U32 R4, RZ, RZ, R14 ;  /* 0x000000ffff047224 */ /* 0x000fc800078e000e */
[----:B------:R-:W-:Y:S01]  /*2a450*/  @!PT LDS RZ, [RZ] ;  /* 0x00000000fffff984 */ /* 0x000fe20000000800 */
[----:B------:R-:W-:Y:S01]  /*2a460*/  @!PT LDS RZ, [RZ] ;  /* 0x00000000fffff984 */ /* 0x000fe20000000800 */
[----:B------:R-:W-:Y:S01]  /*2a470*/  @!PT LDS RZ, [RZ] ;  /* 0x00000000fffff984 */ /* 0x000fe20000000800 */
[----:B------:R0:W-:Y:S03]  /*2a480*/  @!P2 LDGSTS.E.BYPASS.LTC128B.128 [R7+0x21400], desc[UR36][R2.64], !P0 ;  /* 0x214000000207afae */ /* 0x0001e6000c101d64 */
[----:B0-----:R-:W-:Y:S05]  /*2a490*/  WARPSYNC.COLLECTIVE R15, `(.L_x_2117) ;  /* 0x000000000f087348 */ /* 0x001fea0003c00000 */
[----:B------:R1:W2:Y:S02]  /*2a4a0*/  SHFL.IDX P6, R14, R13, R12, R11 ;  /* 0x0000000c0d0e7389 */ /* 0x0002a400000c000b */
[----:B012---:R-:W-:Y:S01]  /*2a4b0*/  ENDCOLLECTIVE ;  /* 0x000000000000791b */ /* 0x007fe20003800000 */
.L_x_2117:
[----:B------:R-:W-:Y:S05]  /*2a4c0*/  BRA `(.L_x_2118) ;  /* 0xffffffc800247947 */ /* 0x000fea000383ffff */
.L_x_2060:
        /* <DEDUP_REMOVED lines=8> */
.L_x_2120:
[----:B------:R-:W-:Y:S05]  /*2a550*/  BSYNC B0 ;  /* 0x0000000000007941 */ /* 0x000fea0003800000 */
.L_x_2119:
[----:B------:R-:W-:Y:S01]  /*2a560*/  IMAD.MOV.U32 R13, RZ, RZ, R0 ;  /* 0x000000ffff0d7224 */ /* 0x000fe200078e0000 */
[----:B------:R-:W-:Y:S01]  /*2a570*/  P2R R3, PR, RZ, 0x4 ;  /* 0x00000004ff037803 */ /* 0x000fe20000000000 */
[----:B------:R-:W-:Y:S01]  /*2a580*/  IMAD.MOV.U32 R12, RZ, RZ, RZ ;  /* 0x000000ffff0c7224 */ /* 0x000fe200078e00ff */
[C---:B------:R-:W-:Y:S01]  /*2a590*/  LOP3.LUT P2, RZ, R16.reuse, 0x100, RZ, 0xc0, !PT ;  /* 0x0000010010ff7812 */ /* 0x040fe2000784c0ff */
[----:B------:R-:W-:Y:S01]  /*2a5a0*/  IMAD.MOV.U32 R11, RZ, RZ, 0x181f ;  /* 0x0000181fff0b7424 */ /* 0x000fe200078e00ff */
[----:B------:R-:W-:Y:S01]  /*2a5b0*/  P2R R8, PR, RZ, 0x2 ;  /* 0x00000002ff087803 */ /* 0x000fe20000000000 */
[----:B------:R-:W-:Y:S01]  /*2a5c0*/  IMAD.MOV.U32 R15, RZ, RZ, -0x1 ;  /* 0xffffffffff0f7424 */ /* 0x000fe200078e00ff */
[----:B------:R-:W-:Y:S01]  /*2a5d0*/  LOP3.LUT P1, RZ, R16, 0x800, RZ, 0xc0, !PT ;  /* 0x0000080010ff7812 */ /* 0x000fe2000782c0ff */
[----:B------:R-:W-:Y:S01]  /*2a5e0*/  IMAD.MOV.U32 R2, RZ, RZ, R14 ;  /* 0x000000ffff027224 */ /* 0x000fe200078e000e */
[----:B------:R-:W-:-:S11]  /*2a5f0*/  P2R R10, PR, RZ, 0x8 ;  /* 0x00000008ff0a7803 */ /* 0x000fd60000000000 */
[----:B------:R-:W-:Y:S05]  /*2a600*/  WARPSYNC.COLLECTIVE R15, `(.L_x_2121) ;  /* 0x000000000f087348 */ /* 0x000fea0003c00000 */
[----:B------:R0:W1:Y:S02]  /*2a610*/  SHFL.IDX P6, R14, R13, R12, R11 ;  /* 0x0000000c0d0e7389 */ /* 0x00006400000c000b */
[----:B01----:R-:W-:Y:S01]  /*2a620*/  ENDCOLLECTIVE ;  /* 0x000000000000791b */ /* 0x003fe20003800000 */
.L_x_2121:
        /* <DEDUP_REMOVED lines=38> */
.L_x_2122:
[----:B------:R-:W-:-:S04]  /*2a890*/  @!P3 LOP3.LUT R7, R6, 0x80, RZ, 0xc0, !PT ;  /* 0x000000800607b812 */ /* 0x000fc800078ec0ff */
[----:B------:R-:W-:Y:S01]  /*2a8a0*/  @!P3 SHF.R.U32.HI R7, RZ, 0x3, R7 ;  /* 0x00000003ff07b819 */ /* 0x000fe20000011607 */
[----:B------:R-:W-:Y:S02]  /*2a8b0*/  IMAD.MOV.U32 R13, RZ, RZ, R0 ;  /* 0x000000ffff0d7224 */ /* 0x000fe400078e0000 */
[----:B------:R-:W-:-:S07]  /*2a8c0*/  IMAD.MOV.U32 R9, RZ, RZ, R14 ;  /* 0x000000ffff097224 */ /* 0x000fce00078e000e */
[----:B------:R-:W-:Y:S05]  /*2a8d0*/  WARPSYNC.COLLECTIVE R15, `(.L_x_2123) ;  /* 0x000000000f087348 */ /* 0x000fea0003c00000 */
[----:B------:R0:W1:Y:S02]  /*2a8e0*/  SHFL.IDX P6, R14, R13, R12, R11 ;  /* 0x0000000c0d0e7389 */ /* 0x00006400000c000b */
[----:B01----:R-:W-:Y:S01]  /*2a8f0*/  ENDCOLLECTIVE ;  /* 0x000000000000791b */ /* 0x003fe20003800000 */
.L_x_2123:
        /* <DEDUP_REMOVED lines=35> */
.L_x_2124:
[----:B------:R-:W-:-:S04]  /*2ab30*/  @!P1 LOP3.LUT R9, R6, 0x80, RZ, 0xc0, !PT ;  /* 0x0000008006099812 */ /* 0x000fc800078ec0ff */
[----:B------:R-:W-:Y:S01]  /*2ab40*/  @!P1 SHF.R.U32.HI R9, RZ, 0x3, R9 ;  /* 0x00000003ff099819 */ /* 0x000fe20000011609 */
[----:B------:R-:W-:Y:S02]  /*2ab50*/  IMAD.MOV.U32 R13, RZ, RZ, R0 ;  /* 0x000000ffff0d7224 */ /* 0x000fe400078e0000 */
[----:B------:R-:W-:-:S07]  /*2ab60*/  IMAD.MOV.U32 R7, RZ, RZ, R14 ;  /* 0x000000ffff077224 */ /* 0x000fce00078e000e */
[----:B------:R-:W-:Y:S05]  /*2ab70*/  WARPSYNC.COLLECTIVE R15, `(.L_x_2125) ;  /* 0x000000000f087348 */ /* 0x000fea0003c00000 */
[----:B------:R0:W1:Y:S02]  /*2ab80*/  SHFL.IDX P6, R14, R13, R12, R11 ;  /* 0x0000000c0d0e7389 */ /* 0x00006400000c000b */
[----:B01----:R-:W-:Y:S01]  /*2ab90*/  ENDCOLLECTIVE ;  /* 0x000000000000791b */ /* 0x003fe20003800000 */
.L_x_2125:
        /* <DEDUP_REMOVED lines=29> */
.L_x_2126:
[----:B------:R-:W-:Y:S02]  /*2ad70*/  IMAD.MOV.U32 R13, RZ, RZ, R0 ;  /* 0x000000ffff0d7224 */ /* 0x000fe400078e0000 */
[----:B------:R-:W-:-:S07]  /*2ad80*/  IMAD.MOV.U32 R4, RZ, RZ, R14 ;  /* 0x000000ffff047224 */ /* 0x000fce00078e000e */
[----:B------:R-:W-:Y:S05]  /*2ad90*/  WARPSYNC.COLLECTIVE R15, `(.L_x_2127) ;  /* 0x000000000f087348 */ /* 0x000fea0003c00000 */
[----:B------:R0:W1:Y:S02]  /*2ada0*/  SHFL.IDX P6, R14, R13, R12, R11 ;  /* 0x0000000c0d0e7389 */ /* 0x00006400000c000b */
[----:B01----:R-:W-:Y:S01]  /*2adb0*/  ENDCOLLECTIVE ;  /* 0x000000000000791b */ /* 0x003fe20003800000 */
.L_x_2127:
[----:B------:R-:W-:Y:S05]  /*2adc0*/  BRA `(.L_x_2128) ;  /* 0xffffffc800e07947 */ /* 0x000fea000383ffff */
.L_x_2063:
[----:B01----:R-:W-:-:S04]  /*2add0*/  IMAD.U32 R3, RZ, RZ, UR45 ;  /* 0x0000002dff037e24 */ /* 0x003fc8000f8e00ff */
[----:B------:R0:W1:Y:S03]  /*2ade0*/  SYNCS.PHASECHK.TRANS64.TRYWAIT P0, [R3+URZ+0x38820], R0 ;  /* 0x03882000030075a7 */ /* 0x000066000800017f */
[----:B-1----:R-:W-:Y:S05]  /*2adf0*/  @!P0 NANOSLEEP.SYNCS 0x989680 ;  /* 0x009896800000895d */ /* 0x002fea0003900000 */
[----:B------:R-:W1:Y:S02]  /*2ae00*/  @!P0 SYNCS.PHASECHK.TRANS64 P0, [R3+URZ+0x38820], R0 ;  /* 0x03882000030085a7 */ /* 0x000e64000800007f */
[----:B-1----:R-:W-:Y:S05]  /*2ae10*/  @!P0 BRA `(.L_x_2063) ;  /* 0xfffffffc00ec8947 */ /* 0x002fea000383ffff */
[----:B------:R-:W-:Y:S05]  /*2ae20*/  BRA `(.L_x_2129) ;  /* 0xffffffcc00507947 */ /* 0x000fea000383ffff */
.L_x_2065:
[----:B01----:R-:W-:-:S04]  /*2ae30*/  IMAD.U32 R3, RZ, RZ, UR45 ;  /* 0x0000002dff037e24 */ /* 0x003fc8000f8e00ff */
[----:B------:R0:W1:Y:S03]  /*2ae40*/  SYNCS.PHASECHK.TRANS64.TRYWAIT P0, [R3+URZ+0x38860], R0 ;  /* 0x03886000030075a7 */ /* 0x000066000800017f */
[----:B-1----:R-:W-:Y:S05]  /*2ae50*/  @!P0 NANOSLEEP.SYNCS 0x989680 ;  /* 0x009896800000895d */ /* 0x002fea0003900000 */
[----:B------:R-:W1:Y:S02]  /*2ae60*/  @!P0 SYNCS.PHASECHK.TRANS64 P0, [R3+URZ+0x38860], R0 ;  /* 0x03886000030085a7 */ /* 0x000e64000800007f */
[----:B-1----:R-:W-:Y:S05]  /*2ae70*/  @!P0 BRA `(.L_x_2065) ;  /* 0xfffffffc00ec8947 */ /* 0x002fea000383ffff */
[----:B------:R-:W-:Y:S05]  /*2ae80*/  BRA `(.L_x_2130) ;  /* 0xffffffcc004c7947 */ /* 0x000fea000383ffff */
.L_x_2066:
        /* <DEDUP_REMOVED lines=8> */
.L_x_2132:
[----:B------:R-:W-:Y:S05]  /*2af10*/  BSYNC B0 ;  /* 0x0000000000007941 */ /* 0x000fea0003800000 */
.L_x_2131:
[----:B------:R-:W-:Y:S01]  /*2af20*/  IMAD.MOV.U32 R13, RZ, RZ, R6 ;  /* 0x000000ffff0d7224 */ /* 0x000fe200078e0006 */
[----:B------:R-:W-:Y:S01]  /*2af30*/  LOP3.LUT R4, R17, 0x1, RZ, 0xc0, !PT ;  /* 0x0000000111047812 */ /* 0x000fe200078ec0ff */
[----:B------:R-:W-:Y:S01]  /*2af40*/  IMAD.MOV.U32 R12, RZ, RZ, RZ ;  /* 0x000000ffff0c7224 */ /* 0x000fe200078e00ff */
[----:B------:R-:W-:Y:S01]  /*2af50*/  LEA R7, R23, UR45, 0x1 ;  /* 0x0000002d17077c11 */ /* 0x000fe2000f8e08ff */
[----:B------:R-:W-:Y:S01]  /*2af60*/  IMAD.MOV.U32 R11, RZ, RZ, 0x181f ;  /* 0x0000181fff0b7424 */ /* 0x000fe200078e00ff */
[----:B------:R-:W-:Y:S01]  /*2af70*/  ISETP.NE.U32.AND P1, PT, R4, 0x1, PT ;  /* 0x000000010400780c */ /* 0x000fe20003f25070 */
[----:B------:R-:W-:Y:S01]  /*2af80*/  IMAD.MOV.U32 R15, RZ, RZ, -0x1 ;  /* 0xffffffffff0f7424 */ /* 0x000fe200078e00ff */
[C---:B------:R-:W-:Y:S01]  /*2af90*/  LOP3.LUT P5, RZ, R17.reuse, 0x2, RZ, 0xc0, !PT ;  /* 0x0000000211ff7812 */ /* 0x040fe200078ac0ff */
[----:B------:R-:W-:Y:S01]  /*2afa0*/  IMAD.MOV.U32 R3, RZ, RZ, R14 ;  /* 0x000000ffff037224 */ /* 0x000fe200078e000e */
[----:B------:R-:W-:Y:S01]  /*2afb0*/  LOP3.LUT P4, RZ, R17, 0x4, RZ, 0xc0, !PT ;  /* 0x0000000411ff7812 */ /* 0x000fe2000788c0ff */
[----:B------:R-:W-:-:S12]  /*2afc0*/  IMAD.SHL.U32 R0, R22, 0x2, RZ ;  /* 0x0000000216007824 */ /* 0x000fd800078e00ff */
[----:B------:R-:W-:Y:S05]  /*2afd0*/  WARPSYNC.COLLECTIVE R15, `(.L_x_2133) ;  /* 0x000000000f087348 */ /* 0x000fea0003c00000 */
[----:B------:R0:W1:Y:S02]  /*2afe0*/  SHFL.IDX P6, R14, R13, R12, R11 ;  /* 0x0000000c0d0e7389 */ /* 0x00006400000c000b */
[----:B01----:R-:W-:Y:S01]  /*2aff0*/  ENDCOLLECTIVE ;  /* 0x000000000000791b */ /* 0x003fe20003800000 */
.L_x_2133:
[C---:B------:R-:W-:Y:S02]  /*2b000*/  LOP3.LUT P3, RZ, R17.reuse, 0x8, RZ, 0xc0, !PT ;  /* 0x0000000811ff7812 */ /* 0x040fe4000786c0ff */
[C---:B------:R-:W-:Y:S02]  /*2b010*/  LOP3.LUT P2, RZ, R17.reuse, 0x10, RZ, 0xc0, !PT ;  /* 0x0000001011ff7812 */ /* 0x040fe4000784c0ff */
[----:B------:R-:W-:Y:S02]  /*2b020*/  LOP3.LUT R16, R16, 0xffffffbf, RZ, 0xc0, !PT ;  /* 0xffffffbf10107812 */ /* 0x000fe400078ec0ff */
[----:B------:R-:W-:Y:S02]  /*2b030*/  PRMT R4, R17, 0x8880, RZ ;  /* 0x0000888011047816 */ /* 0x000fe400000000ff */
[----:B------:R-:W-:-:S04]  /*2b040*/  @P1 LOP3.LUT R16, R16, 0x40, RZ, 0xfc, !PT ;  /* 0x0000004010101812 */ /* 0x000fc800078efcff */
[----:B------:R-:W-:Y:S01]  /*2b050*/  LOP3.LUT R16, R16, 0xffffff7f, RZ, 0xc0, !PT ;  /* 0xffffff7f10107812 */ /* 0x000fe200078ec0ff */
[----:B------:R-:W-:Y:S02]  /*2b060*/  IMAD.MOV.U32 R13, RZ, RZ, R8 ;  /* 0x000000ffff0d7224 */ /* 0x000fe400078e0008 */
        /* <DEDUP_REMOVED lines=30> */
.L_x_2134:
[----:B------:R-:W-:Y:S02]  /*2b250*/  IMAD.MOV.U32 R13, RZ, RZ, R6 ;  /* 0x000000ffff0d7224 */ /* 0x000fe400078e0006 */
[----:B------:R-:W-:-:S07]  /*2b260*/  IMAD.MOV.U32 R5, RZ, RZ, R14 ;  /* 0x000000ffff057224 */ /* 0x000fce00078e000e */
[----:B------:R-:W-:Y:S05]  /*2b270*/  WARPSYNC.COLLECTIVE R15, `(.L_x_2135) ;  /* 0x000000000f087348 */ /* 0x000fea0003c00000 */
[----:B------:R0:W1:Y:S02]  /*2b280*/  SHFL.IDX P6, R14, R13, R12, R11 ;  /* 0x0000000c0d0e7389 */ /* 0x00006400000c000b */
[----:B01----:R-:W-:Y:S01]  /*2b290*/  ENDCOLLECTIVE ;  /* 0x000000000000791b */ /* 0x003fe20003800000 */
.L_x_2135:
        /* <DEDUP_REMOVED lines=28> */
.L_x_2136:
[----:B------:R-:W-:Y:S02]  /*2b460*/  IMAD.MOV.U32 R13, RZ, RZ, R6 ;  /* 0x000000ffff0d7224 */ /* 0x000fe400078e0006 */
[----:B------:R-:W-:-:S07]  /*2b470*/  IMAD.MOV.U32 R9, RZ, RZ, R14 ;  /* 0x000000ffff097224 */ /* 0x000fce00078e000e */
[----:B------:R-:W-:Y:S05]  /*2b480*/  WARPSYNC.COLLECTIVE R15, `(.L_x_2137) ;  /* 0x000000000f087348 */ /* 0x000fea0003c00000 */
[----:B------:R0:W1:Y:S02]  /*2b490*/  SHFL.IDX P6, R14, R13, R12, R11 ;  /* 0x0000000c0d0e7389 */ /* 0x00006400000c000b */
[----:B01----:R-:W-:Y:S01]  /*2b4a0*/  ENDCOLLECTIVE ;  /* 0x000000000000791b */ /* 0x003fe20003800000 */
.L_x_2137:
        /* <DEDUP_REMOVED lines=28> */
.L_x_2138:
[----:B------:R-:W-:Y:S02]  /*2b670*/  IMAD.MOV.U32 R13, RZ, RZ, R6 ;  /* 0x000000ffff0d7224 */ /* 0x000fe400078e0006 */
[----:B------:R-:W-:-:S07]  /*2b680*/  IMAD.MOV.U32 R8, RZ, RZ, R14 ;  /* 0x000000ffff087224 */ /* 0x000fce00078e000e */
[----:B------:R-:W-:Y:S05]  /*2b690*/  WARPSYNC.COLLECTIVE R15, `(.L_x_2139) ;  /* 0x000000000f087348 */ /* 0x000fea0003c00000 */
[----:B------:R0:W1:Y:S02]  /*2b6a0*/  SHFL.IDX P6, R14, R13, R12, R11 ;  /* 0x0000000c0d0e7389 */ /* 0x00006400000c000b */
[----:B01----:R-:W-:Y:S01]  /*2b6b0*/  ENDCOLLECTIVE ;  /* 0x000000000000791b */ /* 0x003fe20003800000 */
.L_x_2139:
[----:B------:R-:W-:Y:S05]  /*2b6c0*/  BRA `(.L_x_2140) ;  /* 0xffffffc800e07947 */ /* 0x000fea000383ffff */
.L_x_2073:
[----:B-1----:R1:W2:Y:S02]  /*2b6d0*/  SYNCS.PHASECHK.TRANS64.TRYWAIT P0, [R10+URZ+0x38840], R20 ;  /* 0x038840140a0075a7 */ /* 0x0022a4000800017f */
[----:B--2---:R-:W-:Y:S05]  /*2b6e0*/  @!P0 NANOSLEEP.SYNCS 0x989680 ;  /* 0x009896800000895d */ /* 0x004fea0003900000 */
[----:B------:R-:W2:Y:S02]  /*2b6f0*/  @!P0 SYNCS.PHASECHK.TRANS64 P0, [R10+URZ+0x38840], R20 ;  /* 0x038840140a0085a7 */ /* 0x000ea4000800007f */
[----:B--2---:R-:W-:Y:S05]  /*2b700*/  @!P0 BRA `(.L_x_2073) ;  /* 0xfffffffc00f08947 */ /* 0x004fea000383ffff */
[----:B------:R-:W-:Y:S05]  /*2b710*/  BRA `(.L_x_2141) ;  /* 0xffffffd000387947 */ /* 0x000fea000383ffff */
.L_x_2074:
[----:B------:R-:W-:Y:S01]  /*2b720*/  BSSY B1, `(.L_x_2142) ;  /* 0x0000008000017945 */ /* 0x000fe20003800000 */
[----:B------:R-:W-:Y:S02]  /*2b730*/  IMAD.MOV.U32 R13, RZ, RZ, R29 ;  /* 0x000000ffff0d7224 */ /* 0x000fe400078e001d */
[----:B------:R-:W-:Y:S02]  /*2b740*/  IMAD.MOV.U32 R12, RZ, RZ, RZ ;  /* 0x000000ffff0c7224 */ /* 0x000fe400078e00ff */
[----:B------:R-:W-:Y:S02]  /*2b750*/  IMAD.MOV.U32 R11, RZ, RZ, 0x181f ;  /* 0x0000181fff0b7424 */ /* 0x000fe400078e00ff */
[----:B------:R-:W-:-:S07]  /*2b760*/  IMAD.MOV.U32 R15, RZ, RZ, -0x1 ;  /* 0xffffffffff0f7424 */ /* 0x000fce00078e00ff */
[----:B-1----:R-:W-:Y:S05]  /*2b770*/  WARPSYNC.COLLECTIVE R15, `(.L_x_2143) ;  /* 0x000000000f087348 */ /* 0x002fea0003c00000 */
[----:B------:R0:W2:Y:S02]  /*2b780*/  SHFL.IDX P6, R14, R13, R12, R11 ;  /* 0x0000000c0d0e7389 */ /* 0x0000a400000c000b */
[----:B012---:R-:W-:Y:S01]  /*2b790*/  ENDCOLLECTIVE ;  /* 0x000000000000791b */ /* 0x007fe20003800000 */
.L_x_2143:
[----:B------:R-:W-:Y:S05]  /*2b7a0*/  BSYNC B1 ;  /* 0x0000000000017941 */ /* 0x000fea0003800000 */
.L_x_2142:
        /* <DEDUP_REMOVED lines=9> */
.L_x_2144:
[----:B------:R-:W-:Y:S02]  /*2b840*/  IMAD.MOV.U32 R13, RZ, RZ, R29 ;  /* 0x000000ffff0d7224 */ /* 0x000fe400078e001d */
[----:B------:R-:W-:Y:S01]  /*2b850*/  IMAD.MOV.U32 R12, RZ, RZ, 0x1 ;  /* 0x00000001ff0c7424 */ /* 0x000fe200078e00ff */
[----:B------:R-:W-:-:S13]  /*2b860*/  IADD3 R2, P0, R14, R0, RZ ;  /* 0x000000000e027210 */ /* 0x000fda0007f1e0ff */
[----:B------:R-:W-:Y:S05]  /*2b870*/  WARPSYNC.COLLECTIVE R15, `(.L_x_2145) ;  /* 0x000000000f087348 */ /* 0x000fea0003c00000 */
[----:B------:R0:W1:Y:S02]  /*2b880*/  SHFL.IDX P6, R14, R13, R12, R11 ;  /* 0x0000000c0d0e7389 */ /* 0x00006400000c000b */
[----:B01----:R-:W-:Y:S01]  /*2b890*/  ENDCOLLECTIVE ;  /* 0x000000000000791b */ /* 0x003fe20003800000 */
.L_x_2145:
        /* <DEDUP_REMOVED lines=10> */
.L_x_2146:
[----:B------:R-:W-:Y:S02]  /*2b940*/  IMAD.MOV.U32 R13, RZ, RZ, R29 ;  /* 0x000000ffff0d7224 */ /* 0x000fe400078e001d */
[----:B------:R-:W-:Y:S01]  /*2b950*/  IMAD.MOV.U32 R12, RZ, RZ, 0x2 ;  /* 0x00000002ff0c7424 */ /* 0x000fe200078e00ff */
[----:B------:R-:W-:-:S13]  /*2b960*/  IADD3 R2, P0, R14, R0, RZ ;  /* 0x000000000e027210 */ /* 0x000fda0007f1e0ff */
[----:B------:R-:W-:Y:S05]  /*2b970*/  WARPSYNC.COLLECTIVE R15, `(.L_x_2147) ;  /* 0x000000000f087348 */ /* 0x000fea0003c00000 */
[----:B------:R0:W1:Y:S02]  /*2b980*/  SHFL.IDX P6, R14, R13, R12, R11 ;  /* 0x0000000c0d0e7389 */ /* 0x00006400000c000b */
[----:B01----:R-:W-:Y:S01]  /*2b990*/  ENDCOLLECTIVE ;  /* 0x000000000000791b */ /* 0x003fe20003800000 */
.L_x_2147:
        /* <DEDUP_REMOVED lines=10> */
.L_x_2148:
[----:B------:R-:W-:Y:S02]  /*2ba40*/  IMAD.MOV.U32 R13, RZ, RZ, R29 ;  /* 0x000000ffff0d7224 */ /* 0x000fe400078e001d */
[----:B------:R-:W-:Y:S01]  /*2ba50*/  IMAD.MOV.U32 R12, RZ, RZ, 0x3 ;  /* 0x00000003ff0c7424 */ /* 0x000fe200078e00ff */
[----:B------:R-:W-:-:S13]  /*2ba60*/  IADD3 R2, P0, R14, R0, RZ ;  /* 0x000000000e027210 */ /* 0x000fda0007f1e0ff */
[----:B------:R-:W-:Y:S05]  /*2ba70*/  WARPSYNC.COLLECTIVE R15, `(.L_x_2149) ;  /* 0x000000000f087348 */ /* 0x000fea0003c00000 */
[----:B------:R0:W1:Y:S02]  /*2ba80*/  SHFL.IDX P6, R14, R13, R12, R11 ;  /* 0x0000000c0d0e7389 */ /* 0x00006400000c000b */
[----:B01----:R-:W-:Y:S01]  /*2ba90*/  ENDCOLLECTIVE ;  /* 0x000000000000791b */ /* 0x003fe20003800000 */
.L_x_2149:
        /* <DEDUP_REMOVED lines=10> */
.L_x_2150:
[----:B------:R-:W-:Y:S05]  /*2bb40*/  BRA `(.L_x_2151) ;  /* 0xffffffcc00ec7947 */ /* 0x000fea000383ffff */
.L_x_2079:
[----:B---3--:R3:W4:Y:S02]  /*2bb50*/  SYNCS.PHASECHK.TRANS64.TRYWAIT P0, [R10+URZ+0x38860], R20 ;  /* 0x038860140a0075a7 */ /* 0x008724000800017f */
[----:B----4-:R-:W-:Y:S05]  /*2bb60*/  @!P0 NANOSLEEP.SYNCS 0x989680 ;  /* 0x009896800000895d */ /* 0x010fea0003900000 */
[----:B------:R-:W4:Y:S02]  /*2bb70*/  @!P0 SYNCS.PHASECHK.TRANS64 P0, [R10+URZ+0x38860], R20 ;  /* 0x038860140a0085a7 */ /* 0x000f24000800007f */
[----:B----4-:R-:W-:Y:S05]  /*2bb80*/  @!P0 BRA `(.L_x_2079) ;  /* 0xfffffffc00f08947 */ /* 0x010fea000383ffff */
[----:B------:R-:W-:Y:S05]  /*2bb90*/  BRA `(.L_x_2152) ;  /* 0xffffffd000387947 */ /* 0x000fea000383ffff */
.L_x_2080:
        /* <DEDUP_REMOVED lines=8> */
.L_x_2154:
[----:B------:R-:W-:Y:S05]  /*2bc20*/  BSYNC B1 ;  /* 0x0000000000017941 */ /* 0x000fea0003800000 */
.L_x_2153:
[----:B------:R-:W-:Y:S01]  /*2bc30*/  IMAD.MOV.U32 R13, RZ, RZ, R18 ;  /* 0x000000ffff0d7224 */ /* 0x000fe200078e0012 */
[----:B------:R-:W-:Y:S01]  /*2bc40*/  LEA R17, R17, UR45, 0x1 ;  /* 0x0000002d11117c11 */ /* 0x000fe2000f8e08ff */
[----:B------:R-:W-:Y:S01]  /*2bc50*/  IMAD.MOV.U32 R12, RZ, RZ, RZ ;  /* 0x000000ffff0c7224 */ /* 0x000fe200078e00ff */
[C---:B------:R-:W-:Y:S01]  /*2bc60*/  LOP3.LUT P2, RZ, R16.reuse, 0x20, RZ, 0xc0, !PT ;  /* 0x0000002010ff7812 */ /* 0x040fe2000784c0ff */
[----:B------:R-:W-:Y:S01]  /*2bc70*/  IMAD.MOV.U32 R11, RZ, RZ, 0x181f ;  /* 0x0000181fff0b7424 */ /* 0x000fe200078e00ff */
[----:B------:R-:W-:Y:S01]  /*2bc80*/  LOP3.LUT P1, RZ, R16, 0x10, RZ, 0xc0, !PT ;  /* 0x0000001010ff7812 */ /* 0x000fe2000782c0ff */
[----:B------:R-:W-:Y:S01]  /*2bc90*/  IMAD.MOV.U32 R15, RZ, RZ, -0x1 ;  /* 0xffffffffff0f7424 */ /* 0x000fe200078e00ff */
[----:B------:R-:W-:Y:S01]  /*2bca0*/  P2R R4, PR, RZ, 0x20 ;  /* 0x00000020ff047803 */ /* 0x000fe20000000000 */
[----:B------:R-:W-:-:S10]  /*2bcb0*/  IMAD.MOV.U32 R3, RZ, RZ, R14 ;  /* 0x000000ffff037224 */ /* 0x000fd400078e000e */
[----:B------:R-:W-:Y:S05]  /*2bcc0*/  WARPSYNC.COLLECTIVE R15, `(.L_x_2155) ;  /* 0x000000000f087348 */ /* 0x000fea0003c00000 */
[----:B------:R0:W1:Y:S02]  /*2bcd0*/  SHFL.IDX P6, R14, R13, R12, R11 ;  /* 0x0000000c0d0e7389 */ /* 0x00006400000c000b */
[----:B01----:R-:W-:Y:S01]  /*2bce0*/  ENDCOLLECTIVE ;  /* 0x000000000000791b */ /* 0x003fe20003800000 */
.L_x_2155:
        /* <DEDUP_REMOVED lines=13> */
.L_x_2156:
        /* <DEDUP_REMOVED lines=16> */
.L_x_2157:
        /* <DEDUP_REMOVED lines=18> */
.L_x_2158:
        /* <DEDUP_REMOVED lines=14> */
.L_x_2159:
        /* <DEDUP_REMOVED lines=17> */
.L_x_2160:
        /* <DEDUP_REMOVED lines=13> */
.L_x_2161:
[----:B------:R-:W-:Y:S05]  /*2c2a0*/  BRA `(.L_x_2162) ;  /* 0xffffffcc00ac7947 */ /* 0x000fea000383ffff */
.L_x_2085:
[----:B0-----:R0:W1:Y:S02]  /*2c2b0*/  SYNCS.PHASECHK.TRANS64.TRYWAIT P0, [R5+URZ+0x38820], R4 ;  /* 0x03882004050075a7 */ /* 0x001064000800017f */
[----:B-1----:R-:W-:Y:S05]  /*2c2c0*/  @!P0 NANOSLEEP.SYNCS 0x989680 ;  /* 0x009896800000895d */ /* 0x002fea0003900000 */
[----:B------:R-:W1:Y:S02]  /*2c2d0*/  @!P0 SYNCS.PHASECHK.TRANS64 P0, [R5+URZ+0x38820], R4 ;  /* 0x03882004050085a7 */ /* 0x000e64000800007f */
[----:B-1----:R-:W-:Y:S05]  /*2c2e0*/  @!P0 BRA `(.L_x_2085) ;  /* 0xfffffffc00f08947 */ /* 0x002fea000383ffff */
[----:B------:R-:W-:Y:S05]  /*2c2f0*/  BRA `(.L_x_2163) ;  /* 0xffffffd000587947 */ /* 0x000fea000383ffff */
.L_x_2086:
        /* <DEDUP_REMOVED lines=11> */
.L_x_2165:
[----:B------:R-:W-:Y:S05]  /*2c3b0*/  BSYNC B0 ;  /* 0x0000000000007941 */ /* 0x000fea0003800000 */
.L_x_2164:
[----:B------:R-:W-:Y:S05]  /*2c3c0*/  BRA `(.L_x_2166) ;  /* 0xffffffd000407947 */ /* 0x000fea000383ffff */
.L_x_2087:
[----:B------:R-:W-:Y:S01]  /*2c3d0*/  BSSY B0, `(.L_x_2167) ;  /* 0x0000006000007945 */ /* 0x000fe20003800000 */
[----:B------:R-:W-:-:S07]  /*2c3e0*/  IMAD.MOV.U32 R15, RZ, RZ, -0x1 ;  /* 0xffffffffff0f7424 */ /* 0x000fce00078e00ff */
[----:B012--5:R-:W-:Y:S05]  /*2c3f0*/  WARPSYNC.COLLECTIVE R15, `(.L_x_2168) ;  /* 0x000000000f0c7348 */ /* 0x027fea0003c00000 */
[----:B------:R-:W-:Y:S02]  /*2c400*/  ELECT P6, UR62, PT ;  /* 0x00000000003e782f */ /* 0x000fe400038c0000 */
[----:B------:R-:W-:Y:S01]  /*2c410*/  MOV R14, UR62 ;  /* 0x0000003e000e7c02 */ /* 0x000fe20008000f00 */
[----:B012--5:R-:W-:Y:S10]  /*2c420*/  ENDCOLLECTIVE ;  /* 0x000000000000791b */ /* 0x027ff40003800000 */
.L_x_2168:
[----:B------:R-:W-:Y:S05]  /*2c430*/  BSYNC B0 ;  /* 0x0000000000007941 */ /* 0x000fea0003800000 */
.L_x_2167:
[----:B------:R-:W-:Y:S05]  /*2c440*/  BRA `(.L_x_2169) ;  /* 0xffffffd000347947 */ /* 0x000fea000383ffff */
.L_x_2089:
[----:B-1----:R1:W3:Y:S02]  /*2c450*/  SYNCS.PHASECHK.TRANS64.TRYWAIT P1, [R3+URZ+0x38840], R2 ;  /* 0x03884002030075a7 */ /* 0x0022e4000802017f */
[----:B---3--:R-:W-:Y:S05]  /*2c460*/  @!P1 NANOSLEEP.SYNCS 0x989680 ;  /* 0x009896800000995d */ /* 0x008fea0003900000 */
[----:B------:R-:W3:Y:S02]  /*2c470*/  @!P1 SYNCS.PHASECHK.TRANS64 P1, [R3+URZ+0x38840], R2 ;  /* 0x03884002030095a7 */ /* 0x000ee4000802007f */
[----:B---3--:R-:W-:Y:S05]  /*2c480*/  @!P1 BRA `(.L_x_2089) ;  /* 0xfffffffc00f09947 */ /* 0x008fea000383ffff */
[----:B------:R-:W-:Y:S05]  /*2c490*/  BRA `(.L_x_2170) ;  /* 0xffffffd000547947 */ /* 0x000fea000383ffff */
.L_x_2091:
[----:B0-----:R0:W3:Y:S02]  /*2c4a0*/  SYNCS.PHASECHK.TRANS64.TRYWAIT P1, [R5+URZ+0x38840], R0 ;  /* 0x03884000050075a7 */ /* 0x0010e4000802017f */
[----:B---3--:R-:W-:Y:S05]  /*2c4b0*/  @!P1 NANOSLEEP.SYNCS 0x989680 ;  /* 0x009896800000995d */ /* 0x008fea0003900000 */
[----:B------:R-:W3:Y:S02]  /*2c4c0*/  @!P1 SYNCS.PHASECHK.TRANS64 P1, [R5+URZ+0x38840], R0 ;  /* 0x03884000050095a7 */ /* 0x000ee4000802007f */
[----:B---3--:R-:W-:Y:S05]  /*2c4d0*/  @!P1 BRA `(.L_x_2091) ;  /* 0xfffffffc00f09947 */ /* 0x008fea000383ffff */
[----:B------:R-:W-:Y:S05]  /*2c4e0*/  BRA `(.L_x_2171) ;  /* 0xffffffd000607947 */ /* 0x000fea000383ffff */
.L_x_2093:
[----:B---3--:R3:W4:Y:S02]  /*2c4f0*/  SYNCS.PHASECHK.TRANS64.TRYWAIT P1, [R3+URZ+0x38860], R2 ;  /* 0x03886002030075a7 */ /* 0x008724000802017f */
[----:B----4-:R-:W-:Y:S05]  /*2c500*/  @!P1 NANOSLEEP.SYNCS 0x989680 ;  /* 0x009896800000995d */ /* 0x010fea0003900000 */
[----:B------:R-:W4:Y:S02]  /*2c510*/  @!P1 SYNCS.PHASECHK.TRANS64 P1, [R3+URZ+0x38860], R2 ;  /* 0x03886002030095a7 */ /* 0x000f24000802007f */
[----:B----4-:R-:W-:Y:S05]  /*2c520*/  @!P1 BRA `(.L_x_2093) ;  /* 0xfffffffc00f09947 */ /* 0x010fea000383ffff */
[----:B------:R-:W-:Y:S05]  /*2c530*/  BRA `(.L_x_2172) ;  /* 0xffffffd0005c7947 */ /* 0x000fea000383ffff */
        .type           $_ZN7cutlass13device_kernelIN5flash11enable_sm90INS1_16FlashAttnFwdSm90INS1_25CollectiveMainloopFwdSm90ILi2EN4cute5tupleIJNS5_1CILi1EEES8_S8_EEENS6_IJNS7_ILi64EEESA_SA_EEELi512ENS_6half_tEfNS_4arch4Sm90ELb0ELb1ELb1ELb0ELb1ELb0ELb1ELb0ELb0ELb1ELb1ELb0EEENS1_21CollectiveEpilogueFwdINS6_IJSA_NS7_ILi512EEESA_EEES9_SC_SE_Li256ELb0ELb1ELb1ELb0EEENS1_19SingleTileSchedulerILb0ELb1ELb1ELi64EEEEEEEEEvNT_6ParamsE$_ZZN5flash25CollectiveMainloopFwdSm90ILi2EN4cute5tupleIJNS1_1CILi1EEES4_S4_EEENS2_IJNS3_ILi64EEES6_S6_EEELi512EN7cutlass6half_tEfNS8_4arch4Sm90ELb0ELb1ELb1ELb0ELb1ELb0ELb1ELb0ELb0ELb1ELb1ELb0EE3mmaINS_16FlashAttnFwdSm90ISC_NS_21CollectiveEpilogueFwdINS2_IJS6_NS3_ILi512EEES6_EEES5_S9_SB_Li256ELb0ELb1ELb1ELb0EEENS_19SingleTileSchedulerILb0ELb1ELb1ELi64EEEE13SharedStorageENS1_6TensorINS1_11ArrayEngineIfLm128EEENS1_6LayoutINS2_IJNS2_IJNS3_ILi2EEESR_NS3_ILi32EEEEEES4_S4_EEENS2_IJNS2_IJS4_SR_NS3_ILi4EEEEEENS3_ILi0EEESX_EEEEEEENS_7SoftmaxILi2ELi0EEEEEbRKNSC_6ParamsENS8_13PipelineAsyncILi2EEES17_RNS8_13PipelineStateILj2EEERT0_RT1_iRiRKNS_16SeqlenInfoQKNewKILb0ELb0EEENS2_IJiiiiEEERT_ENKUliT_T0_T1_E_clIZSD_ISM_S10_S12_EbS15_S17_S17_S1A_S1C_S1E_iS1F_S1J_S1K_S1M_EUlRS1N_iE1_NS3_ILb0EEENS3_ILb1EEEEEDaiS1N_S1O_S1P_,@function
        .size           $_ZN7cutlass13device_kernelIN5flash11enable_sm90INS1_16FlashAttnFwdSm90INS1_25CollectiveMainloopFwdSm90ILi2EN4cute5tupleIJNS5_1CILi1EEES8_S8_EEENS6_IJNS7_ILi64EEESA_SA_EEELi512ENS_6half_tEfNS_4arch4Sm90ELb0ELb1ELb1ELb0ELb1ELb0ELb1ELb0ELb0ELb1ELb1ELb0EEENS1_21CollectiveEpilogueFwdINS6_IJSA_NS7_ILi512EEESA_EEES9_SC_SE_Li256ELb0ELb1ELb1ELb0EEENS1_19SingleTileSchedulerILb0ELb1ELb1ELi64EEEEEEEEEvNT_6ParamsE$_ZZN5flash25CollectiveMainloopFwdSm90ILi2EN4cute5tupleIJNS1_1CILi1EEES4_S4_EEENS2_IJNS3_ILi64EEES6_S6_EEELi512EN7cutlass6half_tEfNS8_4arch4Sm90ELb0ELb1ELb1ELb0ELb1ELb0ELb1ELb0ELb0ELb1ELb1ELb0EE3mmaINS_16FlashAttnFwdSm90ISC_NS_21CollectiveEpilogueFwdINS2_IJS6_NS3_ILi512EEES6_EEES5_S9_SB_Li256ELb0ELb1ELb1ELb0EEENS_19SingleTileSchedulerILb0ELb1ELb1ELi64EEEE13SharedStorageENS1_6TensorINS1_11ArrayEngineIfLm128EEENS1_6LayoutINS2_IJNS2_IJNS3_ILi2EEESR_NS3_ILi32EEEEEES4_S4_EEENS2_IJNS2_IJS4_SR_NS3_ILi4EEEEEENS3_ILi0EEESX_EEEEEEENS_7SoftmaxILi2ELi0EEEEEbRKNSC_6ParamsENS8_13PipelineAsyncILi2EEES17_RNS8_13PipelineStateILj2EEERT0_RT1_iRiRKNS_16SeqlenInfoQKNewKILb0ELb0EEENS2_IJiiiiEEERT_ENKUliT_T0_T1_E_clIZSD_ISM_S10_S12_EbS15_S17_S17_S1A_S1C_S1E_iS1F_S1J_S1K_S1M_EUlRS1N_iE1_NS3_ILb0EEENS3_ILb1EEEEEDaiS1N_S1O_S1P_,(.L_x_5833 - $_ZN7cutlass13device_kernelIN5flash11enable_sm90INS1_16FlashAttnFwdSm90INS1_25CollectiveMainloopFwdSm90ILi2EN4cute5tupleIJNS5_1CILi1EEES8_S8_EEENS6_IJNS7_ILi64EEESA_SA_EEELi512ENS_6half_tEfNS_4arch4Sm90ELb0ELb1ELb1ELb0ELb1ELb0ELb1ELb0ELb0ELb1ELb1ELb0EEENS1_21CollectiveEpilogueFwdINS6_IJSA_NS7_ILi512EEESA_EEES9_SC_SE_Li256ELb0ELb1ELb1ELb0EEENS1_19SingleTileSchedulerILb0ELb1ELb1ELi64EEEEEEEEEvNT_6ParamsE$_ZZN5flash25CollectiveMainloopFwdSm90ILi2EN4cute5tupleIJNS1_1CILi1EEES4_S4_EEENS2_IJNS3_ILi64EEES6_S6_EEELi512EN7cutlass6half_tEfNS8_4arch4Sm90ELb0ELb1ELb1ELb0ELb1ELb0ELb1ELb0ELb0ELb1ELb1ELb0EE3mmaINS_16FlashAttnFwdSm90ISC_NS_21CollectiveEpilogueFwdINS2_IJS6_NS3_ILi512EEES6_EEES5_S9_SB_Li256ELb0ELb1ELb1ELb0EEENS_19SingleTileSchedulerILb0ELb1ELb1ELi64EEEE13SharedStorageENS1_6TensorINS1_11ArrayEngineIfLm128EEENS1_6LayoutINS2_IJNS2_IJNS3_ILi2EEESR_NS3_ILi32EEEEEES4_S4_EEENS2_IJNS2_IJS4_SR_NS3_ILi4EEEEEENS3_ILi0EEESX_EEEEEEENS_7SoftmaxILi2ELi0EEEEEbRKNSC_6ParamsENS8_13PipelineAsyncILi2EEES17_RNS8_13PipelineStateILj2EEERT0_RT1_iRiRKNS_16SeqlenInfoQKNewKILb0ELb0EEENS2_IJiiiiEEERT_ENKUliT_T0_T1_E_clIZSD_ISM_S10_S12_EbS15_S17_S17_S1A_S1C_S1E_iS1F_S1J_S1K_S1M_EUlRS1N_iE1_NS3_ILb0EEENS3_ILb1EEEEEDaiS1N_S1O_S1P_)
$_ZN7cutlass13device_kernelIN5flash11enable_sm90INS1_16FlashAttnFwdSm90INS1_25CollectiveMainloopFwdSm90ILi2EN4cute5tupleIJNS5_1CILi1EEES8_S8_EEENS6_IJNS7_ILi64EEESA_SA_EEELi512ENS_6half_tEfNS_4arch4Sm90ELb0ELb1ELb1ELb0ELb1ELb0ELb1ELb0ELb0ELb1ELb1ELb0EEENS1_21CollectiveEpilogueFwdINS6_IJSA_NS7_ILi512EEESA_EEES9_SC_SE_Li256ELb0ELb1ELb1ELb0EEENS1_19SingleTileSchedulerILb0ELb1ELb1ELi64EEEEEEEEEvNT_6ParamsE$_ZZN5flash25CollectiveMainloopFwdSm90ILi2EN4cute5tupleIJNS1_1CILi1EEES4_S4_EEENS2_IJNS3_ILi64EEES6_S6_EEELi512EN7cutlass6half_tEfNS8_4arch4Sm90ELb0ELb1ELb1ELb0ELb1ELb0ELb1ELb0ELb0ELb1ELb1ELb0EE3mmaINS_16FlashAttnFwdSm90ISC_NS_21CollectiveEpilogueFwdINS2_IJS6_NS3_ILi512EEES6_EEES5_S9_SB_Li256ELb0ELb1ELb1ELb0EEENS_19SingleTileSchedulerILb0ELb1ELb1ELi64EEEE13SharedStorageENS1_6TensorINS1_11ArrayEngineIfLm128EEENS1_6LayoutINS2_IJNS2_IJNS3_ILi2EEESR_NS3_ILi32EEEEEES4_S4_EEENS2_IJNS2_IJS4_SR_NS3_ILi4EEEEEENS3_ILi0EEESX_EEEEEEENS_7SoftmaxILi2ELi0EEEEEbRKNSC_6ParamsENS8_13PipelineAsyncILi2EEES17_RNS8_13PipelineStateILj2EEERT0_RT1_iRiRKNS_16SeqlenInfoQKNewKILb0ELb0EEENS2_IJiiiiEEERT_ENKUliT_T0_T1_E_clIZSD_ISM_S10_S12_EbS15_S17_S17_S1A_S1C_S1E_iS1F_S1J_S1K_S1M_EUlRS1N_iE1_NS3_ILb0EEENS3_ILb1EEEEEDaiS1N_S1O_S1P_:
[----:B------:R-:W-:Y:S05]  /*2c540*/  YIELD ;  /* 0x0000000000007946 */ /* 0x000fea0003800000 */
[----:B------:R-:W-:Y:S02]  /*2c550*/  ULDC UR4, c[0x0][0x20] ;  /* 0x0000080000047ab9 */ /* 0x000fe40000000800 */
[----:B------:R-:W-:-:S05]  /*2c560*/  VIADD R7, R17, -UR4 ;  /* 0x8000000411077c36 */ /* 0x000fca0008000000 */
[----:B------:R-:W2:Y:S01]  /*2c570*/  LDL.64 R8, [R7] ;  /* 0x0000000007087983 */ /* 0x000ea20000100a00 */
[----:B------:R-:W0:Y:S02]  /*2c580*/  LDC.64 R4, c[0x0][0x208] ;  /* 0x00008200ff047b82 */ /* 0x000e240000000a00 */
[----:B0-----:R-:W-:Y:S02]  /*2c590*/  R2UR UR4, R4 ;  /* 0x00000000040472ca */ /* 0x001fe400000e0000 */
[----:B------:R-:W-:-:S13]  /*2c5a0*/  R2UR UR5, R5 ;  /* 0x00000000050572ca */ /* 0x000fda00000e0000 */
[----:B--2---:R-:W2:Y:S01]  /*2c5b0*/  LD.E R10, desc[UR4][R8.64] ;  /* 0x00000004080a7980 */ /* 0x004ea2000c101900 */
[----:B------:R-:W-:Y:S02]  /*2c5c0*/  R2UR UR4, R4 ;  /* 0x00000000040472ca */ /* 0x000fe400000e0000 */
[----:B------:R-:W-:-:S13]  /*2c5d0*/  R2UR UR5, R5 ;  /* 0x00000000050572ca */ /* 0x000fda00000e0000 */
[----:B------:R-:W3:Y:S01]  /*2c5e0*/  LD.E R12, desc[UR4][R8.64+0x8] ;  /* 0x00000804080c7980 */ /* 0x000ee2000c101900 */
[----:B--2---:R-:W-:-:S05]  /*2c5f0*/  VIADD R11, R10, 0x1 ;  /* 0x000000010a0b7836 */ /* 0x004fca0000000000 */
[----:B------:R-:W-:-:S13]  /*2c600*/  ISETP.NE.AND P0, PT, R11, 0x2, PT ;  /* 0x000000020b00780c */ /* 0x000fda0003f05270 */
[----:B------:R-:W-:Y:S02]  /*2c610*/  @!P0 R2UR UR6, R4 ;  /* 0x00000000040682ca */ /* 0x000fe400000e0000 */
[----:B------:R-:W-:-:S13]  /*2c620*/  @!P0 R2UR UR7, R5 ;  /* 0x00000000050782ca */ /* 0x000fda00000e0000 */
[----:B------:R-:W2:Y:S01]  /*2c630*/  @!P0 LD.E R13, desc[UR6][R8.64+0x4] ;  /* 0x00000406080d8980 */ /* 0x000ea2000c101900 */
[C---:B------:R-:W-:Y:S02]  /*2c640*/  R2UR UR4, R4.reuse ;  /* 0x00000000040472ca */ /* 0x040fe400000e0000 */
[C---:B------:R-:W-:Y:S02]  /*2c650*/  R2UR UR5, R5.reuse ;  /* 0x00000000050572ca */ /* 0x040fe400000e0000 */
[C---:B------:R-:W-:Y:S02]  /*2c660*/  R2UR UR6, R4.reuse ;  /* 0x00000000040672ca */ /* 0x040fe400000e0000 */
[C---:B------:R-:W-:Y:S02]  /*2c670*/  R2UR UR7, R5.reuse ;  /* 0x00000000050772ca */ /* 0x040fe400000e0000 */
[----:B------:R-:W-:Y:S02]  /*2c680*/  @!P0 R2UR UR8, R4 ;  /* 0x00000000040882ca */ /* 0x000fe400000e0000 */
[----:B------:R-:W-:-:S02]  /*2c690*/  @!P0 R2UR UR9, R5 ;  /* 0x00000000050982ca */ /* 0x000fc400000e0000 */
[----:B------:R-:W-:Y:S02]  /*2c6a0*/  @!P0 R2UR UR10, R4 ;  /* 0x00000000040a82ca */ /* 0x000fe400000e0000 */
[----:B------:R-:W-:Y:S01]  /*2c6b0*/  @!P0 R2UR UR11, R5 ;  /* 0x00000000050b82ca */ /* 0x000fe200000e0000 */
[----:B---3--:R-:W-:Y:S01]  /*2c6c0*/  VIADD R21, R12, 0x1 ;  /* 0x000000010c157836 */ /* 0x008fe20000000000 */
[----:B------:R-:W-:Y:S04]  /*2c6d0*/  ST.E desc[UR4][R8.64], R11 ;  /* 0x0000000b08007985 */ /* 0x000fe8000c101904 */
[----:B------:R-:W-:Y:S04]  /*2c6e0*/  ST.E desc[UR6][R8.64+0x8], R21 ;  /* 0x0000081508007985 */ /* 0x000fe8000c101906 */
[----:B------:R-:W-:Y:S01]  /*2c6f0*/  @!P0 ST.E desc[UR8][R8.64], RZ ;  /* 0x000000ff08008985 */ /* 0x000fe2000c101908 */
[----:B--2---:R-:W-:-:S05]  /*2c700*/  @!P0 LOP3.LUT R25, R13, 0x1, RZ, 0x3c, !PT ;  /* 0x000000010d198812 */ /* 0x004fca00078e3cff */
[----:B------:R0:W-:Y:S04]  /*2c710*/  @!P0 ST.E desc[UR10][R8.64+0x4], R25 ;  /* 0x0000041908008985 */ /* 0x0001e8000c10190a */
[----:B------:R-:W2:Y:S01]  /*2c720*/  LDL.64 R14, [R7+0x18] ;  /* 0x00001800070e7983 */ /* 0x000ea20000100a00 */
[----:B------:R-:W-:Y:S02]  /*2c730*/  R2UR UR4, R4 ;  /* 0x00000000040472ca */ /* 0x000fe400000e0000 */
[----:B------:R-:W-:Y:S01]  /*2c740*/  R2UR UR5, R5 ;  /* 0x00000000050572ca */ /* 0x000fe200000e0000 */
[----:B------:R-:W3:-:S12]  /*2c750*/  LDL.64 R12, [R7] ;  /* 0x00000000070c7983 */ /* 0x000ed80000100a00 */
[----:B--2---:R-:W2:Y:S01]  /*2c760*/  LD.E R20, desc[UR4][R14.64] ;  /* 0x000000040e147980 */ /* 0x004ea2000c101900 */
[C---:B------:R-:W-:Y:S02]  /*2c770*/  R2UR UR4, R4.reuse ;  /* 0x00000000040472ca */ /* 0x040fe400000e0000 */
[C---:B------:R-:W-:Y:S02]  /*2c780*/  R2UR UR5, R5.reuse ;  /* 0x00000000050572ca */ /* 0x040fe400000e0000 */
[----:B------:R-:W-:Y:S02]  /*2c790*/  R2UR UR6, R4 ;  /* 0x00000000040672ca */ /* 0x000fe400000e0000 */
[----:B------:R-:W-:Y:S01]  /*2c7a0*/  R2UR UR7, R5 ;  /* 0x00000000050772ca */ /* 0x000fe200000e0000 */
[----:B------:R-:W-:Y:S01]  /*2c7b0*/  BSSY B2, `(.L_x_2173) ;  /* 0x0000009000027945 */ /* 0x000fe20003800000 */
[----:B0-----:R-:W-:Y:S02]  /*2c7c0*/  IMAD.MOV.U32 R8, RZ, RZ, R16 ;  /* 0x000000ffff087224 */ /* 0x001fe400078e0010 */
[----:B------:R-:W-:-:S05]  /*2c7d0*/  IMAD.MOV.U32 R9, RZ, RZ, R2 ;  /* 0x000000ffff097224 */ /* 0x000fca00078e0002 */
[----:B---3--:R0:W5:Y:S04]  /*2c7e0*/  LD.E R24, desc[UR4][R12.64] ;  /* 0x000000040c187980 */ /* 0x008168000c101900 */
[----:B------:R0:W5:Y:S01]  /*2c7f0*/  LD.E R11, desc[UR6][R12.64+0x4] ;  /* 0x000004060c0b7980 */ /* 0x000162000c101900 */
[----:B--2---:R-:W-:-:S04]  /*2c800*/  LOP3.LUT R20, R20, 0x1, RZ, 0xfc, !PT ;  /* 0x0000000114147812 */ /* 0x004fc800078efcff */
[----:B------:R-:W-:-:S13]  /*2c810*/  ISETP.NE.AND P0, PT, R20, 0x3, PT ;  /* 0x000000031400780c */ /* 0x000fda0003f05270 */
[----:B0-----:R-:W-:Y:S05]  /*2c820*/  @!P0 BRA `(.L_x_2174) ;  /* 0x0000000000048947 */ /* 0x001fea0003800000 */
[----:B------:R-:W-:Y:S01]  /*2c830*/  BPT.TRAP 0x1 ;  /* 0x000000040000795c */ /* 0x000fe20000300000 */
.L_x_2174:
[----:B------:R-:W-:Y:S05]  /*2c840*/  BSYNC B2 ;  /* 0x0000000000027941 */ /* 0x000fea0003800000 */
.L_x_2173:
[----:B------:R-:W-:Y:S02]  /*2c850*/  R2UR UR4, R4 ;  /* 0x00000000040472ca */ /* 0x000fe400000e0000 */
[----:B------:R-:W-:-:S13]  /*2c860*/  R2UR UR5, R5 ;  /* 0x00000000050572ca */ /* 0x000fda00000e0000 */
[----:B------:R-:W2:Y:S01]  /*2c870*/  LD.E.64 R20, desc[UR4][R14.64+0x18] ;  /* 0x000018040e147980 */ /* 0x000ea2000c101b00 */
[----:B-----5:R-:W-:Y:S02]  /*2c880*/  SHF.L.U32 R25, R11, 0x1f, RZ ;  /* 0x0000001f0b197819 */ /* 0x020fe400000006ff */
[----:B--2---:R-:W-:-:S05]  /*2c890*/  MOV R21, R20 ;  /* 0x0000001400157202 */ /* 0x004fca0000000f00 */
[----:B------:R-:W-:-:S04]  /*2c8a0*/  IMAD R24, R24, 0x8, R21 ;  /* 0x0000000818187824 */ /* 0x000fc800078e0215 */
[----:B------:R0:W1:Y:S01]  /*2c8b0*/  SYNCS.PHASECHK.TRANS64.TRYWAIT P0, [R24+URZ], R25 ;  /* 0x00000019180075a7 */ /* 0x000062000800017f */
[----:B------:R-:W2:Y:S01]  /*2c8c0*/  LD.E R21, desc[UR4][R14.64] ;  /* 0x000000040e157980 */ /* 0x000ea2000c101900 */
[----:B------:R-:W-:Y:S02]  /*2c8d0*/  R2UR UR6, R4 ;  /* 0x00000000040672ca */ /* 0x000fe400000e0000 */
[----:B------:R-:W-:Y:S01]  /*2c8e0*/  R2UR UR7, R5 ;  /* 0x00000000050772ca */ /* 0x000fe200000e0000 */
[----:B------:R0:W5:Y:S01]  /*2c8f0*/  LD.E R11, desc[UR4][R12.64] ;  /* 0x000000040c0b7980 */ /* 0x000162000c101900 */
[----:B------:R-:W-:Y:S11]  /*2c900*/  BSSY B2, `(.L_x_2175) ;  /* 0x0000006000027945 */ /* 0x000ff60003800000 */
[----:B------:R0:W5:Y:S01]  /*2c910*/  LD.E R20, desc[UR6][R12.64+0x4] ;  /* 0x000004060c147980 */ /* 0x000162000c101900 */
[----:B--2---:R-:W-:-:S04]  /*2c920*/  LOP3.LUT R21, R21, 0x1, RZ, 0xfc, !PT ;  /* 0x0000000115157812 */ /* 0x004fc800078efcff */
[----:B------:R-:W-:-:S13]  /*2c930*/  ISETP.NE.AND P1, PT, R21, 0x3, PT ;  /* 0x000000031500780c */ /* 0x000fda0003f25270 */
[----:B01----:R-:W-:Y:S05]  /*2c940*/  @!P1 BRA `(.L_x_2176) ;  /* 0x0000000000049947 */ /* 0x003fea0003800000 */
[----:B------:R-:W-:Y:S01]  /*2c950*/  BPT.TRAP 0x1 ;  /* 0x000000040000795c */ /* 0x000fe20000300000 */
.L_x_2176:
[----:B------:R-:W-:Y:S05]  /*2c960*/  BSYNC B2 ;  /* 0x0000000000027941 */ /* 0x000fea0003800000 */
.L_x_2175:
[----:B------:R-:W-:Y:S04]  /*2c970*/  BSSY B2, `(.L_x_2177) ;  /* 0x000000a000027945 */ /* 0x000fe80003800000 */
[----:B------:R-:W-:Y:S05]  /*2c980*/  @P0 BRA `(.L_x_2178) ;  /* 0x0000000000200947 */ /* 0x000fea0003800000 */
[----:B------:R-:W-:Y:S02]  /*2c990*/  R2UR UR4, R4 ;  /* 0x00000000040472ca */ /* 0x000fe400000e0000 */
[----:B------:R-:W-:-:S13]  /*2c9a0*/  R2UR UR5, R5 ;  /* 0x00000000050572ca */ /* 0x000fda00000e0000 */
[----:B------:R-:W2:Y:S01]  /*2c9b0*/  LD.E.64 R14, desc[UR4][R14.64+0x18] ;  /* 0x000018040e0e7980 */ /* 0x000ea2000c101b00 */
[----:B-----5:R-:W-:Y:S02]  /*2c9c0*/  SHF.L.U32 R20, R20, 0x1f, RZ ;  /* 0x0000001f14147819 */ /* 0x020fe400000006ff */
[----:B--2---:R-:W-:-:S05]  /*2c9d0*/  MOV R12, R14 ;  /* 0x0000000e000c7202 */ /* 0x004fca0000000f00 */
[----:B------:R-:W-:-:S04]  /*2c9e0*/  IMAD R11, R11, 0x8, R12 ;  /* 0x000000080b0b7824 */ /* 0x000fc800078e020c */
[----:B------:R-:W0:Y:S02]  /*2c9f0*/  SYNCS.PHASECHK.TRANS64.TRYWAIT P0, [R11+URZ], R20 ;  /* 0x000000140b0075a7 */ /* 0x000e24000800017f */
[----:B0-----:R-:W-:Y:S05]  /*2ca00*/  @!P0 BRA `(.L_x_2179) ;  /* 0x0000011800348947 */ /* 0x001fea0003800000 */
.L_x_2178:
[----:B------:R-:W-:Y:S05]  /*2ca10*/  BSYNC B2 ;  /* 0x0000000000027941 */ /* 0x000fea0003800000 */
.L_x_2177:
[----:B0----5:R-:W2:Y:S04]  /*2ca20*/  LDL.64 R20, [R7] ;  /* 0x0000000007147983 */ /* 0x021ea80000100a00 */
[----:B------:R-:W3:Y:S01]  /*2ca30*/  LDL.64 R14, [R7+0x28] ;  /* 0x00002800070e7983 */ /* 0x000ee20000100a00 */
[C---:B------:R-:W-:Y:S02]  /*2ca40*/  R2UR UR6, R4.reuse ;  /* 0x00000000040672ca */ /* 0x040fe400000e0000 */
[C---:B------:R-:W-:Y:S01]  /*2ca50*/  R2UR UR7, R5.reuse ;  /* 0x00000000050772ca */ /* 0x040fe200000e0000 */
[----:B------:R-:W4:Y:S01]  /*2ca60*/  LDL.64 R12, [R7+0x20] ;  /* 0x00002000070c7983 */ /* 0x000f220000100a00 */
[C---:B------:R-:W-:Y:S02]  /*2ca70*/  R2UR UR4, R4.reuse ;  /* 0x00000000040472ca */ /* 0x040fe400000e0000 */
[----:B------:R-:W-:Y:S01]  /*2ca80*/  R2UR UR5, R5 ;  /* 0x00000000050572ca */ /* 0x000fe200000e0000 */
[----:B------:R-:W4:Y:S08]  /*2ca90*/  LDL.64 R56, [R7+0x8] ;  /* 0x0000080007387983 */ /* 0x000f300000100a00 */
[----:B--2---:R-:W2:Y:S04]  /*2caa0*/  LD.E R21, desc[UR6][R20.64] ;  /* 0x0000000614157980 */ /* 0x004ea8000c101900 */
[----:B---3--:R-:W2:Y:S01]  /*2cab0*/  LD.E.64 R58, desc[UR4][R14.64] ;  /* 0x000000040e3a7980 */ /* 0x008ea2000c101b00 */
[----:B------:R-:W-:Y:S05]  /*2cac0*/  WARPSYNC.ALL ;  /* 0x0000000000007948 */ /* 0x000fea0003800000 */
[----:B------:R-:W-:-:S02]  /*2cad0*/  R2UR UR4, R4 ;  /* 0x00000000040472ca */ /* 0x000fc400000e0000 */
[C---:B------:R-:W-:Y:S02]  /*2cae0*/  R2UR UR5, R5.reuse ;  /* 0x00000000050572ca */ /* 0x040fe400000e0000 */
[----:B------:R-:W-:Y:S02]  /*2caf0*/  R2UR UR6, R4 ;  /* 0x00000000040672ca */ /* 0x000fe400000e0000 */
[----:B------:R-:W-:-:S09]  /*2cb00*/  R2UR UR7, R5 ;  /* 0x00000000050772ca */ /* 0x000fd200000e0000 */
[----:B----4-:R0:W-:Y:S04]  /*2cb10*/  ST.E desc[UR4][R56.64], RZ ;  /* 0x000000ff38007985 */ /* 0x0101e8000c101904 */
[----:B------:R-:W3:Y:S01]  /*2cb20*/  LD.E.64 R14, desc[UR6][R12.64] ;  /* 0x000000060c0e7980 */ /* 0x000ee2000c101b00 */
[----:B--2---:R-:W-:Y:S01]  /*2cb30*/  IMAD R20, R21, 0x200, R58 ;  /* 0x0000020015147824 */ /* 0x004fe200078e023a */
[----:B------:R-:W-:Y:S01]  /*2cb40*/  WARPGROUP.ARRIVE ;  /* 0x00000000000079c5 */ /* 0x000fe20000000000 */
[----:B------:R-:W-:Y:S01]  /*2cb50*/  IMAD.MOV.U32 R21, RZ, RZ, R59 ;  /* 0x000000ffff157224 */ /* 0x000fe200078e003b */
[----:B------:R-:W-:Y:S01]  /*2cb60*/  R2UR UR8, R4 ;  /* 0x00000000040872ca */ /* 0x000fe200000e0000 */
[----:B------:R-:W-:Y:S01]  /*2cb70*/  IMAD.MOV.U32 R11, RZ, RZ, 0x1 ;  /* 0x00000001ff0b7424 */ /* 0x000fe200078e00ff */
[----:B------:R-:W-:-:S02]  /*2cb80*/  R2UR UR6, R20 ;  /* 0x00000000140672ca */ /* 0x000fc400000e0000 */
[----:B------:R-:W-:Y:S02]  /*2cb90*/  R2UR UR7, R21 ;  /* 0x00000000150772ca */ /* 0x000fe400000e0000 */
[C---:B------:R-:W-:Y:S02]  /*2cba0*/  R2UR UR9, R5.reuse ;  /* 0x00000000050972ca */ /* 0x040fe400000e0000 */
[----:B------:R-:W-:Y:S02]  /*2cbb0*/  R2UR UR10, R4 ;  /* 0x00000000040a72ca */ /* 0x000fe400000e0000 */
[----:B------:R-:W-:Y:S02]  /*2cbc0*/  R2UR UR11, R5 ;  /* 0x00000000050b72ca */ /* 0x000fe400000e0000 */
[----:B---3--:R-:W-:Y:S02]  /*2cbd0*/  R2UR UR4, R14 ;  /* 0x000000000e0472ca */ /* 0x008fe400000e0000 */
[----:B------:R-:W-:-:S13]  /*2cbe0*/  R2UR UR5, R15 ;  /* 0x000000000f0572ca */ /* 0x000fda00000e0000 */
[----:B------:R-:W-:Y:S03]  /*2cbf0*/  HGMMA.64x64x16.F32 R24, gdesc[UR4], RZ, !UPT, gsb0 ;  /* 0x00e00000041879f0 */ /* 0x000fe6000c0008ff */
[----:B------:R-:W-:Y:S02]  /*2cc00*/  WARPGROUP.DEPBAR.LE gsb0, 0x0 ;  /* 0x00008000000079c5 */ /* 0x000fe40000010000 */
[----:B------:R0:W-:Y:S04]  /*2cc10*/  ST.E desc[UR8][R56.64], R11 ;  /* 0x0000000b38007985 */ /* 0x0001e8000c101908 */
[----:B------:R-:W2:Y:S01]  /*2cc20*/  LD.E.64 R14, desc[UR10][R12.64] ;  /* 0x0000000a0c0e7980 */ /* 0x000ea2000c101b00 */
[----:B------:R-:W-:Y:S01]  /*2cc30*/  VIADD R58, R20, 0x2 ;  /* 0x00000002143a7836 */ /* 0x000fe20000000000 */
[----:B------:R-:W-:Y:S01]  /*2cc40*/  R2UR UR7, R59 ;  /* 0x000000003b0772ca */ /* 0x000fe200000e0000 */
[----:B------:R-:W-:Y:S01]  /*2cc50*/  WARPGROUP.ARRIVE ;  /* 0x00000000000079c5 */ /* 0x000fe20000000000 */
[----:B------:R-:W-:-:S02]  /*2cc60*/  R2UR UR8, R4 ;  /* 0x00000000040872ca */ /* 0x000fc400000e0000 */
[----:B------:R-:W-:Y:S02]  /*2cc70*/  R2UR UR6, R58 ;  /* 0x000000003a0672ca */ /* 0x000fe400000e0000 */
[C---:B------:R-:W-:Y:S02]  /*2cc80*/  R2UR UR9, R5.reuse ;  /* 0x00000000050972ca */ /* 0x040fe400000e0000 */
[----:B------:R-:W-:Y:S02]  /*2cc90*/  R2UR UR10, R4 ;  /* 0x00000000040a72ca */ /* 0x000fe400000e0000 */
[----:B------:R-:W-:Y:S01]  /*2cca0*/  R2UR UR11, R5 ;  /* 0x00000000050b72ca */ /* 0x000fe200000e0000 */
[----:B--2---:R-:W-:Y:S01]  /*2ccb0*/  VIADD R14, R14, 0x2 ;  /* 0x000000020e0e7836 */ /* 0x004fe20000000000 */
[----:B------:R-:W-:-:S04]  /*2ccc0*/  R2UR UR5, R15 ;  /* 0x000000000f0572ca */ /* 0x000fc800000e0000 */
[----:B------:R-:W-:-:S13]  /*2ccd0*/  R2UR UR4, R14 ;  /* 0x000000000e0472ca */ /* 0x000fda00000e0000 */
[----:B------:R-:W-:Y:S03]  /*2cce0*/  HGMMA.64x64x16.F32 R24, gdesc[UR4], R24, gsb0 ;  /* 0x00e00000041879f0 */ /* 0x000fe60008000818 */
        /* <DEDUP_REMOVED lines=19> */
[----:B------:R-:W-:Y:S01]  /*2ce20*/  WARPGROUP.ARRIVE ;  /* 0x00000000000079c5 */ /* 0x000fe20000000000 */
[----:B------:R-:W-:Y:S01]  /*2ce30*/  IMAD.MOV.U32 R21, RZ, RZ, R59 ;  /* 0x000000ffff157224 */ /* 0x000fe200078e003b */
[----:B------:R-:W-:-:S02]  /*2ce40*/  R2UR UR8, R4 ;  /* 0x00000000040872ca */ /* 0x000fc400000e0000 */
[----:B------:R-:W-:Y:S02]  /*2ce50*/  R2UR UR6, R20 ;  /* 0x00000000140672ca */ /* 0x000fe400000e0000 */
        /* <DEDUP_REMOVED lines=8> */
[----:B------:R-:W2:Y:S01]  /*2cee0*/  LDL.64 R14, [R7+0x40] ;  /* 0x00004000070e7983 */ /* 0x000ea20000100a00 */
[----:B------:R-:W-:-:S02]  /*2cef0*/  R2UR UR4, R4 ;  /* 0x00000000040472ca */ /* 0x000fc400000e0000 */
[----:B------:R-:W-:Y:S01]  /*2cf00*/  R2UR UR5, R5 ;  /* 0x00000000050572ca */ /* 0x000fe200000e0000 */
[----:B------:R-:W3:-:S12]  /*2cf10*/  LDL.64 R12, [R7] ;  /* 0x00000000070c7983 */ /* 0x000ed80000100a00 */
[----:B--2---:R-:W2:Y:S01]  /*2cf20*/  LD.E R20, desc[UR4][R14.64] ;  /* 0x000000040e147980 */ /* 0x004ea2000c101900 */
[C---:B------:R-:W-:Y:S02]  /*2cf30*/  R2UR UR4, R4.reuse ;  /* 0x00000000040472ca */ /* 0x040fe400000e0000 */
[C---:B------:R-:W-:Y:S02]  /*2cf40*/  R2UR UR5, R5.reuse ;  /* 0x00000000050572ca */ /* 0x040fe400000e0000 */
[----:B------:R-:W-:Y:S02]  /*2cf50*/  R2UR UR6, R4 ;  /* 0x00000000040672ca */ /* 0x000fe400000e0000 */
[----:B------:R-:W-:Y:S01]  /*2cf60*/  R2UR UR7, R5 ;  /* 0x00000000050772ca */ /* 0x000fe200000e0000 */
[----:B------:R-:W-:Y:S08]  /*2cf70*/  BSSY B2, `(.L_x_2180) ;  /* 0x0000007000027945 */ /* 0x000ff00003800000 */
[----:B---3--:R0:W5:Y:S04]  /*2cf80*/  LD.E R58, desc[UR4][R12.64] ;  /* 0x000000040c3a7980 */ /* 0x008168000c101900 */
[----:B------:R0:W5:Y:S01]  /*2cf90*/  LD.E R59, desc[UR6][R12.64+0x4] ;  /* 0x000004060c3b7980 */ /* 0x000162000c101900 */
[----:B--2---:R-:W-:-:S04]  /*2cfa0*/  LOP3.LUT R20, R20, 0x1, RZ, 0xfc, !PT ;  /* 0x0000000114147812 */ /* 0x004fc800078efcff */
[----:B------:R-:W-:-:S13]  /*2cfb0*/  ISETP.NE.AND P0, PT, R20, 0x3, PT ;  /* 0x000000031400780c */ /* 0x000fda0003f05270 */
[----:B0-----:R-:W-:Y:S05]  /*2cfc0*/  @!P0 BRA `(.L_x_2181) ;  /* 0x0000000000048947 */ /* 0x001fea0003800000 */
[----:B------:R-:W-:Y:S01]  /*2cfd0*/  BPT.TRAP 0x1 ;  /* 0x000000040000795c */ /* 0x000fe20000300000 */
.L_x_2181:
[----:B------:R-:W-:Y:S05]  /*2cfe0*/  BSYNC B2 ;  /* 0x0000000000027941 */ /* 0x000fea0003800000 */
.L_x_2180:
        /* <DEDUP_REMOVED lines=17> */
.L_x_2183:
[----:B------:R-:W-:Y:S05]  /*2d100*/  BSYNC B2 ;  /* 0x0000000000027941 */ /* 0x000fea0003800000 */
.L_x_2182:
        /* <DEDUP_REMOVED lines=10> */
.L_x_2185:
[----:B------:R-:W-:Y:S05]  /*2d1b0*/  BSYNC B2 ;  /* 0x0000000000027941 */ /* 0x000fea0003800000 */
.L_x_2184:
[----:B------:R-:W2:Y:S04]  /*2d1c0*/  LDL.64 R58, [R7] ;  /* 0x00000000073a7983 */ /* 0x000ea80000100a00 */
[----:B------:R-:W3:Y:S04]  /*2d1d0*/  LDL.64 R56, [R7+0x58] ;  /* 0x0000580007387983 */ /* 0x000ee80000100a00 */
[----:B------:R-:W4:Y:S04]  /*2d1e0*/  LDL.64 R12, [R7+0x48] ;  /* 0x00004800070c7983 */ /* 0x000f280000100a00 */
[----:B0----5:R-:W4:Y:S01]  /*2d1f0*/  LDL.64 R20, [R7+0x50] ;  /* 0x0000500007147983 */ /* 0x021f220000100a00 */
[----:B------:R-:W-:-:S02]  /*2d200*/  R2UR UR6, R4 ;  /* 0x00000000040672ca */ /* 0x000fc400000e0000 */
[C---:B------:R-:W-:Y:S02]  /*2d210*/  R2UR UR7, R5.reuse ;  /* 0x00000000050772ca */ /* 0x040fe400000e0000 */
[----:B------:R-:W-:Y:S02]  /*2d220*/  R2UR UR4, R4 ;  /* 0x00000000040472ca */ /* 0x000fe400000e0000 */
[----:B------:R-:W-:-:S09]  /*2d230*/  R2UR UR5, R5 ;  /* 0x00000000050572ca */ /* 0x000fd200000e0000 */
[----:B--2---:R-:W2:Y:S04]  /*2d240*/  LD.E R59, desc[UR6][R58.64] ;  /* 0x000000063a3b7980 */ /* 0x004ea8000c101900 */
[----:B---3--:R-:W2:Y:S01]  /*2d250*/  LD.E.64 R14, desc[UR4][R56.64] ;  /* 0x00000004380e7980 */ /* 0x008ea2000c101b00 */
[----:B------:R-:W-:Y:S05]  /*2d260*/  WARPSYNC.ALL ;  /* 0x0000000000007948 */ /* 0x000fea0003800000 */
[----:B------:R-:W-:-:S02]  /*2d270*/  R2UR UR6, R4 ;  /* 0x00000000040672ca */ /* 0x000fc400000e0000 */
[C---:B------:R-:W-:Y:S02]  /*2d280*/  R2UR UR7, R5.reuse ;  /* 0x00000000050772ca */ /* 0x040fe400000e0000 */
[----:B------:R-:W-:Y:S02]  /*2d290*/  R2UR UR4, R4 ;  /* 0x00000000040472ca */ /* 0x000fe400000e0000 */
[----:B------:R-:W-:-:S09]  /*2d2a0*/  R2UR UR5, R5 ;  /* 0x00000000050572ca */ /* 0x000fd200000e0000 */
[----:B----4-:R-:W3:Y:S04]  /*2d2b0*/  LD.E R62, desc[UR6][R12.64] ;  /* 0x000000060c3e7980 */ /* 0x010ee8000c101900 */
[----:B------:R-:W4:Y:S01]  /*2d2c0*/  LD.E.64 R60, desc[UR4][R20.64] ;  /* 0x00000004143c7980 */ /* 0x000f22000c101b00 */
[----:B------:R-:W-:Y:S01]  /*2d2d0*/  WARPGROUP.ARRIVE ;  /* 0x00000000000079c5 */ /* 0x000fe20000000000 */
[C---:B------:R-:W-:Y:S02]  /*2d2e0*/  R2UR UR8, R4.reuse ;  /* 0x00000000040872ca */ /* 0x040fe400000e0000 */
[----:B------:R-:W-:Y:S02]  /*2d2f0*/  R2UR UR9, R5 ;  /* 0x00000000050972ca */ /* 0x000fe400000e0000 */
[----:B------:R-:W-:-:S02]  /*2d300*/  R2UR UR10, R4 ;  /* 0x00000000040a72ca */ /* 0x000fc400000e0000 */
[----:B------:R-:W-:Y:S01]  /*2d310*/  R2UR UR11, R5 ;  /* 0x00000000050b72ca */ /* 0x000fe200000e0000 */
[----:B--2---:R-:W-:Y:S01]  /*2d320*/  IMAD R14, R59, 0x1000, R14 ;  /* 0x000010003b0e7824 */ /* 0x004fe200078e020e */
[----:B------:R-:W-:-:S04]  /*2d330*/  R2UR UR7, R15 ;  /* 0x000000000f0772ca */ /* 0x000fc800000e0000 */
[----:B------:R-:W-:Y:S02]  /*2d340*/  R2UR UR6, R14 ;  /* 0x000000000e0672ca */ /* 0x000fe400000e0000 */
[----:B---3--:R-:W-:Y:S02]  /*2d350*/  ISETP.NE.U32.AND P0, PT, R62, RZ, PT ;  /* 0x000000ff3e00720c */ /* 0x008fe40003f05070 */
[----:B----4-:R-:W-:Y:S02]  /*2d360*/  R2UR UR4, R60 ;  /* 0x000000003c0472ca */ /* 0x010fe400000e0000 */
[----:B------:R-:W-:-:S09]  /*2d370*/  R2UR UR5, R61 ;  /* 0x000000003d0572ca */ /* 0x000fd200000e0000 */
[----:B------:R-:W-:-:S05]  /*2d380*/  VOTEU.ANY UP0, P0 ;  /* 0x00000000003f7886 */ /* 0x000fca0000000100 */
[----:B------:R-:W-:Y:S03]  /*2d390*/  HGMMA.64x64x16.F32 R24, gdesc[UR4], R24, UP0, gsb0 ;  /* 0x00e00000041879f0 */ /* 0x000fe6000b800818 */
[----:B------:R-:W-:Y:S02]  /*2d3a0*/  WARPGROUP.DEPBAR.LE gsb0, 0x0 ;  /* 0x00008000000079c5 */ /* 0x000fe40000010000 */
[----:B------:R-:W-:Y:S04]  /*2d3b0*/  ST.E desc[UR8][R12.64], R11 ;  /* 0x0000000b0c007985 */ /* 0x000fe8000c101908 */
[----:B------:R-:W2:Y:S01]  /*2d3c0*/  LD.E.64 R56, desc[UR10][R20.64] ;  /* 0x0000000a14387980 */ /* 0x000ea2000c101b00 */
[----:B------:R-:W-:Y:S01]  /*2d3d0*/  VIADD R58, R14, 0x2 ;  /* 0x000000020e3a7836 */ /* 0x000fe20000000000 */
[----:B------:R-:W-:Y:S01]  /*2d3e0*/  WARPGROUP.ARRIVE ;  /* 0x00000000000079c5 */ /* 0x000fe20000000000 */
[----:B------:R-:W-:Y:S01]  /*2d3f0*/  IMAD.MOV.U32 R59, RZ, RZ, R15 ;  /* 0x000000ffff3b7224 */ /* 0x000fe200078e000f */
[----:B------:R-:W-:-:S02]  /*2d400*/  R2UR UR8, R4 ;  /* 0x00000000040872ca */ /* 0x000fc400000e0000 */
[----:B------:R-:W-:Y:S02]  /*2d410*/  R2UR UR6, R58 ;  /* 0x000000003a0672ca */ /* 0x000fe400000e0000 */
        /* <DEDUP_REMOVED lines=236> */
[----:B------:R-:W-:Y:S01]  /*2e2e0*/  UMOV UR4, 0x1 ;  /* 0x0000000100047882 */ /* 0x000fe20000000000 */
[----:B------:R-:W-:Y:S01]  /*2e2f0*/  IMAD.MOV.U32 R59, RZ, RZ, R15 ;  /* 0x000000ffff3b7224 */ /* 0x000fe200078e000f */
[----:B------:R-:W0:Y:S01]  /*2e300*/  S2R R60, SR_TID.X ;  /* 0x00000000003c7919 */ /* 0x000e220000002100 */
[----:B------:R-:W-:Y:S01]  /*2e310*/  UISETP.NE.U32.AND UP0, UPT, UR4, URZ, UPT ;  /* 0x0000003f0400728c */ /* 0x000fe2000bf05070 */
[----:B------:R-:W-:Y:S01]  /*2e320*/  WARPGROUP.ARRIVE ;  /* 0x00000000000079c5 */ /* 0x000fe20000000000 */
[----:B------:R-:W-:-:S02]  /*2e330*/  R2UR UR6, R4 ;  /* 0x00000000040672ca */ /* 0x000fc400000e0000 */
[----:B------:R-:W-:Y:S02]  /*2e340*/  R2UR UR11, R59 ;  /* 0x000000003b0b72ca */ /* 0x000fe400000e0000 */
[C---:B------:R-:W-:Y:S02]  /*2e350*/  R2UR UR7, R5.reuse ;  /* 0x00000000050772ca */ /* 0x040fe400000e0000 */
[----:B------:R-:W-:Y:S02]  /*2e360*/  R2UR UR12, R4 ;  /* 0x00000000040c72ca */ /* 0x000fe400000e0000 */
[----:B------:R-:W-:Y:S02]  /*2e370*/  R2UR UR13, R5 ;  /* 0x00000000050d72ca */ /* 0x000fe400000e0000 */
[----:B0-----:R-:W-:-:S06]  /*2e380*/  SHF.R.U32.HI R60, RZ, 0x7, R60 ;  /* 0x00000007ff3c7819 */ /* 0x001fcc000001163c */
[----:B------:R-:W0:Y:S02]  /*2e390*/  SHFL.IDX PT, R60, R60, RZ, 0x1f ;  /* 0x00001fff3c3c7589 */ /* 0x000e2400000e0000 */
[----:B0-----:R-:W-:-:S04]  /*2e3a0*/  ISETP.GT.AND P0, PT, R60, 0x7f, PT ;  /* 0x0000007f3c00780c */ /* 0x001fc80003f04270 */
[----:B------:R-:W-:-:S05]  /*2e3b0*/  SEL R61, RZ, 0x2, !P0 ;  /* 0x00000002ff3d7807 */ /* 0x000fca0004000000 */
[----:B------:R-:W-:-:S05]  /*2e3c0*/  IMAD.IADD R58, R61, 0x1, R62 ;  /* 0x000000013d3a7824 */ /* 0x000fca00078e023e */
[----:B------:R-:W-:Y:S02]  /*2e3d0*/  R2UR UR10, R58 ;  /* 0x000000003a0a72ca */ /* 0x000fe400000e0000 */
[----:B--2---:R-:W-:Y:S02]  /*2e3e0*/  IADD3 R56, R61, 0x800, R56 ;  /* 0x000008003d387810 */ /* 0x004fe40007ffe038 */
[----:B------:R-:W-:Y:S02]  /*2e3f0*/  R2UR UR9, R57 ;  /* 0x00000000390972ca */ /* 0x000fe400000e0000 */
[----:B------:R-:W-:-:S13]  /*2e400*/  R2UR UR8, R56 ;  /* 0x00000000380872ca */ /* 0x000fda00000e0000 */
[----:B------:R-:W-:Y:S03]  /*2e410*/  HGMMA.64x64x16.F32 R24, gdesc[UR8], R24, UP0, gsb0 ;  /* 0x00e00000081879f0 */ /* 0x000fe6000b800818 */
[----:B------:R-:W-:Y:S02]  /*2e420*/  WARPGROUP.DEPBAR.LE gsb0, 0x0 ;  /* 0x00008000000079c5 */ /* 0x000fe40000010000 */
[----:B------:R0:W-:Y:S04]  /*2e430*/  ST.E desc[UR6][R12.64], R11 ;  /* 0x0000000b0c007985 */ /* 0x0001e8000c101906 */
[----:B------:R-:W2:Y:S01]  /*2e440*/  LD.E.64 R56, desc[UR12][R20.64] ;  /* 0x0000000c14387980 */ /* 0x000ea2000c101b00 */
[----:B------:R-:W-:Y:S01]  /*2e450*/  IMAD.MOV.U32 R65, RZ, RZ, 0x4 ;  /* 0x00000004ff417424 */ /* 0x000fe200078e00ff */
[----:B------:R-:W-:Y:S01]  /*2e460*/  WARPGROUP.ARRIVE ;  /* 0x00000000000079c5 */ /* 0x000fe20000000000 */
[----:B------:R-:W-:Y:S01]  /*2e470*/  IMAD.MOV.U32 R59, RZ, RZ, R15 ;  /* 0x000000ffff3b7224 */ /* 0x000fe200078e000f */
[----:B------:R-:W-:-:S02]  /*2e480*/  R2UR UR8, R4 ;  /* 0x00000000040872ca */ /* 0x000fc400000e0000 */
[----:B------:R-:W-:Y:S02]  /*2e490*/  SEL R63, R65, 0x2, P0 ;  /* 0x00000002413f7807 */ /* 0x000fe40000000000 */
[----:B------:R-:W-:Y:S02]  /*2e4a0*/  R2UR UR7, R59 ;  /* 0x000000003b0772ca */ /* 0x000fe400000e0000 */
[C---:B------:R-:W-:Y:S01]  /*2e4b0*/  R2UR UR9, R5.reuse ;  /* 0x00000000050972ca */ /* 0x040fe200000e0000 */
[----:B------:R-:W-:Y:S01]  /*2e4c0*/  IMAD.IADD R58, R62, 0x1, R63 ;  /* 0x000000013e3a7824 */ /* 0x000fe200078e023f */
[----:B------:R-:W-:Y:S02]  /*2e4d0*/  R2UR UR10, R4 ;  /* 0x00000000040a72ca */ /* 0x000fe400000e0000 */
[----:B------:R-:W-:Y:S02]  /*2e4e0*/  R2UR UR11, R5 ;  /* 0x00000000050b72ca */ /* 0x000fe400000e0000 */
[----:B------:R-:W-:-:S02]  /*2e4f0*/  R2UR UR6, R58 ;  /* 0x000000003a0672ca */ /* 0x000fc400000e0000 */
[----:B--2---:R-:W-:Y:S02]  /*2e500*/  IADD3 R56, R63, 0x800, R56 ;  /* 0x000008003f387810 */ /* 0x004fe40007ffe038 */
[----:B------:R-:W-:Y:S02]  /*2e510*/  R2UR UR5, R57 ;  /* 0x00000000390572ca */ /* 0x000fe400000e0000 */
[----:B------:R-:W-:-:S13]  /*2e520*/  R2UR UR4, R56 ;  /* 0x00000000380472ca */ /* 0x000fda00000e0000 */
[----:B------:R-:W-:Y:S03]  /*2e530*/  HGMMA.64x64x16.F32 R24, gdesc[UR4], R24, gsb0 ;  /* 0x00e00000041879f0 */ /* 0x000fe60008000818 */
[----:B------:R-:W-:Y:S02]  /*2e540*/  WARPGROUP.DEPBAR.LE gsb0, 0x0 ;  /* 0x00008000000079c5 */ /* 0x000fe40000010000 */
[----:B------:R0:W-:Y:S04]  /*2e550*/  ST.E desc[UR8][R12.64], R11 ;  /* 0x0000000b0c007985 */ /* 0x0001e8000c101908 */
[----:B------:R-:W2:Y:S01]  /*2e560*/  LD.E.64 R56, desc[UR10][R20.64] ;  /* 0x0000000a14387980 */ /* 0x000ea2000c101b00 */
[----:B------:R-:W-:Y:S01]  /*2e570*/  SEL R65, R65, 0x6, !P0 ;  /* 0x0000000641417807 */ /* 0x000fe20004000000 */
[----:B------:R-:W-:Y:S01]  /*2e580*/  IMAD.MOV.U32 R59, RZ, RZ, R15 ;  /* 0x000000ffff3b7224 */ /* 0x000fe200078e000f */
[----:B------:R-:W-:Y:S01]  /*2e590*/  WARPGROUP.ARRIVE ;  /* 0x00000000000079c5 */ /* 0x000fe20000000000 */
[----:B------:R-:W-:-:S02]  /*2e5a0*/  R2UR UR8, R4 ;  /* 0x00000000040872ca */ /* 0x000fc400000e0000 */
[----:B------:R-:W-:Y:S01]  /*2e5b0*/  IMAD.IADD R58, R62, 0x1, R65 ;  /* 0x000000013e3a7824 */ /* 0x000fe200078e0241 */
[----:B------:R-:W-:Y:S02]  /*2e5c0*/  R2UR UR7, R59 ;  /* 0x000000003b0772ca */ /* 0x000fe400000e0000 */
[C---:B------:R-:W-:Y:S02]  /*2e5d0*/  R2UR UR9, R5.reuse ;  /* 0x00000000050972ca */ /* 0x040fe400000e0000 */
[----:B------:R-:W-:Y:S02]  /*2e5e0*/  R2UR UR6, R58 ;  /* 0x000000003a0672ca */ /* 0x000fe400000e0000 */
[----:B------:R-:W-:Y:S02]  /*2e5f0*/  R2UR UR10, R4 ;  /* 0x00000000040a72ca */ /* 0x000fe400000e0000 */
[----:B------:R-:W-:Y:S02]  /*2e600*/  R2UR UR11, R5 ;  /* 0x00000000050b72ca */ /* 0x000fe400000e0000 */
[----:B--2---:R-:W-:-:S02]  /*2e610*/  IADD3 R56, R65, 0x800, R56 ;  /* 0x0000080041387810 */ /* 0x004fc40007ffe038 */
[----:B------:R-:W-:Y:S02]  /*2e620*/  R2UR UR5, R57 ;  /* 0x00000000390572ca */ /* 0x000fe400000e0000 */
[----:B------:R-:W-:-:S13]  /*2e630*/  R2UR UR4, R56 ;  /* 0x00000000380472ca */ /* 0x000fda00000e0000 */
[----:B------:R-:W-:Y:S03]  /*2e640*/  HGMMA.64x64x16.F32 R24, gdesc[UR4], R24, gsb0 ;  /* 0x00e00000041879f0 */ /* 0x000fe60008000818 */
[----:B------:R-:W-:Y:S02]  /*2e650*/  WARPGROUP.DEPBAR.LE gsb0, 0x0 ;  /* 0x00008000000079c5 */ /* 0x000fe40000010000 */
[----:B------:R0:W-:Y:S04]  /*2e660*/  ST.E desc[UR8][R12.64], R11 ;  /* 0x0000000b0c007985 */ /* 0x0001e8000c101908 */
[----:B------:R-:W2:Y:S01]  /*2e670*/  LD.E.64 R66, desc[UR10][R20.64] ;  /* 0x0000000a14427980 */ /* 0x000ea2000c101b00 */
[----:B------:R-:W-:Y:S01]  /*2e680*/  IMAD.MOV.U32 R56, RZ, RZ, 0x28 ;  /* 0x00000028ff387424 */ /* 0x000fe200078e00ff */
[----:B------:R-:W-:Y:S01]  /*2e690*/  WARPGROUP.ARRIVE ;  /* 0x00000000000079c5 */ /* 0x000fe20000000000 */
[----:B------:R-:W-:Y:S01]  /*2e6a0*/  IMAD.MOV.U32 R57, RZ, RZ, 0xa00 ;  /* 0x00000a00ff397424 */ /* 0x000fe200078e00ff */
[----:B------:R-:W-:Y:S01]  /*2e6b0*/  R2UR UR8, R4 ;  /* 0x00000000040872ca */ /* 0x000fe200000e0000 */
[----:B------:R-:W-:Y:S01]  /*2e6c0*/  IMAD.MOV.U32 R59, RZ, RZ, R15 ;  /* 0x000000ffff3b7224 */ /* 0x000fe200078e000f */
[----:B------:R-:W-:-:S02]  /*2e6d0*/  SEL R56, R56, 0x26, P0 ;  /* 0x0000002638387807 */ /* 0x000fc40000000000 */
[----:B------:R-:W-:Y:S02]  /*2e6e0*/  SEL R57, R57, 0x980, P0 ;  /* 0x0000098039397807 */ /* 0x000fe40000000000 */
[----:B------:R-:W-:Y:S02]  /*2e6f0*/  R2UR UR7, R59 ;  /* 0x000000003b0772ca */ /* 0x000fe400000e0000 */
[C---:B------:R-:W-:Y:S01]  /*2e700*/  R2UR UR9, R5.reuse ;  /* 0x00000000050972ca */ /* 0x040fe200000e0000 */
[----:B------:R-:W-:Y:S01]  /*2e710*/  IMAD.IADD R56, R56, 0x1, R57 ;  /* 0x0000000138387824 */ /* 0x000fe200078e0239 */
[----:B------:R-:W-:Y:S02]  /*2e720*/  R2UR UR10, R4 ;  /* 0x00000000040a72ca */ /* 0x000fe400000e0000 */
[----:B------:R-:W-:Y:S02]  /*2e730*/  R2UR UR11, R5 ;  /* 0x00000000050b72ca */ /* 0x000fe400000e0000 */
[----:B------:R-:W-:-:S05]  /*2e740*/  LOP3.LUT R57, R56, 0xa06, RZ, 0xc0, !PT ;  /* 0x00000a0638397812 */ /* 0x000fca00078ec0ff */
[----:B------:R-:W-:-:S05]  /*2e750*/  IMAD.IADD R58, R14, 0x1, R57 ;  /* 0x000000010e3a7824 */ /* 0x000fca00078e0239 */
[----:B------:R-:W-:Y:S01]  /*2e760*/  R2UR UR6, R58 ;  /* 0x000000003a0672ca */ /* 0x000fe200000e0000 */
[----:B--2---:R-:W-:Y:S02]  /*2e770*/  IMAD.IADD R56, R57, 0x1, R66 ;  /* 0x0000000139387824 */ /* 0x004fe400078e0242 */
[----:B------:R-:W-:-:S03]  /*2e780*/  IMAD.MOV.U32 R57, RZ, RZ, R67 ;  /* 0x000000ffff397224 */ /* 0x000fc600078e0043 */
[----:B------:R-:W-:Y:S02]  /*2e790*/  R2UR UR4, R56 ;  /* 0x00000000380472ca */ /* 0x000fe400000e0000 */
        /* <DEDUP_REMOVED lines=8> */
[----:B------:R-:W-:Y:S01]  /*2e820*/  R2UR UR8, R4 ;  /* 0x00000000040872ca */ /* 0x000fe200000e0000 */
[----:B------:R-:W-:Y:S01]  /*2e830*/  IMAD.IADD R58, R61, 0x1, R60 ;  /* 0x000000013d3a7824 */ /* 0x000fe200078e023c */
[----:B------:R-:W-:-:S02]  /*2e840*/  R2UR UR9, R5 ;  /* 0x00000000050972ca */ /* 0x000fc400000e0000 */
[----:B------:R-:W-:Y:S02]  /*2e850*/  R2UR UR7, R59 ;  /* 0x000000003b0772ca */ /* 0x000fe400000e0000 */
[----:B------:R-:W-:Y:S02]  /*2e860*/  R2UR UR6, R58 ;  /* 0x000000003a0672ca */ /* 0x000fe400000e0000 */
[----:B------:R-:W-:Y:S02]  /*2e870*/  R2UR UR10, R4 ;  /* 0x00000000040a72ca */ /* 0x000fe400000e0000 */
[----:B------:R-:W-:Y:S02]  /*2e880*/  R2UR UR11, R5 ;  /* 0x00000000050b72ca */ /* 0x000fe400000e0000 */
[----:B--2---:R-:W-:Y:S02]  /*2e890*/  IADD3 R56, R61, 0xa00, R56 ;  /* 0x00000a003d387810 */ /* 0x004fe40007ffe038 */
[----:B------:R-:W-:-:S02]  /*2e8a0*/  R2UR UR5, R57 ;  /* 0x00000000390572ca */ /* 0x000fc400000e0000 */
[----:B------:R-:W-:-:S13]  /*2e8b0*/  R2UR UR4, R56 ;  /* 0x00000000380472ca */ /* 0x000fda00000e0000 */
[----:B------:R-:W-:Y:S03]  /*2e8c0*/  HGMMA.64x64x16.F32 R24, gdesc[UR4], R24, gsb0 ;  /* 0x00e00000041879f0 */ /* 0x000fe60008000818 */
[----:B------:R-:W-:Y:S02]  /*2e8d0*/  WARPGROUP.DEPBAR.LE gsb0, 0x0 ;  /* 0x00008000000079c5 */ /* 0x000fe40000010000 */
[----:B------:R0:W-:Y:S04]  /*2e8e0*/  ST.E desc[UR8][R12.64], R11 ;  /* 0x0000000b0c007985 */ /* 0x0001e8000c101908 */
[----:B------:R-:W2:Y:S01]  /*2e8f0*/  LD.E.64 R56, desc[UR10][R20.64] ;  /* 0x0000000a14387980 */ /* 0x000ea2000c101b00 */
[----:B------:R-:W-:Y:S01]  /*2e900*/  IMAD.IADD R58, R63, 0x1, R60 ;  /* 0x000000013f3a7824 */ /* 0x000fe200078e023c */
[----:B------:R-:W-:Y:S01]  /*2e910*/  WARPGROUP.ARRIVE ;  /* 0x00000000000079c5 */ /* 0x000fe20000000000 */
[----:B------:R-:W-:Y:S01]  /*2e920*/  IMAD.MOV.U32 R59, RZ, RZ, R15 ;  /* 0x000000ffff3b7224 */ /* 0x000fe200078e000f */
[----:B------:R-:W-:-:S02]  /*2e930*/  R2UR UR8, R4 ;  /* 0x00000000040872ca */ /* 0x000fc400000e0000 */
[----:B------:R-:W-:Y:S02]  /*2e940*/  R2UR UR6, R58 ;  /* 0x000000003a0672ca */ /* 0x000fe400000e0000 */
[----:B------:R-:W-:Y:S02]  /*2e950*/  R2UR UR7, R59 ;  /* 0x000000003b0772ca */ /* 0x000fe400000e0000 */
[C---:B------:R-:W-:Y:S02]  /*2e960*/  R2UR UR9, R5.reuse ;  /* 0x00000000050972ca */ /* 0x040fe400000e0000 */
        /* <DEDUP_REMOVED lines=172> */
[----:B------:R-:W-:-:S02]  /*2f430*/  R2UR UR8, R4 ;  /* 0x00000000040872ca */ /* 0x000fc400000e0000 */
[----:B------:R-:W-:Y:S02]  /*2f440*/  SEL R56, R56, 0x3e, P0 ;  /* 0x0000003e38387807 */ /* 0x000fe40000000000 */
[----:B------:R-:W-:Y:S02]  /*2f450*/  SEL R57, R57, 0xf80, P0 ;  /* 0x00000f8039397807 */ /* 0x000fe40000000000 */
[----:B------:R-:W-:-:S03]  /*2f460*/  R2UR UR9, R5 ;  /* 0x00000000050972ca */ /* 0x000fc600000e0000 */
[----:B------:R-:W-:-:S05]  /*2f470*/  IMAD.IADD R56, R56, 0x1, R57 ;  /* 0x0000000138387824 */ /* 0x000fca00078e0239 */
[----:B------:R-:W-:-:S05]  /*2f480*/  LOP3.LUT R57, R56, 0x1e06, RZ, 0xc0, !PT ;  /* 0x00001e0638397812 */ /* 0x000fca00078ec0ff */
[----:B------:R-:W-:-:S05]  /*2f490*/  IMAD.IADD R56, R14, 0x1, R57 ;  /* 0x000000010e387824 */ /* 0x000fca00078e0239 */
[----:B------:R-:W-:Y:S01]  /*2f4a0*/  R2UR UR6, R56 ;  /* 0x00000000380672ca */ /* 0x000fe200000e0000 */
[----:B--2---:R-:W-:Y:S02]  /*2f4b0*/  IMAD.IADD R14, R57, 0x1, R20 ;  /* 0x00000001390e7824 */ /* 0x004fe400078e0214 */
[----:B------:R-:W-:Y:S02]  /*2f4c0*/  IMAD.MOV.U32 R57, RZ, RZ, R15 ;  /* 0x000000ffff397224 */ /* 0x000fe400078e000f */
[----:B------:R-:W-:Y:S01]  /*2f4d0*/  IMAD.MOV.U32 R15, RZ, RZ, R21 ;  /* 0x000000ffff0f7224 */ /* 0x000fe200078e0015 */
[----:B------:R-:W-:Y:S02]  /*2f4e0*/  R2UR UR4, R14 ;  /* 0x000000000e0472ca */ /* 0x000fe400000e0000 */
[----:B------:R-:W-:Y:S02]  /*2f4f0*/  R2UR UR7, R57 ;  /* 0x00000000390772ca */ /* 0x000fe400000e0000 */
        /* <DEDUP_REMOVED lines=9> */
[----:B------:R-:W-:Y:S02]  /*2f590*/  R2UR UR4, R4 ;  /* 0x00000000040472ca */ /* 0x000fe400000e0000 */
[----:B------:R-:W-:Y:S01]  /*2f5a0*/  R2UR UR5, R5 ;  /* 0x00000000050572ca */ /* 0x000fe200000e0000 */
[----:B------:R-:W-:-:S12]  /*2f5b0*/  BSSY B2, `(.L_x_2187) ;  /* 0x0000006000027945 */ /* 0x000fd80003800000 */
[----:B---3--:R0:W5:Y:S01]  /*2f5c0*/  LD.E R14, desc[UR4][R14.64] ;  /* 0x000000040e0e7980 */ /* 0x008162000c101900 */
[----:B--2---:R-:W-:-:S04]  /*2f5d0*/  LOP3.LUT R56, R56, 0x1, RZ, 0xfc, !PT ;  /* 0x0000000138387812 */ /* 0x004fc800078efcff */
[----:B------:R-:W-:-:S13]  /*2f5e0*/  ISETP.NE.AND P0, PT, R56, 0x3, PT ;  /* 0x000000033800780c */ /* 0x000fda0003f05270 */
[----:B0-----:R-:W-:Y:S05]  /*2f5f0*/  @!P0 BRA `(.L_x_2188) ;  /* 0x0000000000048947 */ /* 0x001fea0003800000 */
[----:B------:R-:W-:Y:S01]  /*2f600*/  BPT.TRAP 0x1 ;  /* 0x000000040000795c */ /* 0x000fe20000300000 */
.L_x_2188:
[----:B------:R-:W-:Y:S05]  /*2f610*/  BSYNC B2 ;  /* 0x0000000000027941 */ /* 0x000fea0003800000 */
.L_x_2187:
[C---:B------:R-:W-:Y:S02]  /*2f620*/  R2UR UR6, R4.reuse ;  /* 0x00000000040672ca */ /* 0x040fe400000e0000 */
[C---:B------:R-:W-:Y:S02]  /*2f630*/  R2UR UR7, R5.reuse ;  /* 0x00000000050772ca */ /* 0x040fe400000e0000 */
[----:B------:R-:W-:Y:S02]  /*2f640*/  R2UR UR4, R4 ;  /* 0x00000000040472ca */ /* 0x000fe400000e0000 */
[----:B------:R-:W-:-:S09]  /*2f650*/  R2UR UR5, R5 ;  /* 0x00000000050572ca */ /* 0x000fd200000e0000 */
[----:B------:R-:W2:Y:S04]  /*2f660*/  LD.E.64 R12, desc[UR6][R20.64+0x20] ;  /* 0x00002006140c7980 */ /* 0x000ea8000c101b00 */
[----:B------:R-:W3:Y:S01]  /*2f670*/  LD.E R11, desc[UR4][R20.64+0xc] ;  /* 0x00000c04140b7980 */ /* 0x000ee2000c101900 */
[----:B--2---:R-:W-:-:S05]  /*2f680*/  MOV R13, R12 ;  /* 0x0000000c000d7202 */ /* 0x004fca0000000f00 */
[----:B-----5:R-:W-:-:S05]  /*2f690*/  IMAD R14, R14, 0x8, R13 ;  /* 0x000000080e0e7824 */ /* 0x020fca00078e020d */
[----:B---3--:R-:W-:-:S04]  /*2f6a0*/  PRMT R11, R11, 0x654, R14 ;  /* 0x000006540b0b7816 */ /* 0x008fc8000000000e */
[----:B------:R0:W-:Y:S01]  /*2f6b0*/  SYNCS.ARRIVE.TRANS64.RED.A1T0 RZ, [R11+URZ], RZ ;  /* 0x000000ff0bff79a7 */ /* 0x0001e2000810043f */
[----:B------:R-:W2:Y:S04]  /*2f6c0*/  LDL.64 R12, [R7+0x68] ;  /* 0x00006800070c7983 */ /* 0x000ea80000100a00 */
[----:B------:R-:W3:Y:S04]  /*2f6d0*/  LD.E R15, desc[UR4][R8.64+0x24] ;  /* 0x00002404080f7980 */ /* 0x000ee8000c101900 */
[----:B------:R-:W4:Y:S04]  /*2f6e0*/  LD.E R14, desc[UR4][R8.64] ;  /* 0x00000004080e7980 */ /* 0x000f28000c101900 */
[----:B--2---:R-:W0:Y:S01]  /*2f6f0*/  LD.E.64 R12, desc[UR4][R12.64] ;  /* 0x000000040c0c7980 */ /* 0x004e22000c101b00 */
[----:B---3--:R-:W-:-:S13]  /*2f700*/  ISETP.NE.AND P0, PT, R15, 0x1, PT ;  /* 0x000000010f00780c */ /* 0x008fda0003f05270 */
[C---:B------:R-:W-:Y:S02]  /*2f710*/  @P0 R2UR UR6, R4.reuse ;  /* 0x00000000040602ca */ /* 0x040fe400000e0000 */
[C---:B------:R-:W-:Y:S02]  /*2f720*/  @P0 R2UR UR7, R5.reuse ;  /* 0x00000000050702ca */ /* 0x040fe400000e0000 */
[C---:B------:R-:W-:Y:S02]  /*2f730*/  R2UR UR14, R4.reuse ;  /* 0x00000000040e72ca */ /* 0x040fe400000e0000 */
[----:B------:R-:W-:Y:S02]  /*2f740*/  R2UR UR15, R5 ;  /* 0x00000000050f72ca */ /* 0x000fe400000e0000 */
[----:B------:R-:W-:-:S07]  /*2f750*/  R2UR UR10, R4 ;  /* 0x00000000040a72ca */ /* 0x000fce00000e0000 */
[----:B------:R-:W2:Y:S01]  /*2f760*/  @P0 LD.E R57, desc[UR6][R8.64+0x2c] ;  /* 0x00002c0608390980 */ /* 0x000ea2000c101900 */
[C---:B------:R-:W-:Y:S02]  /*2f770*/  R2UR UR6, R4.reuse ;  /* 0x00000000040672ca */ /* 0x040fe400000e0000 */
[C---:B------:R-:W-:Y:S01]  /*2f780*/  R2UR UR7, R5.reuse ;  /* 0x00000000050772ca */ /* 0x040fe200000e0000 */
[----:B------:R-:W3:Y:S01]  /*2f790*/  LD.E R63, desc[UR14][R8.64+0x18] ;  /* 0x0000180e083f7980 */ /* 0x000ee2000c101900 */
[C---:B------:R-:W-:Y:S02]  /*2f7a0*/  R2UR UR11, R5.reuse ;  /* 0x00000000050b72ca */ /* 0x040fe400000e0000 */
[C---:B------:R-:W-:Y:S02]  /*2f7b0*/  R2UR UR8, R4.reuse ;  /* 0x00000000040872ca */ /* 0x040fe400000e0000 */
[----:B------:R-:W-:Y:S02]  /*2f7c0*/  R2UR UR9, R5 ;  /* 0x00000000050972ca */ /* 0x000fe400000e0000 */
[----:B------:R-:W-:-:S02]  /*2f7d0*/  R2UR UR12, R4 ;  /* 0x00000000040c72ca */ /* 0x000fc400000e0000 */
[----:B------:R-:W-:-:S03]  /*2f7e0*/  R2UR UR13, R5 ;  /* 0x00000000050d72ca */ /* 0x000fc600000e0000 */
[----:B------:R-:W2:Y:S04]  /*2f7f0*/  LD.E R59, desc[UR6][R8.64+0x4] ;  /* 0x00000406083b7980 */ /* 0x000ea8000c101900 */
[----:B------:R-:W2:Y:S04]  /*2f800*/  LD.E R61, desc[UR10][R8.64+0xc] ;  /* 0x00000c0a083d7980 */ /* 0x000ea8000c101900 */
[----:B------:R-:W2:Y:S04]  /*2f810*/  LD.E R60, desc[UR8][R8.64+0x10] ;  /* 0x00001008083c7980 */ /* 0x000ea8000c101900 */
[----:B------:R-:W2:Y:S04]  /*2f820*/  LD.E R62, desc[UR12][R8.64+0x14] ;  /* 0x0000140c083e7980 */ /* 0x000ea8000c101900 */
[----:B0-----:R0:W2:Y:S02]  /*2f830*/  LD.E R11, desc[UR4][R12.64] ;  /* 0x000000040c0b7980 */ /* 0x0010a4000c101900 */
[----:B0-----:R-:W-:-:S02]  /*2f840*/  IMAD.MOV.U32 R12, RZ, RZ, R19 ;  /* 0x000000ffff0c7224 */ /* 0x001fc400078e0013 */
[----:B------:R-:W-:-:S05]  /*2f850*/  IMAD.MOV.U32 R13, RZ, RZ, R18 ;  /* 0x000000ffff0d7224 */ /* 0x000fca00078e0012 */
[----:B------:R4:W2:Y:S01]  /*2f860*/  LD.E R21, desc[UR4][R12.64] ;  /* 0x000000040c157980 */ /* 0x0008a2000c101900 */
[----:B------:R-:W-:Y:S02]  /*2f870*/  @P0 R2UR UR4, R4 ;  /* 0x00000000040402ca */ /* 0x000fe400000e0000 */
[----:B------:R-:W-:-:S13]  /*2f880*/  @P0 R2UR UR5, R5 ;  /* 0x00000000050502ca */ /* 0x000fda00000e0000 */
[----:B------:R-:W2:Y:S01]  /*2f890*/  @P0 LD.E R56, desc[UR4][R8.64+0x28] ;  /* 0x0000280408380980 */ /* 0x000ea2000c101900 */
[----:B------:R-:W-:Y:S02]  /*2f8a0*/  R2UR UR4, R4 ;  /* 0x00000000040472ca */ /* 0x000fe400000e0000 */
[----:B------:R-:W-:-:S13]  /*2f8b0*/  R2UR UR5, R5 ;  /* 0x00000000050572ca */ /* 0x000fda00000e0000 */
[----:B------:R-:W2:Y:S01]  /*2f8c0*/  LD.E R58, desc[UR4][R8.64+0x8] ;  /* 0x00000804083a7980 */ /* 0x000ea2000c101900 */
[----:B----4-:R-:W-:-:S04]  /*2f8d0*/  SHF.R.S32.HI R13, RZ, 0x1f, R14 ;  /* 0x0000001fff0d7819 */ /* 0x010fc8000001140e */
[----:B------:R-:W-:-:S04]  /*2f8e0*/  LEA.HI R12, R13, R14, RZ, 0x7 ;  /* 0x0000000e0d0c7211 */ /* 0x000fc800078f38ff */
[----:B------:R-:W-:-:S05]  /*2f8f0*/  LOP3.LUT R15, R12, 0xffffff80, RZ, 0xc0, !PT ;  /* 0xffffff800c0f7812 */ /* 0x000fca00078ec0ff */
[----:B------:R-:W-:-:S05]  /*2f900*/  IMAD.IADD R15, R14, 0x1, -R15 ;  /* 0x000000010e0f7824 */ /* 0x000fca00078e0a0f */
[----:B------:R-:W-:-:S04]  /*2f910*/  SHF.R.S32.HI R12, RZ, 0x1f, R15 ;  /* 0x0000001fff0c7819 */ /* 0x000fc8000001140f */
[CC--:B------:R-:W-:Y:S02]  /*2f920*/  LEA.HI R20, R12.reuse, R15.reuse, RZ, 0x2 ;  /* 0x0000000f0c147211 */ /* 0x0c0fe400078f10ff */
[----:B------:R-:W-:-:S04]  /*2f930*/  LEA.HI R12, R12, R15, RZ, 0x5 ;  /* 0x0000000f0c0c7211 */ /* 0x000fc800078f28ff */
[----:B------:R-:W-:Y:S02]  /*2f940*/  SHF.R.S32.HI R12, RZ, 0x5, R12 ;  /* 0x00000005ff0c7819 */ /* 0x000fe4000001140c */
[----:B---3--:R-:W-:Y:S01]  /*2f950*/  ISETP.GE.AND P1, PT, R63, 0x1, PT ;  /* 0x000000013f00780c */ /* 0x008fe20003f26270 */
[----:B------:R-:W-:Y:S01]  /*2f960*/  BSSY B2, `(.L_x_2189) ;  /* 0x0000081000027945 */ /* 0x000fe20003800000 */
[-C--:B--2---:R-:W-:Y:S01]  /*2f970*/  FMUL.FTZ R25, R25, R11.reuse ;  /* 0x0000000b19197220 */ /* 0x084fe20000410000 */
[----:B------:R-:W-:-:S03]  /*2f980*/  FMUL.FTZ R24, R24, R11 ;  /* 0x0000000b18187220 */ /* 0x000fc60000410000 */
[----:B------:R0:W1:Y:S02]  /*2f990*/  MUFU.TANH R65, R25 ;  /* 0x0000001900417308 */ /* 0x0000640000002400 */
[----:B0-----:R-:W-:-:S06]  /*2f9a0*/  LEA.HI R25, R13, R14, RZ, 0x2 ;  /* 0x0000000e0d197211 */ /* 0x001fcc00078f10ff */
[----:B------:R0:W2:Y:S01]  /*2f9b0*/  MUFU.TANH R64, R24 ;  /* 0x0000001800407308 */ /* 0x0000a20000002400 */
[--C-:B------:R-:W-:Y:S02]  /*2f9c0*/  SHF.R.S32.HI R13, RZ, 0x2, R20.reuse ;  /* 0x00000002ff0d7819 */ /* 0x100fe40000011414 */
[----:B------:R-:W-:Y:S02]  /*2f9d0*/  LOP3.LUT R25, R25, 0xfffffffc, RZ, 0xc0, !PT ;  /* 0xfffffffc19197812 */ /* 0x000fe400078ec0ff */
[----:B0-----:R-:W-:-:S03]  /*2f9e0*/  SHF.R.S32.HI R24, RZ, 0x1f, R20 ;  /* 0x0000001fff187819 */ /* 0x001fc60000011414 */
[----:B------:R-:W-:Y:S01]  /*2f9f0*/  IMAD.IADD R25, R14, 0x1, -R25 ;  /* 0x000000010e197824 */ /* 0x000fe200078e0a19 */
[----:B------:R-:W-:-:S04]  /*2fa00*/  LEA.HI R24, R24, R13, RZ, 0x3 ;  /* 0x0000000d18187211 */ /* 0x000fc800078f18ff */
[----:B------:R-:W-:Y:S02]  /*2fa10*/  LEA.HI R14, R25, R25, RZ, 0x1 ;  /* 0x00000019190e7211 */ /* 0x000fe400078f08ff */
[----:B------:R-:W-:Y:S02]  /*2fa20*/  LOP3.LUT R24, R24, 0xfffffff8, RZ, 0xc0, !PT ;  /* 0xfffffff818187812 */ /* 0x000fe400078ec0ff */
[----:B------:R-:W-:-:S03]  /*2fa30*/  LOP3.LUT R14, R14, 0x1ffffffe, RZ, 0xc0, !PT ;  /* 0x1ffffffe0e0e7812 */ /* 0x000fc600078ec0ff */
[----:B------:R-:W-:Y:S02]  /*2fa40*/  IMAD.IADD R24, R13, 0x1, -R24 ;  /* 0x000000010d187824 */ /* 0x000fe400078e0a18 */
[----:B------:R-:W-:Y:S02]  /*2fa50*/  IMAD R13, R21, 0x4, R12 ;  /* 0x00000004150d7824 */ /* 0x000fe400078e020c */
[----:B------:R-:W-:Y:S02]  /*2fa60*/  IMAD.IADD R14, R25, 0x1, -R14 ;  /* 0x00000001190e7824 */ /* 0x000fe400078e0a0e */
[----:B------:R-:W-:-:S04]  /*2fa70*/  IMAD.U32 R13, R13, 0x10, R24 ;  /* 0x000000100d0d7824 */ /* 0x000fc800078e0018 */
[----:B------:R-:W-:-:S04]  /*2fa80*/  IMAD R13, R14, 0x8, R13 ;  /* 0x000000080e0d7824 */ /* 0x000fc800078e020d */
[----:B------:R-:W-:Y:S01]  /*2fa90*/  @P0 IMAD.HI.U32 R56, R13, R56, RZ ;  /* 0x000000380d380227 */ /* 0x000fe200078e00ff */
[----:B------:R-:W-:-:S04]  /*2faa0*/  LOP3.LUT R20, R20, 0x7ffffffc, RZ, 0xc0, !PT ;  /* 0x7ffffffc14147812 */ /* 0x000fc800078ec0ff */
[----:B------:R-:W-:Y:S01]  /*2fab0*/  @P0 SHF.R.U32.HI R13, RZ, R57, R56 ;  /* 0x00000039ff0d0219 */ /* 0x000fe20000011638 */
[----:B------:R-:W-:-:S04]  /*2fac0*/  IMAD.SHL.U32 R25, R0, 0x40, RZ ;  /* 0x0000004000197824 */ /* 0x000fc800078e00ff */
[----:B------:R-:W0:Y:S01]  /*2fad0*/  SHFL.IDX PT, R24, R13, RZ, 0x1c1f ;  /* 0x001c1fff0d187589 */ /* 0x000e2200000e0000 */
[----:B------:R-:W-:Y:S01]  /*2fae0*/  IMAD.IADD R20, R15, 0x1, -R20 ;  /* 0x000000010f147824 */ /* 0x000fe200078e0a14 */
[----:B------:R-:W-:Y:S01]  /*2faf0*/  IADD3 R15, -R25, 0x1, RZ ;  /* 0x00000001190f7810 */ /* 0x000fe20007ffe1ff */
        /* <DEDUP_REMOVED lines=31> */
[----:B------:R-:W3:Y:S01]  /*2fcf0*/  MUFU.TANH R27, R27 ;  /* 0x0000001b001b7308 */ /* 0x000ee20000002400 */
[----:B------:R-:W-:-:S03]  /*2fd00*/  LOP3.LUT R12, RZ, R61, RZ, 0x33, !PT ;  /* 0x0000003dff0c7212 */ /* 0x000fc600078e33ff */
[----:B------:R-:W-:-:S04]  /*2fd10*/  IADD3 R15, -R59, R15, R58 ;  /* 0x0000000f3b0f7210 */ /* 0x000fc80007ffe13a */
[----:B------:R4:W0:Y:S01]  /*2fd20*/  MUFU.TANH R66, R26 ;  /* 0x0000001a00427308 */ /* 0x0008220000002400 */
        /* <DEDUP_REMOVED lines=33> */
[----:B--23--:R-:W-:Y:S06]  /*2ff40*/  @!P1 BRA `(.L_x_2190) ;  /* 0x0000000000889947 */ /* 0x00cfec0003800000 */
[----:B------:R-:W-:Y:S01]  /*2ff50*/  IADD3 R24, -R59, R58, R24 ;  /* 0x0000003a3b187210 */ /* 0x000fe20007ffe118 */
[----:B------:R-:W-:Y:S03]  /*2ff60*/  BSSY B3, `(.L_x_2191) ;  /* 0x000001c000037945 */ /* 0x000fe60003800000 */
[----:B------:R-:W-:-:S13]  /*2ff70*/  ISETP.GT.AND P0, PT, R24, -0x1, PT ;  /* 0xffffffff1800780c */ /* 0x000fda0003f04270 */
[----:B------:R-:W-:Y:S05]  /*2ff80*/  @P0 BRA `(.L_x_2192) ;  /* 0x00000000003c0947 */ /* 0x000fea0003800000 */
[----:B------:R-:W-:Y:S01]  /*2ff90*/  ISETP.NE.AND P0, PT, R63, 0x1, PT ;  /* 0x000000013f00780c */ /* 0x000fe20003f05270 */
[----:B------:R-:W-:Y:S01]  /*2ffa0*/  BSSY B4, `(.L_x_2193) ;  /* 0x000000b000047945 */ /* 0x000fe20003800000 */
[----:B------:R-:W-:-:S11]  /*2ffb0*/  LOP3.LUT R24, RZ, R24, RZ, 0x33, !PT ;  /* 0x00000018ff187212 */ /* 0x000fd600078e33ff */
[----:B------:R-:W-:Y:S05]  /*2ffc0*/  @!P0 BRA `(.L_x_2194) ;  /* 0x0000000000208947 */ /* 0x000fea0003800000 */
[C---:B------:R-:W-:Y:S02]  /*2ffd0*/  R2UR UR4, R4.reuse ;  /* 0x00000000040472ca */ /* 0x040fe400000e0000 */
[C---:B------:R-:W-:Y:S02]  /*2ffe0*/  R2UR UR5, R5.reuse ;  /* 0x00000000050572ca */ /* 0x040fe400000e0000 */
[----:B------:R-:W-:Y:S02]  /*2fff0*/  R2UR UR6, R4 ;  /* 0x00000000040672ca */ /* 0x000fe400000e0000 */
[----:B------:R-:W-:-:S09]  /*30000*/  R2UR UR7, R5 ;  /* 0x00000000050772ca */ /* 0x000fd200000e0000 */
[----:B----4-:R-:W2:Y:S04]  /*30010*/  LD.E R11, desc[UR4][R8.64+0x1c] ;  /* 0x00001c04080b7980 */ /* 0x010ea8000c101900 */
[----:B------:R-:W3:Y:S01]  /*30020*/  LD.E R26, desc[UR6][R8.64+0x20] ;  /* 0x00002006081a7980 */ /* 0x000ee2000c101900 */
[----:B--2---:R-:W-:-:S05]  /*30030*/  IMAD.HI.U32 R11, R24, R11, RZ ;  /* 0x0000000b180b7227 */ /* 0x004fca00078e00ff */
[----:B---3--:R-:W-:-:S07]  /*30040*/  SHF.R.U32.HI R24, RZ, R26, R11 ;  /* 0x0000001aff187219 */ /* 0x008fce000001160b */
.L_x_2194:
[----:B------:R-:W-:Y:S05]  /*30050*/  BSYNC B4 ;  /* 0x0000000000047941 */ /* 0x000fea0003800000 */
.L_x_2193:
[----:B------:R-:W-:Y:S01]  /*30060*/  LOP3.LUT R24, RZ, R24, RZ, 0x33, !PT ;  /* 0x00000018ff187212 */ /* 0x000fe200078e33ff */
[----:B------:R-:W-:Y:S06]  /*30070*/  BRA `(.L_x_2195) ;  /* 0x0000000000287947 */ /* 0x000fec0003800000 */
.L_x_2192:
[----:B------:R-:W-:-:S13]  /*30080*/  ISETP.NE.AND P0, PT, R63, 0x1, PT ;  /* 0x000000013f00780c */ /* 0x000fda0003f05270 */
        /* <DEDUP_REMOVED lines=9> */
.L_x_2195:
[----:B------:R-:W-:Y:S05]  /*30120*/  BSYNC B3 ;  /* 0x0000000000037941 */ /* 0x000fea0003800000 */
.L_x_2191:
[----:B----4-:R-:W-:-:S04]  /*30130*/  IMAD R11, R63, R24, -R25 ;  /* 0x000000183f0b7224 */ /* 0x010fc800078e0a19 */
[----:B------:R-:W-:-:S05]  /*30140*/  IMAD R11, R20, -0x2, R11 ;  /* 0xfffffffe140b7824 */ /* 0x000fca00078e020b */
[----:B------:R-:W-:Y:S02]  /*30150*/  VIMNMX R14, R14, R11, !PT ;  /* 0x0000000b0e0e7248 */ /* 0x000fe40007fe0100 */
[----:B------:R-:W-:-:S07]  /*30160*/  VIADDMNMX R12, R11, R63, R12, PT ;  /* 0x0000003f0b0c7246 */ /* 0x000fce000380010c */
.L_x_2190:
[----:B------:R-:W-:Y:S05]  /*30170*/  BSYNC B2 ;  /* 0x0000000000027941 */ /* 0x000fea0003800000 */
.L_x_2189:
[C---:B------:R-:W-:Y:S01]  /*30180*/  ISETP.GE.AND P1, PT, R62.reuse, 0x9, PT ;  /* 0x000000093e00780c */ /* 0x040fe20003f26270 */
[----:B------:R-:W4:Y:S01]  /*30190*/  SHFL.IDX PT, R13, R13, 0x1, 0x1c1f ;  /* 0x003c1f000d0d7f89 */ /* 0x000f2200000e0000 */
        /* <DEDUP_REMOVED lines=10> */
[----:B-1----:R-:W-:Y:S02]  /*30240*/  FSEL R65, R65, -INF , !P3 ;  /* 0xff80000041417808 */ /* 0x002fe40005800000 */
[----:B------:R-:W-:-:S02]  /*30250*/  P2R R56, PR, RZ, 0x10 ;  /* 0x00000010ff387803 */ /* 0x000fc40000000000 */
[----:B------:R-:W-:Y:S01]  /*30260*/  ISETP.LT.OR P2, PT, R12, 0x11, P2 ;  /* 0x000000110c00780c */ /* 0x000fe20001741670 */
[----:B----4-:R-:W-:Y:S01]  /*30270*/  IMAD.IADD R11, R15, 0x1, R13 ;  /* 0x000000010f0b7824 */ /* 0x010fe200078e020d */
        /* <DEDUP_REMOVED lines=76> */
[----:B------:R-:W2:Y:S04]  /*30740*/  LD.E R13, desc[UR4][R8.64+0x1c] ;  /* 0x00001c04080d7980 */ /* 0x000ea8000c101900 */
[----:B------:R-:W3:Y:S01]  /*30750*/  LD.E R15, desc[UR6][R8.64+0x20] ;  /* 0x00002006080f7980 */ /* 0x000ee2000c101900 */
[----:B--2---:R-:W-:-:S05]  /*30760*/  IMAD.HI.U32 R58, R58, R13, RZ ;  /* 0x0000000d3a3a7227 */ /* 0x004fca00078e00ff */
[----:B---3--:R-:W-:-:S07]  /*30770*/  SHF.R.U32.HI R58, RZ, R15, R58 ;  /* 0x0000000fff3a7219 */ /* 0x008fce000001163a */
.L_x_2201:
[----:B------:R-:W-:Y:S05]  /*30780*/  BSYNC B4 ;  /* 0x0000000000047941 */ /* 0x000fea0003800000 */
.L_x_2200:
[----:B------:R-:W-:Y:S01]  /*30790*/  LOP3.LUT R58, RZ, R58, RZ, 0x33, !PT ;  /* 0x0000003aff3a7212 */ /* 0x000fe200078e33ff */
[----:B------:R-:W-:Y:S06]  /*307a0*/  BRA `(.L_x_2202) ;  /* 0x0000000000287947 */ /* 0x000fec0003800000 */
.L_x_2199:
[----:B------:R-:W-:-:S13]  /*307b0*/  ISETP.NE.AND P6, PT, R63, 0x1, PT ;  /* 0x000000013f00780c */ /* 0x000fda0003fc5270 */
        /* <DEDUP_REMOVED lines=9> */
.L_x_2202:
[----:B------:R-:W-:Y:S05]  /*30850*/  BSYNC B3 ;  /* 0x0000000000037941 */ /* 0x000fea0003800000 */
.L_x_2198:
[----:B------:R-:W-:-:S04]  /*30860*/  IMAD R9, R63, R58, -R25 ;  /* 0x0000003a3f097224 */ /* 0x000fc800078e0a19 */
[----:B------:R-:W-:-:S05]  /*30870*/  IMAD R20, R20, -0x2, R9 ;  /* 0xfffffffe14147824 */ /* 0x000fca00078e0209 */
[----:B------:R-:W-:Y:S02]  /*30880*/  VIADDMNMX R12, R20, R63, R12, PT ;  /* 0x0000003f140c7246 */ /* 0x000fe4000380010c */
[----:B------:R-:W-:-:S07]  /*30890*/  VIMNMX R11, R11, R20, !PT ;  /* 0x000000140b0b7248 */ /* 0x000fce0007fe0100 */
.L_x_2197:
[----:B------:R-:W-:Y:S05]  /*308a0*/  BSYNC B2 ;  /* 0x0000000000027941 */ /* 0x000fea0003800000 */
.L_x_2196:
[----:B------:R-:W2:Y:S01]  /*308b0*/  LDL.64 R8, [R7+0x70] ;  /* 0x0000700007087983 */ /* 0x000ea20000100a00 */
[----:B------:R-:W-:Y:S02]  /*308c0*/  R2UR UR4, R4 ;  /* 0x00000000040472ca */ /* 0x000fe400000e0000 */
[----:B------:R-:W-:Y:S02]  /*308d0*/  R2UR UR5, R5 ;  /* 0x00000000050572ca */ /* 0x000fe400000e0000 */
[C---:B------:R-:W-:Y:S02]  /*308e0*/  ISETP.GT.AND P0, PT, R11.reuse, 0x1, !P0 ;  /* 0x000000010b00780c */ /* 0x040fe40004704270 */
[----:B------:R-:W-:Y:S02]  /*308f0*/  ISETP.NE.AND P6, PT, R36, RZ, PT ;  /* 0x000000ff2400720c */ /* 0x000fe40003fc5270 */
[----:B------:R-:W-:Y:S02]  /*30900*/  ISETP.LT.OR P0, PT, R12, 0x2, P0 ;  /* 0x000000020c00780c */ /* 0x000fe40000701670 */
[----:B------:R-:W-:-:S02]  /*30910*/  ISETP.GT.AND P1, PT, R11, 0x8, !P1 ;  /* 0x000000080b00780c */ /* 0x000fc40004f24270 */
[----:B------:R-:W-:Y:S02]  /*30920*/  FSEL R59, R27, -INF , !P0 ;  /* 0xff8000001b3b7808 */ /* 0x000fe40004000000 */
[----:B------:R-:W-:Y:S02]  /*30930*/  ISETP.NE.AND P0, PT, R26, RZ, PT ;  /* 0x000000ff1a00720c */ /* 0x000fe40003f05270 */
[----:B------:R-:W-:Y:S02]  /*30940*/  ISETP.LT.OR P1, PT, R12, 0x9, P1 ;  /* 0x000000090c00780c */ /* 0x000fe40000f21670 */
[----:B------:R-:W-:Y:S02]  /*30950*/  ISETP.GT.AND P0, PT, R11, 0x9, !P0 ;  /* 0x000000090b00780c */ /* 0x000fe40004704270 */
[----:B------:R-:W-:Y:S02]  /*30960*/  FSEL R63, R30, -INF , !P1 ;  /* 0xff8000001e3f7808 */ /* 0x000fe40004800000 */
[----:B------:R-:W-:-:S02]  /*30970*/  ISETP.LT.OR P0, PT, R12, 0xa, P0 ;  /* 0x0000000a0c00780c */ /* 0x000fc40000701670 */
[----:B------:R-:W-:Y:S02]  /*30980*/  ISETP.NE.AND P1, PT, R68, RZ, PT ;  /* 0x000000ff4400720c */ /* 0x000fe40003f25270 */
        /* <DEDUP_REMOVED lines=13> */
[C---:B------:R-:W-:Y:S01]  /*30a60*/  ISETP.GT.AND P0, PT, R11.reuse, 0x19, !P6 ;  /* 0x000000190b00780c */ /* 0x040fe20007704270 */
[----:B--2---:R-:W2:Y:S03]  /*30a70*/  LD.E.64 R14, desc[UR4][R8.64] ;  /* 0x00000004080e7980 */ /* 0x004ea6000c101b00 */
[----:B------:R-:W-:Y:S02]  /*30a80*/  ISETP.LT.OR P0, PT, R12, 0x1a, P0 ;  /* 0x0000001a0c00780c */ /* 0x000fe40000701670 */
[----:B------:R-:W-:Y:S02]  /*30a90*/  ISETP.GT.AND P1, PT, R11, 0x28, !P1 ;  /* 0x000000280b00780c */ /* 0x000fe40004f24270 */
[----:B------:R-:W-:-:S02]  /*30aa0*/  FSEL R39, R39, -INF , !P0 ;  /* 0xff80000027277808 */ /* 0x000fc40004000000 */
[----:B------:R-:W-:Y:S02]  /*30ab0*/  ISETP.NE.AND P0, PT, R57, RZ, PT ;  /* 0x000000ff3900720c */ /* 0x000fe40003f05270 */
[C---:B------:R-:W-:Y:S02]  /*30ac0*/  ISETP.GT.AND P2, PT, R11.reuse, 0x29, !P2 ;  /* 0x000000290b00780c */ /* 0x040fe40005744270 */
[C---:B------:R-:W-:Y:S02]  /*30ad0*/  ISETP.GT.AND P0, PT, R11.reuse, 0x20, !P0 ;  /* 0x000000200b00780c */ /* 0x040fe40004704270 */
[C---:B------:R-:W-:Y:S02]  /*30ae0*/  ISETP.GT.AND P3, PT, R11.reuse, 0x30, !P3 ;  /* 0x000000300b00780c */ /* 0x040fe40005f64270 */
[----:B------:R-:W-:Y:S02]  /*30af0*/  ISETP.LT.OR P0, PT, R12, 0x21, P0 ;  /* 0x000000210c00780c */ /* 0x000fe40000701670 */
[----:B------:R-:W-:-:S02]  /*30b00*/  ISETP.GT.AND P4, PT, R11, 0x31, !P4 ;  /* 0x000000310b00780c */ /* 0x000fc40006784270 */
[----:B------:R-:W-:Y:S02]  /*30b10*/  FSEL R87, R42, -INF , !P0 ;  /* 0xff8000002a577808 */ /* 0x000fe40004000000 */
[----:B------:R-:W-:Y:S02]  /*30b20*/  ISETP.NE.AND P0, PT, R24, RZ, PT ;  /* 0x000000ff1800720c */ /* 0x000fe40003f05270 */
[----:B------:R-:W-:Y:S01]  /*30b30*/  ISETP.LT.OR P1, PT, R12, 0x29, P1 ;  /* 0x000000290c00780c */ /* 0x000fe20000f21670 */
[----:B------:R-:W3:Y:S01]  /*30b40*/  LD.E R24, desc[UR4][R8.64+0x10] ;  /* 0x0000100408187980 */ /* 0x000ee2000c101900 */
[----:B------:R-:W-:Y:S02]  /*30b50*/  ISETP.GT.AND P0, PT, R11, RZ, !P0 ;  /* 0x000000ff0b00720c */ /* 0x000fe40004704270 */
[----:B------:R-:W-:Y:S02]  /*30b60*/  ISETP.NE.AND P6, PT, R44, RZ, PT ;  /* 0x000000ff2c00720c */ /* 0x000fe40003fc5270 */
[----:B------:R-:W-:-:S04]  /*30b70*/  ISETP.LT.OR P0, PT, R12, 0x1, P0 ;  /* 0x000000010c00780c */ /* 0x000fc80000701670 */
[----:B------:R-:W-:Y:S02]  /*30b80*/  FSEL R31, R66, -INF , !P0 ;  /* 0xff800000421f7808 */ /* 0x000fe40004000000 */
[----:B------:R-:W-:-:S04]  /*30b90*/  ISETP.NE.AND P0, PT, R40, RZ, PT ;  /* 0x000000ff2800720c */ /* 0x000fc80003f05270 */
[----:B------:R-:W-:-:S04]  /*30ba0*/  ISETP.GT.AND P0, PT, R11, 0x21, !P0 ;  /* 0x000000210b00780c */ /* 0x000fc80004704270 */
[----:B------:R-:W-:-:S04]  /*30bb0*/  ISETP.LT.OR P0, PT, R12, 0x22, P0 ;  /* 0x000000220c00780c */ /* 0x000fc80000701670 */
[----:B------:R-:W-:Y:S02]  /*30bc0*/  FSEL R89, R43, -INF , !P0 ;  /* 0xff8000002b597808 */ /* 0x000fe40004000000 */
[----:B------:R-:W-:Y:S02]  /*30bd0*/  ISETP.LT.OR P2, PT, R12, 0x2a, P2 ;  /* 0x0000002a0c00780c */ /* 0x000fe40001741670 */
[----:B------:R-:W-:Y:S02]  /*30be0*/  FSEL R91, R46, -INF , !P1 ;  /* 0xff8000002e5b7808 */ /* 0x000fe40004800000 */
[----:B------:R-:W-:Y:S02]  /*30bf0*/  ISETP.LT.OR P3, PT, R12, 0x31, P3 ;  /* 0x000000310c00780c */ /* 0x000fe40001f61670 */
[----:B------:R-:W-:Y:S02]  /*30c00*/  FSEL R93, R47, -INF , !P2 ;  /* 0xff8000002f5d7808 */ /* 0x000fe40005000000 */
[----:B------:R-:W-:-:S02]  /*30c10*/  ISETP.GT.AND P5, PT, R11, 0x38, !P5 ;  /* 0x000000380b00780c */ /* 0x000fc40006fa4270 */
[----:B------:R-:W-:Y:S02]  /*30c20*/  ISETP.LT.OR P4, PT, R12, 0x32, P4 ;  /* 0x000000320c00780c */ /* 0x000fe40002781670 */
[----:B------:R-:W-:Y:S02]  /*30c30*/  FSEL R95, R50, -INF , !P3 ;  /* 0xff800000325f7808 */ /* 0x000fe40005800000 */
[----:B------:R-:W-:Y:S02]  /*30c40*/  ISETP.GT.AND P6, PT, R11, 0x39, !P6 ;  /* 0x000000390b00780c */ /* 0x000fe400077c4270 */
[C---:B------:R-:W-:Y:S02]  /*30c50*/  ISETP.LT.OR P5, PT, R12.reuse, 0x39, P5 ;  /* 0x000000390c00780c */ /* 0x040fe40002fa1670 */
[----:B------:R-:W-:Y:S02]  /*30c60*/  FSEL R97, R51, -INF , !P4 ;  /* 0xff80000033617808 */ /* 0x000fe40006000000 */
[----:B------:R-:W-:-:S02]  /*30c70*/  ISETP.LT.OR P6, PT, R12, 0x3a, P6 ;  /* 0x0000003a0c00780c */ /* 0x000fc400037c1670 */
[----:B------:R-:W-:Y:S02]  /*30c80*/  FSEL R99, R54, -INF , !P5 ;  /* 0xff80000036637808 */ /* 0x000fe40006800000 */
[----:B------:R-:W-:Y:S02]  /*30c90*/  R2UR UR6, R4 ;  /* 0x00000000040672ca */ /* 0x000fe400000e0000 */
[----:B------:R-:W-:Y:S02]  /*30ca0*/  R2UR UR7, R5 ;  /* 0x00000000050772ca */ /* 0x000fe400000e0000 */
[----:B------:R-:W-:-:S11]  /*30cb0*/  FSEL R101, R21, -INF , !P6 ;  /* 0xff80000015657808 */ /* 0x000fd60007000000 */
[----:B------:R-:W4:Y:S01]  /*30cc0*/  LD.E R27, desc[UR6][R8.64+0x14] ;  /* 0x00001406081b7980 */ /* 0x000f22000c101900 */
[----:B--2---:R-:W-:Y:S02]  /*30cd0*/  FMNMX.FTZ R13, R29, R14, !PT ;  /* 0x0000000e1d0d7209 */ /* 0x004fe40007810000 */
        /* <DEDUP_REMOVED lines=30> */
[----:B------:R-:W-:-:S03]  /*30ec0*/  FMNMX.FTZ R13, R101, R20, !PT ;  /* 0x00000014650d7209 */ /* 0x000fc60007810000 */
[----:B------:R-:W0:Y:S04]  /*30ed0*/  SHFL.BFLY PT, R11, R12, 0x2, 0x1f ;  /* 0x0c401f000c0b7f89 */ /* 0x000e2800000e0000 */
[----:B------:R-:W-:Y:S04]  /*30ee0*/  ST.E.64 desc[UR4][R8.64], R12 ;  /* 0x0000000c08007985 */ /* 0x000fe8000c101b04 */
[----:B------:R-:W2:Y:S01]  /*30ef0*/  LD.E R28, desc[UR6][R8.64+0x4] ;  /* 0x00000406081c7980 */ /* 0x000ea2000c101900 */
[----:B0-----:R-:W-:-:S05]  /*30f00*/  FMNMX.FTZ R11, R12, R11, !PT ;  /* 0x0000000b0c0b7209 */ /* 0x001fca0007810000 */
[----:B------:R-:W0:Y:S02]  /*30f10*/  SHFL.BFLY PT, R20, R11, 0x1, 0x1f ;  /* 0x0c201f000b147f89 */ /* 0x000e2400000e0000 */
[----:B0-----:R-:W-:Y:S02]  /*30f20*/  FMNMX.FTZ R21, R11, R20, !PT ;  /* 0x000000140b157209 */ /* 0x001fe40007810000 */
[----:B------:R-:W5:Y:S04]  /*30f30*/  LD.E R20, desc[UR4][R8.64+0x20] ;  /* 0x0000200408147980 */ /* 0x000f68000c101900 */
[----:B------:R-:W-:Y:S04]  /*30f40*/  ST.E desc[UR4][R8.64], R21 ;  /* 0x0000001508007985 */ /* 0x000fe8000c101904 */
[----:B------:R-:W3:Y:S01]  /*30f50*/  LD.E R25, desc[UR6][R8.64] ;  /* 0x0000000608197980 */ /* 0x000ee2000c101900 */
[----:B------:R-:W-:-:S02]  /*30f60*/  R2UR UR8, R4 ;  /* 0x00000000040872ca */ /* 0x000fc400000e0000 */
[----:B------:R-:W-:Y:S01]  /*30f70*/  R2UR UR9, R5 ;  /* 0x00000000050972ca */ /* 0x000fe200000e0000 */
[----:B--2---:R-:W0:Y:S02]  /*30f80*/  SHFL.BFLY PT, R11, R28, 0x2, 0x1f ;  /* 0x0c401f001c0b7f89 */ /* 0x004e2400000e0000 */
[----:B0-----:R-:W-:-:S05]  /*30f90*/  FMNMX.FTZ R12, R11, R28, !PT ;  /* 0x0000001c0b0c7209 */ /* 0x001fca0007810000 */
[----:B------:R-:W0:Y:S02]  /*30fa0*/  SHFL.BFLY PT, R11, R12, 0x1, 0x1f ;  /* 0x0c201f000c0b7f89 */ /* 0x000e2400000e0000 */
[----:B0-----:R-:W-:Y:S02]  /*30fb0*/  FMNMX.FTZ R13, R12, R11, !PT ;  /* 0x0000000b0c0d7209 */ /* 0x001fe40007810000 */
[----:B---3--:R-:W-:Y:S02]  /*30fc0*/  FSETP.NEU.FTZ.AND P0, PT, R25, -INF , PT ;  /* 0xff8000001900780b */ /* 0x008fe40003f1d000 */
[----:B------:R-:W-:Y:S02]  /*30fd0*/  FSETP.NEU.FTZ.AND P1, PT, R13, -INF , PT ;  /* 0xff8000000d00780b */ /* 0x000fe40003f3d000 */
[----:B------:R-:W-:Y:S02]  /*30fe0*/  FSEL R11, R25, RZ, P0 ;  /* 0x000000ff190b7208 */ /* 0x000fe40000000000 */
[----:B------:R-:W-:-:S03]  /*30ff0*/  FSEL R26, R13, RZ, P1 ;  /* 0x000000ff0d1a7208 */ /* 0x000fc60000800000 */
[----:B------:R-:W-:Y:S02]  /*31000*/  FADD.FTZ R11, R14, -R11 ;  /* 0x8000000b0e0b7221 */ /* 0x000fe40000010000 */
[----:B------:R-:W-:Y:S02]  /*31010*/  FADD.FTZ R15, R15, -R26 ;  /* 0x8000001a0f0f7221 */ /* 0x000fe40000010000 */
[----:B-----5:R-:W-:Y:S02]  /*31020*/  FMUL.FTZ R11, R11, R20 ;  /* 0x000000140b0b7220 */ /* 0x020fe40000410000 */
[----:B------:R-:W-:-:S04]  /*31030*/  FMUL.FTZ R20, R20, R15 ;  /* 0x0000000f14147220 */ /* 0x000fc80000410000 */
[----:B------:R-:W0:Y:S08]  /*31040*/  MUFU.EX2 R11, R11 ;  /* 0x0000000b000b7308 */ /* 0x000e300000000800 */
[----:B------:R-:W4:Y:S01]  /*31050*/  MUFU.EX2 R12, R20 ;  /* 0x00000014000c7308 */ /* 0x000f220000000800 */
[----:B------:R1:W-:Y:S01]  /*31060*/  ST.E desc[UR4][R8.64+0x4], R13 ;  /* 0x0000040d08007985 */ /* 0x0003e2000c101904 */
[----:B0-----:R-:W-:Y:S01]  /*31070*/  FMUL.FTZ R25, R11, R24 ;  /* 0x000000180b197220 */ /* 0x001fe20000410000 */
[----:B----4-:R-:W-:-:S04]  /*31080*/  FMUL.FTZ R27, R12, R27 ;  /* 0x0000001b0c1b7220 */ /* 0x010fc80000410000 */
[----:B------:R1:W-:Y:S04]  /*31090*/  ST.E desc[UR6][R8.64+0x10], R25 ;  /* 0x0000101908007985 */ /* 0x0003e8000c101906 */
[----:B------:R1:W-:Y:S04]  /*310a0*/  ST.E desc[UR8][R8.64+0x14], R27 ;  /* 0x0000141b08007985 */ /* 0x0003e8000c101908 */
[----:B------:R-:W2:Y:S04]  /*310b0*/  LDL.64 R14, [R7+0x78] ;  /* 0x00007800070e7983 */ /* 0x000ea80000100a00 */
[----:B--2---:R-:W2:Y:S04]  /*310c0*/  LD.E.64 R20, desc[UR4][R14.64] ;  /* 0x000000040e147980 */ /* 0x004ea8000c101b00 */
[----:B--2---:R-:W2:Y:S01]  /*310d0*/  LD.E R24, desc[UR4][R20.64+0x4] ;  /* 0x0000040414187980 */ /* 0x004ea2000c101900 */
[----:B------:R-:W-:Y:S01]  /*310e0*/  BSSY B2, `(.L_x_2203) ;  /* 0x0000010000027945 */ /* 0x000fe20003800000 */
[----:B--2---:R-:W-:-:S13]  /*310f0*/  ISETP.NE.AND P0, PT, R24, RZ, PT ;  /* 0x000000ff1800720c */ /* 0x004fda0003f05270 */
[----:B-1----:R-:W-:Y:S05]  /*31100*/  @P0 BRA `(.L_x_2204) ;  /* 0x0000000000340947 */ /* 0x002fea0003800000 */
[----:B------:R-:W-:Y:S02]  /*31110*/  R2UR UR4, R4 ;  /* 0x00000000040472ca */ /* 0x000fe400000e0000 */
[----:B------:R-:W-:-:S13]  /*31120*/  R2UR UR5, R5 ;  /* 0x00000000050572ca */ /* 0x000fda00000e0000 */
[----:B------:R-:W2:Y:S01]  /*31130*/  LD.E.64 R8, desc[UR4][R14.64+0x8] ;  /* 0x000008040e087980 */ /* 0x000ea2000c101b00 */
[----:B------:R-:W-:Y:S02]  /*31140*/  R2UR UR6, R4 ;  /* 0x00000000040672ca */ /* 0x000fe400000e0000 */
[----:B------:R-:W-:Y:S01]  /*31150*/  R2UR UR7, R5 ;  /* 0x00000000050772ca */ /* 0x000fe200000e0000 */
[----:B------:R-:W3:-:S12]  /*31160*/  LD.E R21, desc[UR4][R20.64] ;  /* 0x0000000414157980 */ /* 0x000ed8000c101900 */
[----:B--2---:R-:W2:Y:S01]  /*31170*/  LD.E.64 R8, desc[UR6][R8.64] ;  /* 0x0000000608087980 */ /* 0x004ea2000c101b00 */
[----:B---3--:R-:W-:-:S04]  /*31180*/  IMAD R25, R10, 0x40, R21 ;  /* 0x000000400a197824 */ /* 0x008fc800078e0215 */
[----:B--2---:R-:W-:-:S05]  /*31190*/  IMAD.WIDE R24, R25, 0x4, R8 ;  /* 0x0000000419187825 */ /* 0x004fca00078e0208 */
[----:B------:R0:W-:Y:S04]  /*311a0*/  ST.E desc[UR4][R24.64], R11 ;  /* 0x0000000b18007985 */ /* 0x0001e8000c101904 */
[----:B------:R-:W2:Y:S04]  /*311b0*/  LD.E.64 R20, desc[UR6][R14.64] ;  /* 0x000000060e147980 */ /* 0x000ea8000c101b00 */
[----:B--2---:R-:W2:Y:S02]  /*311c0*/  LD.E R13, desc[UR4][R20.64+0x4] ;  /* 0x00000404140d7980 */ /* 0x004ea4000c101900 */
[----:B0-2---:R-:W-:-:S13]  /*311d0*/  ISETP.NE.AND P0, PT, R13, RZ, PT ;  /* 0x000000ff0d00720c */ /* 0x005fda0003f05270 */
.L_x_2204:
[----:B------:R-:W-:Y:S05]  /*311e0*/  BSYNC B2 ;  /* 0x0000000000027941 */ /* 0x000fea0003800000 */
.L_x_2203:
[----:B------:R-:W-:Y:S04]  /*311f0*/  BSSY B2, `(.L_x_2205) ;  /* 0x000000d000027945 */ /* 0x000fe80003800000 */
[----:B------:R-:W-:Y:S05]  /*31200*/  @P0 BRA `(.L_x_2206) ;  /* 0x00000000002c0947 */ /* 0x000fea0003800000 */
        /* <DEDUP_REMOVED lines=8> */
[----:B------:R-:W-:-:S04]  /*31290*/  VIADD R13, R10, 0x8 ;  /* 0x000000080a0d7836 */ /* 0x000fc80000000000 */
[----:B--2---:R-:W-:-:S05]  /*312a0*/  IMAD.WIDE R8, R13, 0x4, R8 ;  /* 0x000000040d087825 */ /* 0x004fca00078e0208 */
[----:B------:R0:W-:Y:S02]  /*312b0*/  ST.E desc[UR4][R8.64], R12 ;  /* 0x0000000c08007985 */ /* 0x0001e4000c101904 */
.L_x_2206:
[----:B------:R-:W-:Y:S05]  /*312c0*/  BSYNC B2 ;  /* 0x0000000000027941 */ /* 0x000fea0003800000 */
.L_x_2205:
[----:B0-----:R-:W2:Y:S01]  /*312d0*/  LDL.64 R8, [R7+0x70] ;  /* 0x0000700007087983 */ /* 0x001ea20000100a00 */
[C---:B------:R-:W-:Y:S02]  /*312e0*/  R2UR UR4, R4.reuse ;  /* 0x00000000040472ca */ /* 0x040fe400000e0000 */
[C---:B------:R-:W-:Y:S02]  /*312f0*/  R2UR UR5, R5.reuse ;  /* 0x00000000050572ca */ /* 0x040fe400000e0000 */
[C---:B------:R-:W-:Y:S02]  /*31300*/  R2UR UR6, R4.reuse ;  /* 0x00000000040672ca */ /* 0x040fe400000e0000 */
[C---:B------:R-:W-:Y:S02]  /*31310*/  R2UR UR7, R5.reuse ;  /* 0x00000000050772ca */ /* 0x040fe400000e0000 */
[----:B------:R-:W-:Y:S02]  /*31320*/  R2UR UR8, R4 ;  /* 0x00000000040872ca */ /* 0x000fe400000e0000 */
[----:B------:R-:W-:-:S05]  /*31330*/  R2UR UR9, R5 ;  /* 0x00000000050972ca */ /* 0x000fca00000e0000 */
[----:B--2---:R-:W2:Y:S04]  /*31340*/  LD.E R10, desc[UR4][R8.64] ;  /* 0x00000004080a7980 */ /* 0x004ea8000c101900 */
[----:B------:R-:W3:Y:S04]  /*31350*/  LD.E R13, desc[UR6][R8.64+0x20] ;  /* 0x00002006080d7980 */ /* 0x000ee8000c101900 */
[----:B------:R-:W4:Y:S04]  /*31360*/  LD.E R20, desc[UR8][R8.64+0x4] ;  /* 0x0000040808147980 */ /* 0x000f28000c101900 */
[----:B------:R-:W4:Y:S04]  /*31370*/  LD.E R57, desc[UR4][R8.64+0x10] ;  /* 0x0000100408397980 */ /* 0x000f28000c101900 */
[----:B------:R-:W4:Y:S01]  /*31380*/  LD.E R56, desc[UR6][R8.64+0x14] ;  /* 0x0000140608387980 */ /* 0x000f22000c101900 */
[C---:B--2---:R-:W-:Y:S01]  /*31390*/  FSETP.NEU.FTZ.AND P0, PT, R10.reuse, -INF , PT ;  /* 0xff8000000a00780b */ /* 0x044fe20003f1d000 */
[----:B---3--:R-:W-:Y:S01]  /*313a0*/  FMUL.FTZ R14, R10, R13 ;  /* 0x0000000d0a0e7220 */ /* 0x008fe20000410000 */
[----:B----4-:R-:W-:Y:S01]  /*313b0*/  FSETP.NEU.FTZ.AND P1, PT, R20, -INF , PT ;  /* 0xff8000001400780b */ /* 0x010fe20003f3d000 */
[----:B------:R-:W-:-:S03]  /*313c0*/  FMUL.FTZ R20, R13, R20 ;  /* 0x000000140d147220 */ /* 0x000fc60000410000 */
[----:B------:R-:W-:Y:S02]  /*313d0*/  FSEL R14, R14, RZ, P0 ;  /* 0x000000ff0e0e7208 */ /* 0x000fe40000000000 */
[----:B------:R-:W-:-:S03]  /*313e0*/  FSEL R40, R20, RZ, P1 ;  /* 0x000000ff14287208 */ /* 0x000fc60000800000 */
[-CC-:B------:R-:W-:Y:S01]  /*313f0*/  FFMA.FTZ R10, R29, R13.reuse, -R14.reuse ;  /* 0x0000000d1d0a7223 */ /* 0x180fe2000001080e */
[-CC-:B------:R-:W-:Y:S01]  /*31400*/  FFMA.FTZ R32, R41, R13.reuse, -R14.reuse ;  /* 0x0000000d29207223 */ /* 0x180fe2000001080e */
[-CC-:B------:R-:W-:Y:S01]  /*31410*/  FFMA.FTZ R28, R37, R13.reuse, -R14.reuse ;  /* 0x0000000d251c7223 */ /* 0x180fe2000001080e */
[-C--:B------:R-:W-:Y:S01]  /*31420*/  FFMA.FTZ R15, R65, R13.reuse, -R14 ;  /* 0x0000000d410f7223 */ /* 0x080fe2000001080e */
[-CC-:B------:R-:W-:Y:S01]  /*31430*/  FFMA.FTZ R41, R31, R13.reuse, -R40.reuse ;  /* 0x0000000d1f297223 */ /* 0x180fe20000010828 */
[-C--:B------:R-:W-:Y:S01]  /*31440*/  FFMA.FTZ R42, R59, R13.reuse, -R40 ;  /* 0x0000000d3b2a7223 */ /* 0x080fe20000010828 */
        /* <DEDUP_REMOVED lines=11> */
[----:B------:R-:W-:Y:S01]  /*31500*/  MUFU.EX2 R10, R10 ;  /* 0x0000000a000a7308 */ /* 0x000fe20000000800 */
[-C--:B------:R-:W-:Y:S01]  /*31510*/  FFMA.FTZ R14, R53, R13.reuse, -R14 ;  /* 0x0000000d350e7223 */ /* 0x080fe2000001080e */
        /* <DEDUP_REMOVED lines=15> */
[----:B------:R-:W-:Y:S08]  /*31610*/  MUFU.EX2 R42, R42 ;  /* 0x0000002a002a7308 */ /* 0x000ff00000000800 */
[----:B------:R0:W1:Y:S08]  /*31620*/  MUFU.EX2 R13, R15 ;  /* 0x0000000f000d7308 */ /* 0x0000700000000800 */
[----:B------:R2:W-:Y:S01]  /*31630*/  MUFU.EX2 R158, R20 ;  /* 0x00000014009e7308 */ /* 0x0005e20000000800 */
[----:B0-----:R-:W-:-:S07]  /*31640*/  FADD.FTZ R15, R41, R56 ;  /* 0x00000038290f7221 */ /* 0x001fce0000010000 */
[----:B------:R-:W0:Y:S01]  /*31650*/  MUFU.EX2 R43, R43 ;  /* 0x0000002b002b7308 */ /* 0x000e220000000800 */
[----:B--2---:R-:W-:-:S07]  /*31660*/  FADD.FTZ R20, R10, R57 ;  /* 0x000000390a147221 */ /* 0x004fce0000010000 */
[----:B------:R1:W2:Y:S08]  /*31670*/  MUFU.EX2 R27, R21 ;  /* 0x00000015001b7308 */ /* 0x0002b00000000800 */
[----:B------:R-:W3:Y:S01]  /*31680*/  MUFU.EX2 R44, R44 ;  /* 0x0000002c002c7308 */ /* 0x000ee20000000800 */
[----:B-1----:R-:W-:Y:S01]  /*31690*/  FADD.FTZ R21, R13, R20 ;  /* 0x000000140d157221 */ /* 0x002fe20000010000 */
[----:B------:R-:W-:-:S04]  /*316a0*/  FADD.FTZ R20, R42, R15 ;  /* 0x0000000f2a147221 */ /* 0x000fc80000010000 */
[----:B0-----:R-:W-:Y:S02]  /*316b0*/  FADD.FTZ R15, R43, R20 ;  /* 0x000000142b0f7221 */ /* 0x001fe40000010000 */
[----:B------:R-:W0:Y:S08]  /*316c0*/  MUFU.EX2 R160, R24 ;  /* 0x0000001800a07308 */ /* 0x000e300000000800 */
[----:B------:R-:W1:Y:S08]  /*316d0*/  MUFU.EX2 R45, R45 ;  /* 0x0000002d002d7308 */ /* 0x000e700000000800 */
[----:B------:R-:W4:Y:S08]  /*316e0*/  MUFU.EX2 R29, R25 ;  /* 0x00000019001d7308 */ /* 0x000f300000000800 */
[----:B------:R-:W4:Y:S08]  /*316f0*/  MUFU.EX2 R46, R46 ;  /* 0x0000002e002e7308 */ /* 0x000f300000000800 */
[----:B------:R2:W-:Y:S08]  /*31700*/  MUFU.EX2 R39, R14 ;  /* 0x0000000e00277308 */ /* 0x0005f00000000800 */
[----:B------:R-:W4:Y:S01]  /*31710*/  MUFU.EX2 R26, R26 ;  /* 0x0000001a001a7308 */ /* 0x000f220000000800 */
[----:B--2---:R-:W-:-:S04]  /*31720*/  FADD.FTZ R14, R158, R21 ;  /* 0x000000159e0e7221 */ /* 0x004fc80000010000 */
[----:B------:R-:W-:Y:S01]  /*31730*/  FADD.FTZ R21, R27, R14 ;  /* 0x0000000e1b157221 */ /* 0x000fe20000010000 */
[----:B---3--:R-:W-:Y:S02]  /*31740*/  FADD.FTZ R14, R44, R15 ;  /* 0x0000000f2c0e7221 */ /* 0x008fe40000010000 */
[----:B------:R-:W2:Y:S01]  /*31750*/  MUFU.EX2 R47, R47 ;  /* 0x0000002f002f7308 */ /* 0x000ea20000000800 */
[----:B0-----:R-:W-:Y:S01]  /*31760*/  FADD.FTZ R20, R160, R21 ;  /* 0x00000015a0147221 */ /* 0x001fe20000010000 */
[----:B-1----:R-:W-:-:S03]  /*31770*/  FADD.FTZ R15, R45, R14 ;  /* 0x0000000e2d0f7221 */ /* 0x002fc60000010000 */
[----:B----4-:R-:W-:Y:S01]  /*31780*/  FADD.FTZ R21, R29, R20 ;  /* 0x000000141d157221 */ /* 0x010fe20000010000 */
[----:B------:R-:W-:Y:S02]  /*31790*/  FADD.FTZ R14, R46, R15 ;  /* 0x0000000f2e0e7221 */ /* 0x000fe40000010000 */
[----:B------:R-:W0:Y:S01]  /*317a0*/  MUFU.EX2 R31, R28 ;  /* 0x0000001c001f7308 */ /* 0x000e220000000800 */
[----:B------:R-:W-:-:S07]  /*317b0*/  FADD.FTZ R20, R26, R21 ;  /* 0x000000151a147221 */ /* 0x000fce0000010000 */
[----:B------:R-:W1:Y:S01]  /*317c0*/  MUFU.EX2 R48, R48 ;  /* 0x0000003000307308 */ /* 0x000e620000000800 */
[----:B--2---:R-:W-:-:S07]  /*317d0*/  FADD.FTZ R15, R47, R14 ;  /* 0x0000000e2f0f7221 */ /* 0x004fce0000010000 */
[----:B------:R-:W2:Y:S01]  /*317e0*/  MUFU.EX2 R30, R30 ;  /* 0x0000001e001e7308 */ /* 0x000ea20000000800 */
[----:B0-----:R-:W-:-:S07]  /*317f0*/  FADD.FTZ R21, R31, R20 ;  /* 0x000000141f157221 */ /* 0x001fce0000010000 */
[----:B------:R-:W0:Y:S01]  /*31800*/  MUFU.EX2 R49, R49 ;  /* 0x0000003100317308 */ /* 0x000e220000000800 */
[----:B-1----:R-:W-:-:S07]  /*31810*/  FADD.FTZ R14, R48, R15 ;  /* 0x0000000f300e7221 */ /* 0x002fce0000010000 */
        /* <DEDUP_REMOVED lines=25> */
[----:B--2---:R-:W-:-:S04]  /*319b0*/  FADD.FTZ R20, R38, R21 ;  /* 0x0000001526147221 */ /* 0x004fc80000010000 */
[----:B------:R-:W-:Y:S01]  /*319c0*/  FADD.FTZ R57, R39, R20 ;  /* 0x0000001427397221 */ /* 0x000fe20000010000 */
[----:B0-----:R-:W-:-:S04]  /*319d0*/  FADD.FTZ R15, R55, R14 ;  /* 0x0000000e370f7221 */ /* 0x001fc80000010000 */
[----:B------:R-:W-:Y:S01]  /*319e0*/  ST.E desc[UR4][R8.64+0x10], R57 ;  /* 0x0000103908007985 */ /* 0x000fe2000c101904 */
[----:B-1----:R-:W-:-:S05]  /*319f0*/  FADD.FTZ R59, R40, R15 ;  /* 0x0000000f283b7221 */ /* 0x002fca0000010000 */
[----:B------:R0:W-:Y:S04]  /*31a00*/  ST.E desc[UR6][R8.64+0x14], R59 ;  /* 0x0000143b08007985 */ /* 0x0001e8000c101906 */
[----:B------:R-:W2:Y:S01]  /*31a10*/  LDL.64 R20, [R7+0x80] ;  /* 0x0000800007147983 */ /* 0x000ea20000100a00 */
[----:B------:R-:W-:Y:S06]  /*31a20*/  BAR.SYNC.DEFER_BLOCKING 0xf, 0x100 ;  /* 0x03c4000000007b1d */ /* 0x000fec0000010000 */
[----:B------:R-:W3:Y:S04]  /*31a30*/  LDL.64 R14, [R7+0x88] ;  /* 0x00008800070e7983 */ /* 0x000ee80000100a00 */
[----:B--2---:R-:W2:Y:S04]  /*31a40*/  LD.E.64 R20, desc[UR4][R20.64+0x10] ;  /* 0x0000100414147980 */ /* 0x004ea8000c101b00 */
[----:B--2---:R-:W2:Y:S04]  /*31a50*/  LD.E.64 R24, desc[UR6][R20.64+0x8] ;  /* 0x0000080614187980 */ /* 0x004ea8000c101b00 */
[----:B------:R-:W4:Y:S01]  /*31a60*/  LD.E.64 R60, desc[UR4][R20.64] ;  /* 0x00000004143c7980 */ /* 0x000f22000c101b00 */
        /* <DEDUP_REMOVED lines=16> */
[----:B--2---:R-:W-:-:S05]  /*31b70*/  MOV R24, R24 ;  /* 0x0000001800187202 */ /* 0x004fca0000000f00 */
[--C-:B----4-:R-:W-:Y:S02]  /*31b80*/  IMAD R60, R60, 0x2, R24.reuse ;  /* 0x000000023c3c7824 */ /* 0x110fe400078e0218 */
[C---:B0-----:R-:W-:Y:S02]  /*31b90*/  IMAD R8, R61.reuse, 0x2, R24 ;  /* 0x000000023d087824 */ /* 0x041fe400078e0218 */
[----:B------:R-:W-:Y:S01]  /*31ba0*/  IMAD R61, R61, 0x2, R60 ;  /* 0x000000023d3d7824 */ /* 0x000fe200078e023c */
[----:B------:R-:W-:Y:S04]  /*31bb0*/  STSM.16.M88.4 [R24], R156 ;  /* 0x0000009c18007844 */ /* 0x000fe80000000200 */
[----:B------:R-:W-:Y:S04]  /*31bc0*/  STSM.16.M88.4 [R60], R160 ;  /* 0x000000a03c007844 */ /* 0x000fe80000000200 */
[----:B------:R0:W-:Y:S04]  /*31bd0*/  STSM.16.M88.4 [R8], R164 ;  /* 0x000000a408007844 */ /* 0x0001e80000000200 */
[----:B------:R-:W-:Y:S04]  /*31be0*/  STSM.16.M88.4 [R61], R168 ;  /* 0x000000a83d007844 */ /* 0x000fe80000000200 */
[----:B---3--:R-:W2:Y:S04]  /*31bf0*/  LD.E R10, desc[UR4][R14.64] ;  /* 0x000000040e0a7980 */ /* 0x008ea8000c101900 */
[----:B------:R-:W3:Y:S04]  /*31c00*/  LD.E R36, desc[UR4][R14.64+0x44] ;  /* 0x000044040e247980 */ /* 0x000ee8000c101900 */
[----:B0-----:R-:W4:Y:S04]  /*31c10*/  LD.E R8, desc[UR4][R14.64+0x14] ;  /* 0x000014040e087980 */ /* 0x001f28000c101900 */
[----:B------:R-:W3:Y:S01]  /*31c20*/  LD.E R50, desc[UR4][R14.64+0x80] ;  /* 0x000080040e327980 */ /* 0x000ee2000c101900 */
[----:B------:R-:W-:-:S02]  /*31c30*/  R2UR UR18, R4 ;  /* 0x00000000041272ca */ /* 0x000fc400000e0000 */
[----:B------:R-:W-:Y:S01]  /*31c40*/  R2UR UR19, R5 ;  /* 0x00000000051372ca */ /* 0x000fe200000e0000 */
[----:B------:R-:W3:Y:S04]  /*31c50*/  LD.E R66, desc[UR4][R14.64+0xc0] ;  /* 0x0000c0040e427980 */ /* 0x000ee8000c101900 */
        /* <DEDUP_REMOVED lines=11> */
[----:B------:R-:W3:Y:S01]  /*31d10*/  LD.E R86, desc[UR8][R14.64+0x110] ;  /* 0x000110080e567980 */ /* 0x000ee2000c101900 */
[----:B------:R-:W-:-:S02]  /*31d20*/  R2UR UR10, R4 ;  /* 0x00000000040a72ca */ /* 0x000fc400000e0000 */
[C---:B------:R-:W-:Y:S01]  /*31d30*/  R2UR UR11, R5.reuse ;  /* 0x00000000050b72ca */ /* 0x040fe200000e0000 */
[----:B------:R-:W3:Y:S01]  /*31d40*/  LD.E R64, desc[UR18][R14.64+0xb4] ;  /* 0x0000b4120e407980 */ /* 0x000ee2000c101900 */
[C---:B------:R-:W-:Y:S02]  /*31d50*/  R2UR UR12, R4.reuse ;  /* 0x00000000040c72ca */ /* 0x040fe400000e0000 */
[C---:B------:R-:W-:Y:S01]  /*31d60*/  R2UR UR13, R5.reuse ;  /* 0x00000000050d72ca */ /* 0x040fe200000e0000 */
[----:B------:R-:W3:Y:S01]  /*31d70*/  LD.E R80, desc[UR18][R14.64+0xf4] ;  /* 0x0000f4120e507980 */ /* 0x000ee2000c101900 */
[C---:B------:R-:W-:Y:S02]  /*31d80*/  R2UR UR14, R4.reuse ;  /* 0x00000000040e72ca */ /* 0x040fe400000e0000 */
[----:B------:R-:W-:Y:S02]  /*31d90*/  R2UR UR15, R5 ;  /* 0x00000000050f72ca */ /* 0x000fe400000e0000 */
        /* <DEDUP_REMOVED lines=22> */
[----:B--2---:R-:W-:-:S05]  /*31f00*/  FMUL.FTZ R9, R11, R10 ;  /* 0x0000000a0b097220 */ /* 0x004fca0000410000 */
[----:B------:R4:W-:Y:S02]  /*31f10*/  ST.E desc[UR4][R14.64], R9 ;  /* 0x000000090e007985 */ /* 0x0009e4000c101904 */
[C---:B----4-:R-:W-:Y:S02]  /*31f20*/  FMUL.FTZ R9, R11.reuse, R8 ;  /* 0x000000080b097220 */ /* 0x050fe40000410000 */
[----:B------:R-:W2:Y:S04]  /*31f30*/  LD.E R8, desc[UR18][R14.64+0x134] ;  /* 0x000134120e087980 */ /* 0x000ea8000c101900 */
[----:B------:R3:W-:Y:S02]  /*31f40*/  ST.E desc[UR4][R14.64+0x14], R9 ;  /* 0x000014090e007985 */ /* 0x0007e4000c101904 */
[----:B---3--:R-:W-:-:S05]  /*31f50*/  FMUL.FTZ R9, R11, R36 ;  /* 0x000000240b097220 */ /* 0x008fca0000410000 */
[----:B------:R0:W-:Y:S02]  /*31f60*/  ST.E desc[UR4][R14.64+0x44], R9 ;  /* 0x000044090e007985 */ /* 0x0001e4000c101904 */
[----:B0-----:R-:W-:-:S05]  /*31f70*/  FMUL.FTZ R9, R11, R50 ;  /* 0x000000320b097220 */ /* 0x001fca0000410000 */
[----:B------:R0:W-:Y:S02]  /*31f80*/  ST.E desc[UR4][R14.64+0x80], R9 ;  /* 0x000080090e007985 */ /* 0x0001e4000c101904 */
[----:B0-----:R-:W-:-:S05]  /*31f90*/  FMUL.FTZ R9, R11, R66 ;  /* 0x000000420b097220 */ /* 0x001fca0000410000 */
[----:B------:R0:W-:Y:S02]  /*31fa0*/  ST.E desc[UR4][R14.64+0xc0], R9 ;  /* 0x0000c0090e007985 */ /* 0x0001e4000c101904 */
[----:B0-----:R-:W-:-:S05]  /*31fb0*/  FMUL.FTZ R9, R11, R82 ;  /* 0x000000520b097220 */ /* 0x001fca0000410000 */
[----:B------:R2:W-:Y:S02]  /*31fc0*/  ST.E desc[UR4][R14.64+0x100], R9 ;  /* 0x000100090e007985 */ /* 0x0005e4000c101904 */
[C---:B--2---:R-:W-:Y:S02]  /*31fd0*/  FMUL.FTZ R9, R11.reuse, R8 ;  /* 0x000000080b097220 */ /* 0x044fe40000410000 */
[----:B------:R-:W2:Y:S01]  /*31fe0*/  LD.E R8, desc[UR6][R14.64+0x140] ;  /* 0x000140060e087980 */ /* 0x000ea2000c101900 */
[----:B------:R-:W-:-:S05]  /*31ff0*/  FMUL.FTZ R13, R11, R20 ;  /* 0x000000140b0d7220 */ /* 0x000fca0000410000 */
[----:B------:R0:W-:Y:S02]  /*32000*/  ST.E desc[UR6][R14.64+0x4], R13 ;  /* 0x0000040d0e007985 */ /* 0x0001e4000c101906 */
[----:B0-----:R-:W-:-:S05]  /*32010*/  FMUL.FTZ R13, R11, R34 ;  /* 0x000000220b0d7220 */ /* 0x001fca0000410000 */
        /* <DEDUP_REMOVED lines=22> */
[----:B------:R-:W2:Y:S04]  /*32180*/  LD.E R8, desc[UR6][R14.64+0x150] ;  /* 0x000150060e087980 */ /* 0x000ea8000c101900 */
[----:B------:R2:W-:Y:S02]  /*32190*/  ST.E desc[UR4][R14.64+0x134], R9 ;  /* 0x000134090e007985 */ /* 0x0005e4000c101904 */
[----:B--2---:R-:W-:-:S02]  /*321a0*/  FMUL.FTZ R9, R11, R8 ;  /* 0x000000080b097220 */ /* 0x004fc40000410000 */
[----:B------:R-:W2:Y:S04]  /*321b0*/  LD.E R8, desc[UR6][R14.64+0x154] ;  /* 0x000154060e087980 */ /* 0x000ea8000c101900 */
        /* <DEDUP_REMOVED lines=57> */
[----:B------:R2:W-:Y:S01]  /*32550*/  ST.E desc[UR4][R14.64+0x1d4], R21 ;  /* 0x0001d4150e007985 */ /* 0x0005e2000c101904 */
[C---:B------:R-:W-:Y:S01]  /*32560*/  FMUL.FTZ R25, R11.reuse, R26 ;  /* 0x0000001a0b197220 */ /* 0x040fe20000410000 */
[C---:B------:R-:W-:Y:S01]  /*32570*/  FMUL.FTZ R27, R11.reuse, R28 ;  /* 0x0000001c0b1b7220 */ /* 0x040fe20000410000 */
[C---:B------:R-:W-:Y:S01]  /*32580*/  FMUL.FTZ R29, R11.reuse, R30 ;  /* 0x0000001e0b1d7220 */ /* 0x040fe20000410000 */
[----:B------:R-:W-:-:S02]  /*32590*/  FMUL.FTZ R31, R11, R32 ;  /* 0x000000200b1f7220 */ /* 0x000fc40000410000 */
[----:B------:R0:W-:Y:S04]  /*325a0*/  ST.E desc[UR10][R14.64+0x20], R25 ;  /* 0x000020190e007985 */ /* 0x0001e8000c10190a */
[----:B------:R1:W-:Y:S04]  /*325b0*/  ST.E desc[UR12][R14.64+0x24], R27 ;  /* 0x0000241b0e007985 */ /* 0x0003e8000c10190c */
[----:B------:R3:W-:Y:S01]  /*325c0*/  ST.E desc[UR14][R14.64+0x30], R29 ;  /* 0x0000301d0e007985 */ /* 0x0007e2000c10190e */
[----:B--2---:R-:W-:-:S03]  /*325d0*/  FMUL.FTZ R21, R11, R8 ;  /* 0x000000080b157220 */ /* 0x004fc60000410000 */
[----:B------:R-:W2:Y:S01]  /*325e0*/  LD.E R8, desc[UR6][R14.64+0x1f4] ;  /* 0x0001f4060e087980 */ /* 0x000ea2000c101900 */
[C---:B0-----:R-:W-:Y:S01]  /*325f0*/  FMUL.FTZ R25, R11.reuse, R40 ;  /* 0x000000280b197220 */ /* 0x041fe20000410000 */
[C---:B-1----:R-:W-:Y:S01]  /*32600*/  FMUL.FTZ R27, R11.reuse, R42 ;  /* 0x0000002a0b1b7220 */ /* 0x042fe20000410000 */
[C---:B---3--:R-:W-:Y:S01]  /*32610*/  FMUL.FTZ R29, R11.reuse, R44 ;  /* 0x0000002c0b1d7220 */ /* 0x048fe20000410000 */
[----:B------:R0:W-:Y:S04]  /*32620*/  ST.E desc[UR16][R14.64+0x34], R31 ;  /* 0x0000341f0e007985 */ /* 0x0001e8000c101910 */
[----:B------:R1:W-:Y:S01]  /*32630*/  ST.E desc[UR10][R14.64+0x54], R25 ;  /* 0x000054190e007985 */ /* 0x0003e2000c10190a */
[----:B0-----:R-:W-:-:S03]  /*32640*/  FMUL.FTZ R31, R11, R48 ;  /* 0x000000300b1f7220 */ /* 0x001fc60000410000 */
[----:B------:R0:W-:Y:S01]  /*32650*/  ST.E desc[UR12][R14.64+0x60], R27 ;  /* 0x0000601b0e007985 */ /* 0x0001e2000c10190c */
[----:B-1----:R-:W-:-:S03]  /*32660*/  FMUL.FTZ R25, R11, R54 ;  /* 0x000000360b197220 */ /* 0x002fc60000410000 */
[----:B------:R1:W-:Y:S04]  /*32670*/  ST.E desc[UR14][R14.64+0x64], R29 ;  /* 0x0000641d0e007985 */ /* 0x0003e8000c10190e */
[----:B------:R3:W-:Y:S01]  /*32680*/  ST.E desc[UR16][R14.64+0x74], R31 ;  /* 0x0000741f0e007985 */ /* 0x0007e2000c101910 */
[C---:B0-----:R-:W-:Y:S01]  /*32690*/  FMUL.FTZ R27, R11.reuse, R58 ;  /* 0x0000003a0b1b7220 */ /* 0x041fe20000410000 */
[C---:B-1----:R-:W-:Y:S01]  /*326a0*/  FMUL.FTZ R29, R11.reuse, R60 ;  /* 0x0000003c0b1d7220 */ /* 0x042fe20000410000 */
[C---:B---3--:R-:W-:Y:S01]  /*326b0*/  FMUL.FTZ R31, R11.reuse, R62 ;  /* 0x0000003e0b1f7220 */ /* 0x048fe20000410000 */
[----:B------:R0:W-:Y:S01]  /*326c0*/  ST.E desc[UR10][R14.64+0x90], R25 ;  /* 0x000090190e007985 */ /* 0x0001e2000c10190a */
[----:B------:R-:W-:-:S03]  /*326d0*/  FMUL.FTZ R33, R11, R64 ;  /* 0x000000400b217220 */ /* 0x000fc60000410000 */
[----:B------:R1:W-:Y:S04]  /*326e0*/  ST.E desc[UR12][R14.64+0xa0], R27 ;  /* 0x0000a01b0e007985 */ /* 0x0003e8000c10190c */
[----:B------:R3:W-:Y:S04]  /*326f0*/  ST.E desc[UR14][R14.64+0xa4], R29 ;  /* 0x0000a41d0e007985 */ /* 0x0007e8000c10190e */
[----:B------:R4:W-:Y:S01]  /*32700*/  ST.E desc[UR16][R14.64+0xb0], R31 ;  /* 0x0000b01f0e007985 */ /* 0x0009e2000c101910 */
[C---:B0-----:R-:W-:Y:S01]  /*32710*/  FMUL.FTZ R25, R11.reuse, R72 ;  /* 0x000000480b197220 */ /* 0x041fe20000410000 */
[C---:B-1----:R-:W-:Y:S01]  /*32720*/  FMUL.FTZ R27, R11.reuse, R74 ;  /* 0x0000004a0b1b7220 */ /* 0x042fe20000410000 */
[C---:B---3--:R-:W-:Y:S01]  /*32730*/  FMUL.FTZ R29, R11.reuse, R76 ;  /* 0x0000004c0b1d7220 */ /* 0x048fe20000410000 */
[C---:B----4-:R-:W-:Y:S01]  /*32740*/  FMUL.FTZ R31, R11.reuse, R78 ;  /* 0x0000004e0b1f7220 */ /* 0x050fe20000410000 */
[----:B------:R0:W-:Y:S04]  /*32750*/  ST.E desc[UR18][R14.64+0xb4], R33 ;  /* 0x0000b4210e007985 */ /* 0x0001e8000c101912 */
[----:B------:R1:W-:Y:S04]  /*32760*/  ST.E desc[UR10][R14.64+0xd4], R25 ;  /* 0x0000d4190e007985 */ /* 0x0003e8000c10190a */
[----:B------:R3:W-:Y:S04]  /*32770*/  ST.E desc[UR12][R14.64+0xe0], R27 ;  /* 0x0000e01b0e007985 */ /* 0x0007e8000c10190c */
[----:B------:R4:W-:Y:S01]  /*32780*/  ST.E desc[UR14][R14.64+0xe4], R29 ;  /* 0x0000e41d0e007985 */ /* 0x0009e2000c10190e */
[----:B0-----:R-:W-:-:S03]  /*32790*/  FMUL.FTZ R33, R11, R80 ;  /* 0x000000500b217220 */ /* 0x001fc60000410000 */
[----:B------:R0:W-:Y:S01]  /*327a0*/  ST.E desc[UR16][R14.64+0xf0], R31 ;  /* 0x0000f01f0e007985 */ /* 0x0001e2000c101910 */
[C---:B-1----:R-:W-:Y:S01]  /*327b0*/  FMUL.FTZ R25, R11.reuse, R88 ;  /* 0x000000580b197220 */ /* 0x042fe20000410000 */
[C---:B---3--:R-:W-:Y:S01]  /*327c0*/  FMUL.FTZ R27, R11.reuse, R90 ;  /* 0x0000005a0b1b7220 */ /* 0x048fe20000410000 */
[C---:B----4-:R-:W-:Y:S01]  /*327d0*/  FMUL.FTZ R29, R11.reuse, R92 ;  /* 0x0000005c0b1d7220 */ /* 0x050fe20000410000 */
[C---:B0-----:R-:W-:Y:S01]  /*327e0*/  FMUL.FTZ R31, R11.reuse, R94 ;  /* 0x0000005e0b1f7220 */ /* 0x041fe20000410000 */
[----:B------:R0:W-:Y:S04]  /*327f0*/  ST.E desc[UR4][R14.64+0x1e0], R9 ;  /* 0x0001e0090e007985 */ /* 0x0001e8000c101904 */
[----:B------:R1:W-:Y:S04]  /*32800*/  ST.E desc[UR4][R14.64+0x1e4], R13 ;  /* 0x0001e40d0e007985 */ /* 0x0003e8000c101904 */
[----:B0-----:R-:W3:Y:S04]  /*32810*/  LD.E R9, desc[UR6][R14.64+0x8] ;  /* 0x000008060e097980 */ /* 0x001ee8000c101900 */
[----:B-1----:R-:W4:Y:S01]  /*32820*/  LD.E R13, desc[UR6][R14.64+0xc] ;  /* 0x00000c060e0d7980 */ /* 0x002f22000c101900 */
[----:B--2---:R-:W-:-:S05]  /*32830*/  FMUL.FTZ R11, R11, R8 ;  /* 0x000000080b0b7220 */ /* 0x004fca0000410000 */
[----:B------:R0:W-:Y:S04]  /*32840*/  ST.E desc[UR4][R14.64+0x1f4], R11 ;  /* 0x0001f40b0e007985 */ /* 0x0001e8000c101904 */
[----:B0-----:R-:W2:Y:S01]  /*32850*/  LD.E R11, desc[UR6][R14.64+0x18] ;  /* 0x000018060e0b7980 */ /* 0x001ea2000c101900 */
[C---:B---3--:R-:W-:Y:S01]  /*32860*/  FMUL.FTZ R9, R12.reuse, R9 ;  /* 0x000000090c097220 */ /* 0x048fe20000410000 */
[----:B----4-:R-:W-:-:S04]  /*32870*/  FMUL.FTZ R13, R12, R13 ;  /* 0x0000000d0c0d7220 */ /* 0x010fc80000410000 */
        /* <DEDUP_REMOVED lines=60> */
[----:B0-----:R-:W2:Y:S04]  /*32c40*/  LD.E R11, desc[UR6][R14.64+0xbc] ;  /* 0x0000bc060e0b7980 */ /* 0x001ea8000c101900 */
[----:B------:R-:W-:Y:S04]  /*32c50*/  ST.E desc[UR18][R14.64+0xf4], R33 ;  /* 0x0000f4210e007985 */ /* 0x000fe8000c101912 */
[----:B------:R-:W-:Y:S04]  /*32c60*/  ST.E desc[UR10][R14.64+0x114], R25 ;  /* 0x000114190e007985 */ /* 0x000fe8000c10190a */
[----:B------:R-:W-:Y:S04]  /*32c70*/  ST.E desc[UR12][R14.64+0x120], R27 ;  /* 0x0001201b0e007985 */ /* 0x000fe8000c10190c */
[----:B------:R-:W-:Y:S04]  /*32c80*/  ST.E desc[UR14][R14.64+0x124], R29 ;  /* 0x0001241d0e007985 */ /* 0x000fe8000c10190e */
[----:B------:R-:W-:Y:S04]  /*32c90*/  ST.E desc[UR16][R14.64+0x130], R31 ;  /* 0x0001301f0e007985 */ /* 0x000fe8000c101910 */
[----:B------:R-:W-:Y:S01]  /*32ca0*/  ST.E desc[UR4][R14.64+0x1f0], R21 ;  /* 0x0001f0150e007985 */ /* 0x000fe2000c101904 */
[C---:B---3--:R-:W-:Y:S01]  /*32cb0*/  FMUL.FTZ R9, R12.reuse, R9 ;  /* 0x000000090c097220 */ /* 0x048fe20000410000 */
[----:B----4-:R-:W-:-:S04]  /*32cc0*/  FMUL.FTZ R13, R12, R13 ;  /* 0x0000000d0c0d7220 */ /* 0x010fc80000410000 */
[----:B------:R0:W-:Y:S04]  /*32cd0*/  ST.E desc[UR4][R14.64+0xac], R9 ;  /* 0x0000ac090e007985 */ /* 0x0001e8000c101904 */
[----:B------:R1:W-:Y:S01]  /*32ce0*/  ST.E desc[UR4][R14.64+0xb8], R13 ;  /* 0x0000b80d0e007985 */ /* 0x0003e2000c101904 */
[----:B--2---:R-:W-:-:S05]  /*32cf0*/  FMUL.FTZ R11, R12, R11 ;  /* 0x0000000b0c0b7220 */ /* 0x004fca0000410000 */
[----:B------:R2:W-:Y:S04]  /*32d00*/  ST.E desc[UR4][R14.64+0xbc], R11 ;  /* 0x0000bc0b0e007985 */ /* 0x0005e8000c101904 */
[----:B0-----:R-:W3:Y:S02]  /*32d10*/  LD.E R9, desc[UR6][R14.64+0xc8] ;  /* 0x0000c8060e097980 */ /* 0x001ee4000c101900 */
[----:B---3--:R-:W-:-:S05]  /*32d20*/  FMUL.FTZ R9, R12, R9 ;  /* 0x000000090c097220 */ /* 0x008fca0000410000 */
[----:B------:R0:W-:Y:S04]  /*32d30*/  ST.E desc[UR4][R14.64+0xc8], R9 ;  /* 0x0000c8090e007985 */ /* 0x0001e8000c101904 */
[----:B-1----:R-:W3:Y:S02]  /*32d40*/  LD.E R13, desc[UR6][R14.64+0xcc] ;  /* 0x0000cc060e0d7980 */ /* 0x002ee4000c101900 */
[----:B---3--:R-:W-:-:S05]  /*32d50*/  FMUL.FTZ R13, R12, R13 ;  /* 0x0000000d0c0d7220 */ /* 0x008fca0000410000 */
[----:B------:R1:W-:Y:S04]  /*32d60*/  ST.E desc[UR4][R14.64+0xcc], R13 ;  /* 0x0000cc0d0e007985 */ /* 0x0003e8000c101904 */
[----:B--2---:R-:W2:Y:S02]  /*32d70*/  LD.E R11, desc[UR6][R14.64+0xd8] ;  /* 0x0000d8060e0b7980 */ /* 0x004ea4000c101900 */
        /* <DEDUP_REMOVED lines=109> */
[----:B------:R-:W-:Y:S04]  /*33450*/  ST.E desc[UR4][R14.64+0x1f8], R21 ;  /* 0x0001f8150e007985 */ /* 0x000fe8000c101904 */
[----:B0-----:R-:W2:Y:S02]  /*33460*/  LD.E R9, desc[UR6][R14.64+0x1fc] ;  /* 0x0001fc060e097980 */ /* 0x001ea4000c101900 */
[----:B--2---:R-:W-:-:S05]  /*33470*/  FMUL.FTZ R25, R12, R9 ;  /* 0x000000090c197220 */ /* 0x004fca0000410000 */
[----:B------:R0:W-:Y:S04]  /*33480*/  ST.E desc[UR4][R14.64+0x1fc], R25 ;  /* 0x0001fc190e007985 */ /* 0x0001e8000c101904 */
[----:B------:R-:W2:Y:S04]  /*33490*/  LDL.64 R8, [R7+0x88] ;  /* 0x0000880007087983 */ /* 0x000ea80000100a00 */
[----:B-1----:R-:W3:Y:S04]  /*334a0*/  LDL.64 R12, [R7] ;  /* 0x00000000070c7983 */ /* 0x002ee80000100a00 */
[----:B------:R-:W4:Y:S04]  /*334b0*/  LDL.64 R10, [R7+0x90] ;  /* 0x00009000070a7983 */ /* 0x000f280000100a00 */
[----:B--2---:R-:W2:Y:S04]  /*334c0*/  LD.E R27, desc[UR4][R8.64] ;  /* 0x00000004081b7980 */ /* 0x004ea8000c101900 */
[----:B---3--:R-:W3:Y:S04]  /*334d0*/  LD.E R13, desc[UR6][R12.64] ;  /* 0x000000060c0d7980 */ /* 0x008ee8000c101900 */
[----:B----4-:R-:W3:Y:S04]  /*334e0*/  LD.E.64 R10, desc[UR4][R10.64] ;  /* 0x000000040a0a7980 */ /* 0x010ee8000c101b00 */
[----:B--2---:R1:W-:Y:S04]  /*334f0*/  ST.E desc[UR8][R8.64], R27 ;  /* 0x0000001b08007985 */ /* 0x0043e8000c101908 */
[----:B0-----:R-:W2:Y:S04]  /*33500*/  LD.E R15, desc[UR10][R8.64+0x4] ;  /* 0x0000040a080f7980 */ /* 0x001ea8000c101900 */
[----:B--2---:R0:W-:Y:S04]  /*33510*/  ST.E desc[UR4][R8.64+0x4], R15 ;  /* 0x0000040f08007985 */ /* 0x0041e8000c101904 */
[----:B------:R-:W2:Y:S04]  /*33520*/  LD.E R21, desc[UR6][R8.64+0x8] ;  /* 0x0000080608157980 */ /* 0x000ea8000c101900 */
[----:B--2---:R2:W-:Y:S04]  /*33530*/  ST.E desc[UR4][R8.64+0x8], R21 ;  /* 0x0000081508007985 */ /* 0x0045e8000c101904 */
[----:B------:R-:W4:Y:S04]  /*33540*/  LD.E R25, desc[UR6][R8.64+0xc] ;  /* 0x00000c0608197980 */ /* 0x000f28000c101900 */
[----:B----4-:R4:W-:Y:S04]  /*33550*/  ST.E desc[UR4][R8.64+0xc], R25 ;  /* 0x00000c1908007985 */ /* 0x0109e8000c101904 */
[----:B-1----:R-:W3:Y:S04]  /*33560*/  LD.E R27, desc[UR6][R8.64+0x10] ;  /* 0x00001006081b7980 */ /* 0x002ee8000c101900 */
[----:B---3--:R1:W-:Y:S04]  /*33570*/  ST.E desc[UR4][R8.64+0x10], R27 ;  /* 0x0000101b08007985 */ /* 0x0083e8000c101904 */
[----:B0-----:R-:W3:Y:S04]  /*33580*/  LD.E R15, desc[UR6][R8.64+0x14] ;  /* 0x00001406080f7980 */ /* 0x001ee8000c101900 */
[----:B---3--:R0:W-:Y:S04]  /*33590*/  ST.E desc[UR4][R8.64+0x14], R15 ;  /* 0x0000140f08007985 */ /* 0x0081e8000c101904 */
[----:B--2---:R-:W2:Y:S04]  /*335a0*/  LD.E R21, desc[UR6][R8.64+0x18] ;  /* 0x0000180608157980 */ /* 0x004ea8000c101900 */
[----:B--2---:R2:W-:Y:S04]  /*335b0*/  ST.E desc[UR4][R8.64+0x18], R21 ;  /* 0x0000181508007985 */ /* 0x0045e8000c101904 */
[----:B----4-:R-:W3:Y:S04]  /*335c0*/  LD.E R25, desc[UR6][R8.64+0x1c] ;  /* 0x00001c0608197980 */ /* 0x010ee8000c101900 */
[----:B---3--:R3:W-:Y:S04]  /*335d0*/  ST.E desc[UR4][R8.64+0x1c], R25 ;  /* 0x00001c1908007985 */ /* 0x0087e8000c101904 */
[----:B-1----:R-:W4:Y:S04]  /*335e0*/  LD.E R27, desc[UR6][R8.64+0x20] ;  /* 0x00002006081b7980 */ /* 0x002f28000c101900 */
[----:B----4-:R1:W-:Y:S04]  /*335f0*/  ST.E desc[UR4][R8.64+0x20], R27 ;  /* 0x0000201b08007985 */ /* 0x0103e8000c101904 */
[----:B0-----:R-:W4:Y:S04]  /*33600*/  LD.E R15, desc[UR6][R8.64+0x24] ;  /* 0x00002406080f7980 */ /* 0x001f28000c101900 */
[----:B----4-:R0:W-:Y:S04]  /*33610*/  ST.E desc[UR4][R8.64+0x24], R15 ;  /* 0x0000240f08007985 */ /* 0x0101e8000c101904 */
[----:B--2---:R-:W2:Y:S04]  /*33620*/  LD.E R21, desc[UR6][R8.64+0x28] ;  /* 0x0000280608157980 */ /* 0x004ea8000c101900 */
[----:B--2---:R2:W-:Y:S04]  /*33630*/  ST.E desc[UR4][R8.64+0x28], R21 ;  /* 0x0000281508007985 */ /* 0x0045e8000c101904 */
[----:B---3--:R-:W3:Y:S04]  /*33640*/  LD.E R25, desc[UR6][R8.64+0x2c] ;  /* 0x00002c0608197980 */ /* 0x008ee8000c101900 */
        /* <DEDUP_REMOVED lines=226> */
[----:B----4-:R-:W-:Y:S04]  /*34470*/  ST.E desc[UR4][R8.64+0x1f0], R27 ;  /* 0x0001f01b08007985 */ /* 0x010fe8000c101904 */
[----:B0-----:R-:W4:Y:S04]  /*34480*/  LD.E R15, desc[UR6][R8.64+0x1f4] ;  /* 0x0001f406080f7980 */ /* 0x001f28000c101900 */
[----:B----4-:R-:W-:Y:S04]  /*34490*/  ST.E desc[UR4][R8.64+0x1f4], R15 ;  /* 0x0001f40f08007985 */ /* 0x010fe8000c101904 */
[----:B--2---:R-:W2:Y:S01]  /*344a0*/  LD.E R21, desc[UR6][R8.64+0x1f8] ;  /* 0x0001f80608157980 */ /* 0x004ea2000c101900 */
[----:B------:R-:W-:-:S02]  /*344b0*/  R2UR UR20, R4 ;  /* 0x00000000041472ca */ /* 0x000fc400000e0000 */
[C---:B------:R-:W-:Y:S02]  /*344c0*/  R2UR UR21, R5.reuse ;  /* 0x00000000051572ca */ /* 0x040fe400000e0000 */
[C---:B------:R-:W-:Y:S02]  /*344d0*/  R2UR UR22, R4.reuse ;  /* 0x00000000041672ca */ /* 0x040fe400000e0000 */
[C---:B------:R-:W-:Y:S02]  /*344e0*/  R2UR UR23, R5.reuse ;  /* 0x00000000051772ca */ /* 0x040fe400000e0000 */
[C---:B------:R-:W-:Y:S02]  /*344f0*/  R2UR UR24, R4.reuse ;  /* 0x00000000041872ca */ /* 0x040fe400000e0000 */
[----:B------:R-:W-:Y:S01]  /*34500*/  R2UR UR25, R5 ;  /* 0x00000000051972ca */ /* 0x000fe200000e0000 */
[----:B--2---:R-:W-:Y:S04]  /*34510*/  ST.E desc[UR4][R8.64+0x1f8], R21 ;  /* 0x0001f81508007985 */ /* 0x004fe8000c101904 */
[----:B---3--:R-:W2:Y:S01]  /*34520*/  LD.E R25, desc[UR6][R8.64+0x1fc] ;  /* 0x0001fc0608197980 */ /* 0x008ea2000c101900 */
[----:B------:R-:W-:-:S02]  /*34530*/  R2UR UR26, R4 ;  /* 0x00000000041a72ca */ /* 0x000fc400000e0000 */
[C---:B------:R-:W-:Y:S02]  /*34540*/  R2UR UR27, R5.reuse ;  /* 0x00000000051b72ca */ /* 0x040fe400000e0000 */
[C---:B------:R-:W-:Y:S02]  /*34550*/  R2UR UR28, R4.reuse ;  /* 0x00000000041c72ca */ /* 0x040fe400000e0000 */
[C---:B------:R-:W-:Y:S02]  /*34560*/  R2UR UR29, R5.reuse ;  /* 0x00000000051d72ca */ /* 0x040fe400000e0000 */
[C---:B------:R-:W-:Y:S02]  /*34570*/  R2UR UR30, R4.reuse ;  /* 0x00000000041e72ca */ /* 0x040fe400000e0000 */
[----:B------:R-:W-:Y:S02]  /*34580*/  R2UR UR31, R5 ;  /* 0x00000000051f72ca */ /* 0x000fe400000e0000 */
        /* <DEDUP_REMOVED lines=22> */
[----:B------:R-:W-:Y:S02]  /*346f0*/  R2UR UR58, R4 ;  /* 0x00000000043a72ca */ /* 0x000fe400000e0000 */
[----:B------:R-:W-:Y:S01]  /*34700*/  R2UR UR59, R5 ;  /* 0x00000000053b72ca */ /* 0x000fe200000e0000 */
[----:B--2---:R0:W-:Y:S04]  /*34710*/  ST.E desc[UR4][R8.64+0x1fc], R25 ;  /* 0x0001fc1908007985 */ /* 0x0041e8000c101904 */
[----:B------:R-:W2:Y:S04]  /*34720*/  LD.E R24, desc[UR6][R8.64] ;  /* 0x0000000608187980 */ /* 0x000ea8000c101900 */
[----:B------:R-:W2:Y:S04]  /*34730*/  LD.E R26, desc[UR10][R8.64+0x8] ;  /* 0x0000080a081a7980 */ /* 0x000ea8000c101900 */
[----:B0-----:R-:W2:Y:S04]  /*34740*/  LD.E R25, desc[UR8][R8.64+0x4] ;  /* 0x0000040808197980 */ /* 0x001ea8000c101900 */
[----:B------:R-:W2:Y:S04]  /*34750*/  LD.E R27, desc[UR12][R8.64+0xc] ;  /* 0x00000c0c081b7980 */ /* 0x000ea8000c101900 */
        /* <DEDUP_REMOVED lines=123> */
[----:B------:R-:W2:Y:S01]  /*34f10*/  LD.E R151, desc[UR56][R8.64+0x1fc] ;  /* 0x0001fc3808977980 */ /* 0x000ea2000c101900 */
[----:B------:R-:W-:Y:S01]  /*34f20*/  IMAD R10, R13, 0x1000, R10 ;  /* 0x000010000d0a7824 */ /* 0x000fe200078e020a */
[----:B------:R-:W-:-:S04]  /*34f30*/  R2UR UR7, R11 ;  /* 0x000000000b0772ca */ /* 0x000fc800000e0000 */
[----:B------:R-:W-:Y:S02]  /*34f40*/  R2UR UR6, R10 ;  /* 0x000000000a0672ca */ /* 0x000fe400000e0000 */
        /* <DEDUP_REMOVED lines=48> */
[----:B------:R-:W-:Y:S02]  /*35250*/  R2UR UR14, R4 ;  /* 0x00000000040e72ca */ /* 0x000fe400000e0000 */
[----:B------:R-:W-:Y:S01]  /*35260*/  R2UR UR15, R5 ;  /* 0x00000000050f72ca */ /* 0x000fe200000e0000 */
[----:B--2---:R-:W-:-:S06]  /*35270*/  WARPGROUP.ARRIVE ;  /* 0x00000000000079c5 */ /* 0x004fcc0000000000 */
[----:B------:R-:W-:Y:S01]  /*35280*/  HGMMA.64x256x16.F32 R24, R156, gdesc[UR4].tnspB, R24, gsb0 ;  /* 0x43e000049c187df0 */ /* 0x000fe20008000818 */
[----:B------:R-:W-:Y:S02]  /*35290*/  VIADD R12, R10, 0x80 ;  /* 0x000000800a0c7836 */ /* 0x000fe40000000000 */
[----:B------:R-:W-:-:S03]  /*352a0*/  IMAD.MOV.U32 R13, RZ, RZ, R11 ;  /* 0x000000ffff0d7224 */ /* 0x000fc600078e000b */
[----:B------:R-:W-:Y:S02]  /*352b0*/  R2UR UR6, R12 ;  /* 0x000000000c0672ca */ /* 0x000fe400000e0000 */
[----:B------:R-:W-:Y:S01]  /*352c0*/  R2UR UR7, R13 ;  /* 0x000000000d0772ca */ /* 0x000fe200000e0000 */
[----:B------:R-:W-:Y:S02]  /*352d0*/  WARPGROUP.DEPBAR.LE gsb0, 0x0 ;  /* 0x00008000000079c5 */ /* 0x000fe40000010000 */
[----:B------:R-:W-:Y:S04]  /*352e0*/  ST.E desc[UR12][R8.64], R24 ;  /* 0x0000001808007985 */ /* 0x000fe8000c10190c */
[----:B------:R-:W-:Y:S04]  /*352f0*/  ST.E desc[UR58][R8.64+0x4], R25 ;  /* 0x0000041908007985 */ /* 0x000fe8000c10193a */
[----:B------:R-:W-:Y:S04]  /*35300*/  ST.E desc[UR56][R8.64+0x8], R26 ;  /* 0x0000081a08007985 */ /* 0x000fe8000c101938 */
[----:B------:R-:W-:Y:S04]  /*35310*/  ST.E desc[UR10][R8.64+0xc], R27 ;  /* 0x00000c1b08007985 */ /* 0x000fe8000c10190a */
[----:B------:R-:W-:Y:S04]  /*35320*/  ST.E desc[UR8][R8.64+0x10], R28 ;  /* 0x0000101c08007985 */ /* 0x000fe8000c101908 */
[----:B------:R-:W-:Y:S04]  /*35330*/  ST.E desc[UR4][R8.64+0x14], R29 ;  /* 0x0000141d08007985 */ /* 0x000fe8000c101904 */
[----:B------:R-:W-:Y:S04]  /*35340*/  ST.E desc[UR54][R8.64+0x18], R30 ;  /* 0x0000181e08007985 */ /* 0x000fe8000c101936 */
[----:B------:R-:W-:Y:S04]  /*35350*/  ST.E desc[UR52][R8.64+0x1c], R31 ;  /* 0x00001c1f08007985 */ /* 0x000fe8000c101934 */
[----:B------:R-:W-:Y:S01]  /*35360*/  ST.E desc[UR50][R8.64+0x20], R32 ;  /* 0x0000202008007985 */ /* 0x000fe2000c101932 */
[----:B------:R-:W-:-:S03]  /*35370*/  R2UR UR12, R4 ;  /* 0x00000000040c72ca */ /* 0x000fc600000e0000 */
[----:B------:R-:W-:Y:S01]  /*35380*/  ST.E desc[UR48][R8.64+0x24], R33 ;  /* 0x0000242108007985 */ /* 0x000fe2000c101930 */
[----:B------:R-:W-:-:S03]  /*35390*/  R2UR UR13, R5 ;  /* 0x00000000050d72ca */ /* 0x000fc600000e0000 */
[----:B------:R-:W-:Y:S01]  /*353a0*/  ST.E desc[UR46][R8.64+0x28], R34 ;  /* 0x0000282208007985 */ /* 0x000fe2000c10192e */
[----:B------:R-:W-:-:S03]  /*353b0*/  R2UR UR58, R4 ;  /* 0x00000000043a72ca */ /* 0x000fc600000e0000 */
[----:B------:R-:W-:Y:S01]  /*353c0*/  ST.E desc[UR44][R8.64+0x2c], R35 ;  /* 0x00002c2308007985 */ /* 0x000fe2000c10192c */
[----:B------:R-:W-:-:S03]  /*353d0*/  R2UR UR59, R5 ;  /* 0x00000000053b72ca */ /* 0x000fc600000e0000 */
[----:B------:R-:W-:Y:S01]  /*353e0*/  ST.E desc[UR42][R8.64+0x30], R36 ;  /* 0x0000302408007985 */ /* 0x000fe2000c10192a */
[C---:B------:R-:W-:Y:S02]  /*353f0*/  R2UR UR56, R4.reuse ;  /* 0x00000000043872ca */ /* 0x040fe400000e0000 */
[C---:B------:R-:W-:Y:S01]  /*35400*/  R2UR UR57, R5.reuse ;  /* 0x00000000053972ca */ /* 0x040fe200000e0000 */
[----:B------:R-:W-:Y:S01]  /*35410*/  ST.E desc[UR38][R8.64+0x34], R37 ;  /* 0x0000342508007985 */ /* 0x000fe2000c101926 */
[C---:B------:R-:W-:Y:S02]  /*35420*/  R2UR UR10, R4.reuse ;  /* 0x00000000040a72ca */ /* 0x040fe400000e0000 */
[C---:B------:R-:W-:Y:S01]  /*35430*/  R2UR UR11, R5.reuse ;  /* 0x00000000050b72ca */ /* 0x040fe200000e0000 */
[----:B------:R-:W-:Y:S01]  /*35440*/  ST.E desc[UR34][R8.64+0x38], R38 ;  /* 0x0000382608007985 */ /* 0x000fe2000c101922 */
[C---:B------:R-:W-:Y:S02]  /*35450*/  R2UR UR8, R4.reuse ;  /* 0x00000000040872ca */ /* 0x040fe400000e0000 */
[----:B------:R-:W-:Y:S01]  /*35460*/  R2UR UR9, R5 ;  /* 0x00000000050972ca */ /* 0x000fe200000e0000 */
[----:B------:R-:W-:Y:S01]  /*35470*/  ST.E desc[UR32][R8.64+0x3c], R39 ;  /* 0x00003c2708007985 */ /* 0x000fe2000c101920 */
[----:B------:R-:W-:-:S02]  /*35480*/  R2UR UR4, R4 ;  /* 0x00000000040472ca */ /* 0x000fc400000e0000 */
        /* <DEDUP_REMOVED lines=290> */
[----:B------:R-:W-:Y:S02]  /*366b0*/  R2UR UR56, R4 ;  /* 0x00000000043872ca */ /* 0x000fe400000e0000 */
[----:B------:R-:W-:Y:S01]  /*366c0*/  R2UR UR57, R5 ;  /* 0x00000000053972ca */ /* 0x000fe200000e0000 */
        /* <DEDUP_REMOVED lines=14> */
[----:B------:R0:W-:Y:S02]  /*367b0*/  ST.E desc[UR56][R8.64+0x1fc], R151 ;  /* 0x0001fc9708007985 */ /* 0x0001e4000c101938 */
[----:B0-----:R-:W-:-:S06]  /*367c0*/  WARPGROUP.ARRIVE ;  /* 0x00000000000079c5 */ /* 0x001fcc0000000000 */
[----:B------:R-:W-:Y:S01]  /*367d0*/  HGMMA.64x256x16.F32 R24, R160, gdesc[UR4].tnspB, R24, gsb0 ;  /* 0x43e00004a0187df0 */ /* 0x000fe20008000818 */
        /* <DEDUP_REMOVED lines=48> */
[----:B------:R-:W-:Y:S02]  /*36ae0*/  R2UR UR14, R4 ;  /* 0x00000000040e72ca */ /* 0x000fe400000e0000 */
[----:B------:R-:W-:Y:S01]  /*36af0*/  R2UR UR15, R5 ;  /* 0x00000000050f72ca */ /* 0x000fe200000e0000 */
        /* <DEDUP_REMOVED lines=391> */
[----:B------:R-:W-:Y:S01]  /*38370*/  VIADD R10, R10, 0x180 ;  /* 0x000001800a0a7836 */ /* 0x000fe20000000000 */
[----:B------:R-:W-:-:S04]  /*38380*/  R2UR UR7, R11 ;  /* 0x000000000b0772ca */ /* 0x000fc800000e0000 */
        /* <DEDUP_REMOVED lines=359> */
[----:B------:R-:W-:Y:S01]  /*39a00*/  R2UR UR25, R5 ;  /* 0x00000000051972ca */ /* 0x000fe200000e0000 */
[----:B------:R-:W-:Y:S02]  /*39a10*/  WARPGROUP.DEPBAR.LE gsb0, 0x0 ;  /* 0x00008000000079c5 */ /* 0x000fe40000010000 */
[----:B------:R-:W-:Y:S01]  /*39a20*/  ST.E desc[UR4][R8.64], R24 ;  /* 0x0000001808007985 */ /* 0x000fe2000c101904 */
[----:B------:R-:W-:-:S02]  /*39a30*/  R2UR UR4, R4 ;  /* 0x00000000040472ca */ /* 0x000fc400000e0000 */
[----:B------:R-:W-:Y:S01]  /*39a40*/  R2UR UR5, R5 ;  /* 0x00000000050572ca */ /* 0x000fe200000e0000 */
[----:B------:R-:W-:Y:S04]  /*39a50*/  ST.E desc[UR6][R8.64+0x4], R25 ;  /* 0x0000041908007985 */ /* 0x000fe8000c101906 */
[----:B------:R-:W-:Y:S04]  /*39a60*/  ST.E desc[UR8][R8.64+0x8], R26 ;  /* 0x0000081a08007985 */ /* 0x000fe8000c101908 */
[----:B------:R-:W-:Y:S01]  /*39a70*/  ST.E desc[UR10][R8.64+0xc], R27 ;  /* 0x00000c1b08007985 */ /* 0x000fe2000c10190a */
[----:B------:R-:W-:-:S03]  /*39a80*/  R2UR UR6, R4 ;  /* 0x00000000040672ca */ /* 0x000fc600000e0000 */
[----:B------:R-:W-:Y:S01]  /*39a90*/  ST.E desc[UR12][R8.64+0x10], R28 ;  /* 0x0000101c08007985 */ /* 0x000fe2000c10190c */
[----:B------:R-:W-:-:S03]  /*39aa0*/  R2UR UR7, R5 ;  /* 0x00000000050772ca */ /* 0x000fc600000e0000 */
        /* <DEDUP_REMOVED lines=21> */
[C---:B------:R-:W-:Y:S02]  /*39c00*/  R2UR UR20, R4.reuse ;  /* 0x00000000041472ca */ /* 0x040fe400000e0000 */
[----:B------:R-:W-:Y:S01]  /*39c10*/  R2UR UR21, R5 ;  /* 0x00000000051572ca */ /* 0x000fe200000e0000 */
[----:B------:R-:W-:Y:S01]  /*39c20*/  ST.E desc[UR6][R8.64+0x30], R36 ;  /* 0x0000302408007985 */ /* 0x000fe2000c101906 */
[----:B------:R-:W-:-:S02]  /*39c30*/  R2UR UR22, R4 ;  /* 0x00000000041672ca */ /* 0x000fc400000e0000 */
[C---:B------:R-:W-:Y:S02]  /*39c40*/  R2UR UR23, R5.reuse ;  /* 0x00000000051772ca */ /* 0x040fe400000e0000 */
[C---:B------:R-:W-:Y:S02]  /*39c50*/  R2UR UR24, R4.reuse ;  /* 0x00000000041872ca */ /* 0x040fe400000e0000 */
[C---:B------:R-:W-:Y:S02]  /*39c60*/  R2UR UR25, R5.reuse ;  /* 0x00000000051972ca */ /* 0x040fe400000e0000 */
[C---:B------:R-:W-:Y:S02]  /*39c70*/  R2UR UR6, R4.reuse ;  /* 0x00000000040672ca */ /* 0x040fe400000e0000 */
[----:B------:R-:W-:Y:S01]  /*39c80*/  R2UR UR7, R5 ;  /* 0x00000000050772ca */ /* 0x000fe200000e0000 */
[----:B------:R-:W-:Y:S01]  /*39c90*/  ST.E desc[UR8][R8.64+0x34], R37 ;  /* 0x0000342508007985 */ /* 0x000fe2000c101908 */
[----:B------:R-:W-:-:S02]  /*39ca0*/  R2UR UR8, R4 ;  /* 0x00000000040872ca */ /* 0x000fc400000e0000 */
[----:B------:R-:W-:Y:S01]  /*39cb0*/  R2UR UR9, R5 ;  /* 0x00000000050972ca */ /* 0x000fe200000e0000 */
        /* <DEDUP_REMOVED lines=28> */
[C---:B------:R-:W-:Y:S01]  /*39e80*/  R2UR UR21, R5.reuse ;  /* 0x00000000051572ca */ /* 0x040fe200000e0000 */
[----:B------:R-:W-:Y:S01]  /*39e90*/  ST.E desc[UR4][R8.64+0x64], R49 ;  /* 0x0000643108007985 */ /* 0x000fe2000c101904 */
[C---:B------:R-:W-:Y:S02]  /*39ea0*/  R2UR UR22, R4.reuse ;  /* 0x00000000041672ca */ /* 0x040fe400000e0000 */
[C---:B------:R-:W-:Y:S01]  /*39eb0*/  R2UR UR23, R5.reuse ;  /* 0x00000000051772ca */ /* 0x040fe200000e0000 */
[----:B------:R-:W-:Y:S01]  /*39ec0*/  ST.E desc[UR6][R8.64+0x68], R50 ;  /* 0x0000683208007985 */ /* 0x000fe2000c101906 */
[C---:B------:R-:W-:Y:S02]  /*39ed0*/  R2UR UR24, R4.reuse ;  /* 0x00000000041872ca */ /* 0x040fe400000e0000 */
[----:B------:R-:W-:Y:S02]  /*39ee0*/  R2UR UR25, R5 ;  /* 0x00000000051972ca */ /* 0x000fe400000e0000 */
[----:B------:R-:W-:-:S02]  /*39ef0*/  R2UR UR4, R4 ;  /* 0x00000000040472ca */ /* 0x000fc400000e0000 */
[C---:B------:R-:W-:Y:S02]  /*39f00*/  R2UR UR5, R5.reuse ;  /* 0x00000000050572ca */ /* 0x040fe400000e0000 */
[C---:B------:R-:W-:Y:S02]  /*39f10*/  R2UR UR6, R4.reuse ;  /* 0x00000000040672ca */ /* 0x040fe400000e0000 */
        /* <DEDUP_REMOVED lines=9> */
[----:B------:R-:W-:Y:S04]  /*39fb0*/  ST.E desc[UR20][R8.64+0x84], R57 ;  /* 0x0000843908007985 */ /* 0x000fe8000c101914 */
[----:B------:R-:W-:Y:S04]  /*39fc0*/  ST.E desc[UR22][R8.64+0x88], R58 ;  /* 0x0000883a08007985 */ /* 0x000fe8000c101916 */
[----:B------:R-:W-:Y:S01]  /*39fd0*/  ST.E desc[UR24][R8.64+0x8c], R59 ;  /* 0x00008c3b08007985 */ /* 0x000fe2000c101918 */
[----:B------:R-:W-:-:S03]  /*39fe0*/  R2UR UR10, R4 ;  /* 0x00000000040a72ca */ /* 0x000fc600000e0000 */
[----:B------:R-:W-:Y:S01]  /*39ff0*/  ST.E desc[UR4][R8.64+0x90], R60 ;  /* 0x0000903c08007985 */ /* 0x000fe2000c101904 */
[C---:B------:R-:W-:Y:S02]  /*3a000*/  R2UR UR4, R4.reuse ;  /* 0x00000000040472ca */ /* 0x040fe400000e0000 */
[C---:B------:R-:W-:Y:S01]  /*3a010*/  R2UR UR5, R5.reuse ;  /* 0x00000000050572ca */ /* 0x040fe200000e0000 */
[----:B------:R-:W-:Y:S01]  /*3a020*/  ST.E desc[UR6][R8.64+0x94], R61 ;  /* 0x0000943d08007985 */ /* 0x000fe2000c101906 */
        /* <DEDUP_REMOVED lines=267> */
[----:B------:R-:W2:Y:S01]  /*3b0e0*/  LD.E R21, desc[UR28][R8.64+0x1fc] ;  /* 0x0001fc1c08157980 */ /* 0x000ea2000c101900 */
[----:B------:R-:W-:-:S02]  /*3b0f0*/  R2UR UR6, R4 ;  /* 0x00000000040672ca */ /* 0x000fc400000e0000 */
[C---:B------:R-:W-:Y:S02]  /*3b100*/  R2UR UR7, R5.reuse ;  /* 0x00000000050772ca */ /* 0x040fe400000e0000 */
[----:B------:R-:W-:Y:S02]  /*3b110*/  R2UR UR4, R4 ;  /* 0x00000000040472ca */ /* 0x000fe400000e0000 */
[----:B------:R-:W-:-:S09]  /*3b120*/  R2UR UR5, R5 ;  /* 0x00000000050572ca */ /* 0x000fd200000e0000 */
[----:B--2---:R0:W-:Y:S04]  /*3b130*/  ST.E desc[UR6][R8.64+0x1fc], R21 ;  /* 0x0001fc1508007985 */ /* 0x0041e8000c101906 */
[----:B------:R-:W2:Y:S01]  /*3b140*/  LD.E R11, desc[UR4][R8.64] ;  /* 0x00000004080b7980 */ /* 0x000ea2000c101900 */
[C---:B------:R-:W-:Y:S02]  /*3b150*/  R2UR UR4, R4.reuse ;  /* 0x00000000040472ca */ /* 0x040fe400000e0000 */
        /* <DEDUP_REMOVED lines=10> */
[----:B------:R-:W3:Y:S01]  /*3b200*/  LD.E R15, desc[UR6][R8.64+0x8] ;  /* 0x00000806080f7980 */ /* 0x000ee2000c101900 */
[C---:B------:R-:W-:Y:S02]  /*3b210*/  R2UR UR4, R4.reuse ;  /* 0x00000000040472ca */ /* 0x040fe400000e0000 */
[C---:B------:R-:W-:Y:S02]  /*3b220*/  R2UR UR5, R5.reuse ;  /* 0x00000000050572ca */ /* 0x040fe400000e0000 */
[----:B------:R-:W-:Y:S02]  /*3b230*/  R2UR UR6, R4 ;  /* 0x00000000040672ca */ /* 0x000fe400000e0000 */
[----:B------:R-:W-:-:S09]  /*3b240*/  R2UR UR7, R5 ;  /* 0x00000000050772ca */ /* 0x000fd200000e0000 */
[----:B---3--:R3:W-:Y:S04]  /*3b250*/  ST.E desc[UR4][R8.64+0x8], R15 ;  /* 0x0000080f08007985 */ /* 0x0087e8000c101904 */
[----:B0-----:R-:W4:Y:S01]  /*3b260*/  LD.E R21, desc[UR6][R8.64+0xc] ;  /* 0x00000c0608157980 */ /* 0x001f22000c101900 */
[C---:B------:R-:W-:Y:S02]  /*3b270*/  R2UR UR4, R4.reuse ;  /* 0x00000000040472ca */ /* 0x040fe400000e0000 */
[C---:B------:R-:W-:Y:S02]  /*3b280*/  R2UR UR5, R5.reuse ;  /* 0x00000000050572ca */ /* 0x040fe400000e0000 */
[----:B------:R-:W-:Y:S02]  /*3b290*/  R2UR UR6, R4 ;  /* 0x00000000040672ca */ /* 0x000fe400000e0000 */
[----:B------:R-:W-:-:S09]  /*3b2a0*/  R2UR UR7, R5 ;  /* 0x00000000050772ca */ /* 0x000fd200000e0000 */
[----:B----4-:R0:W-:Y:S04]  /*3b2b0*/  ST.E desc[UR4][R8.64+0xc], R21 ;  /* 0x00000c1508007985 */ /* 0x0101e8000c101904 */
[----:B-1----:R-:W4:Y:S01]  /*3b2c0*/  LD.E R11, desc[UR6][R8.64+0x10] ;  /* 0x00001006080b7980 */ /* 0x002f22000c101900 */
[C---:B------:R-:W-:Y:S02]  /*3b2d0*/  R2UR UR4, R4.reuse ;  /* 0x00000000040472ca */ /* 0x040fe400000e0000 */
[C---:B------:R-:W-:Y:S02]  /*3b2e0*/  R2UR UR5, R5.reuse ;  /* 0x00000000050572ca */ /* 0x040fe400000e0000 */
[----:B------:R-:W-:Y:S02]  /*3b2f0*/  R2UR UR6, R4 ;  /* 0x00000000040672ca */ /* 0x000fe400000e0000 */
[----:B------:R-:W-:-:S09]  /*3b300*/  R2UR UR7, R5 ;  /* 0x00000000050772ca */ /* 0x000fd200000e0000 */
[----:B----4-:R1:W-:Y:S04]  /*3b310*/  ST.E desc[UR4][R8.64+0x10], R11 ;  /* 0x0000100b08007985 */ /* 0x0103e8000c101904 */
[----:B--2---:R-:W2:Y:S01]  /*3b320*/  LD.E R13, desc[UR6][R8.64+0x14] ;  /* 0x00001406080d7980 */ /* 0x004ea2000c101900 */
[C---:B------:R-:W-:Y:S02]  /*3b330*/  R2UR UR4, R4.reuse ;  /* 0x00000000040472ca */ /* 0x040fe400000e0000 */
[C---:B------:R-:W-:Y:S02]  /*3b340*/  R2UR UR5, R5.reuse ;  /* 0x00000000050572ca */ /* 0x040fe400000e0000 */
[----:B------:R-:W-:Y:S02]  /*3b350*/  R2UR UR6, R4 ;  /* 0x00000000040672ca */ /* 0x000fe400000e0000 */
[----:B------:R-:W-:-:S09]  /*3b360*/  R2UR UR7, R5 ;  /* 0x00000000050772ca */ /* 0x000fd200000e0000 */
[----:B--2---:R2:W-:Y:S04]  /*3b370*/  ST.E desc[UR4][R8.64+0x14], R13 ;  /* 0x0000140d08007985 */ /* 0x0045e8000c101904 */
[----:B---3--:R-:W3:Y:S01]  /*3b380*/  LD.E R15, desc[UR6][R8.64+0x18] ;  /* 0x00001806080f7980 */ /* 0x008ee2000c101900 */
        /* <DEDUP_REMOVED lines=694> */
[----:B--2---:R-:W-:Y:S04]  /*3def0*/  ST.E desc[UR4][R8.64+0x1e4], R13 ;  /* 0x0001e40d08007985 */ /* 0x004fe8000c101904 */
[----:B---3--:R-:W2:Y:S01]  /*3df00*/  LD.E R15, desc[UR6][R8.64+0x1e8] ;  /* 0x0001e806080f7980 */ /* 0x008ea2000c101900 */
[C---:B------:R-:W-:Y:S02]  /*3df10*/  R2UR UR4, R4.reuse ;  /* 0x00000000040472ca */ /* 0x040fe400000e0000 */
[C---:B------:R-:W-:Y:S02]  /*3df20*/  R2UR UR5, R5.reuse ;  /* 0x00000000050572ca */ /* 0x040fe400000e0000 */
[----:B------:R-:W-:Y:S02]  /*3df30*/  R2UR UR6, R4 ;  /* 0x00000000040672ca */ /* 0x000fe400000e0000 */
[----:B------:R-:W-:-:S09]  /*3df40*/  R2UR UR7, R5 ;  /* 0x00000000050772ca */ /* 0x000fd200000e0000 */
[----:B--2---:R2:W-:Y:S04]  /*3df50*/  ST.E desc[UR4][R8.64+0x1e8], R15 ;  /* 0x0001e80f08007985 */ /* 0x0045e8000c101904 */
[----:B0-----:R-:W3:Y:S01]  /*3df60*/  LD.E R21, desc[UR6][R8.64+0x1ec] ;  /* 0x0001ec0608157980 */ /* 0x001ee2000c101900 */
[C---:B------:R-:W-:Y:S02]  /*3df70*/  R2UR UR4, R4.reuse ;  /* 0x00000000040472ca */ /* 0x040fe400000e0000 */
[C---:B------:R-:W-:Y:S02]  /*3df80*/  R2UR UR5, R5.reuse ;  /* 0x00000000050572ca */ /* 0x040fe400000e0000 */
[----:B------:R-:W-:Y:S02]  /*3df90*/  R2UR UR6, R4 ;  /* 0x00000000040672ca */ /* 0x000fe400000e0000 */
[----:B------:R-:W-:-:S09]  /*3dfa0*/  R2UR UR7, R5 ;  /* 0x00000000050772ca */ /* 0x000fd200000e0000 */
[----:B---3--:R-:W-:Y:S04]  /*3dfb0*/  ST.E desc[UR4][R8.64+0x1ec], R21 ;  /* 0x0001ec1508007985 */ /* 0x008fe8000c101904 */
[----:B-1----:R-:W3:Y:S01]  /*3dfc0*/  LD.E R11, desc[UR6][R8.64+0x1f0] ;  /* 0x0001f006080b7980 */ /* 0x002ee2000c101900 */
[C---:B------:R-:W-:Y:S02]  /*3dfd0*/  R2UR UR4, R4.reuse ;  /* 0x00000000040472ca */ /* 0x040fe400000e0000 */
[C---:B------:R-:W-:Y:S02]  /*3dfe0*/  R2UR UR5, R5.reuse ;  /* 0x00000000050572ca */ /* 0x040fe400000e0000 */
[----:B------:R-:W-:Y:S02]  /*3dff0*/  R2UR UR6, R4 ;  /* 0x00000000040672ca */ /* 0x000fe400000e0000 */
[----:B------:R-:W-:-:S09]  /*3e000*/  R2UR UR7, R5 ;  /* 0x00000000050772ca */ /* 0x000fd200000e0000 */
[----:B---3--:R0:W-:Y:S04]  /*3e010*/  ST.E desc[UR4][R8.64+0x1f0], R11 ;  /* 0x0001f00b08007985 */ /* 0x0081e8000c101904 */
[----:B------:R-:W3:Y:S01]  /*3e020*/  LD.E R25, desc[UR6][R8.64+0x1f4] ;  /* 0x0001f40608197980 */ /* 0x000ee2000c101900 */
[C---:B------:R-:W-:Y:S02]  /*3e030*/  R2UR UR4, R4.reuse ;  /* 0x00000000040472ca */ /* 0x040fe400000e0000 */
[C---:B------:R-:W-:Y:S02]  /*3e040*/  R2UR UR5, R5.reuse ;  /* 0x00000000050572ca */ /* 0x040fe400000e0000 */
[----:B------:R-:W-:Y:S02]  /*3e050*/  R2UR UR6, R4 ;  /* 0x00000000040672ca */ /* 0x000fe400000e0000 */
[----:B------:R-:W-:-:S09]  /*3e060*/  R2UR UR7, R5 ;  /* 0x00000000050772ca */ /* 0x000fd200000e0000 */
[----:B---3--:R1:W-:Y:S04]  /*3e070*/  ST.E desc[UR4][R8.64+0x1f4], R25 ;  /* 0x0001f41908007985 */ /* 0x0083e8000c101904 */
[----:B--2---:R-:W2:Y:S01]  /*3e080*/  LD.E R15, desc[UR6][R8.64+0x1f8] ;  /* 0x0001f806080f7980 */ /* 0x004ea2000c101900 */
[----:B------:R-:W-:Y:S02]  /*3e090*/  R2UR UR4, R4 ;  /* 0x00000000040472ca */ /* 0x000fe400000e0000 */
[----:B------:R-:W-:-:S13]  /*3e0a0*/  R2UR UR5, R5 ;  /* 0x00000000050572ca */ /* 0x000fda00000e0000 */
[----:B--2---:R1:W-:Y:S01]  /*3e0b0*/  ST.E desc[UR4][R8.64+0x1f8], R15 ;  /* 0x0001f80f08007985 */ /* 0x0043e2000c101904 */
[----:B------:R-:W-:Y:S01]  /*3e0c0*/  @!PT LDS RZ, [RZ] ;  /* 0x00000000fffff984 */ /* 0x000fe20000000800 */
[----:B------:R-:W-:Y:S01]  /*3e0d0*/  @!PT LDS RZ, [RZ] ;  /* 0x00000000fffff984 */ /* 0x000fe20000000800 */
[----:B------:R-:W-:Y:S01]  /*3e0e0*/  @!PT LDS RZ, [RZ] ;  /* 0x00000000fffff984 */ /* 0x000fe20000000800 */
[----:B------:R-:W-:Y:S01]  /*3e0f0*/  @!PT LDS RZ, [RZ] ;  /* 0x00000000fffff984 */ /* 0x000fe20000000800 */
[----:B------:R2:W-:Y:S06]  /*3e100*/  MEMBAR.ALL.CTA ;  /* 0x0000000000007992 */ /* 0x0005ec0000008000 */
[----:B--2---:R-:W2:Y:S02]  /*3e110*/  FENCE.VIEW.ASYNC.S ;  /* 0x00000000000073c6 */ /* 0x004ea40000000000 */
[----:B--2---:R-:W-:Y:S02]  /*3e120*/  NOP ;  /* 0x0000000000007918 */ /* 0x004fe40000000000 */
[----:B------:R-:W2:Y:S01]  /*3e130*/  LDL.64 R12, [R7+0x40] ;  /* 0x00004000070c7983 */ /* 0x000ea20000100a00 */
[----:B------:R-:W-:-:S02]  /*3e140*/  R2UR UR4, R4 ;  /* 0x00000000040472ca */ /* 0x000fc400000e0000 */
[----:B------:R-:W-:Y:S01]  /*3e150*/  R2UR UR5, R5 ;  /* 0x00000000050572ca */ /* 0x000fe200000e0000 */
[----:B------:R-:W-:Y:S06]  /*3e160*/  BAR.ARV 0xe, 0x100 ;  /* 0x0384000000007b1d */ /* 0x000fec0000002000 */
[----:B0-----:R-:W3:Y:S06]  /*3e170*/  LDL.64 R10, [R7] ;  /* 0x00000000070a7983 */ /* 0x001eec0000100a00 */
[----:B--2---:R-:W2:Y:S01]  /*3e180*/  LD.E R14, desc[UR4][R12.64] ;  /* 0x000000040c0e7980 */ /* 0x004ea2000c101900 */
[----:B------:R-:W-:-:S02]  /*3e190*/  R2UR UR4, R4 ;  /* 0x00000000040472ca */ /* 0x000fc400000e0000 */
[----:B------:R-:W-:Y:S01]  /*3e1a0*/  R2UR UR5, R5 ;  /* 0x00000000050572ca */ /* 0x000fe200000e0000 */
[----:B------:R-:W-:-:S12]  /*3e1b0*/  BSSY B2, `(.L_x_2207) ;  /* 0x0000006000027945 */ /* 0x000fd80003800000 */
[----:B---3--:R1:W5:Y:S01]  /*3e1c0*/  LD.E R10, desc[UR4][R10.64] ;  /* 0x000000040a0a7980 */ /* 0x008362000c101900 */
[----:B--2---:R-:W-:-:S04]  /*3e1d0*/  LOP3.LUT R14, R14, 0x1, RZ, 0xfc, !PT ;  /* 0x000000010e0e7812 */ /* 0x004fc800078efcff */
[----:B------:R-:W-:-:S13]  /*3e1e0*/  ISETP.NE.AND P0, PT, R14, 0x3, PT ;  /* 0x000000030e00780c */ /* 0x000fda0003f05270 */
[----:B-1----:R-:W-:Y:S05]  /*3e1f0*/  @!P0 BRA `(.L_x_2208) ;  /* 0x0000000000048947 */ /* 0x002fea0003800000 */
[----:B------:R-:W-:Y:S01]  /*3e200*/  BPT.TRAP 0x1 ;  /* 0x000000040000795c */ /* 0x000fe20000300000 */
.L_x_2208:
[----:B------:R-:W-:Y:S05]  /*3e210*/  BSYNC B2 ;  /* 0x0000000000027941 */ /* 0x000fea0003800000 */
.L_x_2207:
        /* <DEDUP_REMOVED lines=9> */
[----:B------:R0:W-:Y:S02]  /*3e2b0*/  SYNCS.ARRIVE.TRANS64.RED.A1T0 RZ, [R7+URZ], RZ ;  /* 0x000000ff07ff79a7 */ /* 0x0001e4000810043f */
[----:B0-----:R-:W-:-:S04]  /*3e2c0*/  IMAD.MOV.U32 R7, RZ, RZ, 0x0 ;  /* 0x00000000ff077424 */ /* 0x001fc800078e00ff */
[----:B------:R-:W-:Y:S05]  /*3e2d0*/  RET.REL.NODEC R6 `(_ZN7cutlass13device_kernelIN5flash11enable_sm90INS1_16FlashAttnFwdSm90INS1_25CollectiveMainloopFwdSm90ILi2EN4cute5tupleIJNS5_1CILi1EEES8_S8_EEENS6_IJNS7_ILi64EEESA_SA_EEELi512ENS_6half_tEfNS_4arch4Sm90ELb0ELb1ELb1ELb0ELb1ELb0ELb1ELb0ELb0ELb1ELb1ELb0EEENS1_21CollectiveEpilogueFwdINS6_IJSA_NS7_ILi512EEESA_EEES9_SC_SE_Li256ELb0ELb1ELb1ELb0EEENS1_19SingleTileSchedulerILb0ELb1ELb1ELi64EEEEEEEEEvNT_6ParamsE) ;  /* 0xfffffc1c06487950 */ /* 0x000fea0003c3ffff */
.L_x_2179:
[----:B0-----:R0:W1:Y:S02]  /*3e2e0*/  SYNCS.PHASECHK.TRANS64.TRYWAIT P0, [R11+URZ], R20 ;  /* 0x000000140b0075a7 */ /* 0x001064000800017f */
[----:B-1----:R-:W-:Y:S05]  /*3e2f0*/  @!P0 NANOSLEEP.SYNCS 0x989680 ;  /* 0x009896800000895d */ /* 0x002fea0003900000 */
[----:B------:R-:W1:Y:S02]  /*3e300*/  @!P0 SYNCS.PHASECHK.TRANS64 P0, [R11+URZ], R20 ;  /* 0x000000140b0085a7 */ /* 0x000e64000800007f */
[----:B-1----:R-:W-:Y:S05]  /*3e310*/  @!P0 BRA `(.L_x_2179) ;  /* 0xfffffffc00f08947 */ /* 0x002fea000383ffff */
[----:B------:R-:W-:Y:S05]  /*3e320*/  BRA `(.L_x_2178) ;  /* 0xfffffee400b87947 */ /* 0x000fea000383ffff */
.L_x_2186:
[----:B0-----:R0:W1:Y:S02]  /*3e330*/  SYNCS.PHASECHK.TRANS64.TRYWAIT P0, [R20+URZ], R21 ;  /* 0x00000015140075a7 */ /* 0x001064000800017f */
[----:B-1----:R-:W-:Y:S05]  /*3e340*/  @!P0 NANOSLEEP.SYNCS 0x989680 ;  /* 0x009896800000895d */ /* 0x002fea0003900000 */
[----:B------:R-:W1:Y:S02]  /*3e350*/  @!P0 SYNCS.PHASECHK.TRANS64 P0, [R20+URZ], R21 ;  /* 0x00000015140085a7 */ /* 0x000e64000800007f */
[----:B-1----:R-:W-:Y:S05]  /*3e360*/  @!P0 BRA `(.L_x_2186) ;  /* 0xfffffffc00f08947 */ /* 0x002fea000383ffff */
[----:B------:R-:W-:Y:S05]  /*3e370*/  BRA `(.L_x_2185) ;  /* 0xfffffeec008c7947 */ /* 0x000fea000383ffff */
.L_x_2209:
        /* <DEDUP_REMOVED lines=16> */
.L_x_5833:


//--------------------- .text._ZN7cutlass13device_kernelIN5flash11enable_sm90INS1_16FlashAttnFwdSm90INS1_25CollectiveMainloopFwdSm90ILi2EN4cute5tupleIJNS5_1CILi1EEES8_S8_EEENS6_IJNS7_ILi64EEESA_SA_EEELi512ENS_6half_tEfNS_4arch4Sm90ELb0ELb1ELb1ELb1ELb1ELb0ELb0ELb0ELb0ELb1ELb1ELb0EEENS1_21CollectiveEpilogueFwdINS6_IJSA_NS7_ILi512EEESA_EEES9_SC_SE_Li256ELb1ELb1ELb1ELb0EEENS1_36VarlenDynamicPersistentTileSchedulerILi64ELi64ELi256ELi128ELb1ELb1ELb1ELb1ELb0ELb1EEEEEEEEEvNT_6ParamsE --------------------------
	.section	.text._ZN7cutlass13device_kernelIN5flash11enable_sm90INS1_16FlashAttnFwdSm90INS1_25CollectiveMainloopFwdSm90ILi2EN4cute5tupleIJNS5_1CILi1EEES8_S8_EEENS6_IJNS7_ILi64EEESA_SA_EEELi512ENS_6half_tEfNS_4arch4Sm90ELb0ELb1ELb1ELb1ELb1ELb0ELb0ELb0ELb0ELb1ELb1ELb0EEENS1_21CollectiveEpilogueFwdINS6_IJSA_NS7_ILi512EEESA_EEES9_SC_SE_Li256ELb1ELb1ELb1ELb0EEENS1_36VarlenDynamicPersistentTileSchedulerILi64ELi64ELi256ELi128ELb1ELb1ELb1ELb1ELb0ELb1EEEEEEEEEvNT_6ParamsE,"ax",@progbits
	.align	128
.text._ZN7cutlass13device_kernelIN5flash11enable_sm90INS1_16FlashAttnFwdSm90INS1_25CollectiveMainloopFwdSm90ILi2EN4cute5tupleIJNS5_1CILi1EEES8_S8_EEENS6_IJNS7_ILi64EEESA_SA_EEELi512ENS_6half_tEfNS_4arch4Sm90ELb0ELb1ELb1ELb1ELb1ELb0ELb0ELb0ELb0ELb1ELb1ELb0EEENS1_21CollectiveEpilogueFwdINS6_IJSA_NS7_ILi512EEESA_EEES9_SC_SE_Li256ELb1ELb1ELb1ELb0EEENS1_36VarlenDynamicPersistentTileSchedulerILi64ELi64ELi256ELi128ELb1ELb1ELb1ELb1ELb0ELb1EEEEEEEEEvNT_6ParamsE:
        .type           _ZN7cutlass13device_kernelIN5flash11enable_sm90INS1_16FlashAttnFwdSm90INS1_25CollectiveMainloopFwdSm90ILi2EN4cute5tupleIJNS5_1CILi1EEES8_S8_EEENS6_IJNS7_ILi64EEESA_SA_EEELi512ENS_6half_tEfNS_4arch4Sm90ELb0ELb1ELb1ELb1ELb1ELb0ELb0ELb0ELb0ELb1ELb1ELb0EEENS1_21CollectiveEpilogueFwdINS6_IJSA_NS7_ILi512EEESA_EEES9_SC_SE_Li256ELb1ELb1ELb1ELb0EEENS1_36VarlenDynamicPersistentTileSchedulerILi64ELi64ELi256ELi128ELb1ELb1ELb1ELb1ELb0ELb1EEEEEEEEEvNT_6ParamsE,@function
        .size           _ZN7cutlass13device_kernelIN5flash11enable_sm90INS1_16FlashAttnFwdSm90INS1_25CollectiveMainloopFwdSm90ILi2EN4cute5tupleIJNS5_1CILi1EEES8_S8_EEENS6_IJNS7_ILi64EEESA_SA_EEELi512ENS_6half_tEfNS_4arch4Sm90ELb0ELb1ELb1ELb1ELb1ELb0ELb0ELb0ELb0ELb1ELb1ELb0EEENS1_21CollectiveEpilogueFwdINS6_IJSA_NS7_ILi512EEESA_EEES9_SC_SE_Li256ELb1ELb1ELb1ELb0EEENS1_36VarlenDynamicPersistentTileSchedulerILi64ELi64ELi256ELi128ELb1ELb1ELb1ELb1ELb0ELb1EEEEEEEEEvNT_6ParamsE,(.L_x_5835 - _ZN7cutlass13device_kernelIN5flash11enable_sm90INS1_16FlashAttnFwdSm90INS1_25CollectiveMainloopFwdSm90ILi2EN4cute5tupleIJNS5_1CILi1EEES8_S8_EEENS6_IJNS7_ILi64EEESA_SA_EEELi512ENS_6half_tEfNS_4arch4Sm90ELb0ELb1ELb1ELb1ELb1ELb0ELb0ELb0ELb0ELb1ELb1ELb0EEENS1_21CollectiveEpilogueFwdINS6_IJSA_NS7_ILi512EEESA_EEES9_SC_SE_Li256ELb1ELb1ELb1ELb0EEENS1_36VarlenDynamicPersistentTileSchedulerILi64ELi64ELi256ELi128ELb1ELb1ELb1ELb1ELb0ELb1EEEEEEEEEvNT_6ParamsE)
        .other          _ZN7cutlass13device_kernelIN5flash11enable_sm90INS1_16FlashAttnFwdSm90INS1_25CollectiveMainloopFwdSm90ILi2EN4cute5tupleIJNS5_1CILi1EEES8_S8_EEENS6_IJNS7_ILi64EEESA_SA_EEELi512ENS_6half_tEfNS_4arch4Sm90ELb0ELb1ELb1ELb1ELb1ELb0ELb0ELb0ELb0ELb1ELb1ELb0EEENS1_21CollectiveEpilogueFwdINS6_IJSA_NS7_ILi512EEESA_EEES9_SC_SE_Li256ELb1ELb1ELb1ELb0EEENS1_36VarlenDynamicPersistentTileSchedulerILi64ELi64ELi256ELi128ELb1ELb1ELb1ELb1ELb0ELb1EEEEEEEEEvNT_6ParamsE,@"STO_CUDA_ENTRY STV_DEFAULT"
_ZN7cutlass13device_kernelIN5flash11enable_sm90INS1_16FlashAttnFwdSm90INS1_25CollectiveMainloopFwdSm90ILi2EN4cute5tupleIJNS5_1CILi1EEES8_S8_EEENS6_IJNS7_ILi64EEESA_SA_EEELi512ENS_6half_tEfNS_4arch4Sm90ELb0ELb1ELb1ELb1ELb1ELb0ELb0ELb0ELb0ELb1ELb1ELb0EEENS1_21CollectiveEpilogueFwdINS6_IJSA_NS7_ILi512EEESA_EEES9_SC_SE_Li256ELb1ELb1ELb1ELb0EEENS1_36VarlenDynamicPersistentTileSchedulerILi64ELi64ELi256ELi128ELb1ELb1ELb1ELb1ELb0ELb1EEEEEEEEEvNT_6ParamsE:
        /* <DEDUP_REMOVED lines=41> */
.L_x_2210:
        /* <DEDUP_REMOVED lines=22> */
.L_x_2211:
        /* <DEDUP_REMOVED lines=18> */
.L_x_2212:
        /* <DEDUP_REMOVED lines=22> */
.L_x_2213:
        /* <DEDUP_REMOVED lines=23> */
.L_x_2214:
        /* <DEDUP_REMOVED lines=8> */
.L_x_2216:
        /* <DEDUP_REMOVED lines=30> */
[CC--:B------:R-:W-:Y:S02]  /*0a40*/  LEA.HI R6, R3.reuse, R0.reuse, RZ, 0x2 ;  /* 0x0000000003067211 */ /* 0x0c0fe400078f10ff */
[----:B------:R-:W-:Y:S02]  /*0a50*/  LEA.HI R219, R3, R0, RZ, 0x3 ;  /* 0x0000000003db7211 */ /* 0x000fe400078f18ff */
[----:B------:R-:W-:Y:S02]  /*0a60*/  SHF.R.S32.HI R7, RZ, 0x4, R2 ;  /* 0x00000004ff077819 */ /* 0x000fe40000011402 */
[----:B------:R-:W-:Y:S02]  /*0a70*/  LOP3.LUT R3, R2, 0xfffffff0, RZ, 0xc0, !PT ;  /* 0xfffffff002037812 */ /* 0x000fe400078ec0ff */
[----:B------:R-:W-:-:S02]  /*0a80*/  SHF.R.S32.HI R5, RZ, 0x5, R4 ;  /* 0x00000005ff057819 */ /* 0x000fc40000011404 */
[----:B------:R-:W-:Y:S01]  /*0a90*/  SHF.R.S32.HI R4, RZ, 0x1f, R4 ;  /* 0x0000001fff047819 */ /* 0x000fe20000011404 */
[----:B------:R-:W-:Y:S01]  /*0aa0*/  IMAD.IADD R3, R0, 0x1, -R3 ;  /* 0x0000000100037824 */ /* 0x000fe200078e0a03 */
[----:B------:R-:W-:Y:S02]  /*0ab0*/  LOP3.LUT R13, R6, 0xfffffffc, RZ, 0xc0, !PT ;  /* 0xfffffffc060d7812 */ /* 0x000fe400078ec0ff */
[----:B------:R-:W-:Y:S02]  /*0ac0*/  LOP3.LUT R11, R9, 0xffffff80, RZ, 0xc0, !PT ;  /* 0xffffff80090b7812 */ /* 0x000fe400078ec0ff */
[----:B------:R-:W-:Y:S01]  /*0ad0*/  LOP3.LUT R187, R219, 0xfffffff8, RZ, 0xc0, !PT ;  /* 0xfffffff8dbbb7812 */ /* 0x000fe200078ec0ff */
[----:B------:R-:W-:Y:S01]  /*0ae0*/  IMAD.IADD R13, R0, 0x1, -R13 ;  /* 0x00000001000d7824 */ /* 0x000fe200078e0a0d */
[----:B------:R-:W-:Y:S01]  /*0af0*/  LEA.HI R2, R2, R7, RZ, 0x1 ;  /* 0x0000000702027211 */ /* 0x000fe200078f08ff */
[----:B------:R-:W-:Y:S01]  /*0b00*/  IMAD.IADD R11, R0, 0x1, -R11 ;  /* 0x00000001000b7824 */ /* 0x000fe200078e0a0b */
[----:B------:R-:W-:Y:S01]  /*0b10*/  LEA.HI R4, R4, R5, RZ, 0x2 ;  /* 0x0000000504047211 */ /* 0x000fe200078f10ff */
[----:B------:R-:W-:Y:S01]  /*0b20*/  IMAD.IADD R187, R0, 0x1, -R187 ;  /* 0x0000000100bb7824 */ /* 0x000fe200078e0abb */
[----:B------:R-:W-:-:S02]  /*0b30*/  LOP3.LUT R2, R2, 0x1ffffffe, RZ, 0xc0, !PT ;  /* 0x1ffffffe02027812 */ /* 0x000fc400078ec0ff */
[----:B------:R-:W-:Y:S01]  /*0b40*/  SHF.R.S32.HI R220, RZ, 0x7, R9 ;  /* 0x00000007ffdc7819 */ /* 0x000fe20000011409 */
[----:B------:R-:W-:Y:S01]  /*0b50*/  IMAD.SHL.U32 R19, R187, 0x8, RZ ;  /* 0x00000008bb137824 */ /* 0x000fe200078e00ff */
[--C-:B------:R-:W-:Y:S01]  /*0b60*/  SHF.R.S32.HI R0, RZ, 0x1f, R3.reuse ;  /* 0x0000001fff007819 */ /* 0x100fe20000011403 */
[----:B------:R-:W-:Y:S01]  /*0b70*/  IMAD.IADD R2, R7, 0x1, -R2 ;  /* 0x0000000107027824 */ /* 0x000fe200078e0a02 */
[----:B------:R-:W-:Y:S01]  /*0b80*/  LOP3.LUT R4, R4, 0x3ffffc, RZ, 0xc0, !PT ;  /* 0x003ffffc04047812 */ /* 0x000fe200078ec0ff */
[----:B------:R-:W-:Y:S01]  /*0b90*/  IMAD R15, R220, 0x100, R3 ;  /* 0x00000100dc0f7824 */ /* 0x000fe200078e0203 */
[----:B------:R-:W-:Y:S01]  /*0ba0*/  LEA.HI R7, R13, R13, RZ, 0x1 ;  /* 0x0000000d0d077211 */ /* 0x000fe200078f08ff */
[----:B------:R-:W-:Y:S01]  /*0bb0*/  IMAD.SHL.U32 R2, R2, 0x8, RZ ;  /* 0x0000000802027824 */ /* 0x000fe200078e00ff */
[----:B------:R-:W-:Y:S01]  /*0bc0*/  LEA.HI R6, R0, R3, RZ, 0x3 ;  /* 0x0000000300067211 */ /* 0x000fe200078f18ff */
[----:B------:R-:W-:Y:S01]  /*0bd0*/  IMAD.IADD R4, R5, 0x1, -R4 ;  /* 0x0000000105047824 */ /* 0x000fe200078e0a04 */
[----:B------:R-:W-:-:S02]  /*0be0*/  SHF.R.S32.HI R0, RZ, 0x1f, R11 ;  /* 0x0000001fff007819 */ /* 0x000fc4000001140b */
[----:B------:R-:W-:Y:S01]  /*0bf0*/  LOP3.LUT R10, R7, 0x1ffffffe, RZ, 0xc0, !PT ;  /* 0x1ffffffe070a7812 */ /* 0x000fe200078ec0ff */
[----:B------:R-:W-:Y:S01]  /*0c00*/  IMAD R15, R4, 0x10, R15 ;  /* 0x00000010040f7824 */ /* 0x000fe200078e020f */
[C---:B------:R-:W-:Y:S01]  /*0c10*/  LOP3.LUT R8, R6.reuse, 0xfffffff8, RZ, 0xc0, !PT ;  /* 0xfffffff806087812 */ /* 0x040fe200078ec0ff */
[----:B------:R-:W-:Y:S01]  /*0c20*/  IMAD.SHL.U32 R7, R6, 0x40, RZ ;  /* 0x0000004006077824 */ /* 0x000fe200078e00ff */
[----:B------:R-:W-:Y:S01]  /*0c30*/  LEA.HI R4, R0, R11, RZ, 0x2 ;  /* 0x0000000b00047211 */ /* 0x000fe200078f10ff */
[----:B------:R-:W-:Y:S01]  /*0c40*/  IMAD.IADD R186, R13, 0x1, -R10 ;  /* 0x000000010dba7824 */ /* 0x000fe200078e0a0a */
[----:B------:R-:W-:Y:S01]  /*0c50*/  LEA.HI R9, R9, R220, RZ, 0x1 ;  /* 0x000000dc09097211 */ /* 0x000fe200078f08ff */
[----:B------:R-:W-:Y:S01]  /*0c60*/  IMAD.IADD R8, R3, 0x1, -R8 ;  /* 0x0000000103087824 */ /* 0x000fe200078e0a08 */
[--C-:B------:R-:W-:Y:S02]  /*0c70*/  SHF.R.S32.HI R3, RZ, 0x2, R4.reuse ;  /* 0x00000002ff037819 */ /* 0x100fe40000011404 */
[----:B------:R-:W-:-:S02]  /*0c80*/  SHF.R.S32.HI R6, RZ, 0x1f, R4 ;  /* 0x0000001fff067819 */ /* 0x000fc40000011404 */
[----:B------:R-:W-:Y:S02]  /*0c90*/  LOP3.LUT R10, R4, 0x7ffffffc, RZ, 0xc0, !PT ;  /* 0x7ffffffc040a7812 */ /* 0x000fe400078ec0ff */
[----:B------:R-:W-:Y:S02]  /*0ca0*/  LOP3.LUT R4, R7, 0x7ffffe00, RZ, 0xc0, !PT ;  /* 0x7ffffe0007047812 */ /* 0x000fe400078ec0ff */
[----:B------:R-:W-:Y:S01]  /*0cb0*/  LEA.HI R6, R6, R3, RZ, 0x3 ;  /* 0x0000000306067211 */ /* 0x000fe200078f18ff */
[----:B------:R-:W-:Y:S01]  /*0cc0*/  IMAD.IADD R10, R11, 0x1, -R10 ;  /* 0x000000010b0a7824 */ /* 0x000fe200078e0a0a */
[----:B------:R-:W-:Y:S01]  /*0cd0*/  LOP3.LUT R9, R9, 0xfffffe, RZ, 0xc0, !PT ;  /* 0x00fffffe09097812 */ /* 0x000fe200078ec0ff */
[----:B------:R-:W-:Y:S01]  /*0ce0*/  IMAD R7, R5, 0x400, R4 ;  /* 0x0000040005077824 */ /* 0x000fe200078e0204 */
[----:B------:R-:W-:Y:S01]  /*0cf0*/  LOP3.LUT R6, R6, 0xfffffff8, RZ, 0xc0, !PT ;  /* 0xfffffff806067812 */ /* 0x000fe200078ec0ff */
[----:B------:R-:W-:Y:S01]  /*0d00*/  IMAD.SHL.U32 R4, R8, 0x40, RZ ;  /* 0x0000004008047824 */ /* 0x000fe200078e00ff */
[----:B------:R-:W-:Y:S01]  /*0d10*/  LEA.HI R0, R0, R11, RZ, 0x5 ;  /* 0x0000000b00007211 */ /* 0x000fe200078f28ff */
[----:B------:R-:W-:Y:S01]  /*0d20*/  IMAD.IADD R9, R220, 0x1, -R9 ;  /* 0x00000001dc097824 */ /* 0x000fe200078e0a09 */
[----:B------:R-:W-:Y:S01]  /*0d30*/  R2P PR, R8, 0x6 ;  /* 0x0000000608007804 */ /* 0x000fe20000000000 */
[----:B------:R-:W-:Y:S01]  /*0d40*/  IMAD.IADD R17, R3, 0x1, -R6 ;  /* 0x0000000103117824 */ /* 0x000fe200078e0a06 */
[----:B------:R-:W-:Y:S01]  /*0d50*/  LOP3.LUT R5, R4, 0x1c0, RZ, 0xc0, !PT ;  /* 0x000001c004057812 */ /* 0x000fe200078ec0ff */
[----:B------:R-:W-:Y:S01]  /*0d60*/  IMAD.U32 R3, R15, 0x40, R2 ;  /* 0x000000400f037824 */ /* 0x000fe200078e0002 */
[----:B------:R-:W-:-:S02]  /*0d70*/  SHF.R.S32.HI R0, RZ, 0x5, R0 ;  /* 0x00000005ff007819 */ /* 0x000fc40000011400 */
[----:B------:R-:W-:Y:S02]  /*0d80*/  LOP3.LUT R2, R5, 0x8, R2, 0xf8, !PT ;  /* 0x0000000805027812 */ /* 0x000fe400078ef802 */
[----:B------:R-:W-:Y:S01]  /*0d90*/  SHF.R.U32.HI R5, RZ, 0x3, R5 ;  /* 0x00000003ff057819 */ /* 0x000fe20000011605 */
[----:B------:R0:W-:Y:S01]  /*0da0*/  STL [R1+0x20], R3 ;  /* 0x0000200301007387 */ /* 0x0001e20000100800 */
[----:B------:R-:W-:Y:S01]  /*0db0*/  IMAD R17, R0, 0x10, R17 ;  /* 0x0000001000117824 */ /* 0x000fe200078e0211 */
[----:B------:R-:W-:Y:S02]  /*0dc0*/  SEL R184, R184, 0xffffffc0, !P2 ;  /* 0xffffffc0b8b87807 */ /* 0x000fe40005000000 */
[----:B------:R-:W-:Y:S01]  /*0dd0*/  LOP3.LUT R4, R2, R5, RZ, 0x3c, !PT ;  /* 0x0000000502047212 */ /* 0x000fe200078e3cff */
[----:B------:R-:W-:Y:S01]  /*0de0*/  IMAD.SHL.U32 R2, R10, 0x2, RZ ;  /* 0x000000020a027824 */ /* 0x000fe200078e00ff */
[----:B------:R-:W-:Y:S01]  /*0df0*/  SHF.R.S32.HI R219, RZ, 0x3, R219 ;  /* 0x00000003ffdb7819 */ /* 0x000fe200000114db */
[----:B------:R-:W-:-:S02]  /*0e00*/  IMAD R186, R186, 0x8, R17 ;  /* 0x00000008baba7824 */ /* 0x000fc400078e0211 */
[----:B------:R-:W-:Y:S02]  /*0e10*/  IMAD.IADD R4, R7, 0x1, R4 ;  /* 0x0000000107047824 */ /* 0x000fe400078e0204 */
[----:B0-----:R-:W-:-:S03]  /*0e20*/  IMAD.SHL.U32 R3, R9, 0x100, RZ ;  /* 0x0000010009037824 */ /* 0x001fc600078e00ff */
[----:B------:R-:W-:Y:S01]  /*0e30*/  LEA R22, R4, UR41, 0x1 ;  /* 0x0000002904167c11 */ /* 0x000fe2000f8e08ff */
[----:B------:R-:W-:Y:S01]  /*0e40*/  IMAD.IADD R18, R2, 0x1, R3 ;  /* 0x0000000102127824 */ /* 0x000fe200078e0203 */
[----:B------:R0:W-:Y:S03]  /*0e50*/  STL [R1+0x1c], R3 ;  /* 0x00001c0301007387 */ /* 0x0001e60000100800 */
[C---:B------:R-:W-:Y:S01]  /*0e60*/  VIADD R218, R18.reuse, 0x8 ;  /* 0x0000000812da7836 */ /* 0x040fe20000000000 */
[----:B------:R-:W-:Y:S01]  /*0e70*/  SHF.R.S32.HI R0, RZ, 0x1f, R18 ;  /* 0x0000001fff007819 */ /* 0x000fe20000011412 */
[C---:B------:R-:W-:Y:S02]  /*0e80*/  VIADD R217, R18.reuse, 0x10 ;  /* 0x0000001012d97836 */ /* 0x040fe40000000000 */
[C---:B------:R-:W-:Y:S02]  /*0e90*/  VIADD R216, R18.reuse, 0x18 ;  /* 0x0000001812d87836 */ /* 0x040fe40000000000 */
        /* <DEDUP_REMOVED lines=62> */
[----:B------:R-:W-:-:S02]  /*1280*/  IMAD.IADD R185, R185, 0x1, R184 ;  /* 0x00000001b9b97824 */ /* 0x000fc400078e02b8 */
[----:B------:R-:W-:-:S07]  /*1290*/  IMAD.IADD R184, R184, 0x1, R23 ;  /* 0x00000001b8b87824 */ /* 0x000fce00078e0217 */
.L_x_2339:
[----:B------:R-:W-:Y:S02]  /*12a0*/  ULDC.64 UR8, c[0x0][0xa28] ;  /* 0x00028a0000087ab9 */ /* 0x000fe40000000a00 */
[----:B------:R-:W-:-:S04]  /*12b0*/  UISETP.NE.U32.AND UP0, UPT, UR8, URZ, UPT ;  /* 0x0000003f0800728c */ /* 0x000fc8000bf05070 */
[----:B------:R-:W-:-:S03]  /*12c0*/  UISETP.NE.AND.EX UP0, UPT, UR9, URZ, UPT, UP0 ;  /* 0x0000003f0900728c */ /* 0x000fc6000bf05300 */
[----:B------:R-:W-:Y:S02]  /*12d0*/  ULDC.64 UR8, c[0x0][0xa18] ;  /* 0x0002860000087ab9 */ /* 0x000fe40000000a00 */
[----:B------:R-:W-:Y:S01]  /*12e0*/  UISETP.NE.U32.AND UP1, UPT, UR8, URZ, UPT ;  /* 0x0000003f0800728c */ /* 0x000fe2000bf25070 */
[----:B------:R-:W-:-:S03]  /*12f0*/  PLOP3.LUT P0, PT, PT, PT, UP0, 0x80, 0x0 ;  /* 0x000000000000781c */ /* 0x000fc60003f0f008 */
[----:B------:R-:W-:-:S03]  /*1300*/  UISETP.NE.AND.EX UP1, UPT, UR9, URZ, UPT, UP1 ;  /* 0x0000003f0900728c */ /* 0x000fc6000bf25310 */
[----:B------:R-:W-:Y:S02]  /*1310*/  @UP0 ULDC.64 UR8, c[0x0][0xa28] ;  /* 0x00028a0000080ab9 */ /* 0x000fe40000000a00 */
[----:B------:R-:W-:Y:S01]  /*1320*/  @UP0 UIMAD.WIDE UR8, UR6, 0x4, UR8 ;  /* 0x00000004060808a5 */ /* 0x000fe2000f8e0208 */
[----:B------:R-:W-:-:S05]  /*1330*/  PLOP3.LUT P2, PT, PT, PT, UP1, 0x80, 0x0 ;  /* 0x000000000000781c */ /* 0x000fca0003f4f018 */
[----:B------:R-:W-:Y:S01]  /*1340*/  @UP1 ULDC.64 UR10, c[0x0][0xa18] ;  /* 0x00028600000a1ab9 */ /* 0x000fe20000000a00 */
[----:B0-234-:R-:W-:Y:S02]  /*1350*/  IMAD.U32 R4, RZ, RZ, UR8 ;  /* 0x00000008ff047e24 */ /* 0x01dfe4000f8e00ff */
[----:B------:R-:W-:Y:S01]  /*1360*/  IMAD.U32 R5, RZ, RZ, UR9 ;  /* 0x00000009ff057e24 */ /* 0x000fe2000f8e00ff */
[----:B------:R-:W-:Y:S02]  /*1370*/  @UP1 UIMAD.WIDE UR8, UR6, 0x4, UR10 ;  /* 0x00000004060818a5 */ /* 0x000fe4000f8e020a */
[----:B------:R-:W-:Y:S02]  /*1380*/  ULOP3.LUT UR4, UR7, 0xff000000, URZ, 0xc0, !UPT ;  /* 0xff00000007047892 */ /* 0x000fe4000f8ec03f */
[----:B------:R-:W2:Y:S01]  /*1390*/  @P0 LDG.E R4, desc[UR54][R4.64] ;  /* 0x0000003604040981 */ /* 0x000ea2000c1e1900 */
[----:B------:R-:W-:Y:S01]  /*13a0*/  ULDC.64 UR10, c[0x0][0xa20] ;  /* 0x00028800000a7ab9 */ /* 0x000fe20000000a00 */
[----:B-1----:R-:W-:-:S02]  /*13b0*/  IMAD.U32 R6, RZ, RZ, UR8 ;  /* 0x00000008ff067e24 */ /* 0x002fc4000f8e00ff */
[----:B------:R-:W-:Y:S01]  /*13c0*/  IMAD.U32 R7, RZ, RZ, UR9 ;  /* 0x00000009ff077e24 */ /* 0x000fe2000f8e00ff */
[----:B------:R-:W-:-:S04]  /*13d0*/  ULDC.64 UR8, c[0x0][0x418] ;  /* 0x0001060000087ab9 */ /* 0x000fc80000000a00 */
[----:B------:R-:W3:Y:S01]  /*13e0*/  @P2 LDG.E R6, desc[UR54][R6.64] ;  /* 0x0000003606062981 */ /* 0x000ee2000c1e1900 */
[----:B------:R-:W-:Y:S01]  /*13f0*/  UISETP.NE.U32.AND UP0, UPT, UR8, URZ, UPT ;  /* 0x0000003f0800728c */ /* 0x000fe2000bf05070 */
[----:B------:R-:W-:Y:S01]  /*1400*/  ISETP.NE.U32.AND P1, PT, RZ, UR10, PT ;  /* 0x0000000aff007c0c */ /* 0x000fe2000bf25070 */
[----:B------:R-:W-:Y:S02]  /*1410*/  ULOP3.LUT UR42, UR7, 0xff0000, URZ, 0xc0, !UPT ;  /* 0x00ff0000072a7892 */ /* 0x000fe4000f8ec03f */
[----:B------:R-:W-:Y:S01]  /*1420*/  UISETP.NE.AND.EX UP0, UPT, UR9, URZ, UPT, UP0 ;  /* 0x0000003f0900728c */ /* 0x000fe2000bf05300 */
[----:B------:R-:W-:Y:S01]  /*1430*/  ISETP.NE.AND.EX P1, PT, RZ, UR11, PT, P1 ;  /* 0x0000000bff007c0c */ /* 0x000fe2000bf25310 */
[----:B------:R-:W-:Y:S01]  /*1440*/  ULDC UR8, c[0x0][0x424] ;  /* 0x0001090000087ab9 */ /* 0x000fe20000000800 */
[----:B------:R-:W-:Y:S02]  /*1450*/  USHF.R.U32.HI UR4, URZ, 0x8, UR4 ;  /* 0x000000083f047899 */ /* 0x000fe40008011604 */
[----:B------:R-:W-:Y:S01]  /*1460*/  USEL UR8, UR8, 0x1, UP0 ;  /* 0x0000000108087887 */ /* 0x000fe20008000000 */
[----:B------:R-:W-:Y:S01]  /*1470*/  ULDC UR9, c[0x0][0x2f0] ;  /* 0x0000bc0000097ab9 */ /* 0x000fe20000000800 */
[----:B------:R-:W-:Y:S01]  /*1480*/  UMOV UR48, URZ ;  /* 0x0000003f00307c82 */ /* 0x000fe20008000000 */
[----:B------:R-:W-:-:S02]  /*1490*/  ULEA.HI UR42, UR42, UR4, URZ, 0x10 ;  /* 0x000000042a2a7291 */ /* 0x000fc4000f8f803f */
[----:B------:R-:W-:Y:S02]  /*14a0*/  UIMAD UR4, UR8, UR9, URZ ;  /* 0x00000009080472a4 */ /* 0x000fe4000f8e023f */
[----:B------:R-:W-:Y:S01]  /*14b0*/  ULOP3.LUT UR43, UR7, 0xffff, URZ, 0xc0, !UPT ;  /* 0x0000ffff072b7892 */ /* 0x000fe2000f8ec03f */
[----:B--2---:R-:W-:Y:S02]  /*14c0*/  @P0 R2UR UR48, R4 ;  /* 0x00000000043002ca */ /* 0x004fe400000e0000 */
[----:B---3--:R-:W-:Y:S01]  /*14d0*/  @P2 R2UR UR50, R6 ;  /* 0x00000000063222ca */ /* 0x008fe200000e0000 */
[----:B-----5:R-:W-:-:S14]  /*14e0*/  @P2 BRA `(.L_x_2217) ;  /* 0x0000000000382947 */ /* 0x020fdc0003800000 */
[----:B------:R-:W-:Y:S01]  /*14f0*/  ULDC.64 UR8, c[0x0][0xa00] ;  /* 0x0002800000087ab9 */ /* 0x000fe20000000a00 */
[----:B------:R-:W-:Y:S01]  /*1500*/  ULDC UR50, c[0x0][0x288] ;  /* 0x0000a20000327ab9 */ /* 0x000fe20000000800 */
        /* <DEDUP_REMOVED lines=12> */
.L_x_2217:
[----:B------:R-:W-:Y:S01]  /*15d0*/  UMOV UR44, UR6 ;  /* 0x00000006002c7c82 */ /* 0x000fe20008000000 */
[----:B------:R-:W-:Y:S05]  /*15e0*/  @!P1 BRA `(.L_x_2218) ;  /* 0x00000000001c9947 */ /* 0x000fea0003800000 */
[----:B------:R-:W-:Y:S02]  /*15f0*/  ULDC.64 UR8, c[0x0][0xa20] ;  /* 0x0002880000087ab9 */ /* 0x000fe40000000a00 */
[----:B------:R-:W-:-:S06]  /*1600*/  UIMAD.WIDE UR6, UR6, 0x4, UR8 ;  /* 0x00000004060678a5 */ /* 0x000fcc000f8e0208 */
[----:B------:R-:W-:Y:S02]  /*1610*/  IMAD.U32 R4, RZ, RZ, UR6 ;  /* 0x00000006ff047e24 */ /* 0x000fe4000f8e00ff */
[----:B------:R-:W-:-:S05]  /*1620*/  IMAD.U32 R5, RZ, RZ, UR7 ;  /* 0x00000007ff057e24 */ /* 0x000fca000f8e00ff */
[----:B------:R-:W2:Y:S02]  /*1630*/  LDG.E R4, desc[UR54][R4.64] ;  /* 0x0000003604047981 */ /* 0x000ea4000c1e1900 */
[----:B--2---:R-:W-:Y:S01]  /*1640*/  R2UR UR4, R4 ;  /* 0x00000000040472ca */ /* 0x004fe200000e0000 */
[----:B------:R-:W-:-:S14]  /*1650*/  BRA `(.L_x_2219) ;  /* 0x0000000000347947 */ /* 0x000fdc0003800000 */
.L_x_2218:
        /* <DEDUP_REMOVED lines=13> */
.L_x_2219:
[----:B------:R-:W-:Y:S02]  /*1730*/  UISETP.NE.AND UP0, UPT, UR46, 0x1, UPT ;  /* 0x000000012e00788c */ /* 0x000fe4000bf05270 */
[----:B------:R-:W-:Y:S02]  /*1740*/  UIADD3 UR48, UR4, -UR48, URZ ;  /* 0x8000003004307290 */ /* 0x000fe4000fffe03f */
[----:B------:R-:W-:Y:S02]  /*1750*/  USHF.L.U32 UR45, UR5, 0x6, URZ ;  /* 0x00000006052d7899 */ /* 0x000fe4000800063f */
[----:B------:R-:W-:Y:S01]  /*1760*/  UIADD3 UR4, UR48, 0x3f, URZ ;  /* 0x0000003f30047890 */ /* 0x000fe2000fffe03f */
[----:B------:R-:W-:-:S03]  /*1770*/  PLOP3.LUT P0, PT, PT, PT, UP0, 0x80, 0x0 ;  /* 0x000000000000781c */ /* 0x000fc60003f0f008 */
[----:B------:R-:W-:-:S04]  /*1780*/  USHF.R.S32.HI UR6, URZ, 0x1f, UR4 ;  /* 0x0000001f3f067899 */ /* 0x000fc80008011404 */
[----:B------:R-:W-:-:S04]  /*1790*/  ULEA.HI UR6, UR6, UR4, URZ, 0x6 ;  /* 0x0000000406067291 */ /* 0x000fc8000f8f303f */
[----:B------:R-:W-:Y:S02]  /*17a0*/  USHF.R.S32.HI UR6, URZ, 0x6, UR6 ;  /* 0x000000063f067899 */ /* 0x000fe40008011406 */
[----:B------:R-:W-:Y:S10]  /*17b0*/  @!P0 BRA `(.L_x_2220) ;  /* 0x0000002400148947 */ /* 0x000ff40003800000 */
[----:B------:R-:W-:Y:S01]  /*17c0*/  ULDC UR4, c[0x0][0x448] ;  /* 0x0001120000047ab9 */ /* 0x000fe20000000800 */
[----:B------:R-:W-:Y:S02]  /*17d0*/  UIADD3 UR7, UR45, 0x3f, URZ ;  /* 0x0000003f2d077890 */ /* 0x000fe4000fffe03f */
[----:B------:R-:W-:Y:S02]  /*17e0*/  UISETP.NE.AND UP0, UPT, UR4, 0x1, UPT ;  /* 0x000000010400788c */ /* 0x000fe4000bf05270 */
[----:B------:R-:W-:Y:S01]  /*17f0*/  UIADD3 UR10, UR48, 0x1, -UR50 ;  /* 0x00000001300a7890 */ /* 0x000fe2000fffe832 */
[----:B------:R-:W-:Y:S02]  /*1800*/  ULDC.64 UR4, c[0x0][0x9e0] ;  /* 0x0002780000047ab9 */ /* 0x000fe40000000a00 */
[----:B------:R-:W-:-:S06]  /*1810*/  UISETP.GE.AND UP1, UPT, UR5, 0x1, UPT ;  /* 0x000000010500788c */ /* 0x000fcc000bf26270 */
[----:B------:R-:W-:Y:S01]  /*1820*/  @UP0 ULDC UR8, c[0x0][0x44c] ;  /* 0x0001130000080ab9 */ /* 0x000fe20000000800 */
[----:B------:R-:W-:Y:S01]  /*1830*/  PLOP3.LUT P1, PT, PT, PT, UP1, 0x80, 0x0 ;  /* 0x000000000000781c */ /* 0x000fe20003f2f018 */
[----:B------:R-:W-:Y:S01]  /*1840*/  UIMAD.WIDE.U32 UR8, UR7, UR8, URZ ;  /* 0x00000008070872a5 */ /* 0x000fe2000f8e003f */
[----:B------:R-:W-:-:S03]  /*1850*/  @UP0 ULDC UR11, c[0x0][0x450] ;  /* 0x00011400000b0ab9 */ /* 0x000fc60000000800 */
[----:B------:R-:W-:-:S04]  /*1860*/  @UP0 USHF.R.U32.HI UR7, URZ, UR11, UR9 ;  /* 0x0000000b3f070299 */ /* 0x000fc80008011609 */
[----:B------:R-:W-:-:S04]  /*1870*/  UIADD3 UR10, UR10, UR7, URZ ;  /* 0x000000070a0a7290 */ /* 0x000fc8000fffe03f */
[----:B------:R-:W-:Y:S01]  /*1880*/  UIADD3 UR4, UR10, UR4, URZ ;  /* 0x000000040a047290 */ /* 0x000fe2000fffe03f */
[----:B------:R-:W-:Y:S11]  /*1890*/  @!P1 BRA `(.L_x_2221) ;  /* 0x0000000000449947 */ /* 0x000ff60003800000 */
        /* <DEDUP_REMOVED lines=10> */
.L_x_2222:
[----:B------:R-:W-:-:S11]  /*1940*/  UISETP.NE.AND UP1, UPT, UR5, 0x1, UPT ;  /* 0x000000010500788c */ /* 0x000fd6000bf25270 */
[----:B------:R-:W-:Y:S02]  /*1950*/  @UP1 ULDC.64 UR10, c[0x0][0x9e8] ;  /* 0x00027a00000a1ab9 */ /* 0x000fe40000000a00 */
[----:B------:R-:W-:-:S04]  /*1960*/  UIMAD.WIDE.U32 UR8, UR7, UR10, URZ ;  /* 0x0000000a070872a5 */ /* 0x000fc8000f8e003f */
[----:B------:R-:W-:-:S12]  /*1970*/  @UP1 USHF.R.U32.HI UR7, URZ, UR11, UR9 ;  /* 0x0000000b3f071299 */ /* 0x000fd80008011609 */
.L_x_2223:
[----:B------:R-:W-:-:S04]  /*1980*/  UIMAD UR7, UR7, UR5, UR5 ;  /* 0x00000005070772a4 */ /* 0x000fc8000f8e0205 */
[----:B------:R-:W-:-:S04]  /*1990*/  UISETP.LT.AND UP1, UPT, UR4, UR7, UPT ;  /* 0x000000070400728c */ /* 0x000fc8000bf21270 */
[----:B------:R-:W-:-:S12]  /*19a0*/  USEL UR4, UR4, UR7, UP1 ;  /* 0x0000000704047287 */ /* 0x000fd80008800000 */
.L_x_2221:
[----:B------:R-:W-:Y:S01]  /*19b0*/  UIADD3 UR4, UR4, 0x3f, URZ ;  /* 0x0000003f04047890 */ /* 0x000fe2000fffe03f */
[----:B------:R-:W-:Y:S01]  /*19c0*/  @UP0 ULDC UR8, c[0x0][0x44c] ;  /* 0x0001130000080ab9 */ /* 0x000fe20000000800 */
[----:B------:R-:W-:Y:S02]  /*19d0*/  @UP0 ULDC UR10, c[0x0][0x450] ;  /* 0x00011400000a0ab9 */ /* 0x000fe40000000800 */
[----:B------:R-:W-:Y:S02]  /*19e0*/  USHF.R.S32.HI UR7, URZ, 0x1f, UR4 ;  /* 0x0000001f3f077899 */ /* 0x000fe40008011404 */
[----:B------:R-:W-:Y:S02]  /*19f0*/  UIMAD.WIDE.U32 UR8, UR45, UR8, URZ ;  /* 0x000000082d0872a5 */ /* 0x000fe4000f8e003f */
[----:B------:R-:W-:-:S03]  /*1a00*/  ULEA.HI UR7, UR7, UR4, URZ, 0x6 ;  /* 0x0000000407077291 */ /* 0x000fc6000f8f303f */
[----:B------:R-:W-:Y:S01]  /*1a10*/  UMOV UR4, UR45 ;  /* 0x0000002d00047c82 */ /* 0x000fe20008000000 */
[----:B------:R-:W-:Y:S02]  /*1a20*/  @UP0 USHF.R.U32.HI UR4, URZ, UR10, UR9 ;  /* 0x0000000a3f040299 */ /* 0x000fe40008011609 */
[----:B------:R-:W-:Y:S02]  /*1a30*/  USHF.R.S32.HI UR7, URZ, 0x6, UR7 ;  /* 0x000000063f077899 */ /* 0x000fe40008011407 */
[----:B------:R-:W-:Y:S02]  /*1a40*/  UIADD3 UR48, UR4, UR48, -UR50 ;  /* 0x0000003004307290 */ /* 0x000fe4000fffe832 */
[----:B------:R-:W-:Y:S01]  /*1a50*/  UISETP.LT.AND UP0, UPT, UR6, UR7, UPT ;  /* 0x000000070600728c */ /* 0x000fe2000bf01270 */
[----:B------:R-:W-:-:S03]  /*1a60*/  ULDC UR4, c[0x0][0x9dc] ;  /* 0x0002770000047ab9 */ /* 0x000fc60000000800 */
        /* <DEDUP_REMOVED lines=13> */
.L_x_2225:
[----:B------:R-:W-:-:S11]  /*1b40*/  UISETP.NE.AND UP0, UPT, UR5, 0x1, UPT ;  /* 0x000000010500788c */ /* 0x000fd6000bf05270 */
[----:B------:R-:W-:Y:S02]  /*1b50*/  @UP0 ULDC.64 UR10, c[0x0][0x9e8] ;  /* 0x00027a00000a0ab9 */ /* 0x000fe40000000a00 */
[----:B------:R-:W-:-:S04]  /*1b60*/  UIMAD.WIDE.U32 UR6, UR48, UR10, URZ ;  /* 0x0000000a300672a5 */ /* 0x000fc8000f8e003f */
[----:B------:R-:W-:-:S12]  /*1b70*/  @UP0 USHF.R.U32.HI UR48, URZ, UR11, UR7 ;  /* 0x0000000b3f300299 */ /* 0x000fd80008011607 */
.L_x_2226:
[----:B------:R-:W-:-:S04]  /*1b80*/  UIMAD UR5, UR48, UR5, URZ ;  /* 0x00000005300572a4 */ /* 0x000fc8000f8e023f */
[----:B------:R-:W-:-:S04]  /*1b90*/  UISETP.LT.AND UP0, UPT, UR4, UR5, UPT ;  /* 0x000000050400728c */ /* 0x000fc8000bf01270 */
[----:B------:R-:W-:-:S12]  /*1ba0*/  USEL UR4, UR4, UR5, !UP0 ;  /* 0x0000000504047287 */ /* 0x000fd8000c000000 */
.L_x_2224:
[----:B------:R-:W-:Y:S02]  /*1bb0*/  USHF.R.S32.HI UR5, URZ, 0x1f, UR4 ;  /* 0x0000001f3f057899 */ /* 0x000fe40008011404 */
[----:B------:R-:W-:Y:S02]  /*1bc0*/  ULOP3.LUT UR20, UR42, 0xff, URZ, 0xc0, !UPT ;  /* 0x000000ff2a147892 */ /* 0x000fe4000f8ec03f */
[----:B------:R-:W-:-:S03]  /*1bd0*/  ULEA.HI UR5, UR5, UR4, URZ, 0x6 ;  /* 0x0000000405057291 */ /* 0x000fc6000f8f303f */
[----:B------:R-:W-:Y:S01]  /*1be0*/  UMOV UR4, URZ ;  /* 0x0000003f00047c82 */ /* 0x000fe20008000000 */
[----:B------:R-:W-:-:S04]  /*1bf0*/  USHF.R.S32.HI UR5, URZ, 0x6, UR5 ;  /* 0x000000063f057899 */ /* 0x000fc80008011405 */
[----:B------:R-:W-:-:S04]  /*1c00*/  UISETP.LT.AND UP0, UPT, URZ, UR5, UPT ;  /* 0x000000053f00728c */ /* 0x000fc8000bf01270 */
[----:B------:R-:W-:-:S04]  /*1c10*/  USEL UR10, URZ, UR5, !UP0 ;  /* 0x000000053f0a7287 */ /* 0x000fc8000c000000 */
[----:B------:R-:W-:-:S06]  /*1c20*/  UISETP.GT.AND UP0, UPT, UR9, UR10, UPT ;  /* 0x0000000a0900728c */ /* 0x000fcc000bf04270 */
[----:B------:R-:W-:-:S13]  /*1c30*/  PLOP3.LUT P0, PT, PT, PT, UP0, 0x80, 0x0 ;  /* 0x000000000000781c */ /* 0x000fda0003f0f008 */
[----:B------:R-:W-:Y:S05]  /*1c40*/  @!P0 BRA `(.L_x_2227) ;  /* 0x0000000000948947 */ /* 0x000fea0003800000 */
[----:B------:R-:W-:-:S04]  /*1c50*/  USHF.R.U32.HI UR11, URZ, 0x10, UR42 ;  /* 0x000000103f0b7899 */ /* 0x000fc8000801162a */
[----:B------:R-:W-:-:S11]  /*1c60*/  UISETP.NE.AND UP0, UPT, UR11, URZ, UPT ;  /* 0x0000003f0b00728c */ /* 0x000fd6000bf05270 */
[----:B------:R-:W-:Y:S02]  /*1c70*/  @!UP0 ULDC UR11, c[0x0][0x9f0] ;  /* 0x00027c00000b8ab9 */ /* 0x000fe40000000800 */
[----:B------:R-:W-:Y:S01]  /*1c80*/  IMAD.U32 R4, RZ, RZ, UR11 ;  /* 0x0000000bff047e24 */ /* 0x000fe2000f8e00ff */
[----:B------:R-:W-:-:S04]  /*1c90*/  UIADD3 UR4, UR11, -0x1, UR9 ;  /* 0xffffffff0b047890 */ /* 0x000fc8000fffe009 */
[-C--:B------:R-:W-:Y:S01]  /*1ca0*/  IABS R0, R4.reuse ;  /* 0x0000000400007213 */ /* 0x080fe20000000000 */
[----:B------:R-:W-:Y:S01]  /*1cb0*/  UIADD3 UR6, -UR10, UR4, URZ ;  /* 0x000000040a067290 */ /* 0x000fe2000fffe13f */
[----:B------:R-:W-:Y:S02]  /*1cc0*/  IABS R6, R4 ;  /* 0x0000000400067213 */ /* 0x000fe40000000000 */
[----:B------:R-:W-:Y:S01]  /*1cd0*/  R2UR UR12, R0 ;  /* 0x00000000000c72ca */ /* 0x000fe200000e0000 */
[----:B------:R-:W-:Y:S02]  /*1ce0*/  UMOV UR4, URZ ;  /* 0x0000003f00047c82 */ /* 0x000fe40008000000 */
[----:B------:R-:W-:Y:S01]  /*1cf0*/  IMAD.U32 R5, RZ, RZ, UR6 ;  /* 0x00000006ff057e24 */ /* 0x000fe2000f8e00ff */
[----:B------:R-:W-:-:S04]  /*1d00*/  ULOP3.LUT UR6, UR6, UR11, URZ, 0x3c, !UPT ;  /* 0x0000000b06067292 */ /* 0x000fc8000f8e3c3f */
[----:B------:R-:W-:-:S05]  /*1d10*/  IABS R5, R5 ;  /* 0x0000000500057213 */ /* 0x000fca0000000000 */
[----:B------:R-:W0:Y:S01]  /*1d20*/  I2F.RP R0, UR12 ;  /* 0x0000000c00007d06 */ /* 0x000e220008209400 */
[----:B------:R-:W-:-:S05]  /*1d30*/  IMAD.MOV.U32 R4, RZ, RZ, R5 ;  /* 0x000000ffff047224 */ /* 0x000fca00078e0005 */
[----:B------:R-:W-:Y:S02]  /*1d40*/  R2UR UR8, R4 ;  /* 0x00000000040872ca */ /* 0x000fe400000e0000 */
[----:B0-----:R-:W0:Y:S02]  /*1d50*/  MUFU.RCP R0, R0 ;  /* 0x0000000000007308 */ /* 0x001e240000001000 */
[----:B0-----:R-:W-:Y:S02]  /*1d60*/  VIADD R3, R0, 0xffffffe ;  /* 0x0ffffffe00037836 */ /* 0x001fe40000000000 */
        /* <DEDUP_REMOVED lines=19> */
.L_x_2227:
[----:B------:R-:W-:Y:S01]  /*1ea0*/  UIMAD UR20, UR20, UR4, UR10 ;  /* 0x00000004141472a4 */ /* 0x000fe2000f8e020a */
[----:B------:R-:W-:Y:S01]  /*1eb0*/  IMAD.U32 R0, RZ, RZ, UR9 ;  /* 0x00000009ff007e24 */ /* 0x000fe2000f8e00ff */
[----:B------:R-:W-:Y:S01]  /*1ec0*/  PLOP3.LUT P0, PT, PT, PT, PT, 0x80, 0x0 ;  /* 0x000000000000781c */ /* 0x000fe20003f0f070 */
[----:B------:R-:W-:Y:S01]  /*1ed0*/  IMAD.U32 R3, RZ, RZ, UR4 ;  /* 0x00000004ff037e24 */ /* 0x000fe2000f8e00ff */
[----:B------:R-:W-:Y:S01]  /*1ee0*/  CS2R R150, SRZ ;  /* 0x0000000000967805 */ /* 0x000fe2000001ff00 */
[----:B------:R-:W-:Y:S01]  /*1ef0*/  IMAD.MOV.U32 R12, RZ, RZ, RZ ;  /* 0x000000ffff0c7224 */ /* 0x000fe200078e00ff */
[----:B------:R-:W-:Y:S02]  /*1f00*/  CS2R R148, SRZ ;  /* 0x0000000000947805 */ /* 0x000fe4000001ff00 */
[----:B------:R-:W-:Y:S02]  /*1f10*/  CS2R R146, SRZ ;  /* 0x0000000000927805 */ /* 0x000fe4000001ff00 */
[----:B------:R-:W-:Y:S01]  /*1f20*/  VIADDMNMX R0, R3, UR20, R0, PT ;  /* 0x0000001403007c46 */ /* 0x000fe2000b800100 */
[----:B------:R-:W-:Y:S01]  /*1f30*/  IMAD.MOV.U32 R3, RZ, RZ, RZ ;  /* 0x000000ffff037224 */ /* 0x000fe200078e00ff */
[----:B------:R-:W-:-:S02]  /*1f40*/  CS2R R144, SRZ ;  /* 0x0000000000907805 */ /* 0x000fc4000001ff00 */
[----:B------:R-:W-:Y:S02]  /*1f50*/  CS2R R142, SRZ ;  /* 0x00000000008e7805 */ /* 0x000fe4000001ff00 */
[----:B------:R-:W-:Y:S02]  /*1f60*/  R2UR UR22, R0 ;  /* 0x00000000001672ca */ /* 0x000fe400000e0000 */
        /* <DEDUP_REMOVED lines=12> */
[----:B------:R-:W-:Y:S01]  /*2030*/  UISETP.GT.AND UP0, UPT, UR22, UR20, UPT ;  /* 0x000000141600728c */ /* 0x000fe2000bf04270 */
[----:B------:R-:W-:Y:S02]  /*2040*/  CS2R R116, SRZ ;  /* 0x0000000000747805 */ /* 0x000fe4000001ff00 */
[----:B------:R-:W-:Y:S02]  /*2050*/  CS2R R114, SRZ ;  /* 0x0000000000727805 */ /* 0x000fe4000001ff00 */
[----:B------:R-:W-:Y:S02]  /*2060*/  CS2R R112, SRZ ;  /* 0x0000000000707805 */ /* 0x000fe4000001ff00 */
[----:B------:R-:W-:-:S02]  /*2070*/  CS2R R110, SRZ ;  /* 0x00000000006e7805 */ /* 0x000fc4000001ff00 */
[----:B------:R-:W-:Y:S02]  /*2080*/  CS2R R108, SRZ ;  /* 0x00000000006c7805 */ /* 0x000fe4000001ff00 */
[----:B------:R-:W-:Y:S02]  /*2090*/  PLOP3.LUT P1, PT, PT, PT, UP0, 0x80, 0x0 ;  /* 0x000000000000781c */ /* 0x000fe40003f2f008 */
        /* <DEDUP_REMOVED lines=60> */
.L_x_2229:
[----:B------:R-:W-:Y:S01]  /*2460*/  ULEA UR23, UR38, UR41, 0x3 ;  /* 0x0000002926177291 */ /* 0x000fe2000f8e183f */
[----:B------:R-:W-:-:S05]  /*2470*/  IMAD.U32 R0, RZ, RZ, UR37 ;  /* 0x00000025ff007e24 */ /* 0x000fca000f8e00ff */
[----:B------:R-:W-:-:S04]  /*2480*/  SHF.L.U32 R0, R0, 0x1f, RZ ;  /* 0x0000001f00007819 */ /* 0x000fc800000006ff */
[----:B------:R-:W0:Y:S02]  /*2490*/  SYNCS.PHASECHK.TRANS64.TRYWAIT P1, [UR23+0x28c50], R0 ;  /* 0x028c5000ff0075a7 */ /* 0x000e240008020157 */
[----:B0-----:R-:W-:Y:S05]  /*24a0*/  @!P1 BRA `(.L_x_2230) ;  /* 0x0000017800489947 */ /* 0x001fea0003800000 */
.L_x_2434:
[----:B------:R-:W-:Y:S01]  /*24b0*/  BAR.SYNC.DEFER_BLOCKING 0xe, 0x100 ;  /* 0x0384000000007b1d */ /* 0x000fe20000010000 */
[----:B------:R-:W-:Y:S02]  /*24c0*/  UIADD3 UR4, UR41, 0x26800, URZ ;  /* 0x0002680029047890 */ /* 0x000fe4000fffe03f */
[----:B------:R-:W-:Y:S02]  /*24d0*/  ULEA UR18, UR38, UR21, 0xc ;  /* 0x0000001526127291 */ /* 0x000fe4000f8e603f */
[----:B------:R-:W-:Y:S01]  /*24e0*/  USHF.R.U32.HI UR4, URZ, 0x4, UR4 ;  /* 0x000000043f047899 */ /* 0x000fe20008011604 */
[----:B------:R-:W-:Y:S01]  /*24f0*/  UMOV UR19, 0x40000040 ;  /* 0x4000004000137882 */ /* 0x000fe20000000000 */
[----:B------:R-:W-:Y:S02]  /*2500*/  UMOV UR17, 0x40000040 ;  /* 0x4000004000117882 */ /* 0x000fe40000000000 */
[----:B------:R-:W-:Y:S02]  /*2510*/  ULOP3.LUT UR4, UR4, 0x3fff, URZ, 0xc0, !UPT ;  /* 0x00003fff04047892 */ /* 0x000fe4000f8ec03f */
[----:B------:R-:W-:-:S02]  /*2520*/  UIADD3 UR6, UR18, 0x80, URZ ;  /* 0x0000008012067890 */ /* 0x000fc4000fffe03f */
[----:B------:R-:W-:Y:S01]  /*2530*/  ULOP3.LUT UR16, UR4, 0x10000, URZ, 0xfc, !UPT ;  /* 0x0001000004107892 */ /* 0x000fe2000f8efc3f */
[----:B------:R-:W-:Y:S01]  /*2540*/  UMOV UR7, 0x40000040 ;  /* 0x4000004000077882 */ /* 0x000fe20000000000 */
[----:B------:R-:W-:Y:S02]  /*2550*/  UMOV UR5, 0x40000040 ;  /* 0x4000004000057882 */ /* 0x000fe40000000000 */
[----:B------:R-:W-:Y:S02]  /*2560*/  UIADD3 UR4, UR16, 0x2, URZ ;  /* 0x0000000210047890 */ /* 0x000fe4000fffe03f */
[----:B------:R-:W-:Y:S02]  /*2570*/  UIADD3 UR10, UR18, 0x100, URZ ;  /* 0x00000100120a7890 */ /* 0x000fe4000fffe03f */
[----:B------:R-:W-:Y:S01]  /*2580*/  UIADD3 UR8, UR16, 0x4, URZ ;  /* 0x0000000410087890 */ /* 0x000fe2000fffe03f */
[----:B------:R-:W-:Y:S01]  /*2590*/  UMOV UR11, 0x40000040 ;  /* 0x40000040000b7882 */ /* 0x000fe20000000000 */
[----:B------:R-:W-:Y:S01]  /*25a0*/  WARPGROUP.ARRIVE ;  /* 0x00000000000079c5 */ /* 0x000fe20000000000 */
[----:B------:R-:W-:Y:S01]  /*25b0*/  UMOV UR9, 0x40000040 ;  /* 0x4000004000097882 */ /* 0x000fe20000000000 */
[----:B------:R-:W-:-:S02]  /*25c0*/  UIADD3 UR14, UR18, 0x180, URZ ;  /* 0x00000180120e7890 */ /* 0x000fc4000fffe03f */
[----:B------:R-:W-:Y:S02]  /*25d0*/  UIADD3 UR12, UR16, 0x6, URZ ;  /* 0x00000006100c7890 */ /* 0x000fe4000fffe03f */
[----:B------:R-:W-:Y:S01]  /*25e0*/  HGMMA.64x256x16.F32 R24, gdesc[UR16].tnspB, RZ, !UPT, gsb0 ;  /* 0x43e00000101879f0 */ /* 0x000fe2000c0008ff */
[----:B------:R-:W-:Y:S01]  /*25f0*/  UMOV UR15, 0x40000040 ;  /* 0x40000040000f7882 */ /* 0x000fe20000000000 */
[----:B------:R-:W-:Y:S01]  /*2600*/  UMOV UR13, 0x40000040 ;  /* 0x40000040000d7882 */ /* 0x000fe20000000000 */
        /* <DEDUP_REMOVED lines=16> */
.L_x_2231:
        /* <DEDUP_REMOVED lines=8> */
.L_x_2238:
[----:B------:R-:W-:Y:S01]  /*2790*/  BAR.SYNC.DEFER_BLOCKING 0xe, 0x100 ;  /* 0x0384000000007b1d */ /* 0x000fe20000010000 */
[----:B01----:R-:W-:Y:S01]  /*27a0*/  IMAD.U32 R0, RZ, RZ, UR38 ;  /* 0x00000026ff007e24 */ /* 0x003fe2000f8e00ff */
[----:B------:R-:W-:-:S03]  /*27b0*/  UIADD3 UR38, UR38, 0x1, URZ ;  /* 0x0000000126267890 */ /* 0x000fc6000fffe03f */
[----:B------:R-:W-:Y:S01]  /*27c0*/  IMAD R0, R0, 0x40, R17 ;  /* 0x0000004000007824 */ /* 0x000fe200078e0211 */
[----:B------:R-:W-:Y:S01]  /*27d0*/  UISETP.NE.AND UP0, UPT, UR38, 0x2, UPT ;  /* 0x000000022600788c */ /* 0x000fe2000bf05270 */
[----:B------:R-:W-:Y:S01]  /*27e0*/  UMOV UR6, UR22 ;  /* 0x0000001600067c82 */ /* 0x000fe20008000000 */
[----:B------:R-:W-:Y:S02]  /*27f0*/  UIADD3 UR22, UR22, -0x1, URZ ;  /* 0xffffffff16167890 */ /* 0x000fe4000fffe03f */
[----:B------:R-:W-:Y:S01]  /*2800*/  LEA R0, R0, UR41, 0x2 ;  /* 0x0000002900007c11 */ /* 0x000fe2000f8e10ff */
[----:B------:R-:W-:Y:S02]  /*2810*/  UISETP.GT.AND UP1, UPT, UR6, UR20, UPT ;  /* 0x000000140600728c */ /* 0x000fe4000bf24270 */
[----:B------:R-:W-:Y:S02]  /*2820*/  USEL UR6, URZ, 0x1, UP0 ;  /* 0x000000013f067887 */ /* 0x000fe40008000000 */
[----:B------:R-:W-:-:S02]  /*2830*/  USEL UR38, UR38, URZ, UP0 ;  /* 0x0000003f26267287 */ /* 0x000fc40008000000 */
        /* <DEDUP_REMOVED lines=133> */
.L_x_2233:
[----:B------:R-:W-:Y:S01]  /*3090*/  ULEA UR23, UR38, UR41, 0x3 ;  /* 0x0000002926177291 */ /* 0x000fe2000f8e183f */
[----:B------:R-:W-:-:S05]  /*30a0*/  IMAD.U32 R0, RZ, RZ, UR37 ;  /* 0x00000025ff007e24 */ /* 0x000fca000f8e00ff */
[----:B------:R-:W-:-:S04]  /*30b0*/  SHF.L.U32 R0, R0, 0x1f, RZ ;  /* 0x0000001f00007819 */ /* 0x000fc800000006ff */
[----:B------:R0:W1:Y:S01]  /*30c0*/  SYNCS.PHASECHK.TRANS64.TRYWAIT P1, [UR23+0x28c50], R0 ;  /* 0x028c5000ff0075a7 */ /* 0x0000620008020157 */
[----:B------:R-:W-:Y:S05]  /*30d0*/  @!P0 BRA `(.L_x_2234) ;  /* 0x0000000000048947 */ /* 0x000fea0003800000 */
[----:B------:R-:W-:Y:S01]  /*30e0*/  BPT.TRAP 0x1 ;  /* 0x000000040000795c */ /* 0x000fe20000300000 */
.L_x_2234:
[----:B-1----:R-:W-:Y:S05]  /*30f0*/  @P1 BRA `(.L_x_2235) ;  /* 0x0000000000081947 */ /* 0x002fea0003800000 */
[----:B------:R-:W1:Y:S02]  /*3100*/  SYNCS.PHASECHK.TRANS64.TRYWAIT P1, [UR23+0x28c50], R0 ;  /* 0x028c5000ff0075a7 */ /* 0x000e640008020157 */
[----:B-1----:R-:W-:Y:S05]  /*3110*/  @!P1 BRA `(.L_x_2236) ;  /* 0x0000016c00449947 */ /* 0x002fea0003800000 */
.L_x_2235:
        /* <DEDUP_REMOVED lines=26> */
.L_x_2237:
[----:B------:R-:W-:Y:S01]  /*32c0*/  UIADD3 UR6, UR23, 0x28c60, URZ ;  /* 0x00028c6017067890 */ /* 0x000fe2000fffe03f */
[----:B------:R-:W-:-:S03]  /*32d0*/  PLOP3.LUT P1, PT, PT, PT, UP1, 0x80, 0x0 ;  /* 0x000000000000781c */ /* 0x000fc60003f2f018 */
[----:B------:R-:W-:-:S09]  /*32e0*/  UPRMT UR6, UR40, 0x654, UR6 ;  /* 0x0000065428067896 */ /* 0x000fd20008000006 */
[----:B------:R-:W-:Y:S01]  /*32f0*/  SYNCS.ARRIVE.TRANS64.RED.A1T0 RZ, [UR6], RZ ;  /* 0x000000ffffff79a7 */ /* 0x000fe20008100406 */
[----:B------:R-:W-:Y:S05]  /*3300*/  @P1 BRA `(.L_x_2238) ;  /* 0xfffffff400201947 */ /* 0x000fea000383ffff */
.L_x_2232:
[----:B------:R-:W-:Y:S01]  /*3310*/  BAR.SYNC.DEFER_BLOCKING 0xe, 0x100 ;  /* 0x0384000000007b1d */ /* 0x000fe20000010000 */
[----:B01----:R-:W-:Y:S01]  /*3320*/  IMAD.U32 R0, RZ, RZ, UR38 ;  /* 0x00000026ff007e24 */ /* 0x003fe2000f8e00ff */
[----:B------:R-:W-:Y:S01]  /*3330*/  UIADD3 UR38, UR38, 0x1, URZ ;  /* 0x0000000126267890 */ /* 0x000fe2000fffe03f */
[----:B------:R-:W-:Y:S01]  /*3340*/  PLOP3.LUT P0, PT, PT, PT, PT, 0x8, 0x0 ;  /* 0x000000000000781c */ /* 0x000fe20003f0e170 */
[----:B------:R-:W-:Y:S02]  /*3350*/  IMAD.MOV.U32 R12, RZ, RZ, RZ ;  /* 0x000000ffff0c7224 */ /* 0x000fe400078e00ff */
        /* <DEDUP_REMOVED lines=139> */
.L_x_2220:
[----:B------:R-:W-:Y:S01]  /*3c10*/  ULDC UR4, c[0x0][0x448] ;  /* 0x0001120000047ab9 */ /* 0x000fe20000000800 */
[----:B------:R-:W-:Y:S02]  /*3c20*/  UIADD3 UR7, UR45, 0x3f, URZ ;  /* 0x0000003f2d077890 */ /* 0x000fe4000fffe03f */
[----:B------:R-:W-:Y:S02]  /*3c30*/  UISETP.NE.AND UP0, UPT, UR4, 0x1, UPT ;  /* 0x000000010400788c */ /* 0x000fe4000bf05270 */
[----:B------:R-:W-:Y:S01]  /*3c40*/  UIADD3 UR10, UR48, 0x1, -UR50 ;  /* 0x00000001300a7890 */ /* 0x000fe2000fffe832 */
[----:B------:R-:W-:Y:S01]  /*3c50*/  ULDC.64 UR4, c[0x0][0x9e0] ;  /* 0x0002780000047ab9 */ /* 0x000fe20000000a00 */
[----:B------:R-:W-:-:S07]  /*3c60*/  UP2UR UR52, UPR, URZ, 0x1 ;  /* 0x000000013f347883 */ /* 0x000fce0008000000 */
[----:B------:R-:W-:Y:S01]  /*3c70*/  @UP0 ULDC UR8, c[0x0][0x44c] ;  /* 0x0001130000080ab9 */ /* 0x000fe20000000800 */
[----:B------:R-:W-:Y:S01]  /*3c80*/  @UP0 ULDC UR11, c[0x0][0x450] ;  /* 0x00011400000b0ab9 */ /* 0x000fe20000000800 */
[----:B------:R-:W-:-:S04]  /*3c90*/  UIMAD.WIDE.U32 UR8, UR7, UR8, URZ ;  /* 0x00000008070872a5 */ /* 0x000fc8000f8e003f */
[----:B------:R-:W-:Y:S02]  /*3ca0*/  @UP0 USHF.R.U32.HI UR7, URZ, UR11, UR9 ;  /* 0x0000000b3f070299 */ /* 0x000fe40008011609 */
[----:B------:R-:W-:Y:S02]  /*3cb0*/  UISETP.GE.AND UP0, UPT, UR5, 0x1, UPT ;  /* 0x000000010500788c */ /* 0x000fe4000bf06270 */
[----:B------:R-:W-:Y:S02]  /*3cc0*/  UIADD3 UR8, UR10, UR7, URZ ;  /* 0x000000070a087290 */ /* 0x000fe4000fffe03f */
[----:B------:R-:W-:Y:S02]  /*3cd0*/  UP2UR UR51, UPR, URZ, 0x1 ;  /* 0x000000013f337883 */ /* 0x000fe40008000000 */
[----:B------:R-:W-:Y:S01]  /*3ce0*/  PLOP3.LUT P0, PT, PT, PT, UP0, 0x40, 0x0 ;  /* 0x000000000000781c */ /* 0x000fe20003f0e808 */
[----:B------:R-:W-:-:S12]  /*3cf0*/  UIADD3 UR4, UR8, UR4, URZ ;  /* 0x0000000408047290 */ /* 0x000fd8000fffe03f */
[----:B------:R-:W-:Y:S05]  /*3d00*/  @P0 BRA `(.L_x_2239) ;  /* 0x0000000000440947 */ /* 0x000fea0003800000 */
        /* <DEDUP_REMOVED lines=10> */
.L_x_2240:
[----:B------:R-:W-:-:S11]  /*3db0*/  UISETP.NE.AND UP0, UPT, UR5, 0x1, UPT ;  /* 0x000000010500788c */ /* 0x000fd6000bf05270 */
[----:B------:R-:W-:Y:S02]  /*3dc0*/  @UP0 ULDC.64 UR10, c[0x0][0x9e8] ;  /* 0x00027a00000a0ab9 */ /* 0x000fe40000000a00 */
[----:B------:R-:W-:-:S04]  /*3dd0*/  UIMAD.WIDE.U32 UR8, UR7, UR10, URZ ;  /* 0x0000000a070872a5 */ /* 0x000fc8000f8e003f */
[----:B------:R-:W-:-:S12]  /*3de0*/  @UP0 USHF.R.U32.HI UR7, URZ, UR11, UR9 ;  /* 0x0000000b3f070299 */ /* 0x000fd80008011609 */
.L_x_2241:
[----:B------:R-:W-:-:S04]  /*3df0*/  UIMAD UR7, UR7, UR5, UR5 ;  /* 0x00000005070772a4 */ /* 0x000fc8000f8e0205 */
[----:B------:R-:W-:-:S04]  /*3e00*/  UISETP.LT.AND UP0, UPT, UR4, UR7, UPT ;  /* 0x000000070400728c */ /* 0x000fc8000bf01270 */
[----:B------:R-:W-:-:S12]  /*3e10*/  USEL UR4, UR4, UR7, UP0 ;  /* 0x0000000704047287 */ /* 0x000fd80008000000 */
.L_x_2239:
[----:B------:R-:W-:Y:S02]  /*3e20*/  UISETP.NE.AND UP0, UPT, UR52, URZ, UPT ;  /* 0x0000003f3400728c */ /* 0x000fe4000bf05270 */
[----:B------:R-:W-:Y:S02]  /*3e30*/  UIADD3 UR4, UR4, 0x3f, URZ ;  /* 0x0000003f04047890 */ /* 0x000fe4000fffe03f */
[----:B------:R-:W-:Y:S02]  /*3e40*/  UISETP.GE.AND UP1, UPT, UR5, 0x1, UPT ;  /* 0x000000010500788c */ /* 0x000fe4000bf26270 */
[----:B------:R-:W-:Y:S01]  /*3e50*/  USHF.R.S32.HI UR7, URZ, 0x1f, UR4 ;  /* 0x0000001f3f077899 */ /* 0x000fe20008011404 */
[----:B------:R-:W-:-:S03]  /*3e60*/  ULDC UR10, c[0x0][0x9dc] ;  /* 0x00027700000a7ab9 */ /* 0x000fc60000000800 */
[----:B------:R-:W-:Y:S01]  /*3e70*/  ULEA.HI UR7, UR7, UR4, URZ, 0x6 ;  /* 0x0000000407077291 */ /* 0x000fe2000f8f303f */
[----:B------:R-:W-:Y:S01]  /*3e80*/  PLOP3.LUT P0, PT, PT, PT, UP1, 0x40, 0x0 ;  /* 0x000000000000781c */ /* 0x000fe20003f0e818 */
[----:B------:R-:W-:Y:S01]  /*3e90*/  @UP0 ULDC UR8, c[0x0][0x44c] ;  /* 0x0001130000080ab9 */ /* 0x000fe20000000800 */
[----:B------:R-:W-:Y:S01]  /*3ea0*/  @UP0 ULDC UR11, c[0x0][0x450] ;  /* 0x00011400000b0ab9 */ /* 0x000fe20000000800 */
[----:B------:R-:W-:Y:S02]  /*3eb0*/  UIMAD.WIDE.U32 UR8, UR45, UR8, URZ ;  /* 0x000000082d0872a5 */ /* 0x000fe4000f8e003f */
[----:B------:R-:W-:Y:S01]  /*3ec0*/  UMOV UR4, UR45 ;  /* 0x0000002d00047c82 */ /* 0x000fe20008000000 */
[----:B------:R-:W-:Y:S02]  /*3ed0*/  USHF.R.S32.HI UR7, URZ, 0x6, UR7 ;  /* 0x000000063f077899 */ /* 0x000fe40008011407 */
[----:B------:R-:W-:Y:S02]  /*3ee0*/  @UP0 USHF.R.U32.HI UR4, URZ, UR11, UR9 ;  /* 0x0000000b3f040299 */ /* 0x000fe40008011609 */
[----:B------:R-:W-:-:S02]  /*3ef0*/  UISETP.LT.AND UP0, UPT, UR6, UR7, UPT ;  /* 0x000000070600728c */ /* 0x000fc4000bf01270 */
[----:B------:R-:W-:Y:S02]  /*3f00*/  UIADD3 UR4, UR4, UR48, -UR50 ;  /* 0x0000003004047290 */ /* 0x000fe4000fffe832 */
[----:B------:R-:W-:Y:S02]  /*3f10*/  USEL UR6, UR6, UR7, UP0 ;  /* 0x0000000706067287 */ /* 0x000fe40008000000 */
[----:B------:R-:W-:Y:S01]  /*3f20*/  UIADD3 UR7, UR4, -UR10, URZ ;  /* 0x8000000a04077290 */ /* 0x000fe2000fffe03f */
[----:B------:R-:W-:Y:S11]  /*3f30*/  @P0 BRA `(.L_x_2242) ;  /* 0x0000000000440947 */ /* 0x000ff60003800000 */
        /* <DEDUP_REMOVED lines=10> */
.L_x_2243:
[----:B------:R-:W-:-:S11]  /*3fe0*/  UISETP.NE.AND UP0, UPT, UR5, 0x1, UPT ;  /* 0x000000010500788c */ /* 0x000fd6000bf05270 */
[----:B------:R-:W-:Y:S02]  /*3ff0*/  @UP0 ULDC.64 UR10, c[0x0][0x9e8] ;  /* 0x00027a00000a0ab9 */ /* 0x000fe40000000a00 */
[----:B------:R-:W-:-:S04]  /*4000*/  UIMAD.WIDE.U32 UR8, UR4, UR10, URZ ;  /* 0x0000000a040872a5 */ /* 0x000fc8000f8e003f */
[----:B------:R-:W-:-:S12]  /*4010*/  @UP0 USHF.R.U32.HI UR4, URZ, UR11, UR9 ;  /* 0x0000000b3f040299 */ /* 0x000fd80008011609 */
.L_x_2244:
[----:B------:R-:W-:-:S04]  /*4020*/  UIMAD UR4, UR4, UR5, URZ ;  /* 0x00000005040472a4 */ /* 0x000fc8000f8e023f */
[----:B------:R-:W-:-:S04]  /*4030*/  UISETP.LT.AND UP0, UPT, UR7, UR4, UPT ;  /* 0x000000040700728c */ /* 0x000fc8000bf01270 */
[----:B------:R-:W-:-:S12]  /*4040*/  USEL UR7, UR7, UR4, !UP0 ;  /* 0x0000000407077287 */ /* 0x000fd8000c000000 */
.L_x_2242:
[----:B------:R-:W-:Y:S02]  /*4050*/  USHF.R.S32.HI UR4, URZ, 0x1f, UR7 ;  /* 0x0000001f3f047899 */ /* 0x000fe40008011407 */
[----:B------:R-:W-:Y:S02]  /*4060*/  ULOP3.LUT UR10, UR42, 0xff, URZ, 0xc0, !UPT ;  /* 0x000000ff2a0a7892 */ /* 0x000fe4000f8ec03f */
[----:B------:R-:W-:-:S04]  /*4070*/  ULEA.HI UR4, UR4, UR7, URZ, 0x6 ;  /* 0x0000000704047291 */ /* 0x000fc8000f8f303f */
[----:B------:R-:W-:-:S04]  /*4080*/  USHF.R.S32.HI UR4, URZ, 0x6, UR4 ;  /* 0x000000063f047899 */ /* 0x000fc80008011404 */
[----:B------:R-:W-:-:S04]  /*4090*/  UISETP.LT.AND UP0, UPT, URZ, UR4, UPT ;  /* 0x000000043f00728c */ /* 0x000fc8000bf01270 */
[----:B------:R-:W-:-:S03]  /*40a0*/  USEL UR47, URZ, UR4, !UP0 ;  /* 0x000000043f2f7287 */ /* 0x000fc6000c000000 */
[----:B------:R-:W-:Y:S01]  /*40b0*/  UMOV UR4, URZ ;  /* 0x0000003f00047c82 */ /* 0x000fe20008000000 */
        /* <DEDUP_REMOVED lines=40> */
.L_x_2245:
[----:B------:R-:W-:Y:S01]  /*4340*/  UIMAD UR47, UR10, UR4, UR47 ;  /* 0x000000040a2f72a4 */ /* 0x000fe2000f8e022f */
[----:B------:R-:W-:Y:S01]  /*4350*/  IMAD.U32 R168, RZ, RZ, UR6 ;  /* 0x00000006ffa87e24 */ /* 0x000fe2000f8e00ff */
[----:B------:R-:W-:Y:S01]  /*4360*/  PLOP3.LUT P0, PT, PT, PT, PT, 0x80, 0x0 ;  /* 0x000000000000781c */ /* 0x000fe20003f0f070 */
[----:B------:R-:W-:Y:S01]  /*4370*/  IMAD.U32 R5, RZ, RZ, UR4 ;  /* 0x00000004ff057e24 */ /* 0x000fe2000f8e00ff */
[----:B------:R-:W-:Y:S01]  /*4380*/  CS2R R150, SRZ ;  /* 0x0000000000967805 */ /* 0x000fe2000001ff00 */
[----:B------:R-:W-:Y:S01]  /*4390*/  IMAD.MOV.U32 R3, RZ, RZ, RZ ;  /* 0x000000ffff037224 */ /* 0x000fe200078e00ff */
[----:B------:R-:W-:Y:S01]  /*43a0*/  CS2R R148, SRZ ;  /* 0x0000000000947805 */ /* 0x000fe2000001ff00 */
[----:B------:R-:W-:Y:S01]  /*43b0*/  IMAD.MOV.U32 R12, RZ, RZ, RZ ;  /* 0x000000ffff0c7224 */ /* 0x000fe200078e00ff */
[----:B------:R-:W-:Y:S02]  /*43c0*/  VIADDMNMX R168, R5, UR47, R168, PT ;  /* 0x0000002f05a87c46 */ /* 0x000fe4000b8001a8 */
[----:B------:R-:W-:-:S02]  /*43d0*/  CS2R R146, SRZ ;  /* 0x0000000000927805 */ /* 0x000fc4000001ff00 */
[----:B------:R-:W-:Y:S02]  /*43e0*/  CS2R R144, SRZ ;  /* 0x0000000000907805 */ /* 0x000fe4000001ff00 */
[----:B------:R-:W-:Y:S02]  /*43f0*/  CS2R R142, SRZ ;  /* 0x00000000008e7805 */ /* 0x000fe4000001ff00 */
[----:B------:R-:W-:Y:S02]  /*4400*/  ISETP.GT.AND P1, PT, R168, UR47, PT ;  /* 0x0000002fa8007c0c */ /* 0x000fe4000bf24270 */
        /* <DEDUP_REMOVED lines=90> */
.L_x_2246:
        /* <DEDUP_REMOVED lines=12> */
.L_x_2435:
[----:B------:R-:W-:Y:S05]  /*4a70*/  @!P0 BRA `(.L_x_2248) ;  /* 0x0000000000048947 */ /* 0x000fea0003800000 */
[----:B------:R-:W-:Y:S01]  /*4a80*/  BPT.TRAP 0x1 ;  /* 0x000000040000795c */ /* 0x000fe20000300000 */
.L_x_2248:
[----:B------:R-:W-:Y:S02]  /*4a90*/  IMAD.U32 R7, RZ, RZ, UR38 ;  /* 0x00000026ff077e24 */ /* 0x000fe4000f8e00ff */
[----:B------:R-:W-:-:S03]  /*4aa0*/  IMAD.U32 R8, RZ, RZ, UR37 ;  /* 0x00000025ff087e24 */ /* 0x000fc6000f8e00ff */
[----:B------:R-:W-:Y:S02]  /*4ab0*/  LEA R7, R7, UR41, 0x3 ;  /* 0x0000002907077c11 */ /* 0x000fe4000f8e18ff */
[----:B------:R-:W-:-:S04]  /*4ac0*/  SHF.L.U32 R8, R8, 0x1f, RZ ;  /* 0x0000001f08087819 */ /* 0x000fc800000006ff */
[----:B------:R1:W2:Y:S01]  /*4ad0*/  SYNCS.PHASECHK.TRANS64.TRYWAIT P1, [R7+URZ+0x28c30], R8 ;  /* 0x028c3008070075a7 */ /* 0x0002a2000802017f */
[----:B------:R-:W-:Y:S05]  /*4ae0*/  @!P0 BRA `(.L_x_2249) ;  /* 0x0000000000048947 */ /* 0x000fea0003800000 */
[----:B------:R-:W-:Y:S01]  /*4af0*/  BPT.TRAP 0x1 ;  /* 0x000000040000795c */ /* 0x000fe20000300000 */
.L_x_2249:
[----:B--2---:R-:W-:Y:S05]  /*4b00*/  @P1 BRA `(.L_x_2250) ;  /* 0x0000000000081947 */ /* 0x004fea0003800000 */
[----:B------:R-:W2:Y:S02]  /*4b10*/  SYNCS.PHASECHK.TRANS64.TRYWAIT P1, [R7+URZ+0x28c30], R8 ;  /* 0x028c3008070075a7 */ /* 0x000ea4000802017f */
[----:B--2---:R-:W-:Y:S05]  /*4b20*/  @!P1 BRA `(.L_x_2251) ;  /* 0x0000015000f09947 */ /* 0x004fea0003800000 */
.L_x_2250:
        /* <DEDUP_REMOVED lines=40> */
.L_x_2252:
[----:B------:R-:W-:Y:S01]  /*4db0*/  UISETP.NE.AND UP1, UPT, UR52, URZ, UPT ;  /* 0x0000003f3400728c */ /* 0x000fe2000bf25270 */
[----:B------:R-:W-:Y:S01]  /*4dc0*/  VIADD R4, R186, UR45 ;  /* 0x0000002dba047c36 */ /* 0x000fe20008000000 */
[----:B------:R-:W-:Y:S01]  /*4dd0*/  ULDC UR7, c[0x0][0x9d8] ;  /* 0x0002760000077ab9 */ /* 0x000fe20000000800 */
[----:B------:R-:W-:Y:S01]  /*4de0*/  R2UR UR6, R7 ;  /* 0x00000000070672ca */ /* 0x000fe200000e0000 */
[----:B------:R-:W-:Y:S01]  /*4df0*/  FMUL.FTZ R28, R28, UR7 ;  /* 0x000000071c1c7c20 */ /* 0x000fe20008410000 */
[----:B------:R-:W-:Y:S01]  /*4e00*/  FMUL.FTZ R3, R26, UR7 ;  /* 0x000000071a037c20 */ /* 0x000fe20008410000 */
[----:B------:R-:W-:Y:S01]  /*4e10*/  PLOP3.LUT P1, PT, PT, PT, UP1, 0x80, 0x0 ;  /* 0x000000000000781c */ /* 0x000fe20003f2f018 */
[----:B------:R-:W-:Y:S01]  /*4e20*/  FMUL.FTZ R11, R50, UR7 ;  /* 0x00000007320b7c20 */ /* 0x000fe20008410000 */
[----:B------:R-:W-:Y:S01]  /*4e30*/  PLOP3.LUT P2, PT, PT, PT, UP1, 0x80, 0x0 ;  /* 0x000000000000781c */ /* 0x000fe20003f4f018 */
[----:B------:R0:W3:Y:S01]  /*4e40*/  MUFU.TANH R26, R28 ;  /* 0x0000001c001a7308 */ /* 0x0000e20000002400 */
[----:B------:R-:W-:Y:S01]  /*4e50*/  FMUL.FTZ R25, R25, UR7 ;  /* 0x0000000719197c20 */ /* 0x000fe20008410000 */
[----:B------:R-:W-:Y:S01]  /*4e60*/  @UP1 ULDC UR10, c[0x0][0x44c] ;  /* 0x00011300000a1ab9 */ /* 0x000fe20000000800 */
[----:B------:R-:W-:Y:S01]  /*4e70*/  UISETP.NE.AND UP0, UPT, UR51, URZ, UPT ;  /* 0x0000003f3300728c */ /* 0x000fe2000bf05270 */
[----:B------:R-:W-:Y:S01]  /*4e80*/  FMUL.FTZ R6, R27, UR7 ;  /* 0x000000071b067c20 */ /* 0x000fe20008410000 */
[----:B------:R-:W-:Y:S01]  /*4e90*/  FMUL.FTZ R14, R30, UR7 ;  /* 0x000000071e0e7c20 */ /* 0x000fe20008410000 */
[----:B------:R-:W-:Y:S01]  /*4ea0*/  FMUL.FTZ R20, R31, UR7 ;  /* 0x000000071f147c20 */ /* 0x000fe20008410000 */
[----:B------:R-:W-:Y:S01]  /*4eb0*/  UIADD3 UR6, UR6, 0x28c40, URZ ;  /* 0x00028c4006067890 */ /* 0x000fe2000fffe03f */
[----:B------:R4:W1:Y:S01]  /*4ec0*/  MUFU.TANH R57, R25 ;  /* 0x0000001900397308 */ /* 0x0008620000002400 */
[----:B0-----:R-:W-:-:S02]  /*4ed0*/  IMAD.MOV.U32 R28, RZ, RZ, R4 ;  /* 0x000000ffff1c7224 */ /* 0x001fc400078e0004 */
[----:B------:R-:W-:Y:S01]  /*4ee0*/  FMUL.FTZ R32, R32, UR7 ;  /* 0x0000000720207c20 */ /* 0x000fe20008410000 */
[----:B------:R-:W-:Y:S01]  /*4ef0*/  @P1 IMAD.HI.U32 R5, R4, UR10, RZ ;  /* 0x0000000a04051c27 */ /* 0x000fe2000f8e00ff */
[----:B------:R-:W-:Y:S01]  /*4f00*/  @UP1 ULDC UR10, c[0x0][0x450] ;  /* 0x00011400000a1ab9 */ /* 0x000fe20000000800 */
[----:B------:R-:W-:Y:S02]  /*4f10*/  UPRMT UR6, UR40, 0x654, UR6 ;  /* 0x0000065428067896 */ /* 0x000fe40008000006 */
[----:B------:R-:W-:Y:S01]  /*4f20*/  FMUL.FTZ R33, R33, UR7 ;  /* 0x0000000721217c20 */ /* 0x000fe20008410000 */
[----:B------:R-:W-:Y:S01]  /*4f30*/  FMUL.FTZ R34, R34, UR7 ;  /* 0x0000000722227c20 */ /* 0x000fe20008410000 */
[----:B------:R-:W-:Y:S01]  /*4f40*/  @P2 SHF.R.U32.HI R28, RZ, UR10, R5 ;  /* 0x0000000aff1c2c19 */ /* 0x000fe20008011605 */
[----:B------:R-:W-:Y:S02]  /*4f50*/  IMAD.MOV.U32 R5, RZ, RZ, -0x40 ;  /* 0xffffffc0ff057424 */ /* 0x000fe400078e00ff */
[----:B------:R-:W-:Y:S01]  /*4f60*/  FMUL.FTZ R35, R35, UR7 ;  /* 0x0000000723237c20 */ /* 0x000fe20008410000 */
[----:B------:R-:W-:Y:S01]  /*4f70*/  FMUL.FTZ R36, R36, UR7 ;  /* 0x0000000724247c20 */ /* 0x000fe20008410000 */
[----:B------:R-:W-:Y:S01]  /*4f80*/  FMUL.FTZ R37, R37, UR7 ;  /* 0x0000000725257c20 */ /* 0x000fe20008410000 */
[----:B------:R-:W0:Y:S01]  /*4f90*/  SHFL.IDX PT, R50, R28, RZ, 0x1c1f ;  /* 0x001c1fff1c327589 */ /* 0x000e2200000e0000 */
[----:B------:R-:W-:-:S02]  /*4fa0*/  IMAD R5, R168, R5, 0x41 ;  /* 0x00000041a8057424 */ /* 0x000fc400078e0205 */
        /* <DEDUP_REMOVED lines=14> */
[----:B----4-:R-:W-:Y:S01]  /*5090*/  FMUL.FTZ R25, R54, UR7 ;  /* 0x0000000736197c20 */ /* 0x010fe20008410000 */
[----:B------:R-:W-:Y:S01]  /*50a0*/  FMUL.FTZ R15, R55, UR7 ;  /* 0x00000007370f7c20 */ /* 0x000fe20008410000 */
[----:B------:R-:W-:Y:S01]  /*50b0*/  PLOP3.LUT P1, PT, PT, PT, UP0, 0x40, 0x0 ;  /* 0x000000000000781c */ /* 0x000fe20003f2e808 */
[----:B------:R-:W4:Y:S01]  /*50c0*/  MUFU.TANH R3, R3 ;  /* 0x0000000300037308 */ /* 0x000f220000002400 */
[----:B------:R-:W-:Y:S01]  /*50d0*/  IADD3 R4, -R2, UR48, R5 ;  /* 0x0000003002047c10 */ /* 0x000fe2000fffe105 */
[----:B------:R-:W-:Y:S01]  /*50e0*/  ULDC UR22, c[0x0][0x9dc] ;  /* 0x0002770000167ab9 */ /* 0x000fe20000000800 */
[----:B------:R-:W-:Y:S01]  /*50f0*/  SYNCS.ARRIVE.TRANS64.RED.A1T0 RZ, [UR6], RZ ;  /* 0x000000ffffff79a7 */ /* 0x000fe20008100406 */
[----:B------:R-:W-:Y:S01]  /*5100*/  ULOP3.LUT UR6, URZ, UR22, URZ, 0x33, !UPT ;  /* 0x000000163f067292 */ /* 0x000fe2000f8e333f */
[----:B------:R-:W-:Y:S01]  /*5110*/  LEA R46, R168, 0xffffffc0, 0x6 ;  /* 0xffffffc0a82e7811 */ /* 0x000fe200078e30ff */
[----:B------:R-:W-:-:S02]  /*5120*/  VIADD R4, R4, -UR50 ;  /* 0x8000003204047c36 */ /* 0x000fc40008000000 */
[----:B------:R-:W-:Y:S01]  /*5130*/  FMUL.FTZ R24, R24, UR7 ;  /* 0x0000000718187c20 */ /* 0x000fe20008410000 */
[----:B------:R-:W1:Y:S01]  /*5140*/  MUFU.TANH R6, R6 ;  /* 0x0000000600067308 */ /* 0x000e620000002400 */
[----:B------:R-:W-:Y:S01]  /*5150*/  ULDC UR11, c[0x0][0x9e0] ;  /* 0x00027800000b7ab9 */ /* 0x000fe20000000800 */
[----:B------:R-:W-:Y:S01]  /*5160*/  FMUL.FTZ R29, R29, UR7 ;  /* 0x000000071d1d7c20 */ /* 0x000fe20008410000 */
[----:B------:R-:W-:Y:S01]  /*5170*/  FMUL.FTZ R49, R49, UR7 ;  /* 0x0000000731317c20 */ /* 0x000fe20008410000 */
[----:B------:R-:W-:Y:S01]  /*5180*/  VIADD R31, R4, UR11 ;  /* 0x0000000b041f7c36 */ /* 0x000fe20008000000 */
[----:B------:R-:W-:Y:S01]  /*5190*/  IADD3 R30, -R2, UR48, -R46 ;  /* 0x00000030021e7c10 */ /* 0x000fe2000fffe92e */
[----:B------:R-:W-:Y:S02]  /*51a0*/  VIADD R47, R4, UR6 ;  /* 0x00000006042f7c36 */ /* 0x000fe40008000000 */
[----:B------:R-:W1:Y:S01]  /*51b0*/  MUFU.TANH R14, R14 ;  /* 0x0000000e000e7308 */ /* 0x000e620000002400 */
[----:B0-----:R-:W-:-:S07]  /*51c0*/  VIADDMNMX R21, R50, R31, R30, PT ;  /* 0x0000001f32157246 */ /* 0x001fce000380011e */
        /* <DEDUP_REMOVED lines=27> */
[----:B-----5:R-:W-:-:S02]  /*5380*/  IMAD.IADD R29, R47, 0x1, R50 ;  /* 0x000000012f1d7824 */ /* 0x020fc400078e0232 */
[----:B--2---:R-:W-:Y:S01]  /*5390*/  VIADD R49, R5, 0xffffffff ;  /* 0xffffffff05317836 */ /* 0x004fe20000000000 */
[----:B-1-34-:R-:W-:Y:S06]  /*53a0*/  @P1 BRA `(.L_x_2253) ;  /* 0x0000000000641947 */ /* 0x01afec0003800000 */
[----:B------:R-:W-:Y:S01]  /*53b0*/  IMAD.U32 R13, RZ, RZ, UR50 ;  /* 0x00000032ff0d7e24 */ /* 0x000fe2000f8e00ff */
[----:B------:R-:W-:Y:S04]  /*53c0*/  BSSY B0, `(.L_x_2254) ;  /* 0x0000013000007945 */ /* 0x000fe80003800000 */
[----:B------:R-:W-:-:S04]  /*53d0*/  IADD3 R13, -R13, UR48, R50 ;  /* 0x000000300d0d7c10 */ /* 0x000fc8000fffe132 */
        /* <DEDUP_REMOVED lines=11> */
.L_x_2255:
[----:B------:R-:W-:Y:S02]  /*5490*/  ULDC UR6, c[0x0][0x9e4] ;  /* 0x0002790000067ab9 */ /* 0x000fe40000000800 */
[----:B------:R-:W-:-:S05]  /*54a0*/  IMAD.U32 R50, RZ, RZ, UR6 ;  /* 0x00000006ff327e24 */ /* 0x000fca000f8e00ff */
[----:B------:R-:W-:-:S13]  /*54b0*/  ISETP.NE.AND P1, PT, R50, 0x1, PT ;  /* 0x000000013200780c */ /* 0x000fda0003f25270 */
[----:B------:R-:W1:Y:S02]  /*54c0*/  @P1 LDC.64 R4, c[0x0][0x9e8] ;  /* 0x00027a00ff041b82 */ /* 0x000e640000000a00 */
[----:B-1----:R-:W-:-:S05]  /*54d0*/  @P1 IMAD.HI.U32 R4, R13, R4, RZ ;  /* 0x000000040d041227 */ /* 0x002fca00078e00ff */
[----:B------:R-:W-:-:S07]  /*54e0*/  @P1 SHF.R.U32.HI R13, RZ, R5, R4 ;  /* 0x00000005ff0d1219 */ /* 0x000fce0000011604 */
.L_x_2256:
[----:B------:R-:W-:Y:S05]  /*54f0*/  BSYNC B0 ;  /* 0x0000000000007941 */ /* 0x000fea0003800000 */
.L_x_2254:
[----:B------:R-:W-:-:S04]  /*5500*/  IMAD R13, R13, R50, -R46 ;  /* 0x000000320d0d7224 */ /* 0x000fc800078e0a2e */
[----:B------:R-:W-:-:S05]  /*5510*/  IMAD.IADD R4, R13, 0x1, -R2 ;  /* 0x000000010d047824 */ /* 0x000fca00078e0a02 */
[----:B------:R-:W-:Y:S02]  /*5520*/  VIADDMNMX R21, R4, R50, R21, PT ;  /* 0x0000003204157246 */ /* 0x000fe40003800115 */
[----:B------:R-:W-:-:S07]  /*5530*/  VIMNMX R29, R29, R4, !PT ;  /* 0x000000041d1d7248 */ /* 0x000fce0007fe0100 */
.L_x_2253:
[C---:B------:R-:W-:Y:S01]  /*5540*/  ISETP.GE.AND P2, PT, R49.reuse, 0x9, PT ;  /* 0x000000093100780c */ /* 0x040fe20003f46270 */
[----:B------:R-:W1:Y:S01]  /*5550*/  SHFL.IDX PT, R28, R28, 0x1, 0x1c1f ;  /* 0x003c1f001c1c7f89 */ /* 0x000e6200000e0000 */
[----:B------:R-:W-:Y:S01]  /*5560*/  ISETP.GE.AND P1, PT, R49, 0x2, PT ;  /* 0x000000023100780c */ /* 0x000fe20003f26270 */
[----:B------:R-:W-:Y:S01]  /*5570*/  UISETP.NE.AND UP0, UPT, UR51, URZ, UPT ;  /* 0x0000003f3300728c */ /* 0x000fe2000bf05270 */
        /* <DEDUP_REMOVED lines=11> */
[----:B------:R-:W-:Y:S02]  /*5630*/  ISETP.GT.AND P4, PT, R29, 0x9, !P6 ;  /* 0x000000091d00780c */ /* 0x000fe40007784270 */
[----:B------:R-:W-:Y:S02]  /*5640*/  ISETP.GE.AND P5, PT, R49, 0x12, PT ;  /* 0x000000123100780c */ /* 0x000fe40003fa6270 */
[----:B0-----:R-:W-:Y:S02]  /*5650*/  FSEL R59, R32, -INF , !P3 ;  /* 0xff800000203b7808 */ /* 0x001fe40005800000 */
        /* <DEDUP_REMOVED lines=29> */
[----:B------:R-:W-:Y:S02]  /*5830*/  ISETP.GE.AND P4, PT, R49, 0x2a, PT ;  /* 0x0000002a3100780c */ /* 0x000fe40003f86270 */
[----:B------:R-:W-:Y:S02]  /*5840*/  FSEL R71, R44, -INF , !P3 ;  /* 0xff8000002c477808 */ /* 0x000fe40005800000 */
[----:B------:R-:W-:-:S02]  /*5850*/  ISETP.GT.AND P3, PT, R29, 0x29, !P4 ;  /* 0x000000291d00780c */ /* 0x000fc40006764270 */
[----:B------:R-:W-:Y:S02]  /*5860*/  P2R R44, PR, RZ, 0x10 ;  /* 0x00000010ff2c7803 */ /* 0x000fe40000000000 */
[----:B------:R-:W-:Y:S02]  /*5870*/  ISETP.LT.OR P3, PT, R21, 0x2a, P3 ;  /* 0x0000002a1500780c */ /* 0x000fe40001f61670 */
[----:B------:R-:W-:Y:S02]  /*5880*/  P2R R58, PR, RZ, 0x20 ;  /* 0x00000020ff3a7803 */ /* 0x000fe40000000000 */
[----:B------:R-:W-:Y:S02]  /*5890*/  FSEL R27, R45, -INF , !P3 ;  /* 0xff8000002d1b7808 */ /* 0x000fe40005800000 */
[----:B------:R-:W-:Y:S02]  /*58a0*/  ISETP.GE.AND P3, PT, R49, 0x31, PT ;  /* 0x000000313100780c */ /* 0x000fe40003f66270 */
[----:B------:R-:W-:-:S02]  /*58b0*/  P2R R50, PR, RZ, 0x40 ;  /* 0x00000040ff327803 */ /* 0x000fc40000000000 */
        /* <DEDUP_REMOVED lines=18> */
[----:B------:R-:W-:Y:S02]  /*59e0*/  ISETP.GT.AND P6, PT, R29, 0x39, !P6 ;  /* 0x000000391d00780c */ /* 0x000fe400077c4270 */
[----:B-1----:R-:W-:Y:S01]  /*59f0*/  VIADDMNMX R29, R28, R31, R30, PT ;  /* 0x0000001f1c1d7246 */ /* 0x002fe2000380011e */
[----:B------:R-:W-:Y:S01]  /*5a00*/  IMAD.IADD R30, R47, 0x1, R28 ;  /* 0x000000012f1e7824 */ /* 0x000fe200078e021c */
[----:B------:R-:W-:-:S04]  /*5a10*/  ISETP.LT.OR P6, PT, R21, 0x3a, P6 ;  /* 0x0000003a1500780c */ /* 0x000fc800037c1670 */
[----:B------:R-:W-:Y:S02]  /*5a20*/  FSEL R21, R53, -INF , !P6 ;  /* 0xff80000035157808 */ /* 0x000fe40007000000 */
[----:B------:R-:W-:-:S13]  /*5a30*/  PLOP3.LUT P6, PT, PT, PT, UP0, 0x40, 0x0 ;  /* 0x000000000000781c */ /* 0x000fda0003fce808 */
[----:B------:R-:W-:Y:S05]  /*5a40*/  @P6 BRA `(.L_x_2257) ;  /* 0x0000000000646947 */ /* 0x000fea0003800000 */
        /* <DEDUP_REMOVED lines=14> */
.L_x_2259:
[----:B------:R-:W-:Y:S02]  /*5b30*/  ULDC UR6, c[0x0][0x9e4] ;  /* 0x0002790000067ab9 */ /* 0x000fe40000000800 */
[----:B------:R-:W-:-:S05]  /*5b40*/  IMAD.U32 R28, RZ, RZ, UR6 ;  /* 0x00000006ff1c7e24 */ /* 0x000fca000f8e00ff */
[----:B------:R-:W-:-:S13]  /*5b50*/  ISETP.NE.AND P6, PT, R28, 0x1, PT ;  /* 0x000000011c00780c */ /* 0x000fda0003fc5270 */
[----:B------:R-:W0:Y:S02]  /*5b60*/  @P6 LDC.64 R4, c[0x0][0x9e8] ;  /* 0x00027a00ff046b82 */ /* 0x000e240000000a00 */
[----:B0-----:R-:W-:-:S05]  /*5b70*/  @P6 IMAD.HI.U32 R4, R31, R4, RZ ;  /* 0x000000041f046227 */ /* 0x001fca00078e00ff */
[----:B------:R-:W-:-:S07]  /*5b80*/  @P6 SHF.R.U32.HI R31, RZ, R5, R4 ;  /* 0x00000005ff1f6219 */ /* 0x000fce0000011604 */
.L_x_2260:
[----:B------:R-:W-:Y:S05]  /*5b90*/  BSYNC B0 ;  /* 0x0000000000007941 */ /* 0x000fea0003800000 */
.L_x_2258:
[----:B------:R-:W-:-:S04]  /*5ba0*/  IMAD R31, R31, R28, -R46 ;  /* 0x0000001c1f1f7224 */ /* 0x000fc800078e0a2e */
[----:B------:R-:W-:-:S05]  /*5bb0*/  IMAD.IADD R31, R31, 0x1, -R2 ;  /* 0x000000011f1f7824 */ /* 0x000fca00078e0a02 */
[----:B------:R-:W-:Y:S02]  /*5bc0*/  VIADDMNMX R29, R31, R28, R29, PT ;  /* 0x0000001c1f1d7246 */ /* 0x000fe4000380011d */
[----:B------:R-:W-:-:S07]  /*5bd0*/  VIMNMX R30, R30, R31, !PT ;  /* 0x0000001f1e1e7248 */ /* 0x000fce0007fe0100 */
.L_x_2257:
[----:B------:R-:W-:Y:S01]  /*5be0*/  ISETP.GT.AND P1, PT, R30, 0x1, !P1 ;  /* 0x000000011e00780c */ /* 0x000fe20004f24270 */
[----:B------:R-:W-:Y:S01]  /*5bf0*/  ULDC UR10, c[0x0][0x988] ;  /* 0x00026200000a7ab9 */ /* 0x000fe20000000800 */
[----:B------:R-:W-:Y:S01]  /*5c00*/  FMNMX.FTZ R5, R41, R57, !PT ;  /* 0x0000003929057209 */ /* 0x000fe20007810000 */
[----:B------:R-:W-:Y:S01]  /*5c10*/  BAR.SYNC.DEFER_BLOCKING 0xf, 0x100 ;  /* 0x03c4000000007b1d */ /* 0x000fe20000010000 */
[----:B------:R-:W-:Y:S02]  /*5c20*/  ISETP.LT.OR P1, PT, R29, 0x2, P1 ;  /* 0x000000021d00780c */ /* 0x000fe40000f21670 */
[----:B------:R-:W-:Y:S02]  /*5c30*/  FMNMX.FTZ R5, R51, R5, !PT ;  /* 0x0000000533057209 */ /* 0x000fe40007810000 */
[----:B------:R-:W-:Y:S02]  /*5c40*/  FSEL R4, R6, -INF , !P1 ;  /* 0xff80000006047808 */ /* 0x000fe40004800000 */
[----:B------:R-:W-:-:S02]  /*5c50*/  ISETP.NE.AND P1, PT, R50, RZ, PT ;  /* 0x000000ff3200720c */ /* 0x000fc40003f25270 */
[----:B------:R-:W-:Y:S02]  /*5c60*/  FMNMX.FTZ R5, R55, R5, !PT ;  /* 0x0000000537057209 */ /* 0x000fe40007810000 */
[----:B------:R-:W-:Y:S02]  /*5c70*/  ISETP.GT.AND P1, PT, R30, 0x9, !P1 ;  /* 0x000000091e00780c */ /* 0x000fe40004f24270 */
[----:B------:R-:W-:Y:S02]  /*5c80*/  FMNMX.FTZ R5, R59, R5, !PT ;  /* 0x000000053b057209 */ /* 0x000fe40007810000 */
[----:B------:R-:W-:Y:S02]  /*5c90*/  ISETP.LT.OR P1, PT, R29, 0xa, P1 ;  /* 0x0000000a1d00780c */ /* 0x000fe40000f21670 */
[----:B------:R-:W-:Y:S02]  /*5ca0*/  FMNMX.FTZ R5, R61, R5, !PT ;  /* 0x000000053d057209 */ /* 0x000fe40007810000 */
[----:B------:R-:W-:-:S02]  /*5cb0*/  FSEL R20, R20, -INF , !P1 ;  /* 0xff80000014147808 */ /* 0x000fc40004800000 */
[----:B------:R-:W-:Y:S02]  /*5cc0*/  ISETP.NE.AND P1, PT, R54, RZ, PT ;  /* 0x000000ff3600720c */ /* 0x000fe40003f25270 */
[----:B------:R-:W-:Y:S02]  /*5cd0*/  FMNMX.FTZ R5, R63, R5, !PT ;  /* 0x000000053f057209 */ /* 0x000fe40007810000 */
[----:B------:R-:W-:Y:S02]  /*5ce0*/  ISETP.GT.AND P1, PT, R30, 0x10, !P1 ;  /* 0x000000101e00780c */ /* 0x000fe40004f24270 */
[----:B------:R-:W-:Y:S02]  /*5cf0*/  FMNMX.FTZ R5, R65, R5, !PT ;  /* 0x0000000541057209 */ /* 0x000fe40007810000 */
[----:B------:R-:W-:Y:S02]  /*5d00*/  ISETP.LT.OR P1, PT, R29, 0x11, P1 ;  /* 0x000000111d00780c */ /* 0x000fe40000f21670 */
[----:B------:R-:W-:-:S02]  /*5d10*/  FMNMX.FTZ R5, R67, R5, !PT ;  /* 0x0000000543057209 */ /* 0x000fc40007810000 */
[----:B------:R-:W-:Y:S02]  /*5d20*/  FSEL R28, R34, -INF , !P1 ;  /* 0xff800000221c7808 */ /* 0x000fe40004800000 */
[----:B------:R-:W-:Y:S02]  /*5d30*/  ISETP.NE.AND P1, PT, R58, RZ, PT ;  /* 0x000000ff3a00720c */ /* 0x000fe40003f25270 */
[----:B------:R-:W-:Y:S02]  /*5d40*/  FMNMX.FTZ R5, R69, R5, !PT ;  /* 0x0000000545057209 */ /* 0x000fe40007810000 */
[----:B------:R-:W-:Y:S02]  /*5d50*/  ISETP.GT.AND P1, PT, R30, 0x11, !P1 ;  /* 0x000000111e00780c */ /* 0x000fe40004f24270 */
[----:B------:R-:W-:Y:S02]  /*5d60*/  FMNMX.FTZ R6, R71, R5, !PT ;  /* 0x0000000547067209 */ /* 0x000fe40007810000 */
[----:B------:R-:W-:-:S02]  /*5d70*/  ISETP.LT.OR P1, PT, R29, 0x12, P1 ;  /* 0x000000121d00780c */ /* 0x000fc40000f21670 */
[----:B------:R-:W-:Y:S02]  /*5d80*/  ISETP.NE.AND P6, PT, R32, RZ, PT ;  /* 0x000000ff2000720c */ /* 0x000fe40003fc5270 */
[----:B------:R-:W-:Y:S02]  /*5d90*/  FSEL R31, R35, -INF , !P1 ;  /* 0xff800000231f7808 */ /* 0x000fe40004800000 */
[----:B------:R-:W-:Y:S02]  /*5da0*/  ISETP.NE.AND P1, PT, R33, RZ, PT ;  /* 0x000000ff2100720c */ /* 0x000fe40003f25270 */
[----:B------:R-:W-:Y:S02]  /*5db0*/  FMNMX.FTZ R5, R27, R6, !PT ;  /* 0x000000061b057209 */ /* 0x000fe40007810000 */
[----:B------:R-:W-:Y:S02]  /*5dc0*/  ISETP.GT.AND P1, PT, R30, 0x18, !P1 ;  /* 0x000000181e00780c */ /* 0x000fe40004f24270 */
[----:B------:R-:W-:-:S02]  /*5dd0*/  FMNMX.FTZ R5, R26, R5, !PT ;  /* 0x000000051a057209 */ /* 0x000fc40007810000 */
[----:B------:R-:W-:Y:S02]  /*5de0*/  ISETP.LT.OR P1, PT, R29, 0x19, P1 ;  /* 0x000000191d00780c */ /* 0x000fe40000f21670 */
[----:B------:R-:W-:Y:S02]  /*5df0*/  FMNMX.FTZ R6, R24, R5, !PT ;  /* 0x0000000518067209 */ /* 0x000fe40007810000 */
[----:B------:R-:W-:Y:S02]  /*5e00*/  FSEL R32, R38, -INF , !P1 ;  /* 0xff80000026207808 */ /* 0x000fe40004800000 */
[----:B------:R-:W-:Y:S02]  /*5e10*/  ISETP.NE.AND P1, PT, R36, RZ, PT ;  /* 0x000000ff2400720c */ /* 0x000fe40003f25270 */
[----:B------:R-:W-:Y:S02]  /*5e20*/  FMNMX.FTZ R6, R13, R6, !PT ;  /* 0x000000060d067209 */ /* 0x000fe40007810000 */
[----:B------:R-:W-:-:S02]  /*5e30*/  ISETP.GT.AND P1, PT, R30, 0x19, !P1 ;  /* 0x000000191e00780c */ /* 0x000fc40004f24270 */
[----:B------:R-:W-:Y:S02]  /*5e40*/  ISETP.GT.AND P2, PT, R30, 0x8, !P2 ;  /* 0x000000081e00780c */ /* 0x000fe40005744270 */
[C---:B------:R-:W-:Y:S02]  /*5e50*/  ISETP.LT.OR P1, PT, R29.reuse, 0x1a, P1 ;  /* 0x0000001a1d00780c */ /* 0x040fe40000f21670 */
[----:B------:R-:W-:Y:S02]  /*5e60*/  ISETP.LT.OR P2, PT, R29, 0x9, P2 ;  /* 0x000000091d00780c */ /* 0x000fe40001741670 */
[----:B------:R-:W-:Y:S02]  /*5e70*/  FSEL R33, R39, -INF , !P1 ;  /* 0xff80000027217808 */ /* 0x000fe40004800000 */
[----:B------:R-:W-:Y:S02]  /*5e80*/  ISETP.NE.AND P1, PT, R37, RZ, PT ;  /* 0x000000ff2500720c */ /* 0x000fe40003f25270 */
[----:B------:R-:W-:-:S02]  /*5e90*/  FMNMX.FTZ R37, R21, R6, !PT ;  /* 0x0000000615257209 */ /* 0x000fc40007810000 */
[----:B------:R-:W-:Y:S02]  /*5ea0*/  ISETP.GT.AND P1, PT, R30, 0x20, !P1 ;  /* 0x000000201e00780c */ /* 0x000fe40004f24270 */
[----:B------:R-:W-:Y:S01]  /*5eb0*/  FSEL R14, R14, -INF , !P2 ;  /* 0xff8000000e0e7808 */ /* 0x000fe20005000000 */
[----:B------:R-:W0:Y:S01]  /*5ec0*/  SHFL.BFLY PT, R6, R37, 0x2, 0x1f ;  /* 0x0c401f0025067f89 */ /* 0x000e2200000e0000 */
[----:B------:R-:W-:Y:S02]  /*5ed0*/  ISETP.LT.OR P1, PT, R29, 0x21, P1 ;  /* 0x000000211d00780c */ /* 0x000fe40000f21670 */
[----:B------:R-:W-:Y:S02]  /*5ee0*/  ISETP.NE.AND P2, PT, R40, RZ, PT ;  /* 0x000000ff2800720c */ /* 0x000fe40003f45270 */
[----:B------:R-:W-:Y:S02]  /*5ef0*/  FSEL R34, R42, -INF , !P1 ;  /* 0xff8000002a227808 */ /* 0x000fe40004800000 */
[----:B------:R-:W-:-:S02]  /*5f00*/  ISETP.GT.AND P1, PT, R30, 0x21, !P2 ;  /* 0x000000211e00780c */ /* 0x000fc40005724270 */
[----:B------:R-:W-:Y:S02]  /*5f10*/  ISETP.NE.AND P2, PT, R44, RZ, PT ;  /* 0x000000ff2c00720c */ /* 0x000fe40003f45270 */
[----:B------:R-:W-:Y:S02]  /*5f20*/  ISETP.LT.OR P1, PT, R29, 0x22, P1 ;  /* 0x000000221d00780c */ /* 0x000fe40000f21670 */
[C---:B------:R-:W-:Y:S02]  /*5f30*/  ISETP.GT.AND P2, PT, R30.reuse, 0x29, !P2 ;  /* 0x000000291e00780c */ /* 0x040fe40005744270 */
[----:B------:R-:W-:Y:S02]  /*5f40*/  FSEL R35, R43, -INF , !P1 ;  /* 0xff8000002b237808 */ /* 0x000fe40004800000 */
[----:B------:R-:W-:Y:S02]  /*5f50*/  ISETP.GT.AND P1, PT, R30, RZ, !P6 ;  /* 0x000000ff1e00720c */ /* 0x000fe40007724270 */
[----:B------:R-:W-:-:S02]  /*5f60*/  ISETP.NE.AND P6, PT, R45, RZ, PT ;  /* 0x000000ff2d00720c */ /* 0x000fc40003fc5270 */
[----:B------:R-:W-:Y:S02]  /*5f70*/  ISETP.LT.OR P1, PT, R29, 0x1, P1 ;  /* 0x000000011d00780c */ /* 0x000fe40000f21670 */
[----:B------:R-:W-:Y:S02]  /*5f80*/  ISETP.GT.AND P3, PT, R30, 0x30, !P3 ;  /* 0x000000301e00780c */ /* 0x000fe40005f64270 */
[----:B0-----:R-:W-:Y:S02]  /*5f90*/  FMNMX.FTZ R38, R37, R6, !PT ;  /* 0x0000000625267209 */ /* 0x001fe40007810000 */
[----:B------:R-:W-:Y:S02]  /*5fa0*/  FSEL R3, R3, -INF , !P1 ;  /* 0xff80000003037808 */ /* 0x000fe40004800000 */
[----:B------:R-:W-:Y:S01]  /*5fb0*/  ISETP.NE.AND P1, PT, R60, RZ, PT ;  /* 0x000000ff3c00720c */ /* 0x000fe20003f25270 */
[----:B------:R-:W0:Y:S01]  /*5fc0*/  SHFL.BFLY PT, R39, R38, 0x1, 0x1f ;  /* 0x0c201f0026277f89 */ /* 0x000e2200000e0000 */
[----:B------:R-:W-:-:S02]  /*5fd0*/  FMNMX.FTZ R5, R3, R4, !PT ;  /* 0x0000000403057209 */ /* 0x000fc40007810000 */
[----:B------:R-:W-:Y:S02]  /*5fe0*/  ISETP.GT.AND P1, PT, R30, 0x28, !P1 ;  /* 0x000000281e00780c */ /* 0x000fe40004f24270 */
[----:B------:R-:W-:Y:S02]  /*5ff0*/  FMNMX.FTZ R5, R14, R5, !PT ;  /* 0x000000050e057209 */ /* 0x000fe40007810000 */
[----:B------:R-:W-:Y:S02]  /*6000*/  ISETP.LT.OR P1, PT, R29, 0x29, P1 ;  /* 0x000000291d00780c */ /* 0x000fe40000f21670 */
[----:B------:R-:W-:Y:S02]  /*6010*/  FMNMX.FTZ R5, R20, R5, !PT ;  /* 0x0000000514057209 */ /* 0x000fe40007810000 */
[----:B------:R-:W-:Y:S02]  /*6020*/  FSEL R12, R12, -INF , !P1 ;  /* 0xff8000000c0c7808 */ /* 0x000fe40004800000 */
[----:B------:R-:W-:-:S02]  /*6030*/  FMNMX.FTZ R36, R28, R5, !PT ;  /* 0x000000051c247209 */ /* 0x000fc40007810000 */
[----:B------:R-:W-:Y:S02]  /*6040*/  ISETP.LT.OR P2, PT, R29, 0x2a, P2 ;  /* 0x0000002a1d00780c */ /* 0x000fe40001741670 */
[----:B------:R-:W-:Y:S02]  /*6050*/  FMNMX.FTZ R5, R31, R36, !PT ;  /* 0x000000241f057209 */ /* 0x000fe40007810000 */
[----:B------:R-:W-:Y:S02]  /*6060*/  ISETP.GT.AND P4, PT, R30, 0x31, !P4 ;  /* 0x000000311e00780c */ /* 0x000fe40006784270 */
[----:B------:R-:W-:Y:S02]  /*6070*/  FMNMX.FTZ R36, R32, R5, !PT ;  /* 0x0000000520247209 */ /* 0x000fe40007810000 */
[----:B------:R-:W-:Y:S02]  /*6080*/  ISETP.GT.AND P5, PT, R30, 0x38, !P5 ;  /* 0x000000381e00780c */ /* 0x000fe40006fa4270 */
[----:B0-----:R-:W-:-:S02]  /*6090*/  FMNMX.FTZ R6, R38, R39, !PT ;  /* 0x0000002726067209 */ /* 0x001fc40007810000 */
[----:B------:R-:W-:Y:S02]  /*60a0*/  FMNMX.FTZ R5, R33, R36, !PT ;  /* 0x0000002421057209 */ /* 0x000fe40007810000 */
[C---:B------:R-:W-:Y:S01]  /*60b0*/  FSETP.NEU.FTZ.AND P1, PT, R6.reuse, -INF , PT ;  /* 0xff8000000600780b */ /* 0x040fe20003f3d000 */
[----:B------:R-:W-:Y:S01]  /*60c0*/  FMUL.FTZ R37, R6, UR10 ;  /* 0x0000000a06257c20 */ /* 0x000fe20008410000 */
[----:B------:R-:W-:Y:S02]  /*60d0*/  FMNMX.FTZ R36, R34, R5, !PT ;  /* 0x0000000522247209 */ /* 0x000fe40007810000 */
[----:B------:R-:W-:Y:S02]  /*60e0*/  ISETP.LT.OR P3, PT, R29, 0x31, P3 ;  /* 0x000000311d00780c */ /* 0x000fe40001f61670 */
[----:B------:R-:W-:Y:S02]  /*60f0*/  FMNMX.FTZ R5, R35, R36, !PT ;  /* 0x0000002423057209 */ /* 0x000fe40007810000 */
[----:B------:R-:W-:-:S02]  /*6100*/  FSEL R38, R37, RZ, P1 ;  /* 0x000000ff25267208 */ /* 0x000fc40000800000 */
[----:B------:R-:W-:Y:S02]  /*6110*/  ISETP.GT.AND P1, PT, R30, 0x39, !P6 ;  /* 0x000000391e00780c */ /* 0x000fe40007724270 */
[----:B------:R-:W-:Y:S01]  /*6120*/  FSEL R9, R9, -INF , !P2 ;  /* 0xff80000009097808 */ /* 0x000fe20005000000 */
[--C-:B------:R-:W-:Y:S01]  /*6130*/  FFMA.FTZ R36, R41, UR10, -R38.reuse ;  /* 0x0000000a29247c23 */ /* 0x100fe20008010826 */
[----:B------:R-:W-:Y:S01]  /*6140*/  FMNMX.FTZ R30, R12, R5, !PT ;  /* 0x000000050c1e7209 */ /* 0x000fe20007810000 */
[--C-:B------:R-:W-:Y:S01]  /*6150*/  FFMA.FTZ R37, R57, UR10, -R38.reuse ;  /* 0x0000000a39257c23 */ /* 0x100fe20008010826 */
[----:B------:R-:W-:Y:S01]  /*6160*/  ISETP.LT.OR P4, PT, R29, 0x32, P4 ;  /* 0x000000321d00780c */ /* 0x000fe20002781670 */
[--C-:B------:R-:W-:Y:S01]  /*6170*/  FFMA.FTZ R39, R55, UR10, -R38.reuse ;  /* 0x0000000a37277c23 */ /* 0x100fe20008010826 */
[----:B------:R-:W-:Y:S01]  /*6180*/  FSEL R11, R11, -INF , !P3 ;  /* 0xff8000000b0b7808 */ /* 0x000fe20005800000 */
[----:B------:R-:W-:Y:S01]  /*6190*/  MUFU.EX2 R36, R36 ;  /* 0x0000002400247308 */ /* 0x000fe20000000800 */
[----:B------:R-:W-:Y:S01]  /*61a0*/  FMNMX.FTZ R30, R9, R30, !PT ;  /* 0x0000001e091e7209 */ /* 0x000fe20007810000 */
[--C-:B------:R-:W-:Y:S01]  /*61b0*/  FFMA.FTZ R40, R59, UR10, -R38.reuse ;  /* 0x0000000a3b287c23 */ /* 0x100fe20008010826 */
[----:B------:R-:W-:Y:S01]  /*61c0*/  ISETP.LT.OR P5, PT, R29, 0x39, P5 ;  /* 0x000000391d00780c */ /* 0x000fe20002fa1670 */
[--C-:B------:R-:W-:Y:S01]  /*61d0*/  FFMA.FTZ R41, R61, UR10, -R38.reuse ;  /* 0x0000000a3d297c23 */ /* 0x100fe20008010826 */
[----:B------:R-:W-:Y:S01]  /*61e0*/  FSEL R10, R10, -INF , !P4 ;  /* 0xff8000000a0a7808 */ /* 0x000fe20006000000 */
[--C-:B------:R-:W-:Y:S01]  /*61f0*/  FFMA.FTZ R21, R21, UR10, -R38.reuse ;  /* 0x0000000a15157c23 */ /* 0x100fe20008010826 */
[----:B------:R-:W-:Y:S01]  /*6200*/  FMNMX.FTZ R5, R11, R30, !PT ;  /* 0x0000001e0b057209 */ /* 0x000fe20007810000 */
[----:B------:R-:W0:Y:S01]  /*6210*/  MUFU.EX2 R37, R37 ;  /* 0x0000002500257308 */ /* 0x000e220000000800 */
[----:B------:R-:W-:Y:S01]  /*6220*/  ISETP.LT.OR P1, PT, R29, 0x3a, P1 ;  /* 0x0000003a1d00780c */ /* 0x000fe20000f21670 */
[--C-:B------:R-:W-:Y:S01]  /*6230*/  FFMA.FTZ R29, R51, UR10, -R38.reuse ;  /* 0x0000000a331d7c23 */ /* 0x100fe20008010826 */
[----:B------:R-:W-:Y:S01]  /*6240*/  FSEL R25, R25, -INF , !P5 ;  /* 0xff80000019197808 */ /* 0x000fe20006800000 */
[--C-:B------:R-:W-:Y:S01]  /*6250*/  FFMA.FTZ R42, R63, UR10, -R38.reuse ;  /* 0x0000000a3f2a7c23 */ /* 0x100fe20008010826 */
[----:B------:R-:W-:Y:S01]  /*6260*/  FMNMX.FTZ R30, R10, R5, !PT ;  /* 0x000000050a1e7209 */ /* 0x000fe20007810000 */
[--C-:B------:R-:W-:Y:S01]  /*6270*/  FFMA.FTZ R43, R65, UR10, -R38.reuse ;  /* 0x0000000a412b7c23 */ /* 0x100fe20008010826 */
[----:B------:R-:W-:Y:S01]  /*6280*/  FSEL R15, R15, -INF , !P1 ;  /* 0xff8000000f0f7808 */ /* 0x000fe20004800000 */
[----:B------:R1:W-:Y:S01]  /*6290*/  MUFU.EX2 R154, R29 ;  /* 0x0000001d009a7308 */ /* 0x0003e20000000800 */
[----:B------:R-:W-:Y:S01]  /*62a0*/  FMNMX.FTZ R30, R25, R30, !PT ;  /* 0x0000001e191e7209 */ /* 0x000fe20007810000 */
[--C-:B------:R-:W-:Y:S01]  /*62b0*/  FFMA.FTZ R24, R24, UR10, -R38.reuse ;  /* 0x0000000a18187c23 */ /* 0x100fe20008010826 */
[--C-:B------:R-:W-:Y:S01]  /*62c0*/  FFMA.FTZ R44, R67, UR10, -R38.reuse ;  /* 0x0000000a432c7c23 */ /* 0x100fe20008010826 */
[--C-:B------:R-:W-:Y:S01]  /*62d0*/  FFMA.FTZ R45, R69, UR10, -R38.reuse ;  /* 0x0000000a452d7c23 */ /* 0x100fe20008010826 */
[----:B------:R-:W-:Y:S01]  /*62e0*/  FMNMX.FTZ R30, R15, R30, !PT ;  /* 0x0000001e0f1e7209 */ /* 0x000fe20007810000 */
[--C-:B------:R-:W-:Y:S01]  /*62f0*/  FFMA.FTZ R46, R71, UR10, -R38.reuse ;  /* 0x0000000a472e7c23 */ /* 0x100fe20008010826 */
[--C-:B------:R-:W-:Y:S01]  /*6300*/  FFMA.FTZ R27, R27, UR10, -R38.reuse ;  /* 0x0000000a1b1b7c23 */ /* 0x100fe20008010826 */
[----:B------:R-:W-:Y:S01]  /*6310*/  MUFU.EX2 R39, R39 ;  /* 0x0000002700277308 */ /* 0x000fe20000000800 */
[--C-:B------:R-:W-:Y:S01]  /*6320*/  FFMA.FTZ R26, R26, UR10, -R38.reuse ;  /* 0x0000000a1a1a7c23 */ /* 0x100fe20008010826 */
[----:B------:R-:W1:Y:S01]  /*6330*/  SHFL.BFLY PT, R5, R30, 0x2, 0x1f ;  /* 0x0c401f001e057f89 */ /* 0x000e6200000e0000 */
[----:B------:R-:W-:Y:S01]  /*6340*/  FFMA.FTZ R13, R13, UR10, -R38 ;  /* 0x0000000a0d0d7c23 */ /* 0x000fe20008010826 */
[----:B0-----:R-:W-:-:S04]  /*6350*/  F2FP.F16.F32.PACK_AB R152, R37, R36 ;  /* 0x000000242598723e */ /* 0x001fc800000000ff */
[----:B------:R-:W-:Y:S08]  /*6360*/  MUFU.EX2 R40, R40 ;  /* 0x0000002800287308 */ /* 0x000ff00000000800 */
[----:B------:R-:W0:Y:S08]  /*6370*/  MUFU.EX2 R41, R41 ;  /* 0x0000002900297308 */ /* 0x000e300000000800 */
[----:B------:R-:W-:Y:S01]  /*6380*/  MUFU.EX2 R42, R42 ;  /* 0x0000002a002a7308 */ /* 0x000fe20000000800 */
[----:B-1----:R-:W-:-:S05]  /*6390*/  FMNMX.FTZ R29, R30, R5, !PT ;  /* 0x000000051e1d7209 */ /* 0x002fca0007810000 */
[----:B------:R-:W1:Y:S02]  /*63a0*/  SHFL.BFLY PT, R30, R29, 0x1, 0x1f ;  /* 0x0c201f001d1e7f89 */ /* 0x000e6400000e0000 */
[----:B------:R-:W2:Y:S01]  /*63b0*/  MUFU.EX2 R43, R43 ;  /* 0x0000002b002b7308 */ /* 0x000ea20000000800 */
[----:B0-----:R-:W-:-:S07]  /*63c0*/  F2FP.F16.F32.PACK_AB R156, R41, R40 ;  /* 0x00000028299c723e */ /* 0x001fce00000000ff */
[----:B------:R-:W-:Y:S08]  /*63d0*/  MUFU.EX2 R47, R24 ;  /* 0x00000018002f7308 */ /* 0x000ff00000000800 */
[----:B------:R-:W-:Y:S01]  /*63e0*/  MUFU.EX2 R44, R44 ;  /* 0x0000002c002c7308 */ /* 0x000fe20000000800 */
[----:B--2---:R-:W-:Y:S02]  /*63f0*/  F2FP.F16.F32.PACK_AB R158, R43, R42 ;  /* 0x0000002a2b9e723e */ /* 0x004fe400000000ff */
[----:B-1----:R-:W-:-:S05]  /*6400*/  FMNMX.FTZ R5, R29, R30, !PT ;  /* 0x0000001e1d057209 */ /* 0x002fca0007810000 */
[----:B------:R-:W0:Y:S01]  /*6410*/  MUFU.EX2 R45, R45 ;  /* 0x0000002d002d7308 */ /* 0x000e220000000800 */
[C---:B------:R-:W-:Y:S01]  /*6420*/  FSETP.NEU.FTZ.AND P1, PT, R5.reuse, -INF , PT ;  /* 0xff8000000500780b */ /* 0x040fe20003f3d000 */
[----:B------:R-:W-:-:S06]  /*6430*/  FMUL.FTZ R29, R5, UR10 ;  /* 0x0000000a051d7c20 */ /* 0x000fcc0008410000 */
[----:B------:R1:W-:Y:S01]  /*6440*/  MUFU.EX2 R30, R21 ;  /* 0x00000015001e7308 */ /* 0x0003e20000000800 */
[----:B------:R-:W-:-:S05]  /*6450*/  FSEL R29, R29, RZ, P1 ;  /* 0x000000ff1d1d7208 */ /* 0x000fca0000800000 */
[--C-:B------:R-:W-:Y:S01]  /*6460*/  FFMA.FTZ R3, R3, UR10, -R29.reuse ;  /* 0x0000000a03037c23 */ /* 0x100fe2000801081d */
[--C-:B------:R-:W-:Y:S01]  /*6470*/  FFMA.FTZ R4, R4, UR10, -R29.reuse ;  /* 0x0000000a04047c23 */ /* 0x100fe2000801081d */
[--C-:B------:R-:W-:Y:S01]  /*6480*/  FFMA.FTZ R14, R14, UR10, -R29.reuse ;  /* 0x0000000a0e0e7c23 */ /* 0x100fe2000801081d */
[--C-:B------:R-:W-:Y:S01]  /*6490*/  FFMA.FTZ R20, R20, UR10, -R29.reuse ;  /* 0x0000000a14147c23 */ /* 0x100fe2000801081d */
[--C-:B------:R-:W-:Y:S01]  /*64a0*/  FFMA.FTZ R28, R28, UR10, -R29.reuse ;  /* 0x0000000a1c1c7c23 */ /* 0x100fe2000801081d */
[----:B------:R-:W-:Y:S01]  /*64b0*/  FFMA.FTZ R31, R31, UR10, -R29 ;  /* 0x0000000a1f1f7c23 */ /* 0x000fe2000801081d */
[----:B------:R-:W-:Y:S01]  /*64c0*/  MUFU.EX2 R3, R3 ;  /* 0x0000000300037308 */ /* 0x000fe20000000800 */
[----:B-1----:R-:W-:Y:S01]  /*64d0*/  FADD.FTZ R21, R36, R37 ;  /* 0x0000002524157221 */ /* 0x002fe20000010000 */
        /* <DEDUP_REMOVED lines=10> */
[----:B------:R-:W-:Y:S01]  /*6580*/  FFMA.FTZ R15, R15, UR10, -R29 ;  /* 0x0000000a0f0f7c23 */ /* 0x000fe2000801081d */
[----:B0-----:R-:W-:-:S03]  /*6590*/  F2FP.F16.F32.PACK_AB R160, R45, R44 ;  /* 0x0000002c2da0723e */ /* 0x001fc600000000ff */
[----:B------:R-:W0:Y:S08]  /*65a0*/  MUFU.EX2 R14, R14 ;  /* 0x0000000e000e7308 */ /* 0x000e300000000800 */
[----:B------:R2:W3:Y:S01]  /*65b0*/  MUFU.EX2 R155, R20 ;  /* 0x00000014009b7308 */ /* 0x0004e20000000800 */
[----:B-1----:R-:W-:-:S07]  /*65c0*/  F2FP.F16.F32.PACK_AB R153, R4, R3 ;  /* 0x000000030499723e */ /* 0x002fce00000000ff */
[----:B------:R-:W1:Y:S01]  /*65d0*/  MUFU.EX2 R28, R28 ;  /* 0x0000001c001c7308 */ /* 0x000e620000000800 */
[----:B--2---:R-:W-:Y:S01]  /*65e0*/  FADD.FTZ R20, R154, R21 ;  /* 0x000000159a147221 */ /* 0x004fe20000010000 */
[----:B------:R-:W-:Y:S01]  /*65f0*/  FADD.FTZ R21, R3, R4 ;  /* 0x0000000403157221 */ /* 0x000fe20000010000 */
[C---:B------:R-:W-:Y:S02]  /*6600*/  F2FP.F16.F32.PACK_AB R154, R39.reuse, R154 ;  /* 0x0000009a279a723e */ /* 0x040fe400000000ff */
[----:B------:R-:W-:Y:S01]  /*6610*/  FADD.FTZ R49, R39, R20 ;  /* 0x0000001427317221 */ /* 0x000fe20000010000 */
[----:B0-----:R-:W-:Y:S02]  /*6620*/  FADD.FTZ R20, R14, R21 ;  /* 0x000000150e147221 */ /* 0x001fe40000010000 */
[----:B------:R-:W0:Y:S01]  /*6630*/  MUFU.EX2 R31, R31 ;  /* 0x0000001f001f7308 */ /* 0x000e220000000800 */
[----:B------:R-:W-:Y:S01]  /*6640*/  FADD.FTZ R24, R40, R49 ;  /* 0x0000003128187221 */ /* 0x000fe20000010000 */
[C---:B---3--:R-:W-:Y:S01]  /*6650*/  FADD.FTZ R21, R155.reuse, R20 ;  /* 0x000000149b157221 */ /* 0x048fe20000010000 */
[----:B------:R-:W-:-:S02]  /*6660*/  F2FP.F16.F32.PACK_AB R155, R155, R14 ;  /* 0x0000000e9b9b723e */ /* 0x000fc400000000ff */
[----:B------:R-:W-:-:S03]  /*6670*/  FADD.FTZ R49, R41, R24 ;  /* 0x0000001829317221 */ /* 0x000fc60000010000 */
[----:B------:R-:W2:Y:S01]  /*6680*/  MUFU.EX2 R32, R32 ;  /* 0x0000002000207308 */ /* 0x000ea20000000800 */
[----:B-1----:R-:W-:Y:S01]  /*6690*/  FADD.FTZ R20, R28, R21 ;  /* 0x000000151c147221 */ /* 0x002fe20000010000 */
[----:B------:R-:W-:Y:S01]  /*66a0*/  FADD.FTZ R24, R42, R49 ;  /* 0x000000312a187221 */ /* 0x000fe20000010000 */
[----:B------:R1:W-:Y:S03]  /*66b0*/  STSM.16.M88.4 [R22+0x26800], R152 ;  /* 0x0268009816007844 */ /* 0x0003e60000000200 */
[----:B------:R-:W-:Y:S02]  /*66c0*/  FADD.FTZ R29, R43, R24 ;  /* 0x000000182b1d7221 */ /* 0x000fe40000010000 */
[----:B------:R-:W3:Y:S01]  /*66d0*/  MUFU.EX2 R33, R33 ;  /* 0x0000002100217308 */ /* 0x000ee20000000800 */
[C---:B0-----:R-:W-:Y:S01]  /*66e0*/  FADD.FTZ R21, R31.reuse, R20 ;  /* 0x000000141f157221 */ /* 0x041fe20000010000 */
[----:B------:R-:W-:Y:S01]  /*66f0*/  FADD.FTZ R36, R44, R29 ;  /* 0x0000001d2c247221 */ /* 0x000fe20000010000 */
[----:B------:R-:W-:-:S03]  /*6700*/  F2FP.F16.F32.PACK_AB R157, R31, R28 ;  /* 0x0000001c1f9d723e */ /* 0x000fc600000000ff */
[----:B------:R-:W-:Y:S02]  /*6710*/  FADD.FTZ R29, R45, R36 ;  /* 0x000000242d1d7221 */ /* 0x000fe40000010000 */
[----:B------:R-:W0:Y:S01]  /*6720*/  MUFU.EX2 R34, R34 ;  /* 0x0000002200227308 */ /* 0x000e220000000800 */
[----:B--2---:R-:W-:-:S07]  /*6730*/  FADD.FTZ R24, R32, R21 ;  /* 0x0000001520187221 */ /* 0x004fce0000010000 */
[----:B------:R-:W2:Y:S01]  /*6740*/  MUFU.EX2 R35, R35 ;  /* 0x0000002300237308 */ /* 0x000ea20000000800 */
[C---:B---3--:R-:W-:Y:S01]  /*6750*/  FADD.FTZ R21, R33.reuse, R24 ;  /* 0x0000001821157221 */ /* 0x048fe20000010000 */
[----:B------:R-:W-:-:S05]  /*6760*/  F2FP.F16.F32.PACK_AB R159, R33, R32 ;  /* 0x00000020219f723e */ /* 0x000fca00000000ff */
[----:B------:R1:W-:Y:S01]  /*6770*/  STSM.16.M88.4 [R23], R156 ;  /* 0x0000009c17007844 */ /* 0x0003e20000000200 */
[----:B------:R-:W3:Y:S01]  /*6780*/  MUFU.EX2 R46, R46 ;  /* 0x0000002e002e7308 */ /* 0x000ee20000000800 */
[----:B0-----:R-:W-:-:S07]  /*6790*/  FADD.FTZ R4, R34, R21 ;  /* 0x0000001522047221 */ /* 0x001fce0000010000 */
        /* <DEDUP_REMOVED lines=8> */
[C---:B--2---:R-:W-:Y:S01]  /*6820*/  F2FP.F16.F32.PACK_AB R162, R27.reuse, R46 ;  /* 0x0000002e1ba2723e */ /* 0x044fe200000000ff */
[----:B------:R-:W-:-:S06]  /*6830*/  FADD.FTZ R27, R27, R4 ;  /* 0x000000041b1b7221 */ /* 0x000fcc0000010000 */
[----:B------:R-:W-:Y:S01]  /*6840*/  MUFU.EX2 R11, R11 ;  /* 0x0000000b000b7308 */ /* 0x000fe20000000800 */
[C---:B---3--:R-:W-:Y:S01]  /*6850*/  FADD.FTZ R14, R9.reuse, R14 ;  /* 0x0000000e090e7221 */ /* 0x048fe20000010000 */
[----:B------:R-:W-:-:S05]  /*6860*/  F2FP.F16.F32.PACK_AB R163, R9, R12 ;  /* 0x0000000c09a3723e */ /* 0x000fca00000000ff */
[----:B------:R1:W-:Y:S01]  /*6870*/  STSM.16.M88.4 [R185], R160 ;  /* 0x000000a0b9007844 */ /* 0x0003e20000000200 */
[----:B------:R-:W2:Y:S01]  /*6880*/  MUFU.EX2 R10, R10 ;  /* 0x0000000a000a7308 */ /* 0x000ea20000000800 */
[----:B0-----:R-:W-:Y:S01]  /*6890*/  F2FP.F16.F32.PACK_AB R164, R47, R26 ;  /* 0x0000001a2fa4723e */ /* 0x001fe200000000ff */
[----:B------:R-:W-:-:S04]  /*68a0*/  FADD.FTZ R26, R26, R27 ;  /* 0x0000001b1a1a7221 */ /* 0x000fc80000010000 */
[----:B------:R-:W-:Y:S02]  /*68b0*/  FADD.FTZ R26, R47, R26 ;  /* 0x0000001a2f1a7221 */ /* 0x000fe40000010000 */
[----:B------:R-:W0:Y:S08]  /*68c0*/  MUFU.EX2 R13, R13 ;  /* 0x0000000d000d7308 */ /* 0x000e300000000800 */
[----:B------:R-:W-:Y:S01]  /*68d0*/  MUFU.EX2 R25, R25 ;  /* 0x0000001900197308 */ /* 0x000fe20000000800 */
[----:B--2---:R-:W-:Y:S01]  /*68e0*/  F2FP.F16.F32.PACK_AB R165, R10, R11 ;  /* 0x0000000b0aa5723e */ /* 0x004fe200000000ff */
[----:B------:R-:W-:-:S04]  /*68f0*/  FADD.FTZ R11, R11, R14 ;  /* 0x0000000e0b0b7221 */ /* 0x000fc80000010000 */
[----:B------:R-:W-:Y:S02]  /*6900*/  FADD.FTZ R10, R10, R11 ;  /* 0x0000000b0a0a7221 */ /* 0x000fe40000010000 */
[----:B------:R-:W2:Y:S01]  /*6910*/  MUFU.EX2 R20, R15 ;  /* 0x0000000f00147308 */ /* 0x000ea20000000800 */
[----:B0-----:R-:W-:Y:S01]  /*6920*/  F2FP.F16.F32.PACK_AB R166, R30, R13 ;  /* 0x0000000d1ea6723e */ /* 0x001fe200000000ff */
[----:B------:R-:W-:-:S04]  /*6930*/  FADD.FTZ R3, R13, R26 ;  /* 0x0000001a0d037221 */ /* 0x000fc80000010000 */
[----:B------:R-:W-:Y:S01]  /*6940*/  FADD.FTZ R3, R30, R3 ;  /* 0x000000031e037221 */ /* 0x000fe20000010000 */
[----:B--2---:R-:W-:Y:S01]  /*6950*/  F2FP.F16.F32.PACK_AB R167, R20, R25 ;  /* 0x0000001914a7723e */ /* 0x004fe200000000ff */
[----:B------:R-:W-:-:S04]  /*6960*/  FADD.FTZ R25, R25, R10 ;  /* 0x0000000a19197221 */ /* 0x000fc80000010000 */
[----:B------:R1:W-:Y:S01]  /*6970*/  STSM.16.M88.4 [R184], R164 ;  /* 0x000000a4b8007844 */ /* 0x0003e20000000200 */
[----:B------:R-:W-:Y:S01]  /*6980*/  FADD.FTZ R4, R20, R25 ;  /* 0x0000001914047221 */ /* 0x000fe20000010000 */
[----:B------:R-:W-:Y:S06]  /*6990*/  @!P0 BRA `(.L_x_2261) ;  /* 0x0000000000048947 */ /* 0x000fec0003800000 */
[----:B------:R-:W-:Y:S01]  /*69a0*/  BPT.TRAP 0x1 ;  /* 0x000000040000795c */ /* 0x000fe20000300000 */
.L_x_2261:
[----:B------:R0:W2:Y:S01]  /*69b0*/  SYNCS.PHASECHK.TRANS64.TRYWAIT P1, [R7+URZ+0x28c50], R8 ;  /* 0x028c5008070075a7 */ /* 0x0000a2000802017f */
[----:B------:R-:W-:Y:S05]  /*69c0*/  @!P0 BRA `(.L_x_2262) ;  /* 0x0000000000048947 */ /* 0x000fea0003800000 */
[----:B------:R-:W-:Y:S01]  /*69d0*/  BPT.TRAP 0x1 ;  /* 0x000000040000795c */ /* 0x000fe20000300000 */
.L_x_2262:
[----:B--2---:R-:W-:Y:S05]  /*69e0*/  @P1 BRA `(.L_x_2263) ;  /* 0x0000000000081947 */ /* 0x004fea0003800000 */
[----:B------:R-:W2:Y:S02]  /*69f0*/  SYNCS.PHASECHK.TRANS64.TRYWAIT P1, [R7+URZ+0x28c50], R8 ;  /* 0x028c5008070075a7 */ /* 0x000ea4000802017f */
[----:B--2---:R-:W-:Y:S05]  /*6a00*/  @!P1 BRA `(.L_x_2264) ;  /* 0x00000134004c9947 */ /* 0x004fea0003800000 */
.L_x_2263:
        /* <DEDUP_REMOVED lines=34> */
.L_x_2265:
[----:B------:R-:W-:Y:S01]  /*6c30*/  R2UR UR6, R7 ;  /* 0x00000000070672ca */ /* 0x000fe200000e0000 */
[----:B------:R-:W-:Y:S01]  /*6c40*/  UISETP.NE.AND UP1, UPT, UR52, URZ, UPT ;  /* 0x0000003f3400728c */ /* 0x000fe2000bf25270 */
[----:B------:R-:W-:Y:S01]  /*6c50*/  R2UR UR26, R168 ;  /* 0x00000000a81a72ca */ /* 0x000fe200000e0000 */
[----:B------:R-:W-:-:S06]  /*6c60*/  UISETP.NE.AND UP0, UPT, UR51, URZ, UPT ;  /* 0x0000003f3300728c */ /* 0x000fcc000bf05270 */
[----:B------:R-:W-:-:S03]  /*6c70*/  PLOP3.LUT P1, PT, PT, PT, UP0, 0x40, 0x0 ;  /* 0x000000000000781c */ /* 0x000fc60003f2e808 */
[----:B------:R-:W-:Y:S01]  /*6c80*/  @UP1 ULDC UR15, c[0x0][0x450] ;  /* 0x00011400000f1ab9 */ /* 0x000fe20000000800 */
[----:B------:R-:W-:Y:S02]  /*6c90*/  UIADD3 UR6, UR6, 0x28c60, URZ ;  /* 0x00028c6006067890 */ /* 0x000fe4000fffe03f */
[----:B------:R-:W-:Y:S02]  /*6ca0*/  UIADD3 UR26, UR26, -0x2, URZ ;  /* 0xfffffffe1a1a7890 */ /* 0x000fe4000fffe03f */
[----:B------:R-:W-:-:S03]  /*6cb0*/  UPRMT UR14, UR40, 0x654, UR6 ;  /* 0x00000654280e7896 */ /* 0x000fc60008000006 */
[----:B------:R-:W-:Y:S02]  /*6cc0*/  @UP1 ULDC UR6, c[0x0][0x44c] ;  /* 0x0001130000061ab9 */ /* 0x000fe40000000800 */
[----:B------:R-:W-:-:S04]  /*6cd0*/  UIMAD.WIDE.U32 UR6, UR45, UR6, URZ ;  /* 0x000000062d0672a5 */ /* 0x000fc8000f8e003f */
[----:B------:R-:W-:Y:S01]  /*6ce0*/  SYNCS.ARRIVE.TRANS64.RED.A1T0 RZ, [UR14], RZ ;  /* 0x000000ffffff79a7 */ /* 0x000fe2000810040e */
[----:B------:R-:W-:Y:S01]  /*6cf0*/  UMOV UR14, UR45 ;  /* 0x0000002d000e7c82 */ /* 0x000fe20008000000 */
[----:B------:R-:W-:-:S04]  /*6d00*/  @UP1 USHF.R.U32.HI UR14, URZ, UR15, UR7 ;  /* 0x0000000f3f0e1299 */ /* 0x000fc80008011607 */
[----:B------:R-:W-:-:S04]  /*6d10*/  UIADD3 UR6, UR14, UR48, -UR50 ;  /* 0x000000300e067290 */ /* 0x000fc8000fffe832 */
[----:B------:R-:W-:Y:S01]  /*6d20*/  UIADD3 UR11, UR6, UR11, URZ ;  /* 0x0000000b060b7290 */ /* 0x000fe2000fffe03f */
[----:B------:R-:W-:Y:S11]  /*6d30*/  @P1 BRA `(.L_x_2266) ;  /* 0x00000000004c1947 */ /* 0x000ff60003800000 */
[----:B------:R-:W-:Y:S01]  /*6d40*/  ISETP.LT.AND P1, PT, RZ, UR6, PT ;  /* 0x00000006ff007c0c */ /* 0x000fe2000bf21270 */
[----:B------:R-:W-:-:S12]  /*6d50*/  UIADD3 UR18, UR6, -0x1, URZ ;  /* 0xffffffff06127890 */ /* 0x000fd8000fffe03f */
[----:B------:R-:W-:Y:S05]  /*6d60*/  @P1 BRA `(.L_x_2267) ;  /* 0x0000000000201947 */ /* 0x000fea0003800000 */
[----:B------:R-:W-:Y:S01]  /*6d70*/  ULDC UR19, c[0x0][0x9e4] ;  /* 0x0002790000137ab9 */ /* 0x000fe20000000800 */
[----:B------:R-:W-:Y:S02]  /*6d80*/  UIADD3 UR18, -UR6, URZ, URZ ;  /* 0x0000003f06127290 */ /* 0x000fe4000fffe13f */
[----:B------:R-:W-:-:S11]  /*6d90*/  UISETP.NE.AND UP0, UPT, UR19, 0x1, UPT ;  /* 0x000000011300788c */ /* 0x000fd6000bf05270 */
[----:B------:R-:W-:Y:S02]  /*6da0*/  @UP0 ULDC.64 UR6, c[0x0][0x9e8] ;  /* 0x00027a0000060ab9 */ /* 0x000fe40000000a00 */
[----:B------:R-:W-:-:S04]  /*6db0*/  UIMAD.WIDE.U32 UR14, UR18, UR6, URZ ;  /* 0x00000006120e72a5 */ /* 0x000fc8000f8e003f */
[----:B------:R-:W-:-:S04]  /*6dc0*/  @UP0 USHF.R.U32.HI UR18, URZ, UR7, UR15 ;  /* 0x000000073f120299 */ /* 0x000fc8000801160f */
[----:B------:R-:W-:Y:S01]  /*6dd0*/  ULOP3.LUT UR18, URZ, UR18, URZ, 0x33, !UPT ;  /* 0x000000123f127292 */ /* 0x000fe2000f8e333f */
[----:B------:R-:W-:Y:S11]  /*6de0*/  BRA `(.L_x_2268) ;  /* 0x0000000000147947 */ /* 0x000ff60003800000 */
.L_x_2267:
[----:B------:R-:W-:Y:S02]  /*6df0*/  ULDC UR19, c[0x0][0x9e4] ;  /* 0x0002790000137ab9 */ /* 0x000fe40000000800 */
[----:B------:R-:W-:-:S11]  /*6e00*/  UISETP.NE.AND UP0, UPT, UR19, 0x1, UPT ;  /* 0x000000011300788c */ /* 0x000fd6000bf05270 */
[----:B------:R-:W-:Y:S02]  /*6e10*/  @UP0 ULDC.64 UR6, c[0x0][0x9e8] ;  /* 0x00027a0000060ab9 */ /* 0x000fe40000000a00 */
[----:B------:R-:W-:-:S04]  /*6e20*/  UIMAD.WIDE.U32 UR14, UR18, UR6, URZ ;  /* 0x00000006120e72a5 */ /* 0x000fc8000f8e003f */
[----:B------:R-:W-:-:S12]  /*6e30*/  @UP0 USHF.R.U32.HI UR18, URZ, UR7, UR15 ;  /* 0x000000073f120299 */ /* 0x000fd8000801160f */
.L_x_2268:
[----:B------:R-:W-:-:S04]  /*6e40*/  UIMAD UR18, UR18, UR19, UR19 ;  /* 0x00000013121272a4 */ /* 0x000fc8000f8e0213 */
[----:B------:R-:W-:-:S04]  /*6e50*/  UISETP.LT.AND UP0, UPT, UR11, UR18, UPT ;  /* 0x000000120b00728c */ /* 0x000fc8000bf01270 */
[----:B------:R-:W-:-:S12]  /*6e60*/  USEL UR11, UR11, UR18, UP0 ;  /* 0x000000120b0b7287 */ /* 0x000fd80008000000 */
.L_x_2266:
[----:B------:R-:W-:-:S04]  /*6e70*/  USHF.R.S32.HI UR6, URZ, 0x1f, UR11 ;  /* 0x0000001f3f067899 */ /* 0x000fc8000801140b */
[----:B------:R-:W-:-:S04]  /*6e80*/  ULEA.HI UR6, UR6, UR11, URZ, 0x6 ;  /* 0x0000000b06067291 */ /* 0x000fc8000f8f303f */
[----:B------:R-:W-:-:S04]  /*6e90*/  USHF.R.S32.HI UR6, URZ, 0x6, UR6 ;  /* 0x000000063f067899 */ /* 0x000fc80008011406 */
[----:B------:R-:W-:-:S04]  /*6ea0*/  UISETP.LT.AND UP0, UPT, UR47, UR6, UPT ;  /* 0x000000062f00728c */ /* 0x000fc8000bf01270 */
[----:B------:R-:W-:-:S04]  /*6eb0*/  USEL UR20, UR47, UR6, !UP0 ;  /* 0x000000062f147287 */ /* 0x000fc8000c000000 */
[----:B------:R-:W-:-:S06]  /*6ec0*/  UISETP.GE.AND UP0, UPT, UR26, UR20, UPT ;  /* 0x000000141a00728c */ /* 0x000fcc000bf06270 */
[----:B------:R-:W-:-:S13]  /*6ed0*/  PLOP3.LUT P1, PT, PT, PT, UP0, 0x80, 0x0 ;  /* 0x000000000000781c */ /* 0x000fda0003f2f008 */
        /* <DEDUP_REMOVED lines=8> */
[----:B------:R-:W-:-:S05]  /*6f60*/  ULDC UR24, c[0x0][0x9e0] ;  /* 0x0002780000187ab9 */ /* 0x000fca0000000800 */
.L_x_2288:
[----:B------:R-:W-:-:S04]  /*6f70*/  UIADD3 UR38, UR28, 0x1, URZ ;  /* 0x000000011c267890 */ /* 0x000fc8000fffe03f */
[----:B------:R-:W-:-:S04]  /*6f80*/  UISETP.NE.AND UP0, UPT, UR38, 0x2, UPT ;  /* 0x000000022600788c */ /* 0x000fc8000bf05270 */
[----:B------:R-:W-:Y:S02]  /*6f90*/  USEL UR6, URZ, 0x1, UP0 ;  /* 0x000000013f067887 */ /* 0x000fe40008000000 */
[----:B------:R-:W-:Y:S02]  /*6fa0*/  USEL UR38, UR38, URZ, UP0 ;  /* 0x0000003f26267287 */ /* 0x000fe40008000000 */
[----:B------:R-:W-:Y:S01]  /*6fb0*/  ULOP3.LUT UR37, UR37, UR6, URZ, 0x3c, !UPT ;  /* 0x0000000625257292 */ /* 0x000fe2000f8e3c3f */
[----:B-1----:R-:W-:Y:S11]  /*6fc0*/  @!P0 BRA `(.L_x_2270) ;  /* 0x0000000000048947 */ /* 0x002ff60003800000 */
[----:B------:R-:W-:Y:S01]  /*6fd0*/  BPT.TRAP 0x1 ;  /* 0x000000040000795c */ /* 0x000fe20000300000 */
.L_x_2270:
[----:B------:R-:W-:Y:S01]  /*6fe0*/  ULEA UR25, UR38, UR41, 0x3 ;  /* 0x0000002926197291 */ /* 0x000fe2000f8e183f */
[----:B0-2---:R-:W-:-:S05]  /*6ff0*/  IMAD.U32 R7, RZ, RZ, UR37 ;  /* 0x00000025ff077e24 */ /* 0x005fca000f8e00ff */
[----:B------:R-:W-:-:S04]  /*7000*/  SHF.L.U32 R7, R7, 0x1f, RZ ;  /* 0x0000001f07077819 */ /* 0x000fc800000006ff */
[----:B------:R0:W2:Y:S01]  /*7010*/  SYNCS.PHASECHK.TRANS64.TRYWAIT P1, [UR25+0x28c30], R7 ;  /* 0x028c3007ff0075a7 */ /* 0x0000a20008020159 */
[----:B------:R-:W-:Y:S05]  /*7020*/  @!P0 BRA `(.L_x_2271) ;  /* 0x0000000000048947 */ /* 0x000fea0003800000 */
[----:B------:R-:W-:Y:S01]  /*7030*/  BPT.TRAP 0x1 ;  /* 0x000000040000795c */ /* 0x000fe20000300000 */
.L_x_2271:
[----:B--2---:R-:W-:Y:S05]  /*7040*/  @P1 BRA `(.L_x_2272) ;  /* 0x0000000000081947 */ /* 0x004fea0003800000 */
[----:B------:R-:W2:Y:S02]  /*7050*/  SYNCS.PHASECHK.TRANS64.TRYWAIT P1, [UR25+0x28c30], R7 ;  /* 0x028c3007ff0075a7 */ /* 0x000ea40008020159 */
[----:B--2---:R-:W-:Y:S05]  /*7060*/  @!P1 BRA `(.L_x_2273) ;  /* 0x0000012c00c89947 */ /* 0x004fea0003800000 */
.L_x_2272:
[----:B------:R-:W-:Y:S01]  /*7070*/  R2UR UR18, R0 ;  /* 0x00000000001272ca */ /* 0x000fe200000e0000 */
[----:B-1----:R-:W-:Y:S01]  /*7080*/  WARPGROUP.ARRIVE ;  /* 0x00000000000079c5 */ /* 0x002fe20000000000 */
[----:B------:R-:W-:Y:S01]  /*7090*/  UMOV UR19, 0x40000040 ;  /* 0x4000004000137882 */ /* 0x000fe20000000000 */
[----:B------:R-:W-:Y:S01]  /*70a0*/  UMOV UR7, 0x40000040 ;  /* 0x4000004000077882 */ /* 0x000fe20000000000 */
[----:B------:R-:W-:Y:S01]  /*70b0*/  UMOV UR11, 0x40000040 ;  /* 0x40000040000b7882 */ /* 0x000fe20000000000 */
[----:B------:R-:W-:-:S08]  /*70c0*/  UMOV UR15, 0x40000040 ;  /* 0x40000040000f7882 */ /* 0x000fd00000000000 */
[----:B------:R-:W-:-:S04]  /*70d0*/  ULEA UR18, UR38, UR18, 0x9 ;  /* 0x0000001226127291 */ /* 0x000fc8000f8e483f */
[----:B------:R-:W-:Y:S02]  /*70e0*/  UIADD3 UR6, UR18, 0x2, URZ ;  /* 0x0000000212067890 */ /* 0x000fe4000fffe03f */
[----:B------:R-:W-:Y:S02]  /*70f0*/  UIADD3 UR10, UR18, 0x4, URZ ;  /* 0x00000004120a7890 */ /* 0x000fe4000fffe03f */
[----:B------:R-:W-:Y:S02]  /*7100*/  UIADD3 UR14, UR18, 0x6, URZ ;  /* 0x00000006120e7890 */ /* 0x000fe4000fffe03f */
        /* <DEDUP_REMOVED lines=13> */
.L_x_2274:
[----:B------:R-:W-:Y:S01]  /*71e0*/  UISETP.NE.AND UP1, UPT, UR52, URZ, UPT ;  /* 0x0000003f3400728c */ /* 0x000fe2000bf25270 */
[----:B------:R-:W-:Y:S02]  /*71f0*/  VIADD R227, R186, UR45 ;  /* 0x0000002dbae37c36 */ /* 0x000fe40008000000 */
[----:B------:R-:W-:Y:S01]  /*7200*/  FMUL.FTZ R13, R153, UR23 ;  /* 0x00000017990d7c20 */ /* 0x000fe20008410000 */
[----:B------:R-:W-:Y:S01]  /*7210*/  FMUL.FTZ R153, R163, UR23 ;  /* 0x00000017a3997c20 */ /* 0x000fe20008410000 */
[----:B------:R-:W-:Y:S01]  /*7220*/  FMUL.FTZ R163, R174, UR23 ;  /* 0x00000017aea37c20 */ /* 0x000fe20008410000 */
[----:B------:R-:W-:Y:S01]  /*7230*/  USHF.L.U32 UR7, UR26, 0x6, URZ ;  /* 0x000000061a077899 */ /* 0x000fe2000800063f */
[----:B------:R-:W-:Y:S01]  /*7240*/  PLOP3.LUT P1, PT, PT, PT, UP1, 0x80, 0x0 ;  /* 0x000000000000781c */ /* 0x000fe20003f2f018 */
[----:B------:R-:W-:Y:S01]  /*7250*/  FMUL.FTZ R174, R180, UR23 ;  /* 0x00000017b4ae7c20 */ /* 0x000fe20008410000 */
[----:B------:R-:W-:Y:S01]  /*7260*/  PLOP3.LUT P2, PT, PT, PT, UP1, 0x80, 0x0 ;  /* 0x000000000000781c */ /* 0x000fe20003f4f018 */
[----:B------:R-:W-:Y:S01]  /*7270*/  FMUL.FTZ R12, R152, UR23 ;  /* 0x00000017980c7c20 */ /* 0x000fe20008410000 */
[----:B------:R-:W-:Y:S01]  /*7280*/  FMUL.FTZ R5, R154, UR23 ;  /* 0x000000179a057c20 */ /* 0x000fe20008410000 */
[----:B------:R-:W-:Y:S01]  /*7290*/  @UP1 ULDC UR6, c[0x0][0x44c] ;  /* 0x0001130000061ab9 */ /* 0x000fe20000000800 */
[----:B------:R-:W-:Y:S01]  /*72a0*/  FMUL.FTZ R20, R156, UR23 ;  /* 0x000000179c147c20 */ /* 0x000fe20008410000 */
[----:B------:R-:W-:Y:S01]  /*72b0*/  UISETP.NE.AND UP0, UPT, UR51, URZ, UPT ;  /* 0x0000003f3300728c */ /* 0x000fe2000bf05270 */
[----:B--2---:R-:W-:Y:S01]  /*72c0*/  FMUL.FTZ R6, R155, UR23 ;  /* 0x000000179b067c20 */ /* 0x004fe20008410000 */
[----:B------:R-:W-:Y:S01]  /*72d0*/  FMUL.FTZ R21, R157, UR23 ;  /* 0x000000179d157c20 */ /* 0x000fe20008410000 */
[----:B------:R-:W-:Y:S01]  /*72e0*/  FMUL.FTZ R14, R158, UR23 ;  /* 0x000000179e0e7c20 */ /* 0x000fe20008410000 */
[----:B------:R-:W-:Y:S01]  /*72f0*/  FMUL.FTZ R154, R160, UR23 ;  /* 0x00000017a09a7c20 */ /* 0x000fe20008410000 */
[----:B------:R-:W-:Y:S01]  /*7300*/  FMUL.FTZ R152, R162, UR23 ;  /* 0x00000017a2987c20 */ /* 0x000fe20008410000 */
[----:B------:R-:W-:Y:S01]  /*7310*/  @P1 IMAD.HI.U32 R8, R227, UR6, RZ ;  /* 0x00000006e3081c27 */ /* 0x000fe2000f8e00ff */
[----:B------:R-:W-:-:S03]  /*7320*/  @UP1 ULDC UR6, c[0x0][0x450] ;  /* 0x0001140000061ab9 */ /* 0x000fc60000000800 */
[----:B------:R-:W-:Y:S01]  /*7330*/  FMUL.FTZ R156, R167, UR23 ;  /* 0x00000017a79c7c20 */ /* 0x000fe20008410000 */
[----:B------:R-:W-:Y:S01]  /*7340*/  FMUL.FTZ R15, R159, UR23 ;  /* 0x000000179f0f7c20 */ /* 0x000fe20008410000 */
[----:B------:R-:W-:Y:S01]  /*7350*/  FMUL.FTZ R155, R161, UR23 ;  /* 0x00000017a19b7c20 */ /* 0x000fe20008410000 */
[----:B------:R-:W-:Y:S01]  /*7360*/  @P2 SHF.R.U32.HI R227, RZ, UR6, R8 ;  /* 0x00000006ffe32c19 */ /* 0x000fe20008011608 */
[----:B------:R-:W-:Y:S01]  /*7370*/  UIADD3 UR6, UR25, 0x28c40, URZ ;  /* 0x00028c4019067890 */ /* 0x000fe2000fffe03f */
[----:B------:R-:W-:Y:S01]  /*7380*/  FMUL.FTZ R158, R164, UR23 ;  /* 0x00000017a49e7c20 */ /* 0x000fe20008410000 */
[----:B------:R-:W-:Y:S01]  /*7390*/  FMUL.FTZ R160, R165, UR23 ;  /* 0x00000017a5a07c20 */ /* 0x000fe20008410000 */
[----:B------:R-:W-:Y:S01]  /*73a0*/  FMUL.FTZ R157, R166, UR23 ;  /* 0x00000017a69d7c20 */ /* 0x000fe20008410000 */
[----:B------:R-:W1:Y:S01]  /*73b0*/  SHFL.IDX PT, R180, R227, RZ, 0x1c1f ;  /* 0x001c1fffe3b47589 */ /* 0x000e6200000e0000 */
[----:B------:R-:W-:Y:S01]  /*73c0*/  FMUL.FTZ R162, R168, UR23 ;  /* 0x00000017a8a27c20 */ /* 0x000fe20008410000 */
[----:B------:R-:W-:Y:S01]  /*73d0*/  FMUL.FTZ R167, R178, UR23 ;  /* 0x00000017b2a77c20 */ /* 0x000fe20008410000 */
[----:B------:R-:W-:Y:S01]  /*73e0*/  UPRMT UR6, UR40, 0x654, UR6 ;  /* 0x0000065428067896 */ /* 0x000fe20008000006 */
[----:B------:R-:W-:Y:S01]  /*73f0*/  FMUL.FTZ R164, R169, UR23 ;  /* 0x00000017a9a47c20 */ /* 0x000fe20008410000 */
[----:B------:R-:W-:Y:S01]  /*7400*/  FMUL.FTZ R159, R170, UR23 ;  /* 0x00000017aa9f7c20 */ /* 0x000fe20008410000 */
[----:B------:R-:W-:Y:S01]  /*7410*/  FMUL.FTZ R161, R171, UR23 ;  /* 0x00000017aba17c20 */ /* 0x000fe20008410000 */
[----:B------:R-:W-:Y:S01]  /*7420*/  FMUL.FTZ R166, R172, UR23 ;  /* 0x00000017aca67c20 */ /* 0x000fe20008410000 */
[----:B------:R-:W-:Y:S01]  /*7430*/  FMUL.FTZ R168, R173, UR23 ;  /* 0x00000017ada87c20 */ /* 0x000fe20008410000 */
[----:B------:R-:W-:Y:S01]  /*7440*/  FMUL.FTZ R165, R175, UR23 ;  /* 0x00000017afa57c20 */ /* 0x000fe20008410000 */
[----:B------:R-:W-:-:S02]  /*7450*/  IMAD.U32 R178, RZ, RZ, UR7 ;  /* 0x00000007ffb27e24 */ /* 0x000fc4000f8e00ff */
[----:B------:R-:W-:Y:S01]  /*7460*/  FMUL.FTZ R170, R176, UR23 ;  /* 0x00000017b0aa7c20 */ /* 0x000fe20008410000 */
[----:B------:R-:W-:Y:S01]  /*7470*/  FMUL.FTZ R172, R177, UR23 ;  /* 0x00000017b1ac7c20 */ /* 0x000fe20008410000 */
[----:B------:R-:W-:Y:S01]  /*7480*/  FMUL.FTZ R169, R179, UR23 ;  /* 0x00000017b3a97c20 */ /* 0x000fe20008410000 */
[----:B------:R-:W-:Y:S01]  /*7490*/  FMUL.FTZ R175, R181, UR23 ;  /* 0x00000017b5af7c20 */ /* 0x000fe20008410000 */
[----:B------:R-:W-:Y:S01]  /*74a0*/  FMUL.FTZ R171, R182, UR23 ;  /* 0x00000017b6ab7c20 */ /* 0x000fe20008410000 */
[----:B------:R-:W-:Y:S01]  /*74b0*/  FMUL.FTZ R173, R183, UR23 ;  /* 0x00000017b7ad7c20 */ /* 0x000fe20008410000 */
[----:B------:R-:W-:Y:S01]  /*74c0*/  IMAD.U32 R8, RZ, RZ, UR50 ;  /* 0x00000032ff087e24 */ /* 0x000fe2000f8e00ff */
[----:B------:R-:W-:Y:S01]  /*74d0*/  PLOP3.LUT P1, PT, PT, PT, UP0, 0x40, 0x0 ;  /* 0x000000000000781c */ /* 0x000fe20003f2e808 */
[----:B------:R-:W2:Y:S01]  /*74e0*/  MUFU.TANH R12, R12 ;  /* 0x0000000c000c7308 */ /* 0x000ea20000002400 */
[----:B------:R-:W-:Y:S01]  /*74f0*/  IADD3 R178, -R2, 0x1, -R178 ;  /* 0x0000000102b27810 */ /* 0x000fe20007ffe9b2 */
[----:B------:R-:W-:Y:S01]  /*7500*/  SYNCS.ARRIVE.TRANS64.RED.A1T0 RZ, [UR6], RZ ;  /* 0x000000ffffff79a7 */ /* 0x000fe20008100406 */
[----:B------:R-:W-:-:S02]  /*7510*/  ULOP3.LUT UR6, URZ, UR22, URZ, 0x33, !UPT ;  /* 0x000000163f067292 */ /* 0x000fc4000f8e333f */
[----:B------:R-:W-:-:S03]  /*7520*/  IADD3 R178, -R8, UR48, R178 ;  /* 0x0000003008b27c10 */ /* 0x000fc6000fffe1b2 */
[----:B------:R-:W3:Y:S02]  /*7530*/  MUFU.TANH R13, R13 ;  /* 0x0000000d000d7308 */ /* 0x000ee40000002400 */
[C---:B------:R-:W-:Y:S02]  /*7540*/  VIADD R179, R178.reuse, UR24 ;  /* 0x00000018b2b37c36 */ /* 0x040fe40008000000 */
[----:B------:R-:W-:Y:S02]  /*7550*/  VIADD R178, R178, UR6 ;  /* 0x00000006b2b27c36 */ /* 0x000fe40008000000 */
[----:B-1----:R-:W-:Y:S02]  /*7560*/  IMAD.IADD R177, R179, 0x1, R180 ;  /* 0x00000001b3b17824 */ /* 0x002fe400078e02b4 */
[----:B------:R-:W1:Y:S01]  /*7570*/  MUFU.TANH R5, R5 ;  /* 0x0000000500057308 */ /* 0x000e620000002400 */
[----:B------:R-:W-:-:S07]  /*7580*/  IMAD.IADD R176, R180, 0x1, R178 ;  /* 0x00000001b4b07824 */ /* 0x000fce00078e02b2 */
        /* <DEDUP_REMOVED lines=28> */
[----:B------:R-:W0:Y:S01]  /*7750*/  MUFU.TANH R173, R173 ;  /* 0x000000ad00ad7308 */ /* 0x000e220000002400 */
[----:B-1234-:R-:W-:Y:S05]  /*7760*/  @P1 BRA `(.L_x_2275) ;  /* 0x00000000005c1947 */ /* 0x01efea0003800000 */
[----:B------:R-:W-:Y:S01]  /*7770*/  IMAD.U32 R8, RZ, RZ, UR50 ;  /* 0x00000032ff087e24 */ /* 0x000fe2000f8e00ff */
[----:B------:R-:W-:Y:S04]  /*7780*/  BSSY B0, `(.L_x_2276) ;  /* 0x0000011000007945 */ /* 0x000fe80003800000 */
[----:B------:R-:W-:-:S04]  /*7790*/  IADD3 R180, -R8, UR48, R180 ;  /* 0x0000003008b47c10 */ /* 0x000fc8000fffe1b4 */
        /* <DEDUP_REMOVED lines=10> */
.L_x_2277:
[----:B------:R-:W-:-:S05]  /*7840*/  IMAD.U32 R181, RZ, RZ, UR21 ;  /* 0x00000015ffb57e24 */ /* 0x000fca000f8e00ff */
[----:B------:R-:W-:-:S13]  /*7850*/  ISETP.NE.AND P1, PT, R181, 0x1, PT ;  /* 0x00000001b500780c */ /* 0x000fda0003f25270 */
[----:B------:R-:W1:Y:S02]  /*7860*/  @P1 LDC.64 R8, c[0x0][0x9e8] ;  /* 0x00027a00ff081b82 */ /* 0x000e640000000a00 */
[----:B-1----:R-:W-:-:S05]  /*7870*/  @P1 IMAD.HI.U32 R8, R180, R8, RZ ;  /* 0x00000008b4081227 */ /* 0x002fca00078e00ff */
[----:B------:R-:W-:-:S07]  /*7880*/  @P1 SHF.R.U32.HI R180, RZ, R9, R8 ;  /* 0x00000009ffb41219 */ /* 0x000fce0000011608 */
.L_x_2278:
[----:B------:R-:W-:Y:S05]  /*7890*/  BSYNC B0 ;  /* 0x0000000000007941 */ /* 0x000fea0003800000 */
.L_x_2276:
[----:B------:R-:W-:-:S04]  /*78a0*/  IMAD R180, R180, R181, -UR7 ;  /* 0x80000007b4b47e24 */ /* 0x000fc8000f8e02b5 */
[----:B------:R-:W-:-:S05]  /*78b0*/  IMAD.IADD R180, R180, 0x1, -R2 ;  /* 0x00000001b4b47824 */ /* 0x000fca00078e0a02 */
[----:B------:R-:W-:Y:S02]  /*78c0*/  VIMNMX R176, R176, R180, !PT ;  /* 0x000000b4b0b07248 */ /* 0x000fe40007fe0100 */
[----:B------:R-:W-:-:S07]  /*78d0*/  VIADDMNMX R177, R180, R181, R177, PT ;  /* 0x000000b5b4b17246 */ /* 0x000fce00038001b1 */
.L_x_2275:
[----:B------:R-:W-:Y:S01]  /*78e0*/  UISETP.GT.AND UP0, UPT, UR26, -0x1, UPT ;  /* 0xffffffff1a00788c */ /* 0x000fe2000bf04270 */
[----:B------:R-:W1:Y:S01]  /*78f0*/  SHFL.IDX PT, R8, R227, 0x1, 0x1c1f ;  /* 0x003c1f00e3087f89 */ /* 0x000e6200000e0000 */
[----:B------:R-:W-:-:S04]  /*7900*/  UISETP.NE.AND UP1, UPT, UR51, URZ, UPT ;  /* 0x0000003f3300728c */ /* 0x000fc8000bf25270 */
[----:B------:R-:W-:-:S04]  /*7910*/  PLOP3.LUT P1, PT, PT, PT, UP0, 0x80, 0x0 ;  /* 0x000000000000781c */ /* 0x000fc80003f2f008 */
[C---:B------:R-:W-:Y:S02]  /*7920*/  ISETP.GT.AND P4, PT, R176.reuse, 0x1, P1 ;  /* 0x00000001b000780c */ /* 0x040fe40000f84270 */
[C---:B------:R-:W-:Y:S02]  /*7930*/  ISETP.GT.AND P5, PT, R176.reuse, RZ, P1 ;  /* 0x000000ffb000720c */ /* 0x040fe40000fa4270 */
[C---:B------:R-:W-:Y:S02]  /*7940*/  ISETP.LT.OR P4, PT, R177.reuse, 0x2, P4 ;  /* 0x00000002b100780c */ /* 0x040fe40002781670 */
[----:B------:R-:W-:Y:S02]  /*7950*/  ISETP.LT.OR P5, PT, R177, 0x1, P5 ;  /* 0x00000001b100780c */ /* 0x000fe40002fa1670 */
[----:B------:R-:W-:Y:S02]  /*7960*/  FSEL R13, R13, -INF , !P4 ;  /* 0xff8000000d0d7808 */ /* 0x000fe40006000000 */
[----:B------:R-:W-:-:S02]  /*7970*/  ISETP.GT.AND P4, PT, R176, 0x18, P1 ;  /* 0x00000018b000780c */ /* 0x000fc40000f84270 */
[----:B------:R-:W-:Y:S02]  /*7980*/  FSEL R12, R12, -INF , !P5 ;  /* 0xff8000000c0c7808 */ /* 0x000fe40006800000 */
[----:B------:R-:W-:Y:S01]  /*7990*/  ISETP.LT.OR P4, PT, R177, 0x19, P4 ;  /* 0x00000019b100780c */ /* 0x000fe20002781670 */
[--C-:B-1----:R-:W-:Y:S01]  /*79a0*/  IMAD.IADD R179, R179, 0x1, R8.reuse ;  /* 0x00000001b3b37824 */ /* 0x102fe200078e0208 */
[----:B------:R-:W-:Y:S01]  /*79b0*/  ISETP.GT.AND P6, PT, R176, 0x8, P1 ;  /* 0x00000008b000780c */ /* 0x000fe20000fc4270 */
[----:B------:R-:W-:Y:S01]  /*79c0*/  IMAD.IADD R178, R178, 0x1, R8 ;  /* 0x00000001b2b27824 */ /* 0x000fe200078e0208 */
[C---:B------:R-:W-:Y:S02]  /*79d0*/  ISETP.GT.AND P2, PT, R176.reuse, 0x9, P1 ;  /* 0x00000009b000780c */ /* 0x040fe40000f44270 */
[C---:B------:R-:W-:Y:S02]  /*79e0*/  ISETP.GT.AND P3, PT, R176.reuse, 0x10, P1 ;  /* 0x00000010b000780c */ /* 0x040fe40000f64270 */
[----:B------:R-:W-:-:S02]  /*79f0*/  ISETP.GT.AND P5, PT, R176, 0x11, P1 ;  /* 0x00000011b000780c */ /* 0x000fc40000fa4270 */
[----:B0-----:R-:W-:Y:S02]  /*7a00*/  FSEL R158, R158, -INF , !P4 ;  /* 0xff8000009e9e7808 */ /* 0x001fe40006000000 */
[----:B------:R-:W-:Y:S02]  /*7a10*/  ISETP.GT.AND P4, PT, R176, 0x29, P1 ;  /* 0x00000029b000780c */ /* 0x000fe40000f84270 */
[C---:B------:R-:W-:Y:S02]  /*7a20*/  ISETP.LT.OR P6, PT, R177.reuse, 0x9, P6 ;  /* 0x00000009b100780c */ /* 0x040fe400037c1670 */
[C---:B------:R-:W-:Y:S02]  /*7a30*/  ISETP.LT.OR P2, PT, R177.reuse, 0xa, P2 ;  /* 0x0000000ab100780c */ /* 0x040fe40001741670 */
[C---:B------:R-:W-:Y:S02]  /*7a40*/  ISETP.LT.OR P3, PT, R177.reuse, 0x11, P3 ;  /* 0x00000011b100780c */ /* 0x040fe40001f61670 */
[----:B------:R-:W-:-:S02]  /*7a50*/  ISETP.LT.OR P5, PT, R177, 0x12, P5 ;  /* 0x00000012b100780c */ /* 0x000fc40002fa1670 */
[----:B------:R-:W-:Y:S02]  /*7a60*/  ISETP.LT.OR P4, PT, R177, 0x2a, P4 ;  /* 0x0000002ab100780c */ /* 0x000fe40002781670 */
[----:B------:R-:W-:Y:S02]  /*7a70*/  FSEL R20, R20, -INF , !P6 ;  /* 0xff80000014147808 */ /* 0x000fe40007000000 */
[----:B------:R-:W-:Y:S02]  /*7a80*/  FSEL R21, R21, -INF , !P2 ;  /* 0xff80000015157808 */ /* 0x000fe40005000000 */
[----:B------:R-:W-:Y:S02]  /*7a90*/  FSEL R154, R154, -INF , !P3 ;  /* 0xff8000009a9a7808 */ /* 0x000fe40005800000 */
[----:B------:R-:W-:Y:S02]  /*7aa0*/  FSEL R155, R155, -INF , !P5 ;  /* 0xff8000009b9b7808 */ /* 0x000fe40006800000 */
[----:B------:R-:W-:-:S02]  /*7ab0*/  ISETP.GT.AND P6, PT, R176, 0x19, P1 ;  /* 0x00000019b000780c */ /* 0x000fc40000fc4270 */
[C---:B------:R-:W-:Y:S02]  /*7ac0*/  ISETP.GT.AND P2, PT, R176.reuse, 0x20, P1 ;  /* 0x00000020b000780c */ /* 0x040fe40000f44270 */
[C---:B------:R-:W-:Y:S02]  /*7ad0*/  ISETP.GT.AND P3, PT, R176.reuse, 0x21, P1 ;  /* 0x00000021b000780c */ /* 0x040fe40000f64270 */
[----:B------:R-:W-:Y:S02]  /*7ae0*/  ISETP.GT.AND P5, PT, R176, 0x28, P1 ;  /* 0x00000028b000780c */ /* 0x000fe40000fa4270 */
[----:B------:R-:W-:Y:S02]  /*7af0*/  FSEL R168, R168, -INF , !P4 ;  /* 0xff800000a8a87808 */ /* 0x000fe40006000000 */
[----:B------:R-:W-:Y:S02]  /*7b00*/  PLOP3.LUT P4, PT, PT, PT, UP1, 0x40, 0x0 ;  /* 0x000000000000781c */ /* 0x000fe40003f8e818 */
[----:B------:R-:W-:-:S02]  /*7b10*/  ISETP.LT.OR P6, PT, R177, 0x1a, P6 ;  /* 0x0000001ab100780c */ /* 0x000fc400037c1670 */
[C---:B------:R-:W-:Y:S02]  /*7b20*/  ISETP.LT.OR P2, PT, R177.reuse, 0x21, P2 ;  /* 0x00000021b100780c */ /* 0x040fe40001741670 */
[C---:B------:R-:W-:Y:S02]  /*7b30*/  ISETP.LT.OR P3, PT, R177.reuse, 0x22, P3 ;  /* 0x00000022b100780c */ /* 0x040fe40001f61670 */
[----:B------:R-:W-:Y:S02]  /*7b40*/  ISETP.LT.OR P5, PT, R177, 0x29, P5 ;  /* 0x00000029b100780c */ /* 0x000fe40002fa1670 */
[----:B------:R-:W-:Y:S02]  /*7b50*/  FSEL R160, R160, -INF , !P6 ;  /* 0xff800000a0a07808 */ /* 0x000fe40007000000 */
[----:B------:R-:W-:Y:S02]  /*7b60*/  FSEL R162, R162, -INF , !P2 ;  /* 0xff800000a2a27808 */ /* 0x000fe40005000000 */
[----:B------:R-:W-:-:S02]  /*7b70*/  FSEL R164, R164, -INF , !P3 ;  /* 0xff800000a4a47808 */ /* 0x000fc40005800000 */
[----:B------:R-:W-:Y:S02]  /*7b80*/  FSEL R166, R166, -INF , !P5 ;  /* 0xff800000a6a67808 */ /* 0x000fe40006800000 */
[C---:B------:R-:W-:Y:S02]  /*7b90*/  ISETP.GT.AND P6, PT, R176.reuse, 0x30, P1 ;  /* 0x00000030b000780c */ /* 0x040fe40000fc4270 */
[C---:B------:R-:W-:Y:S02]  /*7ba0*/  ISETP.GT.AND P2, PT, R176.reuse, 0x31, P1 ;  /* 0x00000031b000780c */ /* 0x040fe40000f44270 */
[C---:B------:R-:W-:Y:S02]  /*7bb0*/  ISETP.GT.AND P3, PT, R176.reuse, 0x38, P1 ;  /* 0x00000038b000780c */ /* 0x040fe40000f64270 */
[----:B------:R-:W-:Y:S02]  /*7bc0*/  ISETP.GT.AND P5, PT, R176, 0x39, P1 ;  /* 0x00000039b000780c */ /* 0x000fe40000fa4270 */
[----:B------:R-:W-:-:S02]  /*7bd0*/  ISETP.LT.OR P6, PT, R177, 0x31, P6 ;  /* 0x00000031b100780c */ /* 0x000fc400037c1670 */
[C---:B------:R-:W-:Y:S02]  /*7be0*/  ISETP.LT.OR P2, PT, R177.reuse, 0x32, P2 ;  /* 0x00000032b100780c */ /* 0x040fe40001741670 */
[C---:B------:R-:W-:Y:S02]  /*7bf0*/  ISETP.LT.OR P3, PT, R177.reuse, 0x39, P3 ;  /* 0x00000039b100780c */ /* 0x040fe40001f61670 */
[----:B------:R-:W-:Y:S02]  /*7c00*/  ISETP.LT.OR P5, PT, R177, 0x3a, P5 ;  /* 0x0000003ab100780c */ /* 0x000fe40002fa1670 */
[----:B------:R-:W-:Y:S02]  /*7c10*/  FSEL R170, R170, -INF , !P6 ;  /* 0xff800000aaaa7808 */ /* 0x000fe40007000000 */
[----:B------:R-:W-:Y:S02]  /*7c20*/  FSEL R172, R172, -INF , !P2 ;  /* 0xff800000acac7808 */ /* 0x000fe40005000000 */
[----:B------:R-:W-:-:S02]  /*7c30*/  FSEL R174, R174, -INF , !P3 ;  /* 0xff800000aeae7808 */ /* 0x000fc40005800000 */
[----:B------:R-:W-:Y:S01]  /*7c40*/  FSEL R175, R175, -INF , !P5 ;  /* 0xff800000afaf7808 */ /* 0x000fe20006800000 */
[----:B------:R-:W-:Y:S06]  /*7c50*/  @P4 BRA `(.L_x_2279) ;  /* 0x00000000005c4947 */ /* 0x000fec0003800000 */
        /* <DEDUP_REMOVED lines=13> */
.L_x_2281:
[----:B------:R-:W-:-:S05]  /*7d30*/  IMAD.U32 R177, RZ, RZ, UR21 ;  /* 0x00000015ffb17e24 */ /* 0x000fca000f8e00ff */
[----:B------:R-:W-:-:S13]  /*7d40*/  ISETP.NE.AND P2, PT, R177, 0x1, PT ;  /* 0x00000001b100780c */ /* 0x000fda0003f45270 */
[----:B------:R-:W0:Y:S02]  /*7d50*/  @P2 LDC.64 R8, c[0x0][0x9e8] ;  /* 0x00027a00ff082b82 */ /* 0x000e240000000a00 */
[----:B0-----:R-:W-:-:S05]  /*7d60*/  @P2 IMAD.HI.U32 R8, R176, R8, RZ ;  /* 0x00000008b0082227 */ /* 0x001fca00078e00ff */
[----:B------:R-:W-:-:S07]  /*7d70*/  @P2 SHF.R.U32.HI R176, RZ, R9, R8 ;  /* 0x00000009ffb02219 */ /* 0x000fce0000011608 */
.L_x_2282:
[----:B------:R-:W-:Y:S05]  /*7d80*/  BSYNC B0 ;  /* 0x0000000000007941 */ /* 0x000fea0003800000 */
.L_x_2280:
[----:B------:R-:W-:-:S04]  /*7d90*/  IMAD R176, R176, R177, -UR7 ;  /* 0x80000007b0b07e24 */ /* 0x000fc8000f8e02b1 */
[----:B------:R-:W-:-:S05]  /*7da0*/  IMAD.IADD R176, R176, 0x1, -R2 ;  /* 0x00000001b0b07824 */ /* 0x000fca00078e0a02 */
[----:B------:R-:W-:Y:S02]  /*7db0*/  VIMNMX R178, R178, R176, !PT ;  /* 0x000000b0b2b27248 */ /* 0x000fe40007fe0100 */
[----:B------:R-:W-:-:S07]  /*7dc0*/  VIADDMNMX R179, R176, R177, R179, PT ;  /* 0x000000b1b0b37246 */ /* 0x000fce00038001b3 */
.L_x_2279:
[----:B------:R-:W-:Y:S01]  /*7dd0*/  LOP3.LUT R16, R16, 0xffffbfff, RZ, 0xc0, !PT ;  /* 0xffffbfff10107812 */ /* 0x000fe200078ec0ff */
[----:B------:R-:W-:Y:S01]  /*7de0*/  UMOV UR10, UR27 ;  /* 0x0000001b000a7c82 */ /* 0x000fe20008000000 */
[----:B------:R-:W-:Y:S02]  /*7df0*/  ISETP.GT.AND P5, PT, R178, 0x1, P1 ;  /* 0x00000001b200780c */ /* 0x000fe40000fa4270 */
[----:B------:R-:W-:Y:S02]  /*7e00*/  @P0 LOP3.LUT R16, R16, 0x4000, RZ, 0xfc, !PT ;  /* 0x0000400010100812 */ /* 0x000fe400078efcff */
[----:B------:R-:W-:Y:S02]  /*7e10*/  ISETP.GT.AND P0, PT, R178, 0x19, P1 ;  /* 0x00000019b200780c */ /* 0x000fe40000f04270 */
[----:B------:R-:W-:Y:S02]  /*7e20*/  LOP3.LUT R16, R16, 0xfffbffff, RZ, 0xc0, !PT ;  /* 0xfffbffff10107812 */ /* 0x000fe400078ec0ff */
[----:B------:R-:W-:-:S02]  /*7e30*/  ISETP.LT.OR P5, PT, R179, 0x2, P5 ;  /* 0x00000002b300780c */ /* 0x000fc40002fa1670 */
[----:B------:R-:W-:Y:S02]  /*7e40*/  ISETP.GT.AND P6, PT, R178, 0x8, P1 ;  /* 0x00000008b200780c */ /* 0x000fe40000fc4270 */
[----:B------:R-:W-:Y:S02]  /*7e50*/  FSEL R8, R6, -INF , !P5 ;  /* 0xff80000006087808 */ /* 0x000fe40006800000 */
[----:B------:R-:W-:Y:S02]  /*7e60*/  FMNMX.FTZ R6, R12, R10, !PT ;  /* 0x0000000a0c067209 */ /* 0x000fe40007810000 */
[----:B------:R-:W-:Y:S02]  /*7e70*/  ISETP.GT.AND P2, PT, R178, 0x9, P1 ;  /* 0x00000009b200780c */ /* 0x000fe40000f44270 */
[----:B------:R-:W-:Y:S02]  /*7e80*/  @P0 LOP3.LUT R16, R16, 0x40000, RZ, 0xfc, !PT ;  /* 0x0004000010100812 */ /* 0x000fe400078efcff */
[----:B------:R-:W-:-:S02]  /*7e90*/  ISETP.GT.AND P0, PT, R178, 0x31, P1 ;  /* 0x00000031b200780c */ /* 0x000fc40000f04270 */
[----:B------:R-:W-:Y:S02]  /*7ea0*/  LOP3.LUT R16, R16, 0xfffffffd, RZ, 0xc0, !PT ;  /* 0xfffffffd10107812 */ /* 0x000fe400078ec0ff */
[----:B------:R-:W-:Y:S02]  /*7eb0*/  FMNMX.FTZ R6, R13, R6, !PT ;  /* 0x000000060d067209 */ /* 0x000fe40007810000 */
[----:B------:R-:W-:Y:S02]  /*7ec0*/  ISETP.GT.AND P3, PT, R178, 0x10, P1 ;  /* 0x00000010b200780c */ /* 0x000fe40000f64270 */
[----:B------:R-:W-:Y:S02]  /*7ed0*/  FMNMX.FTZ R6, R20, R6, !PT ;  /* 0x0000000614067209 */ /* 0x000fe40007810000 */
[----:B------:R-:W-:Y:S02]  /*7ee0*/  ISETP.GT.AND P4, PT, R178, 0x11, P1 ;  /* 0x00000011b200780c */ /* 0x000fe40000f84270 */
[----:B------:R-:W-:-:S02]  /*7ef0*/  FMNMX.FTZ R6, R21, R6, !PT ;  /* 0x0000000615067209 */ /* 0x000fc40007810000 */
[----:B------:R-:W-:Y:S02]  /*7f00*/  @P0 LOP3.LUT R16, R16, 0x2, RZ, 0xfc, !PT ;  /* 0x0000000210100812 */ /* 0x000fe400078efcff */
[----:B------:R-:W-:Y:S02]  /*7f10*/  ISETP.GT.AND P0, PT, R178, 0x38, P1 ;  /* 0x00000038b200780c */ /* 0x000fe40000f04270 */
[----:B------:R-:W-:Y:S02]  /*7f20*/  LOP3.LUT R16, R16, 0xfffffff7, RZ, 0xc0, !PT ;  /* 0xfffffff710107812 */ /* 0x000fe400078ec0ff */
[----:B------:R-:W-:Y:S02]  /*7f30*/  FMNMX.FTZ R6, R154, R6, !PT ;  /* 0x000000069a067209 */ /* 0x000fe40007810000 */
[----:B------:R-:W-:Y:S02]  /*7f40*/  ISETP.GT.AND P5, PT, R178, 0x18, P1 ;  /* 0x00000018b200780c */ /* 0x000fe40000fa4270 */
[----:B------:R-:W-:-:S02]  /*7f50*/  FMNMX.FTZ R6, R155, R6, !PT ;  /* 0x000000069b067209 */ /* 0x000fc40007810000 */
[C---:B------:R-:W-:Y:S02]  /*7f60*/  ISETP.LT.OR P6, PT, R179.reuse, 0x9, P6 ;  /* 0x00000009b300780c */ /* 0x040fe400037c1670 */
[C---:B------:R-:W-:Y:S02]  /*7f70*/  ISETP.LT.OR P2, PT, R179.reuse, 0xa, P2 ;  /* 0x0000000ab300780c */ /* 0x040fe40001741670 */
[----:B------:R-:W-:Y:S02]  /*7f80*/  @P0 LOP3.LUT R16, R16, 0x8, RZ, 0xfc, !PT ;  /* 0x0000000810100812 */ /* 0x000fe400078efcff */
[----:B------:R-:W-:Y:S02]  /*7f90*/  ISETP.GT.AND P0, PT, R178, RZ, P1 ;  /* 0x000000ffb200720c */ /* 0x000fe40000f04270 */
[C---:B------:R-:W-:Y:S02]  /*7fa0*/  ISETP.LT.OR P3, PT, R179.reuse, 0x11, P3 ;  /* 0x00000011b300780c */ /* 0x040fe40001f61670 */
[----:B------:R-:W-:-:S02]  /*7fb0*/  ISETP.LT.OR P4, PT, R179, 0x12, P4 ;  /* 0x00000012b300780c */ /* 0x000fc40002781670 */
[----:B------:R-:W-:Y:S02]  /*7fc0*/  ISETP.LT.OR P5, PT, R179, 0x19, P5 ;  /* 0x00000019b300780c */ /* 0x000fe40002fa1670 */
[----:B------:R-:W-:Y:S02]  /*7fd0*/  FMNMX.FTZ R6, R158, R6, !PT ;  /* 0x000000069e067209 */ /* 0x000fe40007810000 */
[----:B------:R-:W-:Y:S02]  /*7fe0*/  LOP3.LUT R16, R16, 0xffffff7f, RZ, 0xc0, !PT ;  /* 0xffffff7f10107812 */ /* 0x000fe400078ec0ff */
[----:B------:R-:W-:Y:S02]  /*7ff0*/  FSEL R14, R14, -INF , !P6 ;  /* 0xff8000000e0e7808 */ /* 0x000fe40007000000 */
[----:B------:R-:W-:Y:S02]  /*8000*/  FSEL R15, R15, -INF , !P2 ;  /* 0xff8000000f0f7808 */ /* 0x000fe40005000000 */
[----:B------:R-:W-:-:S02]  /*8010*/  FSEL R152, R152, -INF , !P3 ;  /* 0xff80000098987808 */ /* 0x000fc40005800000 */
[----:B------:R-:W-:Y:S02]  /*8020*/  FSEL R153, R153, -INF , !P4 ;  /* 0xff80000099997808 */ /* 0x000fe40006000000 */
[----:B------:R-:W-:Y:S02]  /*8030*/  FSEL R157, R157, -INF , !P5 ;  /* 0xff8000009d9d7808 */ /* 0x000fe40006800000 */
[C---:B------:R-:W-:Y:S02]  /*8040*/  ISETP.GT.AND P2, PT, R178.reuse, 0x20, P1 ;  /* 0x00000020b200780c */ /* 0x040fe40000f44270 */
[C---:B------:R-:W-:Y:S02]  /*8050*/  ISETP.GT.AND P3, PT, R178.reuse, 0x21, P1 ;  /* 0x00000021b200780c */ /* 0x040fe40000f64270 */
[C---:B------:R-:W-:Y:S02]  /*8060*/  ISETP.GT.AND P4, PT, R178.reuse, 0x28, P1 ;  /* 0x00000028b200780c */ /* 0x040fe40000f84270 */
[----:B------:R-:W-:-:S02]  /*8070*/  ISETP.GT.AND P5, PT, R178, 0x29, P1 ;  /* 0x00000029b200780c */ /* 0x000fc40000fa4270 */
[C---:B------:R-:W-:Y:S02]  /*8080*/  ISETP.GT.AND P6, PT, R178.reuse, 0x30, P1 ;  /* 0x00000030b200780c */ /* 0x040fe40000fc4270 */
[----:B------:R-:W-:Y:S02]  /*8090*/  ISETP.GT.AND P1, PT, R178, 0x39, P1 ;  /* 0x00000039b200780c */ /* 0x000fe40000f24270 */
[----:B------:R-:W-:Y:S02]  /*80a0*/  FMNMX.FTZ R6, R160, R6, !PT ;  /* 0x00000006a0067209 */ /* 0x000fe40007810000 */
[----:B------:R-:W-:Y:S02]  /*80b0*/  @P0 LOP3.LUT R16, R16, 0x80, RZ, 0xfc, !PT ;  /* 0x0000008010100812 */ /* 0x000fe400078efcff */
[----:B------:R-:W-:Y:S02]  /*80c0*/  FMNMX.FTZ R6, R162, R6, !PT ;  /* 0x00000006a2067209 */ /* 0x000fe40007810000 */
[----:B------:R-:W-:-:S02]  /*80d0*/  LOP3.LUT P0, RZ, R16, 0x40000, RZ, 0xc0, !PT ;  /* 0x0004000010ff7812 */ /* 0x000fc4000780c0ff */
[----:B------:R-:W-:Y:S02]  /*80e0*/  FMNMX.FTZ R6, R164, R6, !PT ;  /* 0x00000006a4067209 */ /* 0x000fe40007810000 */
[----:B------:R-:W-:Y:S02]  /*80f0*/  LOP3.LUT R16, R16, 0xffffffdf, RZ, 0xc0, !PT ;  /* 0xffffffdf10107812 */ /* 0x000fe400078ec0ff */
[----:B------:R-:W-:Y:S02]  /*8100*/  ISETP.LT.OR P0, PT, R179, 0x1a, P0 ;  /* 0x0000001ab300780c */ /* 0x000fe40000701670 */
[----:B------:R-:W-:Y:S02]  /*8110*/  FMNMX.FTZ R6, R166, R6, !PT ;  /* 0x00000006a6067209 */ /* 0x000fe40007810000 */
[----:B------:R-:W-:Y:S02]  /*8120*/  @P1 LOP3.LUT R16, R16, 0x20, RZ, 0xfc, !PT ;  /* 0x0000002010101812 */ /* 0x000fe400078efcff */
[----:B------:R-:W-:-:S02]  /*8130*/  FMNMX.FTZ R6, R168, R6, !PT ;  /* 0x00000006a8067209 */ /* 0x000fc40007810000 */
[C---:B------:R-:W-:Y:S02]  /*8140*/  LOP3.LUT P1, RZ, R16.reuse, 0x2, RZ, 0xc0, !PT ;  /* 0x0000000210ff7812 */ /* 0x040fe4000782c0ff */
[----:B------:R-:W-:Y:S02]  /*8150*/  LOP3.LUT R16, R16, 0xfffffeff, RZ, 0xc0, !PT ;  /* 0xfffffeff10107812 */ /* 0x000fe400078ec0ff */
[----:B------:R-:W-:Y:S02]  /*8160*/  FMNMX.FTZ R6, R170, R6, !PT ;  /* 0x00000006aa067209 */ /* 0x000fe40007810000 */
[----:B------:R-:W-:Y:S02]  /*8170*/  @P0 LOP3.LUT R16, R16, 0x100, RZ, 0xfc, !PT ;  /* 0x0000010010100812 */ /* 0x000fe400078efcff */
[----:B------:R-:W-:Y:S02]  /*8180*/  ISETP.LT.OR P0, PT, R179, 0x21, P2 ;  /* 0x00000021b300780c */ /* 0x000fe40001701670 */
[----:B------:R-:W-:-:S02]  /*8190*/  FMNMX.FTZ R6, R172, R6, !PT ;  /* 0x00000006ac067209 */ /* 0x000fc40007810000 */
[----:B------:R-:W-:Y:S02]  /*81a0*/  LOP3.LUT P2, RZ, R16, 0x8, RZ, 0xc0, !PT ;  /* 0x0000000810ff7812 */ /* 0x000fe4000784c0ff */
[----:B------:R-:W-:Y:S02]  /*81b0*/  FMNMX.FTZ R6, R174, R6, !PT ;  /* 0x00000006ae067209 */ /* 0x000fe40007810000 */
[----:B------:R-:W-:Y:S02]  /*81c0*/  LOP3.LUT R16, R16, 0xffffffbf, RZ, 0xc0, !PT ;  /* 0xffffffbf10107812 */ /* 0x000fe400078ec0ff */
[----:B------:R-:W-:Y:S02]  /*81d0*/  FMNMX.FTZ R6, R175, R6, !PT ;  /* 0x00000006af067209 */ /* 0x000fe40007810000 */
[C---:B------:R-:W-:Y:S02]  /*81e0*/  ISETP.LT.OR P6, PT, R179.reuse, 0x31, P6 ;  /* 0x00000031b300780c */ /* 0x040fe400037c1670 */
[----:B------:R-:W-:Y:S01]  /*81f0*/  @P0 LOP3.LUT R16, R16, 0x40, RZ, 0xfc, !PT ;  /* 0x0000004010100812 */ /* 0x000fe200078efcff */
[----:B------:R-:W0:Y:S01]  /*8200*/  SHFL.BFLY PT, R9, R6, 0x2, 0x1f ;  /* 0x0c401f0006097f89 */ /* 0x000e2200000e0000 */
[----:B------:R-:W-:-:S02]  /*8210*/  ISETP.LT.OR P0, PT, R179, 0x22, P3 ;  /* 0x00000022b300780c */ /* 0x000fc40001f01670 */
[C---:B------:R-:W-:Y:S02]  /*8220*/  LOP3.LUT P3, RZ, R16.reuse, 0x80, RZ, 0xc0, !PT ;  /* 0x0000008010ff7812 */ /* 0x040fe4000786c0ff */
[----:B------:R-:W-:Y:S02]  /*8230*/  LOP3.LUT R16, R16, 0xffffffef, RZ, 0xc0, !PT ;  /* 0xffffffef10107812 */ /* 0x000fe400078ec0ff */
[C---:B------:R-:W-:Y:S02]  /*8240*/  ISETP.LT.OR P3, PT, R179.reuse, 0x1, P3 ;  /* 0x00000001b300780c */ /* 0x040fe40001f61670 */
[----:B------:R-:W-:Y:S02]  /*8250*/  ISETP.LT.OR P1, PT, R179, 0x32, P1 ;  /* 0x00000032b300780c */ /* 0x000fe40000f21670 */
[----:B------:R-:W-:Y:S02]  /*8260*/  FSEL R176, R5, -INF , !P3 ;  /* 0xff80000005b07808 */ /* 0x000fe40005800000 */
[----:B------:R-:W-:-:S02]  /*8270*/  ISETP.LT.OR P2, PT, R179, 0x39, P2 ;  /* 0x00000039b300780c */ /* 0x000fc40001741670 */
[----:B------:R-:W-:Y:S02]  /*8280*/  @P0 LOP3.LUT R16, R16, 0x10, RZ, 0xfc, !PT ;  /* 0x0000001010100812 */ /* 0x000fe400078efcff */
[----:B------:R-:W-:Y:S02]  /*8290*/  ISETP.LT.OR P0, PT, R179, 0x29, P4 ;  /* 0x00000029b300780c */ /* 0x000fe40002701670 */
[C---:B------:R-:W-:Y:S02]  /*82a0*/  LOP3.LUT P4, RZ, R16.reuse, 0x20, RZ, 0xc0, !PT ;  /* 0x0000002010ff7812 */ /* 0x040fe4000788c0ff */
[----:B------:R-:W-:Y:S02]  /*82b0*/  LOP3.LUT R16, R16, 0xfffffffb, RZ, 0xc0, !PT ;  /* 0xfffffffb10107812 */ /* 0x000fe400078ec0ff */
[----:B------:R-:W-:Y:S02]  /*82c0*/  FMNMX.FTZ R5, R176, R11, !PT ;  /* 0x0000000bb0057209 */ /* 0x000fe40007810000 */
[----:B0-----:R-:W-:-:S02]  /*82d0*/  FMNMX.FTZ R6, R6, R9, !PT ;  /* 0x0000000906067209 */ /* 0x001fc40007810000 */
[----:B------:R-:W-:Y:S02]  /*82e0*/  FMNMX.FTZ R5, R8, R5, !PT ;  /* 0x0000000508057209 */ /* 0x000fe40007810000 */
[C---:B------:R-:W-:Y:S01]  /*82f0*/  ISETP.LT.OR P4, PT, R179.reuse, 0x3a, P4 ;  /* 0x0000003ab300780c */ /* 0x040fe20002781670 */
[----:B------:R-:W0:Y:S01]  /*8300*/  SHFL.BFLY PT, R9, R6, 0x1, 0x1f ;  /* 0x0c201f0006097f89 */ /* 0x000e2200000e0000 */
[----:B------:R-:W-:Y:S02]  /*8310*/  @P0 LOP3.LUT R16, R16, 0x4, RZ, 0xfc, !PT ;  /* 0x0000000410100812 */ /* 0x000fe400078efcff */
[----:B------:R-:W-:Y:S02]  /*8320*/  ISETP.LT.OR P0, PT, R179, 0x2a, P5 ;  /* 0x0000002ab300780c */ /* 0x000fe40002f01670 */
[----:B------:R-:W-:Y:S02]  /*8330*/  LOP3.LUT R16, R16, 0xffff7fff, RZ, 0xc0, !PT ;  /* 0xffff7fff10107812 */ /* 0x000fe400078ec0ff */
[----:B------:R-:W-:-:S02]  /*8340*/  FMNMX.FTZ R5, R14, R5, !PT ;  /* 0x000000050e057209 */ /* 0x000fc40007810000 */
[----:B------:R-:W-:Y:S02]  /*8350*/  FSEL R171, R171, -INF , !P2 ;  /* 0xff800000abab7808 */ /* 0x000fe40005000000 */
[----:B------:R-:W-:Y:S02]  /*8360*/  FMNMX.FTZ R5, R15, R5, !PT ;  /* 0x000000050f057209 */ /* 0x000fe40007810000 */
[----:B------:R-:W-:Y:S02]  /*8370*/  FSEL R173, R173, -INF , !P4 ;  /* 0xff800000adad7808 */ /* 0x000fe40006000000 */
[----:B------:R-:W-:Y:S02]  /*8380*/  FMNMX.FTZ R5, R152, R5, !PT ;  /* 0x0000000598057209 */ /* 0x000fe40007810000 */
[----:B------:R-:W-:Y:S02]  /*8390*/  @P0 LOP3.LUT R16, R16, 0x8000, RZ, 0xfc, !PT ;  /* 0x0000800010100812 */ /* 0x000fe400078efcff */
[----:B------:R-:W-:-:S02]  /*83a0*/  FMNMX.FTZ R5, R153, R5, !PT ;  /* 0x0000000599057209 */ /* 0x000fc40007810000 */
[----:B------:R-:W-:Y:S02]  /*83b0*/  LOP3.LUT R16, R16, 0xfffeffff, RZ, 0xc0, !PT ;  /* 0xfffeffff10107812 */ /* 0x000fe400078ec0ff */
[----:B------:R-:W-:Y:S02]  /*83c0*/  FMNMX.FTZ R5, R157, R5, !PT ;  /* 0x000000059d057209 */ /* 0x000fe40007810000 */
[----:B------:R-:W-:Y:S02]  /*83d0*/  @P6 LOP3.LUT R16, R16, 0x10000, RZ, 0xfc, !PT ;  /* 0x0001000010106812 */ /* 0x000fe400078efcff */
[----:B0-----:R-:W-:Y:S02]  /*83e0*/  FMNMX.FTZ R6, R6, R9, !PT ;  /* 0x0000000906067209 */ /* 0x001fe40007810000 */
[----:B------:R-:W-:Y:S02]  /*83f0*/  LOP3.LUT R16, R16, 0xfffdffff, RZ, 0xc0, !PT ;  /* 0xfffdffff10107812 */ /* 0x000fe400078ec0ff */
[----:B------:R-:W-:-:S02]  /*8400*/  FSETP.NEU.FTZ.AND P5, PT, R6, -INF , PT ;  /* 0xff8000000600780b */ /* 0x000fc40003fbd000 */
[----:B------:R-:W-:Y:S02]  /*8410*/  @P1 LOP3.LUT R16, R16, 0x20000, RZ, 0xfc, !PT ;  /* 0x0002000010101812 */ /* 0x000fe400078efcff */
[----:B------:R-:W-:Y:S02]  /*8420*/  FSEL R9, R6, RZ, P5 ;  /* 0x000000ff06097208 */ /* 0x000fe40002800000 */
[C---:B------:R-:W-:Y:S02]  /*8430*/  LOP3.LUT P1, RZ, R16.reuse, 0x100, RZ, 0xc0, !PT ;  /* 0x0000010010ff7812 */ /* 0x040fe4000782c0ff */
[----:B------:R-:W-:Y:S01]  /*8440*/  LOP3.LUT P6, RZ, R16, 0x40, RZ, 0xc0, !PT ;  /* 0x0000004010ff7812 */ /* 0x000fe200078cc0ff */
[----:B------:R-:W-:Y:S01]  /*8450*/  FADD.FTZ R9, -R9, R10 ;  /* 0x0000000a09097221 */ /* 0x000fe20000010100 */
[----:B------:R-:W-:Y:S01]  /*8460*/  FSEL R156, R156, -INF , !P1 ;  /* 0xff8000009c9c7808 */ /* 0x000fe20004800000 */
[----:B------:R-:W-:Y:S01]  /*8470*/  FMUL.FTZ R10, R6, UR10 ;  /* 0x0000000a060a7c20 */ /* 0x000fe20008410000 */
[----:B------:R-:W-:Y:S01]  /*8480*/  LOP3.LUT P0, RZ, R16, 0x10, RZ, 0xc0, !PT ;  /* 0x0000001010ff7812 */ /* 0x000fe2000780c0ff */
[----:B------:R-:W-:Y:S01]  /*8490*/  FMUL.FTZ R9, R9, UR10 ;  /* 0x0000000a09097c20 */ /* 0x000fe20008410000 */
[----:B------:R-:W-:-:S02]  /*84a0*/  FSEL R159, R159, -INF , !P6 ;  /* 0xff8000009f9f7808 */ /* 0x000fc40007000000 */
[----:B------:R-:W-:Y:S02]  /*84b0*/  FMNMX.FTZ R5, R156, R5, !PT ;  /* 0x000000059c057209 */ /* 0x000fe40007810000 */
[----:B------:R-:W-:Y:S02]  /*84c0*/  FSEL R10, R10, RZ, P5 ;  /* 0x000000ff0a0a7208 */ /* 0x000fe40002800000 */
[----:B------:R-:W-:Y:S02]  /*84d0*/  LOP3.LUT P5, RZ, R16, 0x4, RZ, 0xc0, !PT ;  /* 0x0000000410ff7812 */ /* 0x000fe400078ac0ff */
[----:B------:R-:W-:Y:S01]  /*84e0*/  FSEL R161, R161, -INF , !P0 ;  /* 0xff800000a1a17808 */ /* 0x000fe20004000000 */
[--C-:B------:R-:W-:Y:S01]  /*84f0*/  FFMA.FTZ R12, R12, UR10, -R10.reuse ;  /* 0x0000000a0c0c7c23 */ /* 0x100fe2000801080a */
[----:B------:R-:W-:Y:S01]  /*8500*/  FMNMX.FTZ R5, R159, R5, !PT ;  /* 0x000000059f057209 */ /* 0x000fe20007810000 */
[--C-:B------:R-:W-:Y:S01]  /*8510*/  FFMA.FTZ R13, R13, UR10, -R10.reuse ;  /* 0x0000000a0d0d7c23 */ /* 0x100fe2000801080a */
[----:B------:R-:W-:Y:S01]  /*8520*/  LOP3.LUT P0, RZ, R16, 0x8000, RZ, 0xc0, !PT ;  /* 0x0000800010ff7812 */ /* 0x000fe2000780c0ff */
[--C-:B------:R-:W-:Y:S01]  /*8530*/  FFMA.FTZ R20, R20, UR10, -R10.reuse ;  /* 0x0000000a14147c23 */ /* 0x100fe2000801080a */
        /* <DEDUP_REMOVED lines=16> */
[----:B------:R-:W-:Y:S01]  /*8640*/  FSEL R169, R169, -INF , !P1 ;  /* 0xff800000a9a97808 */ /* 0x000fe20004800000 */
[--C-:B------:R-:W-:Y:S01]  /*8650*/  FFMA.FTZ R168, R168, UR10, -R10.reuse ;  /* 0x0000000aa8a87c23 */ /* 0x100fe2000801080a */
[----:B------:R-:W-:Y:S01]  /*8660*/  FMNMX.FTZ R5, R167, R5, !PT ;  /* 0x00000005a7057209 */ /* 0x000fe20007810000 */
[--C-:B------:R-:W-:Y:S01]  /*8670*/  FFMA.FTZ R170, R170, UR10, -R10.reuse ;  /* 0x0000000aaaaa7c23 */ /* 0x100fe2000801080a */
[--C-:B------:R-:W-:Y:S01]  /*8680*/  FFMA.FTZ R172, R172, UR10, -R10.reuse ;  /* 0x0000000aacac7c23 */ /* 0x100fe2000801080a */
[--C-:B------:R-:W-:Y:S01]  /*8690*/  FFMA.FTZ R174, R174, UR10, -R10.reuse ;  /* 0x0000000aaeae7c23 */ /* 0x100fe2000801080a */
[----:B------:R-:W-:Y:S01]  /*86a0*/  FMNMX.FTZ R5, R169, R5, !PT ;  /* 0x00000005a9057209 */ /* 0x000fe20007810000 */
[----:B------:R-:W-:Y:S01]  /*86b0*/  FFMA.FTZ R10, R175, UR10, -R10 ;  /* 0x0000000aaf0a7c23 */ /* 0x000fe2000801080a */
[----:B------:R-:W-:Y:S01]  /*86c0*/  MUFU.EX2 R12, R12 ;  /* 0x0000000c000c7308 */ /* 0x000fe20000000800 */
[----:B------:R-:W-:-:S02]  /*86d0*/  ISETP.NE.AND P1, PT, R18, RZ, PT ;  /* 0x000000ff1200720c */ /* 0x000fc40003f25270 */
[----:B------:R-:W-:Y:S02]  /*86e0*/  FMNMX.FTZ R5, R171, R5, !PT ;  /* 0x00000005ab057209 */ /* 0x000fe40007810000 */
[----:B------:R-:W-:Y:S02]  /*86f0*/  LOP3.LUT P0, RZ, R16, 0x4000, RZ, 0xc0, !PT ;  /* 0x0000400010ff7812 */ /* 0x000fe4000780c0ff */
[----:B------:R-:W-:Y:S01]  /*8700*/  FMNMX.FTZ R5, R173, R5, !PT ;  /* 0x00000005ad057209 */ /* 0x000fe20007810000 */
[----:B------:R-:W-:Y:S04]  /*8710*/  MUFU.EX2 R13, R13 ;  /* 0x0000000d000d7308 */ /* 0x000fe80000000800 */
[----:B------:R-:W0:Y:S04]  /*8720*/  SHFL.BFLY PT, R175, R5, 0x2, 0x1f ;  /* 0x0c401f0005af7f89 */ /* 0x000e2800000e0000 */
[----:B------:R-:W-:Y:S08]  /*8730*/  MUFU.EX2 R20, R20 ;  /* 0x0000001400147308 */ /* 0x000ff00000000800 */
[----:B------:R-:W-:Y:S08]  /*8740*/  MUFU.EX2 R21, R21 ;  /* 0x0000001500157308 */ /* 0x000ff00000000800 */
[----:B------:R-:W-:Y:S01]  /*8750*/  MUFU.EX2 R155, R155 ;  /* 0x0000009b009b7308 */ /* 0x000fe20000000800 */
[----:B0-----:R-:W-:-:S07]  /*8760*/  FMNMX.FTZ R5, R5, R175, !PT ;  /* 0x000000af05057209 */ /* 0x001fce0007810000 */
[----:B------:R-:W-:Y:S01]  /*8770*/  MUFU.EX2 R158, R158 ;  /* 0x0000009e009e7308 */ /* 0x000fe20000000800 */
[----:B------:R-:W0:Y:S07]  /*8780*/  SHFL.BFLY PT, R175, R5, 0x1, 0x1f ;  /* 0x0c201f0005af7f89 */ /* 0x000e2e00000e0000 */
[----:B------:R-:W-:Y:S08]  /*8790*/  MUFU.EX2 R160, R160 ;  /* 0x000000a000a07308 */ /* 0x000ff00000000800 */
[----:B------:R-:W-:Y:S08]  /*87a0*/  MUFU.EX2 R162, R162 ;  /* 0x000000a200a27308 */ /* 0x000ff00000000800 */
[----:B------:R-:W-:Y:S01]  /*87b0*/  MUFU.EX2 R164, R164 ;  /* 0x000000a400a47308 */ /* 0x000fe20000000800 */
[----:B0-----:R-:W-:-:S04]  /*87c0*/  FMNMX.FTZ R5, R5, R175, !PT ;  /* 0x000000af05057209 */ /* 0x001fc80007810000 */
[----:B------:R-:W-:-:S03]  /*87d0*/  FSETP.NEU.FTZ.AND P2, PT, R5, -INF , PT ;  /* 0xff8000000500780b */ /* 0x000fc60003f5d000 */
[----:B------:R0:W-:Y:S08]  /*87e0*/  MUFU.EX2 R175, R154 ;  /* 0x0000009a00af7308 */ /* 0x0001f00000000800 */
[----:B------:R-:W-:Y:S01]  /*87f0*/  MUFU.EX2 R166, R166 ;  /* 0x000000a600a67308 */ /* 0x000fe20000000800 */
[----:B0-----:R-:W-:-:S05]  /*8800*/  FSEL R154, R5, RZ, P2 ;  /* 0x000000ff059a7208 */ /* 0x001fca0001000000 */
[----:B------:R-:W-:Y:S02]  /*8810*/  FADD.FTZ R154, -R154, R11 ;  /* 0x0000000b9a9a7221 */ /* 0x000fe40000010100 */
[----:B------:R0:W1:Y:S08]  /*8820*/  MUFU.EX2 R11, R9 ;  /* 0x00000009000b7308 */ /* 0x0000700000000800 */
[----:B------:R-:W-:Y:S01]  /*8830*/  MUFU.EX2 R168, R168 ;  /* 0x000000a800a87308 */ /* 0x000fe20000000800 */
[----:B0-----:R-:W-:Y:S01]  /*8840*/  FMUL.FTZ R9, R154, UR10 ;  /* 0x0000000a9a097c20 */ /* 0x001fe20008410000 */
[----:B------:R-:W-:-:S04]  /*8850*/  IMAD.U32 R154, RZ, RZ, UR28 ;  /* 0x0000001cff9a7e24 */ /* 0x000fc8000f8e00ff */
[----:B------:R-:W-:Y:S02]  /*8860*/  @!P1 IMAD R154, R154, 0x40, R17 ;  /* 0x000000409a9a9824 */ /* 0x000fe400078e0211 */
[----:B------:R-:W0:Y:S01]  /*8870*/  MUFU.EX2 R9, R9 ;  /* 0x0000000900097308 */ /* 0x000e220000000800 */
[----:B-1----:R-:W-:Y:S01]  /*8880*/  FFMA.FTZ R3, R11, R3, R12 ;  /* 0x000000030b037223 */ /* 0x002fe2000001000c */
[-C--:B------:R-:W-:Y:S01]  /*8890*/  FMUL.FTZ R24, R24, R11.reuse ;  /* 0x0000000b18187220 */ /* 0x080fe20000410000 */
[----:B------:R-:W-:Y:S01]  /*88a0*/  @!P1 LEA R154, R154, UR41, 0x2 ;  /* 0x000000299a9a9c11 */ /* 0x000fe2000f8e10ff */
[-C--:B------:R-:W-:Y:S01]  /*88b0*/  FMUL.FTZ R25, R25, R11.reuse ;  /* 0x0000000b19197220 */ /* 0x080fe20000410000 */
[----:B------:R-:W-:Y:S01]  /*88c0*/  FADD.FTZ R3, R13, R3 ;  /* 0x000000030d037221 */ /* 0x000fe20000010000 */
[-C--:B------:R-:W-:Y:S01]  /*88d0*/  FMUL.FTZ R28, R28, R11.reuse ;  /* 0x0000000b1c1c7220 */ /* 0x080fe20000410000 */
[-C--:B------:R-:W-:Y:S01]  /*88e0*/  FMUL.FTZ R29, R29, R11.reuse ;  /* 0x0000000b1d1d7220 */ /* 0x080fe20000410000 */
[----:B------:R-:W-:Y:S01]  /*88f0*/  @!P1 STS [R154+0x28800], R11 ;  /* 0x0288000b9a009388 */ /* 0x000fe20000000800 */
[----:B------:R-:W-:Y:S01]  /*8900*/  FADD.FTZ R3, R20, R3 ;  /* 0x0000000314037221 */ /* 0x000fe20000010000 */
[----:B------:R-:W1:Y:S01]  /*8910*/  MUFU.EX2 R170, R170 ;  /* 0x000000aa00aa7308 */ /* 0x000e620000000800 */
[-C--:B------:R-:W-:Y:S01]  /*8920*/  FMUL.FTZ R32, R32, R11.reuse ;  /* 0x0000000b20207220 */ /* 0x080fe20000410000 */
[-C--:B------:R-:W-:Y:S01]  /*8930*/  FMUL.FTZ R33, R33, R11.reuse ;  /* 0x0000000b21217220 */ /* 0x080fe20000410000 */
[----:B------:R-:W-:Y:S01]  /*8940*/  FADD.FTZ R3, R21, R3 ;  /* 0x0000000315037221 */ /* 0x000fe20000010000 */
[-C--:B------:R-:W-:Y:S01]  /*8950*/  FMUL.FTZ R36, R36, R11.reuse ;  /* 0x0000000b24247220 */ /* 0x080fe20000410000 */
[-C--:B------:R-:W-:Y:S01]  /*8960*/  FMUL.FTZ R37, R37, R11.reuse ;  /* 0x0000000b25257220 */ /* 0x080fe20000410000 */
[-C--:B------:R-:W-:Y:S01]  /*8970*/  FMUL.FTZ R40, R40, R11.reuse ;  /* 0x0000000b28287220 */ /* 0x080fe20000410000 */
[----:B------:R-:W-:Y:S01]  /*8980*/  FADD.FTZ R3, R175, R3 ;  /* 0x00000003af037221 */ /* 0x000fe20000010000 */
[----:B0-----:R0:W-:Y:S01]  /*8990*/  @!P1 STS [R154+0x28820], R9 ;  /* 0x028820099a009388 */ /* 0x0011e20000000800 */
[----:B------:R-:W-:Y:S01]  /*89a0*/  MUFU.EX2 R172, R172 ;  /* 0x000000ac00ac7308 */ /* 0x000fe20000000800 */
[-C--:B------:R-:W-:Y:S01]  /*89b0*/  FMUL.FTZ R41, R41, R11.reuse ;  /* 0x0000000b29297220 */ /* 0x080fe20000410000 */
[----:B------:R-:W-:Y:S01]  /*89c0*/  FADD.FTZ R3, R155, R3 ;  /* 0x000000039b037221 */ /* 0x000fe20000010000 */
[-C--:B------:R-:W-:Y:S01]  /*89d0*/  FMUL.FTZ R44, R44, R11.reuse ;  /* 0x0000000b2c2c7220 */ /* 0x080fe20000410000 */
[-C--:B------:R-:W-:Y:S01]  /*89e0*/  FMUL.FTZ R45, R45, R11.reuse ;  /* 0x0000000b2d2d7220 */ /* 0x080fe20000410000 */
[-C--:B------:R-:W-:Y:S01]  /*89f0*/  FMUL.FTZ R48, R48, R11.reuse ;  /* 0x0000000b30307220 */ /* 0x080fe20000410000 */
[----:B------:R-:W-:Y:S01]  /*8a00*/  FADD.FTZ R3, R158, R3 ;  /* 0x000000039e037221 */ /* 0x000fe20000010000 */
[C---:B------:R-:W-:Y:S01]  /*8a10*/  F2FP.F16.F32.PACK_AB R158, R160.reuse, R158 ;  /* 0x0000009ea09e723e */ /* 0x040fe200000000ff */
[----:B------:R-:W-:Y:S01]  /*8a20*/  MUFU.EX2 R174, R174 ;  /* 0x000000ae00ae7308 */ /* 0x000fe20000000800 */
[----:B0-----:R-:W-:Y:S01]  /*8a30*/  FMUL.FTZ R154, R5, UR10 ;  /* 0x0000000a059a7c20 */ /* 0x001fe20008410000 */
[----:B------:R-:W-:Y:S01]  /*8a40*/  FADD.FTZ R3, R160, R3 ;  /* 0x00000003a0037221 */ /* 0x000fe20000010000 */
[----:B------:R-:W-:Y:S01]  /*8a50*/  F2FP.F16.F32.PACK_AB R160, R164, R162 ;  /* 0x000000a2a4a0723e */ /* 0x000fe200000000ff */
[-C--:B------:R-:W-:Y:S01]  /*8a60*/  FMUL.FTZ R49, R49, R11.reuse ;  /* 0x0000000b31317220 */ /* 0x080fe20000410000 */
[-C--:B------:R-:W-:Y:S01]  /*8a70*/  FMUL.FTZ R52, R52, R11.reuse ;  /* 0x0000000b34347220 */ /* 0x080fe20000410000 */
[----:B------:R-:W-:Y:S01]  /*8a80*/  FSEL R154, R154, RZ, P2 ;  /* 0x000000ff9a9a7208 */ /* 0x000fe20001000000 */
[----:B------:R-:W-:Y:S01]  /*8a90*/  FADD.FTZ R3, R162, R3 ;  /* 0x00000003a2037221 */ /* 0x000fe20000010000 */
[----:B------:R-:W0:Y:S01]  /*8aa0*/  MUFU.EX2 R10, R10 ;  /* 0x0000000a000a7308 */ /* 0x000e220000000800 */
[----:B------:R-:W-:Y:S01]  /*8ab0*/  F2FP.F16.F32.PACK_AB R162, R168, R166 ;  /* 0x000000a6a8a2723e */ /* 0x000fe200000000ff */
[----:B------:R-:W-:Y:S01]  /*8ac0*/  FMUL.FTZ R53, R53, R11 ;  /* 0x0000000b35357220 */ /* 0x000fe20000410000 */
[--C-:B------:R-:W-:Y:S01]  /*8ad0*/  FFMA.FTZ R176, R176, UR10, -R154.reuse ;  /* 0x0000000ab0b07c23 */ /* 0x100fe2000801089a */
[----:B------:R-:W-:Y:S01]  /*8ae0*/  FADD.FTZ R3, R164, R3 ;  /* 0x00000003a4037221 */ /* 0x000fe20000010000 */
[--C-:B------:R-:W-:Y:S01]  /*8af0*/  FFMA.FTZ R8, R8, UR10, -R154.reuse ;  /* 0x0000000a08087c23 */ /* 0x100fe2000801089a */
[--C-:B------:R-:W-:Y:S01]  /*8b00*/  FFMA.FTZ R14, R14, UR10, -R154.reuse ;  /* 0x0000000a0e0e7c23 */ /* 0x100fe2000801089a */
[--C-:B------:R-:W-:Y:S01]  /*8b10*/  FFMA.FTZ R15, R15, UR10, -R154.reuse ;  /* 0x0000000a0f0f7c23 */ /* 0x100fe2000801089a */
[----:B------:R-:W-:Y:S01]  /*8b20*/  FADD.FTZ R3, R166, R3 ;  /* 0x00000003a6037221 */ /* 0x000fe20000010000 */
[----:B------:R-:W2:Y:S01]  /*8b30*/  MUFU.EX2 R176, R176 ;  /* 0x000000b000b07308 */ /* 0x000ea20000000800 */
[--C-:B------:R-:W-:Y:S01]  /*8b40*/  FFMA.FTZ R177, R152, UR10, -R154.reuse ;  /* 0x0000000a98b17c23 */ /* 0x100fe2000801089a */
[--C-:B------:R-:W-:Y:S01]  /*8b50*/  FFMA.FTZ R153, R153, UR10, -R154.reuse ;  /* 0x0000000a99997c23 */ /* 0x100fe2000801089a */
[----:B------:R-:W-:Y:S01]  /*8b60*/  FADD.FTZ R3, R168, R3 ;  /* 0x00000003a8037221 */ /* 0x000fe20000010000 */
[--C-:B------:R-:W-:Y:S01]  /*8b70*/  FFMA.FTZ R157, R157, UR10, -R154.reuse ;  /* 0x0000000a9d9d7c23 */ /* 0x100fe2000801089a */
[--C-:B------:R-:W-:Y:S01]  /*8b80*/  FFMA.FTZ R178, R156, UR10, -R154.reuse ;  /* 0x0000000a9cb27c23 */ /* 0x100fe2000801089a */
[----:B------:R-:W-:Y:S01]  /*8b90*/  F2FP.F16.F32.PACK_AB R152, R13, R12 ;  /* 0x0000000c0d98723e */ /* 0x000fe200000000ff */
[----:B-1----:R-:W-:Y:S01]  /*8ba0*/  FADD.FTZ R3, R170, R3 ;  /* 0x00000003aa037221 */ /* 0x002fe20000010000 */
[----:B------:R-:W1:Y:S01]  /*8bb0*/  MUFU.EX2 R8, R8 ;  /* 0x0000000800087308 */ /* 0x000e620000000800 */
[----:B0-----:R-:W-:Y:S01]  /*8bc0*/  F2FP.F16.F32.PACK_AB R166, R10, R174 ;  /* 0x000000ae0aa6723e */ /* 0x001fe200000000ff */
[--C-:B------:R-:W-:Y:S01]  /*8bd0*/  FFMA.FTZ R159, R159, UR10, -R154.reuse ;  /* 0x0000000a9f9f7c23 */ /* 0x100fe2000801089a */
[----:B------:R-:W-:Y:S01]  /*8be0*/  FADD.FTZ R3, R172, R3 ;  /* 0x00000003ac037221 */ /* 0x000fe20000010000 */
[--C-:B------:R-:W-:Y:S01]  /*8bf0*/  FFMA.FTZ R161, R161, UR10, -R154.reuse ;  /* 0x0000000aa1a17c23 */ /* 0x100fe2000801089a */
[--C-:B------:R-:W-:Y:S01]  /*8c00*/  FFMA.FTZ R163, R163, UR10, -R154.reuse ;  /* 0x0000000aa3a37c23 */ /* 0x100fe2000801089a */
[----:B------:R-:W-:Y:S01]  /*8c10*/  FFMA.FTZ R165, R165, UR10, -R154 ;  /* 0x0000000aa5a57c23 */ /* 0x000fe2000801089a */
[----:B------:R-:W-:Y:S01]  /*8c20*/  FADD.FTZ R3, R174, R3 ;  /* 0x00000003ae037221 */ /* 0x000fe20000010000 */
[----:B------:R-:W0:Y:S01]  /*8c30*/  MUFU.EX2 R14, R14 ;  /* 0x0000000e000e7308 */ /* 0x000e220000000800 */
[----:B--2---:R-:W-:Y:S01]  /*8c40*/  FFMA.FTZ R4, R9, R4, R176 ;  /* 0x0000000409047223 */ /* 0x004fe200000100b0 */
[--C-:B------:R-:W-:Y:S01]  /*8c50*/  FFMA.FTZ R167, R167, UR10, -R154.reuse ;  /* 0x0000000aa7a77c23 */ /* 0x100fe2000801089a */
[----:B------:R-:W-:Y:S01]  /*8c60*/  FADD.FTZ R3, R10, R3 ;  /* 0x000000030a037221 */ /* 0x000fe20000010000 */
[--C-:B------:R-:W-:Y:S01]  /*8c70*/  FFMA.FTZ R169, R169, UR10, -R154.reuse ;  /* 0x0000000aa9a97c23 */ /* 0x100fe2000801089a */
[--C-:B------:R-:W-:Y:S01]  /*8c80*/  FFMA.FTZ R171, R171, UR10, -R154.reuse ;  /* 0x0000000aabab7c23 */ /* 0x100fe2000801089a */
[----:B------:R-:W-:Y:S01]  /*8c90*/  FFMA.FTZ R173, R173, UR10, -R154 ;  /* 0x0000000aadad7c23 */ /* 0x000fe2000801089a */
[----:B------:R-:W-:Y:S01]  /*8ca0*/  F2FP.F16.F32.PACK_AB R156, R155, R175 ;  /* 0x000000af9b9c723e */ /* 0x000fe200000000ff */
[----:B------:R-:W2:Y:S01]  /*8cb0*/  MUFU.EX2 R15, R15 ;  /* 0x0000000f000f7308 */ /* 0x000ea20000000800 */
[----:B-1----:R-:W-:Y:S01]  /*8cc0*/  FADD.FTZ R4, R8, R4 ;  /* 0x0000000408047221 */ /* 0x002fe20000010000 */
[----:B------:R-:W-:Y:S01]  /*8cd0*/  F2FP.F16.F32.PACK_AB R154, R21, R20 ;  /* 0x00000014159a723e */ /* 0x000fe200000000ff */
[-C--:B------:R-:W-:Y:S01]  /*8ce0*/  FMUL.FTZ R56, R56, R11.reuse ;  /* 0x0000000b38387220 */ /* 0x080fe20000410000 */
[----:B------:R-:W-:Y:S01]  /*8cf0*/  F2FP.F16.F32.PACK_AB R164, R172, R170 ;  /* 0x000000aaaca4723e */ /* 0x000fe200000000ff */
[-C--:B------:R-:W-:Y:S01]  /*8d00*/  FMUL.FTZ R57, R57, R11.reuse ;  /* 0x0000000b39397220 */ /* 0x080fe20000410000 */
[-C--:B------:R-:W-:Y:S01]  /*8d10*/  FMUL.FTZ R60, R60, R11.reuse ;  /* 0x0000000b3c3c7220 */ /* 0x080fe20000410000 */
[-C--:B------:R-:W-:Y:S01]  /*8d20*/  FMUL.FTZ R61, R61, R11.reuse ;  /* 0x0000000b3d3d7220 */ /* 0x080fe20000410000 */
[----:B------:R-:W1:Y:S01]  /*8d30*/  MUFU.EX2 R177, R177 ;  /* 0x000000b100b17308 */ /* 0x000e620000000800 */
[----:B0-----:R-:W-:Y:S01]  /*8d40*/  FADD.FTZ R4, R14, R4 ;  /* 0x000000040e047221 */ /* 0x001fe20000010000 */
[-C--:B------:R-:W-:Y:S01]  /*8d50*/  FMUL.FTZ R64, R64, R11.reuse ;  /* 0x0000000b40407220 */ /* 0x080fe20000410000 */
[-C--:B------:R-:W-:Y:S01]  /*8d60*/  FMUL.FTZ R65, R65, R11.reuse ;  /* 0x0000000b41417220 */ /* 0x080fe20000410000 */
[-C--:B------:R-:W-:Y:S01]  /*8d70*/  FMUL.FTZ R68, R68, R11.reuse ;  /* 0x0000000b44447220 */ /* 0x080fe20000410000 */
[-C--:B------:R-:W-:Y:S01]  /*8d80*/  FMUL.FTZ R69, R69, R11.reuse ;  /* 0x0000000b45457220 */ /* 0x080fe20000410000 */
[-C--:B------:R-:W-:Y:S01]  /*8d90*/  FMUL.FTZ R72, R72, R11.reuse ;  /* 0x0000000b48487220 */ /* 0x080fe20000410000 */
[-C--:B------:R-:W-:Y:S01]  /*8da0*/  FMUL.FTZ R73, R73, R11.reuse ;  /* 0x0000000b49497220 */ /* 0x080fe20000410000 */
[----:B------:R0:W3:Y:S01]  /*8db0*/  MUFU.EX2 R10, R153 ;  /* 0x00000099000a7308 */ /* 0x0000e20000000800 */
[C---:B--2---:R-:W-:Y:S01]  /*8dc0*/  FADD.FTZ R4, R15.reuse, R4 ;  /* 0x000000040f047221 */ /* 0x044fe20000010000 */
[----:B------:R-:W-:Y:S01]  /*8dd0*/  F2FP.F16.F32.PACK_AB R155, R15, R14 ;  /* 0x0000000e0f9b723e */ /* 0x000fe200000000ff */
[-C--:B------:R-:W-:Y:S01]  /*8de0*/  FMUL.FTZ R76, R76, R11.reuse ;  /* 0x0000000b4c4c7220 */ /* 0x080fe20000410000 */
[-C--:B------:R-:W-:Y:S01]  /*8df0*/  FMUL.FTZ R77, R77, R11.reuse ;  /* 0x0000000b4d4d7220 */ /* 0x080fe20000410000 */
[-C--:B------:R-:W-:Y:S01]  /*8e00*/  FMUL.FTZ R80, R80, R11.reuse ;  /* 0x0000000b50507220 */ /* 0x080fe20000410000 */
[-C--:B------:R-:W-:Y:S01]  /*8e10*/  FMUL.FTZ R81, R81, R11.reuse ;  /* 0x0000000b51517220 */ /* 0x080fe20000410000 */
[-C--:B------:R-:W-:Y:S01]  /*8e20*/  FMUL.FTZ R84, R84, R11.reuse ;  /* 0x0000000b54547220 */ /* 0x080fe20000410000 */
[----:B------:R2:W4:Y:S01]  /*8e30*/  MUFU.EX2 R12, R157 ;  /* 0x0000009d000c7308 */ /* 0x0005220000000800 */
[----:B-1----:R-:W-:Y:S01]  /*8e40*/  FADD.FTZ R4, R177, R4 ;  /* 0x00000004b1047221 */ /* 0x002fe20000010000 */
[----:B0-----:R-:W-:Y:S01]  /*8e50*/  F2FP.F16.F32.PACK_AB R153, R8, R176 ;  /* 0x000000b00899723e */ /* 0x001fe200000000ff */
[----:B------:R-:W-:Y:S01]  /*8e60*/  BAR.SYNC.DEFER_BLOCKING 0xf, 0x100 ;  /* 0x03c4000000007b1d */ /* 0x000fe20000010000 */
[-C--:B------:R-:W-:Y:S01]  /*8e70*/  FMUL.FTZ R85, R85, R11.reuse ;  /* 0x0000000b55557220 */ /* 0x080fe20000410000 */
[-C--:B------:R-:W-:Y:S01]  /*8e80*/  FMUL.FTZ R88, R88, R11.reuse ;  /* 0x0000000b58587220 */ /* 0x080fe20000410000 */
[-C--:B------:R-:W-:Y:S01]  /*8e90*/  FMUL.FTZ R89, R89, R11.reuse ;  /* 0x0000000b59597220 */ /* 0x080fe20000410000 */
[-C--:B------:R-:W-:Y:S01]  /*8ea0*/  FMUL.FTZ R92, R92, R11.reuse ;  /* 0x0000000b5c5c7220 */ /* 0x080fe20000410000 */
[----:B------:R-:W-:Y:S01]  /*8eb0*/  FMUL.FTZ R93, R93, R11 ;  /* 0x0000000b5d5d7220 */ /* 0x000fe20000410000 */
[----:B------:R-:W0:Y:S01]  /*8ec0*/  MUFU.EX2 R178, R178 ;  /* 0x000000b200b27308 */ /* 0x000e220000000800 */
[C---:B---3--:R-:W-:Y:S01]  /*8ed0*/  FADD.FTZ R4, R10.reuse, R4 ;  /* 0x000000040a047221 */ /* 0x048fe20000010000 */
[----:B--2---:R-:W-:Y:S01]  /*8ee0*/  F2FP.F16.F32.PACK_AB R157, R10, R177 ;  /* 0x000000b10a9d723e */ /* 0x004fe200000000ff */
[-C--:B------:R-:W-:Y:S01]  /*8ef0*/  FMUL.FTZ R96, R96, R11.reuse ;  /* 0x0000000b60607220 */ /* 0x080fe20000410000 */
[-C--:B------:R-:W-:Y:S01]  /*8f00*/  FMUL.FTZ R97, R97, R11.reuse ;  /* 0x0000000b61617220 */ /* 0x080fe20000410000 */
[-C--:B------:R-:W-:Y:S01]  /*8f10*/  FMUL.FTZ R100, R100, R11.reuse ;  /* 0x0000000b64647220 */ /* 0x080fe20000410000 */
[-C--:B------:R-:W-:Y:S01]  /*8f20*/  FMUL.FTZ R101, R101, R11.reuse ;  /* 0x0000000b65657220 */ /* 0x080fe20000410000 */
[-C--:B------:R-:W-:Y:S01]  /*8f30*/  FMUL.FTZ R104, R104, R11.reuse ;  /* 0x0000000b68687220 */ /* 0x080fe20000410000 */
[----:B------:R1:W2:Y:S01]  /*8f40*/  MUFU.EX2 R13, R159 ;  /* 0x0000009f000d7308 */ /* 0x0002a20000000800 */
[----:B----4-:R-:W-:Y:S01]  /*8f50*/  FADD.FTZ R4, R12, R4 ;  /* 0x000000040c047221 */ /* 0x010fe20000010000 */
[-C--:B------:R-:W-:Y:S01]  /*8f60*/  FMUL.FTZ R105, R105, R11.reuse ;  /* 0x0000000b69697220 */ /* 0x080fe20000410000 */
[-C--:B------:R-:W-:Y:S01]  /*8f70*/  FMUL.FTZ R108, R108, R11.reuse ;  /* 0x0000000b6c6c7220 */ /* 0x080fe20000410000 */
[-C--:B------:R-:W-:Y:S01]  /*8f80*/  FMUL.FTZ R109, R109, R11.reuse ;  /* 0x0000000b6d6d7220 */ /* 0x080fe20000410000 */
[-C--:B------:R-:W-:Y:S01]  /*8f90*/  FMUL.FTZ R112, R112, R11.reuse ;  /* 0x0000000b70707220 */ /* 0x080fe20000410000 */
[-C--:B------:R-:W-:Y:S01]  /*8fa0*/  FMUL.FTZ R113, R113, R11.reuse ;  /* 0x0000000b71717220 */ /* 0x080fe20000410000 */
[-C--:B------:R-:W-:Y:S01]  /*8fb0*/  FMUL.FTZ R116, R116, R11.reuse ;  /* 0x0000000b74747220 */ /* 0x080fe20000410000 */
[----:B------:R-:W3:Y:S01]  /*8fc0*/  MUFU.EX2 R161, R161 ;  /* 0x000000a100a17308 */ /* 0x000ee20000000800 */
[C---:B0-----:R-:W-:Y:S01]  /*8fd0*/  FADD.FTZ R4, R178.reuse, R4 ;  /* 0x00000004b2047221 */ /* 0x041fe20000010000 */
[----:B-1----:R-:W-:Y:S01]  /*8fe0*/  F2FP.F16.F32.PACK_AB R159, R178, R12 ;  /* 0x0000000cb29f723e */ /* 0x002fe200000000ff */
[----:B------:R0:W-:Y:S01]  /*8ff0*/  STSM.16.M88.4 [R22+0x26800], R152 ;  /* 0x0268009816007844 */ /* 0x0001e20000000200 */
[-C--:B------:R-:W-:Y:S01]  /*9000*/  FMUL.FTZ R117, R117, R11.reuse ;  /* 0x0000000b75757220 */ /* 0x080fe20000410000 */
[-C--:B------:R-:W-:Y:S01]  /*9010*/  FMUL.FTZ R120, R120, R11.reuse ;  /* 0x0000000b78787220 */ /* 0x080fe20000410000 */
[-C--:B------:R-:W-:Y:S01]  /*9020*/  FMUL.FTZ R121, R121, R11.reuse ;  /* 0x0000000b79797220 */ /* 0x080fe20000410000 */
[----:B------:R0:W-:Y:S01]  /*9030*/  STSM.16.M88.4 [R23], R156 ;  /* 0x0000009c17007844 */ /* 0x0001e20000000200 */
        /* <DEDUP_REMOVED lines=20> */
[----:B------:R-:W-:Y:S01]  /*9180*/  FMUL.FTZ R149, R149, R11 ;  /* 0x0000000b95957220 */ /* 0x000fe20000410000 */
[-C--:B------:R-:W-:Y:S01]  /*9190*/  FMUL.FTZ R26, R26, R9.reuse ;  /* 0x000000091a1a7220 */ /* 0x080fe20000410000 */
[-C--:B------:R-:W-:Y:S01]  /*91a0*/  FMUL.FTZ R27, R27, R9.reuse ;  /* 0x000000091b1b7220 */ /* 0x080fe20000410000 */
[----:B------:R-:W-:Y:S01]  /*91b0*/  FMUL.FTZ R30, R30, R9 ;  /* 0x000000091e1e7220 */ /* 0x000fe20000410000 */
        /* <DEDUP_REMOVED lines=24> */
[-C--:B------:R-:W-:Y:S01]  /*9340*/  FMUL.FTZ R62, R62, R9.reuse ;  /* 0x000000093e3e7220 */ /* 0x080fe20000410000 */
[----:B--2---:R-:W-:Y:S01]  /*9350*/  FADD.FTZ R4, R171, R4 ;  /* 0x00000004ab047221 */ /* 0x004fe20000010000 */
[-C--:B------:R-:W-:Y:S01]  /*9360*/  FMUL.FTZ R63, R63, R9.reuse ;  /* 0x000000093f3f7220 */ /* 0x080fe20000410000 */
[-C--:B------:R-:W-:Y:S01]  /*9370*/  FMUL.FTZ R66, R66, R9.reuse ;  /* 0x0000000942427220 */ /* 0x080fe20000410000 */
[-C--:B------:R-:W-:Y:S01]  /*9380*/  FMUL.FTZ R67, R67, R9.reuse ;  /* 0x0000000943437220 */ /* 0x080fe20000410000 */
[-C--:B------:R-:W-:Y:S01]  /*9390*/  FMUL.FTZ R70, R70, R9.reuse ;  /* 0x0000000946467220 */ /* 0x080fe20000410000 */
[-C--:B------:R-:W-:Y:S01]  /*93a0*/  FMUL.FTZ R71, R71, R9.reuse ;  /* 0x0000000947477220 */ /* 0x080fe20000410000 */
[-C--:B------:R-:W-:Y:S01]  /*93b0*/  FMUL.FTZ R74, R74, R9.reuse ;  /* 0x000000094a4a7220 */ /* 0x080fe20000410000 */
[----:B------:R-:W-:Y:S01]  /*93c0*/  FMUL.FTZ R75, R75, R9 ;  /* 0x000000094b4b7220 */ /* 0x000fe20000410000 */
[C---:B---3--:R-:W-:Y:S01]  /*93d0*/  F2FP.F16.F32.PACK_AB R167, R173.reuse, R171 ;  /* 0x000000abada7723e */ /* 0x048fe200000000ff */
[----:B------:R-:W-:Y:S01]  /*93e0*/  FADD.FTZ R4, R173, R4 ;  /* 0x00000004ad047221 */ /* 0x000fe20000010000 */
[-C--:B------:R-:W-:Y:S01]  /*93f0*/  FMUL.FTZ R78, R78, R9.reuse ;  /* 0x000000094e4e7220 */ /* 0x080fe20000410000 */
[-C--:B------:R-:W-:Y:S01]  /*9400*/  FMUL.FTZ R79, R79, R9.reuse ;  /* 0x000000094f4f7220 */ /* 0x080fe20000410000 */
[-C--:B------:R-:W-:Y:S01]  /*9410*/  FMUL.FTZ R82, R82, R9.reuse ;  /* 0x0000000952527220 */ /* 0x080fe20000410000 */
[----:B------:R0:W-:Y:S01]  /*9420*/  STSM.16.M88.4 [R184], R164 ;  /* 0x000000a4b8007844 */ /* 0x0001e20000000200 */
        /* <DEDUP_REMOVED lines=35> */
[----:B0-----:R-:W-:Y:S06]  /*9660*/  @!P0 BRA `(.L_x_2283) ;  /* 0x0000000000048947 */ /* 0x001fec0003800000 */
[----:B------:R-:W-:Y:S01]  /*9670*/  BPT.TRAP 0x1 ;  /* 0x000000040000795c */ /* 0x000fe20000300000 */
.L_x_2283:
[----:B------:R0:W1:Y:S01]  /*9680*/  SYNCS.PHASECHK.TRANS64.TRYWAIT P1, [UR25+0x28c50], R7 ;  /* 0x028c5007ff0075a7 */ /* 0x0000620008020159 */
[----:B------:R-:W-:Y:S05]  /*9690*/  @!P0 BRA `(.L_x_2284) ;  /* 0x0000000000048947 */ /* 0x000fea0003800000 */
[----:B------:R-:W-:Y:S01]  /*96a0*/  BPT.TRAP 0x1 ;  /* 0x000000040000795c */ /* 0x000fe20000300000 */
.L_x_2284:
[----:B-1----:R-:W-:Y:S05]  /*96b0*/  @P1 BRA `(.L_x_2285) ;  /* 0x0000000000081947 */ /* 0x002fea0003800000 */
[----:B------:R-:W1:Y:S02]  /*96c0*/  SYNCS.PHASECHK.TRANS64.TRYWAIT P1, [UR25+0x28c50], R7 ;  /* 0x028c5007ff0075a7 */ /* 0x000e640008020159 */
[----:B-1----:R-:W-:Y:S05]  /*96d0*/  @!P1 BRA `(.L_x_2286) ;  /* 0x0000010800449947 */ /* 0x002fea0003800000 */
.L_x_2285:
        /* <DEDUP_REMOVED lines=29> */
[----:B--2---:R-:W2:Y:S02]  /*98b0*/  FENCE.VIEW.ASYNC.S ;  /* 0x00000000000073c6 */ /* 0x004ea40000000000 */
[----:B--2---:R-:W-:Y:S01]  /*98c0*/  NOP ;  /* 0x0000000000007918 */ /* 0x004fe20000000000 */
[----:B------:R-:W-:Y:S06]  /*98d0*/  BAR.ARV 0xe, 0x100 ;  /* 0x0384000000007b1d */ /* 0x000fec0000002000 */
[----:B------:R-:W-:Y:S05]  /*98e0*/  @!P0 BRA `(.L_x_2287) ;  /* 0x0000000000048947 */ /* 0x000fea0003800000 */
[----:B------:R-:W-:Y:S01]  /*98f0*/  BPT.TRAP 0x1 ;  /* 0x000000040000795c */ /* 0x000fe20000300000 */
.L_x_2287:
[----:B------:R-:W-:Y:S01]  /*9900*/  UISETP.GT.AND UP0, UPT, UR26, UR20, UPT ;  /* 0x000000141a00728c */ /* 0x000fe2000bf04270 */
[----:B------:R-:W-:Y:S01]  /*9910*/  IMAD.MOV.U32 R11, RZ, RZ, R5 ;  /* 0x000000ffff0b7224 */ /* 0x000fe200078e0005 */
        /* <DEDUP_REMOVED lines=8> */
.L_x_2269:
[----:B------:R-:W-:Y:S02]  /*99a0*/  UISETP.NE.AND UP1, UPT, UR52, URZ, UPT ;  /* 0x0000003f3400728c */ /* 0x000fe4000bf25270 */
[----:B------:R-:W-:Y:S02]  /*99b0*/  UISETP.NE.AND UP0, UPT, UR51, URZ, UPT ;  /* 0x0000003f3300728c */ /* 0x000fe4000bf05270 */
[----:B------:R-:W-:Y:S02]  /*99c0*/  UIADD3 UR11, UR45, 0x3f, URZ ;  /* 0x0000003f2d0b7890 */ /* 0x000fe4000fffe03f */
[----:B------:R-:W-:Y:S02]  /*99d0*/  UIADD3 UR14, UR48, 0x1, -UR50 ;  /* 0x00000001300e7890 */ /* 0x000fe4000fffe832 */
[----:B------:R-:W-:-:S03]  /*99e0*/  PLOP3.LUT P1, PT, PT, PT, UP0, 0x40, 0x0 ;  /* 0x000000000000781c */ /* 0x000fc60003f2e808 */
[----:B------:R-:W-:Y:S01]  /*99f0*/  @UP1 ULDC UR6, c[0x0][0x44c] ;  /* 0x0001130000061ab9 */ /* 0x000fe20000000800 */
[----:B------:R-:W-:Y:S01]  /*9a00*/  @UP1 ULDC UR15, c[0x0][0x450] ;  /* 0x00011400000f1ab9 */ /* 0x000fe20000000800 */
[----:B------:R-:W-:-:S04]  /*9a10*/  UIMAD.WIDE.U32 UR6, UR11, UR6, URZ ;  /* 0x000000060b0672a5 */ /* 0x000fc8000f8e003f */
[----:B------:R-:W-:-:S04]  /*9a20*/  @UP1 USHF.R.U32.HI UR11, URZ, UR15, UR7 ;  /* 0x0000000f3f0b1299 */ /* 0x000fc80008011607 */
[----:B------:R-:W-:-:S04]  /*9a30*/  UIADD3 UR11, UR14, UR11, URZ ;  /* 0x0000000b0e0b7290 */ /* 0x000fc8000fffe03f */
[----:B------:R-:W-:Y:S01]  /*9a40*/  UIADD3 UR22, UR11, -UR22, URZ ;  /* 0x800000160b167290 */ /* 0x000fe2000fffe03f */
[----:B------:R-:W-:Y:S11]  /*9a50*/  @P1 BRA `(.L_x_2289) ;  /* 0x00000000004c1947 */ /* 0x000ff60003800000 */
[----:B------:R-:W-:-:S06]  /*9a60*/  UISETP.GT.AND UP0, UPT, UR11, -0x1, UPT ;  /* 0xffffffff0b00788c */ /* 0x000fcc000bf04270 */
[----:B------:R-:W-:-:S13]  /*9a70*/  PLOP3.LUT P1, PT, PT, PT, UP0, 0x80, 0x0 ;  /* 0x000000000000781c */ /* 0x000fda0003f2f008 */
[----:B------:R-:W-:Y:S05]  /*9a80*/  @P1 BRA `(.L_x_2290) ;  /* 0x0000000000201947 */ /* 0x000fea0003800000 */
[----:B------:R-:W-:Y:S01]  /*9a90*/  ULDC UR18, c[0x0][0x9e4] ;  /* 0x0002790000127ab9 */ /* 0x000fe20000000800 */
[----:B------:R-:W-:Y:S02]  /*9aa0*/  ULOP3.LUT UR11, URZ, UR11, URZ, 0x33, !UPT ;  /* 0x0000000b3f0b7292 */ /* 0x000fe4000f8e333f */
[----:B------:R-:W-:-:S11]  /*9ab0*/  UISETP.NE.AND UP0, UPT, UR18, 0x1, UPT ;  /* 0x000000011200788c */ /* 0x000fd6000bf05270 */
[----:B------:R-:W-:Y:S02]  /*9ac0*/  @UP0 ULDC.64 UR6, c[0x0][0x9e8] ;  /* 0x00027a0000060ab9 */ /* 0x000fe40000000a00 */
[----:B------:R-:W-:-:S04]  /*9ad0*/  UIMAD.WIDE.U32 UR14, UR11, UR6, URZ ;  /* 0x000000060b0e72a5 */ /* 0x000fc8000f8e003f */
[----:B------:R-:W-:-:S04]  /*9ae0*/  @UP0 USHF.R.U32.HI UR11, URZ, UR7, UR15 ;  /* 0x000000073f0b0299 */ /* 0x000fc8000801160f */
[----:B------:R-:W-:Y:S01]  /*9af0*/  ULOP3.LUT UR11, URZ, UR11, URZ, 0x33, !UPT ;  /* 0x0000000b3f0b7292 */ /* 0x000fe2000f8e333f */
[----:B------:R-:W-:Y:S11]  /*9b00*/  BRA `(.L_x_2291) ;  /* 0x0000000000147947 */ /* 0x000ff60003800000 */
.L_x_2290:
[----:B------:R-:W-:Y:S02]  /*9b10*/  ULDC UR18, c[0x0][0x9e4] ;  /* 0x0002790000127ab9 */ /* 0x000fe40000000800 */
[----:B------:R-:W-:-:S11]  /*9b20*/  UISETP.NE.AND UP0, UPT, UR18, 0x1, UPT ;  /* 0x000000011200788c */ /* 0x000fd6000bf05270 */
[----:B------:R-:W-:Y:S02]  /*9b30*/  @UP0 ULDC.64 UR6, c[0x0][0x9e8] ;  /* 0x00027a0000060ab9 */ /* 0x000fe40000000a00 */
[----:B------:R-:W-:-:S04]  /*9b40*/  UIMAD.WIDE.U32 UR14, UR11, UR6, URZ ;  /* 0x000000060b0e72a5 */ /* 0x000fc8000f8e003f */
[----:B------:R-:W-:-:S12]  /*9b50*/  @UP0 USHF.R.U32.HI UR11, URZ, UR7, UR15 ;  /* 0x000000073f0b0299 */ /* 0x000fd8000801160f */
.L_x_2291:
[----:B------:R-:W-:-:S04]  /*9b60*/  UIMAD UR11, UR11, UR18, URZ ;  /* 0x000000120b0b72a4 */ /* 0x000fc8000f8e023f */
[----:B------:R-:W-:-:S04]  /*9b70*/  UISETP.LT.AND UP0, UPT, UR22, UR11, UPT ;  /* 0x0000000b1600728c */ /* 0x000fc8000bf01270 */
[----:B------:R-:W-:-:S12]  /*9b80*/  USEL UR22, UR22, UR11, !UP0 ;  /* 0x0000000b16167287 */ /* 0x000fd8000c000000 */
.L_x_2289:
[----:B------:R-:W-:-:S04]  /*9b90*/  UIADD3 UR22, UR22, 0x3f, URZ ;  /* 0x0000003f16167890 */ /* 0x000fc8000fffe03f */
        /* <DEDUP_REMOVED lines=8> */
[----:B012---:R-:W-:Y:S01]  /*9c20*/  IMAD.MOV.U32 R8, RZ, RZ, R5 ;  /* 0x000000ffff087224 */ /* 0x007fe200078e0005 */
[----:B------:R-:W-:Y:S01]  /*9c30*/  UMOV UR24, UR38 ;  /* 0x0000002600187c82 */ /* 0x000fe20008000000 */
[----:B------:R-:W-:Y:S01]  /*9c40*/  IMAD.MOV.U32 R9, RZ, RZ, R6 ;  /* 0x000000ffff097224 */ /* 0x000fe200078e0006 */
[----:B------:R-:W-:Y:S01]  /*9c50*/  ULDC UR23, c[0x0][0x9d8] ;  /* 0x0002760000177ab9 */ /* 0x000fe20000000800 */
[----:B------:R-:W-:-:S05]  /*9c60*/  ULDC UR22, c[0x0][0x988] ;  /* 0x0002620000167ab9 */ /* 0x000fca0000000800 */
.L_x_2303:
        /* <DEDUP_REMOVED lines=8> */
[----:B012---:R-:W-:Y:S10]  /*9cf0*/  @!P0 BRA `(.L_x_2293) ;  /* 0x0000000000048947 */ /* 0x007ff40003800000 */
[----:B------:R-:W-:Y:S01]  /*9d00*/  BPT.TRAP 0x1 ;  /* 0x000000040000795c */ /* 0x000fe20000300000 */
.L_x_2293:
[----:B------:R-:W-:Y:S01]  /*9d10*/  ULEA UR21, UR38, UR41, 0x3 ;  /* 0x0000002926157291 */ /* 0x000fe2000f8e183f */
[----:B------:R-:W-:-:S05]  /*9d20*/  IMAD.U32 R7, RZ, RZ, UR37 ;  /* 0x00000025ff077e24 */ /* 0x000fca000f8e00ff */
[----:B------:R-:W-:-:S04]  /*9d30*/  SHF.L.U32 R7, R7, 0x1f, RZ ;  /* 0x0000001f07077819 */ /* 0x000fc800000006ff */
[----:B------:R0:W1:Y:S01]  /*9d40*/  SYNCS.PHASECHK.TRANS64.TRYWAIT P1, [UR21+0x28c30], R7 ;  /* 0x028c3007ff0075a7 */ /* 0x0000620008020155 */
[----:B------:R-:W-:Y:S05]  /*9d50*/  @!P0 BRA `(.L_x_2294) ;  /* 0x0000000000048947 */ /* 0x000fea0003800000 */
[----:B------:R-:W-:Y:S01]  /*9d60*/  BPT.TRAP 0x1 ;  /* 0x000000040000795c */ /* 0x000fe20000300000 */
.L_x_2294:
[----:B-1----:R-:W-:Y:S05]  /*9d70*/  @P1 BRA `(.L_x_2295) ;  /* 0x0000000000081947 */ /* 0x002fea0003800000 */
[----:B------:R-:W1:Y:S02]  /*9d80*/  SYNCS.PHASECHK.TRANS64.TRYWAIT P1, [UR21+0x28c30], R7 ;  /* 0x028c3007ff0075a7 */ /* 0x000e640008020155 */
[----:B-1----:R-:W-:Y:S05]  /*9d90*/  @!P1 BRA `(.L_x_2296) ;  /* 0x0000010000ac9947 */ /* 0x002fea0003800000 */
.L_x_2295:
[----:B------:R-:W-:Y:S01]  /*9da0*/  R2UR UR18, R0 ;  /* 0x00000000001272ca */ /* 0x000fe200000e0000 */
[----:B------:R-:W-:Y:S01]  /*9db0*/  WARPGROUP.ARRIVE ;  /* 0x00000000000079c5 */ /* 0x000fe20000000000 */
        /* <DEDUP_REMOVED lines=21> */
.L_x_2297:
        /* <DEDUP_REMOVED lines=23> */
[----:B-1----:R-:W-:Y:S01]  /*a080*/  FMNMX.FTZ R6, R5, R9, !PT ;  /* 0x0000000905067209 */ /* 0x002fe20007810000 */
[----:B------:R-:W-:Y:S01]  /*a090*/  FMUL.FTZ R162, R162, UR23 ;  /* 0x00000017a2a27c20 */ /* 0x000fe20008410000 */
[----:B------:R-:W-:Y:S01]  /*a0a0*/  FMUL.FTZ R172, R182, UR23 ;  /* 0x00000017b6ac7c20 */ /* 0x000fe20008410000 */
[----:B------:R-:W-:Y:S01]  /*a0b0*/  FMUL.FTZ R173, R183, UR23 ;  /* 0x00000017b7ad7c20 */ /* 0x000fe20008410000 */
[----:B------:R-:W-:Y:S01]  /*a0c0*/  ISETP.NE.AND P1, PT, R18, RZ, PT ;  /* 0x000000ff1200720c */ /* 0x000fe20003f25270 */
[----:B------:R-:W-:-:S02]  /*a0d0*/  UIADD3 UR6, UR21, 0x28c40, URZ ;  /* 0x00028c4015067890 */ /* 0x000fc4000fffe03f */
[----:B------:R-:W1:Y:S01]  /*a0e0*/  MUFU.TANH R12, R12 ;  /* 0x0000000c000c7308 */ /* 0x000e620000002400 */
[----:B--2---:R-:W-:Y:S01]  /*a0f0*/  FMNMX.FTZ R6, R10, R6, !PT ;  /* 0x000000060a067209 */ /* 0x004fe20007810000 */
[----:B------:R-:W-:-:S06]  /*a100*/  UPRMT UR6, UR40, 0x654, UR6 ;  /* 0x0000065428067896 */ /* 0x000fcc0008000006 */
[----:B------:R-:W2:Y:S01]  /*a110*/  MUFU.TANH R13, R13 ;  /* 0x0000000d000d7308 */ /* 0x000ea20000002400 */
[----:B---3--:R-:W-:Y:S02]  /*a120*/  FMNMX.FTZ R6, R11, R6, !PT ;  /* 0x000000060b067209 */ /* 0x008fe40007810000 */
[----:B------:R-:W-:Y:S05]  /*a130*/  SYNCS.ARRIVE.TRANS64.RED.A1T0 RZ, [UR6], RZ ;  /* 0x000000ffffff79a7 */ /* 0x000fea0008100406 */
[----:B------:R-:W3:Y:S01]  /*a140*/  MUFU.TANH R14, R14 ;  /* 0x0000000e000e7308 */ /* 0x000ee20000002400 */
[----:B-1----:R-:W-:-:S07]  /*a150*/  FMNMX.FTZ R6, R12, R6, !PT ;  /* 0x000000060c067209 */ /* 0x002fce0007810000 */
[----:B------:R-:W1:Y:S01]  /*a160*/  MUFU.TANH R15, R15 ;  /* 0x0000000f000f7308 */ /* 0x000e620000002400 */
[----:B--2---:R-:W-:-:S07]  /*a170*/  FMNMX.FTZ R6, R13, R6, !PT ;  /* 0x000000060d067209 */ /* 0x004fce0007810000 */
[----:B------:R-:W2:Y:S01]  /*a180*/  MUFU.TANH R20, R20 ;  /* 0x0000001400147308 */ /* 0x000ea20000002400 */
[----:B---3--:R-:W-:-:S07]  /*a190*/  FMNMX.FTZ R6, R14, R6, !PT ;  /* 0x000000060e067209 */ /* 0x008fce0007810000 */
        /* <DEDUP_REMOVED lines=16> */
[----:B------:R-:W-:Y:S01]  /*a2a0*/  MUFU.TANH R155, R155 ;  /* 0x0000009b009b7308 */ /* 0x000fe20000002400 */
[----:B---3--:R-:W-:-:S07]  /*a2b0*/  FMNMX.FTZ R6, R164, R6, !PT ;  /* 0x00000006a4067209 */ /* 0x008fce0007810000 */
[----:B------:R-:W-:Y:S01]  /*a2c0*/  MUFU.TANH R158, R158 ;  /* 0x0000009e009e7308 */ /* 0x000fe20000002400 */
[----:B-1----:R-:W-:-:S05]  /*a2d0*/  FMNMX.FTZ R6, R165, R6, !PT ;  /* 0x00000006a5067209 */ /* 0x002fca0007810000 */
[----:B------:R-:W1:Y:S02]  /*a2e0*/  SHFL.BFLY PT, R161, R6, 0x2, 0x1f ;  /* 0x0c401f0006a17f89 */ /* 0x000e6400000e0000 */
[----:B------:R-:W-:Y:S08]  /*a2f0*/  MUFU.TANH R159, R159 ;  /* 0x0000009f009f7308 */ /* 0x000ff00000002400 */
[----:B------:R-:W-:Y:S08]  /*a300*/  MUFU.TANH R162, R162 ;  /* 0x000000a200a27308 */ /* 0x000ff00000002400 */
[----:B------:R-:W-:Y:S01]  /*a310*/  MUFU.TANH R172, R172 ;  /* 0x000000ac00ac7308 */ /* 0x000fe20000002400 */
[----:B-1----:R-:W-:Y:S01]  /*a320*/  FMNMX.FTZ R6, R6, R161, !PT ;  /* 0x000000a106067209 */ /* 0x002fe20007810000 */
[----:B------:R-:W-:-:S06]  /*a330*/  FMUL.FTZ R161, R154, UR23 ;  /* 0x000000179aa17c20 */ /* 0x000fcc0008410000 */
[----:B------:R-:W-:Y:S01]  /*a340*/  MUFU.TANH R173, R173 ;  /* 0x000000ad00ad7308 */ /* 0x000fe20000002400 */
[----:B------:R-:W1:Y:S07]  /*a350*/  SHFL.BFLY PT, R168, R6, 0x1, 0x1f ;  /* 0x0c201f0006a87f89 */ /* 0x000e6e00000e0000 */
[----:B------:R-:W-:Y:S01]  /*a360*/  MUFU.TANH R161, R161 ;  /* 0x000000a100a17308 */ /* 0x000fe20000002400 */
[----:B-1----:R-:W-:-:S05]  /*a370*/  FMNMX.FTZ R6, R6, R168, !PT ;  /* 0x000000a806067209 */ /* 0x002fca0007810000 */
        /* <DEDUP_REMOVED lines=22> */
[-C--:B-1----:R-:W-:Y:S01]  /*a4e0*/  FMUL.FTZ R24, R24, R9.reuse ;  /* 0x0000000918187220 */ /* 0x082fe20000410000 */
[-C--:B------:R-:W-:Y:S01]  /*a4f0*/  FMUL.FTZ R25, R25, R9.reuse ;  /* 0x0000000919197220 */ /* 0x080fe20000410000 */
[-C--:B------:R-:W-:Y:S01]  /*a500*/  FMUL.FTZ R28, R28, R9.reuse ;  /* 0x000000091c1c7220 */ /* 0x080fe20000410000 */
[-C--:B------:R-:W-:Y:S01]  /*a510*/  FMUL.FTZ R29, R29, R9.reuse ;  /* 0x000000091d1d7220 */ /* 0x080fe20000410000 */
[-C--:B------:R-:W-:Y:S01]  /*a520*/  FMUL.FTZ R32, R32, R9.reuse ;  /* 0x0000000920207220 */ /* 0x080fe20000410000 */
[-C--:B------:R-:W-:Y:S01]  /*a530*/  FMUL.FTZ R33, R33, R9.reuse ;  /* 0x0000000921217220 */ /* 0x080fe20000410000 */
[----:B------:R-:W-:Y:S01]  /*a540*/  FMUL.FTZ R36, R36, R9 ;  /* 0x0000000924247220 */ /* 0x000fe20000410000 */
        /* <DEDUP_REMOVED lines=11> */
[----:B-1----:R-:W-:Y:S01]  /*a600*/  FMUL.FTZ R12, R170, UR23 ;  /* 0x00000017aa0c7c20 */ /* 0x002fe20008410000 */
[----:B------:R-:W-:Y:S01]  /*a610*/  FMUL.FTZ R170, R178, UR23 ;  /* 0x00000017b2aa7c20 */ /* 0x000fe20008410000 */
        /* <DEDUP_REMOVED lines=18> */
[----:B------:R-:W-:Y:S01]  /*a740*/  FMUL.FTZ R69, R69, R9 ;  /* 0x0000000945457220 */ /* 0x000fe20000410000 */
[----:B------:R-:W3:Y:S01]  /*a750*/  MUFU.TANH R3, R3 ;  /* 0x0000000300037308 */ /* 0x000ee20000002400 */
[----:B-1----:R-:W-:Y:S01]  /*a760*/  FADD.FTZ R11, R5, R154 ;  /* 0x0000009a050b7221 */ /* 0x002fe20000010000 */
[----:B------:R-:W-:Y:S01]  /*a770*/  F2FP.F16.F32.PACK_AB R154, R169, R5 ;  /* 0x00000005a99a723e */ /* 0x000fe200000000ff */
[-C--:B------:R-:W-:Y:S01]  /*a780*/  FMUL.FTZ R72, R72, R9.reuse ;  /* 0x0000000948487220 */ /* 0x080fe20000410000 */
[----:B------:R-:W-:Y:S01]  /*a790*/  FMNMX.FTZ R5, R161, R8, !PT ;  /* 0x00000008a1057209 */ /* 0x000fe20007810000 */
[----:B------:R-:W-:Y:S01]  /*a7a0*/  FADD.FTZ R11, R169, R11 ;  /* 0x0000000ba90b7221 */ /* 0x000fe20000010000 */
[----:B------:R-:W-:Y:S01]  /*a7b0*/  FMUL.FTZ R169, R175, UR23 ;  /* 0x00000017afa97c20 */ /* 0x000fe20008410000 */
[----:B------:R-:W-:Y:S01]  /*a7c0*/  FMUL.FTZ R73, R73, R9 ;  /* 0x0000000949497220 */ /* 0x000fe20000410000 */
[----:B------:R-:W-:Y:S01]  /*a7d0*/  FMNMX.FTZ R5, R155, R5, !PT ;  /* 0x000000059b057209 */ /* 0x000fe20007810000 */
[----:B------:R-:W1:Y:S01]  /*a7e0*/  MUFU.TANH R12, R12 ;  /* 0x0000000c000c7308 */ /* 0x000e620000002400 */
[-C--:B------:R-:W-:Y:S01]  /*a7f0*/  FMUL.FTZ R76, R76, R9.reuse ;  /* 0x000000094c4c7220 */ /* 0x080fe20000410000 */
[----:B------:R-:W-:Y:S01]  /*a800*/  FMUL.FTZ R77, R77, R9 ;  /* 0x000000094d4d7220 */ /* 0x000fe20000410000 */
[----:B------:R-:W-:Y:S01]  /*a810*/  FMNMX.FTZ R5, R158, R5, !PT ;  /* 0x000000059e057209 */ /* 0x000fe20007810000 */
[-C--:B------:R-:W-:Y:S01]  /*a820*/  FMUL.FTZ R80, R80, R9.reuse ;  /* 0x0000000950507220 */ /* 0x080fe20000410000 */
[-C--:B------:R-:W-:Y:S01]  /*a830*/  FMUL.FTZ R81, R81, R9.reuse ;  /* 0x0000000951517220 */ /* 0x080fe20000410000 */
[----:B------:R-:W-:Y:S01]  /*a840*/  FMUL.FTZ R84, R84, R9 ;  /* 0x0000000954547220 */ /* 0x000fe20000410000 */
[----:B------:R-:W-:Y:S01]  /*a850*/  FMNMX.FTZ R5, R159, R5, !PT ;  /* 0x000000059f057209 */ /* 0x000fe20007810000 */
[----:B------:R-:W4:Y:S01]  /*a860*/  MUFU.TANH R166, R166 ;  /* 0x000000a600a67308 */ /* 0x000f220000002400 */
[-C--:B------:R-:W-:Y:S01]  /*a870*/  FMUL.FTZ R85, R85, R9.reuse ;  /* 0x0000000955557220 */ /* 0x080fe20000410000 */
[----:B------:R-:W-:Y:S01]  /*a880*/  FMUL.FTZ R88, R88, R9 ;  /* 0x0000000958587220 */ /* 0x000fe20000410000 */
[----:B------:R-:W-:Y:S01]  /*a890*/  FMNMX.FTZ R5, R162, R5, !PT ;  /* 0x00000005a2057209 */ /* 0x000fe20007810000 */
[-C--:B------:R-:W-:Y:S01]  /*a8a0*/  FMUL.FTZ R89, R89, R9.reuse ;  /* 0x0000000959597220 */ /* 0x080fe20000410000 */
[-C--:B------:R-:W-:Y:S01]  /*a8b0*/  FMUL.FTZ R92, R92, R9.reuse ;  /* 0x000000095c5c7220 */ /* 0x080fe20000410000 */
[----:B------:R-:W-:Y:S01]  /*a8c0*/  FMUL.FTZ R93, R93, R9 ;  /* 0x000000095d5d7220 */ /* 0x000fe20000410000 */
[----:B------:R-:W-:Y:S01]  /*a8d0*/  FMNMX.FTZ R5, R10, R5, !PT ;  /* 0x000000050a057209 */ /* 0x000fe20007810000 */
[----:B------:R-:W5:Y:S01]  /*a8e0*/  MUFU.TANH R167, R167 ;  /* 0x000000a700a77308 */ /* 0x000f620000002400 */
[-C--:B------:R-:W-:Y:S01]  /*a8f0*/  FMUL.FTZ R96, R96, R9.reuse ;  /* 0x0000000960607220 */ /* 0x080fe20000410000 */
[----:B------:R-:W-:Y:S01]  /*a900*/  FMUL.FTZ R97, R97, R9 ;  /* 0x0000000961617220 */ /* 0x000fe20000410000 */
[----:B--2---:R-:W-:Y:S01]  /*a910*/  FMNMX.FTZ R5, R163, R5, !PT ;  /* 0x00000005a3057209 */ /* 0x004fe20007810000 */
[-C--:B------:R-:W-:Y:S01]  /*a920*/  FMUL.FTZ R100, R100, R9.reuse ;  /* 0x0000000964647220 */ /* 0x080fe20000410000 */
[-C--:B------:R-:W-:Y:S01]  /*a930*/  FMUL.FTZ R101, R101, R9.reuse ;  /* 0x0000000965657220 */ /* 0x080fe20000410000 */
[----:B------:R-:W-:Y:S01]  /*a940*/  FMUL.FTZ R104, R104, R9 ;  /* 0x0000000968687220 */ /* 0x000fe20000410000 */
[----:B---3--:R-:W-:Y:S01]  /*a950*/  FMNMX.FTZ R5, R3, R5, !PT ;  /* 0x0000000503057209 */ /* 0x008fe20007810000 */
[----:B------:R-:W2:Y:S01]  /*a960*/  MUFU.TANH R169, R169 ;  /* 0x000000a900a97308 */ /* 0x000ea20000002400 */
[-C--:B------:R-:W-:Y:S01]  /*a970*/  FMUL.FTZ R105, R105, R9.reuse ;  /* 0x0000000969697220 */ /* 0x080fe20000410000 */
[----:B------:R-:W-:Y:S01]  /*a980*/  FMUL.FTZ R108, R108, R9 ;  /* 0x000000096c6c7220 */ /* 0x000fe20000410000 */
[----:B-1----:R-:W-:Y:S01]  /*a990*/  FMNMX.FTZ R5, R12, R5, !PT ;  /* 0x000000050c057209 */ /* 0x002fe20007810000 */
[-C--:B------:R-:W-:Y:S01]  /*a9a0*/  FMUL.FTZ R109, R109, R9.reuse ;  /* 0x000000096d6d7220 */ /* 0x080fe20000410000 */
[-C--:B------:R-:W-:Y:S01]  /*a9b0*/  FMUL.FTZ R112, R112, R9.reuse ;  /* 0x0000000970707220 */ /* 0x080fe20000410000 */
[----:B------:R-:W-:Y:S01]  /*a9c0*/  FMUL.FTZ R113, R113, R9 ;  /* 0x0000000971717220 */ /* 0x000fe20000410000 */
[----:B----4-:R-:W-:Y:S01]  /*a9d0*/  FMNMX.FTZ R5, R166, R5, !PT ;  /* 0x00000005a6057209 */ /* 0x010fe20007810000 */
[----:B------:R-:W1:Y:S01]  /*a9e0*/  MUFU.TANH R170, R170 ;  /* 0x000000aa00aa7308 */ /* 0x000e620000002400 */
[-C--:B------:R-:W-:Y:S01]  /*a9f0*/  FMUL.FTZ R116, R116, R9.reuse ;  /* 0x0000000974747220 */ /* 0x080fe20000410000 */
[----:B------:R-:W-:Y:S01]  /*aa00*/  FMUL.FTZ R117, R117, R9 ;  /* 0x0000000975757220 */ /* 0x000fe20000410000 */
[----:B-----5:R-:W-:Y:S01]  /*aa10*/  FMNMX.FTZ R5, R167, R5, !PT ;  /* 0x00000005a7057209 */ /* 0x020fe20007810000 */
[-C--:B------:R-:W-:Y:S01]  /*aa20*/  FMUL.FTZ R120, R120, R9.reuse ;  /* 0x0000000978787220 */ /* 0x080fe20000410000 */
[-C--:B------:R-:W-:Y:S01]  /*aa30*/  FMUL.FTZ R121, R121, R9.reuse ;  /* 0x0000000979797220 */ /* 0x080fe20000410000 */
[-C--:B------:R-:W-:Y:S01]  /*aa40*/  FMUL.FTZ R124, R124, R9.reuse ;  /* 0x000000097c7c7220 */ /* 0x080fe20000410000 */
[----:B------:R-:W-:Y:S01]  /*aa50*/  FMUL.FTZ R125, R125, R9 ;  /* 0x000000097d7d7220 */ /* 0x000fe20000410000 */
[----:B------:R-:W3:Y:S01]  /*aa60*/  MUFU.TANH R171, R171 ;  /* 0x000000ab00ab7308 */ /* 0x000ee20000002400 */
[----:B--2---:R-:W-:Y:S01]  /*aa70*/  FMNMX.FTZ R5, R169, R5, !PT ;  /* 0x00000005a9057209 */ /* 0x004fe20007810000 */
[-C--:B------:R-:W-:Y:S01]  /*aa80*/  FMUL.FTZ R128, R128, R9.reuse ;  /* 0x0000000980807220 */ /* 0x080fe20000410000 */
[-C--:B------:R-:W-:Y:S01]  /*aa90*/  FMUL.FTZ R129, R129, R9.reuse ;  /* 0x0000000981817220 */ /* 0x080fe20000410000 */
[-C--:B------:R-:W-:Y:S01]  /*aaa0*/  FMUL.FTZ R132, R132, R9.reuse ;  /* 0x0000000984847220 */ /* 0x080fe20000410000 */
[-C--:B------:R-:W-:Y:S01]  /*aab0*/  FMUL.FTZ R133, R133, R9.reuse ;  /* 0x0000000985857220 */ /* 0x080fe20000410000 */
[-C--:B------:R-:W-:Y:S01]  /*aac0*/  FMUL.FTZ R136, R136, R9.reuse ;  /* 0x0000000988887220 */ /* 0x080fe20000410000 */
[----:B------:R-:W-:Y:S01]  /*aad0*/  FMUL.FTZ R137, R137, R9 ;  /* 0x0000000989897220 */ /* 0x000fe20000410000 */
[----:B------:R-:W-:Y:S01]  /*aae0*/  MUFU.EX2 R178, R156 ;  /* 0x0000009c00b27308 */ /* 0x000fe20000000800 */
[----:B-1----:R-:W-:Y:S01]  /*aaf0*/  FMNMX.FTZ R5, R170, R5, !PT ;  /* 0x00000005aa057209 */ /* 0x002fe20007810000 */
        /* <DEDUP_REMOVED lines=11> */
[----:B------:R-:W1:Y:S02]  /*abb0*/  SHFL.BFLY PT, R174, R5, 0x2, 0x1f ;  /* 0x0c401f0005ae7f89 */ /* 0x000e6400000e0000 */
[----:B------:R-:W-:Y:S08]  /*abc0*/  MUFU.EX2 R15, R15 ;  /* 0x0000000f000f7308 */ /* 0x000ff00000000800 */
[----:B------:R-:W-:Y:S08]  /*abd0*/  MUFU.EX2 R20, R20 ;  /* 0x0000001400147308 */ /* 0x000ff00000000800 */
[----:B------:R-:W-:Y:S01]  /*abe0*/  MUFU.EX2 R21, R21 ;  /* 0x0000001500157308 */ /* 0x000fe20000000800 */
[----:B-1----:R-:W-:-:S07]  /*abf0*/  FMNMX.FTZ R5, R5, R174, !PT ;  /* 0x000000ae05057209 */ /* 0x002fce0007810000 */
[----:B------:R-:W1:Y:S01]  /*ac00*/  MUFU.EX2 R168, R168 ;  /* 0x000000a800a87308 */ /* 0x000e620000000800 */
[----:B------:R-:W2:Y:S07]  /*ac10*/  SHFL.BFLY PT, R174, R5, 0x1, 0x1f ;  /* 0x0c201f0005ae7f89 */ /* 0x000eae00000e0000 */
[----:B------:R-:W-:Y:S08]  /*ac20*/  MUFU.EX2 R177, R165 ;  /* 0x000000a500b17308 */ /* 0x000ff00000000800 */
[----:B------:R1:W-:Y:S02]  /*ac30*/  MUFU.EX2 R179, R160 ;  /* 0x000000a000b37308 */ /* 0x0003e40000000800 */
[----:B-1----:R-:W-:-:S02]  /*ac40*/  F2FP.F16.F32.PACK_AB R160, R168, R21 ;  /* 0x00000015a8a0723e */ /* 0x002fc400000000ff */
        /* <DEDUP_REMOVED lines=24> */
[-C--:B-1----:R-:W-:Y:S01]  /*add0*/  FMUL.FTZ R26, R26, R10.reuse ;  /* 0x0000000a1a1a7220 */ /* 0x082fe20000410000 */
[-C--:B------:R-:W-:Y:S01]  /*ade0*/  FMUL.FTZ R27, R27, R10.reuse ;  /* 0x0000000a1b1b7220 */ /* 0x080fe20000410000 */
[-C--:B------:R-:W-:Y:S01]  /*adf0*/  FMUL.FTZ R30, R30, R10.reuse ;  /* 0x0000000a1e1e7220 */ /* 0x080fe20000410000 */
[-C--:B------:R-:W-:Y:S01]  /*ae00*/  FMUL.FTZ R31, R31, R10.reuse ;  /* 0x0000000a1f1f7220 */ /* 0x080fe20000410000 */
[-C--:B------:R-:W-:Y:S01]  /*ae10*/  FMUL.FTZ R34, R34, R10.reuse ;  /* 0x0000000a22227220 */ /* 0x080fe20000410000 */
[-C--:B------:R-:W-:Y:S01]  /*ae20*/  FMUL.FTZ R35, R35, R10.reuse ;  /* 0x0000000a23237220 */ /* 0x080fe20000410000 */
[----:B------:R-:W-:Y:S01]  /*ae30*/  FMUL.FTZ R38, R38, R10 ;  /* 0x0000000a26267220 */ /* 0x000fe20000410000 */
        /* <DEDUP_REMOVED lines=49> */
[----:B-1----:R-:W-:Y:S01]  /*b150*/  FADD.FTZ R11, R176, R11 ;  /* 0x0000000bb00b7221 */ /* 0x002fe20000010000 */
[----:B------:R-:W-:Y:S01]  /*b160*/  FADD.FTZ R4, R20, R4 ;  /* 0x0000000414047221 */ /* 0x000fe20000010000 */
[----:B------:R-:W-:Y:S01]  /*b170*/  BAR.SYNC.DEFER_BLOCKING 0xf, 0x100 ;  /* 0x03c4000000007b1d */ /* 0x000fe20000010000 */
[----:B------:R-:W-:Y:S01]  /*b180*/  F2FP.F16.F32.PACK_AB R157, R176, R157 ;  /* 0x0000009db09d723e */ /* 0x000fe200000000ff */
[-C--:B------:R-:W-:Y:S01]  /*b190*/  FMUL.FTZ R90, R90, R10.reuse ;  /* 0x0000000a5a5a7220 */ /* 0x080fe20000410000 */
[-C--:B------:R-:W-:Y:S01]  /*b1a0*/  FMUL.FTZ R91, R91, R10.reuse ;  /* 0x0000000a5b5b7220 */ /* 0x080fe20000410000 */
[-C--:B------:R-:W-:Y:S01]  /*b1b0*/  FMUL.FTZ R94, R94, R10.reuse ;  /* 0x0000000a5e5e7220 */ /* 0x080fe20000410000 */
[-C--:B------:R-:W-:Y:S01]  /*b1c0*/  FMUL.FTZ R95, R95, R10.reuse ;  /* 0x0000000a5f5f7220 */ /* 0x080fe20000410000 */
[----:B------:R-:W1:Y:S01]  /*b1d0*/  MUFU.EX2 R12, R12 ;  /* 0x0000000c000c7308 */ /* 0x000e620000000800 */
        /* <DEDUP_REMOVED lines=16> */
[----:B-1----:R-:W-:Y:S01]  /*b2e0*/  FADD.FTZ R11, R12, R11 ;  /* 0x0000000b0c0b7221 */ /* 0x002fe20000010000 */
        /* <DEDUP_REMOVED lines=51> */
.L_x_2298:
[----:B------:R2:W3:Y:S01]  /*b620*/  SYNCS.PHASECHK.TRANS64.TRYWAIT P1, [UR21+0x28c50], R7 ;  /* 0x028c5007ff0075a7 */ /* 0x0004e20008020155 */
[----:B------:R-:W-:Y:S05]  /*b630*/  @!P0 BRA `(.L_x_2299) ;  /* 0x0000000000048947 */ /* 0x000fea0003800000 */
[----:B------:R-:W-:Y:S01]  /*b640*/  BPT.TRAP 0x1 ;  /* 0x000000040000795c */ /* 0x000fe20000300000 */
.L_x_2299:
[----:B---3--:R-:W-:Y:S05]  /*b650*/  @P1 BRA `(.L_x_2300) ;  /* 0x0000000000081947 */ /* 0x008fea0003800000 */
[----:B------:R-:W3:Y:S02]  /*b660*/  SYNCS.PHASECHK.TRANS64.TRYWAIT P1, [UR21+0x28c50], R7 ;  /* 0x028c5007ff0075a7 */ /* 0x000ee40008020155 */
[----:B---3--:R-:W-:Y:S05]  /*b670*/  @!P1 BRA `(.L_x_2301) ;  /* 0x000000e8008c9947 */ /* 0x008fea0003800000 */
.L_x_2300:
        /* <DEDUP_REMOVED lines=34> */
.L_x_2302:
[----:B------:R-:W-:Y:S01]  /*b8a0*/  UIADD3 UR21, UR21, 0x28c60, URZ ;  /* 0x00028c6015157890 */ /* 0x000fe2000fffe03f */
[----:B------:R-:W-:Y:S01]  /*b8b0*/  PLOP3.LUT P1, PT, PT, PT, UP0, 0x80, 0x0 ;  /* 0x000000000000781c */ /* 0x000fe20003f2f008 */
[----:B------:R-:W-:Y:S01]  /*b8c0*/  UMOV UR24, UR38 ;  /* 0x0000002600187c82 */ /* 0x000fe20008000000 */
[----:B---3--:R-:W-:Y:S01]  /*b8d0*/  IMAD.MOV.U32 R8, RZ, RZ, R5 ;  /* 0x000000ffff087224 */ /* 0x008fe200078e0005 */
[----:B------:R-:W-:Y:S01]  /*b8e0*/  UPRMT UR21, UR40, 0x654, UR21 ;  /* 0x0000065428157896 */ /* 0x000fe20008000015 */
[----:B------:R-:W-:-:S08]  /*b8f0*/  IMAD.MOV.U32 R9, RZ, RZ, R6 ;  /* 0x000000ffff097224 */ /* 0x000fd000078e0006 */
[----:B------:R-:W-:Y:S01]  /*b900*/  SYNCS.ARRIVE.TRANS64.RED.A1T0 RZ, [UR21], RZ ;  /* 0x000000ffffff79a7 */ /* 0x000fe20008100415 */
[----:B------:R-:W-:Y:S05]  /*b910*/  @P1 BRA `(.L_x_2303) ;  /* 0xffffffe000d41947 */ /* 0x000fea000383ffff */
.L_x_2292:
        /* <DEDUP_REMOVED lines=11> */
.L_x_2323:
[----:B------:R-:W-:-:S04]  /*b9d0*/  UIADD3 UR38, UR27, 0x1, URZ ;  /* 0x000000011b267890 */ /* 0x000fc8000fffe03f */
[----:B------:R-:W-:-:S04]  /*b9e0*/  UISETP.NE.AND UP0, UPT, UR38, 0x2, UPT ;  /* 0x000000022600788c */ /* 0x000fc8000bf05270 */
[----:B------:R-:W-:Y:S02]  /*b9f0*/  USEL UR6, URZ, 0x1, UP0 ;  /* 0x000000013f067887 */ /* 0x000fe40008000000 */
[----:B------:R-:W-:Y:S02]  /*ba00*/  USEL UR38, UR38, URZ, UP0 ;  /* 0x0000003f26267287 */ /* 0x000fe40008000000 */
[----:B------:R-:W-:Y:S01]  /*ba10*/  ULOP3.LUT UR37, UR37, UR6, URZ, 0x3c, !UPT ;  /* 0x0000000625257292 */ /* 0x000fe2000f8e3c3f */
[----:B------:R-:W-:Y:S11]  /*ba20*/  @!P0 BRA `(.L_x_2305) ;  /* 0x0000000000048947 */ /* 0x000ff60003800000 */
[----:B------:R-:W-:Y:S01]  /*ba30*/  BPT.TRAP 0x1 ;  /* 0x000000040000795c */ /* 0x000fe20000300000 */
.L_x_2305:
[----:B------:R-:W-:Y:S01]  /*ba40*/  ULEA UR20, UR38, UR41, 0x3 ;  /* 0x0000002926147291 */ /* 0x000fe2000f8e183f */
[----:B012---:R-:W-:-:S05]  /*ba50*/  IMAD.U32 R7, RZ, RZ, UR37 ;  /* 0x00000025ff077e24 */ /* 0x007fca000f8e00ff */
[----:B------:R-:W-:-:S04]  /*ba60*/  SHF.L.U32 R7, R7, 0x1f, RZ ;  /* 0x0000001f07077819 */ /* 0x000fc800000006ff */
[----:B------:R0:W1:Y:S01]  /*ba70*/  SYNCS.PHASECHK.TRANS64.TRYWAIT P1, [UR20+0x28c30], R7 ;  /* 0x028c3007ff0075a7 */ /* 0x0000620008020154 */
[----:B------:R-:W-:Y:S05]  /*ba80*/  @!P0 BRA `(.L_x_2306) ;  /* 0x0000000000048947 */ /* 0x000fea0003800000 */
[----:B------:R-:W-:Y:S01]  /*ba90*/  BPT.TRAP 0x1 ;  /* 0x000000040000795c */ /* 0x000fe20000300000 */
.L_x_2306:
[----:B-1----:R-:W-:Y:S05]  /*baa0*/  @P1 BRA `(.L_x_2307) ;  /* 0x0000000000081947 */ /* 0x002fea0003800000 */
[----:B------:R-:W1:Y:S02]  /*bab0*/  SYNCS.PHASECHK.TRANS64.TRYWAIT P1, [UR20+0x28c30], R7 ;  /* 0x028c3007ff0075a7 */ /* 0x000e640008020154 */
[----:B-1----:R-:W-:Y:S05]  /*bac0*/  @!P1 BRA `(.L_x_2308) ;  /* 0x000000e400909947 */ /* 0x002fea0003800000 */
.L_x_2307:
        /* <DEDUP_REMOVED lines=23> */
.L_x_2309:
        /* <DEDUP_REMOVED lines=14> */
[----:B-1----:R-:W-:Y:S01]  /*bd20*/  FMUL.FTZ R6, R155, UR21 ;  /* 0x000000159b067c20 */ /* 0x002fe20008410000 */
        /* <DEDUP_REMOVED lines=41> */
[--C-:B-1----:R-:W-:Y:S02]  /*bfc0*/  IMAD.IADD R177, R179, 0x1, R180.reuse ;  /* 0x00000001b3b17824 */ /* 0x102fe400078e02b4 */
        /* <DEDUP_REMOVED lines=45> */
.L_x_2312:
[----:B------:R-:W-:-:S05]  /*c2a0*/  IMAD.U32 R181, RZ, RZ, UR23 ;  /* 0x00000017ffb57e24 */ /* 0x000fca000f8e00ff */
[----:B------:R-:W-:-:S13]  /*c2b0*/  ISETP.NE.AND P1, PT, R181, 0x1, PT ;  /* 0x00000001b500780c */ /* 0x000fda0003f25270 */
[----:B------:R-:W1:Y:S02]  /*c2c0*/  @P1 LDC.64 R8, c[0x0][0x9e8] ;  /* 0x00027a00ff081b82 */ /* 0x000e640000000a00 */
[----:B-1----:R-:W-:-:S05]  /*c2d0*/  @P1 IMAD.HI.U32 R8, R180, R8, RZ ;  /* 0x00000008b4081227 */ /* 0x002fca00078e00ff */
[----:B------:R-:W-:-:S07]  /*c2e0*/  @P1 SHF.R.U32.HI R180, RZ, R9, R8 ;  /* 0x00000009ffb41219 */ /* 0x000fce0000011608 */
.L_x_2313:
[----:B------:R-:W-:Y:S05]  /*c2f0*/  BSYNC B0 ;  /* 0x0000000000007941 */ /* 0x000fea0003800000 */
.L_x_2311:
[----:B------:R-:W-:-:S04]  /*c300*/  IMAD R180, R180, R181, -UR7 ;  /* 0x80000007b4b47e24 */ /* 0x000fc8000f8e02b5 */
[----:B------:R-:W-:-:S05]  /*c310*/  IMAD.IADD R180, R180, 0x1, -R2 ;  /* 0x00000001b4b47824 */ /* 0x000fca00078e0a02 */
[----:B------:R-:W-:Y:S02]  /*c320*/  VIMNMX R176, R176, R180, !PT ;  /* 0x000000b4b0b07248 */ /* 0x000fe40007fe0100 */
[----:B------:R-:W-:-:S07]  /*c330*/  VIADDMNMX R177, R180, R181, R177, PT ;  /* 0x000000b5b4b17246 */ /* 0x000fce00038001b1 */
.L_x_2310:
        /* <DEDUP_REMOVED lines=69> */
.L_x_2316:
[----:B------:R-:W-:-:S05]  /*c790*/  IMAD.U32 R177, RZ, RZ, UR23 ;  /* 0x00000017ffb17e24 */ /* 0x000fca000f8e00ff */
[----:B------:R-:W-:-:S13]  /*c7a0*/  ISETP.NE.AND P2, PT, R177, 0x1, PT ;  /* 0x00000001b100780c */ /* 0x000fda0003f45270 */
[----:B------:R-:W0:Y:S02]  /*c7b0*/  @P2 LDC.64 R8, c[0x0][0x9e8] ;  /* 0x00027a00ff082b82 */ /* 0x000e240000000a00 */
[----:B0-----:R-:W-:-:S05]  /*c7c0*/  @P2 IMAD.HI.U32 R8, R176, R8, RZ ;  /* 0x00000008b0082227 */ /* 0x001fca00078e00ff */
[----:B------:R-:W-:-:S07]  /*c7d0*/  @P2 SHF.R.U32.HI R176, RZ, R9, R8 ;  /* 0x00000009ffb02219 */ /* 0x000fce0000011608 */
.L_x_2317:
[----:B------:R-:W-:Y:S05]  /*c7e0*/  BSYNC B0 ;  /* 0x0000000000007941 */ /* 0x000fea0003800000 */
.L_x_2315:
[----:B------:R-:W-:-:S04]  /*c7f0*/  IMAD R176, R176, R177, -UR7 ;  /* 0x80000007b0b07e24 */ /* 0x000fc8000f8e02b1 */
[----:B------:R-:W-:-:S05]  /*c800*/  IMAD.IADD R176, R176, 0x1, -R2 ;  /* 0x00000001b0b07824 */ /* 0x000fca00078e0a02 */
[----:B------:R-:W-:Y:S02]  /*c810*/  VIMNMX R178, R178, R176, !PT ;  /* 0x000000b0b2b27248 */ /* 0x000fe40007fe0100 */
[----:B------:R-:W-:-:S07]  /*c820*/  VIADDMNMX R179, R176, R177, R179, PT ;  /* 0x000000b1b0b37246 */ /* 0x000fce00038001b3 */
.L_x_2314:
        /* <DEDUP_REMOVED lines=395> */
.L_x_2318:
[----:B------:R0:W1:Y:S01]  /*e0e0*/  SYNCS.PHASECHK.TRANS64.TRYWAIT P1, [UR20+0x28c50], R7 ;  /* 0x028c5007ff0075a7 */ /* 0x0000620008020154 */
[----:B------:R-:W-:Y:S05]  /*e0f0*/  @!P0 BRA `(.L_x_2319) ;  /* 0x0000000000048947 */ /* 0x000fea0003800000 */
[----:B------:R-:W-:Y:S01]  /*e100*/  BPT.TRAP 0x1 ;  /* 0x000000040000795c */ /* 0x000fe20000300000 */
.L_x_2319:
[----:B-1----:R-:W-:Y:S05]  /*e110*/  @P1 BRA `(.L_x_2320) ;  /* 0x0000000000081947 */ /* 0x002fea0003800000 */
[----:B------:R-:W1:Y:S02]  /*e120*/  SYNCS.PHASECHK.TRANS64.TRYWAIT P1, [UR20+0x28c50], R7 ;  /* 0x028c5007ff0075a7 */ /* 0x000e640008020154 */
[----:B-1----:R-:W-:Y:S05]  /*e130*/  @!P1 BRA `(.L_x_2321) ;  /* 0x000000c0000c9947 */ /* 0x002fea0003800000 */
.L_x_2320:
        /* <DEDUP_REMOVED lines=34> */
.L_x_2322:
        /* <DEDUP_REMOVED lines=10> */
.L_x_2304:
[----:B------:R-:W3:Y:S01]  /*e400*/  SHFL.BFLY PT, R0, R3, 0x2, 0x1f ;  /* 0x0c401f0003007f89 */ /* 0x000ee200000e0000 */
[----:B------:R-:W-:Y:S08]  /*e410*/  BAR.ARV 0x8, 0x100 ;  /* 0x0204000000007b1d */ /* 0x000ff00000002000 */
[----:B------:R-:W-:Y:S01]  /*e420*/  BAR.SYNC.DEFER_BLOCKING 0xf, 0x100 ;  /* 0x03c4000000007b1d */ /* 0x000fe20000010000 */
[----:B------:R-:W-:Y:S01]  /*e430*/  ISETP.NE.AND P2, PT, R18, RZ, PT ;  /* 0x000000ff1200720c */ /* 0x000fe20003f45270 */
[----:B------:R-:W-:Y:S01]  /*e440*/  IMAD.MOV.U32 R12, RZ, RZ, -0x800000 ;  /* 0xff800000ff0c7424 */ /* 0x000fe200078e00ff */
[----:B------:R-:W-:-:S03]  /*e450*/  UIADD3 UR36, UR36, 0x1, URZ ;  /* 0x0000000124247890 */ /* 0x000fc6000fffe03f */
[----:B------:R-:W4:Y:S01]  /*e460*/  SHFL.BFLY PT, R9, R4, 0x2, 0x1f ;  /* 0x0c401f0004097f89 */ /* 0x000f2200000e0000 */
[----:B---3--:R-:W-:Y:S01]  /*e470*/  FADD.FTZ R0, R0, R3 ;  /* 0x0000000300007221 */ /* 0x008fe20000010000 */
[----:B------:R-:W-:-:S04]  /*e480*/  IMAD.MOV.U32 R3, RZ, RZ, RZ ;  /* 0x000000ffff037224 */ /* 0x000fc800078e00ff */
[----:B012---:R-:W0:Y:S01]  /*e490*/  SHFL.BFLY PT, R7, R0, 0x1, 0x1f ;  /* 0x0c201f0000077f89 */ /* 0x007e2200000e0000 */
[----:B----4-:R-:W-:Y:S01]  /*e4a0*/  FADD.FTZ R9, R9, R4 ;  /* 0x0000000409097221 */ /* 0x010fe20000010000 */
[----:B------:R-:W-:Y:S01]  /*e4b0*/  IMAD.U32 R4, RZ, RZ, UR38 ;  /* 0x00000026ff047e24 */ /* 0x000fe2000f8e00ff */
[----:B------:R-:W-:-:S03]  /*e4c0*/  UIADD3 UR38, UR38, 0x1, URZ ;  /* 0x0000000126267890 */ /* 0x000fc6000fffe03f */
[----:B------:R-:W1:Y:S01]  /*e4d0*/  SHFL.BFLY PT, R8, R9, 0x1, 0x1f ;  /* 0x0c201f0009087f89 */ /* 0x000e6200000e0000 */
[----:B------:R-:W-:Y:S01]  /*e4e0*/  @!P2 IMAD R4, R4, 0x40, R17 ;  /* 0x000000400404a824 */ /* 0x000fe200078e0211 */
[----:B------:R-:W-:Y:S01]  /*e4f0*/  UISETP.NE.AND UP0, UPT, UR38, 0x2, UPT ;  /* 0x000000022600788c */ /* 0x000fe2000bf05270 */
[----:B0-----:R-:W-:Y:S01]  /*e500*/  FADD.FTZ R11, R0, R7 ;  /* 0x00000007000b7221 */ /* 0x001fe20000010000 */
[----:B------:R-:W-:Y:S02]  /*e510*/  IMAD.MOV.U32 R0, RZ, RZ, RZ ;  /* 0x000000ffff007224 */ /* 0x000fe400078e00ff */
[----:B------:R-:W-:Y:S01]  /*e520*/  @!P2 LEA R4, R4, UR41, 0x2 ;  /* 0x000000290404ac11 */ /* 0x000fe2000f8e10ff */
[----:B------:R-:W-:Y:S01]  /*e530*/  IMAD.U32 R7, RZ, RZ, UR10 ;  /* 0x0000000aff077e24 */ /* 0x000fe2000f8e00ff */
[----:B------:R-:W-:Y:S01]  /*e540*/  USEL UR4, URZ, 0x1, UP0 ;  /* 0x000000013f047887 */ /* 0x000fe20008000000 */
[----:B------:R-:W-:Y:S01]  /*e550*/  FSETP.NE.FTZ.AND P0, PT, R11, RZ, PT ;  /* 0x000000ff0b00720b */ /* 0x000fe20003f15000 */
[----:B------:R-:W-:-:S02]  /*e560*/  USEL UR38, UR38, URZ, UP0 ;  /* 0x0000003f26267287 */ /* 0x000fc40008000000 */
[----:B------:R-:W-:-:S10]  /*e570*/  ULOP3.LUT UR37, UR37, UR4, URZ, 0x3c, !UPT ;  /* 0x0000000425257292 */ /* 0x000fd4000f8e3c3f */
[----:B------:R-:W0:Y:S01]  /*e580*/  @P0 MUFU.LG2 R10, R11 ;  /* 0x0000000b000a0308 */ /* 0x000e220000000c00 */
[----:B------:R-:W-:Y:S01]  /*e590*/  @P0 FMUL.FTZ R7, R7, 0.69314718246459960938 ;  /* 0x3f31721807070820 */ /* 0x000fe20000410000 */
[----:B-1----:R-:W-:-:S05]  /*e5a0*/  FADD.FTZ R8, R9, R8 ;  /* 0x0000000809087221 */ /* 0x002fca0000010000 */
[----:B------:R-:W-:Y:S01]  /*e5b0*/  FSETP.NE.FTZ.AND P1, PT, R8, RZ, PT ;  /* 0x000000ff0800720b */ /* 0x000fe20003f35000 */
[----:B------:R-:W1:Y:S01]  /*e5c0*/  @P0 MUFU.RCP R3, R11 ;  /* 0x0000000b00030308 */ /* 0x000e620000001000 */
[----:B0-----:R-:W-:-:S11]  /*e5d0*/  @P0 FMUL.FTZ R10, R10, 0.69314718246459960938 ;  /* 0x3f3172180a0a0820 */ /* 0x001fd60000410000 */
[----:B------:R-:W0:Y:S01]  /*e5e0*/  @P1 MUFU.RCP R0, R8 ;  /* 0x0000000800001308 */ /* 0x000e220000001000 */
[----:B------:R-:W-:Y:S01]  /*e5f0*/  @P0 FFMA.FTZ R12, R7, R6, R10 ;  /* 0x00000006070c0223 */ /* 0x000fe2000001000a */
[----:B------:R-:W-:Y:S01]  /*e600*/  PLOP3.LUT P0, PT, PT, PT, PT, 0x8, 0x0 ;  /* 0x000000000000781c */ /* 0x000fe20003f0e170 */
[----:B-1----:R-:W-:Y:S01]  /*e610*/  @!P2 STS [R4+0x28800], R3 ;  /* 0x028800030400a388 */ /* 0x002fe20000000800 */
[-C--:B------:R-:W-:Y:S01]  /*e620*/  FMUL.FTZ R24, R24, R3.reuse ;  /* 0x0000000318187220 */ /* 0x080fe20000410000 */
[----:B------:R-:W-:-:S03]  /*e630*/  FMUL.FTZ R25, R25, R3 ;  /* 0x0000000319197220 */ /* 0x000fc60000410000 */
[----:B------:R-:W1:Y:S01]  /*e640*/  @P1 MUFU.LG2 R6, R8 ;  /* 0x0000000800061308 */ /* 0x000e620000000c00 */
        /* <DEDUP_REMOVED lines=17> */
[----:B------:R-:W-:Y:S01]  /*e760*/  FMUL.FTZ R57, R57, R3 ;  /* 0x0000000339397220 */ /* 0x000fe20000410000 */
[----:B0-----:R-:W-:-:S02]  /*e770*/  IMAD.U32 R4, RZ, RZ, UR10 ;  /* 0x0000000aff047e24 */ /* 0x001fc4000f8e00ff */
[-C--:B------:R-:W-:Y:S01]  /*e780*/  FMUL.FTZ R60, R60, R3.reuse ;  /* 0x000000033c3c7220 */ /* 0x080fe20000410000 */
[-C--:B------:R-:W-:Y:S01]  /*e790*/  FMUL.FTZ R61, R61, R3.reuse ;  /* 0x000000033d3d7220 */ /* 0x080fe20000410000 */
[-C--:B------:R-:W-:Y:S01]  /*e7a0*/  FMUL.FTZ R64, R64, R3.reuse ;  /* 0x0000000340407220 */ /* 0x080fe20000410000 */
[----:B------:R-:W-:Y:S01]  /*e7b0*/  @P1 FMUL.FTZ R4, R4, 0.69314718246459960938 ;  /* 0x3f31721804041820 */ /* 0x000fe20000410000 */
        /* <DEDUP_REMOVED lines=43> */
[----:B------:R-:W-:-:S02]  /*ea70*/  IMAD.MOV.U32 R3, RZ, RZ, -0x800000 ;  /* 0xff800000ff037424 */ /* 0x000fc400078e00ff */
        /* <DEDUP_REMOVED lines=66> */
.L_x_2228:
[----:B------:R-:W0:Y:S08]  /*eea0*/  S2UR UR40, SR_CgaCtaId ;  /* 0x00000000002879c3 */ /* 0x000e300000008800 */
[----:B------:R-:W-:Y:S01]  /*eeb0*/  BAR.SYNC.DEFER_BLOCKING 0x5, 0x180 ;  /* 0x0146000000007b1d */ /* 0x000fe20000010000 */
[----:B------:R-:W-:-:S05]  /*eec0*/  USHF.R.U32.HI UR9, URZ, 0x10, UR42 ;  /* 0x000000103f097899 */ /* 0x000fca000801162a */
        /* <DEDUP_REMOVED lines=12> */
[----:B------:R-:W-:Y:S01]  /*ef90*/  ULDC.64 UR14, c[0x0][0xc00] ;  /* 0x00030000000e7ab9 */ /* 0x000fe20000000a00 */
[----:B------:R-:W-:Y:S01]  /*efa0*/  F2FP.F16.F32.PACK_AB R7, R31, R30 ;  /* 0x0000001e1f07723e */ /* 0x000fe200000000ff */
[----:B------:R-:W-:Y:S01]  /*efb0*/  ULDC.64 UR12, c[0x0][0xc00] ;  /* 0x00030000000c7ab9 */ /* 0x000fe20000000a00 */
[----:B------:R-:W-:Y:S01]  /*efc0*/  F2FP.F16.F32.PACK_AB R10, R37, R36 ;  /* 0x00000024250a723e */ /* 0x000fe200000000ff */
[----:B------:R-:W-:Y:S01]  /*efd0*/  UIMAD.WIDE UR12, UR44, 0x4, UR12 ;  /* 0x000000042c0c78a5 */ /* 0x000fe2000f8e020c */
[----:B------:R-:W-:Y:S01]  /*efe0*/  F2FP.F16.F32.PACK_AB R11, R39, R38 ;  /* 0x00000026270b723e */ /* 0x000fe200000000ff */
[----:B------:R-:W-:Y:S01]  /*eff0*/  UMOV UR10, UR41 ;  /* 0x00000029000a7c82 */ /* 0x000fe20008000000 */
[----:B0-----:R-:W-:Y:S01]  /*f000*/  UMOV UR11, UR4 ;  /* 0x00000004000b7c82 */ /* 0x001fe20008000000 */
[----:B------:R-:W-:Y:S01]  /*f010*/  ULDC UR4, c[0x0][0xad4] ;  /* 0x0002b50000047ab9 */ /* 0x000fe20000000800 */
[----:B------:R-:W-:-:S02]  /*f020*/  IMAD.U32 R14, RZ, RZ, UR10 ;  /* 0x0000000aff0e7e24 */ /* 0x000fc4000f8e00ff */
[----:B------:R-:W-:Y:S01]  /*f030*/  IMAD.U32 R15, RZ, RZ, UR11 ;  /* 0x0000000bff0f7e24 */ /* 0x000fe2000f8e00ff */
[----:B------:R-:W-:Y:S02]  /*f040*/  ULDC.64 UR10, c[0x0][0xc08] ;  /* 0x00030200000a7ab9 */ /* 0x000fe40000000a00 */
[----:B------:R-:W-:-:S04]  /*f050*/  UISETP.NE.U32.AND UP0, UPT, UR10, URZ, UPT ;  /* 0x0000003f0a00728c */ /* 0x000fc8000bf05070 */
[----:B------:R-:W-:Y:S01]  /*f060*/  UISETP.NE.AND.EX UP0, UPT, UR11, URZ, UPT, UP0 ;  /* 0x0000003f0b00728c */ /* 0x000fe2000bf05300 */
[----:B------:R-:W-:Y:S05]  /*f070*/  BAR.SYNC.DEFER_BLOCKING 0x1, 0x100 ;  /* 0x0044000000007b1d */ /* 0x000fea0000010000 */
[----:B------:R-:W-:-:S05]  /*f080*/  PLOP3.LUT P1, PT, PT, PT, UP0, 0x80, 0x0 ;  /* 0x000000000000781c */ /* 0x000fca0003f2f008 */
[----:B------:R-:W-:Y:S02]  /*f090*/  @UP0 ULDC.64 UR10, c[0x0][0xc08] ;  /* 0x00030200000a0ab9 */ /* 0x000fe40000000a00 */
[----:B------:R-:W-:Y:S01]  /*f0a0*/  @UP0 UIMAD.WIDE UR10, UR44, 0x4, UR10 ;  /* 0x000000042c0a08a5 */ /* 0x000fe2000f8e020a */
        /* <DEDUP_REMOVED lines=17> */
[----:B------:R-:W-:-:S02]  /*f1c0*/  F2FP.F16.F32.PACK_AB R9, R35, R34 ;  /* 0x000000222309723e */ /* 0x000fc400000000ff */
[----:B------:R-:W-:Y:S02]  /*f1d0*/  LOP3.LUT R4, R5, 0x380, RZ, 0xc0, !PT ;  /* 0x0000038005047812 */ /* 0x000fe400078ec0ff */
[----:B------:R-:W-:Y:S01]  /*f1e0*/  F2FP.F16.F32.PACK_AB R6, R45, R44 ;  /* 0x0000002c2d06723e */ /* 0x000fe200000000ff */
[----:B------:R0:W-:Y:S01]  /*f1f0*/  STSM.16.M88.4 [R13], R8 ;  /* 0x000000080d007844 */ /* 0x0001e20000000200 */
[----:B------:R-:W-:Y:S02]  /*f200*/  SHF.R.U64 R4, R4, 0x3, RZ ;  /* 0x0000000304047819 */ /* 0x000fe400000012ff */
[----:B------:R-:W-:Y:S02]  /*f210*/  F2FP.F16.F32.PACK_AB R7, R47, R46 ;  /* 0x0000002e2f07723e */ /* 0x000fe400000000ff */
[----:B------:R-:W-:Y:S01]  /*f220*/  LOP3.LUT R4, R4, R5, RZ, 0x3c, !PT ;  /* 0x0000000504047212 */ /* 0x000fe200078e3cff */
[----:B------:R-:W-:-:S05]  /*f230*/  IMAD.X R5, RZ, RZ, R21, P0 ;  /* 0x000000ffff057224 */ /* 0x000fca00000e0615 */
[----:B------:R-:W-:Y:S02]  /*f240*/  MOV R0, R4 ;  /* 0x0000000400007202 */ /* 0x000fe40000000f00 */
[----:B------:R-:W-:Y:S02]  /*f250*/  F2FP.F16.F32.PACK_AB R4, R41, R40 ;  /* 0x000000282904723e */ /* 0x000fe400000000ff */
[----:B------:R-:W-:Y:S02]  /*f260*/  F2FP.F16.F32.PACK_AB R5, R43, R42 ;  /* 0x0000002a2b05723e */ /* 0x000fe400000000ff */
[----:B0-----:R-:W-:Y:S02]  /*f270*/  IADD3 R9, P0, R20, 0x60, RZ ;  /* 0x0000006014097810 */ /* 0x001fe40007f1e0ff */
[----:B------:R-:W-:Y:S01]  /*f280*/  F2FP.F16.F32.PACK_AB R10, R53, R52 ;  /* 0x00000034350a723e */ /* 0x000fe200000000ff */
[----:B------:R0:W-:Y:S01]  /*f290*/  STSM.16.M88.4 [R0], R4 ;  /* 0x0000000400007844 */ /* 0x0001e20000000200 */
[----:B------:R-:W-:-:S02]  /*f2a0*/  LOP3.LUT R8, R9, 0x380, RZ, 0xc0, !PT ;  /* 0x0000038009087812 */ /* 0x000fc400078ec0ff */
[----:B------:R-:W-:Y:S02]  /*f2b0*/  F2FP.F16.F32.PACK_AB R11, R55, R54 ;  /* 0x00000036370b723e */ /* 0x000fe400000000ff */
[----:B------:R-:W-:Y:S01]  /*f2c0*/  SHF.R.U64 R8, R8, 0x3, RZ ;  /* 0x0000000308087819 */ /* 0x000fe200000012ff */
[----:B0-----:R-:W-:-:S03]  /*f2d0*/  IMAD.X R5, RZ, RZ, R21, P0 ;  /* 0x000000ffff057224 */ /* 0x001fc600000e0615 */
[----:B------:R-:W-:Y:S02]  /*f2e0*/  LOP3.LUT R4, R8, R9, RZ, 0x3c, !PT ;  /* 0x0000000908047212 */ /* 0x000fe400078e3cff */
[----:B------:R-:W-:Y:S02]  /*f2f0*/  F2FP.F16.F32.PACK_AB R8, R49, R48 ;  /* 0x000000303108723e */ /* 0x000fe400000000ff */
[----:B------:R-:W-:Y:S02]  /*f300*/  MOV R13, R4 ;  /* 0x00000004000d7202 */ /* 0x000fe40000000f00 */
[----:B------:R-:W-:Y:S02]  /*f310*/  IADD3 R5, P0, R20, 0x2000, RZ ;  /* 0x0000200014057810 */ /* 0x000fe40007f1e0ff */
[----:B------:R-:W-:Y:S02]  /*f320*/  F2FP.F16.F32.PACK_AB R9, R51, R50 ;  /* 0x000000323309723e */ /* 0x000fe400000000ff */
[----:B------:R-:W-:-:S02]  /*f330*/  LOP3.LUT R4, R5, 0x380, RZ, 0xc0, !PT ;  /* 0x0000038005047812 */ /* 0x000fc400078ec0ff */
        /* <DEDUP_REMOVED lines=119> */
[----:B0-----:R-:W-:-:S03]  /*fab0*/  IADD3 R9, P0, R20, 0x6060, RZ ;  /* 0x0000606014097810 */ /* 0x001fc60007f1e0ff */
[----:B------:R0:W-:Y:S01]  /*fac0*/  STSM.16.M88.4 [R0], R4 ;  /* 0x0000000400007844 */ /* 0x0001e20000000200 */
[----:B------:R-:W-:Y:S01]  /*fad0*/  LOP3.LUT R8, R9, 0x380, RZ, 0xc0, !PT ;  /* 0x0000038009087812 */ /* 0x000fe200078ec0ff */
[----:B------:R-:W-:Y:S01]  /*fae0*/  IMAD.X R21, RZ, RZ, R21, P0 ;  /* 0x000000ffff157224 */ /* 0x000fe200000e0615 */
[----:B------:R-:W-:Y:S02]  /*faf0*/  ISETP.NE.U32.AND P0, PT, RZ, UR14, PT ;  /* 0x0000000eff007c0c */ /* 0x000fe4000bf05070 */
[----:B------:R-:W-:Y:S02]  /*fb00*/  SHF.R.U64 R8, R8, 0x3, RZ ;  /* 0x0000000308087819 */ /* 0x000fe400000012ff */
[----:B------:R-:W-:Y:S02]  /*fb10*/  ISETP.NE.AND.EX P0, PT, RZ, UR15, PT, P0 ;  /* 0x0000000fff007c0c */ /* 0x000fe4000bf05300 */
[----:B------:R-:W-:-:S04]  /*fb20*/  LOP3.LUT R20, R8, R9, RZ, 0x3c, !PT ;  /* 0x0000000908147212 */ /* 0x000fc800078e3cff */
[----:B------:R-:W-:Y:S02]  /*fb30*/  MOV R20, R20 ;  /* 0x0000001400147202 */ /* 0x000fe40000000f00 */
[----:B0-----:R-:W-:Y:S02]  /*fb40*/  F2FP.F16.F32.PACK_AB R4, R145, R144 ;  /* 0x000000909104723e */ /* 0x001fe400000000ff */
[----:B------:R-:W-:Y:S02]  /*fb50*/  F2FP.F16.F32.PACK_AB R5, R147, R146 ;  /* 0x000000929305723e */ /* 0x000fe400000000ff */
[----:B------:R-:W-:Y:S02]  /*fb60*/  F2FP.F16.F32.PACK_AB R6, R149, R148 ;  /* 0x000000949506723e */ /* 0x000fe400000000ff */
[----:B------:R-:W-:-:S05]  /*fb70*/  F2FP.F16.F32.PACK_AB R7, R151, R150 ;  /* 0x000000969707723e */ /* 0x000fca00000000ff */
[----:B------:R0:W-:Y:S02]  /*fb80*/  STSM.16.M88.4 [R20], R4 ;  /* 0x0000000414007844 */ /* 0x0001e40000000200 */
[----:B0-----:R-:W-:Y:S02]  /*fb90*/  IMAD.U32 R4, RZ, RZ, UR10 ;  /* 0x0000000aff047e24 */ /* 0x001fe4000f8e00ff */
[----:B------:R-:W-:Y:S01]  /*fba0*/  IMAD.U32 R5, RZ, RZ, UR11 ;  /* 0x0000000bff057e24 */ /* 0x000fe2000f8e00ff */
[----:B------:R-:W-:Y:S06]  /*fbb0*/  BAR.SYNC.DEFER_BLOCKING 0x1, 0x100 ;  /* 0x0044000000007b1d */ /* 0x000fec0000010000 */
[----:B------:R0:W2:Y:S02]  /*fbc0*/  @P1 LDG.E R6, desc[UR54][R4.64] ;  /* 0x0000003604061981 */ /* 0x0000a4000c1e1900 */
[----:B0-----:R-:W-:-:S02]  /*fbd0*/  IMAD.U32 R4, RZ, RZ, UR12 ;  /* 0x0000000cff047e24 */ /* 0x001fc4000f8e00ff */
[----:B------:R-:W-:-:S05]  /*fbe0*/  IMAD.U32 R5, RZ, RZ, UR13 ;  /* 0x0000000dff057e24 */ /* 0x000fca000f8e00ff */
[----:B------:R0:W5:Y:S01]  /*fbf0*/  @P0 LDG.E R0, desc[UR54][R4.64] ;  /* 0x0000003604000981 */ /* 0x000162000c1e1900 */
[----:B------:R-:W-:Y:S01]  /*fc00*/  UISETP.NE.AND UP0, UPT, UR9, URZ, UPT ;  /* 0x0000003f0900728c */ /* 0x000fe2000bf05270 */
[----:B------:R-:W-:Y:S01]  /*fc10*/  ULDC UR8, c[0x0][0xa88] ;  /* 0x0002a20000087ab9 */ /* 0x000fe20000000800 */
[----:B------:R-:W-:Y:S02]  /*fc20*/  ULOP3.LUT UR42, UR42, 0xff, URZ, 0xc0, !UPT ;  /* 0x000000ff2a2a7892 */ /* 0x000fe4000f8ec03f */
[----:B------:R-:W-:Y:S01]  /*fc30*/  USEL UR10, UR9, UR4, UP0 ;  /* 0x00000004090a7287 */ /* 0x000fe20008000000 */
[----:B--2---:R-:W-:Y:S01]  /*fc40*/  @P1 R2UR UR8, R6 ;  /* 0x00000000060812ca */ /* 0x004fe200000e0000 */
[----:B0-----:R-:W-:-:S14]  /*fc50*/  @P1 BRA `(.L_x_2326) ;  /* 0x0000000000201947 */ /* 0x001fdc0003800000 */
[----:B------:R-:W-:Y:S05]  /*fc60*/  @!P0 BRA `(.L_x_2326) ;  /* 0x00000000001c8947 */ /* 0x000fea0003800000 */
[----:B------:R-:W-:Y:S02]  /*fc70*/  IMAD.U32 R4, RZ, RZ, UR12 ;  /* 0x0000000cff047e24 */ /* 0x000fe4000f8e00ff */
[----:B------:R-:W-:-:S05]  /*fc80*/  IMAD.U32 R5, RZ, RZ, UR13 ;  /* 0x0000000dff057e24 */ /* 0x000fca000f8e00ff */
[----:B------:R-:W2:Y:S04]  /*fc90*/  LDG.E R6, desc[UR54][R4.64] ;  /* 0x0000003604067981 */ /* 0x000ea8000c1e1900 */
[----:B------:R-:W3:Y:S01]  /*fca0*/  LDG.E R7, desc[UR54][R4.64+0x4] ;  /* 0x0000043604077981 */ /* 0x000ee2000c1e1900 */
[----:B--2---:R-:W-:Y:S02]  /*fcb0*/  R2UR UR4, R6 ;  /* 0x00000000060472ca */ /* 0x004fe400000e0000 */
[----:B---3--:R-:W-:-:S13]  /*fcc0*/  R2UR UR8, R7 ;  /* 0x00000000070872ca */ /* 0x008fda00000e0000 */
[----:B------:R-:W-:-:S12]  /*fcd0*/  UIADD3 UR8, -UR4, UR8, URZ ;  /* 0x0000000804087290 */ /* 0x000fd8000fffe13f */
.L_x_2326:
        /* <DEDUP_REMOVED lines=13> */
[----:B------:R-:W-:Y:S01]  /*fdb0*/  UISETP.GT.AND UP1, UPT, UR10, 0x1, UPT ;  /* 0x000000010a00788c */ /* 0x000fe2000bf24270 */
[----:B------:R-:W-:Y:S01]  /*fdc0*/  VIADD R9, R186, UR45 ;  /* 0x0000002dba097c36 */ /* 0x000fe20008000000 */
[----:B------:R-:W-:Y:S01]  /*fdd0*/  UMOV UR21, 0x9b8 ;  /* 0x000009b800157882 */ /* 0x000fe20000000000 */
[----:B------:R-:W-:Y:S02]  /*fde0*/  UISETP.NE.U32.AND UP0, UPT, UR14, URZ, UPT ;  /* 0x0000003f0e00728c */ /* 0x000fe4000bf05070 */
[----:B------:R-:W-:Y:S01]  /*fdf0*/  USEL UR21, UR21, 0x978, UP1 ;  /* 0x0000097815157887 */ /* 0x000fe20008800000 */
[----:B------:R-:W-:Y:S01]  /*fe00*/  IMAD.MOV.U32 R5, RZ, RZ, R9 ;  /* 0x000000ffff057224 */ /* 0x000fe200078e0009 */
[----:B------:R-:W-:Y:S02]  /*fe10*/  UISETP.NE.AND.EX UP0, UPT, UR15, URZ, UPT, UP0 ;  /* 0x0000003f0f00728c */ /* 0x000fe4000bf05300 */
[----:B------:R-:W-:-:S02]  /*fe20*/  USEL UR16, UR42, URZ, UP1 ;  /* 0x0000003f2a107287 */ /* 0x000fc40008800000 */
[----:B------:R-:W-:Y:S02]  /*fe30*/  USEL UR19, UR44, URZ, !UP0 ;  /* 0x0000003f2c137287 */ /* 0x000fe4000c000000 */
[----:B------:R-:W-:-:S04]  /*fe40*/  USHF.R.S32.HI UR17, URZ, 0x1f, UR44 ;  /* 0x0000001f3f117899 */ /* 0x000fc8000801142c */
[----:B------:R-:W-:Y:S01]  /*fe50*/  ULDC.64 UR14, c[0x0][UR21+0x228] ;  /* 0x00008a00150e7abb */ /* 0x000fe20008000a00 */
[----:B------:R-:W-:Y:S01]  /*fe60*/  ULDC.64 UR12, c[0x0][UR21+0x220] ;  /* 0x00008800150c7abb */ /* 0x000fe20008000a00 */
[----:B------:R-:W-:Y:S02]  /*fe70*/  UIMAD.WIDE.U32 UR22, UR14, UR16, URZ ;  /* 0x000000100e1672a5 */ /* 0x000fe4000f8e003f */
[----:B------:R-:W-:Y:S01]  /*fe80*/  UIMAD UR24, UR15, UR16, URZ ;  /* 0x000000100f1872a4 */ /* 0x000fe2000f8e023f */
[C---:B0-----:R-:W-:Y:S01]  /*fe90*/  ISETP.NE.AND P0, PT, R0.reuse, 0x1, PT ;  /* 0x000000010000780c */ /* 0x041fe20003f05270 */
[----:B------:R-:W-:Y:S01]  /*fea0*/  UIMAD.WIDE.U32 UR14, UR12, UR19, URZ ;  /* 0x000000130c0e72a5 */ /* 0x000fe2000f8e003f */
[----:B------:R-:W-:Y:S01]  /*feb0*/  IMAD R11, R0, UR8, RZ ;  /* 0x00000008000b7c24 */ /* 0x000fe2000f8e02ff */
[----:B------:R-:W-:Y:S01]  /*fec0*/  ULDC.64 UR10, c[0x0][UR21+0x218] ;  /* 0x00008600150a7abb */ /* 0x000fe20008000a00 */
[----:B------:R-:W-:Y:S02]  /*fed0*/  USEL UR20, UR17, URZ, !UP0 ;  /* 0x0000003f11147287 */ /* 0x000fe4000c000000 */
[----:B------:R-:W-:-:S02]  /*fee0*/  UIMAD UR19, UR13, UR19, URZ ;  /* 0x000000130d1372a4 */ /* 0x000fc4000f8e023f */
[----:B------:R-:W-:Y:S02]  /*fef0*/  UIMAD.WIDE.U32 UR16, UR10, UR43, URZ ;  /* 0x0000002b0a1072a5 */ /* 0x000fe4000f8e003f */
[----:B------:R-:W-:Y:S02]  /*ff00*/  UIMAD UR10, UR11, UR43, URZ ;  /* 0x0000002b0b0a72a4 */ /* 0x000fe4000f8e023f */
[----:B------:R-:W-:Y:S01]  /*ff10*/  UIMAD UR19, UR12, UR20, UR19 ;  /* 0x000000140c1372a4 */ /* 0x000fe2000f8e0213 */
[----:B------:R-:W0:Y:S01]  /*ff20*/  @P0 LDC R4, c[0x0][0xbec] ;  /* 0x0002fb00ff040b82 */ /* 0x000e220000000800 */
[----:B------:R-:W-:Y:S02]  /*ff30*/  UIADD3 UR24, UR23, UR24, URZ ;  /* 0x0000001817187290 */ /* 0x000fe4000fffe03f */
[----:B------:R-:W-:Y:S02]  /*ff40*/  UIADD3 UR11, UR17, UR10, URZ ;  /* 0x0000000a110b7290 */ /* 0x000fe4000fffe03f */
[----:B------:R-:W-:-:S02]  /*ff50*/  UIADD3 UR16, UP0, UP2, UR14, UR16, UR4 ;  /* 0x000000100e107290 */ /* 0x000fc4000fa1e004 */
[----:B------:R-:W-:Y:S01]  /*ff60*/  UIADD3 UR10, UR15, UR19, URZ ;  /* 0x000000130f0a7290 */ /* 0x000fe2000fffe03f */
[----:B------:R-:W1:Y:S01]  /*ff70*/  @P0 LDC R7, c[0x0][0xbf0] ;  /* 0x0002fc00ff070b82 */ /* 0x000e620000000800 */
[----:B------:R-:W-:Y:S02]  /*ff80*/  IMAD.U32 R6, RZ, RZ, UR24 ;  /* 0x00000018ff067e24 */ /* 0x000fe4000f8e00ff */
[----:B------:R-:W-:Y:S01]  /*ff90*/  UIADD3.X UR10, UR10, UR11, UR18, UP0, UP2 ;  /* 0x0000000b0a0a7290 */ /* 0x000fe200087e4412 */
[----:B0-----:R-:W-:-:S05]  /*ffa0*/  @P0 IMAD.HI.U32 R4, R9, R4, RZ ;  /* 0x0000000409040227 */ /* 0x001fca00078e00ff */
[----:B-1----:R-:W-:Y:S01]  /*ffb0*/  @P0 SHF.R.U32.HI R5, RZ, R7, R4 ;  /* 0x00000007ff050219 */ /* 0x002fe20000011604 */
[----:B------:R-:W-:-:S04]  /*ffc0*/  IMAD.U32 R4, RZ, RZ, UR22 ;  /* 0x00000016ff047e24 */ /* 0x000fc8000f8e00ff */
[--C-:B------:R-:W-:Y:S01]  /*ffd0*/  IMAD.MOV R7, RZ, RZ, -R5.reuse ;  /* 0x000000ffff077224 */ /* 0x100fe200078e0a05 */
[----:B------:R-:W-:Y:S02]  /*ffe0*/  IADD3 R4, P0, P2, R5, UR16, R4 ;  /* 0x0000001005047c10 */ /* 0x000fe4000fa1e004 */
[----:B------:R-:W-:Y:S01]  /*fff0*/  SHF.R.S32.HI R5, RZ, 0x1f, R5 ;  /* 0x0000001fff057819 */ /* 0x000fe20000011405 */
[----:B------:R-:W-:Y:S02]  /*10000*/  IMAD R7, R0, R7, R9 ;  /* 0x0000000700077224 */ /* 0x000fe400078e0209 */
[----:B------:R-:W-:Y:S01]  /*10010*/  VIADD R0, R17, UR45 ;  /* 0x0000002d11007c36 */ /* 0x000fe20008000000 */
[----:B------:R-:W-:Y:S01]  /*10020*/  IADD3.X R5, R5, UR10, R6, P0, P2 ;  /* 0x0000000a05057c10 */ /* 0x000fe200087e4406 */
[----:B------:R-:W-:Y:S01]  /*10030*/  ULDC.64 UR10, c[0x0][UR21+0x210] ;  /* 0x00008400150a7abb */ /* 0x000fe20008000a00 */
[----:B------:R-:W-:Y:S01]  /*10040*/  SHF.R.S32.HI R6, RZ, 0x1f, R7 ;  /* 0x0000001fff067819 */ /* 0x000fe20000011407 */
[----:B------:R-:W-:-:S02]  /*10050*/  IMAD R9, R7, UR11, RZ ;  /* 0x0000000b07097c24 */ /* 0x000fc4000f8e02ff */
        /* <DEDUP_REMOVED lines=8> */
[----:B------:R-:W-:Y:S04]  /*100e0*/  SHFL.IDX PT, R6, R8, 0x1, 0x1c1f ;  /* 0x003c1f0008067f89 */ /* 0x000fe800000e0000 */
[----:B------:R-:W-:Y:S04]  /*100f0*/  SHFL.IDX PT, R4, R8, RZ, 0x1c1f ;  /* 0x001c1fff08047589 */ /* 0x000fe800000e0000 */
[----:B------:R-:W-:Y:S01]  /*10100*/  SHFL.IDX PT, R7, R9, 0x1, 0x1c1f ;  /* 0x003c1f0009077f89 */ /* 0x000fe200000e0000 */
[----:B--2---:R-:W-:-:S05]  /*10110*/  IMAD.MOV R5, RZ, RZ, -R10 ;  /* 0x000000ffff057224 */ /* 0x004fca00078e0a0a */
[----:B------:R-:W-:Y:S02]  /*10120*/  ISETP.NE.AND P0, PT, R2, R5, PT ;  /* 0x000000050200720c */ /* 0x000fe40003f05270 */
[----:B------:R-:W0:Y:S02]  /*10130*/  SHFL.IDX PT, R5, R9, RZ, 0x1c1f ;  /* 0x001c1fff09057589 */ /* 0x000e2400000e0000 */
[C---:B------:R-:W-:Y:S01]  /*10140*/  ISETP.GE.OR P2, PT, R0.reuse, R11, P0 ;  /* 0x0000000b0000720c */ /* 0x040fe20000746670 */
[----:B------:R-:W-:-:S05]  /*10150*/  VIADD R0, R0, 0x8 ;  /* 0x0000000800007836 */ /* 0x000fca0000000000 */
[----:B------:R-:W-:-:S07]  /*10160*/  ISETP.GE.OR P0, PT, R0, R11, P0 ;  /* 0x0000000b0000720c */ /* 0x000fce0000706670 */
[----:B0-----:R0:W-:Y:S06]  /*10170*/  @!P2 ST.E desc[UR54][R4.64], R12 ;  /* 0x0000000c0400a985 */ /* 0x0011ec000c101936 */
[----:B------:R0:W-:Y:S02]  /*10180*/  @!P0 ST.E desc[UR54][R6.64], R3 ;  /* 0x0000000306008985 */ /* 0x0001e4000c101936 */
.L_x_2327:
[----:B------:R-:W-:Y:S05]  /*10190*/  @P1 BRA `(.L_x_2328) ;  /* 0x0000001000501947 */ /* 0x000fea0003800000 */
[----:B0-----:R-:W-:Y:S01]  /*101a0*/  IMAD R3, R219, 0x40, R19 ;  /* 0x00000040db037824 */ /* 0x001fe200078e0213 */
[----:B------:R-:W0:Y:S01]  /*101b0*/  LDC R82, c[0x0][0xbe8] ;  /* 0x0002fa00ff527b82 */ /* 0x000e220000000800 */
[----:B------:R-:W-:Y:S01]  /*101c0*/  ULDC UR14, c[0x0][0xac8] ;  /* 0x0002b200000e7ab9 */ /* 0x000fe20000000800 */
[----:B------:R-:W-:Y:S01]  /*101d0*/  ULDC.64 UR12, c[0x0][0xaa0] ;  /* 0x0002a800000c7ab9 */ /* 0x000fe20000000a00 */
        /* <DEDUP_REMOVED lines=9> */
[--C-:B------:R-:W-:Y:S01]  /*10270*/  IMAD.X R9, RZ, RZ, R15.reuse, P3 ;  /* 0x000000ffff097224 */ /* 0x100fe200018e060f */
[----:B------:R-:W-:Y:S02]  /*10280*/  LOP3.LUT R32, R33, 0x380, RZ, 0xc0, !PT ;  /* 0x0000038021207812 */ /* 0x000fe400078ec0ff */
[----:B------:R-:W-:Y:S02]  /*10290*/  IADD3 R45, P3, R14, 0x8000, RZ ;  /* 0x000080000e2d7810 */ /* 0x000fe40007f7e0ff */
[----:B------:R-:W-:Y:S01]  /*102a0*/  LOP3.LUT R40, R40, R41, RZ, 0x3c, !PT ;  /* 0x0000002928287212 */ /* 0x000fe200078e3cff */
[--C-:B------:R-:W-:Y:S01]  /*102b0*/  IMAD.X R41, RZ, RZ, R15.reuse, P2 ;  /* 0x000000ffff297224 */ /* 0x100fe200010e060f */
[C---:B------:R-:W-:Y:S01]  /*102c0*/  IADD3 R37, P1, R14.reuse, 0x6000, RZ ;  /* 0x000060000e257810 */ /* 0x040fe20007f3e0ff */
[----:B------:R-:W-:Y:S01]  /*102d0*/  VIADD R91, R19, 0x40 ;  /* 0x00000040135b7836 */ /* 0x000fe20000000000 */
[----:B------:R-:W-:Y:S01]  /*102e0*/  IADD3 R69, P2, R14, 0xe000, RZ ;  /* 0x0000e0000e457810 */ /* 0x000fe20007f5e0ff */
[----:B------:R-:W-:Y:S01]  /*102f0*/  UIMAD UR18, UR18, UR12, URZ ;  /* 0x0000000c121272a4 */ /* 0x000fe2000f8e023f */
[----:B------:R-:W-:Y:S01]  /*10300*/  SHF.R.U64 R32, R32, 0x3, RZ ;  /* 0x0000000320207819 */ /* 0x000fe200000012ff */
[----:B------:R-:W-:Y:S01]  /*10310*/  UIMAD.WIDE.U32 UR10, UR4, UR12, URZ ;  /* 0x0000000c040a72a5 */ /* 0x000fe2000f8e003f */
[----:B------:R-:W-:Y:S01]  /*10320*/  LOP3.LUT R44, R45, 0x380, RZ, 0xc0, !PT ;  /* 0x000003802d2c7812 */ /* 0x000fe200078ec0ff */
[----:B------:R-:W-:Y:S01]  /*10330*/  VIADD R87, R19, 0x80 ;  /* 0x0000008013577836 */ /* 0x000fe20000000000 */
[----:B------:R-:W-:Y:S01]  /*10340*/  LOP3.LUT R36, R37, 0x380, RZ, 0xc0, !PT ;  /* 0x0000038025247812 */ /* 0x000fe200078ec0ff */
[----:B------:R-:W-:Y:S01]  /*10350*/  VIADD R89, R19, 0x100 ;  /* 0x0000010013597836 */ /* 0x000fe20000000000 */
[----:B------:R-:W-:Y:S01]  /*10360*/  LOP3.LUT R68, R69, 0x380, RZ, 0xc0, !PT ;  /* 0x0000038045447812 */ /* 0x000fe200078ec0ff */
[----:B------:R-:W-:Y:S01]  /*10370*/  VIADD R99, R19, 0x140 ;  /* 0x0000014013637836 */ /* 0x000fe20000000000 */
[----:B------:R-:W-:Y:S01]  /*10380*/  LOP3.LUT R32, R32, R33, RZ, 0x3c, !PT ;  /* 0x0000002120207212 */ /* 0x000fe200078e3cff */
[----:B------:R-:W-:Y:S01]  /*10390*/  IMAD.X R33, RZ, RZ, R15, P0 ;  /* 0x000000ffff217224 */ /* 0x000fe200000e060f */
[----:B------:R-:W-:Y:S01]  /*103a0*/  SHF.R.U64 R44, R44, 0x3, RZ ;  /* 0x000000032c2c7819 */ /* 0x000fe200000012ff */
[----:B------:R-:W5:Y:S01]  /*103b0*/  LD.E.128 R8, desc[UR54][R8.64] ;  /* 0x0000003608087980 */ /* 0x000f62000c101d00 */
[----:B------:R-:W-:-:S02]  /*103c0*/  SHF.R.U64 R36, R36, 0x3, RZ ;  /* 0x0000000324247819 */ /* 0x000fc400000012ff */
[----:B------:R-:W-:Y:S01]  /*103d0*/  IADD3 R61, P0, R14, 0xc000, RZ ;  /* 0x0000c0000e3d7810 */ /* 0x000fe20007f1e0ff */
[----:B------:R-:W-:Y:S01]  /*103e0*/  UIMAD UR18, UR4, UR13, UR18 ;  /* 0x0000000d041272a4 */ /* 0x000fe2000f8e0212 */
[----:B------:R-:W-:Y:S01]  /*103f0*/  SHF.R.U64 R68, R68, 0x3, RZ ;  /* 0x0000000344447819 */ /* 0x000fe200000012ff */
[----:B------:R-:W5:Y:S01]  /*10400*/  LD.E.128 R32, desc[UR54][R32.64] ;  /* 0x0000003620207980 */ /* 0x000f62000c101d00 */
[----:B------:R-:W-:Y:S01]  /*10410*/  LOP3.LUT R44, R44, R45, RZ, 0x3c, !PT ;  /* 0x0000002d2c2c7212 */ /* 0x000fe200078e3cff */
[--C-:B------:R-:W-:Y:S01]  /*10420*/  IMAD.X R45, RZ, RZ, R15.reuse, P3 ;  /* 0x000000ffff2d7224 */ /* 0x100fe200018e060f */
[----:B------:R-:W-:Y:S01]  /*10430*/  LOP3.LUT R36, R36, R37, RZ, 0x3c, !PT ;  /* 0x0000002524247212 */ /* 0x000fe200078e3cff */
[--C-:B------:R-:W-:Y:S01]  /*10440*/  IMAD.X R37, RZ, RZ, R15.reuse, P1 ;  /* 0x000000ffff257224 */ /* 0x100fe200008e060f */
[----:B------:R-:W-:Y:S01]  /*10450*/  LOP3.LUT R60, R61, 0x380, RZ, 0xc0, !PT ;  /* 0x000003803d3c7812 */ /* 0x000fe200078ec0ff */
[----:B------:R-:W-:Y:S01]  /*10460*/  ULDC.64 UR12, c[0x0][0xae8] ;  /* 0x0002ba00000c7ab9 */ /* 0x000fe20000000a00 */
[----:B------:R-:W-:Y:S01]  /*10470*/  LOP3.LUT R68, R68, R69, RZ, 0x3c, !PT ;  /* 0x0000004544447212 */ /* 0x000fe200078e3cff */
[----:B------:R-:W-:Y:S01]  /*10480*/  IMAD.X R69, RZ, RZ, R15, P2 ;  /* 0x000000ffff457224 */ /* 0x000fe200010e060f */
[----:B------:R-:W-:-:S02]  /*10490*/  IADD3 R3, P3, R14, 0xf000, RZ ;  /* 0x0000f0000e037810 */ /* 0x000fc40007f7e0ff */
[C---:B------:R-:W-:Y:S02]  /*104a0*/  IADD3 R13, P4, R14.reuse, 0x2000, RZ ;  /* 0x000020000e0d7810 */ /* 0x040fe40007f9e0ff */
[C---:B------:R-:W-:Y:S02]  /*104b0*/  IADD3 R25, P5, R14.reuse, 0x3000, RZ ;  /* 0x000030000e197810 */ /* 0x040fe40007fbe0ff */
[C---:B------:R-:W-:Y:S01]  /*104c0*/  IADD3 R29, P6, R14.reuse, 0x4000, RZ ;  /* 0x000040000e1d7810 */ /* 0x040fe20007fde0ff */
[----:B------:R-:W-:Y:S01]  /*104d0*/  UIADD3 UR11, UR11, UR18, URZ ;  /* 0x000000120b0b7290 */ /* 0x000fe2000fffe03f */
[----:B------:R-:W-:Y:S01]  /*104e0*/  IADD3 R65, P1, R14, 0xd000, RZ ;  /* 0x0000d0000e417810 */ /* 0x000fe20007f3e0ff */
[----:B------:R-:W-:Y:S01]  /*104f0*/  USHF.R.S32.HI UR4, URZ, 0x1f, UR9 ;  /* 0x0000001f3f047899 */ /* 0x000fe20008011409 */
[----:B0-----:R-:W-:Y:S01]  /*10500*/  ISETP.NE.AND P2, PT, R82, 0x1, PT ;  /* 0x000000015200780c */ /* 0x001fe20003f45270 */
[----:B------:R-:W-:Y:S01]  /*10510*/  IMAD.X R73, RZ, RZ, R15, P3 ;  /* 0x000000ffff497224 */ /* 0x000fe200018e060f */
[----:B------:R-:W-:Y:S01]  /*10520*/  SHF.R.U64 R60, R60, 0x3, RZ ;  /* 0x000000033c3c7819 */ /* 0x000fe200000012ff */
[----:B------:R-:W5:Y:S01]  /*10530*/  LD.E.128 R36, desc[UR54][R36.64] ;  /* 0x0000003624247980 */ /* 0x000f62000c101d00 */
[----:B------:R-:W-:-:S02]  /*10540*/  LOP3.LUT R0, R3, 0x380, RZ, 0xc0, !PT ;  /* 0x0000038003007812 */ /* 0x000fc400078ec0ff */
[----:B------:R-:W-:Y:S01]  /*10550*/  LOP3.LUT R64, R65, 0x380, RZ, 0xc0, !PT ;  /* 0x0000038041407812 */ /* 0x000fe200078ec0ff */
[----:B------:R-:W5:Y:S01]  /*10560*/  LD.E.128 R40, desc[UR54][R40.64] ;  /* 0x0000003628287980 */ /* 0x000f62000c101d00 */
[----:B------:R-:W-:Y:S01]  /*10570*/  LOP3.LUT R60, R60, R61, RZ, 0x3c, !PT ;  /* 0x0000003d3c3c7212 */ /* 0x000fe200078e3cff */
[----:B------:R-:W-:Y:S01]  /*10580*/  IMAD.X R61, RZ, RZ, R15, P0 ;  /* 0x000000ffff3d7224 */ /* 0x000fe200000e060f */
[----:B------:R-:W-:Y:S01]  /*10590*/  SHF.R.U64 R0, R0, 0x3, RZ ;  /* 0x0000000300007819 */ /* 0x000fe200000012ff */
[----:B------:R-:W5:Y:S01]  /*105a0*/  LD.E.128 R44, desc[UR54][R44.64] ;  /* 0x000000362c2c7980 */ /* 0x000f62000c101d00 */
[----:B------:R-:W-:Y:S01]  /*105b0*/  SHF.R.U64 R64, R64, 0x3, RZ ;  /* 0x0000000340407819 */ /* 0x000fe200000012ff */
[----:B------:R-:W0:Y:S01]  /*105c0*/  @P2 LDC R79, c[0x0][0xbec] ;  /* 0x0002fb00ff4f2b82 */ /* 0x000e220000000800 */
[----:B------:R-:W-:Y:S01]  /*105d0*/  ISETP.GE.AND P0, PT, R91, UR14, PT ;  /* 0x0000000e5b007c0c */ /* 0x000fe2000bf06270 */
[----:B------:R-:W5:Y:S01]  /*105e0*/  LD.E.128 R68, desc[UR54][R68.64] ;  /* 0x0000003644447980 */ /* 0x000f62000c101d00 */
[----:B------:R-:W-:-:S02]  /*105f0*/  LOP3.LUT R72, R0, R3, RZ, 0x3c, !PT ;  /* 0x0000000300487212 */ /* 0x000fc400078e3cff */
[----:B------:R-:W-:Y:S01]  /*10600*/  LOP3.LUT R64, R64, R65, RZ, 0x3c, !PT ;  /* 0x0000004140407212 */ /* 0x000fe200078e3cff */
[----:B------:R-:W-:Y:S01]  /*10610*/  IMAD.X R65, RZ, RZ, R15, P1 ;  /* 0x000000ffff417224 */ /* 0x000fe200008e060f */
[----:B------:R-:W-:Y:S01]  /*10620*/  SEL R3, RZ, 0xffffffff, P0 ;  /* 0xffffffffff037807 */ /* 0x000fe20000000000 */
[----:B------:R-:W1:Y:S01]  /*10630*/  @P2 LDC R81, c[0x0][0xbf0] ;  /* 0x0002fc00ff512b82 */ /* 0x000e620000000800 */
[----:B------:R-:W-:Y:S02]  /*10640*/  ISETP.GE.AND P1, PT, R19, UR14, PT ;  /* 0x0000000e13007c0c */ /* 0x000fe4000bf26270 */
[----:B------:R-:W-:Y:S01]  /*10650*/  LOP3.LUT R12, R13, 0x380, RZ, 0xc0, !PT ;  /* 0x000003800d0c7812 */ /* 0x000fe200078ec0ff */
[----:B------:R-:W-:Y:S01]  /*10660*/  IMAD.SHL.U32 R3, R3, 0x2, RZ ;  /* 0x0000000203037824 */ /* 0x000fe200078e00ff */
[----:B------:R-:W-:Y:S02]  /*10670*/  SEL R0, RZ, 0x1, P1 ;  /* 0x00000001ff007807 */ /* 0x000fe40000800000 */
[----:B------:R-:W-:-:S02]  /*10680*/  LOP3.LUT R24, R25, 0x380, RZ, 0xc0, !PT ;  /* 0x0000038019187812 */ /* 0x000fc400078ec0ff */
[----:B------:R-:W-:Y:S01]  /*10690*/  LOP3.LUT R28, R29, 0x380, RZ, 0xc0, !PT ;  /* 0x000003801d1c7812 */ /* 0x000fe200078ec0ff */
[----:B------:R-:W-:Y:S01]  /*106a0*/  UIMAD.WIDE.U32 UR10, UR43, UR12, UR10 ;  /* 0x0000000c2b0a72a5 */ /* 0x000fe2000f8e000a */
[----:B------:R-:W-:Y:S01]  /*106b0*/  LOP3.LUT R20, R3, 0x2, R0, 0xe2, !PT ;  /* 0x0000000203147812 */ /* 0x000fe200078ee200 */
[----:B------:R-:W-:Y:S01]  /*106c0*/  VIADD R3, R19, 0xc0 ;  /* 0x000000c013037836 */ /* 0x000fe20000000000 */
[----:B------:R-:W-:Y:S01]  /*106d0*/  SHF.R.U64 R12, R12, 0x3, RZ ;  /* 0x000000030c0c7819 */ /* 0x000fe200000012ff */
[----:B------:R-:W-:Y:S01]  /*106e0*/  IMAD R0, R187, 0x20, R219 ;  /* 0x00000020bb007824 */ /* 0x000fe200078e02db */
[----:B------:R-:W-:Y:S01]  /*106f0*/  SHF.R.U64 R24, R24, 0x3, RZ ;  /* 0x0000000318187819 */ /* 0x000fe200000012ff */
[----:B------:R-:W5:Y:S01]  /*10700*/  LD.E.128 R60, desc[UR54][R60.64] ;  /* 0x000000363c3c7980 */ /* 0x000f62000c101d00 */
[----:B------:R-:W-:Y:S01]  /*10710*/  ISETP.GE.AND P0, PT, R3, UR14, PT ;  /* 0x0000000e03007c0c */ /* 0x000fe2000bf06270 */
[----:B------:R-:W-:Y:S01]  /*10720*/  VIADD R80, R0, UR45 ;  /* 0x0000002d00507c36 */ /* 0x000fe20008000000 */
[----:B------:R-:W-:Y:S01]  /*10730*/  SHF.R.U64 R28, R28, 0x3, RZ ;  /* 0x000000031c1c7819 */ /* 0x000fe200000012ff */
[----:B------:R-:W5:Y:S01]  /*10740*/  LD.E.128 R64, desc[UR54][R64.64] ;  /* 0x0000003640407980 */ /* 0x000f62000c101d00 */
[----:B------:R-:W-:Y:S01]  /*10750*/  SEL R0, RZ, 0xffffffff, P0 ;  /* 0xffffffffff007807 */ /* 0x000fe20000000000 */
[----:B------:R-:W-:Y:S01]  /*10760*/  UIMAD UR11, UR43, UR13, UR11 ;  /* 0x0000000d2b0b72a4 */ /* 0x000fe2000f8e020b */
[----:B------:R-:W-:Y:S01]  /*10770*/  LOP3.LUT R12, R12, R13, RZ, 0x3c, !PT ;  /* 0x0000000d0c0c7212 */ /* 0x000fe200078e3cff */
[--C-:B------:R-:W-:Y:S01]  /*10780*/  IMAD.X R13, RZ, RZ, R15.reuse, P4 ;  /* 0x000000ffff0d7224 */ /* 0x100fe200020e060f */
[----:B------:R-:W-:Y:S01]  /*10790*/  LOP3.LUT R24, R24, R25, RZ, 0x3c, !PT ;  /* 0x0000001918187212 */ /* 0x000fe200078e3cff */
[--C-:B------:R-:W-:Y:S01]  /*107a0*/  IMAD.X R25, RZ, RZ, R15.reuse, P5 ;  /* 0x000000ffff197224 */ /* 0x100fe200028e060f */
[----:B------:R-:W-:Y:S01]  /*107b0*/  LOP3.LUT R28, R28, R29, RZ, 0x3c, !PT ;  /* 0x0000001d1c1c7212 */ /* 0x000fe200078e3cff */
[----:B------:R-:W-:Y:S01]  /*107c0*/  IMAD.X R29, RZ, RZ, R15, P6 ;  /* 0x000000ffff1d7224 */ /* 0x000fe200030e060f */
[----:B------:R-:W-:Y:S01]  /*107d0*/  ISETP.GE.AND P1, PT, R87, UR14, PT ;  /* 0x0000000e57007c0c */ /* 0x000fe2000bf26270 */
[----:B------:R-:W-:Y:S01]  /*107e0*/  ULDC.64 UR12, c[0x0][0xaf0] ;  /* 0x0002bc00000c7ab9 */ /* 0x000fe20000000a00 */
[----:B------:R-:W-:Y:S01]  /*107f0*/  IADD3 R49, P4, R14, 0x9000, RZ ;  /* 0x000090000e317810 */ /* 0x000fe20007f9e0ff */
[----:B------:R-:W-:Y:S01]  /*10800*/  IMAD.SHL.U32 R83, R0, 0x8, RZ ;  /* 0x0000000800537824 */ /* 0x000fe200078e00ff */
[----:B------:R-:W-:-:S02]  /*10810*/  IADD3 R53, P5, R14, 0xa000, RZ ;  /* 0x0000a0000e357810 */ /* 0x000fc40007fbe0ff */
[C---:B------:R-:W-:Y:S01]  /*10820*/  LOP3.LUT R5, R14.reuse, 0x380, RZ, 0xc0, !PT ;  /* 0x000003800e057812 */ /* 0x040fe200078ec0ff */
[----:B------:R-:W-:Y:S01]  /*10830*/  IMAD.MOV.U32 R77, RZ, RZ, R80 ;  /* 0x000000ffff4d7224 */ /* 0x000fe200078e0050 */
[----:B------:R-:W-:Y:S01]  /*10840*/  IADD3 R57, P6, R14, 0xb000, RZ ;  /* 0x0000b0000e397810 */ /* 0x000fe20007fde0ff */
[----:B------:R-:W-:Y:S01]  /*10850*/  UIMAD UR4, UR4, UR12, URZ ;  /* 0x0000000c040472a4 */ /* 0x000fe2000f8e023f */
[----:B------:R-:W-:Y:S01]  /*10860*/  SEL R21, RZ, 0xffffffff, P1 ;  /* 0xffffffffff157807 */ /* 0x000fe20000800000 */
[----:B0-----:R-:W-:Y:S01]  /*10870*/  @P2 IMAD.HI.U32 R0, R80, R79, RZ ;  /* 0x0000004f50002227 */ /* 0x001fe200078e00ff */
[----:B------:R-:W-:Y:S01]  /*10880*/  LOP3.LUT R48, R49, 0x380, RZ, 0xc0, !PT ;  /* 0x0000038031307812 */ /* 0x000fe200078ec0ff */
[----:B------:R-:W5:Y:S01]  /*10890*/  LD.E.128 R24, desc[UR54][R24.64] ;  /* 0x0000003618187980 */ /* 0x000f62000c101d00 */
[----:B------:R-:W-:Y:S02]  /*108a0*/  LOP3.LUT R52, R53, 0x380, RZ, 0xc0, !PT ;  /* 0x0000038035347812 */ /* 0x000fe400078ec0ff */
[----:B------:R-:W-:Y:S01]  /*108b0*/  LOP3.LUT R56, R57, 0x380, RZ, 0xc0, !PT ;  /* 0x0000038039387812 */ /* 0x000fe200078ec0ff */
[----:B------:R-:W-:Y:S01]  /*108c0*/  UIMAD UR4, UR9, UR13, UR4 ;  /* 0x0000000d090472a4 */ /* 0x000fe2000f8e0204 */
[----:B------:R-:W-:Y:S01]  /*108d0*/  IMAD.SHL.U32 R21, R21, 0x4, RZ ;  /* 0x0000000415157824 */ /* 0x000fe200078e00ff */
[----:B------:R-:W-:Y:S01]  /*108e0*/  UIMAD.WIDE.U32 UR10, UR9, UR12, UR10 ;  /* 0x0000000c090a72a5 */ /* 0x000fe2000f8e000a */
[----:B-1----:R-:W-:Y:S01]  /*108f0*/  @P2 SHF.R.U32.HI R77, RZ, R81, R0 ;  /* 0x00000051ff4d2219 */ /* 0x002fe20000011600 */
[----:B------:R-:W5:Y:S01]  /*10900*/  LD.E.128 R28, desc[UR54][R28.64] ;  /* 0x000000361c1c7980 */ /* 0x000f62000c101d00 */
[----:B------:R-:W-:-:S02]  /*10910*/  SHF.R.U64 R48, R48, 0x3, RZ ;  /* 0x0000000330307819 */ /* 0x000fc400000012ff */
[----:B------:R-:W-:Y:S01]  /*10920*/  SHF.R.U64 R52, R52, 0x3, RZ ;  /* 0x0000000334347819 */ /* 0x000fe200000012ff */
[----:B------:R-:W5:Y:S01]  /*10930*/  LD.E.128 R72, desc[UR54][R72.64] ;  /* 0x0000003648487980 */ /* 0x000f62000c101d00 */
[----:B------:R-:W-:Y:S02]  /*10940*/  SHF.R.U64 R56, R56, 0x3, RZ ;  /* 0x0000000338387819 */ /* 0x000fe400000012ff */
[----:B------:R-:W-:Y:S01]  /*10950*/  SHF.R.U64 R5, R5, 0x3, RZ ;  /* 0x0000000305057819 */ /* 0x000fe200000012ff */
[----:B------:R-:W-:Y:S01]  /*10960*/  UIADD3 UR4, UR11, UR4, URZ ;  /* 0x000000040b047290 */ /* 0x000fe2000fffe03f */
[----:B------:R-:W-:Y:S01]  /*10970*/  ISETP.GE.AND P0, PT, R89, UR14, PT ;  /* 0x0000000e59007c0c */ /* 0x000fe2000bf06270 */
[--C-:B------:R-:W-:Y:S01]  /*10980*/  IMAD.MOV R79, RZ, RZ, -R77.reuse ;  /* 0x000000ffff4f7224 */ /* 0x100fe200078e0a4d */
[----:B------:R-:W-:Y:S02]  /*10990*/  SHF.R.S32.HI R78, RZ, 0x1f, R77 ;  /* 0x0000001fff4e7819 */ /* 0x000fe4000001144d */
        /* <DEDUP_REMOVED lines=8> */
[----:B------:R-:W-:Y:S01]  /*10a20*/  LOP3.LUT R76, R21, 0x4, R20, 0xe2, !PT ;  /* 0x00000004154c7812 */ /* 0x000fe200078ee214 */
[----:B------:R-:W-:Y:S01]  /*10a30*/  IMAD.U32 R20, RZ, RZ, UR10 ;  /* 0x0000000aff147e24 */ /* 0x000fe2000f8e00ff */
[----:B------:R-:W-:Y:S01]  /*10a40*/  SEL R0, RZ, 0xffffffff, P0 ;  /* 0xffffffffff007807 */ /* 0x000fe20000000000 */
[----:B------:R-:W-:Y:S01]  /*10a50*/  IMAD.U32 R21, RZ, RZ, UR11 ;  /* 0x0000000bff157e24 */ /* 0x000fe2000f8e00ff */
[----:B------:R-:W-:Y:S01]  /*10a60*/  ULDC.64 UR10, c[0x0][0xae0] ;  /* 0x0002b800000a7ab9 */ /* 0x000fe20000000a00 */
[----:B------:R-:W-:Y:S01]  /*10a70*/  IMAD.U32 R21, RZ, RZ, UR4 ;  /* 0x00000004ff157e24 */ /* 0x000fe2000f8e00ff */
[----:B------:R-:W-:Y:S01]  /*10a80*/  ISETP.GE.AND P0, PT, R99, UR14, PT ;  /* 0x0000000e63007c0c */ /* 0x000fe2000bf06270 */
[----:B------:R-:W-:-:S02]  /*10a90*/  IMAD R78, R78, UR10, RZ ;  /* 0x0000000a4e4e7c24 */ /* 0x000fc4000f8e02ff */
[----:B------:R-:W-:Y:S01]  /*10aa0*/  IMAD R79, R82, R79, R80 ;  /* 0x0000004f524f7224 */ /* 0x000fe200078e0250 */
[----:B------:R-:W-:Y:S01]  /*10ab0*/  LOP3.LUT R76, R83, 0x8, R76, 0xe2, !PT ;  /* 0x00000008534c7812 */ /* 0x000fe200078ee24c */
[----:B------:R-:W5:Y:S01]  /*10ac0*/  LD.E.128 R4, desc[UR54][R4.64] ;  /* 0x0000003604047980 */ /* 0x000f62000c101d00 */
[----:B------:R-:W-:Y:S01]  /*10ad0*/  IMAD.SHL.U32 R83, R0, 0x10, RZ ;  /* 0x0000001000537824 */ /* 0x000fe200078e00ff */
[----:B------:R-:W-:Y:S01]  /*10ae0*/  SEL R0, RZ, 0xffffffff, P0 ;  /* 0xffffffffff007807 */ /* 0x000fe20000000000 */
[C---:B------:R-:W-:Y:S01]  /*10af0*/  IMAD R81, R77.reuse, UR11, R78 ;  /* 0x0000000b4d517c24 */ /* 0x040fe2000f8e024e */
[----:B------:R-:W5:Y:S01]  /*10b00*/  LD.E.128 R12, desc[UR54][R12.64] ;  /* 0x000000360c0c7980 */ /* 0x000f62000c101d00 */
[----:B------:R-:W-:Y:S01]  /*10b10*/  IMAD.WIDE.U32 R20, R77, UR10, R20 ;  /* 0x0000000a4d147c25 */ /* 0x000fe2000f8e0014 */
[----:B------:R-:W-:Y:S01]  /*10b20*/  SHF.R.S32.HI R77, RZ, 0x1f, R79 ;  /* 0x0000001fff4d7819 */ /* 0x000fe2000001144f */
[----:B------:R-:W-:Y:S01]  /*10b30*/  ULDC.64 UR10, c[0x0][0xad8] ;  /* 0x0002b600000a7ab9 */ /* 0x000fe20000000a00 */
[----:B------:R-:W5:Y:S01]  /*10b40*/  LD.E.128 R48, desc[UR54][R48.64] ;  /* 0x0000003630307980 */ /* 0x000f62000c101d00 */
[----:B------:R-:W-:-:S03]  /*10b50*/  VIADD R95, R19, 0x180 ;  /* 0x00000180135f7836 */ /* 0x000fc60000000000 */
[----:B------:R-:W5:Y:S04]  /*10b60*/  LD.E.128 R52, desc[UR54][R52.64] ;  /* 0x0000003634347980 */ /* 0x000f68000c101d00 */
[----:B------:R-:W5:Y:S01]  /*10b70*/  LD.E.128 R56, desc[UR54][R56.64] ;  /* 0x0000003638387980 */ /* 0x000f62000c101d00 */
[----:B------:R-:W-:Y:S01]  /*10b80*/  @!PT LDS RZ, [RZ] ;  /* 0x00000000fffff984 */ /* 0x000fe20000000800 */
[----:B------:R-:W-:Y:S01]  /*10b90*/  @!PT LDS RZ, [RZ] ;  /* 0x00000000fffff984 */ /* 0x000fe20000000800 */
[----:B------:R-:W-:Y:S01]  /*10ba0*/  @!PT LDS RZ, [RZ] ;  /* 0x00000000fffff984 */ /* 0x000fe20000000800 */
[----:B------:R-:W-:Y:S01]  /*10bb0*/  @!PT LDS RZ, [RZ] ;  /* 0x00000000fffff984 */ /* 0x000fe20000000800 */
[----:B------:R0:W-:Y:S06]  /*10bc0*/  MEMBAR.ALL.CTA ;  /* 0x0000000000007992 */ /* 0x0001ec0000008000 */
[----:B0-----:R-:W0:Y:S01]  /*10bd0*/  FENCE.VIEW.ASYNC.S ;  /* 0x00000000000073c6 */ /* 0x001e220000000000 */
[----:B------:R-:W-:Y:S01]  /*10be0*/  LOP3.LUT R76, R83, 0x10, R76, 0xe2, !PT ;  /* 0x00000010534c7812 */ /* 0x000fe200078ee24c */
[----:B------:R-:W-:Y:S01]  /*10bf0*/  IMAD.SHL.U32 R83, R0, 0x20, RZ ;  /* 0x0000002000537824 */ /* 0x000fe200078e00ff */
[----:B------:R-:W-:Y:S01]  /*10c00*/  ISETP.GE.AND P0, PT, R95, UR14, PT ;  /* 0x0000000e5f007c0c */ /* 0x000fe2000bf06270 */
[----:B------:R-:W-:-:S02]  /*10c10*/  IMAD.IADD R21, R21, 0x1, R81 ;  /* 0x0000000115157824 */ /* 0x000fc400078e0251 */
[----:B------:R-:W-:Y:S02]  /*10c20*/  IMAD R0, R77, UR10, RZ ;  /* 0x0000000a4d007c24 */ /* 0x000fe4000f8e02ff */
[----:B------:R-:W-:Y:S02]  /*10c30*/  VIADD R92, R219, UR45 ;  /* 0x0000002ddb5c7c36 */ /* 0x000fe40008000000 */
[----:B------:R-:W-:Y:S02]  /*10c40*/  IMAD R93, R82, UR8, RZ ;  /* 0x00000008525d7c24 */ /* 0x000fe4000f8e02ff */
[----:B------:R-:W-:Y:S01]  /*10c50*/  VIADD R97, R19, 0x1c0 ;  /* 0x000001c013617836 */ /* 0x000fe20000000000 */
[----:B------:R-:W-:Y:S01]  /*10c60*/  UIADD3 UR4, UR41, 0x28c20, URZ ;  /* 0x00028c2029047890 */ /* 0x000fe2000fffe03f */
[C---:B------:R-:W-:Y:S01]  /*10c70*/  IMAD R81, R79.reuse, UR11, R0 ;  /* 0x0000000b4f517c24 */ /* 0x040fe2000f8e0200 */
[----:B------:R-:W-:Y:S01]  /*10c80*/  SEL R77, RZ, 0x40, P0 ;  /* 0x00000040ff4d7807 */ /* 0x000fe20000000000 */
[----:B------:R-:W-:Y:S01]  /*10c90*/  IMAD.WIDE.U32 R20, R79, UR10, R20 ;  /* 0x0000000a4f147c25 */ /* 0x000fe2000f8e0014 */
[----:B------:R-:W-:Y:S01]  /*10ca0*/  ISETP.GE.AND P0, PT, R92, R93, PT ;  /* 0x0000005d5c00720c */ /* 0x000fe20003f06270 */
[----:B------:R-:W-:Y:S01]  /*10cb0*/  ULDC.64 UR10, c[0x0][0xa80] ;  /* 0x0002a000000a7ab9 */ /* 0x000fe20000000a00 */
[----:B------:R-:W-:Y:S01]  /*10cc0*/  ISETP.GE.AND P1, PT, R97, UR14, PT ;  /* 0x0000000e61007c0c */ /* 0x000fe2000bf26270 */
[----:B------:R-:W-:Y:S01]  /*10cd0*/  IMAD.IADD R79, R21, 0x1, R81 ;  /* 0x00000001154f7824 */ /* 0x000fe200078e0251 */
[----:B------:R-:W-:Y:S01]  /*10ce0*/  LOP3.LUT R76, R83, 0x20, R76, 0xe2, !PT ;  /* 0x00000020534c7812 */ /* 0x000fe200078ee24c */
[----:B------:R-:W-:Y:S01]  /*10cf0*/  UPRMT UR4, URZ, 0x654, UR4 ;  /* 0x000006543f047896 */ /* 0x000fe20008000004 */
[----:B------:R-:W-:-:S02]  /*10d00*/  LEA R88, P2, R20, UR10, 0x1 ;  /* 0x0000000a14587c11 */ /* 0x000fc4000f8408ff */
[----:B------:R-:W-:Y:S02]  /*10d10*/  SEL R21, RZ, 0x80, P1 ;  /* 0x00000080ff157807 */ /* 0x000fe40000800000 */
[----:B------:R-:W-:Y:S02]  /*10d20*/  LOP3.LUT R0, R76, R77, RZ, 0xfc, !PT ;  /* 0x0000004d4c007212 */ /* 0x000fe400078efcff */
[----:B------:R-:W-:Y:S01]  /*10d30*/  LEA.HI.X R90, R20, UR11, R79, 0x1, P2 ;  /* 0x0000000b145a7c11 */ /* 0x000fe200090f0c4f */
[----:B------:R-:W-:Y:S01]  /*10d40*/  BSSY B1, `(.L_x_2329) ;  /* 0x000002c000017945 */ /* 0x000fe20003800000 */
[----:B------:R-:W-:Y:S01]  /*10d50*/  LOP3.LUT R86, R0, R21, RZ, 0xfc, !PT ;  /* 0x0000001500567212 */ /* 0x000fe200078efcff */
[----:B0-----:R-:W-:Y:S01]  /*10d60*/  SYNCS.ARRIVE.TRANS64.RED.A1T0 RZ, [UR4], RZ ;  /* 0x000000ffffff79a7 */ /* 0x001fe20008100404 */
[----:B------:R0:W1:Y:S04]  /*10d70*/  SHFL.IDX PT, R20, R88, RZ, 0x181f ;  /* 0x00181fff58147589 */ /* 0x00006800000e0000 */
[----:B------:R0:W2:Y:S01]  /*10d80*/  SHFL.IDX PT, R21, R90, RZ, 0x181f ;  /* 0x00181fff5a157589 */ /* 0x0000a200000e0000 */
[----:B------:R-:W-:Y:S05]  /*10d90*/  @P0 BRA `(.L_x_2330) ;  /* 0x0000000000980947 */ /* 0x000fea0003800000 */
[----:B------:R-:W-:Y:S02]  /*10da0*/  ISETP.GE.AND P1, PT, R91, UR14, PT ;  /* 0x0000000e5b007c0c */ /* 0x000fe4000bf26270 */
[----:B------:R-:W-:Y:S02]  /*10db0*/  ISETP.GE.AND P0, PT, R19, UR14, PT ;  /* 0x0000000e13007c0c */ /* 0x000fe4000bf06270 */
[----:B------:R-:W-:Y:S02]  /*10dc0*/  ISETP.GE.AND P4, PT, R87, UR14, PT ;  /* 0x0000000e57007c0c */ /* 0x000fe4000bf86270 */
[----:B------:R-:W-:Y:S02]  /*10dd0*/  SHF.R.S32.HI R77, RZ, 0x1f, R91 ;  /* 0x0000001fff4d7819 */ /* 0x000fe4000001145b */
[----:B------:R-:W-:Y:S02]  /*10de0*/  ISETP.GE.AND P3, PT, R3, UR14, PT ;  /* 0x0000000e03007c0c */ /* 0x000fe4000bf66270 */
[----:B------:R-:W-:-:S02]  /*10df0*/  SHF.R.S32.HI R81, RZ, 0x1f, R87 ;  /* 0x0000001fff517819 */ /* 0x000fc40000011457 */
[----:B------:R-:W-:Y:S02]  /*10e00*/  SHF.R.S32.HI R83, RZ, 0x1f, R3 ;  /* 0x0000001fff537819 */ /* 0x000fe40000011403 */
[-C--:B-1----:R-:W-:Y:S01]  /*10e10*/  @!P1 LEA R76, P2, R91, R20.reuse, 0x1 ;  /* 0x000000145b4c9211 */ /* 0x082fe200078408ff */
[----:B--2---:R-:W-:Y:S01]  /*10e20*/  @!P0 IMAD.WIDE R78, R19, 0x2, R20 ;  /* 0x00000002134e8825 */ /* 0x004fe200078e0214 */
[----:B------:R-:W-:Y:S02]  /*10e30*/  SHF.R.S32.HI R85, RZ, 0x1f, R89 ;  /* 0x0000001fff557819 */ /* 0x000fe40000011459 */
[----:B------:R-:W-:Y:S02]  /*10e40*/  @!P1 LEA.HI.X R77, R91, R21, R77, 0x1, P2 ;  /* 0x000000155b4d9211 */ /* 0x000fe400010f0c4d */
[----:B------:R-:W-:Y:S01]  /*10e50*/  ISETP.GE.AND P2, PT, R89, UR14, PT ;  /* 0x0000000e59007c0c */ /* 0x000fe2000bf46270 */
[----:B-----5:R1:W-:Y:S01]  /*10e60*/  @!P0 ST.E.128 desc[UR54][R78.64], R4 ;  /* 0x000000044e008985 */ /* 0x0203e2000c101d36 */
[----:B------:R-:W-:-:S02]  /*10e70*/  @!P4 LEA R80, P5, R87, R20, 0x1 ;  /* 0x000000145750c211 */ /* 0x000fc400078a08ff */
[----:B------:R-:W-:Y:S01]  /*10e80*/  LOP3.LUT P0, RZ, R0, 0x40, RZ, 0xc0, !PT ;  /* 0x0000004000ff7812 */ /* 0x000fe2000780c0ff */
[----:B------:R2:W-:Y:S01]  /*10e90*/  @!P1 ST.E.128 desc[UR54][R76.64], R12 ;  /* 0x0000000c4c009985 */ /* 0x0005e2000c101d36 */
[----:B------:R-:W-:Y:S02]  /*10ea0*/  ISETP.GE.AND P1, PT, R99, UR14, PT ;  /* 0x0000000e63007c0c */ /* 0x000fe4000bf26270 */
[-C--:B------:R-:W-:Y:S02]  /*10eb0*/  @!P3 LEA R82, P6, R3, R20.reuse, 0x1 ;  /* 0x000000140352b211 */ /* 0x080fe400078c08ff */
[-C--:B------:R-:W-:Y:S02]  /*10ec0*/  @!P4 LEA.HI.X R81, R87, R21.reuse, R81, 0x1, P5 ;  /* 0x000000155751c211 */ /* 0x080fe400028f0c51 */
[----:B------:R-:W-:Y:S02]  /*10ed0*/  @!P3 LEA.HI.X R83, R3, R21, R83, 0x1, P6 ;  /* 0x000000150353b211 */ /* 0x000fe400030f0c53 */
[----:B------:R-:W-:Y:S01]  /*10ee0*/  @!P2 LEA R84, P5, R89, R20, 0x1 ;  /* 0x000000145954a211 */ /* 0x000fe200078a08ff */
[----:B------:R3:W-:Y:S01]  /*10ef0*/  @!P4 ST.E.128 desc[UR54][R80.64], R28 ;  /* 0x0000001c5000c985 */ /* 0x0007e2000c101d36 */
[----:B------:R-:W-:-:S02]  /*10f00*/  LOP3.LUT P6, RZ, R86, 0x80, RZ, 0xc0, !PT ;  /* 0x0000008056ff7812 */ /* 0x000fc400078cc0ff */
[-C--:B------:R-:W-:Y:S01]  /*10f10*/  @!P2 LEA.HI.X R85, R89, R21.reuse, R85, 0x1, P5 ;  /* 0x000000155955a211 */ /* 0x080fe200028f0c55 */
[----:B------:R3:W-:Y:S01]  /*10f20*/  @!P3 ST.E.128 desc[UR54][R82.64], R36 ;  /* 0x000000245200b985 */ /* 0x0007e2000c101d36 */
[----:B-1----:R-:W-:Y:S02]  /*10f30*/  SHF.R.S32.HI R5, RZ, 0x1f, R99 ;  /* 0x0000001fff057819 */ /* 0x002fe40000011463 */
[CC--:B------:R-:W-:Y:S01]  /*10f40*/  @!P1 LEA R4, P5, R99.reuse, R20.reuse, 0x1 ;  /* 0x0000001463049211 */ /* 0x0c0fe200078a08ff */
[----:B------:R3:W-:Y:S01]  /*10f50*/  @!P2 ST.E.128 desc[UR54][R84.64], R44 ;  /* 0x0000002c5400a985 */ /* 0x0007e2000c101d36 */
[----:B------:R-:W-:Y:S02]  /*10f60*/  SHF.R.S32.HI R7, RZ, 0x1f, R95 ;  /* 0x0000001fff077819 */ /* 0x000fe4000001145f */
[----:B------:R-:W-:Y:S02]  /*10f70*/  @!P1 LEA.HI.X R5, R99, R21, R5, 0x1, P5 ;  /* 0x0000001563059211 */ /* 0x000fe400028f0c05 */
[----:B------:R-:W-:-:S02]  /*10f80*/  @P0 LEA R6, P5, R95, R20, 0x1 ;  /* 0x000000145f060211 */ /* 0x000fc400078a08ff */
[----:B--2---:R-:W-:Y:S01]  /*10f90*/  SHF.R.S32.HI R13, RZ, 0x1f, R97 ;  /* 0x0000001fff0d7819 */ /* 0x004fe20000011461 */
[----:B------:R3:W-:Y:S01]  /*10fa0*/  @!P1 ST.E.128 desc[UR54][R4.64], R52 ;  /* 0x0000003404009985 */ /* 0x0007e2000c101d36 */
[----:B------:R-:W-:Y:S02]  /*10fb0*/  @P0 LEA.HI.X R7, R95, R21, R7, 0x1, P5 ;  /* 0x000000155f070211 */ /* 0x000fe400028f0c07 */
[----:B------:R-:W-:-:S03]  /*10fc0*/  @P6 LEA R12, P5, R97, R20, 0x1 ;  /* 0x00000014610c6211 */ /* 0x000fc600078a08ff */
[----:B------:R3:W-:Y:S01]  /*10fd0*/  @P0 ST.E.128 desc[UR54][R6.64], R60 ;  /* 0x0000003c06000985 */ /* 0x0007e2000c101d36 */
[----:B------:R-:W-:-:S05]  /*10fe0*/  @P6 LEA.HI.X R13, R97, R21, R13, 0x1, P5 ;  /* 0x00000015610d6211 */ /* 0x000fca00028f0c0d */
[----:B------:R3:W-:Y:S04]  /*10ff0*/  @P6 ST.E.128 desc[UR54][R12.64], R68 ;  /* 0x000000440c006985 */ /* 0x0007e8000c101d36 */
.L_x_2330:
[----:B------:R-:W-:Y:S05]  /*11000*/  BSYNC B1 ;  /* 0x0000000000017941 */ /* 0x000fea0003800000 */
.L_x_2329:
        /* <DEDUP_REMOVED lines=9> */
[----:B------:R-:W-:Y:S02]  /*110a0*/  SHF.R.S32.HI R7, RZ, 0x1f, R91 ;  /* 0x0000001fff077819 */ /* 0x000fe4000001145b */
[----:B------:R-:W-:-:S02]  /*110b0*/  ISETP.GE.AND P3, PT, R89, UR14, PT ;  /* 0x0000000e59007c0c */ /* 0x000fc4000bf66270 */
[----:B------:R-:W-:Y:S02]  /*110c0*/  SHF.R.S32.HI R15, RZ, 0x1f, R87 ;  /* 0x0000001fff0f7819 */ /* 0x000fe40000011457 */
[-C--:B0-----:R-:W-:Y:S01]  /*110d0*/  @!P0 LEA R6, P4, R91, R4.reuse, 0x1 ;  /* 0x000000045b068211 */ /* 0x081fe200078808ff */
[----:B----4-:R-:W-:Y:S01]  /*110e0*/  @!P5 IMAD.WIDE R12, R19, 0x2, R4 ;  /* 0x00000002130cd825 */ /* 0x010fe200078e0204 */
[----:B--2---:R-:W-:Y:S02]  /*110f0*/  SHF.R.S32.HI R21, RZ, 0x1f, R3 ;  /* 0x0000001fff157819 */ /* 0x004fe40000011403 */
[----:B------:R-:W-:Y:S02]  /*11100*/  @!P0 LEA.HI.X R7, R91, R5, R7, 0x1, P4 ;  /* 0x000000055b078211 */ /* 0x000fe400020f0c07 */
[----:B------:R-:W-:Y:S01]  /*11110*/  ISETP.GE.AND P4, PT, R99, UR14, PT ;  /* 0x0000000e63007c0c */ /* 0x000fe2000bf86270 */
[----:B------:R0:W-:Y:S01]  /*11120*/  @!P5 ST.E.128 desc[UR54][R12.64], R8 ;  /* 0x000000080c00d985 */ /* 0x0001e2000c101d36 */
[----:B------:R-:W-:-:S02]  /*11130*/  @!P1 LEA R14, P6, R87, R4, 0x1 ;  /* 0x00000004570e9211 */ /* 0x000fc400078c08ff */
[-C--:B-1----:R-:W-:Y:S01]  /*11140*/  @!P2 LEA R20, P5, R3, R4.reuse, 0x1 ;  /* 0x000000040314a211 */ /* 0x082fe200078a08ff */
[----:B------:R1:W-:Y:S01]  /*11150*/  @!P0 ST.E.128 desc[UR54][R6.64], R24 ;  /* 0x0000001806008985 */ /* 0x0003e2000c101d36 */
[-C--:B------:R-:W-:Y:S02]  /*11160*/  @!P1 LEA.HI.X R15, R87, R5.reuse, R15, 0x1, P6 ;  /* 0x00000005570f9211 */ /* 0x080fe400030f0c0f */
[----:B------:R-:W-:Y:S02]  /*11170*/  LOP3.LUT P6, RZ, R0, 0x40, RZ, 0xc0, !PT ;  /* 0x0000004000ff7812 */ /* 0x000fe400078cc0ff */
[----:B------:R-:W-:Y:S01]  /*11180*/  @!P2 LEA.HI.X R21, R3, R5, R21, 0x1, P5 ;  /* 0x000000050315a211 */ /* 0x000fe200028f0c15 */
[----:B------:R1:W-:Y:S01]  /*11190*/  @!P1 ST.E.128 desc[UR54][R14.64], R32 ;  /* 0x000000200e009985 */ /* 0x0003e2000c101d36 */
[----:B------:R-:W-:Y:S02]  /*111a0*/  SHF.R.S32.HI R0, RZ, 0x1f, R89 ;  /* 0x0000001fff007819 */ /* 0x000fe40000011459 */
[----:B------:R-:W-:Y:S01]  /*111b0*/  @!P3 LEA R28, P5, R89, R4, 0x1 ;  /* 0x00000004591cb211 */ /* 0x000fe200078a08ff */
[----:B------:R1:W-:Y:S01]  /*111c0*/  @!P2 ST.E.128 desc[UR54][R20.64], R40 ;  /* 0x000000281400a985 */ /* 0x0003e2000c101d36 */
[----:B------:R-:W-:-:S02]  /*111d0*/  LOP3.LUT P0, RZ, R86, 0x80, RZ, 0xc0, !PT ;  /* 0x0000008056ff7812 */ /* 0x000fc4000780c0ff */
[-C--:B------:R-:W-:Y:S02]  /*111e0*/  @!P3 LEA.HI.X R29, R89, R5.reuse, R0, 0x1, P5 ;  /* 0x00000005591db211 */ /* 0x080fe400028f0c00 */
[----:B------:R-:W-:Y:S02]  /*111f0*/  SHF.R.S32.HI R0, RZ, 0x1f, R99 ;  /* 0x0000001fff007819 */ /* 0x000fe40000011463 */
[C---:B0-----:R-:W-:Y:S01]  /*11200*/  @!P4 LEA R8, P5, R99.reuse, R4, 0x1 ;  /* 0x000000046308c211 */ /* 0x041fe200078a08ff */
[----:B------:R1:W-:Y:S03]  /*11210*/  @!P3 ST.E.128 desc[UR54][R28.64], R48 ;  /* 0x000000301c00b985 */ /* 0x0003e6000c101d36 */
[----:B------:R-:W-:Y:S02]  /*11220*/  @!P4 LEA.HI.X R9, R99, R5, R0, 0x1, P5 ;  /* 0x000000056309c211 */ /* 0x000fe400028f0c00 */
[----:B------:R-:W-:-:S02]  /*11230*/  SHF.R.S32.HI R0, RZ, 0x1f, R95 ;  /* 0x0000001fff007819 */ /* 0x000fc4000001145f */
[C---:B------:R-:W-:Y:S01]  /*11240*/  @P6 LEA R10, P5, R95.reuse, R4, 0x1 ;  /* 0x000000045f0a6211 */ /* 0x040fe200078a08ff */
[----:B------:R1:W-:Y:S03]  /*11250*/  @!P4 ST.E.128 desc[UR54][R8.64], R56 ;  /* 0x000000380800c985 */ /* 0x0003e6000c101d36 */
[----:B------:R-:W-:-:S05]  /*11260*/  @P6 LEA.HI.X R11, R95, R5, R0, 0x1, P5 ;  /* 0x000000055f0b6211 */ /* 0x000fca00028f0c00 */
[----:B------:R1:W-:Y:S01]  /*11270*/  @P6 ST.E.128 desc[UR54][R10.64], R64 ;  /* 0x000000400a006985 */ /* 0x0003e2000c101d36 */
[----:B------:R-:W-:Y:S05]  /*11280*/  @!P0 BRA `(.L_x_2331) ;  /* 0x0000002400788947 */ /* 0x000fea0003800000 */
[----:B------:R-:W-:Y:S02]  /*11290*/  LEA R4, P0, R97, R4, 0x1 ;  /* 0x0000000461047211 */ /* 0x000fe400078008ff */
[----:B------:R-:W-:-:S04]  /*112a0*/  SHF.R.S32.HI R0, RZ, 0x1f, R97 ;  /* 0x0000001fff007819 */ /* 0x000fc80000011461 */
[----:B------:R-:W-:-:S05]  /*112b0*/  LEA.HI.X R5, R97, R5, R0, 0x1, P0 ;  /* 0x0000000561057211 */ /* 0x000fca00000f0c00 */
[----:B------:R0:W-:Y:S01]  /*112c0*/  ST.E.128 desc[UR54][R4.64], R72 ;  /* 0x0000004804007985 */ /* 0x0001e2000c101d36 */
[----:B------:R-:W-:Y:S05]  /*112d0*/  BRA `(.L_x_2331) ;  /* 0x0000002400647947 */ /* 0x000fea0003800000 */
.L_x_2328:
[----:B------:R-:W-:Y:S01]  /*112e0*/  ULDC.64 UR12, c[0x0][0xb08] ;  /* 0x0002c200000c7ab9 */ /* 0x000fe20000000a00 */
[----:B------:R-:W-:Y:S01]  /*112f0*/  ULDC UR14, c[0x0][0xbe8] ;  /* 0x0002fa00000e7ab9 */ /* 0x000fe20000000800 */
[----:B------:R-:W-:Y:S01]  /*11300*/  UIMAD UR18, UR18, UR12, URZ ;  /* 0x0000000c121272a4 */ /* 0x000fe2000f8e023f */
[----:B0-----:R-:W-:Y:S01]  /*11310*/  VIADD R6, R186, UR45 ;  /* 0x0000002dba067c36 */ /* 0x001fe20008000000 */
[----:B------:R-:W-:Y:S01]  /*11320*/  UIMAD.WIDE.U32 UR10, UR4, UR12, URZ ;  /* 0x0000000c040a72a5 */ /* 0x000fe2000f8e003f */
[----:B------:R-:W-:Y:S01]  /*11330*/  BSSY B1, `(.L_x_2332) ;  /* 0x00000cc000017945 */ /* 0x000fe20003800000 */
[----:B------:R-:W-:Y:S01]  /*11340*/  UIMAD UR18, UR4, UR13, UR18 ;  /* 0x0000000d041272a4 */ /* 0x000fe2000f8e0212 */
[----:B------:R-:W-:Y:S01]  /*11350*/  IMAD.MOV.U32 R3, RZ, RZ, R6 ;  /* 0x000000ffff037224 */ /* 0x000fe200078e0006 */
        /* <DEDUP_REMOVED lines=23> */
[----:B------:R-:W-:Y:S01]  /*114d0*/  @P0 IMAD.HI.U32 R0, R6, UR9, RZ ;  /* 0x0000000906000c27 */ /* 0x000fe2000f8e00ff */
[----:B------:R-:W-:Y:S01]  /*114e0*/  ULDC.64 UR12, c[0x0][0xb48] ;  /* 0x0002d200000c7ab9 */ /* 0x000fe20000000a00 */
[----:B------:R-:W-:Y:S01]  /*114f0*/  @UP0 ULDC UR4, c[0x0][0xbf0] ;  /* 0x0002fc0000040ab9 */ /* 0x000fe20000000800 */
[----:B------:R-:W-:Y:S01]  /*11500*/  UIMAD.WIDE.U32 UR10, UR42, UR12, UR10 ;  /* 0x0000000c2a0a72a5 */ /* 0x000fe2000f8e000a */
[----:B------:R-:W-:-:S02]  /*11510*/  SHF.R.S32.HI R160, RZ, 0x1f, R205 ;  /* 0x0000001fffa07819 */ /* 0x000fc400000114cd */
[----:B------:R-:W-:Y:S01]  /*11520*/  @P0 SHF.R.U32.HI R3, RZ, UR4, R0 ;  /* 0x00000004ff030c19 */ /* 0x000fe20008011600 */
[----:B------:R-:W-:Y:S01]  /*11530*/  UIMAD UR42, UR42, UR13, UR11 ;  /* 0x0000000d2a2a72a4 */ /* 0x000fe2000f8e020b */
[----:B------:R-:W-:Y:S01]  /*11540*/  SHF.R.S32.HI R161, RZ, 0x1f, R206 ;  /* 0x0000001fffa17819 */ /* 0x000fe200000114ce */
[----:B------:R-:W-:Y:S01]  /*11550*/  IMAD.U32 R5, RZ, RZ, UR11 ;  /* 0x0000000bff057e24 */ /* 0x000fe2000f8e00ff */
[--C-:B------:R-:W-:Y:S01]  /*11560*/  SHF.R.S32.HI R0, RZ, 0x1f, R3.reuse ;  /* 0x0000001fff007819 */ /* 0x100fe20000011403 */
[----:B------:R-:W-:Y:S01]  /*11570*/  IMAD.MOV R7, RZ, RZ, -R3 ;  /* 0x000000ffff077224 */ /* 0x000fe200078e0a03 */
[----:B------:R-:W-:Y:S01]  /*11580*/  ULDC.64 UR12, c[0x0][0xb30] ;  /* 0x0002cc00000c7ab9 */ /* 0x000fe20000000a00 */
[----:B------:R-:W-:Y:S01]  /*11590*/  IMAD.U32 R4, RZ, RZ, UR10 ;  /* 0x0000000aff047e24 */ /* 0x000fe2000f8e00ff */
[----:B------:R-:W-:Y:S01]  /*115a0*/  ULDC.64 UR10, c[0x0][0xb28] ;  /* 0x0002ca00000a7ab9 */ /* 0x000fe20000000a00 */
[----:B------:R-:W-:Y:S01]  /*115b0*/  IMAD R0, R0, UR12, RZ ;  /* 0x0000000c00007c24 */ /* 0x000fe2000f8e02ff */
[----:B------:R-:W-:Y:S01]  /*115c0*/  UIADD3 UR4, UR41, 0x28c20, URZ ;  /* 0x00028c2029047890 */ /* 0x000fe2000fffe03f */
[----:B------:R-:W-:Y:S01]  /*115d0*/  IMAD R7, R7, UR14, R6 ;  /* 0x0000000e07077c24 */ /* 0x000fe2000f8e0206 */
[----:B------:R-:W-:Y:S01]  /*115e0*/  SHF.R.S32.HI R162, RZ, 0x1f, R207 ;  /* 0x0000001fffa27819 */ /* 0x000fe200000114cf */
[----:B------:R-:W-:Y:S01]  /*115f0*/  IMAD R9, R3, UR13, R0 ;  /* 0x0000000d03097c24 */ /* 0x000fe2000f8e0200 */
[----:B------:R-:W-:Y:S01]  /*11600*/  UPRMT UR4, URZ, 0x654, UR4 ;  /* 0x000006543f047896 */ /* 0x000fe20008000004 */
[----:B------:R-:W-:Y:S01]  /*11610*/  IMAD.U32 R5, RZ, RZ, UR42 ;  /* 0x0000002aff057e24 */ /* 0x000fe2000f8e00ff */
[----:B------:R-:W-:-:S02]  /*11620*/  SHF.R.S32.HI R0, RZ, 0x1f, R7 ;  /* 0x0000001fff007819 */ /* 0x000fc40000011407 */
[----:B------:R-:W-:Y:S01]  /*11630*/  SHF.R.S32.HI R163, RZ, 0x1f, R208 ;  /* 0x0000001fffa37819 */ /* 0x000fe200000114d0 */
[----:B------:R-:W-:Y:S01]  /*11640*/  IMAD.WIDE.U32 R4, R3, UR12, R4 ;  /* 0x0000000c03047c25 */ /* 0x000fe2000f8e0004 */
[----:B------:R-:W-:Y:S02]  /*11650*/  SHF.R.S32.HI R164, RZ, 0x1f, R209 ;  /* 0x0000001fffa47819 */ /* 0x000fe400000114d1 */
[----:B------:R-:W-:Y:S01]  /*11660*/  SHF.R.S32.HI R165, RZ, 0x1f, R210 ;  /* 0x0000001fffa57819 */ /* 0x000fe200000114d2 */
[----:B------:R-:W-:Y:S01]  /*11670*/  IMAD R0, R0, UR10, RZ ;  /* 0x0000000a00007c24 */ /* 0x000fe2000f8e02ff */
[----:B------:R-:W-:Y:S01]  /*11680*/  SYNCS.ARRIVE.TRANS64.RED.A1T0 RZ, [UR4], RZ ;  /* 0x000000ffffff79a7 */ /* 0x000fe20008100404 */
[----:B------:R-:W-:Y:S01]  /*11690*/  IMAD.IADD R5, R5, 0x1, R9 ;  /* 0x0000000105057824 */ /* 0x000fe200078e0209 */
[----:B------:R-:W-:Y:S01]  /*116a0*/  SHF.R.S32.HI R166, RZ, 0x1f, R211 ;  /* 0x0000001fffa67819 */ /* 0x000fe200000114d3 */
[----:B------:R-:W-:Y:S01]  /*116b0*/  IMAD R3, R7, UR11, R0 ;  /* 0x0000000b07037c24 */ /* 0x000fe2000f8e0200 */
[----:B------:R-:W-:Y:S01]  /*116c0*/  SHF.R.S32.HI R167, RZ, 0x1f, R212 ;  /* 0x0000001fffa77819 */ /* 0x000fe200000114d4 */
[----:B------:R-:W-:Y:S01]  /*116d0*/  VIADD R0, R17, UR45 ;  /* 0x0000002d11007c36 */ /* 0x000fe20008000000 */
[----:B------:R-:W-:Y:S01]  /*116e0*/  SHF.R.S32.HI R168, RZ, 0x1f, R213 ;  /* 0x0000001fffa87819 */ /* 0x000fe200000114d5 */
[----:B------:R-:W-:Y:S01]  /*116f0*/  IMAD.WIDE.U32 R4, R7, UR10, R4 ;  /* 0x0000000a07047c25 */ /* 0x000fe2000f8e0004 */
[----:B------:R-:W-:Y:S01]  /*11700*/  ULDC.64 UR10, c[0x0][0xb00] ;  /* 0x0002c000000a7ab9 */ /* 0x000fe20000000a00 */
[----:B------:R-:W-:-:S02]  /*11710*/  SHF.R.S32.HI R169, RZ, 0x1f, R214 ;  /* 0x0000001fffa97819 */ /* 0x000fc400000114d6 */
[----:B------:R-:W-:Y:S01]  /*11720*/  ISETP.GE.AND P0, PT, R0, UR8, PT ;  /* 0x0000000800007c0c */ /* 0x000fe2000bf06270 */
[----:B------:R-:W-:Y:S01]  /*11730*/  IMAD.IADD R5, R5, 0x1, R3 ;  /* 0x0000000105057824 */ /* 0x000fe200078e0203 */
[C---:B------:R-:W-:Y:S02]  /*11740*/  LEA R3, P1, R4.reuse, UR10, 0x2 ;  /* 0x0000000a04037c11 */ /* 0x040fe4000f8210ff */
[----:B------:R-:W-:Y:S02]  /*11750*/  SHF.R.S32.HI R170, RZ, 0x1f, R215 ;  /* 0x0000001fffaa7819 */ /* 0x000fe400000114d7 */
[----:B------:R-:W-:Y:S01]  /*11760*/  LEA.HI.X R10, R4, UR11, R5, 0x2, P1 ;  /* 0x0000000b040a7c11 */ /* 0x000fe200088f1405 */
[----:B------:R0:W1:Y:S01]  /*11770*/  SHFL.IDX PT, R12, R3, RZ, 0x1c1f ;  /* 0x001c1fff030c7589 */ /* 0x00006200000e0000 */
[----:B------:R-:W-:Y:S02]  /*11780*/  SHF.R.S32.HI R14, RZ, 0x1f, R216 ;  /* 0x0000001fff0e7819 */ /* 0x000fe400000114d8 */
[----:B------:R-:W-:Y:S01]  /*11790*/  SHF.R.S32.HI R15, RZ, 0x1f, R217 ;  /* 0x0000001fff0f7819 */ /* 0x000fe200000114d9 */
[----:B------:R0:W2:Y:S01]  /*117a0*/  SHFL.IDX PT, R11, R10, RZ, 0x1c1f ;  /* 0x001c1fff0a0b7589 */ /* 0x0000a200000e0000 */
[----:B------:R-:W-:-:S02]  /*117b0*/  SHF.R.S32.HI R171, RZ, 0x1f, R218 ;  /* 0x0000001fffab7819 */ /* 0x000fc400000114da */
[----:B------:R-:W-:Y:S01]  /*117c0*/  SHF.R.S32.HI R172, RZ, 0x1f, R18 ;  /* 0x0000001fffac7819 */ /* 0x000fe20000011412 */
[----:B------:R-:W-:Y:S06]  /*117d0*/  @P0 BRA `(.L_x_2333) ;  /* 0x0000000800040947 */ /* 0x000fec0003800000 */
[----:B------:R-:W-:Y:S02]  /*117e0*/  ULDC UR4, c[0x0][0xac8] ;  /* 0x0002b20000047ab9 */ /* 0x000fe40000000800 */
[----:B------:R-:W-:Y:S02]  /*117f0*/  ISETP.GE.AND P0, PT, R18, UR4, PT ;  /* 0x0000000412007c0c */ /* 0x000fe4000bf06270 */
[----:B------:R-:W-:Y:S02]  /*11800*/  ISETP.GE.AND P3, PT, R218, UR4, PT ;  /* 0x00000004da007c0c */ /* 0x000fe4000bf66270 */
[----:B------:R-:W-:-:S09]  /*11810*/  ISETP.GE.AND P2, PT, R217, UR4, PT ;  /* 0x00000004d9007c0c */ /* 0x000fd2000bf46270 */
[----:B-1----:R-:W-:-:S04]  /*11820*/  @!P0 LEA R4, P1, R18, R12, 0x2 ;  /* 0x0000000c12048211 */ /* 0x002fc800078210ff */
[----:B--2---:R-:W-:Y:S02]  /*11830*/  @!P0 LEA.HI.X R5, R18, R11, R172, 0x2, P1 ;  /* 0x0000000b12058211 */ /* 0x004fe400008f14ac */
[----:B------:R-:W-:-:S03]  /*11840*/  ISETP.GE.AND P1, PT, R216, UR4, PT ;  /* 0x00000004d8007c0c */ /* 0x000fc6000bf26270 */
[----:B------:R1:W-:Y:S01]  /*11850*/  @!P0 ST.E.64 desc[UR54][R4.64], R24 ;  /* 0x0000001804008985 */ /* 0x0003e2000c101b36 */
[----:B------:R-:W-:-:S09]  /*11860*/  ISETP.GE.AND P0, PT, R215, UR4, PT ;  /* 0x00000004d7007c0c */ /* 0x000fd2000bf06270 */
[-C--:B------:R-:W-:Y:S02]  /*11870*/  @!P1 LEA R6, P5, R216, R12.reuse, 0x2 ;  /* 0x0000000cd8069211 */ /* 0x080fe400078a10ff */
[----:B-1----:R-:W-:Y:S02]  /*11880*/  @!P3 LEA R4, P4, R218, R12, 0x2 ;  /* 0x0000000cda04b211 */ /* 0x002fe400078810ff */
[-C--:B------:R-:W-:Y:S02]  /*11890*/  @!P1 LEA.HI.X R7, R216, R11.reuse, R14, 0x2, P5 ;  /* 0x0000000bd8079211 */ /* 0x080fe400028f140e */
[----:B------:R-:W-:Y:S02]  /*118a0*/  @!P3 LEA.HI.X R5, R218, R11, R171, 0x2, P4 ;  /* 0x0000000bda05b211 */ /* 0x000fe400020f14ab */
[----:B------:R-:W-:Y:S02]  /*118b0*/  ISETP.GE.AND P4, PT, R213, UR4, PT ;  /* 0x00000004d5007c0c */ /* 0x000fe4000bf86270 */
[----:B------:R-:W-:Y:S01]  /*118c0*/  ISETP.GE.AND P5, PT, R212, UR4, PT ;  /* 0x00000004d4007c0c */ /* 0x000fe2000bfa6270 */
[----:B------:R1:W-:Y:S01]  /*118d0*/  @!P3 ST.E.64 desc[UR54][R4.64], R28 ;  /* 0x0000001c0400b985 */ /* 0x0003e2000c101b36 */
[----:B------:R-:W-:-:S02]  /*118e0*/  ISETP.GE.AND P3, PT, R214, UR4, PT ;  /* 0x00000004d6007c0c */ /* 0x000fc4000bf66270 */
[----:B-1----:R-:W-:-:S04]  /*118f0*/  @!P2 LEA R4, P6, R217, R12, 0x2 ;  /* 0x0000000cd904a211 */ /* 0x002fc800078c10ff */
[----:B------:R-:W-:Y:S02]  /*11900*/  @!P2 LEA.HI.X R5, R217, R11, R15, 0x2, P6 ;  /* 0x0000000bd905a211 */ /* 0x000fe400030f140f */
[----:B------:R-:W-:-:S03]  /*11910*/  @!P0 LEA R8, P6, R215, R12, 0x2 ;  /* 0x0000000cd7088211 */ /* 0x000fc600078c10ff */
[----:B------:R1:W-:Y:S01]  /*11920*/  @!P2 ST.E.64 desc[UR54][R4.64], R32 ;  /* 0x000000200400a985 */ /* 0x0003e2000c101b36 */
[----:B------:R-:W-:-:S03]  /*11930*/  @!P0 LEA.HI.X R9, R215, R11, R170, 0x2, P6 ;  /* 0x0000000bd7098211 */ /* 0x000fc600030f14aa */
[----:B------:R2:W-:Y:S04]  /*11940*/  @!P1 ST.E.64 desc[UR54][R6.64], R36 ;  /* 0x0000002406009985 */ /* 0x0005e8000c101b36 */
[----:B------:R3:W-:Y:S01]  /*11950*/  @!P0 ST.E.64 desc[UR54][R8.64], R40 ;  /* 0x0000002808008985 */ /* 0x0007e2000c101b36 */
[----:B------:R-:W-:Y:S02]  /*11960*/  ISETP.GE.AND P0, PT, R211, UR4, PT ;  /* 0x00000004d3007c0c */ /* 0x000fe4000bf06270 */
[CC--:B-1----:R-:W-:Y:S02]  /*11970*/  @!P3 LEA R4, P1, R214.reuse, R12.reuse, 0x2 ;  /* 0x0000000cd604b211 */ /* 0x0c2fe400078210ff */
[----:B--2---:R-:W-:Y:S02]  /*11980*/  @!P4 LEA R6, P2, R213, R12, 0x2 ;  /* 0x0000000cd506c211 */ /* 0x004fe400078410ff */
[----:B------:R-:W-:-:S02]  /*11990*/  @!P3 LEA.HI.X R5, R214, R11, R169, 0x2, P1 ;  /* 0x0000000bd605b211 */ /* 0x000fc400008f14a9 */
[----:B------:R-:W-:Y:S02]  /*119a0*/  ISETP.GE.AND P1, PT, R210, UR4, PT ;  /* 0x00000004d2007c0c */ /* 0x000fe4000bf26270 */
[-C--:B------:R-:W-:Y:S01]  /*119b0*/  @!P4 LEA.HI.X R7, R213, R11.reuse, R168, 0x2, P2 ;  /* 0x0000000bd507c211 */ /* 0x080fe200010f14a8 */
[----:B------:R1:W-:Y:S01]  /*119c0*/  @!P3 ST.E.64 desc[UR54][R4.64], R44 ;  /* 0x0000002c0400b985 */ /* 0x0003e2000c101b36 */
[----:B------:R-:W-:Y:S02]  /*119d0*/  ISETP.GE.AND P2, PT, R209, UR4, PT ;  /* 0x00000004d1007c0c */ /* 0x000fe4000bf46270 */
[----:B---3--:R-:W-:Y:S01]  /*119e0*/  @!P5 LEA R8, P6, R212, R12, 0x2 ;  /* 0x0000000cd408d211 */ /* 0x008fe200078c10ff */
[----:B------:R2:W-:Y:S01]  /*119f0*/  @!P4 ST.E.64 desc[UR54][R6.64], R48 ;  /* 0x000000300600c985 */ /* 0x0005e2000c101b36 */
[----:B------:R-:W-:Y:S02]  /*11a00*/  ISETP.GE.AND P3, PT, R208, UR4, PT ;  /* 0x00000004d0007c0c */ /* 0x000fe4000bf66270 */
[----:B------:R-:W-:-:S02]  /*11a10*/  @!P5 LEA.HI.X R9, R212, R11, R167, 0x2, P6 ;  /* 0x0000000bd409d211 */ /* 0x000fc400030f14a7 */
[----:B------:R-:W-:-:S03]  /*11a20*/  ISETP.GE.AND P4, PT, R207, UR4, PT ;  /* 0x00000004cf007c0c */ /* 0x000fc6000bf86270 */
[----:B------:R3:W-:Y:S01]  /*11a30*/  @!P5 ST.E.64 desc[UR54][R8.64], R52 ;  /* 0x000000340800d985 */ /* 0x0007e2000c101b36 */
[CC--:B-1----:R-:W-:Y:S02]  /*11a40*/  @!P0 LEA R4, P6, R211.reuse, R12.reuse, 0x2 ;  /* 0x0000000cd3048211 */ /* 0x0c2fe400078c10ff */
[CC--:B--2---:R-:W-:Y:S02]  /*11a50*/  @!P1 LEA R6, P5, R210.reuse, R12.reuse, 0x2 ;  /* 0x0000000cd2069211 */ /* 0x0c4fe400078a10ff */
[-C--:B------:R-:W-:Y:S02]  /*11a60*/  @!P0 LEA.HI.X R5, R211, R11.reuse, R166, 0x2, P6 ;  /* 0x0000000bd3058211 */ /* 0x080fe400030f14a6 */
[----:B------:R-:W-:Y:S02]  /*11a70*/  @!P1 LEA.HI.X R7, R210, R11, R165, 0x2, P5 ;  /* 0x0000000bd2079211 */ /* 0x000fe400028f14a5 */
[----:B------:R-:W-:Y:S01]  /*11a80*/  ISETP.GE.AND P5, PT, R206, UR4, PT ;  /* 0x00000004ce007c0c */ /* 0x000fe2000bfa6270 */
[----:B------:R1:W-:Y:S01]  /*11a90*/  @!P0 ST.E.64 desc[UR54][R4.64], R56 ;  /* 0x0000003804008985 */ /* 0x0003e2000c101b36 */
[----:B---3--:R-:W-:-:S02]  /*11aa0*/  @!P2 LEA R8, P6, R209, R12, 0x2 ;  /* 0x0000000cd108a211 */ /* 0x008fc400078c10ff */
[----:B------:R-:W-:Y:S01]  /*11ab0*/  ISETP.GE.AND P0, PT, R205, UR4, PT ;  /* 0x00000004cd007c0c */ /* 0x000fe2000bf06270 */
[----:B------:R2:W-:Y:S01]  /*11ac0*/  @!P1 ST.E.64 desc[UR54][R6.64], R60 ;  /* 0x0000003c06009985 */ /* 0x0005e2000c101b36 */
[----:B------:R-:W-:Y:S02]  /*11ad0*/  @!P2 LEA.HI.X R9, R209, R11, R164, 0x2, P6 ;  /* 0x0000000bd109a211 */ /* 0x000fe400030f14a4 */
        /* <DEDUP_REMOVED lines=52> */
[C---:B-1----:R-:W-:Y:S01]  /*11e20*/  @!P4 LEA R6, P2, R195.reuse, R12, 0x2 ;  /* 0x0000000cc306c211 */ /* 0x042fe200078410ff */
[----:B------:R1:W-:Y:S03]  /*11e30*/  @!P5 ST.E.64 desc[UR54][R4.64], R116 ;  /* 0x000000740400d985 */ /* 0x0003e6000c101b36 */
[----:B------:R-:W-:-:S02]  /*11e40*/  @!P4 LEA.HI.X R7, R195, R11, R229, 0x2, P2 ;  /* 0x0000000bc307c211 */ /* 0x000fc400010f14e5 */
[----:B------:R-:W-:Y:S02]  /*11e50*/  ISETP.GE.AND P2, PT, R189, UR4, PT ;  /* 0x00000004bd007c0c */ /* 0x000fe4000bf46270 */
[CC--:B--2---:R-:W-:Y:S01]  /*11e60*/  @!P3 LEA R8, P6, R194.reuse, R12.reuse, 0x2 ;  /* 0x0000000cc208b211 */ /* 0x0c4fe200078c10ff */
        /* <DEDUP_REMOVED lines=10> */
[----:B------:R-:W-:-:S03]  /*11f10*/  @!P1 LEA.HI.X R7, R192, R11, R225, 0x2, P6 ;  /* 0x0000000bc0079211 */ /* 0x000fc600030f14e1 */
[CC--:B-1----:R-:W-:Y:S02]  /*11f20*/  @!P3 LEA R8, P6, R190.reuse, R12.reuse, 0x2 ;  /* 0x0000000cbe08b211 */ /* 0x0c2fe400078c10ff */
[----:B------:R1:W-:Y:S02]  /*11f30*/  @!P1 ST.E.64 desc[UR54][R6.64], R132 ;  /* 0x0000008406009985 */ /* 0x0003e4000c101b36 */
        /* <DEDUP_REMOVED lines=11> */
.L_x_2333:
[----:B------:R-:W-:Y:S05]  /*11ff0*/  BSYNC B1 ;  /* 0x0000000000017941 */ /* 0x000fea0003800000 */
.L_x_2332:
        /* <DEDUP_REMOVED lines=10> */
[-C--:B0--3--:R-:W-:Y:S02]  /*120a0*/  @!P4 LEA R4, P3, R18, R3.reuse, 0x2 ;  /* 0x000000031204c211 */ /* 0x089fe400078610ff */
[----:B------:R-:W-:Y:S02]  /*120b0*/  @!P2 LEA R6, P6, R218, R3, 0x2 ;  /* 0x00000003da06a211 */ /* 0x000fe400078c10ff */
[----:B-1----:R-:W-:Y:S02]  /*120c0*/  @!P4 LEA.HI.X R5, R18, R21, R172, 0x2, P3 ;  /* 0x000000151205c211 */ /* 0x002fe400018f14ac */
[----:B------:R-:W-:Y:S02]  /*120d0*/  ISETP.GE.AND P3, PT, R215, UR4, PT ;  /* 0x00000004d7007c0c */ /* 0x000fe4000bf66270 */
[----:B------:R-:W-:Y:S01]  /*120e0*/  @!P1 LEA R8, P5, R217, R3, 0x2 ;  /* 0x00000003d9089211 */ /* 0x000fe200078a10ff */
[----:B------:R0:W-:Y:S01]  /*120f0*/  @!P4 ST.E.64 desc[UR54][R4.64], R26 ;  /* 0x0000001a0400c985 */ /* 0x0001e2000c101b36 */
[----:B------:R-:W-:-:S02]  /*12100*/  ISETP.GE.AND P4, PT, R214, UR4, PT ;  /* 0x00000004d6007c0c */ /* 0x000fc4000bf86270 */
[----:B------:R-:W-:Y:S02]  /*12110*/  @!P2 LEA.HI.X R7, R218, R21, R171, 0x2, P6 ;  /* 0x00000015da07a211 */ /* 0x000fe400030f14ab */
[C---:B------:R-:W-:Y:S02]  /*12120*/  @!P0 LEA R10, P6, R216.reuse, R3, 0x2 ;  /* 0x00000003d80a8211 */ /* 0x040fe400078c10ff */
        /* <DEDUP_REMOVED lines=14> */
[----:B------:R-:W-:Y:S01]  /*12210*/  @!P5 LEA R14, P6, R213, R3, 0x2 ;  /* 0x00000003d50ed211 */ /* 0x000fe200078c10ff */
[----:B------:R4:W-:Y:S01]  /*12220*/  @!P4 ST.E.64 desc[UR54][R12.64], R46 ;  /* 0x0000002e0c00c985 */ /* 0x0009e2000c101b36 */
[----:B------:R-:W-:Y:S02]  /*12230*/  ISETP.GE.AND P3, PT, R209, UR4, PT ;  /* 0x00000004d1007c0c */ /* 0x000fe4000bf66270 */
[----:B------:R-:W-:Y:S02]  /*12240*/  @!P5 LEA.HI.X R15, R213, R21, R168, 0x2, P6 ;  /* 0x00000015d50fd211 */ /* 0x000fe400030f14a8 */
[-C--:B-1----:R-:W-:Y:S02]  /*12250*/  @!P0 LEA R6, P6, R212, R3.reuse, 0x2 ;  /* 0x00000003d4068211 */ /* 0x082fe400078c10ff */
[----:B------:R-:W-:Y:S01]  /*12260*/  ISETP.GE.AND P4, PT, R208, UR4, PT ;  /* 0x00000004d0007c0c */ /* 0x000fe2000bf86270 */
[----:B------:R1:W-:Y:S01]  /*12270*/  @!P5 ST.E.64 desc[UR54][R14.64], R50 ;  /* 0x000000320e00d985 */ /* 0x0003e2000c101b36 */
[----:B--2---:R-:W-:-:S02]  /*12280*/  @!P1 LEA R8, P5, R211, R3, 0x2 ;  /* 0x00000003d3089211 */ /* 0x004fc400078a10ff */
[----:B------:R-:W-:Y:S02]  /*12290*/  @!P0 LEA.HI.X R7, R212, R21, R167, 0x2, P6 ;  /* 0x00000015d4078211 */ /* 0x000fe400030f14a7 */
        /* <DEDUP_REMOVED lines=9> */
[C---:B----4-:R-:W-:Y:S02]  /*12330*/  @!P4 LEA R12, P2, R208.reuse, R3, 0x2 ;  /* 0x00000003d00cc211 */ /* 0x050fe400078410ff */
[----:B------:R-:W-:Y:S02]  /*12340*/  ISETP.GE.AND P1, PT, R205, UR4, PT ;  /* 0x00000004cd007c0c */ /* 0x000fe4000bf26270 */
[-C--:B------:R-:W-:Y:S02]  /*12350*/  @!P3 LEA.HI.X R5, R209, R21.reuse, R164, 0x2, P6 ;  /* 0x00000015d105b211 */ /* 0x080fe400030f14a4 */
[----:B------:R-:W-:Y:S02]  /*12360*/  @!P4 LEA.HI.X R13, R208, R21, R163, 0x2, P2 ;  /* 0x00000015d00dc211 */ /* 0x000fe400010f14a3 */
[----:B------:R-:W-:Y:S01]  /*12370*/  ISETP.GE.AND P2, PT, R204, UR4, PT ;  /* 0x00000004cc007c0c */ /* 0x000fe2000bf46270 */
[----:B------:R-:W-:Y:S01]  /*12380*/  @!P3 ST.E.64 desc[UR54][R4.64], R66 ;  /* 0x000000420400b985 */ /* 0x000fe2000c101b36 */
[----:B-1----:R-:W-:-:S03]  /*12390*/  @!P5 LEA R14, P6, R207, R3, 0x2 ;  /* 0x00000003cf0ed211 */ /* 0x002fc600078c10ff */
[----:B------:R1:W-:Y:S01]  /*123a0*/  @!P4 ST.E.64 desc[UR54][R12.64], R70 ;  /* 0x000000460c00c985 */ /* 0x0003e2000c101b36 */
[----:B------:R-:W-:Y:S02]  /*123b0*/  @!P5 LEA.HI.X R15, R207, R21, R162, 0x2, P6 ;  /* 0x00000015cf0fd211 */ /* 0x000fe400030f14a2 */
[CC--:B0-----:R-:W-:Y:S02]  /*123c0*/  @!P0 LEA R6, P4, R206.reuse, R3.reuse, 0x2 ;  /* 0x00000003ce068211 */ /* 0x0c1fe400078810ff */
[----:B--2---:R-:W-:Y:S01]  /*123d0*/  @!P1 LEA R8, P3, R205, R3, 0x2 ;  /* 0x00000003cd089211 */ /* 0x004fe200078610ff */
        /* <DEDUP_REMOVED lines=14> */
[C---:B------:R-:W-:Y:S02]  /*124c0*/  @!P5 LEA R4, P6, R203.reuse, R3, 0x2 ;  /* 0x00000003cb04d211 */ /* 0x040fe400078c10ff */
[-C--:B------:R-:W-:Y:S02]  /*124d0*/  @!P4 LEA.HI.X R13, R202, R21.reuse, R157, 0x2, P0 ;  /* 0x00000015ca0dc211 */ /* 0x080fe400000f149d */
[----:B------:R-:W-:Y:S02]  /*124e0*/  @!P5 LEA.HI.X R5, R203, R21, R158, 0x2, P6 ;  /* 0x00000015cb05d211 */ /* 0x000fe400030f149e */
[----:B------:R-:W-:Y:S02]  /*124f0*/  ISETP.GE.AND P0, PT, R198, UR4, PT ;  /* 0x00000004c6007c0c */ /* 0x000fe4000bf06270 */
[----:B0-----:R-:W-:Y:S01]  /*12500*/  @!P3 LEA R14, P6, R201, R3, 0x2 ;  /* 0x00000003c90eb211 */ /* 0x001fe200078c10ff */
[----:B------:R0:W-:Y:S01]  /*12510*/  @!P5 ST.E.64 desc[UR54][R4.64], R90 ;  /* 0x0000005a0400d985 */ /* 0x0001e2000c101b36 */
[----:B------:R-:W-:-:S02]  /*12520*/  ISETP.GE.AND P5, PT, R197, UR4, PT ;  /* 0x00000004c5007c0c */ /* 0x000fc4000bfa6270 */
[----:B------:R-:W-:Y:S01]  /*12530*/  @!P3 LEA.HI.X R15, R201, R21, R156, 0x2, P6 ;  /* 0x00000015c90fb211 */ /* 0x000fe200030f149c */
[----:B------:R4:W-:Y:S01]  /*12540*/  @!P4 ST.E.64 desc[UR54][R12.64], R94 ;  /* 0x0000005e0c00c985 */ /* 0x0009e2000c101b36 */
[-C--:B--2---:R-:W-:Y:S02]  /*12550*/  @!P2 LEA R6, P6, R200, R3.reuse, 0x2 ;  /* 0x00000003c806a211 */ /* 0x084fe400078c10ff */
[----:B------:R-:W-:Y:S01]  /*12560*/  ISETP.GE.AND P4, PT, R196, UR4, PT ;  /* 0x00000004c4007c0c */ /* 0x000fe2000bf86270 */
[----:B------:R2:W-:Y:S01]  /*12570*/  @!P3 ST.E.64 desc[UR54][R14.64], R98 ;  /* 0x000000620e00b985 */ /* 0x0005e2000c101b36 */
[----:B---3--:R-:W-:Y:S02]  /*12580*/  @!P1 LEA R8, P3, R199, R3, 0x2 ;  /* 0x00000003c7089211 */ /* 0x008fe400078610ff */
        /* <DEDUP_REMOVED lines=11> */
[----:B------:R-:W-:Y:S02]  /*12640*/  @!P5 LEA.HI.X R5, R197, R21, R152, 0x2, P1 ;  /* 0x00000015c505d211 */ /* 0x000fe400008f1498 */
        /* <DEDUP_REMOVED lines=8> */
[C---:B-1----:R-:W-:Y:S01]  /*126d0*/  @!P0 LEA R6, P5, R194.reuse, R3, 0x2 ;  /* 0x00000003c2068211 */ /* 0x042fe200078a10ff */
[----:B------:R1:W-:Y:S01]  /*126e0*/  @!P3 ST.E.64 desc[UR54][R14.64], R122 ;  /* 0x0000007a0e00b985 */ /* 0x0003e2000c101b36 */
[----:B------:R-:W-:Y:S02]  /*126f0*/  ISETP.GE.AND P3, PT, R191, UR4, PT ;  /* 0x00000004bf007c0c */ /* 0x000fe4000bf66270 */
[----:B------:R-:W-:Y:S02]  /*12700*/  @!P0 LEA.HI.X R7, R194, R21, R228, 0x2, P5 ;  /* 0x00000015c2078211 */ /* 0x000fe400028f14e4 */
[----:B------:R-:W-:Y:S02]  /*12710*/  ISETP.GE.AND P5, PT, R189, UR4, PT ;  /* 0x00000004bd007c0c */ /* 0x000fe4000bfa6270 */
[-C--:B---3--:R-:W-:Y:S01]  /*12720*/  @!P1 LEA R8, P6, R193, R3.reuse, 0x2 ;  /* 0x00000003c1089211 */ /* 0x088fe200078c10ff */
[----:B------:R4:W-:Y:S02]  /*12730*/  @!P0 ST.E.64 desc[UR54][R6.64], R126 ;  /* 0x0000007e06008985 */ /* 0x0009e4000c101b36 */
[----:B0-----:R-:W-:-:S02]  /*12740*/  @!P4 LEA R4, P0, R192, R3, 0x2 ;  /* 0x00000003c004c211 */ /* 0x001fc400078010ff */
[----:B------:R-:W-:Y:S02]  /*12750*/  @!P1 LEA.HI.X R9, R193, R21, R226, 0x2, P6 ;  /* 0x00000015c1099211 */ /* 0x000fe400030f14e2 */
[----:B------:R-:W-:Y:S02]  /*12760*/  @!P3 LEA R10, P6, R191, R3, 0x2 ;  /* 0x00000003bf0ab211 */ /* 0x000fe400078c10ff */
[----:B------:R-:W-:Y:S01]  /*12770*/  @!P4 LEA.HI.X R5, R192, R21, R225, 0x2, P0 ;  /* 0x00000015c005c211 */ /* 0x000fe200000f14e1 */
        /* <DEDUP_REMOVED lines=12> */
[----:B----4-:R-:W-:-:S04]  /*12840*/  LEA R4, P0, R188, R3, 0x2 ;  /* 0x00000003bc047211 */ /* 0x010fc800078010ff */
[----:B------:R-:W-:-:S05]  /*12850*/  LEA.HI.X R5, R188, R21, R221, 0x2, P0 ;  /* 0x00000015bc057211 */ /* 0x000fca00000f14dd */
[----:B------:R0:W-:Y:S01]  /*12860*/  ST.E.64 desc[UR54][R4.64], R150 ;  /* 0x0000009604007985 */ /* 0x0001e2000c101b36 */
[----:B------:R-:W-:Y:S05]  /*12870*/  BRA `(.L_x_2331) ;  /* 0x0000000c00fc7947 */ /* 0x000fea0003800000 */
.L_x_2325:
        /* <DEDUP_REMOVED lines=9> */
[----:B------:R-:W-:Y:S01]  /*12910*/  UISETP.NE.U32.AND UP1, UPT, UR10, URZ, UPT ;  /* 0x0000003f0a00728c */ /* 0x000fe2000bf25070 */
[----:B------:R-:W-:Y:S02]  /*12920*/  ULDC UR4, c[0x0][0xa88] ;  /* 0x0002a20000047ab9 */ /* 0x000fe40000000800 */
[----:B------:R-:W2:Y:S01]  /*12930*/  @P1 LDG.E R9, desc[UR54][R4.64] ;  /* 0x0000003604091981 */ /* 0x000ea2000c1e1900 */
[----:B------:R-:W-:Y:S01]  /*12940*/  UISETP.NE.AND.EX UP1, UPT, UR11, URZ, UPT, UP1 ;  /* 0x0000003f0b00728c */ /* 0x000fe2000bf25310 */
[----:B------:R-:W-:-:S05]  /*12950*/  IMAD.U32 R0, RZ, RZ, UR4 ;  /* 0x00000004ff007e24 */ /* 0x000fca000f8e00ff */
[----:B------:R-:W-:-:S05]  /*12960*/  PLOP3.LUT P2, PT, PT, PT, UP1, 0x80, 0x0 ;  /* 0x000000000000781c */ /* 0x000fca0003f4f018 */
[----:B------:R-:W-:Y:S02]  /*12970*/  @UP1 ULDC.64 UR10, c[0x0][0xc08] ;  /* 0x00030200000a1ab9 */ /* 0x000fe40000000a00 */
[----:B------:R-:W-:-:S06]  /*12980*/  @UP1 UIMAD.WIDE UR10, UR44, 0x4, UR10 ;  /* 0x000000042c0a18a5 */ /* 0x000fcc000f8e020a */
[----:B------:R-:W-:Y:S02]  /*12990*/  IMAD.U32 R6, RZ, RZ, UR10 ;  /* 0x0000000aff067e24 */ /* 0x000fe4000f8e00ff */
[----:B------:R-:W-:-:S05]  /*129a0*/  IMAD.U32 R7, RZ, RZ, UR11 ;  /* 0x0000000bff077e24 */ /* 0x000fca000f8e00ff */
[----:B------:R0:W5:Y:S01]  /*129b0*/  @P2 LDG.E R0, desc[UR54][R6.64] ;  /* 0x0000003606002981 */ /* 0x000162000c1e1900 */
[----:B------:R-:W-:Y:S01]  /*129c0*/  UISETP.NE.AND UP1, UPT, UR9, URZ, UPT ;  /* 0x0000003f0900728c */ /* 0x000fe2000bf25270 */
[----:B------:R-:W-:Y:S01]  /*129d0*/  UMOV UR4, URZ ;  /* 0x0000003f00047c82 */ /* 0x000fe20008000000 */
[----:B------:R-:W1:Y:S09]  /*129e0*/  S2R R8, SR_TID.X ;  /* 0x0000000000087919 */ /* 0x000e720000002100 */
[----:B------:R-:W-:Y:S01]  /*129f0*/  @!UP1 ULDC UR9, c[0x0][0xad4] ;  /* 0x0002b50000099ab9 */ /* 0x000fe20000000800 */
[----:B-1----:R-:W-:-:S05]  /*12a00*/  VIADD R3, R8, 0xffffff80 ;  /* 0xffffff8008037836 */ /* 0x002fca0000000000 */
[----:B------:R-:W-:Y:S02]  /*12a10*/  ISETP.GT.AND P0, PT, R3, 0x3f, PT ;  /* 0x0000003f0300780c */ /* 0x000fe40003f04270 */
[----:B--2---:R-:W-:Y:S01]  /*12a20*/  @P1 R2UR UR4, R9 ;  /* 0x00000000090412ca */ /* 0x004fe200000e0000 */
[----:B0-----:R-:W-:-:S14]  /*12a30*/  @P2 BRA `(.L_x_2334) ;  /* 0x0000000000102947 */ /* 0x001fdc0003800000 */
[----:B------:R-:W-:Y:S05]  /*12a40*/  @!P1 BRA `(.L_x_2334) ;  /* 0x00000000000c9947 */ /* 0x000fea0003800000 */
[----:B------:R-:W2:Y:S04]  /*12a50*/  LDG.E R3, desc[UR54][R4.64] ;  /* 0x0000003604037981 */ /* 0x000ea8000c1e1900 */
[----:B-----5:R-:W2:Y:S02]  /*12a60*/  LDG.E R0, desc[UR54][R4.64+0x4] ;  /* 0x0000043604007981 */ /* 0x020ea4000c1e1900 */
[----:B--2---:R-:W-:-:S07]  /*12a70*/  IMAD.IADD R0, R0, 0x1, -R3 ;  /* 0x0000000100007824 */ /* 0x004fce00078e0a03 */
.L_x_2334:
[----:B------:R-:W-:Y:S01]  /*12a80*/  USHF.R.S32.HI UR16, URZ, 0x1f, UR44 ;  /* 0x0000001f3f107899 */ /* 0x000fe2000801142c */
[----:B------:R-:W-:Y:S01]  /*12a90*/  BSSY B1, `(.L_x_2335) ;  /* 0x000003a000017945 */ /* 0x000fe20003800000 */
[----:B------:R-:W-:Y:S02]  /*12aa0*/  USHF.R.S32.HI UR24, URZ, 0x1f, UR4 ;  /* 0x0000001f3f187899 */ /* 0x000fe40008011404 */
[----:B------:R-:W-:Y:S02]  /*12ab0*/  USEL UR8, UR44, URZ, !UP0 ;  /* 0x0000003f2c087287 */ /* 0x000fe4000c000000 */
[----:B------:R-:W-:Y:S01]  /*12ac0*/  USEL UR16, UR16, URZ, !UP0 ;  /* 0x0000003f10107287 */ /* 0x000fe2000c000000 */
[----:B------:R-:W-:Y:S11]  /*12ad0*/  @P0 BRA `(.L_x_2336) ;  /* 0x0000000000d40947 */ /* 0x000ff60003800000 */
[----:B------:R-:W0:Y:S01]  /*12ae0*/  LDC R9, c[0x0][0xbe8] ;  /* 0x0002fa00ff097b82 */ /* 0x000e220000000800 */
[----:B------:R-:W-:-:S05]  /*12af0*/  IMAD.U32 R5, RZ, RZ, UR45 ;  /* 0x0000002dff057e24 */ /* 0x000fca000f8e00ff */
[----:B------:R-:W-:Y:S01]  /*12b00*/  IADD3 R6, R5, -0x80, R8 ;  /* 0xffffff8005067810 */ /* 0x000fe20007ffe008 */
[----:B0----5:R-:W-:-:S05]  /*12b10*/  IMAD R3, R0, R9, RZ ;  /* 0x0000000900037224 */ /* 0x021fca00078e02ff */
[----:B------:R-:W-:-:S13]  /*12b20*/  ISETP.GE.AND P0, PT, R6, R3, PT ;  /* 0x000000030600720c */ /* 0x000fda0003f06270 */
[----:B------:R-:W-:Y:S05]  /*12b30*/  @P0 BRA `(.L_x_2336) ;  /* 0x0000000000bc0947 */ /* 0x000fea0003800000 */
[----:B------:R-:W-:Y:S01]  /*12b40*/  ISETP.NE.AND P0, PT, R9, 0x1, PT ;  /* 0x000000010900780c */ /* 0x000fe20003f05270 */
[----:B------:R-:W-:Y:S01]  /*12b50*/  UISETP.GT.AND UP0, UPT, UR9, 0x1, UPT ;  /* 0x000000010900788c */ /* 0x000fe2000bf04270 */
[----:B------:R-:W-:Y:S01]  /*12b60*/  UMOV UR20, 0x9b8 ;  /* 0x000009b800147882 */ /* 0x000fe20000000000 */
[----:B------:R-:W-:Y:S02]  /*12b70*/  ULOP3.LUT UR17, UR42, 0xff, URZ, 0xc0, !UPT ;  /* 0x000000ff2a117892 */ /* 0x000fe4000f8ec03f */
[----:B------:R-:W-:Y:S02]  /*12b80*/  USEL UR20, UR20, 0x978, UP0 ;  /* 0x0000097814147887 */ /* 0x000fe40008000000 */
[----:B------:R-:W-:-:S06]  /*12b90*/  USEL UR17, UR17, URZ, UP0 ;  /* 0x0000003f11117287 */ /* 0x000fcc0008000000 */
[----:B------:R-:W0:Y:S04]  /*12ba0*/  @P0 LDC R3, c[0x0][0xbec] ;  /* 0x0002fb00ff030b82 */ /* 0x000e280000000800 */
[----:B------:R-:W-:Y:S01]  /*12bb0*/  ULDC.64 UR10, c[0x0][UR20+0x218] ;  /* 0x00008600140a7abb */ /* 0x000fe20008000a00 */
[----:B------:R-:W-:Y:S01]  /*12bc0*/  ULDC.64 UR14, c[0x0][UR20+0x220] ;  /* 0x00008800140e7abb */ /* 0x000fe20008000a00 */
[----:B------:R-:W-:Y:S02]  /*12bd0*/  ULDC.64 UR18, c[0x0][UR20+0x228] ;  /* 0x00008a0014127abb */ /* 0x000fe40008000a00 */
[----:B------:R-:W1:Y:S01]  /*12be0*/  @P0 LDC R5, c[0x0][0xbf0] ;  /* 0x0002fc00ff050b82 */ /* 0x000e620000000800 */
[----:B------:R-:W-:Y:S02]  /*12bf0*/  UIMAD.WIDE.U32 UR12, UR10, UR43, URZ ;  /* 0x0000002b0a0c72a5 */ /* 0x000fe4000f8e003f */
[----:B------:R-:W-:-:S02]  /*12c00*/  UIMAD UR21, UR11, UR43, URZ ;  /* 0x0000002b0b1572a4 */ /* 0x000fc4000f8e023f */
[----:B------:R-:W-:Y:S02]  /*12c10*/  UIMAD UR15, UR15, UR8, URZ ;  /* 0x000000080f0f72a4 */ /* 0x000fe4000f8e023f */
[----:B------:R-:W-:Y:S02]  /*12c20*/  UIMAD.WIDE.U32 UR22, UR18, UR17, URZ ;  /* 0x00000011121672a5 */ /* 0x000fe4000f8e003f */
[----:B------:R-:W-:Y:S02]  /*12c30*/  UIMAD.WIDE.U32 UR10, UR14, UR8, URZ ;  /* 0x000000080e0a72a5 */ /* 0x000fe4000f8e003f */
[----:B------:R-:W-:Y:S02]  /*12c40*/  UIMAD UR17, UR19, UR17, URZ ;  /* 0x00000011131172a4 */ /* 0x000fe4000f8e023f */
[----:B------:R-:W-:Y:S02]  /*12c50*/  UIMAD UR15, UR14, UR16, UR15 ;  /* 0x000000100e0f72a4 */ /* 0x000fe4000f8e020f */
[----:B------:R-:W-:Y:S01]  /*12c60*/  UIADD3 UR12, UP1, UP2, UR10, UR12, UR4 ;  /* 0x0000000c0a0c7290 */ /* 0x000fe2000fa3e004 */
[----:B0-----:R-:W-:Y:S01]  /*12c70*/  @P0 IMAD.HI.U32 R4, R6, R3, RZ ;  /* 0x0000000306040227 */ /* 0x001fe200078e00ff */
[----:B------:R-:W-:-:S02]  /*12c80*/  UIADD3 UR17, UR23, UR17, URZ ;  /* 0x0000001117117290 */ /* 0x000fc4000fffe03f */
[----:B------:R-:W-:Y:S01]  /*12c90*/  UIADD3 UR21, UR13, UR21, URZ ;  /* 0x000000150d157290 */ /* 0x000fe2000fffe03f */
[----:B------:R-:W-:Y:S01]  /*12ca0*/  IMAD.MOV.U32 R3, RZ, RZ, R6 ;  /* 0x000000ffff037224 */ /* 0x000fe200078e0006 */
[----:B------:R-:W-:Y:S02]  /*12cb0*/  UIADD3 UR15, UR11, UR15, URZ ;  /* 0x0000000f0b0f7290 */ /* 0x000fe4000fffe03f */
[----:B------:R-:W-:Y:S01]  /*12cc0*/  IMAD.U32 R8, RZ, RZ, UR17 ;  /* 0x00000011ff087e24 */ /* 0x000fe2000f8e00ff */
[----:B-1----:R-:W-:Y:S01]  /*12cd0*/  @P0 SHF.R.U32.HI R3, RZ, R5, R4 ;  /* 0x00000005ff030219 */ /* 0x002fe20000011604 */
[----:B------:R-:W-:Y:S01]  /*12ce0*/  IMAD.U32 R4, RZ, RZ, UR22 ;  /* 0x00000016ff047e24 */ /* 0x000fe2000f8e00ff */
[----:B------:R-:W-:Y:S01]  /*12cf0*/  ULDC.64 UR10, c[0x0][UR20+0x210] ;  /* 0x00008400140a7abb */ /* 0x000fe20008000a00 */
        /* <DEDUP_REMOVED lines=19> */
.L_x_2336:
[----:B------:R-:W-:Y:S05]  /*12e30*/  BSYNC B1 ;  /* 0x0000000000017941 */ /* 0x000fea0003800000 */
.L_x_2335:
[----:B------:R-:W-:-:S06]  /*12e40*/  UISETP.GT.AND UP0, UPT, UR9, 0x1, UPT ;  /* 0x000000010900788c */ /* 0x000fcc000bf04270 */
[----:B------:R-:W-:-:S13]  /*12e50*/  PLOP3.LUT P0, PT, PT, PT, UP0, 0x80, 0x0 ;  /* 0x000000000000781c */ /* 0x000fda0003f0f008 */
[----:B------:R-:W-:Y:S05]  /*12e60*/  @P0 BRA `(.L_x_2331) ;  /* 0x0000000800800947 */ /* 0x000fea0003800000 */
[----:B------:R-:W1:Y:S01]  /*12e70*/  LDC R11, c[0x0][0xbe8] ;  /* 0x0002fa00ff0b7b82 */ /* 0x000e620000000800 */
[C---:B------:R-:W-:Y:S01]  /*12e80*/  VIADD R37, R19.reuse, 0x40 ;  /* 0x0000004013257836 */ /* 0x040fe20000000000 */
[----:B------:R-:W-:Y:S01]  /*12e90*/  ULDC UR14, c[0x0][0xac8] ;  /* 0x0002b200000e7ab9 */ /* 0x000fe20000000800 */
[----:B------:R-:W-:Y:S01]  /*12ea0*/  ULDC.64 UR12, c[0x0][0xaa0] ;  /* 0x0002a800000c7ab9 */ /* 0x000fe20000000a00 */
[----:B------:R-:W-:Y:S01]  /*12eb0*/  ISETP.GE.AND P2, PT, R19, UR14, PT ;  /* 0x0000000e13007c0c */ /* 0x000fe2000bf46270 */
[----:B------:R-:W-:Y:S01]  /*12ec0*/  UIMAD UR9, UR24, UR12, URZ ;  /* 0x0000000c180972a4 */ /* 0x000fe2000f8e023f */
[----:B------:R-:W-:Y:S01]  /*12ed0*/  ISETP.GE.AND P1, PT, R37, UR14, PT ;  /* 0x0000000e25007c0c */ /* 0x000fe2000bf26270 */
[----:B------:R-:W-:Y:S01]  /*12ee0*/  UIMAD.WIDE.U32 UR10, UR4, UR12, URZ ;  /* 0x0000000c040a72a5 */ /* 0x000fe2000f8e003f */
[----:B0-----:R-:W-:Y:S01]  /*12ef0*/  SEL R3, RZ, 0x1, P2 ;  /* 0x00000001ff037807 */ /* 0x001fe20001000000 */
[----:B------:R-:W-:Y:S01]  /*12f00*/  UIMAD UR9, UR4, UR13, UR9 ;  /* 0x0000000d040972a4 */ /* 0x000fe2000f8e0209 */
[----:B------:R-:W-:Y:S01]  /*12f10*/  SEL R4, RZ, 0xffffffff, P1 ;  /* 0xffffffffff047807 */ /* 0x000fe20000800000 */
[C---:B------:R-:W-:Y:S01]  /*12f20*/  VIADD R35, R19.reuse, 0x80 ;  /* 0x0000008013237836 */ /* 0x040fe20000000000 */
[----:B------:R-:W-:Y:S01]  /*12f30*/  ULDC.64 UR12, c[0x0][0xae8] ;  /* 0x0002ba00000c7ab9 */ /* 0x000fe20000000a00 */
[----:B------:R-:W-:Y:S01]  /*12f40*/  UIADD3 UR11, UR11, UR9, URZ ;  /* 0x000000090b0b7290 */ /* 0x000fe2000fffe03f */
[----:B------:R-:W-:Y:S01]  /*12f50*/  VIADD R39, R19, 0xc0 ;  /* 0x000000c013277836 */ /* 0x000fe20000000000 */
[----:B------:R-:W-:Y:S01]  /*12f60*/  BSSY B1, `(.L_x_2337) ;  /* 0x000006c000017945 */ /* 0x000fe20003800000 */
[----:B------:R-:W-:Y:S01]  /*12f70*/  IMAD.SHL.U32 R4, R4, 0x2, RZ ;  /* 0x0000000204047824 */ /* 0x000fe200078e00ff */
[----:B------:R-:W-:Y:S01]  /*12f80*/  ISETP.GE.AND P1, PT, R35, UR14, PT ;  /* 0x0000000e23007c0c */ /* 0x000fe2000bf26270 */
[----:B------:R-:W-:Y:S01]  /*12f90*/  UIMAD.WIDE.U32 UR10, UR43, UR12, UR10 ;  /* 0x0000000c2b0a72a5 */ /* 0x000fe2000f8e000a */
[C---:B------:R-:W-:Y:S01]  /*12fa0*/  VIADD R29, R19.reuse, 0x100 ;  /* 0x00000100131d7836 */ /* 0x040fe20000000000 */
[----:B------:R-:W-:Y:S01]  /*12fb0*/  SHF.R.S32.HI R32, RZ, 0x1f, R35 ;  /* 0x0000001fff207819 */ /* 0x000fe20000011423 */
[----:B------:R-:W-:Y:S01]  /*12fc0*/  VIADD R27, R19, 0x140 ;  /* 0x00000140131b7836 */ /* 0x000fe20000000000 */
[----:B------:R-:W-:Y:S01]  /*12fd0*/  LOP3.LUT R6, R4, 0x2, R3, 0xe2, !PT ;  /* 0x0000000204067812 */ /* 0x000fe200078ee203 */
[----:B------:R-:W-:Y:S01]  /*12fe0*/  IMAD R3, R187, 0x20, R219 ;  /* 0x00000020bb037824 */ /* 0x000fe200078e02db */
[----:B-1----:R-:W-:Y:S01]  /*12ff0*/  ISETP.NE.AND P0, PT, R11, 0x1, PT ;  /* 0x000000010b00780c */ /* 0x002fe20003f05270 */
[----:B------:R-:W-:Y:S01]  /*13000*/  UIMAD UR11, UR43, UR13, UR11 ;  /* 0x0000000d2b0b72a4 */ /* 0x000fe2000f8e020b */
[----:B------:R-:W-:Y:S01]  /*13010*/  VIADD R33, R19, 0x180 ;  /* 0x0000018013217836 */ /* 0x000fe20000000000 */
[----:B------:R-:W-:Y:S01]  /*13020*/  SHF.R.S32.HI R28, RZ, 0x1f, R27 ;  /* 0x0000001fff1c7819 */ /* 0x000fe2000001141b */
[----:B------:R-:W-:Y:S01]  /*13030*/  VIADD R8, R3, UR45 ;  /* 0x0000002d03087c36 */ /* 0x000fe20008000000 */
[----:B------:R-:W-:Y:S01]  /*13040*/  SEL R3, RZ, 0xffffffff, P1 ;  /* 0xffffffffff037807 */ /* 0x000fe20000800000 */
[----:B------:R-:W-:Y:S01]  /*13050*/  ULDC.64 UR12, c[0x0][0xaf0] ;  /* 0x0002bc00000c7ab9 */ /* 0x000fe20000000a00 */
[----:B------:R-:W-:Y:S01]  /*13060*/  ISETP.GE.AND P1, PT, R39, UR14, PT ;  /* 0x0000000e27007c0c */ /* 0x000fe2000bf26270 */
[----:B------:R-:W-:Y:S01]  /*13070*/  UIMAD UR16, UR16, UR12, URZ ;  /* 0x0000000c101072a4 */ /* 0x000fe2000f8e023f */
[----:B-----5:R-:W-:Y:S01]  /*13080*/  IMAD R25, R0, R11, RZ ;  /* 0x0000000b00197224 */ /* 0x020fe200078e02ff */
[----:B------:R-:W-:Y:S01]  /*13090*/  SHF.R.S32.HI R30, RZ, 0x1f, R29 ;  /* 0x0000001fff1e7819 */ /* 0x000fe2000001141d */
[----:B------:R-:W-:Y:S01]  /*130a0*/  IMAD.SHL.U32 R9, R3, 0x4, RZ ;  /* 0x0000000403097824 */ /* 0x000fe200078e00ff */
[----:B------:R-:W-:Y:S01]  /*130b0*/  UIMAD UR4, UR8, UR13, UR16 ;  /* 0x0000000d080472a4 */ /* 0x000fe2000f8e0210 */
[----:B------:R-:W0:Y:S01]  /*130c0*/  @P0 LDC R5, c[0x0][0xbec] ;  /* 0x0002fb00ff050b82 */ /* 0x000e220000000800 */
[----:B------:R-:W-:Y:S01]  /*130d0*/  IMAD.MOV.U32 R3, RZ, RZ, R8 ;  /* 0x000000ffff037224 */ /* 0x000fe200078e0008 */
[----:B------:R-:W-:Y:S01]  /*130e0*/  UIMAD.WIDE.U32 UR8, UR8, UR12, UR10 ;  /* 0x0000000c080872a5 */ /* 0x000fe2000f8e000a */
[----:B------:R-:W-:Y:S01]  /*130f0*/  LOP3.LUT R6, R9, 0x4, R6, 0xe2, !PT ;  /* 0x0000000409067812 */ /* 0x000fe200078ee206 */
[----:B------:R-:W-:Y:S01]  /*13100*/  VIADD R26, R219, UR45 ;  /* 0x0000002ddb1a7c36 */ /* 0x000fe20008000000 */
[----:B------:R-:W-:Y:S01]  /*13110*/  SHF.R.S32.HI R34, RZ, 0x1f, R37 ;  /* 0x0000001fff227819 */ /* 0x000fe20000011425 */
[----:B------:R-:W-:Y:S01]  /*13120*/  UIADD3 UR4, UR9, UR4, URZ ;  /* 0x0000000409047290 */ /* 0x000fe2000fffe03f */
[----:B------:R-:W-:Y:S01]  /*13130*/  VIADD R31, R19, 0x1c0 ;  /* 0x000001c0131f7836 */ /* 0x000fe20000000000 */
[----:B------:R-:W1:Y:S01]  /*13140*/  @P0 LDC R7, c[0x0][0xbf0] ;  /* 0x0002fc00ff070b82 */ /* 0x000e620000000800 */
[----:B------:R-:W-:-:S02]  /*13150*/  SHF.R.S32.HI R36, RZ, 0x1f, R33 ;  /* 0x0000001fff247819 */ /* 0x000fc40000011421 */
[----:B------:R-:W-:Y:S02]  /*13160*/  SHF.R.S32.HI R38, RZ, 0x1f, R39 ;  /* 0x0000001fff267819 */ /* 0x000fe40000011427 */
[----:B------:R-:W-:Y:S01]  /*13170*/  SHF.R.S32.HI R40, RZ, 0x1f, R31 ;  /* 0x0000001fff287819 */ /* 0x000fe2000001141f */
[----:B0-----:R-:W-:Y:S01]  /*13180*/  @P0 IMAD.HI.U32 R4, R8, R5, RZ ;  /* 0x0000000508040227 */ /* 0x001fe200078e00ff */
[----:B------:R-:W-:Y:S02]  /*13190*/  SEL R5, RZ, 0xffffffff, P1 ;  /* 0xffffffffff057807 */ /* 0x000fe40000800000 */
[----:B------:R-:W-:-:S04]  /*131a0*/  ISETP.GE.AND P1, PT, R31, UR14, PT ;  /* 0x0000000e1f007c0c */ /* 0x000fc8000bf26270 */
[----:B------:R-:W-:Y:S02]  /*131b0*/  SEL R0, RZ, 0x80, P1 ;  /* 0x00000080ff007807 */ /* 0x000fe40000800000 */
[----:B-1----:R-:W-:Y:S01]  /*131c0*/  @P0 SHF.R.U32.HI R3, RZ, R7, R4 ;  /* 0x00000007ff030219 */ /* 0x002fe20000011604 */
[----:B------:R-:W-:Y:S01]  /*131d0*/  IMAD.SHL.U32 R7, R5, 0x8, RZ ;  /* 0x0000000805077824 */ /* 0x000fe200078e00ff */
[----:B------:R-:W-:Y:S01]  /*131e0*/  ISETP.GE.AND P0, PT, R29, UR14, PT ;  /* 0x0000000e1d007c0c */ /* 0x000fe2000bf06270 */
[----:B------:R-:W-:Y:S02]  /*131f0*/  IMAD.U32 R4, RZ, RZ, UR8 ;  /* 0x00000008ff047e24 */ /* 0x000fe4000f8e00ff */
[----:B------:R-:W-:Y:S01]  /*13200*/  IMAD.U32 R5, RZ, RZ, UR9 ;  /* 0x00000009ff057e24 */ /* 0x000fe2000f8e00ff */
[----:B------:R-:W-:Y:S01]  /*13210*/  LOP3.LUT R10, R7, 0x8, R6, 0xe2, !PT ;  /* 0x00000008070a7812 */ /* 0x000fe200078ee206 */
[--C-:B------:R-:W-:Y:S01]  /*13220*/  IMAD.MOV R7, RZ, RZ, -R3.reuse ;  /* 0x000000ffff077224 */ /* 0x100fe200078e0a03 */
[----:B------:R-:W-:Y:S01]  /*13230*/  SHF.R.S32.HI R6, RZ, 0x1f, R3 ;  /* 0x0000001fff067819 */ /* 0x000fe20000011403 */
[----:B------:R-:W-:Y:S01]  /*13240*/  ULDC.64 UR8, c[0x0][0xae0] ;  /* 0x0002b80000087ab9 */ /* 0x000fe20000000a00 */
[----:B------:R-:W-:Y:S01]  /*13250*/  SEL R9, RZ, 0xffffffff, P0 ;  /* 0xffffffffff097807 */ /* 0x000fe20000000000 */
[----:B------:R-:W-:Y:S01]  /*13260*/  IMAD.U32 R5, RZ, RZ, UR4 ;  /* 0x00000004ff057e24 */ /* 0x000fe2000f8e00ff */
[----:B------:R-:W-:Y:S01]  /*13270*/  ISETP.GE.AND P0, PT, R27, UR14, PT ;  /* 0x0000000e1b007c0c */ /* 0x000fe2000bf06270 */
[----:B------:R-:W-:-:S02]  /*13280*/  IMAD R6, R6, UR8, RZ ;  /* 0x0000000806067c24 */ /* 0x000fc4000f8e02ff */
[----:B------:R-:W-:Y:S01]  /*13290*/  IMAD R7, R11, R7, R8 ;  /* 0x000000070b077224 */ /* 0x000fe200078e0208 */
[----:B------:R-:W-:Y:S01]  /*132a0*/  SEL R8, RZ, 0xffffffff, P0 ;  /* 0xffffffffff087807 */ /* 0x000fe20000000000 */
[----:B------:R-:W-:Y:S01]  /*132b0*/  IMAD.SHL.U32 R13, R9, 0x10, RZ ;  /* 0x00000010090d7824 */ /* 0x000fe200078e00ff */
[----:B------:R-:W-:Y:S01]  /*132c0*/  ISETP.GE.AND P0, PT, R33, UR14, PT ;  /* 0x0000000e21007c0c */ /* 0x000fe2000bf06270 */
[C---:B------:R-:W-:Y:S02]  /*132d0*/  IMAD R9, R3.reuse, UR9, R6 ;  /* 0x0000000903097c24 */ /* 0x040fe4000f8e0206 */
[----:B------:R-:W-:Y:S01]  /*132e0*/  IMAD.WIDE.U32 R4, R3, UR8, R4 ;  /* 0x0000000803047c25 */ /* 0x000fe2000f8e0004 */
[----:B------:R-:W-:Y:S01]  /*132f0*/  SHF.R.S32.HI R3, RZ, 0x1f, R7 ;  /* 0x0000001fff037819 */ /* 0x000fe20000011407 */
[----:B------:R-:W-:Y:S01]  /*13300*/  ULDC.64 UR8, c[0x0][0xad8] ;  /* 0x0002b60000087ab9 */ /* 0x000fe20000000a00 */
[----:B------:R-:W-:Y:S01]  /*13310*/  LOP3.LUT R10, R13, 0x10, R10, 0xe2, !PT ;  /* 0x000000100d0a7812 */ /* 0x000fe200078ee20a */
[----:B------:R-:W-:-:S02]  /*13320*/  IMAD.IADD R5, R5, 0x1, R9 ;  /* 0x0000000105057824 */ /* 0x000fc400078e0209 */
[----:B------:R-:W-:Y:S02]  /*13330*/  IMAD R6, R3, UR8, RZ ;  /* 0x0000000803067c24 */ /* 0x000fe4000f8e02ff */
[----:B------:R-:W-:-:S04]  /*13340*/  IMAD.WIDE.U32 R4, R7, UR8, R4 ;  /* 0x0000000807047c25 */ /* 0x000fc8000f8e0004 */
[----:B------:R-:W-:Y:S01]  /*13350*/  IMAD R3, R7, UR9, R6 ;  /* 0x0000000907037c24 */ /* 0x000fe2000f8e0206 */
[----:B------:R-:W-:Y:S01]  /*13360*/  ULDC.64 UR8, c[0x0][0xa80] ;  /* 0x0002a00000087ab9 */ /* 0x000fe20000000a00 */
[----:B------:R-:W-:Y:S01]  /*13370*/  SEL R7, RZ, 0x40, P0 ;  /* 0x00000040ff077807 */ /* 0x000fe20000000000 */
[----:B------:R-:W-:Y:S01]  /*13380*/  IMAD.SHL.U32 R9, R8, 0x20, RZ ;  /* 0x0000002008097824 */ /* 0x000fe200078e00ff */
[----:B------:R-:W-:Y:S01]  /*13390*/  LEA R20, P0, R4, UR8, 0x1 ;  /* 0x0000000804147c11 */ /* 0x000fe2000f8008ff */
[----:B------:R-:W-:-:S03]  /*133a0*/  IMAD.IADD R3, R5, 0x1, R3 ;  /* 0x0000000105037824 */ /* 0x000fc600078e0203 */
[----:B------:R-:W-:Y:S01]  /*133b0*/  LOP3.LUT R10, R9, 0x20, R10, 0xe2, !PT ;  /* 0x00000020090a7812 */ /* 0x000fe200078ee20a */
[----:B------:R0:W1:Y:S01]  /*133c0*/  SHFL.IDX PT, R6, R20, RZ, 0x181f ;  /* 0x00181fff14067589 */ /* 0x00006200000e0000 */
[----:B------:R-:W-:Y:S02]  /*133d0*/  LEA.HI.X R3, R4, UR9, R3, 0x1, P0 ;  /* 0x0000000904037c11 */ /* 0x000fe400080f0c03 */
[----:B------:R-:W-:Y:S02]  /*133e0*/  ISETP.GE.AND P0, PT, R26, R25, PT ;  /* 0x000000191a00720c */ /* 0x000fe40003f06270 */
[----:B------:R-:W-:Y:S02]  /*133f0*/  LOP3.LUT R21, R10, R7, RZ, 0xfc, !PT ;  /* 0x000000070a157212 */ /* 0x000fe400078efcff */
[----:B------:R0:W2:Y:S02]  /*13400*/  SHFL.IDX PT, R7, R3, RZ, 0x181f ;  /* 0x00181fff03077589 */ /* 0x0000a400000e0000 */
        /* <DEDUP_REMOVED lines=33> */
.L_x_2338:
[----:B------:R-:W-:Y:S05]  /*13620*/  BSYNC B1 ;  /* 0x0000000000017941 */ /* 0x000fea0003800000 */
.L_x_2337:
        /* <DEDUP_REMOVED lines=9> */
[----:B------:R-:W-:-:S05]  /*136c0*/  ISETP.GE.AND P2, PT, R29, UR14, PT ;  /* 0x0000000e1d007c0c */ /* 0x000fca000bf46270 */
[----:B-1-3--:R-:W-:Y:S02]  /*136d0*/  @!P1 IMAD.WIDE R4, R19, 0x2, R6 ;  /* 0x0000000213049825 */ /* 0x00afe400078e0206 */
[-C--:B------:R-:W-:Y:S02]  /*136e0*/  @!P5 LEA R8, P0, R37, R6.reuse, 0x1 ;  /* 0x000000062508d211 */ /* 0x080fe400078008ff */
        /* <DEDUP_REMOVED lines=24> */
.L_x_2331:
[----:B------:R-:W-:Y:S05]  /*13870*/  BSYNC B0 ;  /* 0x0000000000007941 */ /* 0x000fea0003800000 */
.L_x_2324:
[----:B------:R-:W-:Y:S02]  /*13880*/  ULDC UR4, c[0x0][0xc3c] ;  /* 0x00030f0000047ab9 */ /* 0x000fe40000000800 */
[----:B------:R-:W-:-:S06]  /*13890*/  UISETP.GE.AND UP0, UPT, UR6, UR4, UPT ;  /* 0x000000040600728c */ /* 0x000fcc000bf06270 */
[----:B------:R-:W-:-:S13]  /*138a0*/  PLOP3.LUT P0, PT, PT, PT, UP0, 0x80, 0x0 ;  /* 0x000000000000781c */ /* 0x000fda0003f0f008 */
[----:B------:R-:W-:Y:S05]  /*138b0*/  @!P0 BRA `(.L_x_2339) ;  /* 0xfffffed800788947 */ /* 0x000fea000383ffff */
[----:B------:R-:W-:Y:S05]  /*138c0*/  EXIT ;  /* 0x000000000000794d */ /* 0x000fea0003800000 */
.L_x_2215:
        /* <DEDUP_REMOVED lines=16> */
.L_x_2340:
        /* <DEDUP_REMOVED lines=43> */
.L_x_2344:
        /* <DEDUP_REMOVED lines=35> */
.L_x_2342:
        /* <DEDUP_REMOVED lines=9> */
[----:B0-----:R-:W-:-:S07]  /*13f40*/  ISETP.NE.AND P1, PT, R9, 0x1, PT ;  /* 0x000000010900780c */ /* 0x001fce0003f25270 */
[----:B-1----:R-:W-:Y:S06]  /*13f50*/  @!P0 BRA `(.L_x_2345) ;  /* 0x0000000000088947 */ /* 0x002fec0003800000 */
[----:B------:R-:W-:-:S06]  /*13f60*/  VIADD R24, R27, 0xffffffff ;  /* 0xffffffff1b187836 */ /* 0x000fcc0000000000 */
[----:B------:R0:W1:Y:S02]  /*13f70*/  SHFL.IDX PT, R24, R5, R24, 0x1f ;  /* 0x00001f1805187589 */ /* 0x00006400000e0000 */
.L_x_2345:
[----:B-1----:R-:W-:Y:S02]  /*13f80*/  IMAD R24, R24, UR5, R3 ;  /* 0x0000000518187c24 */ /* 0x002fe4000f8e0203 */
[----:B------:R-:W-:-:S03]  /*13f90*/  VIADD R27, R27, UR4 ;  /* 0x000000041b1b7c36 */ /* 0x000fc60008000000 */
[----:B0-----:R-:W-:Y:S01]  /*13fa0*/  IADD3 R5, -R24, UR6, RZ ;  /* 0x0000000618057c10 */ /* 0x001fe2000fffe1ff */
[----:B------:R-:W-:Y:S06]  /*13fb0*/  @!P1 BRA `(.L_x_2346) ;  /* 0x0000000000e89947 */ /* 0x000fec0003800000 */
[-C--:B--2---:R-:W-:Y:S02]  /*13fc0*/  IABS R12, R6.reuse ;  /* 0x00000006000c7213 */ /* 0x084fe40000000000 */
[----:B------:R-:W-:Y:S02]  /*13fd0*/  IABS R4, R9 ;  /* 0x0000000900047213 */ /* 0x000fe40000000000 */
[----:B------:R-:W0:Y:S01]  /*13fe0*/  I2F.RP R8, R12 ;  /* 0x0000000c00087306 */ /* 0x000e220000209400 */
[----:B------:R-:W-:-:S07]  /*13ff0*/  IABS R13, R6 ;  /* 0x00000006000d7213 */ /* 0x000fce0000000000 */
[----:B------:R-:W1:Y:S08]  /*14000*/  I2F.RP R10, R4 ;  /* 0x00000004000a7306 */ /* 0x000e700000209400 */
[----:B0-----:R-:W0:Y:S08]  /*14010*/  MUFU.RCP R8, R8 ;  /* 0x0000000800087308 */ /* 0x001e300000001000 */
[----:B-1----:R-:W-:Y:S01]  /*14020*/  MUFU.RCP R10, R10 ;  /* 0x0000000a000a7308 */ /* 0x002fe20000001000 */
[----:B0-----:R-:W-:Y:S01]  /*14030*/  VIADD R2, R8, 0xffffffe ;  /* 0x0ffffffe08027836 */ /* 0x001fe20000000000 */
[----:B------:R-:W-:-:S06]  /*14040*/  IABS R8, R5 ;  /* 0x0000000500087213 */ /* 0x000fcc0000000000 */
[----:B------:R0:W1:Y:S02]  /*14050*/  F2I.FTZ.U32.TRUNC.NTZ R3, R2 ;  /* 0x0000000200037305 */ /* 0x000064000021f000 */
[----:B0-----:R-:W-:Y:S02]  /*14060*/  IMAD.MOV.U32 R2, RZ, RZ, RZ ;  /* 0x000000ffff027224 */ /* 0x001fe400078e00ff */
[----:B-1----:R-:W-:-:S04]  /*14070*/  IMAD.MOV R11, RZ, RZ, -R3 ;  /* 0x000000ffff0b7224 */ /* 0x002fc800078e0a03 */
[----:B------:R-:W-:-:S04]  /*14080*/  IMAD R11, R11, R12, RZ ;  /* 0x0000000c0b0b7224 */ /* 0x000fc800078e02ff */
[----:B------:R-:W-:-:S04]  /*14090*/  IMAD.HI.U32 R3, R3, R11, R2 ;  /* 0x0000000b03037227 */ /* 0x000fc800078e0002 */
[----:B------:R-:W-:Y:S02]  /*140a0*/  IMAD.MOV R11, RZ, RZ, -R13 ;  /* 0x000000ffff0b7224 */ /* 0x000fe400078e0a0d */
[----:B------:R-:W-:-:S04]  /*140b0*/  IMAD.HI.U32 R2, R3, R8, RZ ;  /* 0x0000000803027227 */ /* 0x000fc800078e00ff */
[----:B------:R-:W-:Y:S01]  /*140c0*/  IMAD R3, R2, R11, R8 ;  /* 0x0000000b02037224 */ /* 0x000fe200078e0208 */
[----:B------:R-:W-:Y:S01]  /*140d0*/  LOP3.LUT R8, R5, R6, RZ, 0x3c, !PT ;  /* 0x0000000605087212 */ /* 0x000fe200078e3cff */
[----:B------:R-:W-:-:S03]  /*140e0*/  VIADD R11, R10, 0xffffffe ;  /* 0x0ffffffe0a0b7836 */ /* 0x000fc60000000000 */
[----:B------:R-:W-:Y:S02]  /*140f0*/  ISETP.GT.U32.AND P1, PT, R12, R3, PT ;  /* 0x000000030c00720c */ /* 0x000fe40003f24070 */
[----:B------:R-:W-:-:S11]  /*14100*/  ISETP.GE.AND P2, PT, R8, RZ, PT ;  /* 0x000000ff0800720c */ /* 0x000fd60003f46270 */
[----:B------:R-:W-:Y:S02]  /*14110*/  @!P1 IMAD.IADD R3, R3, 0x1, -R12 ;  /* 0x0000000103039824 */ /* 0x000fe400078e0a0c */
[----:B------:R-:W-:Y:S01]  /*14120*/  @!P1 VIADD R2, R2, 0x1 ;  /* 0x0000000102029836 */ /* 0x000fe20000000000 */
[----:B------:R-:W-:Y:S02]  /*14130*/  ISETP.NE.AND P1, PT, R6, RZ, PT ;  /* 0x000000ff0600720c */ /* 0x000fe40003f25270 */
[----:B------:R-:W-:Y:S02]  /*14140*/  ISETP.GE.U32.AND P0, PT, R3, R12, PT ;  /* 0x0000000c0300720c */ /* 0x000fe40003f06070 */
[----:B------:R-:W0:Y:S11]  /*14150*/  F2I.FTZ.U32.TRUNC.NTZ R3, R11 ;  /* 0x0000000b00037305 */ /* 0x000e36000021f000 */
        /* <DEDUP_REMOVED lines=9> */
[----:B------:R-:W-:-:S04]  /*141f0*/  IMAD.MOV.U32 R2, RZ, RZ, RZ ;  /* 0x000000ffff027224 */ /* 0x000fc800078e00ff */
[----:B------:R-:W-:-:S04]  /*14200*/  IMAD.HI.U32 R2, R3, R11, R2 ;  /* 0x0000000b03027227 */ /* 0x000fc800078e0002 */
[----:B------:R-:W-:Y:S02]  /*14210*/  IMAD.MOV.U32 R3, RZ, RZ, R8 ;  /* 0x000000ffff037224 */ /* 0x000fe400078e0008 */
[----:B------:R-:W-:Y:S02]  /*14220*/  IMAD.MOV.U32 R8, RZ, RZ, R12 ;  /* 0x000000ffff087224 */ /* 0x000fe400078e000c */
[----:B------:R-:W-:-:S04]  /*14230*/  IMAD.HI.U32 R2, R2, R3, RZ ;  /* 0x0000000302027227 */ /* 0x000fc800078e00ff */
[----:B------:R-:W-:-:S05]  /*14240*/  IMAD R3, R2, R8, R3 ;  /* 0x0000000802037224 */ /* 0x000fca00078e0203 */
[----:B------:R-:W-:-:S13]  /*14250*/  ISETP.GT.U32.AND P1, PT, R4, R3, PT ;  /* 0x000000030400720c */ /* 0x000fda0003f24070 */
[----:B------:R-:W-:Y:S02]  /*14260*/  @!P1 IMAD.IADD R3, R3, 0x1, -R4 ;  /* 0x0000000103039824 */ /* 0x000fe400078e0a04 */
[----:B------:R-:W-:Y:S01]  /*14270*/  @!P1 VIADD R2, R2, 0x1 ;  /* 0x0000000102029836 */ /* 0x000fe20000000000 */
[----:B------:R-:W-:Y:S02]  /*14280*/  ISETP.NE.AND P1, PT, R9, RZ, PT ;  /* 0x000000ff0900720c */ /* 0x000fe40003f25270 */
[----:B------:R-:W-:Y:S02]  /*14290*/  ISETP.GE.U32.AND P0, PT, R3, R4, PT ;  /* 0x000000040300720c */ /* 0x000fe40003f06070 */
[----:B------:R-:W-:-:S04]  /*142a0*/  LOP3.LUT R3, R10, R9, RZ, 0x3c, !PT ;  /* 0x000000090a037212 */ /* 0x000fc800078e3cff */
[----:B------:R-:W-:Y:S01]  /*142b0*/  ISETP.GE.AND P2, PT, R3, RZ, PT ;  /* 0x000000ff0300720c */ /* 0x000fe20003f46270 */
[----:B------:R-:W-:-:S06]  /*142c0*/  IMAD.MOV R3, RZ, RZ, -R10 ;  /* 0x000000ffff037224 */ /* 0x000fcc00078e0a0a */
[----:B------:R-:W-:-:S06]  /*142d0*/  @P0 VIADD R2, R2, 0x1 ;  /* 0x0000000102020836 */ /* 0x000fcc0000000000 */
[----:B------:R-:W-:Y:S01]  /*142e0*/  @!P2 IMAD.MOV R2, RZ, RZ, -R2 ;  /* 0x000000ffff02a224 */ /* 0x000fe200078e0a02 */
[----:B------:R-:W-:-:S05]  /*142f0*/  @!P1 LOP3.LUT R2, RZ, R9, RZ, 0x33, !PT ;  /* 0x00000009ff029212 */ /* 0x000fca00078e33ff */
[----:B------:R-:W-:-:S04]  /*14300*/  IMAD.MOV R26, RZ, RZ, -R2 ;  /* 0x000000ffff1a7224 */ /* 0x000fc800078e0a02 */
[C---:B------:R-:W-:Y:S02]  /*14310*/  IMAD R26, R9.reuse, R26, R10 ;  /* 0x0000001a091a7224 */ /* 0x040fe400078e020a */
[----:B------:R-:W-:Y:S02]  /*14320*/  IMAD R9, R9, 0x1000000, R2 ;  /* 0x0100000009097824 */ /* 0x000fe400078e0202 */
[----:B------:R-:W-:Y:S02]  /*14330*/  IMAD R2, R6, R3, R5 ;  /* 0x0000000306027224 */ /* 0x000fe400078e0205 */
[----:B------:R-:W-:Y:S01]  /*14340*/  IMAD R26, R26, 0x10000, R9 ;  /* 0x000100001a1a7824 */ /* 0x000fe200078e0209 */
[----:B------:R-:W-:Y:S06]  /*14350*/  BRA `(.L_x_2347) ;  /* 0x0000000000f47947 */ /* 0x000fec0003800000 */
.L_x_2346:
[----:B------:R-:W0:Y:S02]  /*14360*/  LDC.64 R2, c[0x0][0xc90] ;  /* 0x00032400ff027b82 */ /* 0x000e240000000a00 */
[----:B0-----:R-:W-:-:S05]  /*14370*/  IMAD.WIDE R2, R27, 0x4, R2 ;  /* 0x000000041b027825 */ /* 0x001fca00078e0202 */
[----:B------:R0:W2:Y:S01]  /*14380*/  LDG.E R13, desc[UR54][R2.64] ;  /* 0x00000036020d7981 */ /* 0x0000a2000c1e1900 */
[----:B------:R-:W-:Y:S01]  /*14390*/  IABS R15, R5 ;  /* 0x00000005000f7213 */ /* 0x000fe20000000000 */
[----:B0-----:R-:W-:Y:S02]  /*143a0*/  IMAD.MOV.U32 R2, RZ, RZ, RZ ;  /* 0x000000ffff027224 */ /* 0x001fe400078e00ff */
[----:B--2---:R-:W-:-:S05]  /*143b0*/  IMAD R4, R6, R13, RZ ;  /* 0x0000000d06047224 */ /* 0x004fca00078e02ff */
[-C--:B------:R-:W-:Y:S02]  /*143c0*/  IABS R10, R4.reuse ;  /* 0x00000004000a7213 */ /* 0x080fe40000000000 */
[----:B------:R-:W-:Y:S02]  /*143d0*/  IABS R12, R4 ;  /* 0x00000004000c7213 */ /* 0x000fe40000000000 */
[----:B------:R-:W0:Y:S08]  /*143e0*/  I2F.RP R8, R10 ;  /* 0x0000000a00087306 */ /* 0x000e300000209400 */
[----:B0-----:R-:W0:Y:S02]  /*143f0*/  MUFU.RCP R8, R8 ;  /* 0x0000000800087308 */ /* 0x001e240000001000 */
[----:B0-----:R-:W-:-:S06]  /*14400*/  VIADD R9, R8, 0xffffffe ;  /* 0x0ffffffe08097836 */ /* 0x001fcc0000000000 */
[----:B------:R-:W0:Y:S02]  /*14410*/  F2I.FTZ.U32.TRUNC.NTZ R3, R9 ;  /* 0x0000000900037305 */ /* 0x000e24000021f000 */
[----:B0-----:R-:W-:-:S04]  /*14420*/  IMAD.MOV R11, RZ, RZ, -R3 ;  /* 0x000000ffff0b7224 */ /* 0x001fc800078e0a03 */
[----:B------:R-:W-:-:S04]  /*14430*/  IMAD R11, R11, R10, RZ ;  /* 0x0000000a0b0b7224 */ /* 0x000fc800078e02ff */
[----:B------:R-:W-:-:S04]  /*14440*/  IMAD.HI.U32 R2, R3, R11, R2 ;  /* 0x0000000b03027227 */ /* 0x000fc800078e0002 */
[----:B------:R-:W-:Y:S02]  /*14450*/  IMAD.MOV R3, RZ, RZ, -R12 ;  /* 0x000000ffff037224 */ /* 0x000fe400078e0a0c */
        /* <DEDUP_REMOVED lines=12> */
[----:B------:R-:W-:Y:S02]  /*14520*/  IMAD R11, R13, R2, RZ ;  /* 0x000000020d0b7224 */ /* 0x000fe400078e02ff */
[----:B------:R-:W-:Y:S02]  /*14530*/  IMAD.MOV R2, RZ, RZ, -R2 ;  /* 0x000000ffff027224 */ /* 0x000fe400078e0a02 */
[----:B------:R-:W-:Y:S02]  /*14540*/  IMAD.MOV R3, RZ, RZ, -R11 ;  /* 0x000000ffff037224 */ /* 0x000fe400078e0a0b */
[----:B------:R-:W-:Y:S02]  /*14550*/  IMAD R4, R4, R2, R5 ;  /* 0x0000000204047224 */ /* 0x000fe400078e0205 */
[----:B------:R-:W-:Y:S01]  /*14560*/  IMAD.MOV.U32 R2, RZ, RZ, RZ ;  /* 0x000000ffff027224 */ /* 0x000fe200078e00ff */
[----:B------:R-:W-:-:S04]  /*14570*/  VIADDMNMX R13, R3, UR5, R13, PT ;  /* 0x00000005030d7c46 */ /* 0x000fc8000b80010d */
[-C--:B------:R-:W-:Y:S01]  /*14580*/  IABS R10, R13.reuse ;  /* 0x0000000d000a7213 */ /* 0x080fe20000000000 */
[----:B------:R-:W-:Y:S01]  /*14590*/  IMAD.MOV R26, RZ, RZ, -R13 ;  /* 0x000000ffff1a7224 */ /* 0x000fe200078e0a0d */
[----:B------:R-:W-:Y:S02]  /*145a0*/  IABS R12, R13 ;  /* 0x0000000d000c7213 */ /* 0x000fe40000000000 */
[----:B------:R-:W0:Y:S08]  /*145b0*/  I2F.RP R8, R10 ;  /* 0x0000000a00087306 */ /* 0x000e300000209400 */
[----:B0-----:R-:W0:Y:S02]  /*145c0*/  MUFU.RCP R8, R8 ;  /* 0x0000000800087308 */ /* 0x001e240000001000 */
[----:B0-----:R-:W-:-:S06]  /*145d0*/  VIADD R3, R8, 0xffffffe ;  /* 0x0ffffffe08037836 */ /* 0x001fcc0000000000 */
[----:B------:R-:W0:Y:S02]  /*145e0*/  F2I.FTZ.U32.TRUNC.NTZ R3, R3 ;  /* 0x0000000300037305 */ /* 0x000e24000021f000 */
[----:B0-----:R-:W-:-:S04]  /*145f0*/  IMAD.MOV R9, RZ, RZ, -R3 ;  /* 0x000000ffff097224 */ /* 0x001fc800078e0a03 */
[----:B------:R-:W-:Y:S01]  /*14600*/  IMAD.MOV.U32 R5, RZ, RZ, R9 ;  /* 0x000000ffff057224 */ /* 0x000fe200078e0009 */
[----:B------:R-:W-:-:S03]  /*14610*/  IABS R9, R4 ;  /* 0x0000000400097213 */ /* 0x000fc60000000000 */
        /* <DEDUP_REMOVED lines=11> */
[----:B------:R-:W-:Y:S02]  /*146d0*/  ISETP.GE.AND P2, PT, R3, RZ, PT ;  /* 0x000000ff0300720c */ /* 0x000fe40003f46270 */
[----:B------:R-:W-:-:S05]  /*146e0*/  IADD3 R3, R11, 0x1000000, R4 ;  /* 0x010000000b037810 */ /* 0x000fca0007ffe004 */
[----:B------:R-:W-:-:S06]  /*146f0*/  @P0 VIADD R2, R2, 0x1 ;  /* 0x0000000102020836 */ /* 0x000fcc0000000000 */
[----:B------:R-:W-:Y:S01]  /*14700*/  @!P2 IMAD.MOV R2, RZ, RZ, -R2 ;  /* 0x000000ffff02a224 */ /* 0x000fe200078e0a02 */
[----:B------:R-:W-:-:S05]  /*14710*/  @!P1 LOP3.LUT R2, RZ, R13, RZ, 0x33, !PT ;  /* 0x0000000dff029212 */ /* 0x000fca00078e33ff */
[----:B------:R-:W-:-:S07]  /*14720*/  IMAD R26, R2, R26, R3 ;  /* 0x0000001a021a7224 */ /* 0x000fce00078e0203 */
.L_x_2347:
[----:B------:R-:W-:-:S05]  /*14730*/  LOP3.LUT R25, RZ, R2, RZ, 0x33, !PT ;  /* 0x00000002ff197212 */ /* 0x000fca00078e33ff */
[----:B------:R-:W-:Y:S01]  /*14740*/  IMAD.IADD R25, R6, 0x1, R25 ;  /* 0x0000000106197824 */ /* 0x000fe200078e0219 */
[----:B------:R-:W-:Y:S06]  /*14750*/  BRA `(.L_x_2348) ;  /* 0x0000000000147947 */ /* 0x000fec0003800000 */
.L_x_2343:
[----:B------:R-:W-:Y:S01]  /*14760*/  ULDC UR4, c[0x0][0xc3c] ;  /* 0x00030f0000047ab9 */ /* 0x000fe20000000800 */
[----:B------:R-:W-:Y:S02]  /*14770*/  IMAD.MOV.U32 R25, RZ, RZ, RZ ;  /* 0x000000ffff197224 */ /* 0x000fe400078e00ff */
[----:B------:R-:W-:Y:S02]  /*14780*/  IMAD.U32 R24, RZ, RZ, UR6 ;  /* 0x00000006ff187e24 */ /* 0x000fe4000f8e00ff */
[----:B------:R-:W-:Y:S02]  /*14790*/  IMAD.MOV.U32 R26, RZ, RZ, RZ ;  /* 0x000000ffff1a7224 */ /* 0x000fe400078e00ff */
[----:B------:R-:W-:-:S07]  /*147a0*/  IMAD.U32 R27, RZ, RZ, UR4 ;  /* 0x00000004ff1b7e24 */ /* 0x000fce000f8e00ff */
.L_x_2348:
[----:B------:R-:W-:-:S13]  /*147b0*/  ISETP.NE.AND P0, PT, R7, RZ, PT ;  /* 0x000000ff0700720c */ /* 0x000fda0003f05270 */
[----:B------:R-:W0:Y:S01]  /*147c0*/  @!P0 S2R R3, SR_CgaCtaId ;  /* 0x0000000000038919 */ /* 0x000e220000008800 */
[----:B------:R-:W-:-:S04]  /*147d0*/  @!P0 MOV R2, 0x400 ;  /* 0x0000040000028802 */ /* 0x000fc80000000f00 */
[----:B0-----:R-:W-:-:S05]  /*147e0*/  @!P0 LEA R2, R3, R2, 0x18 ;  /* 0x0000000203028211 */ /* 0x001fca00078ec0ff */
[----:B------:R1:W-:Y:S01]  /*147f0*/  @!P0 STS.128 [R2+0x28cd0], R24 ;  /* 0x028cd01802008388 */ /* 0x0003e20000000c00 */
[----:B------:R-:W-:Y:S06]  /*14800*/  BAR.ARV 0x5, 0x180 ;  /* 0x0146000000007b1d */ /* 0x000fec0000002000 */
.L_x_2341:
        /* <DEDUP_REMOVED lines=9> */
[----:B------:R-:W-:Y:S01]  /*148a0*/  LOP3.LUT R4, R0, 0x7f, RZ, 0xc0, !PT ;  /* 0x0000007f00047812 */ /* 0x000fe200078ec0ff */
[----:B------:R1:W-:Y:S01]  /*148b0*/  STL [R1+0x10], RZ ;  /* 0x000010ff01007387 */ /* 0x0003e20000100800 */
[----:B------:R-:W-:Y:S01]  /*148c0*/  BSSY B8, `(.L_x_2349) ;  /* 0x0000516000087945 */ /* 0x000fe20003800000 */
[----:B------:R-:W-:Y:S01]  /*148d0*/  LOP3.LUT R3, R2, 0x1f8, RZ, 0xc0, !PT ;  /* 0x000001f802037812 */ /* 0x000fe200078ec0ff */
[----:B------:R-:W-:Y:S01]  /*148e0*/  IMAD.MOV.U32 R22, RZ, RZ, 0x1 ;  /* 0x00000001ff167424 */ /* 0x000fe200078e00ff */
[----:B------:R-:W-:Y:S01]  /*148f0*/  SHF.R.U32.HI R37, RZ, 0x3, R4 ;  /* 0x00000003ff257819 */ /* 0x000fe20000011604 */
[----:B------:R-:W-:Y:S01]  /*14900*/  IMAD.MOV.U32 R18, RZ, RZ, RZ ;  /* 0x000000ffff127224 */ /* 0x000fe200078e00ff */
[----:B------:R-:W-:Y:S01]  /*14910*/  LOP3.LUT R3, R3, 0x38, R0, 0x78, !PT ;  /* 0x0000003803037812 */ /* 0x000fe200078e7800 */
[----:B------:R-:W-:Y:S01]  /*14920*/  IMAD.SHL.U32 R0, R0, 0x10, RZ ;  /* 0x0000001000007824 */ /* 0x000fe200078e00ff */
        /* <DEDUP_REMOVED lines=16> */
.L_x_2420:
[----:B------:R-:W-:Y:S05]  /*14a30*/  YIELD ;  /* 0x0000000000007946 */ /* 0x000fea0003800000 */
[----:B------:R-:W-:Y:S01]  /*14a40*/  ULDC.64 UR4, c[0x0][0xa28] ;  /* 0x00028a0000047ab9 */ /* 0x000fe20000000a00 */
[----:B------:R-:W-:Y:S01]  /*14a50*/  IMAD.MOV.U32 R31, RZ, RZ, RZ ;  /* 0x000000ffff1f7224 */ /* 0x000fe200078e00ff */
[----:B------:R-:W-:-:S04]  /*14a60*/  ISETP.NE.U32.AND P0, PT, RZ, UR4, PT ;  /* 0x00000004ff007c0c */ /* 0x000fc8000bf05070 */
[----:B------:R-:W-:Y:S01]  /*14a70*/  ISETP.NE.AND.EX P0, PT, RZ, UR5, PT, P0 ;  /* 0x00000005ff007c0c */ /* 0x000fe2000bf05300 */
[----:B------:R-:W-:-:S12]  /*14a80*/  ULDC.64 UR4, c[0x0][0xa18] ;  /* 0x0002860000047ab9 */ /* 0x000fd80000000a00 */
[----:B0-----:R-:W0:Y:S02]  /*14a90*/  @P0 LDC.64 R2, c[0x0][0xa28] ;  /* 0x00028a00ff020b82 */ /* 0x001e240000000a00 */
[----:B0-----:R-:W-:-:S05]  /*14aa0*/  @P0 IMAD.WIDE R2, R27, 0x4, R2 ;  /* 0x000000041b020825 */ /* 0x001fca00078e0202 */
[----:B------:R0:W5:Y:S01]  /*14ab0*/  @P0 LDG.E R31, desc[UR54][R2.64] ;  /* 0x00000036021f0981 */ /* 0x000162000c1e1900 */
[----:B------:R-:W-:Y:S01]  /*14ac0*/  ISETP.NE.U32.AND P0, PT, RZ, UR4, PT ;  /* 0x00000004ff007c0c */ /* 0x000fe2000bf05070 */
[----:B-1----:R-:W-:Y:S01]  /*14ad0*/  IMAD.MOV.U32 R0, RZ, RZ, RZ ;  /* 0x000000ffff007224 */ /* 0x002fe200078e00ff */
[----:B------:R-:W-:Y:S02]  /*14ae0*/  LOP3.LUT R16, R16, 0xfffffdff, RZ, 0xc0, !PT ;  /* 0xfffffdff10107812 */ /* 0x000fe400078ec0ff */
[----:B------:R-:W-:Y:S01]  /*14af0*/  ISETP.NE.AND.EX P1, PT, RZ, UR5, PT, P0 ;  /* 0x00000005ff007c0c */ /* 0x000fe2000bf25300 */
[----:B------:R-:W-:Y:S02]  /*14b00*/  ULDC.64 UR4, c[0x0][0xa00] ;  /* 0x0002800000047ab9 */ /* 0x000fe40000000a00 */
[----:B------:R-:W-:Y:S01]  /*14b10*/  ISETP.NE.U32.AND P0, PT, RZ, UR4, PT ;  /* 0x00000004ff007c0c */ /* 0x000fe2000bf05070 */
[----:B0-----:R-:W0:Y:S03]  /*14b20*/  LDC.64 R2, c[0x0][0xa00] ;  /* 0x00028000ff027b82 */ /* 0x001e260000000a00 */
[----:B------:R-:W-:Y:S01]  /*14b30*/  ISETP.NE.AND.EX P2, PT, RZ, UR5, PT, P0 ;  /* 0x00000005ff007c0c */ /* 0x000fe2000bf45300 */
[----:B------:R-:W-:-:S05]  /*14b40*/  ULDC.64 UR4, c[0x0][0x418] ;  /* 0x0001060000047ab9 */ /* 0x000fca0000000a00 */
[----:B------:R-:W1:Y:S07]  /*14b50*/  @P1 LDC.64 R4, c[0x0][0xa18] ;  /* 0x00028600ff041b82 */ /* 0x000e6e0000000a00 */
[----:B------:R-:W-:Y:S01]  /*14b60*/  @P2 LOP3.LUT R16, R16, 0x200, RZ, 0xfc, !PT ;  /* 0x0000020010102812 */ /* 0x000fe200078efcff */
[----:B0-----:R-:W-:-:S05]  /*14b70*/  IMAD.WIDE R2, R27, 0x4, R2 ;  /* 0x000000041b027825 */ /* 0x001fca00078e0202 */
[----:B--2---:R-:W2:Y:S01]  /*14b80*/  @P2 LDG.E R0, desc[UR54][R2.64] ;  /* 0x0000003602002981 */ /* 0x004ea2000c1e1900 */
[----:B-1----:R-:W-:-:S05]  /*14b90*/  @P1 IMAD.WIDE R4, R27, 0x4, R4 ;  /* 0x000000041b041825 */ /* 0x002fca00078e0204 */
[----:B------:R0:W5:Y:S01]  /*14ba0*/  @P1 LDG.E R36, desc[UR54][R4.64] ;  /* 0x0000003604241981 */ /* 0x000162000c1e1900 */
[----:B------:R-:W-:-:S03]  /*14bb0*/  UISETP.NE.U32.AND UP0, UPT, UR4, URZ, UPT ;  /* 0x0000003f0400728c */ /* 0x000fc6000bf05070 */
[----:B------:R-:W-:Y:S01]  /*14bc0*/  ULDC UR4, c[0x0][0x424] ;  /* 0x0001090000047ab9 */ /* 0x000fe20000000800 */
[----:B------:R-:W-:-:S03]  /*14bd0*/  UISETP.NE.AND.EX UP0, UPT, UR5, URZ, UPT, UP0 ;  /* 0x0000003f0500728c */ /* 0x000fc6000bf05300 */
[----:B------:R-:W-:Y:S01]  /*14be0*/  ULDC UR5, c[0x0][0x2f0] ;  /* 0x0000bc0000057ab9 */ /* 0x000fe20000000800 */
[----:B------:R-:W-:-:S04]  /*14bf0*/  USEL UR4, UR4, 0x1, UP0 ;  /* 0x0000000104047887 */ /* 0x000fc80008000000 */
[----:B------:R-:W-:-:S06]  /*14c00*/  UIMAD UR4, UR4, UR5, URZ ;  /* 0x00000005040472a4 */ /* 0x000fcc000f8e023f */
[----:B------:R-:W-:Y:S01]  /*14c10*/  IMAD.U32 R28, RZ, RZ, UR4 ;  /* 0x00000004ff1c7e24 */ /* 0x000fe2000f8e00ff */
[----:B--2---:R0:W-:Y:S01]  /*14c20*/  STL [R1], R0 ;  /* 0x0000000001007387 */ /* 0x0041e20000100800 */
[----:B---3--:R-:W-:Y:S05]  /*14c30*/  @P1 BRA `(.L_x_2350) ;  /* 0x0000000000181947 */ /* 0x008fea0003800000 */
[----:B------:R-:W-:Y:S02]  /*14c40*/  ULDC UR4, c[0x0][0x288] ;  /* 0x0000a20000047ab9 */ /* 0x000fe40000000800 */
[----:B-----5:R-:W-:Y:S01]  /*14c50*/  IMAD.U32 R36, RZ, RZ, UR4 ;  /* 0x00000004ff247e24 */ /* 0x020fe2000f8e00ff */
[----:B------:R-:W-:Y:S06]  /*14c60*/  @!P2 BRA `(.L_x_2350) ;  /* 0x00000000000ca947 */ /* 0x000fec0003800000 */
[----:B0-----:R-:W2:Y:S04]  /*14c70*/  LDG.E R5, desc[UR54][R2.64] ;  /* 0x0000003602057981 */ /* 0x001ea8000c1e1900 */
[----:B------:R-:W2:Y:S02]  /*14c80*/  LDG.E R36, desc[UR54][R2.64+0x4] ;  /* 0x0000043602247981 */ /* 0x000ea4000c1e1900 */
[----:B--2---:R-:W-:-:S07]  /*14c90*/  IMAD.IADD R36, R36, 0x1, -R5 ;  /* 0x0000000124247824 */ /* 0x004fce00078e0a05 */
.L_x_2350:
[----:B------:R-:W-:Y:S02]  /*14ca0*/  ULDC.64 UR4, c[0x0][0xa20] ;  /* 0x0002880000047ab9 */ /* 0x000fe40000000a00 */
[----:B------:R-:W-:-:S04]  /*14cb0*/  ISETP.NE.U32.AND P0, PT, RZ, UR4, PT ;  /* 0x00000004ff007c0c */ /* 0x000fc8000bf05070 */
[----:B------:R-:W-:-:S13]  /*14cc0*/  ISETP.NE.AND.EX P0, PT, RZ, UR5, PT, P0 ;  /* 0x00000005ff007c0c */ /* 0x000fda000bf05300 */
[----:B------:R-:W-:Y:S05]  /*14cd0*/  @!P0 BRA `(.L_x_2351) ;  /* 0x0000000000108947 */ /* 0x000fea0003800000 */
[----:B------:R-:W1:Y:S02]  /*14ce0*/  LDC.64 R2, c[0x0][0xa20] ;  /* 0x00028800ff027b82 */ /* 0x000e640000000a00 */
[----:B-1----:R-:W-:-:S05]  /*14cf0*/  IMAD.WIDE R2, R27, 0x4, R2 ;  /* 0x000000041b027825 */ /* 0x002fca00078e0202 */
[----:B------:R1:W5:Y:S01]  /*14d00*/  LDG.E R28, desc[UR54][R2.64] ;  /* 0x00000036021c7981 */ /* 0x000362000c1e1900 */
[----:B------:R-:W-:Y:S05]  /*14d10*/  BRA `(.L_x_2352) ;  /* 0x0000000000247947 */ /* 0x000fea0003800000 */
.L_x_2351:
[----:B------:R-:W-:Y:S02]  /*14d20*/  ULDC.64 UR4, c[0x0][0xa08] ;  /* 0x0002820000047ab9 */ /* 0x000fe40000000a00 */
[----:B------:R-:W-:-:S04]  /*14d30*/  ISETP.NE.U32.AND P0, PT, RZ, UR4, PT ;  /* 0x00000004ff007c0c */ /* 0x000fc8000bf05070 */
[----:B------:R-:W-:-:S13]  /*14d40*/  ISETP.NE.AND.EX P0, PT, RZ, UR5, PT, P0 ;  /* 0x00000005ff007c0c */ /* 0x000fda000bf05300 */
[----:B------:R-:W-:Y:S05]  /*14d50*/  @!P0 BRA `(.L_x_2352) ;  /* 0x0000000000148947 */ /* 0x000fea0003800000 */
[----:B------:R-:W1:Y:S02]  /*14d60*/  LDC.64 R2, c[0x0][0xa08] ;  /* 0x00028200ff027b82 */ /* 0x000e640000000a00 */
[----:B-1----:R-:W-:-:S05]  /*14d70*/  IMAD.WIDE R2, R27, 0x4, R2 ;  /* 0x000000041b027825 */ /* 0x002fca00078e0202 */
[----:B------:R-:W2:Y:S04]  /*14d80*/  LDG.E R28, desc[UR54][R2.64] ;  /* 0x00000036021c7981 */ /* 0x000ea8000c1e1900 */
[----:B0-----:R-:W2:Y:S02]  /*14d90*/  LDG.E R5, desc[UR54][R2.64+0x4] ;  /* 0x0000043602057981 */ /* 0x001ea4000c1e1900 */
[----:B--2---:R-:W-:-:S07]  /*14da0*/  IMAD.IADD R28, R5, 0x1, -R28 ;  /* 0x00000001051c7824 */ /* 0x004fce00078e0a1c */
.L_x_2352:
[----:B0-----:R-:W0:Y:S01]  /*14db0*/  LDC R0, c[0x0][0x448] ;  /* 0x00011200ff007b82 */ /* 0x001e220000000800 */
[----:B------:R-:W-:Y:S01]  /*14dc0*/  IMAD.SHL.U32 R34, R25, 0x40, RZ ;  /* 0x0000004019227824 */ /* 0x000fe200078e00ff */
[----:B------:R-:W-:Y:S01]  /*14dd0*/  LOP3.LUT R16, R16, 0xfffffeff, RZ, 0xc0, !PT ;  /* 0xfffffeff10107812 */ /* 0x000fe200078ec0ff */
[----:B-----5:R-:W-:-:S05]  /*14de0*/  IMAD.IADD R28, R28, 0x1, -R31 ;  /* 0x000000011c1c7824 */ /* 0x020fca00078e0a1f */
[----:B-1----:R-:W1:Y:S01]  /*14df0*/  LDC.64 R2, c[0x0][0x9e0] ;  /* 0x00027800ff027b82 */ /* 0x002e620000000a00 */
[----:B0-----:R-:W-:Y:S01]  /*14e00*/  ISETP.NE.AND P2, PT, R0, 0x1, PT ;  /* 0x000000010000780c */ /* 0x001fe20003f45270 */
[----:B------:R-:W-:Y:S01]  /*14e10*/  VIADD R0, R34, 0x3f ;  /* 0x0000003f22007836 */ /* 0x000fe20000000000 */
[----:B-1----:R-:W-:-:S11]  /*14e20*/  ISETP.GE.AND P1, PT, R3, 0x1, PT ;  /* 0x000000010300780c */ /* 0x002fd60003f26270 */
[----:B------:R-:W0:Y:S01]  /*14e30*/  @P2 LDC R5, c[0x0][0x44c] ;  /* 0x00011300ff052b82 */ /* 0x000e220000000800 */
[----:B------:R-:W-:-:S07]  /*14e40*/  @P2 LOP3.LUT R16, R16, 0x100, RZ, 0xfc, !PT ;  /* 0x0000010010102812 */ /* 0x000fce00078efcff */
[----:B------:R-:W1:Y:S01]  /*14e50*/  @P2 LDC R7, c[0x0][0x450] ;  /* 0x00011400ff072b82 */ /* 0x000e620000000800 */
[----:B0-----:R-:W-:Y:S01]  /*14e60*/  @P2 IMAD.HI.U32 R4, R0, R5, RZ ;  /* 0x0000000500042227 */ /* 0x001fe200078e00ff */
[----:B------:R-:W-:-:S04]  /*14e70*/  IADD3 R5, R28, 0x1, -R36 ;  /* 0x000000011c057810 */ /* 0x000fc80007ffe824 */
[----:B-1----:R-:W-:-:S05]  /*14e80*/  @P2 SHF.R.U32.HI R0, RZ, R7, R4 ;  /* 0x00000007ff002219 */ /* 0x002fca0000011604 */
[----:B------:R-:W-:-:S04]  /*14e90*/  IMAD.IADD R7, R5, 0x1, R0 ;  /* 0x0000000105077824 */ /* 0x000fc800078e0200 */
[----:B------:R-:W-:Y:S01]  /*14ea0*/  IMAD.IADD R2, R7, 0x1, R2 ;  /* 0x0000000107027824 */ /* 0x000fe200078e0202 */
[----:B------:R-:W-:Y:S06]  /*14eb0*/  @!P1 BRA `(.L_x_2353) ;  /* 0x0000000000489947 */ /* 0x000fec0003800000 */
[C---:B------:R-:W-:Y:S01]  /*14ec0*/  ISETP.GT.AND P0, PT, R7.reuse, RZ, PT ;  /* 0x000000ff0700720c */ /* 0x040fe20003f04270 */
[----:B------:R-:W-:Y:S01]  /*14ed0*/  BSSY B0, `(.L_x_2354) ;  /* 0x000000e000007945 */ /* 0x000fe20003800000 */
[----:B------:R-:W-:-:S11]  /*14ee0*/  VIADD R0, R7, 0xffffffff ;  /* 0xffffffff07007836 */ /* 0x000fd60000000000 */
        /* <DEDUP_REMOVED lines=8> */
.L_x_2355:
[----:B------:R-:W-:-:S13]  /*14f70*/  ISETP.NE.AND P0, PT, R3, 0x1, PT ;  /* 0x000000010300780c */ /* 0x000fda0003f05270 */
[----:B------:R-:W0:Y:S02]  /*14f80*/  @P0 LDC.64 R4, c[0x0][0x9e8] ;  /* 0x00027a00ff040b82 */ /* 0x000e240000000a00 */
[----:B0-----:R-:W-:-:S05]  /*14f90*/  @P0 IMAD.HI.U32 R4, R0, R4, RZ ;  /* 0x0000000400040227 */ /* 0x001fca00078e00ff */
[----:B------:R-:W-:-:S07]  /*14fa0*/  @P0 SHF.R.U32.HI R0, RZ, R5, R4 ;  /* 0x00000005ff000219 */ /* 0x000fce0000011604 */
.L_x_2356:
[----:B------:R-:W-:Y:S05]  /*14fb0*/  BSYNC B0 ;  /* 0x0000000000007941 */ /* 0x000fea0003800000 */
.L_x_2354:
[----:B------:R-:W-:-:S05]  /*14fc0*/  IMAD R5, R0, R3, R3 ;  /* 0x0000000300057224 */ /* 0x000fca00078e0203 */
[----:B------:R-:W-:-:S07]  /*14fd0*/  VIMNMX R2, R2, R5, PT ;  /* 0x0000000502027248 */ /* 0x000fce0003fe0100 */
.L_x_2353:
[----:B------:R-:W0:Y:S01]  /*14fe0*/  @P2 LDC R5, c[0x0][0x44c] ;  /* 0x00011300ff052b82 */ /* 0x000e220000000800 */
[----:B------:R-:W-:Y:S01]  /*14ff0*/  VIADD R2, R2, 0x3f ;  /* 0x0000003f02027836 */ /* 0x000fe20000000000 */
[----:B------:R-:W-:-:S06]  /*15000*/  ULDC UR4, c[0x0][0x9dc] ;  /* 0x0002770000047ab9 */ /* 0x000fcc0000000800 */
[----:B------:R-:W1:Y:S01]  /*15010*/  @P2 LDC R7, c[0x0][0x450] ;  /* 0x00011400ff072b82 */ /* 0x000e620000000800 */
[----:B0-----:R-:W-:-:S04]  /*15020*/  @P2 IMAD.HI.U32 R0, R34, R5, RZ ;  /* 0x0000000522002227 */ /* 0x001fc800078e00ff */
[----:B------:R-:W-:Y:S01]  /*15030*/  IMAD.MOV.U32 R5, RZ, RZ, R34 ;  /* 0x000000ffff057224 */ /* 0x000fe200078e0022 */
[----:B-1----:R-:W-:Y:S01]  /*15040*/  @P2 SHF.R.U32.HI R5, RZ, R7, R0 ;  /* 0x00000007ff052219 */ /* 0x002fe20000011600 */
[----:B------:R-:W-:Y:S01]  /*15050*/  VIADD R0, R28, 0x3f ;  /* 0x0000003f1c007836 */ /* 0x000fe20000000000 */
[----:B------:R-:W-:Y:S02]  /*15060*/  SHF.R.S32.HI R7, RZ, 0x1f, R2 ;  /* 0x0000001fff077819 */ /* 0x000fe40000011402 */
[----:B------:R-:W-:Y:S02]  /*15070*/  IADD3 R6, R5, R28, -R36 ;  /* 0x0000001c05067210 */ /* 0x000fe40007ffe824 */
[----:B------:R-:W-:Y:S02]  /*15080*/  LEA.HI R2, R7, R2, RZ, 0x6 ;  /* 0x0000000207027211 */ /* 0x000fe400078f30ff */
[----:B------:R-:W-:Y:S02]  /*15090*/  SHF.R.S32.HI R7, RZ, 0x1f, R0 ;  /* 0x0000001fff077819 */ /* 0x000fe40000011400 */
[----:B------:R-:W-:Y:S01]  /*150a0*/  SHF.R.S32.HI R9, RZ, 0x6, R2 ;  /* 0x00000006ff097819 */ /* 0x000fe20000011402 */
[----:B------:R-:W-:Y:S01]  /*150b0*/  VIADD R2, R6, -UR4 ;  /* 0x8000000406027c36 */ /* 0x000fe20008000000 */
[----:B------:R-:W-:-:S04]  /*150c0*/  LEA.HI R7, R7, R0, RZ, 0x6 ;  /* 0x0000000007077211 */ /* 0x000fc800078f30ff */
[----:B------:R-:W-:-:S04]  /*150d0*/  SHF.R.S32.HI R0, RZ, 0x6, R7 ;  /* 0x00000006ff007819 */ /* 0x000fc80000011407 */
[----:B------:R-:W-:Y:S01]  /*150e0*/  VIMNMX R0, R0, R9, PT ;  /* 0x0000000900007248 */ /* 0x000fe20003fe0100 */
[----:B------:R-:W-:Y:S06]  /*150f0*/  @!P1 BRA `(.L_x_2357) ;  /* 0x0000000000449947 */ /* 0x000fec0003800000 */
[----:B------:R-:W-:Y:S01]  /*15100*/  ISETP.GT.AND P0, PT, R6, -0x1, PT ;  /* 0xffffffff0600780c */ /* 0x000fe20003f04270 */
[----:B------:R-:W-:-:S12]  /*15110*/  BSSY B0, `(.L_x_2358) ;  /* 0x000000d000007945 */ /* 0x000fd80003800000 */
        /* <DEDUP_REMOVED lines=8> */
.L_x_2359:
[----:B------:R-:W-:-:S13]  /*151a0*/  ISETP.NE.AND P0, PT, R3, 0x1, PT ;  /* 0x000000010300780c */ /* 0x000fda0003f05270 */
[----:B------:R-:W0:Y:S02]  /*151b0*/  @P0 LDC.64 R4, c[0x0][0x9e8] ;  /* 0x00027a00ff040b82 */ /* 0x000e240000000a00 */
[----:B0-----:R-:W-:-:S05]  /*151c0*/  @P0 IMAD.HI.U32 R4, R6, R4, RZ ;  /* 0x0000000406040227 */ /* 0x001fca00078e00ff */
[----:B------:R-:W-:-:S07]  /*151d0*/  @P0 SHF.R.U32.HI R6, RZ, R5, R4 ;  /* 0x00000005ff060219 */ /* 0x000fce0000011604 */
.L_x_2360:
[----:B------:R-:W-:Y:S05]  /*151e0*/  BSYNC B0 ;  /* 0x0000000000007941 */ /* 0x000fea0003800000 */
.L_x_2358:
[----:B------:R-:W-:-:S05]  /*151f0*/  IMAD R3, R6, R3, RZ ;  /* 0x0000000306037224 */ /* 0x000fca00078e02ff */
[----:B------:R-:W-:-:S07]  /*15200*/  VIMNMX R2, R2, R3, !PT ;  /* 0x0000000302027248 */ /* 0x000fce0007fe0100 */
.L_x_2357:
[----:B------:R-:W-:Y:S01]  /*15210*/  SHF.R.S32.HI R3, RZ, 0x1f, R2 ;  /* 0x0000001fff037819 */ /* 0x000fe20000011402 */
[----:B------:R-:W-:Y:S03]  /*15220*/  BSSY B0, `(.L_x_2361) ;  /* 0x000002a000007945 */ /* 0x000fe60003800000 */
[----:B------:R-:W-:Y:S02]  /*15230*/  LEA.HI R3, R3, R2, RZ, 0x6 ;  /* 0x0000000203037211 */ /* 0x000fe400078f30ff */
[----:B------:R-:W-:Y:S02]  /*15240*/  LOP3.LUT R2, R26, 0xff000000, RZ, 0xc0, !PT ;  /* 0xff0000001a027812 */ /* 0x000fe400078ec0ff */
[----:B------:R-:W-:-:S04]  /*15250*/  SHF.R.S32.HI R3, RZ, 0x6, R3 ;  /* 0x00000006ff037819 */ /* 0x000fc80000011403 */
[----:B------:R-:W-:Y:S02]  /*15260*/  VIMNMX R30, RZ, R3, !PT ;  /* 0x00000003ff1e7248 */ /* 0x000fe40007fe0100 */
[----:B------:R-:W-:Y:S02]  /*15270*/  SHF.R.U32.HI R3, RZ, 0x8, R2 ;  /* 0x00000008ff037819 */ /* 0x000fe40000011602 */
[----:B------:R-:W-:Y:S02]  /*15280*/  ISETP.GT.AND P0, PT, R0, R30, PT ;  /* 0x0000001e0000720c */ /* 0x000fe40003f04270 */
[----:B------:R-:W-:-:S04]  /*15290*/  LOP3.LUT R2, R26, 0xff0000, RZ, 0xc0, !PT ;  /* 0x00ff00001a027812 */ /* 0x000fc800078ec0ff */
[----:B------:R-:W-:Y:S01]  /*152a0*/  LEA.HI R2, R2, R3, RZ, 0x10 ;  /* 0x0000000302027211 */ /* 0x000fe200078f80ff */
[----:B------:R-:W-:-:S03]  /*152b0*/  IMAD.MOV.U32 R3, RZ, RZ, RZ ;  /* 0x000000ffff037224 */ /* 0x000fc600078e00ff */
[----:B------:R-:W-:-:S03]  /*152c0*/  LOP3.LUT R4, R2, 0xff, RZ, 0xc0, !PT ;  /* 0x000000ff02047812 */ /* 0x000fc600078ec0ff */
[----:B------:R-:W-:Y:S05]  /*152d0*/  @!P0 BRA `(.L_x_2362) ;  /* 0x0000000000788947 */ /* 0x000fea0003800000 */
[----:B------:R-:W-:-:S04]  /*152e0*/  SHF.R.U32.HI R5, RZ, 0x10, R2 ;  /* 0x00000010ff057819 */ /* 0x000fc80000011602 */
[----:B------:R-:W-:-:S13]  /*152f0*/  ISETP.NE.AND P0, PT, R5, RZ, PT ;  /* 0x000000ff0500720c */ /* 0x000fda0003f05270 */
[----:B------:R-:W0:Y:S02]  /*15300*/  @!P0 LDC R5, c[0x0][0x9f0] ;  /* 0x00027c00ff058b82 */ /* 0x000e240000000800 */
[----:B0-----:R-:W-:Y:S02]  /*15310*/  IABS R7, R5 ;  /* 0x0000000500077213 */ /* 0x001fe40000000000 */
[----:B------:R-:W-:Y:S02]  /*15320*/  IADD3 R9, R5, -0x1, R0 ;  /* 0xffffffff05097810 */ /* 0x000fe40007ffe000 */
[----:B------:R-:W0:Y:S03]  /*15330*/  I2F.RP R10, R7 ;  /* 0x00000007000a7306 */ /* 0x000e260000209400 */
[----:B------:R-:W-:-:S05]  /*15340*/  IMAD.IADD R6, R9, 0x1, -R30 ;  /* 0x0000000109067824 */ /* 0x000fca00078e0a1e */
[----:B------:R-:W-:-:S04]  /*15350*/  LOP3.LUT R2, R6, R5, RZ, 0x3c, !PT ;  /* 0x0000000506027212 */ /* 0x000fc800078e3cff */
[----:B------:R-:W-:Y:S01]  /*15360*/  ISETP.GE.AND P2, PT, R2, RZ, PT ;  /* 0x000000ff0200720c */ /* 0x000fe20003f46270 */
[----:B0-----:R-:W0:Y:S02]  /*15370*/  MUFU.RCP R10, R10 ;  /* 0x0000000a000a7308 */ /* 0x001e240000001000 */
[----:B0-----:R-:W-:-:S06]  /*15380*/  VIADD R11, R10, 0xffffffe ;  /* 0x0ffffffe0a0b7836 */ /* 0x001fcc0000000000 */
[----:B------:R-:W0:Y:S02]  /*15390*/  F2I.FTZ.U32.TRUNC.NTZ R3, R11 ;  /* 0x0000000b00037305 */ /* 0x000e24000021f000 */
[----:B0-----:R-:W-:-:S04]  /*153a0*/  IMAD.MOV R2, RZ, RZ, -R3 ;  /* 0x000000ffff027224 */ /* 0x001fc800078e0a03 */
        /* <DEDUP_REMOVED lines=17> */
.L_x_2362:
[----:B------:R-:W-:Y:S05]  /*154c0*/  BSYNC B0 ;  /* 0x0000000000007941 */ /* 0x000fea0003800000 */
.L_x_2361:
[-C--:B------:R-:W-:Y:S01]  /*154d0*/  IMAD R30, R4, R3.reuse, R30 ;  /* 0x00000003041e7224 */ /* 0x080fe200078e021e */
[----:B------:R-:W-:Y:S04]  /*154e0*/  BSSY B7, `(.L_x_2363) ;  /* 0x0000350000077945 */ /* 0x000fe80003800000 */
        /* <DEDUP_REMOVED lines=21> */
.L_x_2364:
        /* <DEDUP_REMOVED lines=20> */
.L_x_2367:
[----:B------:R-:W-:Y:S05]  /*15780*/  BSYNC B6 ;  /* 0x0000000000067941 */ /* 0x000fea0003800000 */
.L_x_2366:
        /* <DEDUP_REMOVED lines=20> */
.L_x_2370:
        /* <DEDUP_REMOVED lines=15> */
.L_x_2369:
[----:B------:R-:W-:Y:S05]  /*159c0*/  BSYNC B6 ;  /* 0x0000000000067941 */ /* 0x000fea0003800000 */
.L_x_2368:
[----:B------:R-:W0:Y:S01]  /*159d0*/  S2R R19, SR_TID.X ;  /* 0x0000000000137919 */ /* 0x000e220000002100 */
[----:B------:R-:W-:Y:S01]  /*159e0*/  ULDC.64 UR4, c[0x0][0x9f8] ;  /* 0x00027e0000047ab9 */ /* 0x000fe20000000a00 */
[----:B------:R-:W-:Y:S01]  /*159f0*/  IMAD.MOV.U32 R23, RZ, RZ, R27 ;  /* 0x000000ffff177224 */ /* 0x000fe200078e001b */
[----:B------:R-:W-:Y:S01]  /*15a00*/  ISETP.NE.U32.AND P0, PT, RZ, UR4, PT ;  /* 0x00000004ff007c0c */ /* 0x000fe2000bf05070 */
[----:B------:R-:W1:Y:S01]  /*15a10*/  S2R R20, SR_TID.X ;  /* 0x0000000000147919 */ /* 0x000e620000002100 */
[----:B------:R-:W-:Y:S01]  /*15a20*/  ULDC UR4, c[0x0][0x320] ;  /* 0x0000c80000047ab9 */ /* 0x000fe20000000800 */
[----:B------:R-:W2:Y:S01]  /*15a30*/  LDC R10, c[0x0][0x430] ;  /* 0x00010c00ff0a7b82 */ /* 0x000ea20000000800 */
[----:B------:R-:W-:-:S13]  /*15a40*/  ISETP.NE.AND.EX P0, PT, RZ, UR5, PT, P0 ;  /* 0x00000005ff007c0c */ /* 0x000fda000bf05300 */
[----:B------:R-:W3:Y:S01]  /*15a50*/  @P0 LDC.64 R2, c[0x0][0x9f8] ;  /* 0x00027e00ff020b82 */ /* 0x000ee20000000a00 */
[----:B0-----:R-:W-:-:S05]  /*15a60*/  IMAD.SHL.U32 R19, R19, 0x8, RZ ;  /* 0x0000000813137824 */ /* 0x001fca00078e00ff */
[----:B------:R-:W-:-:S04]  /*15a70*/  LOP3.LUT R19, R19, 0x38, RZ, 0xc0, !PT ;  /* 0x0000003813137812 */ /* 0x000fc800078ec0ff */
[C---:B------:R-:W-:Y:S02]  /*15a80*/  LOP3.LUT R21, R19.reuse, 0x40, RZ, 0xfc, !PT ;  /* 0x0000004013157812 */ /* 0x040fe400078efcff */
[----:B------:R-:W-:Y:S01]  /*15a90*/  LOP3.LUT R29, R19, 0x180, RZ, 0xfc, !PT ;  /* 0x00000180131d7812 */ /* 0x000fe200078efcff */
[----:B---3--:R-:W-:Y:S01]  /*15aa0*/  @P0 IMAD.WIDE R2, R27, 0x4, R2 ;  /* 0x000000041b020825 */ /* 0x008fe200078e0202 */
[----:B------:R-:W-:Y:S02]  /*15ab0*/  ISETP.GE.AND P3, PT, R21, UR4, PT ;  /* 0x0000000415007c0c */ /* 0x000fe4000bf66270 */
[----:B------:R-:W0:Y:S01]  /*15ac0*/  S2R R21, SR_TID.X ;  /* 0x0000000000157919 */ /* 0x000e220000002100 */
[----:B------:R-:W-:Y:S01]  /*15ad0*/  LOP3.LUT R19, R19, 0x1c0, RZ, 0xfc, !PT ;  /* 0x000001c013137812 */ /* 0x000fe200078efcff */
[----:B------:R3:W5:Y:S03]  /*15ae0*/  @P0 LDG.E R23, desc[UR54][R2.64] ;  /* 0x0000003602170981 */ /* 0x000766000c1e1900 */
[----:B------:R-:W-:Y:S01]  /*15af0*/  ISETP.GE.AND P0, PT, R19, UR4, PT ;  /* 0x0000000413007c0c */ /* 0x000fe2000bf06270 */
[----:B-1----:R-:W-:Y:S01]  /*15b00*/  IMAD.SHL.U32 R20, R20, 0x8, RZ ;  /* 0x0000000814147824 */ /* 0x002fe200078e00ff */
[----:B------:R-:W-:Y:S01]  /*15b10*/  LOP3.LUT R16, R16, 0xffffffbf, RZ, 0xc0, !PT ;  /* 0xffffffbf10107812 */ /* 0x000fe200078ec0ff */
[----:B------:R-:W1:Y:S01]  /*15b20*/  S2R R19, SR_TID.X ;  /* 0x0000000000137919 */ /* 0x000e620000002100 */
[----:B------:R-:W-:Y:S01]  /*15b30*/  UMOV UR5, 0xffffffff ;  /* 0xffffffff00057882 */ /* 0x000fe20000000000 */
[----:B------:R-:W-:-:S02]  /*15b40*/  ISETP.GE.AND P1, PT, R29, UR4, PT ;  /* 0x000000041d007c0c */ /* 0x000fc4000bf26270 */
[----:B------:R-:W-:Y:S02]  /*15b50*/  LOP3.LUT R20, R20, 0x38, RZ, 0xc0, !PT ;  /* 0x0000003814147812 */ /* 0x000fe400078ec0ff */
[----:B------:R-:W-:Y:S02]  /*15b60*/  @P3 LOP3.LUT R16, R16, 0x40, RZ, 0xfc, !PT ;  /* 0x0000004010103812 */ /* 0x000fe400078efcff */
[----:B------:R-:W-:Y:S02]  /*15b70*/  ISETP.GE.AND P2, PT, R20, UR4, PT ;  /* 0x0000000414007c0c */ /* 0x000fe4000bf46270 */
[----:B------:R-:W-:Y:S02]  /*15b80*/  LOP3.LUT R16, R16, 0xffffff7f, RZ, 0xc0, !PT ;  /* 0xffffff7f10107812 */ /* 0x000fe400078ec0ff */
[----:B------:R-:W-:Y:S02]  /*15b90*/  SEL R6, RZ, 0x40, P1 ;  /* 0x00000040ff067807 */ /* 0x000fe40000800000 */
[----:B------:R-:W-:-:S07]  /*15ba0*/  LEA R0, R25, 0xffffffc0, 0x6 ;  /* 0xffffffc019007811 */ /* 0x000fce00078e30ff */
[----:B------:R-:W-:Y:S01]  /*15bb0*/  @P2 LOP3.LUT R16, R16, 0x80, RZ, 0xfc, !PT ;  /* 0x0000008010102812 */ /* 0x000fe200078efcff */
[----:B0-----:R-:W-:-:S03]  /*15bc0*/  IMAD.SHL.U32 R21, R21, 0x8, RZ ;  /* 0x0000000815157824 */ /* 0x001fc600078e00ff */
[----:B------:R-:W-:Y:S02]  /*15bd0*/  LOP3.LUT R16, R16, 0xffffffdf, RZ, 0xc0, !PT ;  /* 0xffffffdf10107812 */ /* 0x000fe400078ec0ff */
[----:B------:R-:W-:Y:S01]  /*15be0*/  LOP3.LUT R21, R21, 0x38, RZ, 0xc0, !PT ;  /* 0x0000003815157812 */ /* 0x000fe200078ec0ff */
[----:B-1----:R-:W-:-:S03]  /*15bf0*/  IMAD.SHL.U32 R19, R19, 0x8, RZ ;  /* 0x0000000813137824 */ /* 0x002fc600078e00ff */
[----:B------:R-:W-:Y:S02]  /*15c00*/  LOP3.LUT R21, R21, 0x80, RZ, 0xfc, !PT ;  /* 0x0000008015157812 */ /* 0x000fe400078efcff */
[----:B------:R-:W-:Y:S02]  /*15c10*/  LOP3.LUT R19, R19, 0x38, RZ, 0xc0, !PT ;  /* 0x0000003813137812 */ /* 0x000fe400078ec0ff */
[----:B------:R-:W-:Y:S02]  /*15c20*/  ISETP.GE.AND P5, PT, R21, UR4, PT ;  /* 0x0000000415007c0c */ /* 0x000fe4000bfa6270 */
[----:B------:R-:W-:Y:S02]  /*15c30*/  LOP3.LUT R21, R19, 0xc0, RZ, 0xfc, !PT ;  /* 0x000000c013157812 */ /* 0x000fe400078efcff */
[----:B------:R-:W-:Y:S02]  /*15c40*/  SEL R19, RZ, 0x80, P0 ;  /* 0x00000080ff137807 */ /* 0x000fe40000000000 */
[----:B------:R-:W-:-:S02]  /*15c50*/  ISETP.GE.AND P4, PT, R21, UR4, PT ;  /* 0x0000000415007c0c */ /* 0x000fc4000bf86270 */
[C---:B------:R-:W-:Y:S02]  /*15c60*/  LOP3.LUT R21, R20.reuse, 0x100, RZ, 0xfc, !PT ;  /* 0x0000010014157812 */ /* 0x040fe400078efcff */
[----:B------:R-:W-:Y:S02]  /*15c70*/  LOP3.LUT R20, R20, 0x140, RZ, 0xfc, !PT ;  /* 0x0000014014147812 */ /* 0x000fe400078efcff */
[----:B------:R-:W-:Y:S02]  /*15c80*/  ISETP.GE.AND P3, PT, R21, UR4, PT ;  /* 0x0000000415007c0c */ /* 0x000fe4000bf66270 */
[----:B------:R-:W-:Y:S02]  /*15c90*/  @P5 LOP3.LUT R16, R16, 0x20, RZ, 0xfc, !PT ;  /* 0x0000002010105812 */ /* 0x000fe400078efcff */
[----:B------:R-:W-:Y:S02]  /*15ca0*/  ISETP.GE.AND P2, PT, R20, UR4, PT ;  /* 0x0000000414007c0c */ /* 0x000fe4000bf46270 */
[----:B------:R-:W-:-:S04]  /*15cb0*/  LOP3.LUT R16, R16, 0xffffffef, RZ, 0xc0, !PT ;  /* 0xffffffef10107812 */ /* 0x000fc800078ec0ff */
[----:B------:R-:W-:-:S04]  /*15cc0*/  @P4 LOP3.LUT R16, R16, 0x10, RZ, 0xfc, !PT ;  /* 0x0000001010104812 */ /* 0x000fc800078efcff */
[----:B------:R-:W-:-:S04]  /*15cd0*/  LOP3.LUT R16, R16, 0xfffffffb, RZ, 0xc0, !PT ;  /* 0xfffffffb10107812 */ /* 0x000fc800078ec0ff */
[----:B------:R-:W-:-:S04]  /*15ce0*/  @P2 LOP3.LUT R16, R16, 0x4, RZ, 0xfc, !PT ;  /* 0x0000000410102812 */ /* 0x000fc800078efcff */
[----:B------:R-:W-:-:S04]  /*15cf0*/  LOP3.LUT R16, R16, 0xfffffff7, RZ, 0xc0, !PT ;  /* 0xfffffff710107812 */ /* 0x000fc800078ec0ff */
[----:B------:R-:W-:Y:S01]  /*15d00*/  @P3 LOP3.LUT R16, R16, 0x8, RZ, 0xfc, !PT ;  /* 0x0000000810103812 */ /* 0x000fe200078efcff */
[----:B--23--:R-:W-:Y:S06]  /*15d10*/  BRA.DIV UR5, `(.L_x_2371) ;  /* 0x00000046052c7947 */ /* 0x00cfec000b800000 */
.L_x_2438:
        /* <DEDUP_REMOVED lines=28> */
[C---:B------:R-:W-:Y:S02]  /*15ee0*/  LOP3.LUT P1, RZ, R16.reuse, 0x40, RZ, 0xc0, !PT ;  /* 0x0000004010ff7812 */ /* 0x040fe4000782c0ff */
        /* <DEDUP_REMOVED lines=19> */
[----:B------:R0:W-:Y:S01]  /*16020*/  STL [R1+0x14], R6 ;  /* 0x0000140601007387 */ /* 0x0001e20000100800 */
[----:B------:R-:W-:-:S09]  /*16030*/  IMAD R35, R10, R2, R35 ;  /* 0x000000020a237224 */ /* 0x000fd200078e0223 */
[----:B------:R-:W-:-:S04]  /*16040*/  @P0 LOP3.LUT R16, R16, 0x400, RZ, 0xfc, !PT ;  /* 0x0000040010100812 */ /* 0x000fc800078efcff */
[----:B------:R-:W-:-:S04]  /*16050*/  LOP3.LUT R16, R16, 0xfffffffe, RZ, 0xc0, !PT ;  /* 0xfffffffe10107812 */ /* 0x000fc800078ec0ff */
[----:B------:R-:W-:Y:S01]  /*16060*/  @P1 LOP3.LUT R16, R16, 0x1, RZ, 0xfc, !PT ;  /* 0x0000000110101812 */ /* 0x000fe200078efcff */
[----:B0-----:R-:W-:Y:S06]  /*16070*/  @!P0 BRA `(.L_x_2372) ;  /* 0x0000000000048947 */ /* 0x001fec0003800000 */
[----:B------:R-:W-:Y:S01]  /*16080*/  BPT.TRAP 0x1 ;  /* 0x000000040000795c */ /* 0x000fe20000300000 */
.L_x_2372:
[----:B------:R-:W-:Y:S01]  /*16090*/  IADD3 R28, -R37, R28, -R0 ;  /* 0x0000001c251c7210 */ /* 0x000fe20007ffe900 */
[----:B------:R-:W-:Y:S01]  /*160a0*/  IMAD R25, R18, 0x8, R17 ;  /* 0x0000000812197824 */ /* 0x000fe200078e0211 */
[----:B------:R-:W-:Y:S01]  /*160b0*/  SHF.L.U32 R0, R22, 0x1f, RZ ;  /* 0x0000001f16007819 */ /* 0x000fe200000006ff */
[----:B------:R-:W-:Y:S03]  /*160c0*/  BSSY B0, `(.L_x_2373) ;  /* 0x0000003000007945 */ /* 0x000fe60003800000 */
[----:B------:R-:W0:Y:S02]  /*160d0*/  SYNCS.PHASECHK.TRANS64.TRYWAIT P0, [R25+URZ+0x28c40], R0 ;  /* 0x028c4000190075a7 */ /* 0x000e24000800017f */
[----:B0-----:R-:W-:Y:S05]  /*160e0*/  @!P0 BRA `(.L_x_2374) ;  /* 0x00000040006c8947 */ /* 0x001fea0003800000 */
.L_x_2439:
[----:B------:R-:W-:Y:S05]  /*160f0*/  BSYNC B0 ;  /* 0x0000000000007941 */ /* 0x000fea0003800000 */
.L_x_2373:
        /* <DEDUP_REMOVED lines=63> */
.L_x_2449:
        /* <DEDUP_REMOVED lines=10> */
.L_x_2376:
        /* <DEDUP_REMOVED lines=11> */
.L_x_2377:
[----:B------:R-:W-:Y:S01]  /*16640*/  VIADD R0, R17, 0x20400 ;  /* 0x0002040011007836 */ /* 0x000fe20000000000 */
[----:B------:R1:W-:Y:S06]  /*16650*/  SYNCS.ARRIVE.TRANS64.A1T0 RZ, [R25+URZ+0x28c30], RZ ;  /* 0x028c30ff19ff79a7 */ /* 0x0003ec000810003f */
[----:B------:R-:W-:Y:S05]  /*16660*/  WARPSYNC.ALL ;  /* 0x0000000000007948 */ /* 0x000fea0003800000 */
[----:B------:R-:W-:Y:S01]  /*16670*/  BAR.SYNC.DEFER_BLOCKING 0x8, 0x100 ;  /* 0x0204000000007b1d */ /* 0x000fe20000010000 */
[----:B------:R-:W-:-:S05]  /*16680*/  LOP3.LUT P0, RZ, R0, 0x3ff, RZ, 0xc0, !PT ;  /* 0x000003ff00ff7812 */ /* 0x000fca000780c0ff */
[----:B------:R-:W-:Y:S08]  /*16690*/  BSSY B6, `(.L_x_2378) ;  /* 0x0000012000067945 */ /* 0x000ff00003800000 */
        /* <DEDUP_REMOVED lines=17> */
.L_x_2379:
[----:B------:R-:W-:Y:S05]  /*167b0*/  BSYNC B6 ;  /* 0x0000000000067941 */ /* 0x000fea0003800000 */
.L_x_2378:
[----:B0-----:R-:W2:Y:S01]  /*167c0*/  LDL.LU R2, [R1] ;  /* 0x0000000001027983 */ /* 0x001ea20000300800 */
[----:B------:R-:W0:Y:S01]  /*167d0*/  LDC R20, c[0x0][0x448] ;  /* 0x00011200ff147b82 */ /* 0x000e220000000800 */
[----:B------:R-:W-:Y:S01]  /*167e0*/  ULDC.64 UR4, c[0x0][0x298] ;  /* 0x0000a60000047ab9 */ /* 0x000fe20000000a00 */
[----:B------:R-:W-:Y:S01]  /*167f0*/  LOP3.LUT P6, RZ, R16, 0x200, RZ, 0xc0, !PT ;  /* 0x0000020010ff7812 */ /* 0x000fe200078cc0ff */
[----:B------:R3:W5:Y:S01]  /*16800*/  LDL R7, [R1+0x18] ;  /* 0x0000180001077983 */ /* 0x0007620000100800 */
[----:B------:R-:W-:-:S04]  /*16810*/  SHF.R.S32.HI R4, RZ, 0x1f, R27 ;  /* 0x0000001fff047819 */ /* 0x000fc8000001141b */
[----:B------:R-:W-:Y:S01]  /*16820*/  SEL R4, R4, RZ, !P6 ;  /* 0x000000ff04047207 */ /* 0x000fe20007000000 */
[----:B------:R-:W4:Y:S02]  /*16830*/  S2R R8, SR_TID.X ;  /* 0x0000000000087919 */ /* 0x000f240000002100 */
[----:B----4-:R-:W-:-:S05]  /*16840*/  IMAD.SHL.U32 R8, R8, 0x8, RZ ;  /* 0x0000000808087824 */ /* 0x010fca00078e00ff */
[----:B------:R-:W-:Y:S02]  /*16850*/  LOP3.LUT R8, R8, 0x38, RZ, 0xc0, !PT ;  /* 0x0000003808087812 */ /* 0x000fe400078ec0ff */
[----:B--2---:R-:W-:-:S05]  /*16860*/  SHF.R.S32.HI R0, RZ, 0x1f, R2 ;  /* 0x0000001fff007819 */ /* 0x004fca0000011402 */
[----:B------:R-:W-:-:S04]  /*16870*/  IMAD R0, R0, UR4, RZ ;  /* 0x0000000400007c24 */ /* 0x000fc8000f8e02ff */
[C---:B------:R-:W-:Y:S02]  /*16880*/  IMAD R0, R2.reuse, UR5, R0 ;  /* 0x0000000502007c24 */ /* 0x040fe4000f8e0200 */
[----:B------:R-:W-:Y:S01]  /*16890*/  IMAD.WIDE.U32 R2, R2, UR4, RZ ;  /* 0x0000000402027c25 */ /* 0x000fe2000f8e00ff */
[----:B------:R-:W-:-:S03]  /*168a0*/  ULDC.64 UR4, c[0x0][0x2d8] ;  /* 0x0000b60000047ab9 */ /* 0x000fc60000000a00 */
[----:B------:R-:W-:Y:S01]  /*168b0*/  IMAD.IADD R3, R3, 0x1, R0 ;  /* 0x0000000103037824 */ /* 0x000fe200078e0200 */
[----:B------:R-:W-:Y:S02]  /*168c0*/  SEL R0, R27, RZ, !P6 ;  /* 0x000000ff1b007207 */ /* 0x000fe40007000000 */
[----:B0-----:R-:W-:Y:S01]  /*168d0*/  ISETP.NE.AND P6, PT, R20, 0x1, PT ;  /* 0x000000011400780c */ /* 0x001fe20003fc5270 */
[C---:B------:R-:W-:Y:S01]  /*168e0*/  IMAD.WIDE.U32 R2, R26.reuse, UR4, R2 ;  /* 0x000000041a027c25 */ /* 0x040fe2000f8e0002 */
[----:B------:R-:W0:Y:S03]  /*168f0*/  S2R R20, SR_TID.X ;  /* 0x0000000000147919 */ /* 0x000e260000002100 */
[----:B------:R-:W-:Y:S01]  /*16900*/  IMAD R3, R26, UR5, R3 ;  /* 0x000000051a037c24 */ /* 0x000fe2000f8e0203 */
[----:B------:R-:W-:Y:S02]  /*16910*/  ULDC.64 UR4, c[0x0][0x2e0] ;  /* 0x0000b80000047ab9 */ /* 0x000fe40000000a00 */
[----:B------:R-:W-:-:S02]  /*16920*/  IMAD R4, R4, UR4, RZ ;  /* 0x0000000404047c24 */ /* 0x000fc4000f8e02ff */
[----:B------:R-:W-:-:S03]  /*16930*/  IMAD.WIDE.U32 R2, R0, UR4, R2 ;  /* 0x0000000400027c25 */ /* 0x000fc6000f8e0002 */
[----:B------:R-:W2:Y:S01]  /*16940*/  @P6 LDC R6, c[0x0][0x44c] ;  /* 0x00011300ff066b82 */ /* 0x000ea20000000800 */
[----:B------:R-:W-:Y:S01]  /*16950*/  IMAD R4, R0, UR5, R4 ;  /* 0x0000000500047c24 */ /* 0x000fe2000f8e0204 */
[----:B------:R-:W-:-:S03]  /*16960*/  ULDC.64 UR4, c[0x0][0x2d0] ;  /* 0x0000b40000047ab9 */ /* 0x000fc60000000a00 */
[----:B------:R-:W-:-:S03]  /*16970*/  IMAD.IADD R3, R3, 0x1, R4 ;  /* 0x0000000103037824 */ /* 0x000fc600078e0204 */
[----:B------:R-:W4:Y:S01]  /*16980*/  @P6 LDC R0, c[0x0][0x450] ;  /* 0x00011400ff006b82 */ /* 0x000f220000000800 */
[----:B0-----:R-:W-:-:S05]  /*16990*/  IMAD.SHL.U32 R20, R20, 0x10, RZ ;  /* 0x0000001014147824 */ /* 0x001fca00078e00ff */
[----:B------:R-:W-:-:S05]  /*169a0*/  LOP3.LUT R20, R37, 0x70, R20, 0xf8, !PT ;  /* 0x0000007025147812 */ /* 0x000fca00078ef814 */
[----:B------:R-:W-:-:S04]  /*169b0*/  IMAD.IADD R5, R20, 0x1, R34 ;  /* 0x0000000114057824 */ /* 0x000fc800078e0222 */
[----:B--2---:R-:W-:-:S04]  /*169c0*/  @P6 IMAD.HI.U32 R6, R5, R6, RZ ;  /* 0x0000000605066227 */ /* 0x004fc800078e00ff */
[----:B------:R-:W-:Y:S01]  /*169d0*/  IMAD.MOV.U32 R4, RZ, RZ, R5 ;  /* 0x000000ffff047224 */ /* 0x000fe200078e0005 */
[----:B----4-:R-:W-:Y:S02]  /*169e0*/  @P6 SHF.R.U32.HI R4, RZ, R0, R6 ;  /* 0x00000000ff046219 */ /* 0x010fe40000011606 */
[----:B------:R-:W0:Y:S03]  /*169f0*/  LDC R6, c[0x0][0x448] ;  /* 0x00011200ff067b82 */ /* 0x000e260000000800 */
[----:B------:R-:W-:Y:S02]  /*16a00*/  IMAD.MOV R0, RZ, RZ, -R4 ;  /* 0x000000ffff007224 */ /* 0x000fe400078e0a04 */
[----:B------:R-:W-:-:S04]  /*16a10*/  IMAD.WIDE.U32 R2, R4, UR4, R2 ;  /* 0x0000000404027c25 */ /* 0x000fc8000f8e0002 */
[----:B0-----:R-:W-:Y:S01]  /*16a20*/  IMAD R0, R6, R0, R5 ;  /* 0x0000000006007224 */ /* 0x001fe200078e0205 */
[----:B------:R-:W-:-:S05]  /*16a30*/  SHF.R.S32.HI R5, RZ, 0x1f, R4 ;  /* 0x0000001fff057819 */ /* 0x000fca0000011404 */
        /* <DEDUP_REMOVED lines=15> */
[----:B---3--:R-:W-:Y:S11]  /*16b30*/  BRA.DIV UR5, `(.L_x_2380) ;  /* 0x0000003e053c7947 */ /* 0x008ff6000b800000 */
[----:B------:R-:W0:Y:S01]  /*16b40*/  SHFL.IDX PT, R3, R0, RZ, 0x181f ;  /* 0x00181fff00037589 */ /* 0x000e2200000e0000 */
[----:B------:R-:W-:Y:S02]  /*16b50*/  IMAD R36, R36, R6, RZ ;  /* 0x0000000624247224 */ /* 0x000fe400078e02ff */
[----:B------:R-:W-:Y:S01]  /*16b60*/  IMAD.IADD R34, R37, 0x1, R34 ;  /* 0x0000000125227824 */ /* 0x000fe200078e0222 */
[----:B------:R-:W2:Y:S04]  /*16b70*/  SHFL.IDX PT, R2, R4, RZ, 0x181f ;  /* 0x00181fff04027589 */ /* 0x000ea800000e0000 */
[----:B------:R-:W-:-:S13]  /*16b80*/  ISETP.GE.AND P0, PT, R34, R36, PT ;  /* 0x000000242200720c */ /* 0x000fda0003f06270 */
[----:B0-----:R-:W-:-:S05]  /*16b90*/  @!P0 LEA R3, P2, R8, R3, 0x1 ;  /* 0x0000000308038211 */ /* 0x001fca00078408ff */
[----:B--2---:R-:W-:-:S05]  /*16ba0*/  @!P0 IMAD.X R2, RZ, RZ, R2, P2 ;  /* 0x000000ffff028224 */ /* 0x004fca00010e0602 */
[----:B------:R-:W-:-:S04]  /*16bb0*/  @!P0 LOP3.LUT R3, R3, R2, RZ, 0x3c, !PT ;  /* 0x0000000203038212 */ /* 0x000fc800078e3cff */
[----:B------:R-:W-:-:S04]  /*16bc0*/  @!P0 LOP3.LUT R2, R3, R2, RZ, 0x3c, !PT ;  /* 0x0000000203028212 */ /* 0x000fc800078e3cff */
[----:B------:R-:W-:-:S05]  /*16bd0*/  @!P0 LOP3.LUT R3, R3, R2, RZ, 0x3c, !PT ;  /* 0x0000000203038212 */ /* 0x000fca00078e3cff */
[----:B------:R-:W-:Y:S01]  /*16be0*/  @!PT LDS RZ, [RZ] ;  /* 0x00000000fffff984 */ /* 0x000fe20000000800 */
[----:B-----5:R0:W-:Y:S02]  /*16bf0*/  @!P0 LDGSTS.E.BYPASS.LTC128B.128 [R7+0x20400], desc[UR54][R2.64], !P1 ;  /* 0x2040000002078fae */ /* 0x0201e4000c901d76 */
[----:B0-----:R-:W-:Y:S02]  /*16c00*/  VIADD R2, R34, 0x10 ;  /* 0x0000001022027836 */ /* 0x001fe40000000000 */
[----:B------:R-:W0:Y:S03]  /*16c10*/  SHFL.IDX PT, R3, R0, 0x1, 0x181f ;  /* 0x00381f0000037f89 */ /* 0x000e2600000e0000 */
[----:B------:R-:W-:Y:S02]  /*16c20*/  ISETP.GE.AND P0, PT, R2, R36, PT ;  /* 0x000000240200720c */ /* 0x000fe40003f06270 */
[----:B------:R-:W2:Y:S11]  /*16c30*/  SHFL.IDX PT, R2, R4, 0x1, 0x181f ;  /* 0x00381f0004027f89 */ /* 0x000eb600000e0000 */
[----:B0-----:R-:W-:-:S05]  /*16c40*/  @!P0 LEA R3, P2, R8, R3, 0x1 ;  /* 0x0000000308038211 */ /* 0x001fca00078408ff */
[----:B--2---:R-:W-:-:S05]  /*16c50*/  @!P0 IMAD.X R2, RZ, RZ, R2, P2 ;  /* 0x000000ffff028224 */ /* 0x004fca00010e0602 */
        /* <DEDUP_REMOVED lines=8> */
[----:B------:R-:W2:Y:S04]  /*16ce0*/  SHFL.IDX PT, R2, R4, 0x2, 0x181f ;  /* 0x00581f0004027f89 */ /* 0x000ea800000e0000 */
[----:B------:R-:W3:Y:S04]  /*16cf0*/  SHFL.IDX PT, R4, R4, 0x3, 0x181f ;  /* 0x00781f0004047f89 */ /* 0x000ee800000e0000 */
[----:B0-----:R-:W-:-:S05]  /*16d00*/  @!P0 LEA R3, P2, R8, R3, 0x1 ;  /* 0x0000000308038211 */ /* 0x001fca00078408ff */
[----:B--2---:R-:W-:-:S05]  /*16d10*/  @!P0 IMAD.X R2, RZ, RZ, R2, P2 ;  /* 0x000000ffff028224 */ /* 0x004fca00010e0602 */
[----:B------:R-:W-:-:S04]  /*16d20*/  @!P0 LOP3.LUT R3, R3, R2, RZ, 0x3c, !PT ;  /* 0x0000000203038212 */ /* 0x000fc800078e3cff */
[----:B------:R-:W-:-:S04]  /*16d30*/  @!P0 LOP3.LUT R2, R3, R2, RZ, 0x3c, !PT ;  /* 0x0000000203028212 */ /* 0x000fc800078e3cff */
[----:B------:R-:W-:-:S05]  /*16d40*/  @!P0 LOP3.LUT R3, R3, R2, RZ, 0x3c, !PT ;  /* 0x0000000203038212 */ /* 0x000fca00078e3cff */
[----:B---3--:R0:W-:Y:S02]  /*16d50*/  @!P0 LDGSTS.E.BYPASS.LTC128B.128 [R7+0x21400], desc[UR54][R2.64], !P1 ;  /* 0x2140000002078fae */ /* 0x0081e4000c901d76 */
.L_x_2458:
[----:B------:R-:W-:-:S05]  /*16d60*/  VIADD R34, R34, 0x30 ;  /* 0x0000003022227836 */ /* 0x000fca0000000000 */
[----:B------:R-:W-:-:S13]  /*16d70*/  ISETP.GE.AND P0, PT, R34, R36, PT ;  /* 0x000000242200720c */ /* 0x000fda0003f06270 */
[----:B0-2---:R-:W-:-:S05]  /*16d80*/  @!P0 LEA R2, P2, R8, R0, 0x1 ;  /* 0x0000000008028211 */ /* 0x005fca00078408ff */
[----:B------:R-:W-:-:S05]  /*16d90*/  @!P0 IMAD.X R3, RZ, RZ, R4, P2 ;  /* 0x000000ffff038224 */ /* 0x000fca00010e0604 */
[----:B------:R-:W-:Y:S01]  /*16da0*/  @!PT LDS RZ, [RZ] ;  /* 0x00000000fffff984 */ /* 0x000fe20000000800 */
[----:B------:R-:W-:Y:S01]  /*16db0*/  @!PT LDS RZ, [RZ] ;  /* 0x00000000fffff984 */ /* 0x000fe20000000800 */
[----:B------:R-:W-:Y:S01]  /*16dc0*/  @!PT LDS RZ, [RZ] ;  /* 0x00000000fffff984 */ /* 0x000fe20000000800 */
[----:B------:R0:W-:Y:S01]  /*16dd0*/  @!P0 LDGSTS.E.BYPASS.LTC128B.128 [R7+0x21c00], desc[UR54][R2.64], !P1 ;  /* 0x21c0000002078fae */ /* 0x0001e2000c901d76 */
[----:B------:R-:W-:Y:S01]  /*16de0*/  PLOP3.LUT P0, PT, PT, PT, PT, 0x80, 0x0 ;  /* 0x000000000000781c */ /* 0x000fe20003f0f070 */
[----:B------:R-:W-:-:S12]  /*16df0*/  NOP ;  /* 0x0000000000007918 */ /* 0x000fd80000000000 */
.L_x_2381:
        /* <DEDUP_REMOVED lines=16> */
[----:B------:R-:W2:Y:S03]  /*16f00*/  SYNCS.PHASECHK.TRANS64.TRYWAIT P0, [R17+URZ+0x28c20], R0 ;  /* 0x028c2000110075a7 */ /* 0x000ea6000800017f */
[----:B0-2---:R-:W-:Y:S05]  /*16f10*/  @!P0 BRA `(.L_x_2383) ;  /* 0x0000003c00888947 */ /* 0x005fea0003800000 */
.L_x_2459:
[----:B------:R-:W-:Y:S05]  /*16f20*/  BSYNC B0 ;  /* 0x0000000000007941 */ /* 0x000fea0003800000 */
.L_x_2382:
[----:B------:R-:W-:-:S05]  /*16f30*/  IMAD.U32 R2, RZ, RZ, UR36 ;  /* 0x00000024ff027e24 */ /* 0x000fca000f8e00ff */
[----:B------:R-:W-:-:S13]  /*16f40*/  ISETP.NE.AND P0, PT, R2, 0x3, PT ;  /* 0x000000030200780c */ /* 0x000fda0003f05270 */
[----:B------:R-:W-:Y:S05]  /*16f50*/  @!P0 BRA `(.L_x_2384) ;  /* 0x0000000000048947 */ /* 0x000fea0003800000 */
[----:B------:R-:W-:Y:S01]  /*16f60*/  BPT.TRAP 0x1 ;  /* 0x000000040000795c */ /* 0x000fe20000300000 */
.L_x_2384:
[----:B0-----:R-:W-:Y:S01]  /*16f70*/  SHF.L.U32 R0, R22, 0x1f, RZ ;  /* 0x0000001f16007819 */ /* 0x001fe200000006ff */
[----:B------:R-:W-:Y:S03]  /*16f80*/  BSSY B0, `(.L_x_2385) ;  /* 0x0000003000007945 */ /* 0x000fe60003800000 */
[----:B------:R-:W0:Y:S02]  /*16f90*/  SYNCS.PHASECHK.TRANS64.TRYWAIT P0, [R25+URZ+0x28c60], R0 ;  /* 0x028c6000190075a7 */ /* 0x000e24000800017f */
[----:B0-----:R-:W-:Y:S05]  /*16fa0*/  @!P0 BRA `(.L_x_2386) ;  /* 0x0000003c00788947 */ /* 0x001fea0003800000 */
.L_x_2460:
[----:B------:R-:W-:Y:S05]  /*16fb0*/  BSYNC B0 ;  /* 0x0000000000007941 */ /* 0x000fea0003800000 */
.L_x_2385:
        /* <DEDUP_REMOVED lines=24> */
[----:B------:R-:W2:Y:S01]  /*17140*/  SHFL.IDX PT, R2, R4, RZ, 0x181f ;  /* 0x00181fff04027589 */ /* 0x000ea200000e0000 */
[C---:B------:R-:W-:Y:S02]  /*17150*/  LOP3.LUT P4, RZ, R19.reuse, 0x4, RZ, 0xc0, !PT ;  /* 0x0000000413ff7812 */ /* 0x040fe4000788c0ff */
[C---:B------:R-:W-:Y:S01]  /*17160*/  LOP3.LUT P3, RZ, R19.reuse, 0x8, RZ, 0xc0, !PT ;  /* 0x0000000813ff7812 */ /* 0x040fe2000786c0ff */
[----:B------:R-:W3:Y:S01]  /*17170*/  SHFL.IDX PT, R3, R6, RZ, 0x181f ;  /* 0x00181fff06037589 */ /* 0x000ee200000e0000 */
[----:B------:R-:W-:Y:S02]  /*17180*/  LOP3.LUT P2, RZ, R19, 0x10, RZ, 0xc0, !PT ;  /* 0x0000001013ff7812 */ /* 0x000fe4000784c0ff */
[----:B------:R-:W-:Y:S01]  /*17190*/  LOP3.LUT R16, R16, 0xfffffeff, RZ, 0xc0, !PT ;  /* 0xfffffeff10107812 */ /* 0x000fe200078ec0ff */
[----:B0-----:R-:W-:-:S05]  /*171a0*/  IMAD.SHL.U32 R7, R7, 0x8, RZ ;  /* 0x0000000807077824 */ /* 0x001fca00078e00ff */
[----:B------:R-:W-:-:S05]  /*171b0*/  LOP3.LUT R7, R7, 0x38, RZ, 0xc0, !PT ;  /* 0x0000003807077812 */ /* 0x000fca00078ec0ff */
[----:B------:R-:W-:Y:S01]  /*171c0*/  IMAD.SHL.U32 R0, R7, 0x2, RZ ;  /* 0x0000000207007824 */ /* 0x000fe200078e00ff */
[----:B------:R-:W-:-:S04]  /*171d0*/  LOP3.LUT R7, R19, 0x1, RZ, 0xc0, !PT ;  /* 0x0000000113077812 */ /* 0x000fc800078ec0ff */
[----:B--2---:R-:W-:Y:S02]  /*171e0*/  IADD3 R2, P0, R2, R0, RZ ;  /* 0x0000000002027210 */ /* 0x004fe40007f1e0ff */
[----:B------:R-:W-:Y:S02]  /*171f0*/  ISETP.NE.U32.AND P1, PT, R7, 0x1, PT ;  /* 0x000000010700780c */ /* 0x000fe40003f25070 */
[----:B------:R-:W-:Y:S01]  /*17200*/  PRMT R7, R19, 0x8880, RZ ;  /* 0x0000888013077816 */ /* 0x000fe200000000ff */
[----:B---3--:R-:W-:Y:S01]  /*17210*/  IMAD.X R3, RZ, RZ, R3, P0 ;  /* 0x000000ffff037224 */ /* 0x008fe200000e0603 */
        /* <DEDUP_REMOVED lines=25> */
[----:B------:R-:W2:Y:S04]  /*173b0*/  SHFL.IDX PT, R3, R6, 0x1, 0x181f ;  /* 0x00381f0006037f89 */ /* 0x000ea800000e0000 */
[----:B------:R-:W-:Y:S01]  /*173c0*/  SHFL.IDX PT, R6, R6, 0x3, 0x181f ;  /* 0x00781f0006067f89 */ /* 0x000fe200000e0000 */
[----:B0-----:R-:W-:-:S05]  /*173d0*/  IADD3 R2, P6, R2, R0, RZ ;  /* 0x0000000002027210 */ /* 0x001fca0007fde0ff */
[----:B--2---:R-:W-:Y:S01]  /*173e0*/  IMAD.X R3, RZ, RZ, R3, P6 ;  /* 0x000000ffff037224 */ /* 0x004fe200030e0603 */
        /* <DEDUP_REMOVED lines=39> */
[----:B0-----:R0:W2:Y:S02]  /*17660*/  SHFL.IDX PT, R2, R4, 0x3, 0x181f ;  /* 0x00781f0004027f89 */ /* 0x0010a400000e0000 */
.L_x_2470:
        /* <DEDUP_REMOVED lines=11> */
[----:B--2---:R-:W-:Y:S02]  /*17720*/  IADD3 R2, P0, R2, R0, RZ ;  /* 0x0000000002027210 */ /* 0x004fe40007f1e0ff */
        /* <DEDUP_REMOVED lines=22> */
.L_x_2388:
        /* <DEDUP_REMOVED lines=11> */
.L_x_2389:
[----:B------:R-:W2:Y:S01]  /*17940*/  LDL.LU R2, [R1+0x4] ;  /* 0x0000040001027983 */ /* 0x000ea20000300800 */
[----:B------:R3:W-:Y:S01]  /*17950*/  SYNCS.ARRIVE.TRANS64.A1T0 RZ, [R25+URZ+0x28c50], RZ ;  /* 0x028c50ff19ff79a7 */ /* 0x0007e2000810003f */
[----:B------:R-:W-:Y:S01]  /*17960*/  BSSY B0, `(.L_x_2390) ;  /* 0x00000f0000007945 */ /* 0x000fe20003800000 */
[----:B--2---:R-:W-:-:S05]  /*17970*/  VIADD R7, R2, 0xfffffffe ;  /* 0xfffffffe02077836 */ /* 0x004fca0000000000 */
[----:B------:R-:W-:-:S13]  /*17980*/  ISETP.GE.AND P0, PT, R7, R30, PT ;  /* 0x0000001e0700720c */ /* 0x000fda0003f06270 */
[----:B---3--:R-:W-:Y:S05]  /*17990*/  @!P0 BRA `(.L_x_2391) ;  /* 0x0000000c00b08947 */ /* 0x008fea0003800000 */
[----:B------:R-:W2:Y:S01]  /*179a0*/  LDL.LU R2, [R1+0x14] ;  /* 0x0000140001027983 */ /* 0x000ea20000300800 */
[----:B------:R-:W-:-:S04]  /*179b0*/  LOP3.LUT R28, R19, 0x80, RZ, 0xc0, !PT ;  /* 0x00000080131c7812 */ /* 0x000fc800078ec0ff */
[----:B------:R-:W-:Y:S02]  /*179c0*/  SHF.R.U32.HI R28, RZ, 0x3, R28 ;  /* 0x00000003ff1c7819 */ /* 0x000fe4000001161c */
[----:B--2---:R-:W-:-:S04]  /*179d0*/  LOP3.LUT R29, R2, 0x40, RZ, 0xc0, !PT ;  /* 0x00000040021d7812 */ /* 0x004fc800078ec0ff */
[----:B------:R-:W-:-:S07]  /*179e0*/  SHF.R.U32.HI R29, RZ, 0x2, R29 ;  /* 0x00000002ff1d7819 */ /* 0x000fce000001161d */
.L_x_2404:
[----:B0-----:R-:W0:Y:S01]  /*179f0*/  S2R R4, SR_TID.X ;  /* 0x0000000000047919 */ /* 0x001e220000002100 */
[----:B--2---:R-:W2:Y:S01]  /*17a00*/  LDC R2, c[0x0][0x430] ;  /* 0x00010c00ff027b82 */ /* 0x004ea20000000800 */
[----:B---3--:R-:W-:Y:S01]  /*17a10*/  IMAD R6, R7, 0x40, R31 ;  /* 0x0000004007067824 */ /* 0x008fe200078e021f */
[----:B------:R-:W-:Y:S05]  /*17a20*/  YIELD ;  /* 0x0000000000007946 */ /* 0x000fea0003800000 */
[----:B------:R-:W-:Y:S01]  /*17a30*/  IMAD.U32 R11, RZ, RZ, UR36 ;  /* 0x00000024ff0b7e24 */ /* 0x000fe2000f8e00ff */
[----:B------:R-:W-:Y:S01]  /*17a40*/  ULDC UR4, c[0x0][0x430] ;  /* 0x00010c0000047ab9 */ /* 0x000fe20000000800 */
[----:B------:R-:W-:Y:S01]  /*17a50*/  VIADD R18, R18, 0x1 ;  /* 0x0000000112127836 */ /* 0x000fe20000000000 */
[----:B--2---:R-:W-:Y:S01]  /*17a60*/  ISETP.NE.AND P0, PT, R2, 0x1, PT ;  /* 0x000000010200780c */ /* 0x004fe20003f05270 */
[----:B0-----:R-:W-:-:S05]  /*17a70*/  IMAD.SHL.U32 R4, R4, 0x10, RZ ;  /* 0x0000001004047824 */ /* 0x001fca00078e00ff */
[----:B------:R-:W-:-:S07]  /*17a80*/  LOP3.LUT R4, R37, 0x70, R4, 0xf8, !PT ;  /* 0x0000007025047812 */ /* 0x000fce00078ef804 */
[----:B------:R-:W0:Y:S01]  /*17a90*/  @P0 LDC R3, c[0x0][0x434] ;  /* 0x00010d00ff030b82 */ /* 0x000e220000000800 */
[C---:B------:R-:W-:Y:S01]  /*17aa0*/  ISETP.GT.U32.AND P1, PT, R4.reuse, 0x3f, PT ;  /* 0x0000003f0400780c */ /* 0x040fe20003f24070 */
[----:B------:R-:W-:-:S06]  /*17ab0*/  IMAD.IADD R6, R4, 0x1, R6 ;  /* 0x0000000104067824 */ /* 0x000fcc00078e0206 */
[----:B------:R-:W2:Y:S01]  /*17ac0*/  @P0 LDC R2, c[0x0][0x438] ;  /* 0x00010e00ff020b82 */ /* 0x000ea20000000800 */
[----:B------:R-:W-:-:S07]  /*17ad0*/  IMAD.MOV.U32 R10, RZ, RZ, R6 ;  /* 0x000000ffff0a7224 */ /* 0x000fce00078e0006 */
[----:B------:R-:W3:Y:S01]  /*17ae0*/  @!P1 LDC.64 R4, c[0x0][0x428] ;  /* 0x00010a00ff049b82 */ /* 0x000ee20000000a00 */
[----:B0-----:R-:W-:-:S07]  /*17af0*/  @P0 IMAD.HI.U32 R3, R6, R3, RZ ;  /* 0x0000000306030227 */ /* 0x001fce00078e00ff */
[----:B------:R-:W0:Y:S01]  /*17b00*/  @!P1 LDC.64 R8, c[0x0][0x418] ;  /* 0x00010600ff089b82 */ /* 0x000e220000000a00 */
[----:B--2---:R-:W-:-:S04]  /*17b10*/  @P0 SHF.R.U32.HI R10, RZ, R2, R3 ;  /* 0x00000002ff0a0219 */ /* 0x004fc80000011603 */
[--C-:B------:R-:W-:Y:S01]  /*17b20*/  @!P1 SHF.R.S32.HI R3, RZ, 0x1f, R10.reuse ;  /* 0x0000001fff039819 */ /* 0x100fe2000001140a */
[----:B------:R-:W-:-:S04]  /*17b30*/  @!P1 IMAD.MOV.U32 R2, RZ, RZ, R10 ;  /* 0x000000ffff029224 */ /* 0x000fc800078e000a */
[----:B---3--:R-:W-:-:S04]  /*17b40*/  @!P1 IMAD.WIDE.U32 R2, R23, R4, R2 ;  /* 0x0000000417029225 */ /* 0x008fc800078e0002 */
        /* <DEDUP_REMOVED lines=17> */
[----:B01----:R-:W-:Y:S08]  /*17c60*/  @!P1 BRA `(.L_x_2392) ;  /* 0x0000000000049947 */ /* 0x003ff00003800000 */
[----:B------:R-:W-:Y:S01]  /*17c70*/  BPT.TRAP 0x1 ;  /* 0x000000040000795c */ /* 0x000fe20000300000 */
.L_x_2392:
[----:B------:R-:W-:Y:S01]  /*17c80*/  IMAD R6, R18, 0x8, R17 ;  /* 0x0000000812067824 */ /* 0x000fe200078e0211 */
[----:B------:R-:W-:Y:S01]  /*17c90*/  SHF.L.U32 R19, R22, 0x1f, RZ ;  /* 0x0000001f16137819 */ /* 0x000fe200000006ff */
[----:B------:R-:W-:Y:S01]  /*17ca0*/  BSSY B1, `(.L_x_2393) ;  /* 0x0000004000017945 */ /* 0x000fe20003800000 */
[----:B------:R-:W-:Y:S02]  /*17cb0*/  SHF.R.S32.HI R9, RZ, 0x1f, R5 ;  /* 0x0000001fff097819 */ /* 0x000fe40000011405 */
[----:B------:R-:W0:Y:S02]  /*17cc0*/  SYNCS.PHASECHK.TRANS64.TRYWAIT P0, [R6+URZ+0x28c40], R19 ;  /* 0x028c4013060075a7 */ /* 0x000e24000800017f */
[----:B0-----:R-:W-:Y:S05]  /*17cd0*/  @!P0 BRA `(.L_x_2394) ;  /* 0x0000003800688947 */ /* 0x001fea0003800000 */
.L_x_2471:
[----:B------:R-:W-:Y:S05]  /*17ce0*/  BSYNC B1 ;  /* 0x0000000000017941 */ /* 0x000fea0003800000 */
.L_x_2393:
        /* <DEDUP_REMOVED lines=17> */
[----:B-1----:R-:W-:Y:S01]  /*17e00*/  IMAD R25, R26, UR5, R3 ;  /* 0x000000051a197c24 */ /* 0x002fe2000f8e0203 */
        /* <DEDUP_REMOVED lines=22> */
.L_x_2481:
        /* <DEDUP_REMOVED lines=8> */
.L_x_2396:
        /* <DEDUP_REMOVED lines=11> */
.L_x_2397:
[----:B------:R2:W-:Y:S01]  /*180a0*/  SYNCS.ARRIVE.TRANS64.A1T0 RZ, [R6+URZ+0x28c30], RZ ;  /* 0x028c30ff06ff79a7 */ /* 0x0005e2000810003f */
[----:B------:R-:W-:Y:S05]  /*180b0*/  @!P2 BRA `(.L_x_2398) ;  /* 0x000000000004a947 */ /* 0x000fea0003800000 */
[----:B------:R-:W-:Y:S01]  /*180c0*/  BPT.TRAP 0x1 ;  /* 0x000000040000795c */ /* 0x000fe20000300000 */
.L_x_2398:
[----:B------:R-:W3:Y:S01]  /*180d0*/  SYNCS.PHASECHK.TRANS64.TRYWAIT P0, [R6+URZ+0x28c60], R19 ;  /* 0x028c6013060075a7 */ /* 0x000ee2000800017f */
[----:B------:R-:W-:Y:S04]  /*180e0*/  BSSY B1, `(.L_x_2399) ;  /* 0x0000002000017945 */ /* 0x000fe80003800000 */
[----:B---3--:R-:W-:Y:S05]  /*180f0*/  @!P0 BRA `(.L_x_2400) ;  /* 0x0000003800908947 */ /* 0x008fea0003800000 */
.L_x_2482:
[----:B------:R-:W-:Y:S05]  /*18100*/  BSYNC B1 ;  /* 0x0000000000017941 */ /* 0x000fea0003800000 */
.L_x_2399:
        /* <DEDUP_REMOVED lines=79> */
.L_x_2492:
        /* <DEDUP_REMOVED lines=25> */
.L_x_2402:
        /* <DEDUP_REMOVED lines=11> */
.L_x_2403:
[----:B------:R3:W-:Y:S01]  /*18840*/  SYNCS.ARRIVE.TRANS64.A1T0 RZ, [R6+URZ+0x28c50], RZ ;  /* 0x028c50ff06ff79a7 */ /* 0x0007e2000810003f */
[----:B------:R-:W-:Y:S05]  /*18850*/  @P3 BRA `(.L_x_2404) ;  /* 0xfffffff000643947 */ /* 0x000fea000383ffff */
.L_x_2391:
[----:B------:R-:W-:Y:S05]  /*18860*/  BSYNC B0 ;  /* 0x0000000000007941 */ /* 0x000fea0003800000 */
.L_x_2390:
        /* <DEDUP_REMOVED lines=21> */
.L_x_2406:
[----:B------:R-:W-:Y:S05]  /*189c0*/  BSYNC B0 ;  /* 0x0000000000007941 */ /* 0x000fea0003800000 */
.L_x_2405:
[----:B------:R-:W-:-:S07]  /*189d0*/  SEL R18, R18, RZ, P0 ;  /* 0x000000ff12127207 */ /* 0x000fce0000000000 */
.L_x_2365:
[----:B------:R-:W-:Y:S05]  /*189e0*/  BSYNC B7 ;  /* 0x0000000000077941 */ /* 0x000fea0003800000 */
.L_x_2363:
        /* <DEDUP_REMOVED lines=8> */
[----:B-1----:R1:W4:Y:S01]  /*18a70*/  LDS.128 R24, [R17+0x28cd0] ;  /* 0x028cd00011187984 */ /* 0x0023220000000c00 */
[----:B------:R-:W-:Y:S06]  /*18a80*/  BAR.ARV 0x4, 0x180 ;  /* 0x0106000000007b1d */ /* 0x000fec0000002000 */
[----:B------:R-:W-:Y:S05]  /*18a90*/  BRA `(.L_x_2408) ;  /* 0x0000000c00d47947 */ /* 0x000fea0003800000 */
.L_x_2407:
        /* <DEDUP_REMOVED lines=14> */
[----:B-1----:R-:W-:Y:S01]  /*18b80*/  IMAD.MOV.U32 R25, RZ, RZ, RZ ;  /* 0x000000ffff197224 */ /* 0x002fe200078e00ff */
        /* <DEDUP_REMOVED lines=28> */
.L_x_2502:
[----:B------:R-:W-:Y:S02]  /*18d50*/  ULDC UR4, c[0x0][0xc38] ;  /* 0x00030e0000047ab9 */ /* 0x000fe40000000800 */
[----:B------:R-:W-:-:S04]  /*18d60*/  IMAD.U32 R4, RZ, RZ, UR4 ;  /* 0x00000004ff047e24 */ /* 0x000fc8000f8e00ff */
[----:B-1----:R-:W-:-:S04]  /*18d70*/  IMAD R5, R14, R4, RZ ;  /* 0x000000040e057224 */ /* 0x002fc800078e02ff */
[----:B------:R-:W-:-:S05]  /*18d80*/  IMAD.IADD R6, R6, 0x1, R5 ;  /* 0x0000000106067824 */ /* 0x000fca00078e0205 */
[----:B------:R-:W-:-:S13]  /*18d90*/  ISETP.GT.AND P6, PT, R6, R0, PT ;  /* 0x000000000600720c */ /* 0x000fda0003fc4270 */
[----:B------:R-:W-:Y:S05]  /*18da0*/  @P6 BRA `(.L_x_2410) ;  /* 0x0000000000a46947 */ /* 0x000fea0003800000 */
.L_x_2413:
        /* <DEDUP_REMOVED lines=11> */
[----:B------:R-:W-:Y:S02]  /*18e60*/  IMAD.MOV.U32 R8, RZ, RZ, RZ ;  /* 0x000000ffff087224 */ /* 0x000fe400078e00ff */
[----:B0-----:R-:W-:-:S05]  /*18e70*/  @!P6 IMAD.WIDE R2, R7, 0x4, R2 ;  /* 0x000000040702e825 */ /* 0x001fca00078e0202 */
[----:B------:R1:W2:Y:S02]  /*18e80*/  @!P6 LDG.E R25, desc[UR54][R2.64] ;  /* 0x000000360219e981 */ /* 0x0002a4000c1e1900 */
[----:B-1----:R-:W-:-:S05]  /*18e90*/  @!P6 IMAD.WIDE R2, R7, 0x4, R4 ;  /* 0x000000040702e825 */ /* 0x002fca00078e0204 */
        /* <DEDUP_REMOVED lines=20> */
.L_x_2510:
[----:B------:R-:W-:Y:S02]  /*18fe0*/  ULDC UR4, c[0x0][0xc38] ;  /* 0x00030e0000047ab9 */ /* 0x000fe40000000800 */
[----:B------:R-:W-:-:S04]  /*18ff0*/  IMAD.U32 R4, RZ, RZ, UR4 ;  /* 0x00000004ff047e24 */ /* 0x000fc8000f8e00ff */
[----:B-1----:R-:W-:-:S04]  /*19000*/  IMAD R5, R14, R4, RZ ;  /* 0x000000040e057224 */ /* 0x002fc800078e02ff */
[----:B------:R-:W-:-:S05]  /*19010*/  IMAD.IADD R6, R5, 0x1, R6 ;  /* 0x0000000105067824 */ /* 0x000fca00078e0206 */
[----:B------:R-:W-:-:S13]  /*19020*/  ISETP.GT.AND P6, PT, R6, R0, PT ;  /* 0x000000000600720c */ /* 0x000fda0003fc4270 */
[----:B------:R-:W-:Y:S05]  /*19030*/  @!P6 BRA `(.L_x_2413) ;  /* 0xfffffffc005ce947 */ /* 0x000fea000383ffff */
.L_x_2410:
[----:B------:R-:W-:Y:S01]  /*19040*/  IMAD.IADD R5, R6, 0x1, -R5 ;  /* 0x0000000106057824 */ /* 0x000fe200078e0a05 */
[----:B------:R-:W-:-:S03]  /*19050*/  UMOV UR4, 0xffffffff ;  /* 0xffffffff00047882 */ /* 0x000fc60000000000 */
[----:B------:R-:W-:-:S05]  /*19060*/  IMAD R7, R3, R4, R5 ;  /* 0x0000000403077224 */ /* 0x000fca00078e0205 */
[----:B------:R-:W-:Y:S01]  /*19070*/  ISETP.GT.AND P6, PT, R7, R0, PT ;  /* 0x000000000700720c */ /* 0x000fe20003fc4270 */
[----:B------:R-:W-:-:S12]  /*19080*/  BRA.DIV UR4, `(.L_x_2414) ;  /* 0x0000003a048c7947 */ /* 0x000fd8000b800000 */
[----:B------:R-:W-:-:S04]  /*19090*/  VOTE.ANY R2, PT, !P6 ;  /* 0x0000000000027806 */ /* 0x000fc800070e0100 */
[----:B------:R-:W1:Y:S02]  /*190a0*/  POPC R12, R2 ;  /* 0x00000002000c7309 */ /* 0x000e640000000000 */
[----:B-1----:R1:W2:Y:S01]  /*190b0*/  SHFL.IDX PT, R25, R25, R12, 0x1f ;  /* 0x00001f0c19197589 */ /* 0x0022a200000e0000 */
[----:B------:R-:W-:-:S03]  /*190c0*/  IMAD.IADD R27, R12, 0x1, R27 ;  /* 0x000000010c1b7824 */ /* 0x000fc600078e021b */
[----:B------:R1:W3:Y:S04]  /*190d0*/  SHFL.IDX PT, R8, R8, R12, 0x1f ;  /* 0x00001f0c08087589 */ /* 0x0002e800000e0000 */
.L_x_2515:
[----:B------:R-:W-:-:S13]  /*190e0*/  ISETP.NE.AND P0, PT, R2, RZ, PT ;  /* 0x000000ff0200720c */ /* 0x000fda0003f05270 */
[----:B------:R-:W-:Y:S05]  /*190f0*/  @!P0 BRA `(.L_x_2415) ;  /* 0x0000000000108947 */ /* 0x000fea0003800000 */
[----:B------:R-:W-:Y:S01]  /*19100*/  UMOV UR4, 0xffffffff ;  /* 0xffffffff00047882 */ /* 0x000fe20000000000 */
[----:B-1----:R-:W-:Y:S02]  /*19110*/  VIADD R12, R12, 0xffffffff ;  /* 0xffffffff0c0c7836 */ /* 0x002fe40000000000 */
[----:B------:R-:W-:Y:S05]  /*19120*/  BRA.DIV UR4, `(.L_x_2416) ;  /* 0x0000003a04c07947 */ /* 0x000fea000b800000 */
[----:B------:R4:W1:Y:S02]  /*19130*/  SHFL.IDX PT, R24, R3, R12, 0x1f ;  /* 0x00001f0c03187589 */ /* 0x00086400000e0000 */
.L_x_2415:
[----:B---3--:R-:W-:Y:S01]  /*19140*/  ISETP.NE.AND P0, PT, R8, 0x1, PT ;  /* 0x000000010800780c */ /* 0x008fe20003f05270 */
[----:B-1----:R-:W-:-:S04]  /*19150*/  IMAD R24, R24, R4, R5 ;  /* 0x0000000418187224 */ /* 0x002fc800078e0205 */
[----:B------:R-:W-:-:S08]  /*19160*/  IMAD.IADD R0, R0, 0x1, -R24 ;  /* 0x0000000100007824 */ /* 0x000fd000078e0a18 */
[----:B------:R-:W-:Y:S05]  /*19170*/  @!P0 BRA `(.L_x_2417) ;  /* 0x0000000000dc8947 */ /* 0x000fea0003800000 */
[----:B--2---:R-:W-:Y:S02]  /*19180*/  IABS R4, R25 ;  /* 0x0000001900047213 */ /* 0x004fe40000000000 */
[----:B------:R-:W-:Y:S02]  /*19190*/  IABS R5, R8 ;  /* 0x0000000800057213 */ /* 0x000fe40000000000 */
[----:B------:R-:W1:Y:S08]  /*191a0*/  I2F.RP R6, R4 ;  /* 0x0000000400067306 */ /* 0x000e700000209400 */
[----:B------:R-:W2:Y:S08]  /*191b0*/  I2F.RP R9, R5 ;  /* 0x0000000500097306 */ /* 0x000eb00000209400 */
[----:B-1----:R-:W1:Y:S08]  /*191c0*/  MUFU.RCP R6, R6 ;  /* 0x0000000600067308 */ /* 0x002e700000001000 */
[----:B--2---:R-:W-:Y:S01]  /*191d0*/  MUFU.RCP R9, R9 ;  /* 0x0000000900097308 */ /* 0x004fe20000001000 */
[----:B-1----:R-:W-:-:S07]  /*191e0*/  VIADD R2, R6, 0xffffffe ;  /* 0x0ffffffe06027836 */ /* 0x002fce0000000000 */
[----:B0---4-:R0:W1:Y:S02]  /*191f0*/  F2I.FTZ.U32.TRUNC.NTZ R3, R2 ;  /* 0x0000000200037305 */ /* 0x011064000021f000 */
[----:B0-----:R-:W-:Y:S02]  /*19200*/  IMAD.MOV.U32 R2, RZ, RZ, RZ ;  /* 0x000000ffff027224 */ /* 0x001fe400078e00ff */
[----:B-1----:R-:W-:-:S04]  /*19210*/  IMAD.MOV R7, RZ, RZ, -R3 ;  /* 0x000000ffff077224 */ /* 0x002fc800078e0a03 */
[----:B------:R-:W-:-:S04]  /*19220*/  IMAD R7, R7, R4, RZ ;  /* 0x0000000407077224 */ /* 0x000fc800078e02ff */
[----:B------:R-:W-:Y:S01]  /*19230*/  IMAD.HI.U32 R3, R3, R7, R2 ;  /* 0x0000000703037227 */ /* 0x000fe200078e0002 */
[----:B------:R-:W-:Y:S02]  /*19240*/  IABS R7, R0 ;  /* 0x0000000000077213 */ /* 0x000fe40000000000 */
[----:B------:R-:W-:-:S03]  /*19250*/  IABS R2, R25 ;  /* 0x0000001900027213 */ /* 0x000fc60000000000 */
[----:B------:R-:W-:-:S04]  /*19260*/  IMAD.HI.U32 R6, R3, R7, RZ ;  /* 0x0000000703067227 */ /* 0x000fc800078e00ff */
[----:B------:R-:W-:Y:S02]  /*19270*/  IMAD.MOV R2, RZ, RZ, -R2 ;  /* 0x000000ffff027224 */ /* 0x000fe400078e0a02 */
        /* <DEDUP_REMOVED lines=19> */
[----:B------:R-:W-:-:S05]  /*193b0*/  IABS R3, R6 ;  /* 0x0000000600037213 */ /* 0x000fca0000000000 */
        /* <DEDUP_REMOVED lines=14> */
[--C-:B------:R-:W-:Y:S02]  /*194a0*/  IMAD R8, R8, R3, R6.reuse ;  /* 0x0000000308087224 */ /* 0x100fe400078e0206 */
[----:B------:R-:W-:Y:S02]  /*194b0*/  IMAD.MOV R3, RZ, RZ, -R6 ;  /* 0x000000ffff037224 */ /* 0x000fe400078e0a06 */
[----:B------:R-:W-:Y:S02]  /*194c0*/  IMAD R26, R8, 0x10000, R5 ;  /* 0x00010000081a7824 */ /* 0x000fe400078e0205 */
[----:B------:R-:W-:Y:S01]  /*194d0*/  IMAD R3, R25, R3, R0 ;  /* 0x0000000319037224 */ /* 0x000fe200078e0200 */
[----:B------:R-:W-:Y:S06]  /*194e0*/  BRA `(.L_x_2418) ;  /* 0x0000000000f07947 */ /* 0x000fec0003800000 */
.L_x_2417:
[----:B0---4-:R-:W0:Y:S02]  /*194f0*/  LDC.64 R2, c[0x0][0xc90] ;  /* 0x00032400ff027b82 */ /* 0x011e240000000a00 */
[----:B0-----:R-:W-:-:S05]  /*19500*/  IMAD.WIDE R2, R27, 0x4, R2 ;  /* 0x000000041b027825 */ /* 0x001fca00078e0202 */
[----:B------:R0:W2:Y:S02]  /*19510*/  LDG.E R6, desc[UR54][R2.64] ;  /* 0x0000003602067981 */ /* 0x0000a4000c1e1900 */
[----:B0-----:R-:W-:Y:S02]  /*19520*/  IMAD.MOV.U32 R2, RZ, RZ, RZ ;  /* 0x000000ffff027224 */ /* 0x001fe400078e00ff */
[----:B--2---:R-:W-:-:S05]  /*19530*/  IMAD R5, R25, R6, RZ ;  /* 0x0000000619057224 */ /* 0x004fca00078e02ff */
[----:B------:R-:W-:-:S04]  /*19540*/  IABS R7, R5 ;  /* 0x0000000500077213 */ /* 0x000fc80000000000 */
[----:B------:R-:W0:Y:S08]  /*19550*/  I2F.RP R8, R7 ;  /* 0x0000000700087306 */ /* 0x000e300000209400 */
[----:B0-----:R-:W0:Y:S02]  /*19560*/  MUFU.RCP R8, R8 ;  /* 0x0000000800087308 */ /* 0x001e240000001000 */
[----:B0-----:R-:W-:-:S06]  /*19570*/  VIADD R9, R8, 0xffffffe ;  /* 0x0ffffffe08097836 */ /* 0x001fcc0000000000 */
[----:B------:R-:W0:Y:S02]  /*19580*/  F2I.FTZ.U32.TRUNC.NTZ R3, R9 ;  /* 0x0000000900037305 */ /* 0x000e24000021f000 */
[----:B0-----:R-:W-:-:S04]  /*19590*/  IMAD.MOV R10, RZ, RZ, -R3 ;  /* 0x000000ffff0a7224 */ /* 0x001fc800078e0a03 */
[----:B------:R-:W-:Y:S01]  /*195a0*/  IMAD R11, R10, R7, RZ ;  /* 0x000000070a0b7224 */ /* 0x000fe200078e02ff */
[----:B------:R-:W-:-:S03]  /*195b0*/  IABS R10, R5 ;  /* 0x00000005000a7213 */ /* 0x000fc60000000000 */
[----:B------:R-:W-:Y:S01]  /*195c0*/  IMAD.HI.U32 R2, R3, R11, R2 ;  /* 0x0000000b03027227 */ /* 0x000fe200078e0002 */
[----:B------:R-:W-:-:S03]  /*195d0*/  IABS R3, R0 ;  /* 0x0000000000037213 */ /* 0x000fc60000000000 */
        /* <DEDUP_REMOVED lines=16> */
[----:B------:R-:W-:-:S03]  /*196e0*/  IMAD R0, R5, R9, R0 ;  /* 0x0000000905007224 */ /* 0x000fc600078e0200 */
[----:B------:R-:W-:-:S04]  /*196f0*/  VIADDMNMX R4, R3, R4, R6, PT ;  /* 0x0000000403047246 */ /* 0x000fc80003800106 */
[----:B------:R-:W-:-:S04]  /*19700*/  IABS R6, R4 ;  /* 0x0000000400067213 */ /* 0x000fc80000000000 */
[----:B------:R-:W0:Y:S08]  /*19710*/  I2F.RP R8, R6 ;  /* 0x0000000600087306 */ /* 0x000e300000209400 */
[----:B0-----:R-:W0:Y:S02]  /*19720*/  MUFU.RCP R8, R8 ;  /* 0x0000000800087308 */ /* 0x001e240000001000 */
[----:B0-----:R-:W-:Y:S01]  /*19730*/  VIADD R2, R8, 0xffffffe ;  /* 0x0ffffffe08027836 */ /* 0x001fe20000000000 */
[----:B------:R-:W-:-:S05]  /*19740*/  IABS R8, R0 ;  /* 0x0000000000087213 */ /* 0x000fca0000000000 */
[----:B------:R0:W1:Y:S02]  /*19750*/  F2I.FTZ.U32.TRUNC.NTZ R3, R2 ;  /* 0x0000000200037305 */ /* 0x000064000021f000 */
[----:B0-----:R-:W-:Y:S02]  /*19760*/  IMAD.MOV.U32 R2, RZ, RZ, RZ ;  /* 0x000000ffff027224 */ /* 0x001fe400078e00ff */
[----:B-1----:R-:W-:-:S04]  /*19770*/  IMAD.MOV R5, RZ, RZ, -R3 ;  /* 0x000000ffff057224 */ /* 0x002fc800078e0a03 */
[----:B------:R-:W-:-:S04]  /*19780*/  IMAD R5, R5, R6, RZ ;  /* 0x0000000605057224 */ /* 0x000fc800078e02ff */
[----:B------:R-:W-:Y:S01]  /*19790*/  IMAD.HI.U32 R3, R3, R5, R2 ;  /* 0x0000000503037227 */ /* 0x000fe200078e0002 */
[-C--:B------:R-:W-:Y:S02]  /*197a0*/  IABS R5, R4.reuse ;  /* 0x0000000400057213 */ /* 0x080fe40000000000 */
[----:B------:R-:W-:Y:S02]  /*197b0*/  LOP3.LUT R2, R0, R4, RZ, 0x3c, !PT ;  /* 0x0000000400027212 */ /* 0x000fe400078e3cff */
[----:B------:R-:W-:Y:S01]  /*197c0*/  IADD3 R0, R7, 0x1000000, R0 ;  /* 0x0100000007007810 */ /* 0x000fe20007ffe000 */
[----:B------:R-:W-:Y:S01]  /*197d0*/  IMAD.MOV R5, RZ, RZ, -R5 ;  /* 0x000000ffff057224 */ /* 0x000fe200078e0a05 */
[----:B------:R-:W-:Y:S01]  /*197e0*/  ISETP.GE.AND P2, PT, R2, RZ, PT ;  /* 0x000000ff0200720c */ /* 0x000fe20003f46270 */
        /* <DEDUP_REMOVED lines=9> */
[----:B------:R-:W-:Y:S01]  /*19880*/  @!P1 LOP3.LUT R3, RZ, R4, RZ, 0x33, !PT ;  /* 0x00000004ff039212 */ /* 0x000fe200078e33ff */
[----:B------:R-:W-:-:S04]  /*19890*/  IMAD.MOV R4, RZ, RZ, -R4 ;  /* 0x000000ffff047224 */ /* 0x000fc800078e0a04 */
[----:B------:R-:W-:-:S07]  /*198a0*/  IMAD R26, R3, R4, R0 ;  /* 0x00000004031a7224 */ /* 0x000fce00078e0200 */
.L_x_2418:
[----:B------:R-:W-:-:S05]  /*198b0*/  LOP3.LUT R0, RZ, R3, RZ, 0x33, !PT ;  /* 0x00000003ff007212 */ /* 0x000fca00078e33ff */
[----:B------:R-:W-:Y:S01]  /*198c0*/  IMAD.IADD R25, R25, 0x1, R0 ;  /* 0x0000000119197824 */ /* 0x000fe200078e0200 */
[----:B------:R-:W-:Y:S06]  /*198d0*/  BRA `(.L_x_2419) ;  /* 0x00000000001c7947 */ /* 0x000fec0003800000 */
.L_x_2411:
[----:B------:R-:W-:Y:S01]  /*198e0*/  UMOV UR4, URZ ;  /* 0x0000003f00047c82 */ /* 0x000fe20008000000 */
[----:B------:R-:W-:Y:S01]  /*198f0*/  UMOV UR5, URZ ;  /* 0x0000003f00057c82 */ /* 0x000fe20008000000 */
[----:B------:R-:W-:Y:S01]  /*19900*/  ULDC UR6, c[0x0][0xc3c] ;  /* 0x00030f0000067ab9 */ /* 0x000fe20000000800 */
[----:B------:R-:W-:Y:S02]  /*19910*/  IMAD.MOV.U32 R24, RZ, RZ, R0 ;  /* 0x000000ffff187224 */ /* 0x000fe400078e0000 */
[----:B------:R-:W-:Y:S02]  /*19920*/  IMAD.U32 R25, RZ, RZ, UR4 ;  /* 0x00000004ff197e24 */ /* 0x000fe4000f8e00ff */
[----:B------:R-:W-:Y:S02]  /*19930*/  IMAD.U32 R26, RZ, RZ, UR5 ;  /* 0x00000005ff1a7e24 */ /* 0x000fe4000f8e00ff */
[----:B------:R-:W-:-:S07]  /*19940*/  IMAD.U32 R27, RZ, RZ, UR6 ;  /* 0x00000006ff1b7e24 */ /* 0x000fce000f8e00ff */
.L_x_2419:
[----:B------:R-:W1:Y:S01]  /*19950*/  S2R R0, SR_TID.X ;  /* 0x0000000000007919 */ /* 0x000e620000002100 */
[----:B------:R-:W-:Y:S05]  /*19960*/  WARPSYNC.ALL ;  /* 0x0000000000007948 */ /* 0x000fea0003800000 */
[----:B------:R-:W-:Y:S01]  /*19970*/  BAR.SYNC.DEFER_BLOCKING 0x4, 0x180 ;  /* 0x0106000000007b1d */ /* 0x000fe20000010000 */
[----:B-1----:R-:W-:-:S04]  /*19980*/  LOP3.LUT R0, R0, 0x1f, RZ, 0xc0, !PT ;  /* 0x0000001f00007812 */ /* 0x002fc800078ec0ff */
[----:B------:R-:W-:-:S13]  /*19990*/  ISETP.NE.AND P0, PT, R0, RZ, PT ;  /* 0x000000ff0000720c */ /* 0x000fda0003f05270 */
[----:B0-----:R-:W0:Y:S01]  /*199a0*/  @!P0 S2R R3, SR_CgaCtaId ;  /* 0x0000000000038919 */ /* 0x001e220000008800 */
[----:B------:R-:W-:-:S04]  /*199b0*/  @!P0 MOV R0, 0x400 ;  /* 0x0000040000008802 */ /* 0x000fc80000000f00 */
[----:B0-----:R-:W-:-:S05]  /*199c0*/  @!P0 LEA R17, R3, R0, 0x18 ;  /* 0x0000000003118211 */ /* 0x001fca00078ec0ff */
[----:B------:R0:W-:Y:S01]  /*199d0*/  @!P0 STS.128 [R17+0x28cd0], R24 ;  /* 0x028cd01811008388 */ /* 0x0001e20000000c00 */
[----:B------:R-:W-:Y:S06]  /*199e0*/  BAR.ARV 0x5, 0x180 ;  /* 0x0146000000007b1d */ /* 0x000fec0000002000 */
.L_x_2408:
[----:B------:R-:W-:Y:S02]  /*199f0*/  ULDC UR4, c[0x0][0xc3c] ;  /* 0x00030f0000047ab9 */ /* 0x000fe40000000800 */
[----:B----4-:R-:W-:-:S13]  /*19a00*/  ISETP.GE.AND P0, PT, R27, UR4, PT ;  /* 0x000000041b007c0c */ /* 0x010fda000bf06270 */
[----:B------:R-:W-:Y:S05]  /*19a10*/  @!P0 BRA `(.L_x_2420) ;  /* 0xffffffb000048947 */ /* 0x000fea000383ffff */
[----:B------:R-:W-:Y:S05]  /*19a20*/  BSYNC B8 ;  /* 0x0000000000087941 */ /* 0x000fea0003800000 */
.L_x_2349:
[----:B------:R-:W4:Y:S01]  /*19a30*/  LDL.LU R0, [R1+0x10] ;  /* 0x0000100001007983 */ /* 0x000f220000300800 */
[----:B------:R-:W-:Y:S01]  /*19a40*/  BSSY B0, `(.L_x_2421) ;  /* 0x000000b000007945 */ /* 0x000fe20003800000 */
[----:B------:R-:W5:Y:S01]  /*19a50*/  S2R R5, SR_CgaCtaId ;  /* 0x0000000000057919 */ /* 0x000f620000008800 */
[----:B----4-:R-:W-:-:S05]  /*19a60*/  VIADD R0, R0, 0x1 ;  /* 0x0000000100007836 */ /* 0x010fca0000000000 */
[----:B-1----:R-:W-:-:S04]  /*19a70*/  LEA.HI R2, R0, R0, RZ, 0x1 ;  /* 0x0000000000027211 */ /* 0x002fc800078f08ff */
[----:B------:R-:W-:Y:S02]  /*19a80*/  LOP3.LUT R3, R2, 0xfffffffe, RZ, 0xc0, !PT ;  /* 0xfffffffe02037812 */ /* 0x000fe400078ec0ff */
[----:B------:R-:W-:-:S03]  /*19a90*/  MOV R2, 0x400 ;  /* 0x0000040000027802 */ /* 0x000fc60000000f00 */
[----:B------:R-:W-:Y:S01]  /*19aa0*/  IMAD.IADD R0, R0, 0x1, -R3 ;  /* 0x0000000100007824 */ /* 0x000fe200078e0a03 */
[----:B-----5:R-:W-:-:S04]  /*19ab0*/  LEA R7, R5, R2, 0x18 ;  /* 0x0000000205077211 */ /* 0x020fc800078ec0ff */
[----:B------:R-:W-:-:S04]  /*19ac0*/  SHF.L.U32 R0, R0, 0x1f, RZ ;  /* 0x0000001f00007819 */ /* 0x000fc800000006ff */
[----:B------:R-:W1:Y:S02]  /*19ad0*/  SYNCS.PHASECHK.TRANS64.TRYWAIT P0, [R7+URZ+0x28c20], R0 ;  /* 0x028c2000070075a7 */ /* 0x000e64000800017f */
[----:B-1----:R-:W-:Y:S05]  /*19ae0*/  @!P0 BRA `(.L_x_2422) ;  /* 0x0000003000788947 */ /* 0x002fea0003800000 */
.L_x_2518:
[----:B------:R-:W-:Y:S05]  /*19af0*/  BSYNC B0 ;  /* 0x0000000000007941 */ /* 0x000fea0003800000 */
.L_x_2421:
[----:B------:R-:W-:-:S03]  /*19b00*/  UMOV UR4, 0xffffffff ;  /* 0xffffffff00047882 */ /* 0x000fc60000000000 */
[----:B------:R-:W-:Y:S05]  /*19b10*/  BRA.DIV UR4, `(.L_x_2423) ;  /* 0x0000003204807947 */ /* 0x000fea000b800000 */
[----:B-1----:R-:W1:Y:S02]  /*19b20*/  S2R R0, SR_TID.X ;  /* 0x0000000000007919 */ /* 0x002e640000002100 */
[----:B-1----:R-:W-:-:S04]  /*19b30*/  SHF.R.U32.HI R0, RZ, 0x5, R0 ;  /* 0x00000005ff007819 */ /* 0x002fc80000011600 */
[----:B------:R-:W-:-:S05]  /*19b40*/  LOP3.LUT R0, R0, 0x3, RZ, 0xc0, !PT ;  /* 0x0000000300007812 */ /* 0x000fca00078ec0ff */
[----:B------:R1:W4:Y:S02]  /*19b50*/  SHFL.IDX PT, R14, R0, RZ, 0x1f ;  /* 0x00001fff000e7589 */ /* 0x00032400000e0000 */
.L_x_2521:
[----:B----4-:R-:W-:Y:S01]  /*19b60*/  ISETP.NE.AND P0, PT, R14, RZ, PT ;  /* 0x000000ff0e00720c */ /* 0x010fe20003f05270 */
[----:B------:R-:W-:-:S12]  /*19b70*/  BSSY B0, `(.L_x_2424) ;  /* 0x0000024000007945 */ /* 0x000fd80003800000 */
[----:B------:R-:W-:Y:S05]  /*19b80*/  @P0 BRA `(.L_x_2425) ;  /* 0x0000000000880947 */ /* 0x000fea0003800000 */
[----:B------:R-:W-:-:S03]  /*19b90*/  UMOV UR4, 0xffffffff ;  /* 0xffffffff00047882 */ /* 0x000fc60000000000 */
[----:B------:R-:W-:Y:S05]  /*19ba0*/  BRA.DIV UR4, `(.L_x_2426) ;  /* 0x0000003204907947 */ /* 0x000fea000b800000 */
[----:B------:R-:W-:-:S13]  /*19bb0*/  ELECT P6, URZ, PT ;  /* 0x00000000003f782f */ /* 0x000fda00038c0000 */
.L_x_2524:
[----:B------:R-:W-:Y:S05]  /*19bc0*/  @!P6 BRA `(.L_x_2425) ;  /* 0x000000000078e947 */ /* 0x000fea0003800000 */
[----:B------:R-:W-:-:S06]  /*19bd0*/  ULOP3.LUT UR4, UR39, 0x2, URZ, 0xfc, !UPT ;  /* 0x0000000227047892 */ /* 0x000fcc000f8efc3f */
[----:B-1----:R-:W-:-:S05]  /*19be0*/  IMAD.U32 R0, RZ, RZ, UR4 ;  /* 0x00000004ff007e24 */ /* 0x002fca000f8e00ff */
[----:B------:R-:W-:-:S13]  /*19bf0*/  ISETP.NE.AND P0, PT, R0, 0x3, PT ;  /* 0x000000030000780c */ /* 0x000fda0003f05270 */
[----:B------:R-:W-:Y:S05]  /*19c00*/  @!P0 BRA `(.L_x_2427) ;  /* 0x0000000000048947 */ /* 0x000fea0003800000 */
[----:B------:R-:W-:Y:S01]  /*19c10*/  BPT.TRAP 0x1 ;  /* 0x000000040000795c */ /* 0x000fe20000300000 */
.L_x_2427:
[----:B------:R-:W-:Y:S01]  /*19c20*/  IMAD R5, R18, 0x8, R7 ;  /* 0x0000000812057824 */ /* 0x000fe200078e0207 */
[----:B------:R-:W-:Y:S01]  /*19c30*/  SHF.L.U32 R0, R22, 0x1f, RZ ;  /* 0x0000001f16007819 */ /* 0x000fe200000006ff */
[----:B------:R-:W-:-:S03]  /*19c40*/  VIADD R18, R18, 0x1 ;  /* 0x0000000112127836 */ /* 0x000fc60000000000 */
[----:B------:R-:W1:Y:S02]  /*19c50*/  SYNCS.PHASECHK.TRANS64.TRYWAIT P1, [R5+URZ+0x28c40], R0 ;  /* 0x028c4000050075a7 */ /* 0x000e64000802017f */
[----:B------:R-:W-:-:S04]  /*19c60*/  ISETP.NE.AND P2, PT, R18, 0x2, PT ;  /* 0x000000021200780c */ /* 0x000fc80003f45270 */
[----:B------:R-:W-:Y:S01]  /*19c70*/  SEL R3, RZ, 0x1, P2 ;  /* 0x00000001ff037807 */ /* 0x000fe20001000000 */
[----:B-1----:R-:W-:Y:S08]  /*19c80*/  @!P1 BRA `(.L_x_2428) ;  /* 0x0000003000789947 */ /* 0x002ff00003800000 */
.L_x_2525:
[----:B------:R-:W-:Y:S02]  /*19c90*/  SEL R18, R18, RZ, P2 ;  /* 0x000000ff12127207 */ /* 0x000fe40001000000 */
[----:B------:R-:W-:Y:S01]  /*19ca0*/  LOP3.LUT R2, R22, R3, RZ, 0x3c, !PT ;  /* 0x0000000316027212 */ /* 0x000fe200078e3cff */
[----:B------:R-:W-:Y:S06]  /*19cb0*/  @!P0 BRA `(.L_x_2429) ;  /* 0x0000000000048947 */ /* 0x000fec0003800000 */
[----:B------:R-:W-:Y:S01]  /*19cc0*/  BPT.TRAP 0x1 ;  /* 0x000000040000795c */ /* 0x000fe20000300000 */
.L_x_2429:
[----:B------:R-:W-:Y:S01]  /*19cd0*/  IMAD R3, R18, 0x8, R7 ;  /* 0x0000000812037824 */ /* 0x000fe200078e0207 */
[----:B------:R-:W-:-:S04]  /*19ce0*/  SHF.L.U32 R2, R2, 0x1f, RZ ;  /* 0x0000001f02027819 */ /* 0x000fc800000006ff */
[----:B------:R-:W4:Y:S02]  /*19cf0*/  SYNCS.PHASECHK.TRANS64.TRYWAIT P1, [R3+URZ+0x28c40], R2 ;  /* 0x028c4002030075a7 */ /* 0x000f24000802017f */
[----:B----4-:R-:W-:Y:S05]  /*19d00*/  @!P1 BRA `(.L_x_2430) ;  /* 0x00000030006c9947 */ /* 0x010fea0003800000 */
.L_x_2526:
[----:B------:R-:W-:Y:S05]  /*19d10*/  @!P0 BRA `(.L_x_2431) ;  /* 0x0000000000048947 */ /* 0x000fea0003800000 */
[----:B------:R-:W-:Y:S01]  /*19d20*/  BPT.TRAP 0x1 ;  /* 0x000000040000795c */ /* 0x000fe20000300000 */
.L_x_2431:
[----:B------:R-:W5:Y:S02]  /*19d30*/  SYNCS.PHASECHK.TRANS64.TRYWAIT P1, [R5+URZ+0x28c60], R0 ;  /* 0x028c6000050075a7 */ /* 0x000f64000802017f */
[----:B-----5:R-:W-:Y:S05]  /*19d40*/  @!P1 BRA `(.L_x_2432) ;  /* 0x0000003000709947 */ /* 0x020fea0003800000 */
.L_x_2527:
[----:B------:R-:W-:Y:S05]  /*19d50*/  @!P0 BRA `(.L_x_2433) ;  /* 0x0000000000048947 */ /* 0x000fea0003800000 */
[----:B------:R-:W-:Y:S01]  /*19d60*/  BPT.TRAP 0x1 ;  /* 0x000000040000795c */ /* 0x000fe20000300000 */
.L_x_2433:
[----:B------:R0:W0:Y:S02]  /*19d70*/  SYNCS.PHASECHK.TRANS64.TRYWAIT P0, [R3+URZ+0x28c60], R2 ;  /* 0x028c6002030075a7 */ /* 0x000024000800017f */
[----:B0-----:R-:W-:Y:S05]  /*19d80*/  @!P0 NANOSLEEP.SYNCS 0x989680 ;  /* 0x009896800000895d */ /* 0x001fea0003900000 */
[----:B------:R-:W0:Y:S02]  /*19d90*/  @!P0 SYNCS.PHASECHK.TRANS64 P0, [R3+URZ+0x28c60], R2 ;  /* 0x028c6002030085a7 */ /* 0x000e24000800007f */
[----:B0-----:R-:W-:Y:S05]  /*19da0*/  @!P0 BRA `(.L_x_2433) ;  /* 0xfffffffc00f08947 */ /* 0x001fea000383ffff */
.L_x_2425:
[----:B------:R-:W-:Y:S05]  /*19db0*/  BSYNC B0 ;  /* 0x0000000000007941 */ /* 0x000fea0003800000 */
.L_x_2424:
[----:B------:R-:W-:Y:S05]  /*19dc0*/  EXIT ;  /* 0x000000000000794d */ /* 0x000fea0003800000 */
.L_x_2230:
[----:B0-----:R-:W-:-:S04]  /*19dd0*/  IMAD.U32 R3, RZ, RZ, UR23 ;  /* 0x00000017ff037e24 */ /* 0x001fc8000f8e00ff */
[----:B------:R0:W1:Y:S03]  /*19de0*/  SYNCS.PHASECHK.TRANS64.TRYWAIT P1, [R3+URZ+0x28c50], R0 ;  /* 0x028c5000030075a7 */ /* 0x000066000802017f */
[----:B-1----:R-:W-:Y:S05]  /*19df0*/  @!P1 NANOSLEEP.SYNCS 0x989680 ;  /* 0x009896800000995d */ /* 0x002fea0003900000 */
[----:B------:R-:W1:Y:S02]  /*19e00*/  @!P1 SYNCS.PHASECHK.TRANS64 P1, [R3+URZ+0x28c50], R0 ;  /* 0x028c5000030095a7 */ /* 0x000e64000802007f */
[----:B-1----:R-:W-:Y:S05]  /*19e10*/  @!P1 BRA `(.L_x_2230) ;  /* 0xfffffffc00ec9947 */ /* 0x002fea000383ffff */
[----:B------:R-:W-:Y:S05]  /*19e20*/  BRA `(.L_x_2434) ;  /* 0xfffffe8400a07947 */ /* 0x000fea000383ffff */
.L_x_2236:
[----:B-1----:R-:W-:-:S04]  /*19e30*/  IMAD.U32 R3, RZ, RZ, UR23 ;  /* 0x00000017ff037e24 */ /* 0x002fc8000f8e00ff */
[----:B------:R1:W2:Y:S03]  /*19e40*/  SYNCS.PHASECHK.TRANS64.TRYWAIT P1, [R3+URZ+0x28c50], R0 ;  /* 0x028c5000030075a7 */ /* 0x0002a6000802017f */
[----:B--2---:R-:W-:Y:S05]  /*19e50*/  @!P1 NANOSLEEP.SYNCS 0x989680 ;  /* 0x009896800000995d */ /* 0x004fea0003900000 */
[----:B------:R-:W2:Y:S02]  /*19e60*/  @!P1 SYNCS.PHASECHK.TRANS64 P1, [R3+URZ+0x28c50], R0 ;  /* 0x028c5000030095a7 */ /* 0x000ea4000802007f */
[----:B--2---:R-:W-:Y:S05]  /*19e70*/  @!P1 BRA `(.L_x_2236) ;  /* 0xfffffffc00ec9947 */ /* 0x004fea000383ffff */
[----:B------:R-:W-:Y:S05]  /*19e80*/  BRA `(.L_x_2235) ;  /* 0xfffffe9000a47947 */ /* 0x000fea000383ffff */
.L_x_2247:
[----:B0-----:R-:W-:-:S04]  /*19e90*/  IMAD.U32 R3, RZ, RZ, UR41 ;  /* 0x00000029ff037e24 */ /* 0x001fc8000f8e00ff */
[----:B------:R0:W1:Y:S03]  /*19ea0*/  SYNCS.PHASECHK.TRANS64.TRYWAIT P1, [R3+URZ+0x28c00], R0 ;  /* 0x028c0000030075a7 */ /* 0x000066000802017f */
[----:B-1----:R-:W-:Y:S05]  /*19eb0*/  @!P1 NANOSLEEP.SYNCS 0x989680 ;  /* 0x009896800000995d */ /* 0x002fea0003900000 */
[----:B------:R-:W1:Y:S02]  /*19ec0*/  @!P1 SYNCS.PHASECHK.TRANS64 P1, [R3+URZ+0x28c00], R0 ;  /* 0x028c0000030095a7 */ /* 0x000e64000802007f */
[----:B-1----:R-:W-:Y:S05]  /*19ed0*/  @!P1 BRA `(.L_x_2247) ;  /* 0xfffffffc00ec9947 */ /* 0x002fea000383ffff */
[----:B------:R-:W-:Y:S05]  /*19ee0*/  BRA `(.L_x_2435) ;  /* 0xfffffea800e07947 */ /* 0x000fea000383ffff */
.L_x_2251:
[----:B--2---:R2:W3:Y:S02]  /*19ef0*/  SYNCS.PHASECHK.TRANS64.TRYWAIT P1, [R7+URZ+0x28c30], R8 ;  /* 0x028c3008070075a7 */ /* 0x0044e4000802017f */
[----:B---3--:R-:W-:Y:S05]  /*19f00*/  @!P1 NANOSLEEP.SYNCS 0x989680 ;  /* 0x009896800000995d */ /* 0x008fea0003900000 */
[----:B------:R-:W3:Y:S02]  /*19f10*/  @!P1 SYNCS.PHASECHK.TRANS64 P1, [R7+URZ+0x28c30], R8 ;  /* 0x028c3008070095a7 */ /* 0x000ee4000802007f */
[----:B---3--:R-:W-:Y:S05]  /*19f20*/  @!P1 BRA `(.L_x_2251) ;  /* 0xfffffffc00f09947 */ /* 0x008fea000383ffff */
[----:B------:R-:W-:Y:S05]  /*19f30*/  BRA `(.L_x_2250) ;  /* 0xfffffea800fc7947 */ /* 0x000fea000383ffff */
.L_x_2264:
[----:B--2---:R2:W3:Y:S02]  /*19f40*/  SYNCS.PHASECHK.TRANS64.TRYWAIT P1, [R7+URZ+0x28c50], R8 ;  /* 0x028c5008070075a7 */ /* 0x0044e4000802017f */
[----:B---3--:R-:W-:Y:S05]  /*19f50*/  @!P1 NANOSLEEP.SYNCS 0x989680 ;  /* 0x009896800000995d */ /* 0x008fea0003900000 */
[----:B------:R-:W3:Y:S02]  /*19f60*/  @!P1 SYNCS.PHASECHK.TRANS64 P1, [R7+URZ+0x28c50], R8 ;  /* 0x028c5008070095a7 */ /* 0x000ee4000802007f */
[----:B---3--:R-:W-:Y:S05]  /*19f70*/  @!P1 BRA `(.L_x_2264) ;  /* 0xfffffffc00f09947 */ /* 0x008fea000383ffff */
[----:B------:R-:W-:Y:S05]  /*19f80*/  BRA `(.L_x_2263) ;  /* 0xfffffec800a07947 */ /* 0x000fea000383ffff */
.L_x_2273:
[----:B--2---:R-:W-:-:S04]  /*19f90*/  IMAD.U32 R6, RZ, RZ, UR25 ;  /* 0x00000019ff067e24 */ /* 0x004fc8000f8e00ff */
[----:B------:R2:W3:Y:S03]  /*19fa0*/  SYNCS.PHASECHK.TRANS64.TRYWAIT P1, [R6+URZ+0x28c30], R7 ;  /* 0x028c3007060075a7 */ /* 0x0004e6000802017f */
[----:B---3--:R-:W-:Y:S05]  /*19fb0*/  @!P1 NANOSLEEP.SYNCS 0x989680 ;  /* 0x009896800000995d */ /* 0x008fea0003900000 */
[----:B------:R-:W3:Y:S02]  /*19fc0*/  @!P1 SYNCS.PHASECHK.TRANS64 P1, [R6+URZ+0x28c30], R7 ;  /* 0x028c3007060095a7 */ /* 0x000ee4000802007f */
[----:B---3--:R-:W-:Y:S05]  /*19fd0*/  @!P1 BRA `(.L_x_2273) ;  /* 0xfffffffc00ec9947 */ /* 0x008fea000383ffff */
[----:B------:R-:W-:Y:S05]  /*19fe0*/  BRA `(.L_x_2272) ;  /* 0xfffffed000207947 */ /* 0x000fea000383ffff */
.L_x_2286:
[----:B-1----:R-:W-:-:S04]  /*19ff0*/  IMAD.U32 R8, RZ, RZ, UR25 ;  /* 0x00000019ff087e24 */ /* 0x002fc8000f8e00ff */
[----:B------:R1:W2:Y:S03]  /*1a000*/  SYNCS.PHASECHK.TRANS64.TRYWAIT P1, [R8+URZ+0x28c50], R7 ;  /* 0x028c5007080075a7 */ /* 0x0002a6000802017f */
[----:B--2---:R-:W-:Y:S05]  /*1a010*/  @!P1 NANOSLEEP.SYNCS 0x989680 ;  /* 0x009896800000995d */ /* 0x004fea0003900000 */
[----:B------:R-:W2:Y:S02]  /*1a020*/  @!P1 SYNCS.PHASECHK.TRANS64 P1, [R8+URZ+0x28c50], R7 ;  /* 0x028c5007080095a7 */ /* 0x000ea4000802007f */
[----:B--2---:R-:W-:Y:S05]  /*1a030*/  @!P1 BRA `(.L_x_2286) ;  /* 0xfffffffc00ec9947 */ /* 0x004fea000383ffff */
[----:B------:R-:W-:Y:S05]  /*1a040*/  BRA `(.L_x_2285) ;  /* 0xfffffef400a47947 */ /* 0x000fea000383ffff */
.L_x_2296:
[----:B-1----:R-:W-:-:S04]  /*1a050*/  IMAD.U32 R6, RZ, RZ, UR21 ;  /* 0x00000015ff067e24 */ /* 0x002fc8000f8e00ff */
[----:B------:R1:W2:Y:S03]  /*1a060*/  SYNCS.PHASECHK.TRANS64.TRYWAIT P1, [R6+URZ+0x28c30], R7 ;  /* 0x028c3007060075a7 */ /* 0x0002a6000802017f */
[----:B--2---:R-:W-:Y:S05]  /*1a070*/  @!P1 NANOSLEEP.SYNCS 0x989680 ;  /* 0x009896800000995d */ /* 0x004fea0003900000 */
[----:B------:R-:W2:Y:S02]  /*1a080*/  @!P1 SYNCS.PHASECHK.TRANS64 P1, [R6+URZ+0x28c30], R7 ;  /* 0x028c3007060095a7 */ /* 0x000ea4000802007f */
[----:B--2---:R-:W-:Y:S05]  /*1a090*/  @!P1 BRA `(.L_x_2296) ;  /* 0xfffffffc00ec9947 */ /* 0x004fea000383ffff */
[----:B------:R-:W-:Y:S05]  /*1a0a0*/  BRA `(.L_x_2295) ;  /* 0xfffffefc003c7947 */ /* 0x000fea000383ffff */
.L_x_2301:
[----:B---3--:R-:W-:-:S04]  /*1a0b0*/  IMAD.U32 R8, RZ, RZ, UR21 ;  /* 0x00000015ff087e24 */ /* 0x008fc8000f8e00ff */
[----:B------:R3:W4:Y:S03]  /*1a0c0*/  SYNCS.PHASECHK.TRANS64.TRYWAIT P1, [R8+URZ+0x28c50], R7 ;  /* 0x028c5007080075a7 */ /* 0x000726000802017f */
[----:B----4-:R-:W-:Y:S05]  /*1a0d0*/  @!P1 NANOSLEEP.SYNCS 0x989680 ;  /* 0x009896800000995d */ /* 0x010fea0003900000 */
[----:B------:R-:W4:Y:S02]  /*1a0e0*/  @!P1 SYNCS.PHASECHK.TRANS64 P1, [R8+URZ+0x28c50], R7 ;  /* 0x028c5007080095a7 */ /* 0x000f24000802007f */
[----:B----4-:R-:W-:Y:S05]  /*1a0f0*/  @!P1 BRA `(.L_x_2301) ;  /* 0xfffffffc00ec9947 */ /* 0x010fea000383ffff */
[----:B------:R-:W-:Y:S05]  /*1a100*/  BRA `(.L_x_2300) ;  /* 0xffffff14005c7947 */ /* 0x000fea000383ffff */
.L_x_2308:
[----:B-1----:R-:W-:-:S04]  /*1a110*/  IMAD.U32 R6, RZ, RZ, UR20 ;  /* 0x00000014ff067e24 */ /* 0x002fc8000f8e00ff */
[----:B------:R1:W2:Y:S03]  /*1a120*/  SYNCS.PHASECHK.TRANS64.TRYWAIT P1, [R6+URZ+0x28c30], R7 ;  /* 0x028c3007060075a7 */ /* 0x0002a6000802017f */
[----:B--2---:R-:W-:Y:S05]  /*1a130*/  @!P1 NANOSLEEP.SYNCS 0x989680 ;  /* 0x009896800000995d */ /* 0x004fea0003900000 */
[----:B------:R-:W2:Y:S02]  /*1a140*/  @!P1 SYNCS.PHASECHK.TRANS64 P1, [R6+URZ+0x28c30], R7 ;  /* 0x028c3007060095a7 */ /* 0x000ea4000802007f */
[----:B--2---:R-:W-:Y:S05]  /*1a150*/  @!P1 BRA `(.L_x_2308) ;  /* 0xfffffffc00ec9947 */ /* 0x004fea000383ffff */
[----:B------:R-:W-:Y:S05]  /*1a160*/  BRA `(.L_x_2307) ;  /* 0xffffff1800587947 */ /* 0x000fea000383ffff */
.L_x_2321:
[----:B-1----:R-:W-:-:S04]  /*1a170*/  IMAD.U32 R8, RZ, RZ, UR20 ;  /* 0x00000014ff087e24 */ /* 0x002fc8000f8e00ff */
[----:B------:R1:W2:Y:S03]  /*1a180*/  SYNCS.PHASECHK.TRANS64.TRYWAIT P1, [R8+URZ+0x28c50], R7 ;  /* 0x028c5007080075a7 */ /* 0x0002a6000802017f */
[----:B--2---:R-:W-:Y:S05]  /*1a190*/  @!P1 NANOSLEEP.SYNCS 0x989680 ;  /* 0x009896800000995d */ /* 0x004fea0003900000 */
[----:B------:R-:W2:Y:S02]  /*1a1a0*/  @!P1 SYNCS.PHASECHK.TRANS64 P1, [R8+URZ+0x28c50], R7 ;  /* 0x028c5007080095a7 */ /* 0x000ea4000802007f */
[----:B--2---:R-:W-:Y:S05]  /*1a1b0*/  @!P1 BRA `(.L_x_2321) ;  /* 0xfffffffc00ec9947 */ /* 0x004fea000383ffff */
[----:B------:R-:W-:Y:S05]  /*1a1c0*/  BRA `(.L_x_2320) ;  /* 0xffffff3c00dc7947 */ /* 0x000fea000383ffff */
.L_x_2371:
        /* <DEDUP_REMOVED lines=11> */
.L_x_2437:
[----:B------:R-:W-:Y:S05]  /*1a280*/  BSYNC B0 ;  /* 0x0000000000007941 */ /* 0x000fea0003800000 */
.L_x_2436:
[----:B------:R-:W-:Y:S05]  /*1a290*/  BRA `(.L_x_2438) ;  /* 0xffffffb800a07947 */ /* 0x000fea000383ffff */
.L_x_2374:
[----:B0-----:R0:W1:Y:S02]  /*1a2a0*/  SYNCS.PHASECHK.TRANS64.TRYWAIT P0, [R25+URZ+0x28c40], R0 ;  /* 0x028c4000190075a7 */ /* 0x001064000800017f */
[----:B-1----:R-:W-:Y:S05]  /*1a2b0*/  @!P0 NANOSLEEP.SYNCS 0x989680 ;  /* 0x009896800000895d */ /* 0x002fea0003900000 */
[----:B------:R-:W1:Y:S02]  /*1a2c0*/  @!P0 SYNCS.PHASECHK.TRANS64 P0, [R25+URZ+0x28c40], R0 ;  /* 0x028c4000190085a7 */ /* 0x000e64000800007f */
[----:B-1----:R-:W-:Y:S05]  /*1a2d0*/  @!P0 BRA `(.L_x_2374) ;  /* 0xfffffffc00f08947 */ /* 0x002fea000383ffff */
[----:B------:R-:W-:Y:S05]  /*1a2e0*/  BRA `(.L_x_2439) ;  /* 0xffffffbc00807947 */ /* 0x000fea000383ffff */
.L_x_2375:
        /* <DEDUP_REMOVED lines=8> */
.L_x_2441:
[----:B------:R-:W-:Y:S05]  /*1a370*/  BSYNC B0 ;  /* 0x0000000000007941 */ /* 0x000fea0003800000 */
.L_x_2440:
        /* <DEDUP_REMOVED lines=9> */
.L_x_2442:
[----:B------:R-:W-:Y:S02]  /*1a410*/  IMAD.MOV.U32 R13, RZ, RZ, R5 ;  /* 0x000000ffff0d7224 */ /* 0x000fe400078e0005 */
[----:B------:R-:W-:Y:S02]  /*1a420*/  IMAD.MOV.U32 R12, RZ, RZ, 0x1 ;  /* 0x00000001ff0c7424 */ /* 0x000fe400078e00ff */
[----:B------:R-:W-:-:S07]  /*1a430*/  IMAD.MOV.U32 R3, RZ, RZ, R14 ;  /* 0x000000ffff037224 */ /* 0x000fce00078e000e */
[----:B------:R-:W-:Y:S05]  /*1a440*/  WARPSYNC.COLLECTIVE R15, `(.L_x_2443) ;  /* 0x000000000f087348 */ /* 0x000fea0003c00000 */
[----:B------:R0:W1:Y:S02]  /*1a450*/  SHFL.IDX P6, R14, R13, R12, R11 ;  /* 0x0000000c0d0e7389 */ /* 0x00006400000c000b */
[----:B01----:R-:W-:Y:S01]  /*1a460*/  ENDCOLLECTIVE ;  /* 0x000000000000791b */ /* 0x003fe20003800000 */
.L_x_2443:
        /* <DEDUP_REMOVED lines=15> */
.L_x_2444:
[----:B------:R-:W-:Y:S02]  /*1a560*/  @P0 IMAD R6, R4, 0x2, R17 ;  /* 0x0000000204060824 */ /* 0x000fe400078e0211 */
[----:B------:R-:W-:Y:S02]  /*1a570*/  IMAD.MOV.U32 R13, RZ, RZ, R5 ;  /* 0x000000ffff0d7224 */ /* 0x000fe400078e0005 */
[----:B------:R-:W-:Y:S02]  /*1a580*/  IMAD.MOV.U32 R12, RZ, RZ, 0x2 ;  /* 0x00000002ff0c7424 */ /* 0x000fe400078e00ff */
[----:B------:R-:W-:-:S07]  /*1a590*/  IMAD.MOV.U32 R3, RZ, RZ, R14 ;  /* 0x000000ffff037224 */ /* 0x000fce00078e000e */
[----:B------:R-:W-:Y:S05]  /*1a5a0*/  WARPSYNC.COLLECTIVE R15, `(.L_x_2445) ;  /* 0x000000000f087348 */ /* 0x000fea0003c00000 */
[----:B------:R0:W1:Y:S02]  /*1a5b0*/  SHFL.IDX P6, R14, R13, R12, R11 ;  /* 0x0000000c0d0e7389 */ /* 0x00006400000c000b */
[----:B01----:R-:W-:Y:S01]  /*1a5c0*/  ENDCOLLECTIVE ;  /* 0x000000000000791b */ /* 0x003fe20003800000 */
.L_x_2445:
        /* <DEDUP_REMOVED lines=15> */
.L_x_2446:
[----:B------:R-:W-:Y:S02]  /*1a6c0*/  @P0 IMAD R6, R4, 0x2, R17 ;  /* 0x0000000204060824 */ /* 0x000fe400078e0211 */
[----:B------:R-:W-:Y:S02]  /*1a6d0*/  IMAD.MOV.U32 R13, RZ, RZ, R5 ;  /* 0x000000ffff0d7224 */ /* 0x000fe400078e0005 */
[----:B------:R-:W-:Y:S02]  /*1a6e0*/  IMAD.MOV.U32 R12, RZ, RZ, 0x3 ;  /* 0x00000003ff0c7424 */ /* 0x000fe400078e00ff */
[----:B------:R-:W-:-:S07]  /*1a6f0*/  IMAD.MOV.U32 R3, RZ, RZ, R14 ;  /* 0x000000ffff037224 */ /* 0x000fce00078e000e */
[----:B------:R-:W-:Y:S05]  /*1a700*/  WARPSYNC.COLLECTIVE R15, `(.L_x_2447) ;  /* 0x000000000f087348 */ /* 0x000fea0003c00000 */
[----:B------:R0:W1:Y:S02]  /*1a710*/  SHFL.IDX P6, R14, R13, R12, R11 ;  /* 0x0000000c0d0e7389 */ /* 0x00006400000c000b */
[----:B01----:R-:W-:Y:S01]  /*1a720*/  ENDCOLLECTIVE ;  /* 0x000000000000791b */ /* 0x003fe20003800000 */
.L_x_2447:
        /* <DEDUP_REMOVED lines=10> */
.L_x_2448:
[----:B------:R-:W-:Y:S01]  /*1a7d0*/  @!PT LDS RZ, [RZ] ;  /* 0x00000000fffff984 */ /* 0x000fe20000000800 */
[----:B------:R-:W-:Y:S01]  /*1a7e0*/  @!PT LDS RZ, [RZ] ;  /* 0x00000000fffff984 */ /* 0x000fe20000000800 */
[----:B------:R-:W-:Y:S01]  /*1a7f0*/  @!PT LDS RZ, [RZ] ;  /* 0x00000000fffff984 */ /* 0x000fe20000000800 */
[----:B------:R0:W-:Y:S01]  /*1a800*/  @P0 LDGSTS.E.BYPASS.LTC128B.128 [R6+0x23400], desc[UR54][R2.64], !P2 ;  /* 0x2340000002060fae */ /* 0x0001e2000d101d76 */
[----:B------:R-:W-:Y:S01]  /*1a810*/  IMAD.MOV.U32 R0, RZ, RZ, R14 ;  /* 0x000000ffff007224 */ /* 0x000fe200078e000e */
[----:B------:R-:W-:Y:S06]  /*1a820*/  BRA `(.L_x_2449) ;  /* 0xffffffbc00307947 */ /* 0x000fec000383ffff */
.L_x_2380:
[----:B------:R-:W-:Y:S02]  /*1a830*/  IMAD.MOV.U32 R13, RZ, RZ, R4 ;  /* 0x000000ffff0d7224 */ /* 0x000fe400078e0004 */
[----:B------:R-:W-:Y:S02]  /*1a840*/  IMAD.MOV.U32 R12, RZ, RZ, RZ ;  /* 0x000000ffff0c7224 */ /* 0x000fe400078e00ff */
[----:B------:R-:W-:Y:S02]  /*1a850*/  IMAD.MOV.U32 R11, RZ, RZ, 0x181f ;  /* 0x0000181fff0b7424 */ /* 0x000fe400078e00ff */
[----:B------:R-:W-:Y:S02]  /*1a860*/  IMAD.MOV.U32 R15, RZ, RZ, -0x1 ;  /* 0xffffffffff0f7424 */ /* 0x000fe400078e00ff */
[----:B------:R-:W-:Y:S02]  /*1a870*/  IMAD R36, R36, R6, RZ ;  /* 0x0000000624247224 */ /* 0x000fe400078e02ff */
[----:B------:R-:W-:-:S07]  /*1a880*/  IMAD.IADD R34, R37, 0x1, R34 ;  /* 0x0000000125227824 */ /* 0x000fce00078e0222 */
[----:B-1---5:R-:W-:Y:S05]  /*1a890*/  WARPSYNC.COLLECTIVE R15, `(.L_x_2450) ;  /* 0x000000000f087348 */ /* 0x022fea0003c00000 */
[----:B------:R0:W2:Y:S02]  /*1a8a0*/  SHFL.IDX P6, R14, R13, R12, R11 ;  /* 0x0000000c0d0e7389 */ /* 0x0000a400000c000b */
[----:B012--5:R-:W-:Y:S01]  /*1a8b0*/  ENDCOLLECTIVE ;  /* 0x000000000000791b */ /* 0x027fe20003800000 */
.L_x_2450:
[C---:B------:R-:W-:Y:S01]  /*1a8c0*/  VIADD R5, R34.reuse, 0x10 ;  /* 0x0000001022057836 */ /* 0x040fe20000000000 */
[----:B------:R-:W-:Y:S01]  /*1a8d0*/  ISETP.GE.AND P0, PT, R34, R36, PT ;  /* 0x000000242200720c */ /* 0x000fe20003f06270 */
[----:B------:R-:W-:Y:S02]  /*1a8e0*/  IMAD.MOV.U32 R13, RZ, RZ, R0 ;  /* 0x000000ffff0d7224 */ /* 0x000fe400078e0000 */
[----:B------:R-:W-:-:S10]  /*1a8f0*/  IMAD.MOV.U32 R2, RZ, RZ, R14 ;  /* 0x000000ffff027224 */ /* 0x000fd400078e000e */
[----:B------:R-:W-:Y:S05]  /*1a900*/  WARPSYNC.COLLECTIVE R15, `(.L_x_2451) ;  /* 0x000000000f087348 */ /* 0x000fea0003c00000 */
[----:B------:R0:W1:Y:S02]  /*1a910*/  SHFL.IDX P6, R14, R13, R12, R11 ;  /* 0x0000000c0d0e7389 */ /* 0x00006400000c000b */
[----:B01----:R-:W-:Y:S01]  /*1a920*/  ENDCOLLECTIVE ;  /* 0x000000000000791b */ /* 0x003fe20003800000 */
.L_x_2451:
[----:B------:R-:W-:Y:S02]  /*1a930*/  IMAD.MOV.U32 R13, RZ, RZ, R4 ;  /* 0x000000ffff0d7224 */ /* 0x000fe400078e0004 */
[----:B------:R-:W-:Y:S02]  /*1a940*/  IMAD.MOV.U32 R12, RZ, RZ, 0x1 ;  /* 0x00000001ff0c7424 */ /* 0x000fe400078e00ff */
[----:B------:R-:W-:-:S07]  /*1a950*/  IMAD.MOV.U32 R3, RZ, RZ, R14 ;  /* 0x000000ffff037224 */ /* 0x000fce00078e000e */
[----:B------:R-:W-:Y:S05]  /*1a960*/  WARPSYNC.COLLECTIVE R15, `(.L_x_2452) ;  /* 0x000000000f087348 */ /* 0x000fea0003c00000 */
[----:B------:R0:W1:Y:S02]  /*1a970*/  SHFL.IDX P6, R14, R13, R12, R11 ;  /* 0x0000000c0d0e7389 */ /* 0x00006400000c000b */
[----:B01----:R-:W-:Y:S01]  /*1a980*/  ENDCOLLECTIVE ;  /* 0x000000000000791b */ /* 0x003fe20003800000 */
.L_x_2452:
        /* <DEDUP_REMOVED lines=15> */
.L_x_2453:
[----:B------:R-:W-:Y:S02]  /*1aa80*/  IMAD.MOV.U32 R13, RZ, RZ, R4 ;  /* 0x000000ffff0d7224 */ /* 0x000fe400078e0004 */
[----:B------:R-:W-:Y:S02]  /*1aa90*/  IMAD.MOV.U32 R12, RZ, RZ, 0x2 ;  /* 0x00000002ff0c7424 */ /* 0x000fe400078e00ff */
[----:B------:R-:W-:-:S07]  /*1aaa0*/  IMAD.MOV.U32 R3, RZ, RZ, R14 ;  /* 0x000000ffff037224 */ /* 0x000fce00078e000e */
[----:B------:R-:W-:Y:S05]  /*1aab0*/  WARPSYNC.COLLECTIVE R15, `(.L_x_2454) ;  /* 0x000000000f087348 */ /* 0x000fea0003c00000 */
[----:B------:R0:W1:Y:S02]  /*1aac0*/  SHFL.IDX P6, R14, R13, R12, R11 ;  /* 0x0000000c0d0e7389 */ /* 0x00006400000c000b */
[----:B01----:R-:W-:Y:S01]  /*1aad0*/  ENDCOLLECTIVE ;  /* 0x000000000000791b */ /* 0x003fe20003800000 */
.L_x_2454:
        /* <DEDUP_REMOVED lines=16> */
.L_x_2455:
[----:B------:R-:W-:Y:S02]  /*1abe0*/  IMAD.MOV.U32 R13, RZ, RZ, R4 ;  /* 0x000000ffff0d7224 */ /* 0x000fe400078e0004 */
[----:B------:R-:W-:Y:S02]  /*1abf0*/  IMAD.MOV.U32 R12, RZ, RZ, 0x3 ;  /* 0x00000003ff0c7424 */ /* 0x000fe400078e00ff */
[----:B------:R-:W-:-:S07]  /*1ac00*/  IMAD.MOV.U32 R3, RZ, RZ, R14 ;  /* 0x000000ffff037224 */ /* 0x000fce00078e000e */
[----:B------:R-:W-:Y:S05]  /*1ac10*/  WARPSYNC.COLLECTIVE R15, `(.L_x_2456) ;  /* 0x000000000f087348 */ /* 0x000fea0003c00000 */
[----:B------:R0:W1:Y:S02]  /*1ac20*/  SHFL.IDX P6, R14, R13, R12, R11 ;  /* 0x0000000c0d0e7389 */ /* 0x00006400000c000b */
[----:B01----:R-:W-:Y:S01]  /*1ac30*/  ENDCOLLECTIVE ;  /* 0x000000000000791b */ /* 0x003fe20003800000 */
.L_x_2456:
        /* <DEDUP_REMOVED lines=10> */
.L_x_2457:
[----:B------:R-:W-:Y:S01]  /*1ace0*/  @!PT LDS RZ, [RZ] ;  /* 0x00000000fffff984 */ /* 0x000fe20000000800 */
[----:B------:R-:W-:Y:S01]  /*1acf0*/  @!PT LDS RZ, [RZ] ;  /* 0x00000000fffff984 */ /* 0x000fe20000000800 */
[----:B------:R-:W-:Y:S01]  /*1ad00*/  @!PT LDS RZ, [RZ] ;  /* 0x00000000fffff984 */ /* 0x000fe20000000800 */
[----:B------:R2:W-:Y:S01]  /*1ad10*/  @!P0 LDGSTS.E.BYPASS.LTC128B.128 [R7+0x21400], desc[UR54][R2.64], !P1 ;  /* 0x2140000002078fae */ /* 0x0005e2000c901d76 */
[----:B------:R-:W-:Y:S01]  /*1ad20*/  IMAD.MOV.U32 R0, RZ, RZ, R14 ;  /* 0x000000ffff007224 */ /* 0x000fe200078e000e */
[----:B------:R-:W-:Y:S06]  /*1ad30*/  BRA `(.L_x_2458) ;  /* 0xffffffc000087947 */ /* 0x000fec000383ffff */
.L_x_2383:
[----:B0-----:R0:W2:Y:S02]  /*1ad40*/  SYNCS.PHASECHK.TRANS64.TRYWAIT P0, [R17+URZ+0x28c20], R0 ;  /* 0x028c2000110075a7 */ /* 0x0010a4000800017f */
[----:B--2---:R-:W-:Y:S05]  /*1ad50*/  @!P0 NANOSLEEP.SYNCS 0x989680 ;  /* 0x009896800000895d */ /* 0x004fea0003900000 */
[----:B------:R-:W2:Y:S02]  /*1ad60*/  @!P0 SYNCS.PHASECHK.TRANS64 P0, [R17+URZ+0x28c20], R0 ;  /* 0x028c2000110085a7 */ /* 0x000ea4000800007f */
[----:B--2---:R-:W-:Y:S05]  /*1ad70*/  @!P0 BRA `(.L_x_2383) ;  /* 0xfffffffc00f08947 */ /* 0x004fea000383ffff */
[----:B------:R-:W-:Y:S05]  /*1ad80*/  BRA `(.L_x_2459) ;  /* 0xffffffc000647947 */ /* 0x000fea000383ffff */
.L_x_2386:
[----:B0-----:R0:W2:Y:S02]  /*1ad90*/  SYNCS.PHASECHK.TRANS64.TRYWAIT P0, [R25+URZ+0x28c60], R0 ;  /* 0x028c6000190075a7 */ /* 0x0010a4000800017f */
[----:B--2---:R-:W-:Y:S05]  /*1ada0*/  @!P0 NANOSLEEP.SYNCS 0x989680 ;  /* 0x009896800000895d */ /* 0x004fea0003900000 */
[----:B------:R-:W2:Y:S02]  /*1adb0*/  @!P0 SYNCS.PHASECHK.TRANS64 P0, [R25+URZ+0x28c60], R0 ;  /* 0x028c6000190085a7 */ /* 0x000ea4000800007f */
[----:B--2---:R-:W-:Y:S05]  /*1adc0*/  @!P0 BRA `(.L_x_2386) ;  /* 0xfffffffc00f08947 */ /* 0x004fea000383ffff */
[----:B------:R-:W-:Y:S05]  /*1add0*/  BRA `(.L_x_2460) ;  /* 0xffffffc000747947 */ /* 0x000fea000383ffff */
.L_x_2387:
        /* <DEDUP_REMOVED lines=8> */
.L_x_2462:
[----:B------:R-:W-:Y:S05]  /*1ae60*/  BSYNC B0 ;  /* 0x0000000000007941 */ /* 0x000fea0003800000 */
.L_x_2461:
        /* <DEDUP_REMOVED lines=15> */
.L_x_2463:
        /* <DEDUP_REMOVED lines=39> */
.L_x_2464:
[----:B------:R-:W-:Y:S02]  /*1b1d0*/  IMAD.MOV.U32 R13, RZ, RZ, R4 ;  /* 0x000000ffff0d7224 */ /* 0x000fe400078e0004 */
[----:B------:R-:W-:-:S07]  /*1b1e0*/  IMAD.MOV.U32 R3, RZ, RZ, R14 ;  /* 0x000000ffff037224 */ /* 0x000fce00078e000e */
[----:B------:R-:W-:Y:S05]  /*1b1f0*/  WARPSYNC.COLLECTIVE R15, `(.L_x_2465) ;  /* 0x000000000f087348 */ /* 0x000fea0003c00000 */
[----:B------:R0:W1:Y:S02]  /*1b200*/  SHFL.IDX P6, R14, R13, R12, R11 ;  /* 0x0000000c0d0e7389 */ /* 0x00006400000c000b */
[----:B01----:R-:W-:Y:S01]  /*1b210*/  ENDCOLLECTIVE ;  /* 0x000000000000791b */ /* 0x003fe20003800000 */
.L_x_2465:
        /* <DEDUP_REMOVED lines=29> */
.L_x_2466:
[----:B------:R-:W-:Y:S02]  /*1b3f0*/  IMAD.MOV.U32 R13, RZ, RZ, R4 ;  /* 0x000000ffff0d7224 */ /* 0x000fe400078e0004 */
[----:B------:R-:W-:-:S07]  /*1b400*/  IMAD.MOV.U32 R7, RZ, RZ, R14 ;  /* 0x000000ffff077224 */ /* 0x000fce00078e000e */
[----:B------:R-:W-:Y:S05]  /*1b410*/  WARPSYNC.COLLECTIVE R15, `(.L_x_2467) ;  /* 0x000000000f087348 */ /* 0x000fea0003c00000 */
[----:B------:R0:W1:Y:S02]  /*1b420*/  SHFL.IDX P6, R14, R13, R12, R11 ;  /* 0x0000000c0d0e7389 */ /* 0x00006400000c000b */
[----:B01----:R-:W-:Y:S01]  /*1b430*/  ENDCOLLECTIVE ;  /* 0x000000000000791b */ /* 0x003fe20003800000 */
.L_x_2467:
        /* <DEDUP_REMOVED lines=29> */
.L_x_2468:
[----:B------:R-:W-:Y:S02]  /*1b610*/  IMAD.MOV.U32 R13, RZ, RZ, R4 ;  /* 0x000000ffff0d7224 */ /* 0x000fe400078e0004 */
[----:B------:R-:W-:-:S07]  /*1b620*/  IMAD.MOV.U32 R6, RZ, RZ, R14 ;  /* 0x000000ffff067224 */ /* 0x000fce00078e000e */
[----:B------:R-:W-:Y:S05]  /*1b630*/  WARPSYNC.COLLECTIVE R15, `(.L_x_2469) ;  /* 0x000000000f087348 */ /* 0x000fea0003c00000 */
[----:B------:R0:W1:Y:S02]  /*1b640*/  SHFL.IDX P6, R14, R13, R12, R11 ;  /* 0x0000000c0d0e7389 */ /* 0x00006400000c000b */
[----:B01----:R-:W-:Y:S01]  /*1b650*/  ENDCOLLECTIVE ;  /* 0x000000000000791b */ /* 0x003fe20003800000 */
.L_x_2469:
[----:B------:R-:W-:Y:S01]  /*1b660*/  IMAD.MOV.U32 R2, RZ, RZ, R14 ;  /* 0x000000ffff027224 */ /* 0x000fe200078e000e */
[----:B------:R-:W-:Y:S06]  /*1b670*/  BRA `(.L_x_2470) ;  /* 0xffffffbc00fc7947 */ /* 0x000fec000383ffff */
.L_x_2394:
[----:B0-----:R0:W2:Y:S02]  /*1b680*/  SYNCS.PHASECHK.TRANS64.TRYWAIT P0, [R6+URZ+0x28c40], R19 ;  /* 0x028c4013060075a7 */ /* 0x0010a4000800017f */
[----:B--2---:R-:W-:Y:S05]  /*1b690*/  @!P0 NANOSLEEP.SYNCS 0x989680 ;  /* 0x009896800000895d */ /* 0x004fea0003900000 */
[----:B------:R-:W2:Y:S02]  /*1b6a0*/  @!P0 SYNCS.PHASECHK.TRANS64 P0, [R6+URZ+0x28c40], R19 ;  /* 0x028c4013060085a7 */ /* 0x000ea4000800007f */
[----:B--2---:R-:W-:Y:S05]  /*1b6b0*/  @!P0 BRA `(.L_x_2394) ;  /* 0xfffffffc00f08947 */ /* 0x004fea000383ffff */
[----:B------:R-:W-:Y:S05]  /*1b6c0*/  BRA `(.L_x_2471) ;  /* 0xffffffc400847947 */ /* 0x000fea000383ffff */
.L_x_2395:
        /* <DEDUP_REMOVED lines=8> */
.L_x_2473:
[----:B------:R-:W-:Y:S05]  /*1b750*/  BSYNC B1 ;  /* 0x0000000000017941 */ /* 0x000fea0003800000 */
.L_x_2472:
        /* <DEDUP_REMOVED lines=9> */
.L_x_2474:
[----:B------:R-:W-:Y:S02]  /*1b7f0*/  IMAD.MOV.U32 R13, RZ, RZ, R25 ;  /* 0x000000ffff0d7224 */ /* 0x000fe400078e0019 */
[----:B------:R-:W-:Y:S02]  /*1b800*/  IMAD.MOV.U32 R12, RZ, RZ, 0x1 ;  /* 0x00000001ff0c7424 */ /* 0x000fe400078e00ff */
[----:B------:R-:W-:-:S07]  /*1b810*/  IMAD.MOV.U32 R2, RZ, RZ, R14 ;  /* 0x000000ffff027224 */ /* 0x000fce00078e000e */
[----:B------:R-:W-:Y:S05]  /*1b820*/  WARPSYNC.COLLECTIVE R15, `(.L_x_2475) ;  /* 0x000000000f087348 */ /* 0x000fea0003c00000 */
[----:B------:R0:W1:Y:S02]  /*1b830*/  SHFL.IDX P6, R14, R13, R12, R11 ;  /* 0x0000000c0d0e7389 */ /* 0x00006400000c000b */
[----:B01----:R-:W-:Y:S01]  /*1b840*/  ENDCOLLECTIVE ;  /* 0x000000000000791b */ /* 0x003fe20003800000 */
.L_x_2475:
        /* <DEDUP_REMOVED lines=11> */
.L_x_2476:
[----:B------:R-:W-:Y:S02]  /*1b900*/  IMAD.MOV.U32 R13, RZ, RZ, R25 ;  /* 0x000000ffff0d7224 */ /* 0x000fe400078e0019 */
[----:B------:R-:W-:Y:S02]  /*1b910*/  IMAD.MOV.U32 R12, RZ, RZ, 0x2 ;  /* 0x00000002ff0c7424 */ /* 0x000fe400078e00ff */
[----:B------:R-:W-:-:S07]  /*1b920*/  IMAD.MOV.U32 R2, RZ, RZ, R14 ;  /* 0x000000ffff027224 */ /* 0x000fce00078e000e */
[----:B------:R-:W-:Y:S05]  /*1b930*/  WARPSYNC.COLLECTIVE R15, `(.L_x_2477) ;  /* 0x000000000f087348 */ /* 0x000fea0003c00000 */
[----:B------:R0:W1:Y:S02]  /*1b940*/  SHFL.IDX P6, R14, R13, R12, R11 ;  /* 0x0000000c0d0e7389 */ /* 0x00006400000c000b */
[----:B01----:R-:W-:Y:S01]  /*1b950*/  ENDCOLLECTIVE ;  /* 0x000000000000791b */ /* 0x003fe20003800000 */
.L_x_2477:
        /* <DEDUP_REMOVED lines=11> */
.L_x_2478:
[----:B------:R-:W-:Y:S02]  /*1ba10*/  IMAD.MOV.U32 R13, RZ, RZ, R25 ;  /* 0x000000ffff0d7224 */ /* 0x000fe400078e0019 */
[----:B------:R-:W-:Y:S02]  /*1ba20*/  IMAD.MOV.U32 R12, RZ, RZ, 0x3 ;  /* 0x00000003ff0c7424 */ /* 0x000fe400078e00ff */
[----:B------:R-:W-:-:S07]  /*1ba30*/  IMAD.MOV.U32 R2, RZ, RZ, R14 ;  /* 0x000000ffff027224 */ /* 0x000fce00078e000e */
[----:B------:R-:W-:Y:S05]  /*1ba40*/  WARPSYNC.COLLECTIVE R15, `(.L_x_2479) ;  /* 0x000000000f087348 */ /* 0x000fea0003c00000 */
[----:B------:R0:W1:Y:S02]  /*1ba50*/  SHFL.IDX P6, R14, R13, R12, R11 ;  /* 0x0000000c0d0e7389 */ /* 0x00006400000c000b */
[----:B01----:R-:W-:Y:S01]  /*1ba60*/  ENDCOLLECTIVE ;  /* 0x000000000000791b */ /* 0x003fe20003800000 */
.L_x_2479:
        /* <DEDUP_REMOVED lines=11> */
.L_x_2480:
[----:B------:R-:W-:Y:S01]  /*1bb20*/  IMAD.MOV.U32 R2, RZ, RZ, R14 ;  /* 0x000000ffff027224 */ /* 0x000fe200078e000e */
[----:B------:R-:W-:Y:S06]  /*1bb30*/  BRA `(.L_x_2481) ;  /* 0xffffffc4000c7947 */ /* 0x000fec000383ffff */
.L_x_2400:
[----:B---3--:R3:W4:Y:S02]  /*1bb40*/  SYNCS.PHASECHK.TRANS64.TRYWAIT P0, [R6+URZ+0x28c60], R19 ;  /* 0x028c6013060075a7 */ /* 0x008724000800017f */
[----:B----4-:R-:W-:Y:S05]  /*1bb50*/  @!P0 NANOSLEEP.SYNCS 0x989680 ;  /* 0x009896800000895d */ /* 0x010fea0003900000 */
[----:B------:R-:W4:Y:S02]  /*1bb60*/  @!P0 SYNCS.PHASECHK.TRANS64 P0, [R6+URZ+0x28c60], R19 ;  /* 0x028c6013060085a7 */ /* 0x000f24000800007f */
[----:B----4-:R-:W-:Y:S05]  /*1bb70*/  @!P0 BRA `(.L_x_2400) ;  /* 0xfffffffc00f08947 */ /* 0x010fea000383ffff */
[----:B------:R-:W-:Y:S05]  /*1bb80*/  BRA `(.L_x_2482) ;  /* 0xffffffc4005c7947 */ /* 0x000fea000383ffff */
.L_x_2401:
        /* <DEDUP_REMOVED lines=8> */
.L_x_2484:
[----:B------:R-:W-:Y:S05]  /*1bc10*/  BSYNC B1 ;  /* 0x0000000000017941 */ /* 0x000fea0003800000 */
.L_x_2483:
        /* <DEDUP_REMOVED lines=13> */
.L_x_2485:
        /* <DEDUP_REMOVED lines=17> */
.L_x_2486:
        /* <DEDUP_REMOVED lines=16> */
.L_x_2487:
        /* <DEDUP_REMOVED lines=19> */
.L_x_2488:
        /* <DEDUP_REMOVED lines=14> */
.L_x_2489:
        /* <DEDUP_REMOVED lines=16> */
.L_x_2490:
        /* <DEDUP_REMOVED lines=14> */
.L_x_2491:
[----:B------:R-:W-:Y:S05]  /*1c2f0*/  BRA `(.L_x_2492) ;  /* 0xffffffc000c07947 */ /* 0x000fea000383ffff */
.L_x_2409:
        /* <DEDUP_REMOVED lines=8> */
.L_x_2494:
[----:B------:R-:W-:Y:S05]  /*1c380*/  BSYNC B0 ;  /* 0x0000000000007941 */ /* 0x000fea0003800000 */
.L_x_2493:
        /* <DEDUP_REMOVED lines=9> */
.L_x_2495:
[----:B------:R-:W-:Y:S02]  /*1c420*/  ULDC UR4, c[0x0][0xc3c] ;  /* 0x00030f0000047ab9 */ /* 0x000fe40000000800 */
[----:B------:R-:W-:-:S13]  /*1c430*/  ISETP.GE.OR P1, PT, R9, UR4, !P0 ;  /* 0x0000000409007c0c */ /* 0x000fda000c726670 */
[----:B------:R-:W0:Y:S08]  /*1c440*/  @!P1 LDC.64 R2, c[0x0][0xc80] ;  /* 0x00032000ff029b82 */ /* 0x000e300000000a00 */
[----:B------:R-:W1:Y:S01]  /*1c450*/  @!P1 LDC.64 R4, c[0x0][0xc78] ;  /* 0x00031e00ff049b82 */ /* 0x000e620000000a00 */
[----:B------:R-:W-:Y:S01]  /*1c460*/  CS2R R24, SRZ ;  /* 0x0000000000187805 */ /* 0x000fe2000001ff00 */
[----:B------:R-:W-:-:S02]  /*1c470*/  IMAD.MOV.U32 R8, RZ, RZ, RZ ;  /* 0x000000ffff087224 */ /* 0x000fc400078e00ff */
[----:B------:R-:W-:Y:S02]  /*1c480*/  IMAD.MOV.U32 R11, RZ, RZ, RZ ;  /* 0x000000ffff0b7224 */ /* 0x000fe400078e00ff */
[----:B------:R-:W-:Y:S02]  /*1c490*/  IMAD.MOV.U32 R6, RZ, RZ, R14 ;  /* 0x000000ffff067224 */ /* 0x000fe400078e000e */
[----:B0-----:R-:W-:-:S05]  /*1c4a0*/  @!P1 IMAD.WIDE R2, R9, 0x4, R2 ;  /* 0x0000000409029825 */ /* 0x001fca00078e0202 */
[----:B------:R1:W2:Y:S02]  /*1c4b0*/  @!P1 LDG.E R7, desc[UR54][R2.64] ;  /* 0x0000003602079981 */ /* 0x0002a4000c1e1900 */
[----:B-1----:R-:W-:-:S05]  /*1c4c0*/  @!P1 IMAD.WIDE R2, R9, 0x4, R4 ;  /* 0x0000000409029825 */ /* 0x002fca00078e0204 */
[----:B------:R-:W3:Y:S01]  /*1c4d0*/  @!P1 LDG.E R4, desc[UR54][R2.64] ;  /* 0x0000003602049981 */ /* 0x000ee2000c1e1900 */
[C---:B------:R-:W-:Y:S02]  /*1c4e0*/  ISETP.GE.U32.AND P2, PT, R10.reuse, 0x2, PT ;  /* 0x000000020a00780c */ /* 0x040fe40003f46070 */
[C---:B------:R-:W-:Y:S02]  /*1c4f0*/  ISETP.GE.U32.AND P3, PT, R10.reuse, 0x4, PT ;  /* 0x000000040a00780c */ /* 0x040fe40003f66070 */
        /* <DEDUP_REMOVED lines=9> */
.L_x_2496:
[----:B------:R-:W-:Y:S01]  /*1c590*/  IMAD.MOV.U32 R12, RZ, RZ, 0x2 ;  /* 0x00000002ff0c7424 */ /* 0x000fe200078e00ff */
[----:B------:R-:W-:-:S05]  /*1c5a0*/  SEL R4, R14, RZ, P1 ;  /* 0x000000ff0e047207 */ /* 0x000fca0000800000 */
[----:B------:R-:W-:-:S04]  /*1c5b0*/  IMAD.IADD R4, R13, 0x1, R4 ;  /* 0x000000010d047824 */ /* 0x000fc800078e0204 */
[----:B------:R-:W-:-:S07]  /*1c5c0*/  IMAD.MOV.U32 R13, RZ, RZ, R4 ;  /* 0x000000ffff0d7224 */ /* 0x000fce00078e0004 */
[----:B------:R-:W-:Y:S05]  /*1c5d0*/  WARPSYNC.COLLECTIVE R15, `(.L_x_2497) ;  /* 0x000000000f087348 */ /* 0x000fea0003c00000 */
[----:B------:R0:W1:Y:S02]  /*1c5e0*/  SHFL.UP P6, R14, R13, R12, R11 ;  /* 0x0400000c0d0e7389 */ /* 0x00006400000c000b */
[----:B01----:R-:W-:Y:S01]  /*1c5f0*/  ENDCOLLECTIVE ;  /* 0x000000000000791b */ /* 0x003fe20003800000 */
.L_x_2497:
[----:B------:R-:W-:Y:S01]  /*1c600*/  IMAD.MOV.U32 R12, RZ, RZ, 0x4 ;  /* 0x00000004ff0c7424 */ /* 0x000fe200078e00ff */
[----:B------:R-:W-:-:S05]  /*1c610*/  SEL R3, R14, RZ, P2 ;  /* 0x000000ff0e037207 */ /* 0x000fca0001000000 */
[----:B------:R-:W-:-:S04]  /*1c620*/  IMAD.IADD R2, R4, 0x1, R3 ;  /* 0x0000000104027824 */ /* 0x000fc800078e0203 */
[----:B------:R-:W-:-:S07]  /*1c630*/  IMAD.MOV.U32 R13, RZ, RZ, R2 ;  /* 0x000000ffff0d7224 */ /* 0x000fce00078e0002 */
[----:B------:R-:W-:Y:S05]  /*1c640*/  WARPSYNC.COLLECTIVE R15, `(.L_x_2498) ;  /* 0x000000000f087348 */ /* 0x000fea0003c00000 */
[----:B------:R0:W1:Y:S02]  /*1c650*/  SHFL.UP P6, R14, R13, R12, R11 ;  /* 0x0400000c0d0e7389 */ /* 0x00006400000c000b */
[----:B01----:R-:W-:Y:S01]  /*1c660*/  ENDCOLLECTIVE ;  /* 0x000000000000791b */ /* 0x003fe20003800000 */
.L_x_2498:
[----:B------:R-:W-:Y:S01]  /*1c670*/  IMAD.MOV.U32 R12, RZ, RZ, 0x8 ;  /* 0x00000008ff0c7424 */ /* 0x000fe200078e00ff */
[----:B------:R-:W-:-:S05]  /*1c680*/  SEL R3, R14, RZ, P3 ;  /* 0x000000ff0e037207 */ /* 0x000fca0001800000 */
[----:B------:R-:W-:-:S04]  /*1c690*/  IMAD.IADD R3, R2, 0x1, R3 ;  /* 0x0000000102037824 */ /* 0x000fc800078e0203 */
[----:B------:R-:W-:-:S07]  /*1c6a0*/  IMAD.MOV.U32 R13, RZ, RZ, R3 ;  /* 0x000000ffff0d7224 */ /* 0x000fce00078e0003 */
[----:B------:R-:W-:Y:S05]  /*1c6b0*/  WARPSYNC.COLLECTIVE R15, `(.L_x_2499) ;  /* 0x000000000f087348 */ /* 0x000fea0003c00000 */
[----:B------:R0:W1:Y:S02]  /*1c6c0*/  SHFL.UP P6, R14, R13, R12, R11 ;  /* 0x0400000c0d0e7389 */ /* 0x00006400000c000b */
[----:B01----:R-:W-:Y:S01]  /*1c6d0*/  ENDCOLLECTIVE ;  /* 0x000000000000791b */ /* 0x003fe20003800000 */
.L_x_2499:
[----:B------:R-:W-:Y:S01]  /*1c6e0*/  IMAD.MOV.U32 R12, RZ, RZ, 0x10 ;  /* 0x00000010ff0c7424 */ /* 0x000fe200078e00ff */
[----:B------:R-:W-:-:S05]  /*1c6f0*/  SEL R4, R14, RZ, P4 ;  /* 0x000000ff0e047207 */ /* 0x000fca0002000000 */
[----:B------:R-:W-:-:S04]  /*1c700*/  IMAD.IADD R4, R3, 0x1, R4 ;  /* 0x0000000103047824 */ /* 0x000fc800078e0204 */
[----:B------:R-:W-:-:S07]  /*1c710*/  IMAD.MOV.U32 R13, RZ, RZ, R4 ;  /* 0x000000ffff0d7224 */ /* 0x000fce00078e0004 */
[----:B------:R-:W-:Y:S05]  /*1c720*/  WARPSYNC.COLLECTIVE R15, `(.L_x_2500) ;  /* 0x000000000f087348 */ /* 0x000fea0003c00000 */
[----:B------:R0:W1:Y:S02]  /*1c730*/  SHFL.UP P6, R14, R13, R12, R11 ;  /* 0x0400000c0d0e7389 */ /* 0x00006400000c000b */
[----:B01----:R-:W-:Y:S01]  /*1c740*/  ENDCOLLECTIVE ;  /* 0x000000000000791b */ /* 0x003fe20003800000 */
.L_x_2500:
        /* <DEDUP_REMOVED lines=8> */
.L_x_2501:
[----:B------:R-:W-:Y:S05]  /*1c7d0*/  BRA `(.L_x_2502) ;  /* 0xffffffc4005c7947 */ /* 0x000fea000383ffff */
.L_x_2412:
[----:B------:R-:W-:Y:S01]  /*1c7e0*/  BSSY B0, `(.L_x_2503) ;  /* 0x0000007000007945 */ /* 0x000fe20003800000 */
[----:B------:R-:W-:Y:S02]  /*1c7f0*/  IMAD.MOV.U32 R12, RZ, RZ, 0x1 ;  /* 0x00000001ff0c7424 */ /* 0x000fe400078e00ff */
[----:B------:R-:W-:Y:S02]  /*1c800*/  IMAD.MOV.U32 R11, RZ, RZ, RZ ;  /* 0x000000ffff0b7224 */ /* 0x000fe400078e00ff */
[----:B------:R-:W-:-:S07]  /*1c810*/  IMAD.MOV.U32 R15, RZ, RZ, -0x1 ;  /* 0xffffffffff0f7424 */ /* 0x000fce00078e00ff */
[----:B------:R-:W-:Y:S05]  /*1c820*/  WARPSYNC.COLLECTIVE R15, `(.L_x_2504) ;  /* 0x000000000f087348 */ /* 0x000fea0003c00000 */
[----:B------:R0:W1:Y:S02]  /*1c830*/  SHFL.UP P6, R14, R13, R12, R11 ;  /* 0x0400000c0d0e7389 */ /* 0x00006400000c000b */
[----:B01----:R-:W-:Y:S01]  /*1c840*/  ENDCOLLECTIVE ;  /* 0x000000000000791b */ /* 0x003fe20003800000 */
.L_x_2504:
[----:B------:R-:W-:Y:S05]  /*1c850*/  BSYNC B0 ;  /* 0x0000000000007941 */ /* 0x000fea0003800000 */
.L_x_2503:
        /* <DEDUP_REMOVED lines=8> */
.L_x_2505:
[----:B------:R-:W-:Y:S01]  /*1c8e0*/  IMAD.MOV.U32 R12, RZ, RZ, 0x4 ;  /* 0x00000004ff0c7424 */ /* 0x000fe200078e00ff */
[----:B------:R-:W-:-:S05]  /*1c8f0*/  SEL R2, R14, RZ, P2 ;  /* 0x000000ff0e027207 */ /* 0x000fca0001000000 */
[----:B------:R-:W-:-:S04]  /*1c900*/  IMAD.IADD R2, R13, 0x1, R2 ;  /* 0x000000010d027824 */ /* 0x000fc800078e0202 */
[----:B------:R-:W-:-:S07]  /*1c910*/  IMAD.MOV.U32 R13, RZ, RZ, R2 ;  /* 0x000000ffff0d7224 */ /* 0x000fce00078e0002 */
[----:B------:R-:W-:Y:S05]  /*1c920*/  WARPSYNC.COLLECTIVE R15, `(.L_x_2506) ;  /* 0x000000000f087348 */ /* 0x000fea0003c00000 */
[----:B------:R0:W1:Y:S02]  /*1c930*/  SHFL.UP P6, R14, R13, R12, R11 ;  /* 0x0400000c0d0e7389 */ /* 0x00006400000c000b */
[----:B01----:R-:W-:Y:S01]  /*1c940*/  ENDCOLLECTIVE ;  /* 0x000000000000791b */ /* 0x003fe20003800000 */
.L_x_2506:
[----:B------:R-:W-:Y:S01]  /*1c950*/  IMAD.MOV.U32 R12, RZ, RZ, 0x8 ;  /* 0x00000008ff0c7424 */ /* 0x000fe200078e00ff */
[----:B------:R-:W-:-:S05]  /*1c960*/  SEL R3, R14, RZ, P3 ;  /* 0x000000ff0e037207 */ /* 0x000fca0001800000 */
[----:B------:R-:W-:-:S04]  /*1c970*/  IMAD.IADD R3, R2, 0x1, R3 ;  /* 0x0000000102037824 */ /* 0x000fc800078e0203 */
[----:B------:R-:W-:-:S07]  /*1c980*/  IMAD.MOV.U32 R13, RZ, RZ, R3 ;  /* 0x000000ffff0d7224 */ /* 0x000fce00078e0003 */
[----:B------:R-:W-:Y:S05]  /*1c990*/  WARPSYNC.COLLECTIVE R15, `(.L_x_2507) ;  /* 0x000000000f087348 */ /* 0x000fea0003c00000 */
[----:B------:R0:W1:Y:S02]  /*1c9a0*/  SHFL.UP P6, R14, R13, R12, R11 ;  /* 0x0400000c0d0e7389 */ /* 0x00006400000c000b */
[----:B01----:R-:W-:Y:S01]  /*1c9b0*/  ENDCOLLECTIVE ;  /* 0x000000000000791b */ /* 0x003fe20003800000 */
.L_x_2507:
[----:B------:R-:W-:Y:S01]  /*1c9c0*/  IMAD.MOV.U32 R12, RZ, RZ, 0x10 ;  /* 0x00000010ff0c7424 */ /* 0x000fe200078e00ff */
[----:B------:R-:W-:-:S05]  /*1c9d0*/  SEL R4, R14, RZ, P4 ;  /* 0x000000ff0e047207 */ /* 0x000fca0002000000 */
[----:B------:R-:W-:-:S04]  /*1c9e0*/  IMAD.IADD R4, R3, 0x1, R4 ;  /* 0x0000000103047824 */ /* 0x000fc800078e0204 */
[----:B------:R-:W-:-:S07]  /*1c9f0*/  IMAD.MOV.U32 R13, RZ, RZ, R4 ;  /* 0x000000ffff0d7224 */ /* 0x000fce00078e0004 */
[----:B------:R-:W-:Y:S05]  /*1ca00*/  WARPSYNC.COLLECTIVE R15, `(.L_x_2508) ;  /* 0x000000000f087348 */ /* 0x000fea0003c00000 */
[----:B------:R0:W1:Y:S02]  /*1ca10*/  SHFL.UP P6, R14, R13, R12, R11 ;  /* 0x0400000c0d0e7389 */ /* 0x00006400000c000b */
[----:B01----:R-:W-:Y:S01]  /*1ca20*/  ENDCOLLECTIVE ;  /* 0x000000000000791b */ /* 0x003fe20003800000 */
.L_x_2508:
        /* <DEDUP_REMOVED lines=8> */
.L_x_2509:
[----:B------:R-:W-:Y:S05]  /*1cab0*/  BRA `(.L_x_2510) ;  /* 0xffffffc400487947 */ /* 0x000fea000383ffff */
.L_x_2414:
[----:B------:R-:W-:Y:S01]  /*1cac0*/  BSSY B0, `(.L_x_2511) ;  /* 0x0000006000007945 */ /* 0x000fe20003800000 */
[----:B------:R-:W-:Y:S01]  /*1cad0*/  PLOP3.LUT P6, PT, P6, PT, PT, 0x8, 0x0 ;  /* 0x000000000000781c */ /* 0x000fe200037ce170 */
[----:B------:R-:W-:-:S12]  /*1cae0*/  IMAD.MOV.U32 R15, RZ, RZ, -0x1 ;  /* 0xffffffffff0f7424 */ /* 0x000fd800078e00ff */
[----:B0-----:R-:W-:Y:S05]  /*1caf0*/  WARPSYNC.COLLECTIVE R15, `(.L_x_2512) ;  /* 0x000000000f087348 */ /* 0x001fea0003c00000 */
[----:B------:R-:W-:Y:S01]  /*1cb00*/  VOTE.ANY R14, PT, P6 ;  /* 0x00000000000e7806 */ /* 0x000fe200030e0100 */
[----:B0-----:R-:W-:Y:S06]  /*1cb10*/  ENDCOLLECTIVE ;  /* 0x000000000000791b */ /* 0x001fec0003800000 */
.L_x_2512:
[----:B------:R-:W-:Y:S05]  /*1cb20*/  BSYNC B0 ;  /* 0x0000000000007941 */ /* 0x000fea0003800000 */
.L_x_2511:
[----:B------:R-:W-:Y:S02]  /*1cb30*/  IMAD.MOV.U32 R2, RZ, RZ, R14 ;  /* 0x000000ffff027224 */ /* 0x000fe400078e000e */
[----:B------:R-:W-:Y:S02]  /*1cb40*/  IMAD.MOV.U32 R13, RZ, RZ, R25 ;  /* 0x000000ffff0d7224 */ /* 0x000fe400078e0019 */
[----:B------:R0:W1:Y:S01]  /*1cb50*/  POPC R12, R2 ;  /* 0x00000002000c7309 */ /* 0x0000620000000000 */
[----:B------:R-:W-:Y:S02]  /*1cb60*/  IMAD.MOV.U32 R11, RZ, RZ, 0x1f ;  /* 0x0000001fff0b7424 */ /* 0x000fe400078e00ff */
[----:B------:R-:W-:-:S07]  /*1cb70*/  IMAD.MOV.U32 R15, RZ, RZ, -0x1 ;  /* 0xffffffffff0f7424 */ /* 0x000fce00078e00ff */
[----:B01----:R-:W-:Y:S05]  /*1cb80*/  WARPSYNC.COLLECTIVE R15, `(.L_x_2513) ;  /* 0x000000000f087348 */ /* 0x003fea0003c00000 */
[----:B-1----:R1:W2:Y:S02]  /*1cb90*/  SHFL.IDX P6, R14, R13, R12, R11 ;  /* 0x0000000c0d0e7389 */ /* 0x0022a400000c000b */
[----:B012---:R-:W-:Y:S01]  /*1cba0*/  ENDCOLLECTIVE ;  /* 0x000000000000791b */ /* 0x007fe20003800000 */
.L_x_2513:
[----:B------:R-:W-:Y:S02]  /*1cbb0*/  IMAD.IADD R27, R12, 0x1, R27 ;  /* 0x000000010c1b7824 */ /* 0x000fe400078e021b */
[----:B------:R-:W-:Y:S02]  /*1cbc0*/  IMAD.MOV.U32 R13, RZ, RZ, R8 ;  /* 0x000000ffff0d7224 */ /* 0x000fe400078e0008 */
[----:B------:R-:W-:-:S07]  /*1cbd0*/  IMAD.MOV.U32 R25, RZ, RZ, R14 ;  /* 0x000000ffff197224 */ /* 0x000fce00078e000e */
[----:B------:R-:W-:Y:S05]  /*1cbe0*/  WARPSYNC.COLLECTIVE R15, `(.L_x_2514) ;  /* 0x000000000f087348 */ /* 0x000fea0003c00000 */
[----:B------:R0:W1:Y:S02]  /*1cbf0*/  SHFL.IDX P6, R14, R13, R12, R11 ;  /* 0x0000000c0d0e7389 */ /* 0x00006400000c000b */
[----:B01----:R-:W-:Y:S01]  /*1cc00*/  ENDCOLLECTIVE ;  /* 0x000000000000791b */ /* 0x003fe20003800000 */
.L_x_2514:
[----:B------:R-:W-:Y:S01]  /*1cc10*/  IMAD.MOV.U32 R8, RZ, RZ, R14 ;  /* 0x000000ffff087224 */ /* 0x000fe200078e000e */
[----:B------:R-:W-:Y:S06]  /*1cc20*/  BRA `(.L_x_2515) ;  /* 0xffffffc4002c7947 */ /* 0x000fec000383ffff */
.L_x_2416:
[----:B------:R-:W-:Y:S01]  /*1cc30*/  BSSY B0, `(.L_x_2516) ;  /* 0x0000007000007945 */ /* 0x000fe20003800000 */
[----:B------:R-:W-:Y:S02]  /*1cc40*/  IMAD.MOV.U32 R13, RZ, RZ, R3 ;  /* 0x000000ffff0d7224 */ /* 0x000fe400078e0003 */
[----:B------:R-:W-:Y:S02]  /*1cc50*/  IMAD.MOV.U32 R11, RZ, RZ, 0x1f ;  /* 0x0000001fff0b7424 */ /* 0x000fe400078e00ff */
[----:B------:R-:W-:-:S07]  /*1cc60*/  IMAD.MOV.U32 R15, RZ, RZ, -0x1 ;  /* 0xffffffffff0f7424 */ /* 0x000fce00078e00ff */
[----:B0-23--:R-:W-:Y:S05]  /*1cc70*/  WARPSYNC.COLLECTIVE R15, `(.L_x_2517) ;  /* 0x000000000f087348 */ /* 0x00dfea0003c00000 */
[----:B------:R1:W4:Y:S02]  /*1cc80*/  SHFL.IDX P6, R14, R13, R12, R11 ;  /* 0x0000000c0d0e7389 */ /* 0x00032400000c000b */
[----:B01234-:R-:W-:Y:S01]  /*1cc90*/  ENDCOLLECTIVE ;  /* 0x000000000000791b */ /* 0x01ffe20003800000 */
.L_x_2517:
[----:B------:R-:W-:Y:S05]  /*1cca0*/  BSYNC B0 ;  /* 0x0000000000007941 */ /* 0x000fea0003800000 */
.L_x_2516:
[----:B------:R-:W-:Y:S01]  /*1ccb0*/  IMAD.MOV.U32 R24, RZ, RZ, R14 ;  /* 0x000000ffff187224 */ /* 0x000fe200078e000e */
[----:B------:R-:W-:Y:S06]  /*1ccc0*/  BRA `(.L_x_2415) ;  /* 0xffffffc4001c7947 */ /* 0x000fec000383ffff */
.L_x_2422:
[----:B-1----:R1:W4:Y:S02]  /*1ccd0*/  SYNCS.PHASECHK.TRANS64.TRYWAIT P0, [R7+URZ+0x28c20], R0 ;  /* 0x028c2000070075a7 */ /* 0x002324000800017f */
[----:B----4-:R-:W-:Y:S05]  /*1cce0*/  @!P0 NANOSLEEP.SYNCS 0x989680 ;  /* 0x009896800000895d */ /* 0x010fea0003900000 */
[----:B------:R-:W4:Y:S02]  /*1ccf0*/  @!P0 SYNCS.PHASECHK.TRANS64 P0, [R7+URZ+0x28c20], R0 ;  /* 0x028c2000070085a7 */ /* 0x000f24000800007f */
[----:B----4-:R-:W-:Y:S05]  /*1cd00*/  @!P0 BRA `(.L_x_2422) ;  /* 0xfffffffc00f08947 */ /* 0x010fea000383ffff */
[----:B------:R-:W-:Y:S05]  /*1cd10*/  BRA `(.L_x_2518) ;  /* 0xffffffcc00747947 */ /* 0x000fea000383ffff */
.L_x_2423:
        /* <DEDUP_REMOVED lines=11> */
.L_x_2520:
[----:B------:R-:W-:Y:S05]  /*1cdd0*/  BSYNC B0 ;  /* 0x0000000000007941 */ /* 0x000fea0003800000 */
.L_x_2519:
[----:B------:R-:W-:Y:S05]  /*1cde0*/  BRA `(.L_x_2521) ;  /* 0xffffffcc005c7947 */ /* 0x000fea000383ffff */
.L_x_2426:
[----:B------:R-:W-:Y:S01]  /*1cdf0*/  BSSY B1, `(.L_x_2522) ;  /* 0x0000006000017945 */ /* 0x000fe20003800000 */
[----:B------:R-:W-:-:S07]  /*1ce00*/  IMAD.MOV.U32 R15, RZ, RZ, -0x1 ;  /* 0xffffffffff0f7424 */ /* 0x000fce00078e00ff */
[----:B0123--:R-:W-:Y:S05]  /*1ce10*/  WARPSYNC.COLLECTIVE R15, `(.L_x_2523) ;  /* 0x000000000f0c7348 */ /* 0x00ffea0003c00000 */
[----:B------:R-:W-:Y:S02]  /*1ce20*/  ELECT P6, UR62, PT ;  /* 0x00000000003e782f */ /* 0x000fe400038c0000 */
[----:B------:R-:W-:Y:S01]  /*1ce30*/  MOV R14, UR62 ;  /* 0x0000003e000e7c02 */ /* 0x000fe20008000f00 */
[----:B0123--:R-:W-:Y:S10]  /*1ce40*/  ENDCOLLECTIVE ;  /* 0x000000000000791b */ /* 0x00fff40003800000 */
.L_x_2523:
[----:B------:R-:W-:Y:S05]  /*1ce50*/  BSYNC B1 ;  /* 0x0000000000017941 */ /* 0x000fea0003800000 */
.L_x_2522:
[----:B------:R-:W-:Y:S05]  /*1ce60*/  BRA `(.L_x_2524) ;  /* 0xffffffcc00547947 */ /* 0x000fea000383ffff */
.L_x_2428:
[----:B-1----:R1:W4:Y:S02]  /*1ce70*/  SYNCS.PHASECHK.TRANS64.TRYWAIT P1, [R5+URZ+0x28c40], R0 ;  /* 0x028c4000050075a7 */ /* 0x002324000802017f */
[----:B----4-:R-:W-:Y:S05]  /*1ce80*/  @!P1 NANOSLEEP.SYNCS 0x989680 ;  /* 0x009896800000995d */ /* 0x010fea0003900000 */
[----:B------:R-:W4:Y:S02]  /*1ce90*/  @!P1 SYNCS.PHASECHK.TRANS64 P1, [R5+URZ+0x28c40], R0 ;  /* 0x028c4000050095a7 */ /* 0x000f24000802007f */
[----:B----4-:R-:W-:Y:S05]  /*1cea0*/  @!P1 BRA `(.L_x_2428) ;  /* 0xfffffffc00f09947 */ /* 0x010fea000383ffff */
[----:B------:R-:W-:Y:S05]  /*1ceb0*/  BRA `(.L_x_2525) ;  /* 0xffffffcc00747947 */ /* 0x000fea000383ffff */
.L_x_2430:
[----:B----4-:R4:W0:Y:S02]  /*1cec0*/  SYNCS.PHASECHK.TRANS64.TRYWAIT P1, [R3+URZ+0x28c40], R2 ;  /* 0x028c4002030075a7 */ /* 0x010824000802017f */
[----:B0-----:R-:W-:Y:S05]  /*1ced0*/  @!P1 NANOSLEEP.SYNCS 0x989680 ;  /* 0x009896800000995d */ /* 0x001fea0003900000 */
[----:B------:R-:W0:Y:S02]  /*1cee0*/  @!P1 SYNCS.PHASECHK.TRANS64 P1, [R3+URZ+0x28c40], R2 ;  /* 0x028c4002030095a7 */ /* 0x000e24000802007f */
[----:B0-----:R-:W-:Y:S05]  /*1cef0*/  @!P1 BRA `(.L_x_2430) ;  /* 0xfffffffc00f09947 */ /* 0x001fea000383ffff */
[----:B------:R-:W-:Y:S05]  /*1cf00*/  BRA `(.L_x_2526) ;  /* 0xffffffcc00807947 */ /* 0x000fea000383ffff */
.L_x_2432:
[----:B------:R0:W0:Y:S02]  /*1cf10*/  SYNCS.PHASECHK.TRANS64.TRYWAIT P1, [R5+URZ+0x28c60], R0 ;  /* 0x028c6000050075a7 */ /* 0x000024000802017f */
[----:B0-----:R-:W-:Y:S05]  /*1cf20*/  @!P1 NANOSLEEP.SYNCS 0x989680 ;  /* 0x009896800000995d */ /* 0x001fea0003900000 */
[----:B------:R-:W0:Y:S02]  /*1cf30*/  @!P1 SYNCS.PHASECHK.TRANS64 P1, [R5+URZ+0x28c60], R0 ;  /* 0x028c6000050095a7 */ /* 0x000e24000802007f */
[----:B0-----:R-:W-:Y:S05]  /*1cf40*/  @!P1 BRA `(.L_x_2432) ;  /* 0xfffffffc00f09947 */ /* 0x001fea000383ffff */
[----:B------:R-:W-:Y:S05]  /*1cf50*/  BRA `(.L_x_2527) ;  /* 0xffffffcc007c7947 */ /* 0x000fea000383ffff */
.L_x_2528:
        /* <DEDUP_REMOVED lines=10> */
.L_x_5835:


//--------------------- .text._ZN7cutlass13device_kernelIN5flash11enable_sm90INS1_16FlashAttnFwdSm90INS1_25CollectiveMainloopFwdSm90ILi2EN4cute5tupleIJNS5_1CILi1EEES8_S8_EEENS6_IJNS7_ILi64EEESA_SA_EEELi512ENS_6half_tEfNS_4arch4Sm90ELb0ELb1ELb1ELb1ELb1ELb1ELb0ELb0ELb0ELb1ELb1ELb0EEENS1_21CollectiveEpilogueFwdINS6_IJSA_NS7_ILi512EEESA_EEES9_SC_SE_Li256ELb1ELb1ELb1ELb0EEENS1_36VarlenDynamicPersistentTileSchedulerILi64ELi64ELi256ELi128ELb1ELb1ELb1ELb1ELb0ELb1EEEEEEEEEvNT_6ParamsE --------------------------
	.section	.text._ZN7cutlass13device_kernelIN5flash11enable_sm90INS1_16FlashAttnFwdSm90INS1_25CollectiveMainloopFwdSm90ILi2EN4cute5tupleIJNS5_1CILi1EEES8_S8_EEENS6_IJNS7_ILi64EEESA_SA_EEELi512ENS_6half_tEfNS_4arch4Sm90ELb0ELb1ELb1ELb1ELb1ELb1ELb0ELb0ELb0ELb1ELb1ELb0EEENS1_21CollectiveEpilogueFwdINS6_IJSA_NS7_ILi512EEESA_EEES9_SC_SE_Li256ELb1ELb1ELb1ELb0EEENS1_36VarlenDynamicPersistentTileSchedulerILi64ELi64ELi256ELi128ELb1ELb1ELb1ELb1ELb0ELb1EEEEEEEEEvNT_6ParamsE,"ax",@progbits
	.align	128
.text._ZN7cutlass13device_kernelIN5flash11enable_sm90INS1_16FlashAttnFwdSm90INS1_25CollectiveMainloopFwdSm90ILi2EN4cute5tupleIJNS5_1CILi1EEES8_S8_EEENS6_IJNS7_ILi64EEESA_SA_EEELi512ENS_6half_tEfNS_4arch4Sm90ELb0ELb1ELb1ELb1ELb1ELb1ELb0ELb0ELb0ELb1ELb1ELb0EEENS1_21CollectiveEpilogueFwdINS6_IJSA_NS7_ILi512EEESA_EEES9_SC_SE_Li256ELb1ELb1ELb1ELb0EEENS1_36VarlenDynamicPersistentTileSchedulerILi64ELi64ELi256ELi128ELb1ELb1ELb1ELb1ELb0ELb1EEEEEEEEEvNT_6ParamsE:
        .type           _ZN7cutlass13device_kernelIN5flash11enable_sm90INS1_16FlashAttnFwdSm90INS1_25CollectiveMainloopFwdSm90ILi2EN4cute5tupleIJNS5_1CILi1EEES8_S8_EEENS6_IJNS7_ILi64EEESA_SA_EEELi512ENS_6half_tEfNS_4arch4Sm90ELb0ELb1ELb1ELb1ELb1ELb1ELb0ELb0ELb0ELb1ELb1ELb0EEENS1_21CollectiveEpilogueFwdINS6_IJSA_NS7_ILi512EEESA_EEES9_SC_SE_Li256ELb1ELb1ELb1ELb0EEENS1_36VarlenDynamicPersistentTileSchedulerILi64ELi64ELi256ELi128ELb1ELb1ELb1ELb1ELb0ELb1EEEEEEEEEvNT_6ParamsE,@function
        .size           _ZN7cutlass13device_kernelIN5flash11enable_sm90INS1_16FlashAttnFwdSm90INS1_25CollectiveMainloopFwdSm90ILi2EN4cute5tupleIJNS5_1CILi1EEES8_S8_EEENS6_IJNS7_ILi64EEESA_SA_EEELi512ENS_6half_tEfNS_4arch4Sm90ELb0ELb1ELb1ELb1ELb1ELb1ELb0ELb0ELb0ELb1ELb1ELb0EEENS1_21CollectiveEpilogueFwdINS6_IJSA_NS7_ILi512EEESA_EEES9_SC_SE_Li256ELb1ELb1ELb1ELb0EEENS1_36VarlenDynamicPersistentTileSchedulerILi64ELi64ELi256ELi128ELb1ELb1ELb1ELb1ELb0ELb1EEEEEEEEEvNT_6ParamsE,(.L_x_5836 - _ZN7cutlass13device_kernelIN5flash11enable_sm90INS1_16FlashAttnFwdSm90INS1_25CollectiveMainloopFwdSm90ILi2EN4cute5tupleIJNS5_1CILi1EEES8_S8_EEENS6_IJNS7_ILi64EEESA_SA_EEELi512ENS_6half_tEfNS_4arch4Sm90ELb0ELb1ELb1ELb1ELb1ELb1ELb0ELb0ELb0ELb1ELb1ELb0EEENS1_21CollectiveEpilogueFwdINS6_IJSA_NS7_ILi512EEESA_EEES9_SC_SE_Li256ELb1ELb1ELb1ELb0EEENS1_36VarlenDynamicPersistentTileSchedulerILi64ELi64ELi256ELi128ELb1ELb1ELb1ELb1ELb0ELb1EEEEEEEEEvNT_6ParamsE)
        .other          _ZN7cutlass13device_kernelIN5flash11enable_sm90INS1_16FlashAttnFwdSm90INS1_25CollectiveMainloopFwdSm90ILi2EN4cute5tupleIJNS5_1CILi1EEES8_S8_EEENS6_IJNS7_ILi64EEESA_SA_EEELi512ENS_6half_tEfNS_4arch4Sm90ELb0ELb1ELb1ELb1ELb1ELb1ELb0ELb0ELb0ELb1ELb1ELb0EEENS1_21CollectiveEpilogueFwdINS6_IJSA_NS7_ILi512EEESA_EEES9_SC_SE_Li256ELb1ELb1ELb1ELb0EEENS1_36VarlenDynamicPersistentTileSchedulerILi64ELi64ELi256ELi128ELb1ELb1ELb1ELb1ELb0ELb1EEEEEEEEEvNT_6ParamsE,@"STO_CUDA_ENTRY STV_DEFAULT"
_ZN7cutlass13device_kernelIN5flash11enable_sm90INS1_16FlashAttnFwdSm90INS1_25CollectiveMainloopFwdSm90ILi2EN4cute5tupleIJNS5_1CILi1EEES8_S8_EEENS6_IJNS7_ILi64EEESA_SA_EEELi512ENS_6half_tEfNS_4arch4Sm90ELb0ELb1ELb1ELb1ELb1ELb1ELb0ELb0ELb0ELb1ELb1ELb0EEENS1_21CollectiveEpilogueFwdINS6_IJSA_NS7_ILi512EEESA_EEES9_SC_SE_Li256ELb1ELb1ELb1ELb0EEENS1_36VarlenDynamicPersistentTileSchedulerILi64ELi64ELi256ELi128ELb1ELb1ELb1ELb1ELb0ELb1EEEEEEEEEvNT_6ParamsE:
        /* <DEDUP_REMOVED lines=18> */
.L_x_2530:
[----:B------:R-:W-:Y:S05]  /*0120*/  BSYNC B0 ;  /* 0x0000000000007941 */ /* 0x000fea0003800000 */
.L_x_2529:
        /* <DEDUP_REMOVED lines=37> */
.L_x_2531:
        /* <DEDUP_REMOVED lines=22> */
.L_x_2532:
        /* <DEDUP_REMOVED lines=18> */
.L_x_2533:
        /* <DEDUP_REMOVED lines=22> */
.L_x_2534:
        /* <DEDUP_REMOVED lines=22> */
.L_x_2535:
        /* <DEDUP_REMOVED lines=8> */
.L_x_2538:
        /* <DEDUP_REMOVED lines=25> */
[CC--:B------:R-:W-:Y:S02]  /*0ad0*/  LEA.HI R4, R3.reuse, R0.reuse, RZ, 0x4 ;  /* 0x0000000003047211 */ /* 0x0c0fe400078f20ff */
[----:B------:R-:W-:-:S02]  /*0ae0*/  LEA.HI R5, R3, R0, RZ, 0x5 ;  /* 0x0000000003057211 */ /* 0x000fc400078f28ff */
[CC--:B------:R-:W-:Y:S02]  /*0af0*/  LEA.HI R6, R3.reuse, R0.reuse, RZ, 0x7 ;  /* 0x0000000003067211 */ /* 0x0c0fe400078f38ff */
[CC--:B------:R-:W-:Y:S02]  /*0b00*/  LEA.HI R10, R3.reuse, R0.reuse, RZ, 0x2 ;  /* 0x00000000030a7211 */ /* 0x0c0fe400078f10ff */
[----:B------:R-:W-:Y:S02]  /*0b10*/  LEA.HI R3, R3, R0, RZ, 0x3 ;  /* 0x0000000003037211 */ /* 0x000fe400078f18ff */
[----:B------:R-:W-:Y:S02]  /*0b20*/  SHF.R.S32.HI R208, RZ, 0x5, R5 ;  /* 0x00000005ffd07819 */ /* 0x000fe40000011405 */
[----:B------:R-:W-:Y:S02]  /*0b30*/  LOP3.LUT R13, R3, 0xfffffff8, RZ, 0xc0, !PT ;  /* 0xfffffff8030d7812 */ /* 0x000fe400078ec0ff */
[----:B------:R-:W-:-:S02]  /*0b40*/  LOP3.LUT R3, R4, 0xfffffff0, RZ, 0xc0, !PT ;  /* 0xfffffff004037812 */ /* 0x000fc400078ec0ff */
[----:B------:R-:W-:Y:S01]  /*0b50*/  SHF.R.S32.HI R5, RZ, 0x1f, R5 ;  /* 0x0000001fff057819 */ /* 0x000fe20000011405 */
[C---:B------:R-:W-:Y:S01]  /*0b60*/  IMAD.IADD R13, R0.reuse, 0x1, -R13 ;  /* 0x00000001000d7824 */ /* 0x040fe200078e0a0d */
[----:B------:R-:W-:Y:S01]  /*0b70*/  SHF.R.S32.HI R7, RZ, 0x4, R4 ;  /* 0x00000004ff077819 */ /* 0x000fe20000011404 */
[----:B------:R-:W-:Y:S01]  /*0b80*/  IMAD.IADD R3, R0, 0x1, -R3 ;  /* 0x0000000100037824 */ /* 0x000fe200078e0a03 */
[----:B------:R-:W-:Y:S01]  /*0b90*/  LOP3.LUT R9, R6, 0xffffff80, RZ, 0xc0, !PT ;  /* 0xffffff8006097812 */ /* 0x000fe200078ec0ff */
[----:B------:R-:W-:Y:S01]  /*0ba0*/  IMAD.SHL.U32 R199, R13, 0x8, RZ ;  /* 0x000000080dc77824 */ /* 0x000fe200078e00ff */
[----:B------:R-:W-:Y:S02]  /*0bb0*/  LEA.HI R5, R5, R208, RZ, 0x2 ;  /* 0x000000d005057211 */ /* 0x000fe400078f10ff */
[----:B------:R-:W-:Y:S01]  /*0bc0*/  LEA.HI R4, R4, R7, RZ, 0x1 ;  /* 0x0000000704047211 */ /* 0x000fe200078f08ff */
[----:B------:R-:W-:Y:S01]  /*0bd0*/  IMAD.IADD R9, R0, 0x1, -R9 ;  /* 0x0000000100097824 */ /* 0x000fe200078e0a09 */
[----:B------:R-:W-:Y:S01]  /*0be0*/  LOP3.LUT R11, R10, 0xfffffffc, RZ, 0xc0, !PT ;  /* 0xfffffffc0a0b7812 */ /* 0x000fe200078ec0ff */
[C---:B------:R-:W-:Y:S01]  /*0bf0*/  VIADD R34, R199.reuse, 0xc0 ;  /* 0x000000c0c7227836 */ /* 0x040fe20000000000 */
[----:B------:R-:W-:Y:S01]  /*0c00*/  SHF.R.S32.HI R20, RZ, 0x7, R6 ;  /* 0x00000007ff147819 */ /* 0x000fe20000011406 */
[----:B------:R-:W-:Y:S01]  /*0c10*/  VIADD R31, R199, 0x180 ;  /* 0x00000180c71f7836 */ /* 0x000fe20000000000 */
[----:B------:R-:W-:Y:S01]  /*0c20*/  SHF.R.S32.HI R8, RZ, 0x1f, R3 ;  /* 0x0000001fff087819 */ /* 0x000fe20000011403 */
[----:B------:R-:W-:Y:S01]  /*0c30*/  IMAD.IADD R192, R0, 0x1, -R11 ;  /* 0x0000000100c07824 */ /* 0x000fe200078e0a0b */
[----:B------:R-:W-:Y:S01]  /*0c40*/  LOP3.LUT R5, R5, 0x3ffffc, RZ, 0xc0, !PT ;  /* 0x003ffffc05057812 */ /* 0x000fe200078ec0ff */
[----:B------:R-:W-:Y:S01]  /*0c50*/  IMAD R16, R20, 0x100, R3 ;  /* 0x0000010014107824 */ /* 0x000fe200078e0203 */
[----:B------:R-:W-:Y:S01]  /*0c60*/  LOP3.LUT R4, R4, 0x1ffffffe, RZ, 0xc0, !PT ;  /* 0x1ffffffe04047812 */ /* 0x000fe200078ec0ff */
[----:B------:R-:W-:Y:S01]  /*0c70*/  STL [R1+0x5c], R20 ;  /* 0x00005c1401007387 */ /* 0x000fe20000100800 */
[----:B------:R-:W-:Y:S01]  /*0c80*/  SHF.R.S32.HI R0, RZ, 0x1f, R9 ;  /* 0x0000001fff007819 */ /* 0x000fe20000011409 */
[----:B------:R-:W-:Y:S01]  /*0c90*/  IMAD.IADD R5, R208, 0x1, -R5 ;  /* 0x00000001d0057824 */ /* 0x000fe200078e0a05 */
[----:B------:R-:W-:Y:S01]  /*0ca0*/  LEA.HI R12, R8, R3, RZ, 0x3 ;  /* 0x00000003080c7211 */ /* 0x000fe200078f18ff */
[----:B------:R-:W-:Y:S01]  /*0cb0*/  IMAD.IADD R4, R7, 0x1, -R4 ;  /* 0x0000000107047824 */ /* 0x000fe200078e0a04 */
[----:B------:R-:W-:Y:S01]  /*0cc0*/  SHF.R.S32.HI R190, RZ, 0x2, R10 ;  /* 0x00000002ffbe7819 */ /* 0x000fe2000001140a */
[----:B------:R-:W-:Y:S01]  /*0cd0*/  IMAD R17, R5, 0x10, R16 ;  /* 0x0000001005117824 */ /* 0x000fe200078e0210 */
[-C--:B------:R-:W-:Y:S01]  /*0ce0*/  LEA.HI R7, R0, R9.reuse, RZ, 0x2 ;  /* 0x0000000900077211 */ /* 0x080fe200078f10ff */
[----:B------:R-:W-:Y:S01]  /*0cf0*/  IMAD.SHL.U32 R4, R4, 0x8, RZ ;  /* 0x0000000804047824 */ /* 0x000fe200078e00ff */
[----:B------:R-:W-:Y:S01]  /*0d00*/  LOP3.LUT R14, R12, 0xfffffff8, RZ, 0xc0, !PT ;  /* 0xfffffff80c0e7812 */ /* 0x000fe200078ec0ff */
[----:B------:R-:W-:Y:S01]  /*0d10*/  VIADD R5, R190, 0x20 ;  /* 0x00000020be057836 */ /* 0x000fe20000000000 */
[--C-:B------:R-:W-:Y:S01]  /*0d20*/  SHF.R.S32.HI R8, RZ, 0x2, R7.reuse ;  /* 0x00000002ff087819 */ /* 0x100fe20000011407 */
[----:B------:R-:W-:Y:S01]  /*0d30*/  VIADD R36, R199, 0x40 ;  /* 0x00000040c7247836 */ /* 0x000fe20000000000 */
[----:B------:R-:W-:Y:S01]  /*0d40*/  SHF.R.S32.HI R11, RZ, 0x1f, R7 ;  /* 0x0000001fff0b7819 */ /* 0x000fe20000011407 */
[----:B------:R-:W-:Y:S01]  /*0d50*/  IMAD.IADD R14, R3, 0x1, -R14 ;  /* 0x00000001030e7824 */ /* 0x000fe200078e0a0e */
[----:B------:R-:W-:Y:S01]  /*0d60*/  LOP3.LUT R16, R7, 0x7ffffffc, RZ, 0xc0, !PT ;  /* 0x7ffffffc07107812 */ /* 0x000fe200078ec0ff */
[----:B------:R-:W-:Y:S01]  /*0d70*/  VIADD R35, R199, 0x80 ;  /* 0x00000080c7237836 */ /* 0x000fe20000000000 */
[----:B------:R-:W-:Y:S01]  /*0d80*/  LEA.HI R11, R11, R8, RZ, 0x3 ;  /* 0x000000080b0b7211 */ /* 0x000fe200078f18ff */
[----:B------:R-:W-:Y:S01]  /*0d90*/  IMAD.SHL.U32 R3, R14, 0x40, RZ ;  /* 0x000000400e037824 */ /* 0x000fe200078e00ff */
[----:B------:R-:W-:Y:S01]  /*0da0*/  SHF.R.S32.HI R18, RZ, 0x1f, R5 ;  /* 0x0000001fff127819 */ /* 0x000fe20000011405 */
[----:B------:R-:W-:Y:S01]  /*0db0*/  IMAD.IADD R16, R9, 0x1, -R16 ;  /* 0x0000000109107824 */ /* 0x000fe200078e0a10 */
[----:B------:R-:W-:Y:S01]  /*0dc0*/  LEA.HI R0, R0, R9, RZ, 0x5 ;  /* 0x0000000900007211 */ /* 0x000fe200078f28ff */
[----:B------:R-:W-:Y:S01]  /*0dd0*/  VIADD R33, R199, 0x100 ;  /* 0x00000100c7217836 */ /* 0x000fe20000000000 */
[----:B------:R-:W-:Y:S01]  /*0de0*/  LOP3.LUT R11, R11, 0xfffffff8, RZ, 0xc0, !PT ;  /* 0xfffffff80b0b7812 */ /* 0x000fe200078ec0ff */
[----:B------:R-:W-:Y:S01]  /*0df0*/  IMAD.SHL.U32 R189, R16, 0x2, RZ ;  /* 0x0000000210bd7824 */ /* 0x000fe200078e00ff */
[----:B------:R-:W-:Y:S01]  /*0e00*/  LEA.HI R9, R18, R5, RZ, 0x3 ;  /* 0x0000000512097211 */ /* 0x000fe200078f18ff */
[----:B------:R-:W-:Y:S01]  /*0e10*/  IMAD.SHL.U32 R5, R5, 0x40, RZ ;  /* 0x0000004005057824 */ /* 0x000fe200078e00ff */
[----:B------:R-:W-:Y:S01]  /*0e20*/  LOP3.LUT R3, R3, 0x1c0, RZ, 0xc0, !PT ;  /* 0x000001c003037812 */ /* 0x000fe200078ec0ff */
[----:B------:R-:W-:Y:S01]  /*0e30*/  IMAD.IADD R11, R8, 0x1, -R11 ;  /* 0x00000001080b7824 */ /* 0x000fe200078e0a0b */
[----:B------:R-:W-:Y:S01]  /*0e40*/  SHF.L.U32 R12, R12, 0x6, RZ ;  /* 0x000000060c0c7819 */ /* 0x000fe200000006ff */
[--C-:B------:R-:W-:Y:S01]  /*0e50*/  IMAD.U32 R8, R17, 0x40, R4.reuse ;  /* 0x0000004011087824 */ /* 0x100fe200078e0004 */
[----:B------:R-:W-:Y:S01]  /*0e60*/  LOP3.LUT R7, R5, 0x1c0, RZ, 0xc0, !PT ;  /* 0x000001c005077812 */ /* 0x000fe200078ec0ff */
[----:B------:R-:W-:Y:S01]  /*0e70*/  IMAD.SHL.U32 R18, R192, 0x8, RZ ;  /* 0x00000008c0127824 */ /* 0x000fe200078e00ff */
[----:B------:R-:W-:Y:S01]  /*0e80*/  LOP3.LUT R4, R3, 0x8, R4, 0xf8, !PT ;  /* 0x0000000803047812 */ /* 0x000fe200078ef804 */
[----:B------:R-:W-:Y:S01]  /*0e90*/  IMAD.SHL.U32 R9, R9, 0x40, RZ ;  /* 0x0000004009097824 */ /* 0x000fe200078e00ff */
[----:B------:R-:W-:Y:S01]  /*0ea0*/  SHF.R.U32.HI R5, RZ, 0x3, R3 ;  /* 0x00000003ff057819 */ /* 0x000fe20000011603 */
[----:B------:R0:W-:Y:S01]  /*0eb0*/  STL [R1+0x68], R8 ;  /* 0x0000680801007387 */ /* 0x0001e20000100800 */
[----:B------:R-:W-:Y:S01]  /*0ec0*/  LOP3.LUT R3, R12, 0x7ffffe00, RZ, 0xc0, !PT ;  /* 0x7ffffe000c037812 */ /* 0x000fe200078ec0ff */
[----:B------:R-:W-:Y:S01]  /*0ed0*/  VIADD R29, R18, 0x40 ;  /* 0x00000040121d7836 */ /* 0x000fe20000000000 */
[----:B------:R-:W-:Y:S01]  /*0ee0*/  LOP3.LUT R4, R4, R5, RZ, 0x3c, !PT ;  /* 0x0000000504047212 */ /* 0x000fe200078e3cff */
[----:B------:R-:W-:Y:S01]  /*0ef0*/  VIADD R28, R18, 0x60 ;  /* 0x00000060121c7836 */ /* 0x000fe20000000000 */
[----:B------:R-:W-:Y:S01]  /*0f00*/  SHF.R.S32.HI R0, RZ, 0x5, R0 ;  /* 0x00000005ff007819 */ /* 0x000fe20000011400 */
[----:B------:R-:W-:Y:S01]  /*0f10*/  IMAD R3, R208, 0x400, R3 ;  /* 0x00000400d0037824 */ /* 0x000fe200078e0203 */
[----:B------:R-:W-:Y:S01]  /*0f20*/  LEA.HI R6, R6, R20, RZ, 0x1 ;  /* 0x0000001406067211 */ /* 0x000fe200078f08ff */
[----:B------:R-:W-:Y:S01]  /*0f30*/  VIADD R27, R18, 0x80 ;  /* 0x00000080121b7836 */ /* 0x000fe20000000000 */
[----:B------:R-:W-:Y:S01]  /*0f40*/  SHF.R.U32.HI R15, RZ, 0x3, R7 ;  /* 0x00000003ff0f7819 */ /* 0x000fe20000011607 */
[----:B------:R-:W-:Y:S01]  /*0f50*/  IMAD.IADD R5, R3, 0x1, R4 ;  /* 0x0000000103057824 */ /* 0x000fe200078e0204 */
[----:B------:R-:W-:Y:S01]  /*0f60*/  SHF.R.S32.HI R3, RZ, 0x1f, R10 ;  /* 0x0000001fff037819 */ /* 0x000fe2000001140a */
[----:B------:R-:W-:Y:S01]  /*0f70*/  IMAD R194, R0, 0x10, R11 ;  /* 0x0000001000c27824 */ /* 0x000fe200078e020b */
[----:B------:R-:W-:Y:S01]  /*0f80*/  LOP3.LUT R7, R7, 0x38, R18, 0xf8, !PT ;  /* 0x0000003807077812 */ /* 0x000fe200078ef812 */
[----:B------:R-:W-:Y:S01]  /*0f90*/  STL [R1+0x58], RZ ;  /* 0x000058ff01007387 */ /* 0x000fe20000100800 */
[----:B0-----:R-:W-:Y:S01]  /*0fa0*/  LOP3.LUT R8, R9, 0xfffffe00, RZ, 0xc0, !PT ;  /* 0xfffffe0009087812 */ /* 0x001fe200078ec0ff */
[----:B------:R-:W-:Y:S01]  /*0fb0*/  VIADD R24, R18, 0xc0 ;  /* 0x000000c012187836 */ /* 0x000fe20000000000 */
[----:B------:R-:W-:Y:S01]  /*0fc0*/  LEA.HI R3, R3, R190, RZ, 0x3 ;  /* 0x000000be03037211 */ /* 0x000fe200078f18ff */
[----:B------:R-:W-:Y:S01]  /*0fd0*/  STL [R1+0x10], R29 ;  /* 0x0000101d01007387 */ /* 0x000fe20000100800 */
[----:B------:R-:W-:Y:S01]  /*0fe0*/  LOP3.LUT R6, R6, 0xfffffe, RZ, 0xc0, !PT ;  /* 0x00fffffe06067812 */ /* 0x000fe200078ec0ff */
[----:B------:R-:W-:Y:S01]  /*0ff0*/  VIADD R229, R18, 0xe0 ;  /* 0x000000e012e57836 */ /* 0x000fe20000000000 */
[----:B------:R-:W-:Y:S01]  /*1000*/  LEA.HI R0, R192, R192, RZ, 0x1 ;  /* 0x000000c0c0007211 */ /* 0x000fe200078f08ff */
[----:B------:R0:W-:Y:S01]  /*1010*/  STL [R1+0xc], R28 ;  /* 0x00000c1c01007387 */ /* 0x0001e20000100800 */
[----:B------:R-:W-:Y:S01]  /*1020*/  LOP3.LUT R15, R8, R7, R15, 0xf6, !PT ;  /* 0x00000007080f7212 */ /* 0x000fe200078ef60f */
[----:B------:R-:W-:Y:S01]  /*1030*/  IMAD.IADD R6, R20, 0x1, -R6 ;  /* 0x0000000114067824 */ /* 0x000fe200078e0a06 */
[----:B------:R-:W-:Y:S01]  /*1040*/  LOP3.LUT R3, R3, 0xfffffff8, RZ, 0xc0, !PT ;  /* 0xfffffff803037812 */ /* 0x000fe200078ec0ff */
[----:B------:R-:W-:Y:S01]  /*1050*/  STL [R1+0x8], R27 ;  /* 0x0000081b01007387 */ /* 0x000fe20000100800 */
[----:B------:R-:W-:Y:S01]  /*1060*/  LOP3.LUT R7, R0, 0x1ffffffe, RZ, 0xc0, !PT ;  /* 0x1ffffffe00077812 */ /* 0x000fe200078ec0ff */
[----:B------:R-:W-:Y:S01]  /*1070*/  IMAD.SHL.U32 R20, R6, 0x100, RZ ;  /* 0x0000010006147824 */ /* 0x000fe200078e00ff */
[----:B------:R-:W-:Y:S01]  /*1080*/  SHF.R.S32.HI R0, RZ, 0x1f, R29 ;  /* 0x0000001fff007819 */ /* 0x000fe2000001141d */
[----:B------:R-:W-:Y:S01]  /*1090*/  IMAD.IADD R198, R190, 0x1, -R3 ;  /* 0x00000001bec67824 */ /* 0x000fe200078e0a03 */
[C---:B------:R-:W-:Y:S01]  /*10a0*/  IADD3 R26, R18.reuse, 0xa0, RZ ;  /* 0x000000a0121a7810 */ /* 0x040fe20007ffe0ff */
[C---:B------:R-:W-:Y:S01]  /*10b0*/  VIADD R228, R18.reuse, 0x100 ;  /* 0x0000010012e47836 */ /* 0x040fe20000000000 */
[----:B------:R-:W-:Y:S01]  /*10c0*/  SHF.R.S32.HI R3, RZ, 0x1f, R28 ;  /* 0x0000001fff037819 */ /* 0x000fe2000001141c */
[C---:B------:R-:W-:Y:S01]  /*10d0*/  VIADD R226, R18.reuse, 0x120 ;  /* 0x0000012012e27836 */ /* 0x040fe20000000000 */
[----:B------:R-:W-:Y:S01]  /*10e0*/  SHF.L.U64.HI R0, R29, 0x1, R0 ;  /* 0x000000011d007819 */ /* 0x000fe20000010200 */
[----:B------:R-:W-:Y:S01]  /*10f0*/  STL [R1+0x4], R26 ;  /* 0x0000041a01007387 */ /* 0x000fe20000100800 */
[----:B------:R-:W-:Y:S01]  /*1100*/  SHF.R.S32.HI R4, RZ, 0x1f, R27 ;  /* 0x0000001fff047819 */ /* 0x000fe2000001141b */
[----:B------:R-:W-:Y:S01]  /*1110*/  VIADD R219, R18, 0x140 ;  /* 0x0000014012db7836 */ /* 0x000fe20000000000 */
[----:B------:R-:W-:Y:S01]  /*1120*/  SHF.R.S32.HI R6, RZ, 0x1f, R26 ;  /* 0x0000001fff067819 */ /* 0x000fe2000001141a */
[----:B------:R-:W-:Y:S01]  /*1130*/  STL [R1], R24 ;  /* 0x0000001801007387 */ /* 0x000fe20000100800 */
[----:B0-----:R-:W-:Y:S01]  /*1140*/  SHF.L.U64.HI R28, R28, 0x1, R3 ;  /* 0x000000011c1c7819 */ /* 0x001fe20000010203 */
[C---:B------:R-:W-:Y:S01]  /*1150*/  VIADD R216, R18.reuse, 0x160 ;  /* 0x0000016012d87836 */ /* 0x040fe20000000000 */
[----:B------:R-:W-:Y:S01]  /*1160*/  SHF.L.U64.HI R3, R27, 0x1, R4 ;  /* 0x000000011b037819 */ /* 0x000fe20000010204 */
[----:B------:R-:W-:Y:S01]  /*1170*/  STL [R1+0x64], R20 ;  /* 0x0000641401007387 */ /* 0x000fe20000100800 */
[----:B------:R-:W-:Y:S01]  /*1180*/  SHF.R.S32.HI R8, RZ, 0x1f, R24 ;  /* 0x0000001fff087819 */ /* 0x000fe20000011418 */
[C---:B------:R-:W-:Y:S01]  /*1190*/  VIADD R215, R18.reuse, 0x180 ;  /* 0x0000018012d77836 */ /* 0x040fe20000000000 */
[----:B------:R-:W-:Y:S01]  /*11a0*/  SHF.R.S32.HI R10, RZ, 0x1f, R229 ;  /* 0x0000001fff0a7819 */ /* 0x000fe200000114e5 */
[----:B------:R0:W-:Y:S01]  /*11b0*/  STL [R1+0x14], R0 ;  /* 0x0000140001007387 */ /* 0x0001e20000100800 */
[----:B------:R-:W-:Y:S01]  /*11c0*/  SHF.R.S32.HI R9, RZ, 0x1f, R228 ;  /* 0x0000001fff097819 */ /* 0x000fe200000114e4 */
[----:B------:R-:W-:Y:S01]  /*11d0*/  VIADD R214, R18, 0x1a0 ;  /* 0x000001a012d67836 */ /* 0x000fe20000000000 */
        /* <DEDUP_REMOVED lines=8> */
[----:B0-----:R-:W-:Y:S01]  /*1260*/  SHF.L.U64.HI R0, R26, 0x1, R6 ;  /* 0x000000011a007819 */ /* 0x001fe20000010206 */
[----:B------:R-:W-:Y:S01]  /*1270*/  IMAD.IADD R197, R189, 0x1, R20 ;  /* 0x00000001bdc57824 */ /* 0x000fe200078e0214 */
[----:B------:R-:W-:Y:S01]  /*1280*/  R2P PR, R14, 0x6 ;  /* 0x000000060e007804 */ /* 0x000fe20000000000 */
[----:B------:R-:W-:Y:S01]  /*1290*/  IMAD.IADD R7, R192, 0x1, -R7 ;  /* 0x00000001c0077824 */ /* 0x000fe200078e0a07 */
[----:B------:R-:W-:Y:S01]  /*12a0*/  SHF.R.S32.HI R14, RZ, 0x1f, R215 ;  /* 0x0000001fff0e7819 */ /* 0x000fe200000114d7 */
[----:B------:R0:W-:Y:S01]  /*12b0*/  STL [R1+0x20], R0 ;  /* 0x0000200001007387 */ /* 0x0001e20000100800 */
[----:B------:R-:W-:Y:S01]  /*12c0*/  SHF.R.S32.HI R21, RZ, 0x1f, R214 ;  /* 0x0000001fff157819 */ /* 0x000fe200000114d6 */
[----:B------:R-:W-:Y:S01]  /*12d0*/  VIADD R37, R197, 0x10 ;  /* 0x00000010c5257836 */ /* 0x000fe20000000000 */
[----:B-1----:R-:W-:Y:S01]  /*12e0*/  SHF.L.U64.HI R3, R229, 0x1, R10 ;  /* 0x00000001e5037819 */ /* 0x002fe2000001020a */
[----:B------:R1:W-:Y:S01]  /*12f0*/  STL [R1+0x24], R4 ;  /* 0x0000240401007387 */ /* 0x0003e20000100800 */
[----:B------:R-:W-:Y:S01]  /*1300*/  SHF.R.S32.HI R23, RZ, 0x1f, R212 ;  /* 0x0000001fff177819 */ /* 0x000fe200000114d4 */
[----:B------:R-:W-:Y:S01]  /*1310*/  IMAD R200, R5, 0x2, R2 ;  /* 0x0000000205c87824 */ /* 0x000fe200078e0202 */
[----:B------:R-:W-:Y:S01]  /*1320*/  SHF.R.S32.HI R25, RZ, 0x1f, R210 ;  /* 0x0000001fff197819 */ /* 0x000fe200000114d2 */
[----:B------:R2:W-:Y:S01]  /*1330*/  STL [R1+0x28], R3 ;  /* 0x0000280301007387 */ /* 0x0005e20000100800 */
[----:B------:R-:W-:Y:S01]  /*1340*/  SHF.R.S32.HI R34, RZ, 0x1f, R34 ;  /* 0x0000001fff227819 */ /* 0x000fe20000011422 */
[----:B------:R-:W-:Y:S01]  /*1350*/  VIADD R34, R197, 0x28 ;  /* 0x00000028c5227836 */ /* 0x000fe20000000000 */
[----:B0-----:R-:W-:Y:S01]  /*1360*/  SHF.L.U64.HI R0, R228, 0x1, R9 ;  /* 0x00000001e4007819 */ /* 0x001fe20000010209 */
[----:B------:R-:W-:Y:S01]  /*1370*/  VIADD R32, R199, 0x140 ;  /* 0x00000140c7207836 */ /* 0x000fe20000000000 */
[----:B------:R-:W-:Y:S01]  /*1380*/  SHF.R.S32.HI R31, RZ, 0x1f, R31 ;  /* 0x0000001fff1f7819 */ /* 0x000fe2000001141f */
[C---:B------:R-:W-:Y:S01]  /*1390*/  VIADD R31, R197.reuse, 0x40 ;  /* 0x00000040c51f7836 */ /* 0x040fe20000000000 */
[----:B-1----:R-:W-:Y:S01]  /*13a0*/  SHF.L.U64.HI R4, R226, 0x1, R11 ;  /* 0x00000001e2047819 */ /* 0x002fe2000001020b */
[----:B------:R0:W-:Y:S01]  /*13b0*/  STL [R1+0x2c], R0 ;  /* 0x00002c0001007387 */ /* 0x0001e20000100800 */
[----:B------:R-:W-:Y:S01]  /*13c0*/  VIADD R28, R197, 0x58 ;  /* 0x00000058c51c7836 */ /* 0x000fe20000000000 */
[----:B--2---:R-:W-:Y:S01]  /*13d0*/  SHF.L.U64.HI R3, R219, 0x1, R12 ;  /* 0x00000001db037819 */ /* 0x004fe2000001020c */
[----:B------:R-:W-:Y:S01]  /*13e0*/  IMAD R206, R7, 0x8, R194 ;  /* 0x0000000807ce7824 */ /* 0x000fe200078e02c2 */
[----:B------:R1:W-:Y:S01]  /*13f0*/  STL [R1+0x30], R4 ;  /* 0x0000300401007387 */ /* 0x0003e20000100800 */
[----:B------:R-:W-:Y:S01]  /*1400*/  IADD3 R30, R199, 0x1c0, RZ ;  /* 0x000001c0c71e7810 */ /* 0x000fe20007ffe0ff */
[C---:B------:R-:W-:Y:S01]  /*1410*/  VIADD R12, R197.reuse, 0xb8 ;  /* 0x000000b8c50c7836 */ /* 0x040fe20000000000 */
[----:B------:R-:W-:Y:S01]  /*1420*/  SHF.R.S32.HI R7, RZ, 0x1f, R37 ;  /* 0x0000001fff077819 */ /* 0x000fe20000011425 */
[----:B------:R2:W-:Y:S01]  /*1430*/  STL [R1+0x34], R3 ;  /* 0x0000340301007387 */ /* 0x0005e20000100800 */
[----:B------:R-:W-:Y:S01]  /*1440*/  IADD3 R203, R200, 0x26800, RZ ;  /* 0x00026800c8cb7810 */ /* 0x000fe20007ffe0ff */
[C---:B------:R-:W-:Y:S01]  /*1450*/  VIADD R10, R197.reuse, 0xc8 ;  /* 0x000000c8c50a7836 */ /* 0x040fe20000000000 */
[----:B0-----:R-:W-:Y:S01]  /*1460*/  SHF.L.U64.HI R0, R216, 0x1, R13 ;  /* 0x00000001d8007819 */ /* 0x001fe2000001020d */
[----:B------:R-:W-:Y:S01]  /*1470*/  VIADD R9, R197, 0xd0 ;  /* 0x000000d0c5097836 */ /* 0x000fe20000000000 */
[----:B------:R-:W-:Y:S01]  /*1480*/  SHF.R.S32.HI R7, RZ, 0x1f, R34 ;  /* 0x0000001fff077819 */ /* 0x000fe20000011422 */
[----:B------:R-:W-:Y:S01]  /*1490*/  VIADD R185, R18, 0x20 ;  /* 0x0000002012b97836 */ /* 0x000fe20000000000 */
[----:B-1----:R-:W-:Y:S01]  /*14a0*/  SHF.L.U64.HI R4, R215, 0x1, R14 ;  /* 0x00000001d7047819 */ /* 0x002fe2000001020e */
[----:B------:R0:W-:Y:S01]  /*14b0*/  STL [R1+0x38], R0 ;  /* 0x0000380001007387 */ /* 0x0001e20000100800 */
[----:B------:R-:W-:Y:S01]  /*14c0*/  SHF.R.S32.HI R7, RZ, 0x1f, R31 ;  /* 0x0000001fff077819 */ /* 0x000fe2000001141f */
[C---:B------:R-:W-:Y:S01]  /*14d0*/  VIADD R38, R197.reuse, 0x8 ;  /* 0x00000008c5267836 */ /* 0x040fe20000000000 */
[----:B--2---:R-:W-:Y:S01]  /*14e0*/  SHF.L.U64.HI R3, R212, 0x1, R23 ;  /* 0x00000001d4037819 */ /* 0x004fe20000010217 */
[----:B------:R-:W-:Y:S01]  /*14f0*/  STL [R1+0x3c], R4 ;  /* 0x00003c0401007387 */ /* 0x000fe20000100800 */
[----:B------:R-:W-:Y:S01]  /*1500*/  SHF.R.S32.HI R36, RZ, 0x1f, R36 ;  /* 0x0000001fff247819 */ /* 0x000fe20000011424 */
[C---:B------:R-:W-:Y:S01]  /*1510*/  VIADD R36, R197.reuse, 0x18 ;  /* 0x00000018c5247836 */ /* 0x040fe20000000000 */
[----:B------:R-:W-:Y:S01]  /*1520*/  SHF.R.S32.HI R35, RZ, 0x1f, R35 ;  /* 0x0000001fff237819 */ /* 0x000fe20000011423 */
[C---:B------:R-:W-:Y:S01]  /*1530*/  VIADD R35, R197.reuse, 0x20 ;  /* 0x00000020c5237836 */ /* 0x040fe20000000000 */
[----:B------:R-:W-:Y:S01]  /*1540*/  SHF.R.S32.HI R33, RZ, 0x1f, R33 ;  /* 0x0000001fff217819 */ /* 0x000fe20000011421 */
[C---:B------:R-:W-:Y:S01]  /*1550*/  VIADD R33, R197.reuse, 0x30 ;  /* 0x00000030c5217836 */ /* 0x040fe20000000000 */
[----:B0-----:R-:W-:Y:S01]  /*1560*/  SHF.L.U64.HI R0, R214, 0x1, R21 ;  /* 0x00000001d6007819 */ /* 0x001fe20000010215 */
[C---:B------:R-:W-:Y:S01]  /*1570*/  VIADD R21, R197.reuse, 0x88 ;  /* 0x00000088c5157836 */ /* 0x040fe20000000000 */
[----:B------:R-:W-:Y:S01]  /*1580*/  SHF.R.S32.HI R32, RZ, 0x1f, R32 ;  /* 0x0000001fff207819 */ /* 0x000fe20000011420 */
[C---:B------:R-:W-:Y:S01]  /*1590*/  VIADD R32, R197.reuse, 0x38 ;  /* 0x00000038c5207836 */ /* 0x040fe20000000000 */
[----:B------:R-:W-:Y:S01]  /*15a0*/  SHF.R.S32.HI R30, RZ, 0x1f, R30 ;  /* 0x0000001fff1e7819 */ /* 0x000fe2000001141e */
[----:B------:R0:W-:Y:S01]  /*15b0*/  STL [R1+0x40], R0 ;  /* 0x0000400001007387 */ /* 0x0001e20000100800 */
[----:B------:R-:W-:Y:S01]  /*15c0*/  SEL R202, R202, 0xffffffc0, !P2 ;  /* 0xffffffc0caca7807 */ /* 0x000fe20005000000 */
[C---:B------:R-:W-:Y:S01]  /*15d0*/  VIADD R30, R197.reuse, 0x48 ;  /* 0x00000048c51e7836 */ /* 0x040fe20000000000 */
[----:B------:R-:W-:Y:S01]  /*15e0*/  SHF.R.S32.HI R7, RZ, 0x1f, R28 ;  /* 0x0000001fff077819 */ /* 0x000fe2000001141c */
[----:B------:R1:W-:Y:S01]  /*15f0*/  STL [R1+0x44], R3 ;  /* 0x0000440301007387 */ /* 0x0003e20000100800 */
[C---:B------:R-:W-:Y:S01]  /*1600*/  VIADD R29, R197.reuse, 0x50 ;  /* 0x00000050c51d7836 */ /* 0x040fe20000000000 */
[C---:B------:R-:W-:Y:S01]  /*1610*/  IADD3 R24, R197.reuse, 0x78, RZ ;  /* 0x00000078c5187810 */ /* 0x040fe20007ffe0ff */
[C---:B------:R-:W-:Y:S01]  /*1620*/  VIADD R27, R197.reuse, 0x60 ;  /* 0x00000060c51b7836 */ /* 0x040fe20000000000 */
[----:B------:R-:W-:Y:S01]  /*1630*/  SHF.R.S32.HI R5, RZ, 0x1f, R9 ;  /* 0x0000001fff057819 */ /* 0x000fe20000011409 */
[C---:B------:R-:W-:Y:S01]  /*1640*/  VIADD R26, R197.reuse, 0x68 ;  /* 0x00000068c51a7836 */ /* 0x040fe20000000000 */
[----:B0-----:R-:W-:Y:S01]  /*1650*/  SHF.L.U64.HI R0, R210, 0x1, R25 ;  /* 0x00000001d2007819 */ /* 0x001fe20000010219 */
[C---:B------:R-:W-:Y:S01]  /*1660*/  VIADD R25, R197.reuse, 0x70 ;  /* 0x00000070c5197836 */ /* 0x040fe20000000000 */
[----:B------:R-:W-:Y:S01]  /*1670*/  SHF.R.S32.HI R19, RZ, 0x1f, R18 ;  /* 0x0000001fff137819 */ /* 0x000fe20000011412 */
[----:B------:R-:W-:Y:S01]  /*1680*/  VIADD R23, R197, 0x80 ;  /* 0x00000080c5177836 */ /* 0x000fe20000000000 */
[----:B------:R-:W-:Y:S01]  /*1690*/  SHF.R.S32.HI R204, RZ, 0x1f, R185 ;  /* 0x0000001fffcc7819 */ /* 0x000fe200000114b9 */
[----:B-1----:R-:W-:Y:S01]  /*16a0*/  IMAD R3, R15, 0x2, R2 ;  /* 0x000000020f037824 */ /* 0x002fe200078e0202 */
[----:B------:R0:W-:Y:S01]  /*16b0*/  STL [R1+0x48], R0 ;  /* 0x0000480001007387 */ /* 0x0001e20000100800 */
[C---:B------:R-:W-:Y:S01]  /*16c0*/  VIADD R15, R197.reuse, 0xa0 ;  /* 0x000000a0c50f7836 */ /* 0x040fe20000000000 */
[----:B------:R-:W-:Y:S01]  /*16d0*/  SHF.R.S32.HI R7, RZ, 0x1f, R25 ;  /* 0x0000001fff077819 */ /* 0x000fe20000011419 */
[C---:B------:R-:W-:Y:S01]  /*16e0*/  VIADD R20, R197.reuse, 0x90 ;  /* 0x00000090c5147836 */ /* 0x040fe20000000000 */
[----:B------:R1:W-:Y:S01]  /*16f0*/  STL [R1+0x60], R3 ;  /* 0x0000600301007387 */ /* 0x0003e20000100800 */
        /* <DEDUP_REMOVED lines=14> */
[C---:B-1----:R-:W-:Y:S01]  /*17e0*/  VIADD R3, R197.reuse, 0xf0 ;  /* 0x000000f0c5037836 */ /* 0x042fe20000000000 */
[----:B------:R-:W-:Y:S01]  /*17f0*/  SHF.R.S32.HI R35, RZ, 0x1f, R35 ;  /* 0x0000001fff237819 */ /* 0x000fe20000011423 */
[----:B------:R-:W-:Y:S01]  /*1800*/  VIADD R0, R197, 0xf8 ;  /* 0x000000f8c5007836 */ /* 0x000fe20000000000 */
[----:B------:R-:W-:Y:S01]  /*1810*/  SHF.R.S32.HI R33, RZ, 0x1f, R33 ;  /* 0x0000001fff217819 */ /* 0x000fe20000011421 */
[----:B------:R-:W-:Y:S01]  /*1820*/  VIADD R201, R200, 0x26820 ;  /* 0x00026820c8c97836 */ /* 0x000fe20000000000 */
[----:B------:R-:W-:Y:S01]  /*1830*/  SHF.R.S32.HI R32, RZ, 0x1f, R32 ;  /* 0x0000001fff207819 */ /* 0x000fe20000011420 */
[----:B------:R-:W-:Y:S01]  /*1840*/  IMAD.SHL.U32 R192, R192, 0x4, RZ ;  /* 0x00000004c0c07824 */ /* 0x000fe200078e00ff */
[----:B------:R-:W-:Y:S01]  /*1850*/  SHF.R.S32.HI R30, RZ, 0x1f, R30 ;  /* 0x0000001fff1e7819 */ /* 0x000fe2000001141e */
[C---:B------:R-:W-:Y:S01]  /*1860*/  @P1 VIADD R201, R203.reuse, 0xffffffe0 ;  /* 0xffffffe0cbc91836 */ /* 0x040fe20000000000 */
[----:B------:R-:W-:Y:S01]  /*1870*/  SHF.R.S32.HI R29, RZ, 0x1f, R29 ;  /* 0x0000001fff1d7819 */ /* 0x000fe2000001141d */
[----:B------:R-:W-:Y:S01]  /*1880*/  IMAD.IADD R203, R203, 0x1, R202 ;  /* 0x00000001cbcb7824 */ /* 0x000fe200078e02ca */
[----:B------:R-:W-:Y:S01]  /*1890*/  SHF.R.S32.HI R27, RZ, 0x1f, R27 ;  /* 0x0000001fff1b7819 */ /* 0x000fe2000001141b */
[----:B------:R-:W-:Y:S01]  /*18a0*/  IMAD.MOV.U32 R17, RZ, RZ, RZ ;  /* 0x000000ffff117224 */ /* 0x000fe200078e00ff */
        /* <DEDUP_REMOVED lines=15> */
.L_x_2767:
[----:B------:R-:W-:Y:S01]  /*19a0*/  ULDC.64 UR4, c[0x0][0xa28] ;  /* 0x00028a0000047ab9 */ /* 0x000fe20000000a00 */
[----:B01--4-:R-:W0:Y:S01]  /*19b0*/  LDC.64 R4, c[0x0][0xa08] ;  /* 0x00028200ff047b82 */ /* 0x013e220000000a00 */
[----:B------:R-:W-:Y:S01]  /*19c0*/  ISETP.NE.U32.AND P0, PT, RZ, UR4, PT ;  /* 0x00000004ff007c0c */ /* 0x000fe2000bf05070 */
[----:B------:R-:W-:Y:S01]  /*19d0*/  IMAD.MOV.U32 R10, RZ, RZ, RZ ;  /* 0x000000ffff0a7224 */ /* 0x000fe200078e00ff */
[----:B------:R-:W-:Y:S01]  /*19e0*/  ULDC.64 UR6, c[0x0][0xa20] ;  /* 0x0002880000067ab9 */ /* 0x000fe20000000a00 */
[----:B------:R-:W-:Y:S01]  /*19f0*/  IMAD.MOV.U32 R24, RZ, RZ, RZ ;  /* 0x000000ffff187224 */ /* 0x000fe200078e00ff */
[----:B------:R-:W-:Y:S01]  /*1a00*/  ISETP.NE.AND.EX P0, PT, RZ, UR5, PT, P0 ;  /* 0x00000005ff007c0c */ /* 0x000fe2000bf05300 */
[----:B------:R-:W-:Y:S02]  /*1a10*/  ULDC.64 UR4, c[0x0][0xa18] ;  /* 0x0002860000047ab9 */ /* 0x000fe40000000a00 */
[----:B------:R-:W-:-:S04]  /*1a20*/  ISETP.NE.U32.AND P1, PT, RZ, UR4, PT ;  /* 0x00000004ff007c0c */ /* 0x000fc8000bf25070 */
[----:B------:R-:W-:Y:S01]  /*1a30*/  ISETP.NE.AND.EX P1, PT, RZ, UR5, PT, P1 ;  /* 0x00000005ff007c0c */ /* 0x000fe2000bf25310 */
[----:B------:R-:W-:Y:S02]  /*1a40*/  ULDC.64 UR4, c[0x0][0xa08] ;  /* 0x0002820000047ab9 */ /* 0x000fe40000000a00 */
[----:B------:R-:W-:-:S03]  /*1a50*/  ISETP.NE.U32.AND P3, PT, RZ, UR4, PT ;  /* 0x00000004ff007c0c */ /* 0x000fc6000bf65070 */
[----:B--2---:R-:W1:Y:S01]  /*1a60*/  @P0 LDC.64 R8, c[0x0][0xa28] ;  /* 0x00028a00ff080b82 */ /* 0x004e620000000a00 */
[----:B------:R-:W-:Y:S01]  /*1a70*/  ISETP.NE.AND.EX P3, PT, RZ, UR5, PT, P3 ;  /* 0x00000005ff007c0c */ /* 0x000fe2000bf65330 */
[----:B0-----:R-:W-:-:S06]  /*1a80*/  IMAD.WIDE R4, R83, 0x4, R4 ;  /* 0x0000000453047825 */ /* 0x001fcc00078e0204 */
[----:B------:R-:W0:Y:S01]  /*1a90*/  @P1 LDC.64 R6, c[0x0][0xa18] ;  /* 0x00028600ff061b82 */ /* 0x000e220000000a00 */
[----:B------:R-:W-:Y:S02]  /*1aa0*/  ULDC UR4, c[0x0][0x288] ;  /* 0x0000a20000047ab9 */ /* 0x000fe40000000800 */
[----:B------:R-:W-:Y:S01]  /*1ab0*/  IMAD.U32 R23, RZ, RZ, UR4 ;  /* 0x00000004ff177e24 */ /* 0x000fe2000f8e00ff */
[----:B------:R2:W-:Y:S01]  /*1ac0*/  STL [R1+0x50], R83 ;  /* 0x0000505301007387 */ /* 0x0005e20000100800 */
[----:B------:R-:W-:-:S03]  /*1ad0*/  ULDC.64 UR4, c[0x0][0x418] ;  /* 0x0001060000047ab9 */ /* 0x000fc60000000a00 */
[----:B------:R2:W5:Y:S01]  /*1ae0*/  @P3 LDG.E R24, desc[UR40][R4.64] ;  /* 0x0000002804183981 */ /* 0x000562000c1e1900 */
[----:B-1----:R-:W-:-:S05]  /*1af0*/  @P0 IMAD.WIDE R8, R83, 0x4, R8 ;  /* 0x0000000453080825 */ /* 0x002fca00078e0208 */
[----:B------:R2:W5:Y:S01]  /*1b00*/  @P0 LDG.E R10, desc[UR40][R8.64] ;  /* 0x00000028080a0981 */ /* 0x000562000c1e1900 */
[----:B0-----:R-:W-:-:S05]  /*1b10*/  @P1 IMAD.WIDE R6, R83, 0x4, R6 ;  /* 0x0000000453061825 */ /* 0x001fca00078e0206 */
[----:B------:R2:W5:Y:S01]  /*1b20*/  @P1 LDG.E R23, desc[UR40][R6.64] ;  /* 0x0000002806171981 */ /* 0x000562000c1e1900 */
[----:B------:R-:W-:Y:S01]  /*1b30*/  UISETP.NE.U32.AND UP0, UPT, UR4, URZ, UPT ;  /* 0x0000003f0400728c */ /* 0x000fe2000bf05070 */
[C---:B------:R-:W-:Y:S02]  /*1b40*/  LOP3.LUT R3, R82.reuse, 0xff000000, RZ, 0xc0, !PT ;  /* 0xff00000052037812 */ /* 0x040fe400078ec0ff */
[----:B------:R-:W-:Y:S01]  /*1b50*/  ULDC UR4, c[0x0][0x424] ;  /* 0x0001090000047ab9 */ /* 0x000fe20000000800 */
[----:B------:R-:W-:Y:S01]  /*1b60*/  UISETP.NE.AND.EX UP0, UPT, UR5, URZ, UPT, UP0 ;  /* 0x0000003f0500728c */ /* 0x000fe2000bf05300 */
[----:B------:R-:W-:Y:S02]  /*1b70*/  ISETP.NE.U32.AND P2, PT, RZ, UR6, PT ;  /* 0x00000006ff007c0c */ /* 0x000fe4000bf45070 */
[----:B------:R-:W-:Y:S01]  /*1b80*/  ULDC UR5, c[0x0][0x2f0] ;  /* 0x0000bc0000057ab9 */ /* 0x000fe20000000800 */
[----:B------:R-:W-:Y:S01]  /*1b90*/  USEL UR4, UR4, 0x1, UP0 ;  /* 0x0000000104047887 */ /* 0x000fe20008000000 */
[----:B------:R-:W-:-:S02]  /*1ba0*/  LOP3.LUT R0, R82, 0xff0000, RZ, 0xc0, !PT ;  /* 0x00ff000052007812 */ /* 0x000fc400078ec0ff */
[----:B------:R-:W-:Y:S01]  /*1bb0*/  SHF.R.U32.HI R3, RZ, 0x8, R3 ;  /* 0x00000008ff037819 */ /* 0x000fe20000011603 */
[----:B------:R-:W-:Y:S01]  /*1bc0*/  UIMAD UR4, UR4, UR5, URZ ;  /* 0x00000005040472a4 */ /* 0x000fe2000f8e023f */
[----:B------:R-:W-:Y:S02]  /*1bd0*/  ISETP.NE.AND.EX P2, PT, RZ, UR7, PT, P2 ;  /* 0x00000007ff007c0c */ /* 0x000fe4000bf45320 */
[----:B------:R-:W-:Y:S01]  /*1be0*/  ULDC UR5, c[0x0][0x348] ;  /* 0x0000d20000057ab9 */ /* 0x000fe20000000800 */
[----:B------:R-:W-:Y:S02]  /*1bf0*/  LEA.HI R11, R0, R3, RZ, 0x10 ;  /* 0x00000003000b7211 */ /* 0x000fe400078f80ff */
[----:B------:R-:W-:Y:S01]  /*1c00*/  LOP3.LUT R188, R82, 0xffff, RZ, 0xc0, !PT ;  /* 0x0000ffff52bc7812 */ /* 0x000fe200078ec0ff */
[----:B--2---:R-:W-:Y:S07]  /*1c10*/  @P1 BRA `(.L_x_2540) ;  /* 0x0000000000241947 */ /* 0x004fee0003800000 */
        /* <DEDUP_REMOVED lines=9> */
.L_x_2540:
[----:B------:R-:W-:Y:S02]  /*1cb0*/  IMAD.U32 R34, RZ, RZ, UR5 ;  /* 0x00000005ff227e24 */ /* 0x000fe4000f8e00ff */
[----:B------:R-:W-:Y:S01]  /*1cc0*/  IMAD.U32 R25, RZ, RZ, UR4 ;  /* 0x00000004ff197e24 */ /* 0x000fe2000f8e00ff */
[----:B------:R-:W-:Y:S06]  /*1cd0*/  @!P2 BRA `(.L_x_2541) ;  /* 0x000000000010a947 */ /* 0x000fec0003800000 */
[----:B------:R-:W0:Y:S02]  /*1ce0*/  LDC.64 R4, c[0x0][0xa20] ;  /* 0x00028800ff047b82 */ /* 0x000e240000000a00 */
[----:B0-----:R-:W-:-:S05]  /*1cf0*/  IMAD.WIDE R4, R83, 0x4, R4 ;  /* 0x0000000453047825 */ /* 0x001fca00078e0204 */
[----:B------:R0:W5:Y:S01]  /*1d00*/  LDG.E R25, desc[UR40][R4.64] ;  /* 0x0000002804197981 */ /* 0x000162000c1e1900 */
[----:B------:R-:W-:Y:S05]  /*1d10*/  BRA `(.L_x_2542) ;  /* 0x0000000000107947 */ /* 0x000fea0003800000 */
.L_x_2541:
[----:B------:R-:W-:Y:S05]  /*1d20*/  @!P3 BRA `(.L_x_2542) ;  /* 0x00000000000cb947 */ /* 0x000fea0003800000 */
[----:B------:R-:W2:Y:S04]  /*1d30*/  LDG.E R0, desc[UR40][R4.64] ;  /* 0x0000002804007981 */ /* 0x000ea8000c1e1900 */
[----:B------:R-:W2:Y:S02]  /*1d40*/  LDG.E R25, desc[UR40][R4.64+0x4] ;  /* 0x0000042804197981 */ /* 0x000ea4000c1e1900 */
[----:B--2---:R-:W-:-:S07]  /*1d50*/  IMAD.IADD R25, R25, 0x1, -R0 ;  /* 0x0000000119197824 */ /* 0x004fce00078e0a00 */
.L_x_2542:
[----:B------:R-:W-:Y:S01]  /*1d60*/  ULDC.64 UR4, c[0x0][0xa10] ;  /* 0x0002840000047ab9 */ /* 0x000fe20000000a00 */
[----:B------:R-:W1:Y:S01]  /*1d70*/  LDC R8, c[0x0][0x448] ;  /* 0x00011200ff087b82 */ /* 0x000e620000000800 */
[----:B------:R-:W-:-:S04]  /*1d80*/  ISETP.NE.U32.AND P0, PT, RZ, UR4, PT ;  /* 0x00000004ff007c0c */ /* 0x000fc8000bf05070 */
[----:B------:R-:W-:Y:S01]  /*1d90*/  ISETP.NE.AND.EX P0, PT, RZ, UR5, PT, P0 ;  /* 0x00000005ff007c0c */ /* 0x000fe2000bf05300 */
[----:B------:R-:W-:Y:S02]  /*1da0*/  ULDC.64 UR4, c[0x0][0xa30] ;  /* 0x00028c0000047ab9 */ /* 0x000fe40000000a00 */
[----:B------:R-:W-:-:S04]  /*1db0*/  ISETP.NE.U32.AND P1, PT, RZ, UR4, PT ;  /* 0x00000004ff007c0c */ /* 0x000fc8000bf25070 */
[----:B------:R-:W-:-:S06]  /*1dc0*/  ISETP.NE.AND.EX P1, PT, RZ, UR5, PT, P1 ;  /* 0x00000005ff007c0c */ /* 0x000fcc000bf25310 */
[----:B------:R-:W2:Y:S08]  /*1dd0*/  @P0 LDC.64 R6, c[0x0][0xa10] ;  /* 0x00028400ff060b82 */ /* 0x000eb00000000a00 */
[----:B0-----:R-:W0:Y:S01]  /*1de0*/  @P1 LDC.64 R4, c[0x0][0xa30] ;  /* 0x00028c00ff041b82 */ /* 0x001e220000000a00 */
[----:B--2---:R-:W-:-:S05]  /*1df0*/  @P0 IMAD.WIDE R6, R83, 0x4, R6 ;  /* 0x0000000453060825 */ /* 0x004fca00078e0206 */
[----:B------:R-:W2:Y:S04]  /*1e00*/  @P0 LDG.E R0, desc[UR40][R6.64] ;  /* 0x0000002806000981 */ /* 0x000ea8000c1e1900 */
[----:B------:R-:W2:Y:S01]  /*1e10*/  @P0 LDG.E R3, desc[UR40][R6.64+0x4] ;  /* 0x0000042806030981 */ /* 0x000ea2000c1e1900 */
[----:B-----5:R-:W-:Y:S02]  /*1e20*/  IMAD.MOV.U32 R80, RZ, RZ, R25 ;  /* 0x000000ffff507224 */ /* 0x020fe400078e0019 */
[----:B0-----:R-:W-:-:S05]  /*1e30*/  @P1 IMAD.WIDE R4, R83, 0x4, R4 ;  /* 0x0000000453041825 */ /* 0x001fca00078e0204 */
[----:B------:R0:W5:Y:S01]  /*1e40*/  @P1 LDG.E R80, desc[UR40][R4.64] ;  /* 0x0000002804501981 */ /* 0x000162000c1e1900 */
[----:B-1----:R-:W-:Y:S01]  /*1e50*/  ISETP.NE.AND P1, PT, R8, 0x1, PT ;  /* 0x000000010800780c */ /* 0x002fe20003f25270 */
[----:B------:R-:W-:Y:S02]  /*1e60*/  IMAD.SHL.U32 R196, R81, 0x40, RZ ;  /* 0x0000004051c47824 */ /* 0x000fe400078e00ff */
[----:B------:R-:W-:Y:S01]  /*1e70*/  IMAD.IADD R13, R25, 0x1, -R10 ;  /* 0x00000001190d7824 */ /* 0x000fe200078e0a0a */
[----:B0-----:R-:W0:Y:S09]  /*1e80*/  LDC.64 R4, c[0x0][0x9e0] ;  /* 0x00027800ff047b82 */ /* 0x001e320000000a00 */
[----:B------:R-:W1:Y:S08]  /*1e90*/  @P1 LDC R9, c[0x0][0x44c] ;  /* 0x00011300ff091b82 */ /* 0x000e700000000800 */
[----:B------:R-:W3:Y:S01]  /*1ea0*/  @P1 LDC R8, c[0x0][0x450] ;  /* 0x00011400ff081b82 */ /* 0x000ee20000000800 */
[----:B0-----:R-:W-:Y:S01]  /*1eb0*/  ISETP.GE.AND P2, PT, R5, 0x1, PT ;  /* 0x000000010500780c */ /* 0x001fe20003f46270 */
[----:B--2---:R-:W-:-:S02]  /*1ec0*/  @P0 IMAD.IADD R34, R3, 0x1, -R0 ;  /* 0x0000000103220824 */ /* 0x004fc400078e0a00 */
[----:B------:R-:W-:Y:S02]  /*1ed0*/  VIADD R0, R196, 0x3f ;  /* 0x0000003fc4007836 */ /* 0x000fe40000000000 */
[----:B------:R-:W-:Y:S02]  /*1ee0*/  IMAD.IADD R184, R13, 0x1, R34 ;  /* 0x000000010db87824 */ /* 0x000fe400078e0222 */
[----:B-1----:R-:W-:-:S03]  /*1ef0*/  @P1 IMAD.HI.U32 R3, R0, R9, RZ ;  /* 0x0000000900031227 */ /* 0x002fc600078e00ff */
[C---:B------:R-:W-:Y:S01]  /*1f00*/  IADD3 R7, R184.reuse, 0x1, -R23 ;  /* 0x00000001b8077810 */ /* 0x040fe20007ffe817 */
[----:B------:R-:W-:Y:S01]  /*1f10*/  IMAD.MOV.U32 R6, RZ, RZ, R0 ;  /* 0x000000ffff067224 */ /* 0x000fe200078e0000 */
[----:B------:R-:W-:Y:S02]  /*1f20*/  IADD3 R0, R184, 0x3f, RZ ;  /* 0x0000003fb8007810 */ /* 0x000fe40007ffe0ff */
[----:B---3--:R-:W-:Y:S02]  /*1f30*/  @P1 SHF.R.U32.HI R6, RZ, R8, R3 ;  /* 0x00000008ff061219 */ /* 0x008fe40000011603 */
[----:B------:R-:W-:-:S03]  /*1f40*/  SHF.R.S32.HI R3, RZ, 0x1f, R0 ;  /* 0x0000001fff037819 */ /* 0x000fc60000011400 */
[----:B------:R-:W-:Y:S01]  /*1f50*/  IMAD.IADD R9, R7, 0x1, R6 ;  /* 0x0000000107097824 */ /* 0x000fe200078e0206 */
[----:B------:R-:W-:-:S03]  /*1f60*/  LEA.HI R3, R3, R0, RZ, 0x6 ;  /* 0x0000000003037211 */ /* 0x000fc600078f30ff */
[----:B------:R-:W-:Y:S01]  /*1f70*/  IMAD.IADD R4, R9, 0x1, R4 ;  /* 0x0000000109047824 */ /* 0x000fe200078e0204 */
[----:B------:R-:W-:Y:S01]  /*1f80*/  SHF.R.S32.HI R38, RZ, 0x6, R3 ;  /* 0x00000006ff267819 */ /* 0x000fe20000011403 */
        /* <DEDUP_REMOVED lines=12> */
.L_x_2545:
[----:B------:R-:W-:-:S13]  /*2050*/  ISETP.NE.AND P0, PT, R5, 0x1, PT ;  /* 0x000000010500780c */ /* 0x000fda0003f05270 */
[----:B------:R-:W0:Y:S02]  /*2060*/  @P0 LDC.64 R6, c[0x0][0x9e8] ;  /* 0x00027a00ff060b82 */ /* 0x000e240000000a00 */
[----:B0-----:R-:W-:-:S05]  /*2070*/  @P0 IMAD.HI.U32 R6, R0, R6, RZ ;  /* 0x0000000600060227 */ /* 0x001fca00078e00ff */
[----:B------:R-:W-:-:S07]  /*2080*/  @P0 SHF.R.U32.HI R0, RZ, R7, R6 ;  /* 0x00000007ff000219 */ /* 0x000fce0000011606 */
.L_x_2546:
[----:B------:R-:W-:Y:S05]  /*2090*/  BSYNC B0 ;  /* 0x0000000000007941 */ /* 0x000fea0003800000 */
.L_x_2544:
[----:B------:R-:W-:-:S05]  /*20a0*/  IMAD R3, R0, R5, R5 ;  /* 0x0000000500037224 */ /* 0x000fca00078e0205 */
[----:B------:R-:W-:-:S07]  /*20b0*/  VIMNMX R4, R4, R3, PT ;  /* 0x0000000304047248 */ /* 0x000fce0003fe0100 */
.L_x_2543:
[----:B------:R-:W0:Y:S01]  /*20c0*/  @P1 LDC R7, c[0x0][0x44c] ;  /* 0x00011300ff071b82 */ /* 0x000e220000000800 */
[----:B------:R-:W-:Y:S01]  /*20d0*/  VIADD R4, R4, 0x3f ;  /* 0x0000003f04047836 */ /* 0x000fe20000000000 */
[----:B------:R-:W-:Y:S01]  /*20e0*/  ULDC UR4, c[0x0][0x9dc] ;  /* 0x0002770000047ab9 */ /* 0x000fe20000000800 */
[----:B------:R-:W-:Y:S02]  /*20f0*/  IMAD.MOV.U32 R0, RZ, RZ, R196 ;  /* 0x000000ffff007224 */ /* 0x000fe400078e00c4 */
[----:B------:R-:W-:Y:S01]  /*2100*/  IMAD.IADD R37, R184, 0x1, -R23 ;  /* 0x00000001b8257824 */ /* 0x000fe200078e0a17 */
[----:B------:R-:W-:Y:S02]  /*2110*/  SHF.R.S32.HI R3, RZ, 0x1f, R4 ;  /* 0x0000001fff037819 */ /* 0x000fe40000011404 */
[----:B------:R-:W1:Y:S02]  /*2120*/  @P1 LDC R9, c[0x0][0x450] ;  /* 0x00011400ff091b82 */ /* 0x000e640000000800 */
[----:B------:R-:W-:-:S04]  /*2130*/  LEA.HI R3, R3, R4, RZ, 0x6 ;  /* 0x0000000403037211 */ /* 0x000fc800078f30ff */
[----:B------:R-:W-:-:S04]  /*2140*/  SHF.R.S32.HI R3, RZ, 0x6, R3 ;  /* 0x00000006ff037819 */ /* 0x000fc80000011403 */
[----:B------:R-:W-:Y:S01]  /*2150*/  VIMNMX R8, R38, R3, PT ;  /* 0x0000000326087248 */ /* 0x000fe20003fe0100 */
[----:B0-----:R-:W-:-:S05]  /*2160*/  @P1 IMAD.HI.U32 R6, R196, R7, RZ ;  /* 0x00000007c4061227 */ /* 0x001fca00078e00ff */
[----:B-1----:R-:W-:-:S05]  /*2170*/  @P1 SHF.R.U32.HI R0, RZ, R9, R6 ;  /* 0x00000009ff001219 */ /* 0x002fca0000011606 */
[----:B------:R-:W-:-:S04]  /*2180*/  IMAD.IADD R0, R37, 0x1, R0 ;  /* 0x0000000125007824 */ /* 0x000fc800078e0200 */
[----:B------:R-:W-:Y:S01]  /*2190*/  VIADD R3, R0, -UR4 ;  /* 0x8000000400037c36 */ /* 0x000fe20008000000 */
        /* <DEDUP_REMOVED lines=11> */
.L_x_2549:
[----:B------:R-:W-:-:S13]  /*2250*/  ISETP.NE.AND P0, PT, R5, 0x1, PT ;  /* 0x000000010500780c */ /* 0x000fda0003f05270 */
[----:B------:R-:W0:Y:S02]  /*2260*/  @P0 LDC.64 R6, c[0x0][0x9e8] ;  /* 0x00027a00ff060b82 */ /* 0x000e240000000a00 */
[----:B0-----:R-:W-:-:S05]  /*2270*/  @P0 IMAD.HI.U32 R6, R0, R6, RZ ;  /* 0x0000000600060227 */ /* 0x001fca00078e00ff */
[----:B------:R-:W-:-:S07]  /*2280*/  @P0 SHF.R.U32.HI R0, RZ, R7, R6 ;  /* 0x00000007ff000219 */ /* 0x000fce0000011606 */
.L_x_2550:
[----:B------:R-:W-:Y:S05]  /*2290*/  BSYNC B0 ;  /* 0x0000000000007941 */ /* 0x000fea0003800000 */
.L_x_2548:
[----:B------:R-:W-:-:S05]  /*22a0*/  IMAD R0, R0, R5, RZ ;  /* 0x0000000500007224 */ /* 0x000fca00078e02ff */
[----:B------:R-:W-:-:S07]  /*22b0*/  VIMNMX R3, R3, R0, !PT ;  /* 0x0000000003037248 */ /* 0x000fce0007fe0100 */
.L_x_2547:
[----:B------:R-:W-:Y:S01]  /*22c0*/  SHF.R.S32.HI R0, RZ, 0x1f, R3 ;  /* 0x0000001fff007819 */ /* 0x000fe20000011403 */
[----:B------:R-:W-:Y:S01]  /*22d0*/  BSSY B0, `(.L_x_2551) ;  /* 0x000002a000007945 */ /* 0x000fe20003800000 */
[----:B------:R-:W-:Y:S02]  /*22e0*/  LOP3.LUT R14, R11, 0xff, RZ, 0xc0, !PT ;  /* 0x000000ff0b0e7812 */ /* 0x000fe400078ec0ff */
[----:B------:R-:W-:Y:S02]  /*22f0*/  LEA.HI R0, R0, R3, RZ, 0x6 ;  /* 0x0000000300007211 */ /* 0x000fe400078f30ff */
[----:B------:R-:W-:Y:S01]  /*2300*/  SHF.R.U32.HI R4, RZ, 0x10, R11 ;  /* 0x00000010ff047819 */ /* 0x000fe2000001160b */
[----:B------:R0:W-:Y:S01]  /*2310*/  STL [R1+0x54], R14 ;  /* 0x0000540e01007387 */ /* 0x0001e20000100800 */
[----:B------:R-:W-:-:S03]  /*2320*/  SHF.R.S32.HI R0, RZ, 0x6, R0 ;  /* 0x00000006ff007819 */ /* 0x000fc60000011400 */
[----:B------:R0:W-:Y:S01]  /*2330*/  STL [R1+0x4c], R4 ;  /* 0x00004c0401007387 */ /* 0x0001e20000100800 */
[----:B------:R-:W-:Y:S01]  /*2340*/  VIMNMX R9, RZ, R0, !PT ;  /* 0x00000000ff097248 */ /* 0x000fe20007fe0100 */
[----:B------:R-:W-:-:S03]  /*2350*/  IMAD.MOV.U32 R0, RZ, RZ, RZ ;  /* 0x000000ffff007224 */ /* 0x000fc600078e00ff */
[----:B------:R-:W-:-:S13]  /*2360*/  ISETP.GT.AND P0, PT, R8, R9, PT ;  /* 0x000000090800720c */ /* 0x000fda0003f04270 */
[----:B0-----:R-:W-:Y:S05]  /*2370*/  @!P0 BRA `(.L_x_2552) ;  /* 0x00000000007c8947 */ /* 0x001fea0003800000 */
[----:B------:R-:W-:Y:S01]  /*2380*/  ISETP.NE.AND P0, PT, R4, RZ, PT ;  /* 0x000000ff0400720c */ /* 0x000fe20003f05270 */
[----:B------:R-:W-:-:S03]  /*2390*/  ULDC UR4, c[0x0][0x9f0] ;  /* 0x00027c0000047ab9 */ /* 0x000fc60000000800 */
[----:B------:R-:W-:-:S04]  /*23a0*/  SEL R11, R4, UR4, P0 ;  /* 0x00000004040b7c07 */ /* 0x000fc80008000000 */
[-C--:B------:R-:W-:Y:S02]  /*23b0*/  IABS R6, R11.reuse ;  /* 0x0000000b00067213 */ /* 0x080fe40000000000 */
        /* <DEDUP_REMOVED lines=24> */
[----:B------:R-:W-:-:S04]  /*2540*/  IMAD.MOV.U32 R0, RZ, RZ, R5 ;  /* 0x000000ffff007224 */ /* 0x000fc800078e0005 */
[----:B------:R-:W-:Y:S01]  /*2550*/  @!P2 IMAD.MOV R0, RZ, RZ, -R0 ;  /* 0x000000ffff00a224 */ /* 0x000fe200078e0a00 */
[----:B------:R-:W-:-:S07]  /*2560*/  @!P1 LOP3.LUT R0, RZ, R11, RZ, 0x33, !PT ;  /* 0x0000000bff009212 */ /* 0x000fce00078e33ff */
.L_x_2552:
[----:B------:R-:W-:Y:S05]  /*2570*/  BSYNC B0 ;  /* 0x0000000000007941 */ /* 0x000fea0003800000 */
.L_x_2551:
[----:B------:R-:W-:-:S05]  /*2580*/  IMAD R3, R14, R0, R9 ;  /* 0x000000000e037224 */ /* 0x000fca00078e0209 */
        /* <DEDUP_REMOVED lines=11> */
[----:B------:R-:W-:Y:S02]  /*2640*/  @P0 SHF.R.S32.HI R35, RZ, 0x6, R3 ;  /* 0x00000006ff230819 */ /* 0x000fe40000011403 */
[----:B------:R-:W-:Y:S02]  /*2650*/  PLOP3.LUT P0, PT, PT, PT, PT, 0x80, 0x0 ;  /* 0x000000000000781c */ /* 0x000fe40003f0f070 */
        /* <DEDUP_REMOVED lines=22> */
.L_x_2555:
[----:B------:R-:W-:Y:S05]  /*27c0*/  BSYNC B6 ;  /* 0x0000000000067941 */ /* 0x000fea0003800000 */
.L_x_2554:
        /* <DEDUP_REMOVED lines=8> */
[----:B------:R-:W-:Y:S01]  /*2850*/  MOV R5, UR5 ;  /* 0x0000000500057c02 */ /* 0x000fe20008000f00 */
[----:B------:R-:W-:Y:S01]  /*2860*/  ULDC.64 UR4, c[0x4][0x18] ;  /* 0x0100060000047ab9 */ /* 0x000fe20000000a00 */
        /* <DEDUP_REMOVED lines=9> */
[----:B0----5:R-:W-:Y:S05]  /*2900*/  CALL.ABS.NOINC R14 ;  /* 0x000000000e007343 */ /* 0x021fea0003c00000 */
.L_x_2557:
[----:B------:R-:W-:Y:S05]  /*2910*/  BSYNC B6 ;  /* 0x0000000000067941 */ /* 0x000fea0003800000 */
.L_x_2556:
[----:B------:R-:W-:Y:S01]  /*2920*/  ULDC.64 UR4, c[0x0][0x9f8] ;  /* 0x00027e0000047ab9 */ /* 0x000fe20000000a00 */
[----:B------:R-:W-:Y:S01]  /*2930*/  IMAD.MOV.U32 R0, RZ, RZ, R83 ;  /* 0x000000ffff007224 */ /* 0x000fe200078e0053 */
[----:B------:R-:W-:Y:S01]  /*2940*/  ISETP.NE.U32.AND P0, PT, RZ, UR4, PT ;  /* 0x00000004ff007c0c */ /* 0x000fe2000bf05070 */
[----:B------:R-:W0:Y:S01]  /*2950*/  S2R R3, SR_TID.X ;  /* 0x0000000000037919 */ /* 0x000e220000002100 */
[----:B------:R-:W1:Y:S08]  /*2960*/  LDC.64 R6, c[0x0][0x3f8] ;  /* 0x0000fe00ff067b82 */ /* 0x000e700000000a00 */
[----:B------:R-:W2:Y:S01]  /*2970*/  LDC R47, c[0x0][0x3f4] ;  /* 0x0000fd00ff2f7b82 */ /* 0x000ea20000000800 */
[----:B------:R-:W-:-:S02]  /*2980*/  ISETP.NE.AND.EX P0, PT, RZ, UR5, PT, P0 ;  /* 0x00000005ff007c0c */ /* 0x000fc4000bf05300 */
[----:B------:R-:W-:Y:S02]  /*2990*/  SHF.R.S32.HI R9, RZ, 0x1f, R190 ;  /* 0x0000001fff097819 */ /* 0x000fe400000114be */
[----:B------:R-:W-:Y:S01]  /*29a0*/  SHF.R.S32.HI R193, RZ, 0x1f, R192 ;  /* 0x0000001fffc17819 */ /* 0x000fe200000114c0 */
[----:B------:R-:W3:Y:S01]  /*29b0*/  S2R R46, SR_TID.X ;  /* 0x00000000002e7919 */ /* 0x000ee20000002100 */
[----:B------:R-:W-:Y:S01]  /*29c0*/  IMAD.SHL.U32 R42, R198, 0x40, RZ ;  /* 0x00000040c62a7824 */ /* 0x000fe200078e00ff */
[----:B------:R-:W-:-:S06]  /*29d0*/  ULDC UR4, c[0x0][0x2f4] ;  /* 0x0000bd0000047ab9 */ /* 0x000fcc0000000800 */
[----:B------:R-:W4:Y:S02]  /*29e0*/  @P0 LDC.64 R4, c[0x0][0x9f8] ;  /* 0x00027e00ff040b82 */ /* 0x000f240000000a00 */
[----:B----4-:R-:W-:-:S05]  /*29f0*/  @P0 IMAD.WIDE R4, R83, 0x4, R4 ;  /* 0x0000000453040825 */ /* 0x010fca00078e0204 */
[----:B------:R4:W3:Y:S01]  /*2a00*/  @P0 LDG.E R0, desc[UR40][R4.64] ;  /* 0x0000002804000981 */ /* 0x0008e2000c1e1900 */
[----:B0-----:R-:W-:Y:S01]  /*2a10*/  VIADD R8, R3, 0xffffff80 ;  /* 0xffffff8003087836 */ /* 0x001fe20000000000 */
[----:B--2---:R-:W-:Y:S01]  /*2a20*/  ISETP.GE.AND P3, PT, R18, R47, PT ;  /* 0x0000002f1200720c */ /* 0x004fe20003f66270 */
[-C--:B-1----:R-:W-:Y:S01]  /*2a30*/  IMAD R3, R9, R6.reuse, RZ ;  /* 0x0000000609037224 */ /* 0x082fe200078e02ff */
[----:B------:R-:W-:Y:S01]  /*2a40*/  LOP3.LUT R42, R42, 0x1c0, RZ, 0xc0, !PT ;  /* 0x000001c02a2a7812 */ /* 0x000fe200078ec0ff */
[C---:B------:R-:W-:Y:S01]  /*2a50*/  IMAD.WIDE.U32 R20, R190.reuse, R6, R192 ;  /* 0x00000006be147225 */ /* 0x040fe200078e00c0 */
[----:B------:R-:W-:Y:S02]  /*2a60*/  SHF.R.S32.HI R13, RZ, 0x1f, R8 ;  /* 0x0000001fff0d7819 */ /* 0x000fe40000011408 */
[----:B------:R-:W-:Y:S01]  /*2a70*/  SHF.R.U32.HI R44, RZ, 0x3, R42 ;  /* 0x00000003ff2c7819 */ /* 0x000fe2000001162a */
[C---:B------:R-:W-:Y:S01]  /*2a80*/  IMAD R11, R190.reuse, R7, R3 ;  /* 0x00000007be0b7224 */ /* 0x040fe200078e0203 */
[----:B----4-:R-:W0:Y:S01]  /*2a90*/  LDC.64 R4, c[0x0][0x408] ;  /* 0x00010200ff047b82 */ /* 0x010e220000000a00 */
[----:B------:R-:W-:Y:S01]  /*2aa0*/  LEA.HI R13, R13, R8, RZ, 0x2 ;  /* 0x000000080d0d7211 */ /* 0x000fe200078f10ff */
[----:B------:R-:W-:Y:S01]  /*2ab0*/  IMAD.WIDE.U32 R28, R190, R6, R18 ;  /* 0x00000006be1c7225 */ /* 0x000fe200078e0012 */
[----:B------:R-:W-:-:S02]  /*2ac0*/  SHF.L.U64.HI R40, R6, 0x6, R7 ;  /* 0x0000000606287819 */ /* 0x000fc40000010207 */
[----:B------:R-:W-:Y:S01]  /*2ad0*/  LOP3.LUT R13, R13, 0xfffffffc, RZ, 0xc0, !PT ;  /* 0xfffffffc0d0d7812 */ /* 0x000fe200078ec0ff */
[----:B------:R-:W-:Y:S01]  /*2ae0*/  IMAD.IADD R21, R21, 0x1, R11 ;  /* 0x0000000115157824 */ /* 0x000fe200078e020b */
[----:B------:R-:W-:Y:S01]  /*2af0*/  ISETP.GE.AND P2, PT, R18, UR4, PT ;  /* 0x0000000412007c0c */ /* 0x000fe2000bf46270 */
[----:B------:R-:W-:Y:S01]  /*2b00*/  IMAD.IADD R29, R11, 0x1, R29 ;  /* 0x000000010b1d7824 */ /* 0x000fe200078e021d */
[----:B-----5:R-:W-:Y:S01]  /*2b10*/  SHF.R.S32.HI R11, RZ, 0x1f, R80 ;  /* 0x0000001fff0b7819 */ /* 0x020fe20000011450 */
[----:B------:R-:W-:Y:S01]  /*2b20*/  IMAD.IADD R49, R8, 0x1, -R13 ;  /* 0x0000000108317824 */ /* 0x000fe200078e0a0d */
[----:B------:R-:W-:Y:S01]  /*2b30*/  ISETP.GE.AND P1, PT, R185, UR4, PT ;  /* 0x00000004b9007c0c */ /* 0x000fe2000bf26270 */
[----:B------:R-:W-:Y:S01]  /*2b40*/  IMAD.WIDE.U32 R20, R80, R6, R20 ;  /* 0x0000000650147225 */ /* 0x000fe200078e0014 */
[----:B---3--:R-:W-:-:S03]  /*2b50*/  LEA.HI R46, R46, 0x8, RZ, 0x19 ;  /* 0x000000082e2e7811 */ /* 0x008fc600078fc8ff */
[-C--:B------:R-:W-:Y:S02]  /*2b60*/  IMAD R10, R11, R6.reuse, RZ ;  /* 0x000000060b0a7224 */ /* 0x080fe400078e02ff */
[----:B------:R-:W-:-:S04]  /*2b70*/  IMAD.WIDE.U32 R28, R80, R6, R28 ;  /* 0x00000006501c7225 */ /* 0x000fc800078e001c */
[----:B------:R-:W-:Y:S02]  /*2b80*/  IMAD.IADD R3, R24, 0x1, R25 ;  /* 0x0000000118037824 */ /* 0x000fe400078e0219 */
[-C--:B0-----:R-:W-:Y:S01]  /*2b90*/  IMAD R9, R9, R4.reuse, RZ ;  /* 0x0000000409097224 */ /* 0x081fe200078e02ff */
[C---:B------:R-:W-:Y:S01]  /*2ba0*/  SHF.L.U64.HI R43, R4.reuse, 0x6, R5 ;  /* 0x00000006042b7819 */ /* 0x040fe20000010205 */
[-C--:B------:R-:W-:Y:S01]  /*2bb0*/  IMAD R11, R11, R4.reuse, RZ ;  /* 0x000000040b0b7224 */ /* 0x080fe200078e02ff */
[----:B------:R-:W-:Y:S01]  /*2bc0*/  SHF.L.U32 R45, R4, 0x6, RZ ;  /* 0x00000006042d7819 */ /* 0x000fe200000006ff */
        /* <DEDUP_REMOVED lines=13> */
[----:B------:R-:W-:Y:S01]  /*2ca0*/  IMAD R9, R80, R7, R10 ;  /* 0x0000000750097224 */ /* 0x000fe200078e020a */
[----:B------:R-:W-:Y:S01]  /*2cb0*/  LOP3.LUT R5, R42, 0x38, R39, 0xf8, !PT ;  /* 0x000000382a057812 */ /* 0x000fe200078ef827 */
[----:B------:R-:W-:Y:S01]  /*2cc0*/  IMAD.WIDE.U32 R30, R80, R4, R30 ;  /* 0x00000004501e7225 */ /* 0x000fe200078e001e */
[----:B------:R-:W-:-:S02]  /*2cd0*/  LOP3.LUT R53, R39, 0xfffffff8, RZ, 0xc0, !PT ;  /* 0xfffffff827357812 */ /* 0x000fc400078ec0ff */
[----:B------:R-:W-:Y:S01]  /*2ce0*/  LOP3.LUT R5, R5, R44, RZ, 0x3c, !PT ;  /* 0x0000002c05057212 */ /* 0x000fe200078e3cff */
[----:B------:R-:W-:Y:S01]  /*2cf0*/  IMAD.WIDE.U32 R32, R80, R4, R32 ;  /* 0x0000000450207225 */ /* 0x000fe200078e0020 */
[----:B------:R-:W-:-:S03]  /*2d00*/  SHF.R.S32.HI R58, RZ, 0x1f, R53 ;  /* 0x0000001fff3a7819 */ /* 0x000fc60000011435 */
[----:B------:R-:W-:Y:S02]  /*2d10*/  IMAD.SHL.U32 R41, R6, 0x40, RZ ;  /* 0x0000004006297824 */ /* 0x000fe400078e00ff */
[----:B------:R-:W-:Y:S02]  /*2d20*/  IMAD.SHL.U32 R47, R47, 0x2, RZ ;  /* 0x000000022f2f7824 */ /* 0x000fe400078e00ff */
[----:B------:R-:W-:Y:S02]  /*2d30*/  IMAD R49, R49, 0x40, R190 ;  /* 0x0000004031317824 */ /* 0x000fe400078e02be */
[----:B------:R-:W-:Y:S02]  /*2d40*/  IMAD.IADD R51, R21, 0x1, R9 ;  /* 0x0000000115337824 */ /* 0x000fe400078e0209 */
[----:B------:R-:W-:Y:S02]  /*2d50*/  IMAD.IADD R52, R9, 0x1, R29 ;  /* 0x0000000109347824 */ /* 0x000fe400078e021d */
[----:B------:R-:W-:-:S02]  /*2d60*/  IMAD.IADD R56, R31, 0x1, R11 ;  /* 0x000000011f387824 */ /* 0x000fc400078e020b */
[----:B------:R-:W-:Y:S02]  /*2d70*/  IMAD.IADD R57, R11, 0x1, R33 ;  /* 0x000000010b397824 */ /* 0x000fe400078e0221 */
[----:B------:R-:W-:Y:S01]  /*2d80*/  IMAD R59, R208, 0x200, R5 ;  /* 0x00000200d03b7824 */ /* 0x000fe200078e0205 */
[----:B------:R-:W-:-:S07]  /*2d90*/  SHF.R.S32.HI R50, RZ, 0x1f, R0 ;  /* 0x0000001fff327819 */ /* 0x000fce0000011400 */
.L_x_2590:
        /* <DEDUP_REMOVED lines=11> */
[----:B------:R-:W2:Y:S08]  /*2e50*/  @!P0 LDC.64 R4, c[0x0][0x418] ;  /* 0x00010600ff048b82 */ /* 0x000eb00000000a00 */
[----:B---3--:R-:W3:Y:S08]  /*2e60*/  @P4 LDC R9, c[0x0][0x434] ;  /* 0x00010d00ff094b82 */ /* 0x008ef00000000800 */
[----:B----4-:R-:W4:Y:S01]  /*2e70*/  @P4 LDC R10, c[0x0][0x438] ;  /* 0x00010e00ff0a4b82 */ /* 0x010f220000000800 */
        /* <DEDUP_REMOVED lines=8> */
[----:B------:R-:W-:-:S05]  /*2f00*/  @!P0 LEA.HI.X R5, R6, R5, R7, 0x2, P4 ;  /* 0x0000000506058211 */ /* 0x000fca00020f1407 */
[----:B------:R0:W5:Y:S01]  /*2f10*/  @!P0 LDG.E R61, desc[UR40][R4.64] ;  /* 0x00000028043d8981 */ /* 0x000162000c1e1900 */
[----:B-1----:R-:W-:Y:S01]  /*2f20*/  ISETP.GE.AND P0, PT, R69, 0x1, PT ;  /* 0x000000014500780c */ /* 0x002fe20003f06270 */
[----:B------:R-:W-:Y:S01]  /*2f30*/  IMAD.MOV R7, RZ, RZ, -R8 ;  /* 0x000000ffff077224 */ /* 0x000fe200078e0a08 */
[----:B------:R-:W-:Y:S05]  /*2f40*/  YIELD ;  /* 0x0000000000007946 */ /* 0x000fea0003800000 */
[----:B------:R-:W-:Y:S01]  /*2f50*/  IMAD.SHL.U32 R66, R187, 0x1000, RZ ;  /* 0x00001000bb427824 */ /* 0x000fe200078e00ff */
[----:B------:R-:W-:Y:S01]  /*2f60*/  BSSY B0, `(.L_x_2558) ;  /* 0x00001a9000007945 */ /* 0x000fe20003800000 */
[----:B------:R-:W-:Y:S01]  /*2f70*/  IMAD R62, R62, R7, R12 ;  /* 0x000000073e3e7224 */ /* 0x000fe200078e020c */
[----:B------:R-:W-:Y:S01]  /*2f80*/  ISETP.GT.AND P4, PT, R35, R36, PT ;  /* 0x000000242300720c */ /* 0x000fe20003f84270 */
[----:B------:R-:W-:-:S04]  /*2f90*/  IMAD.IADD R7, R48, 0x1, R66 ;  /* 0x0000000130077824 */ /* 0x000fc800078e0242 */
[----:B------:R-:W-:Y:S01]  /*2fa0*/  IMAD R70, R7, 0x2, R2 ;  /* 0x0000000207467824 */ /* 0x000fe200078e0202 */
[----:B0-----:R-:W-:Y:S07]  /*2fb0*/  @!P0 BRA `(.L_x_2559) ;  /* 0x0000001400b88947 */ /* 0x001fee0003800000 */
[----:B------:R-:W-:Y:S01]  /*2fc0*/  SHF.R.S32.HI R64, RZ, 0x1f, R62 ;  /* 0x0000001fff407819 */ /* 0x000fe2000001143e */
[----:B------:R-:W-:Y:S01]  /*2fd0*/  ULDC.64 UR4, c[0x0][0x300] ;  /* 0x0000c00000047ab9 */ /* 0x000fe20000000a00 */
[----:B-----5:R-:W-:Y:S01]  /*2fe0*/  SHF.R.S32.HI R63, RZ, 0x1f, R61 ;  /* 0x0000001fff3f7819 */ /* 0x020fe2000001143d */
[----:B------:R-:W-:Y:S01]  /*2ff0*/  IMAD.WIDE.U32 R4, R62, UR4, RZ ;  /* 0x000000043e047c25 */ /* 0x000fe2000f8e00ff */
        /* <DEDUP_REMOVED lines=9> */
[----:B------:R-:W-:Y:S01]  /*3090*/  IMAD R6, R63, UR4, RZ ;  /* 0x000000043f067c24 */ /* 0x000fe2000f8e02ff */
[----:B------:R-:W-:-:S03]  /*30a0*/  IADD3 R5, R5, R7, RZ ;  /* 0x0000000705057210 */ /* 0x000fc60007ffe0ff */
        /* <DEDUP_REMOVED lines=21> */
[----:B------:R-:W-:Y:S01]  /*3200*/  ULDC.64 UR4, c[0x0][0x3e8] ;  /* 0x0000fa0000047ab9 */ /* 0x000fe20000000a00 */
[----:B------:R-:W-:Y:S01]  /*3210*/  IMAD.MOV.U32 R6, RZ, RZ, R30 ;  /* 0x000000ffff067224 */ /* 0x000fe200078e001e */
[----:B------:R-:W-:Y:S01]  /*3220*/  ULDC.64 UR6, c[0x0][0x400] ;  /* 0x0001000000067ab9 */ /* 0x000fe20000000a00 */
[----:B------:R-:W-:Y:S01]  /*3230*/  IMAD.MOV.U32 R7, RZ, RZ, R56 ;  /* 0x000000ffff077224 */ /* 0x000fe200078e0038 */
[----:B------:R-:W-:Y:S01]  /*3240*/  CS2R R24, SRZ ;  /* 0x0000000000187805 */ /* 0x000fe2000001ff00 */
[-C--:B------:R-:W-:Y:S02]  /*3250*/  IMAD R5, R10, R45.reuse, R8 ;  /* 0x0000002d0a057224 */ /* 0x080fe400078e0208 */
[----:B------:R-:W-:Y:S01]  /*3260*/  IMAD.WIDE.U32 R8, R35, R45, R6 ;  /* 0x0000002d23087225 */ /* 0x000fe200078e0006 */
[----:B------:R-:W-:-:S03]  /*3270*/  IADD3 R7, P5, R20, R4, RZ ;  /* 0x0000000414077210 */ /* 0x000fc60007fbe0ff */
[----:B------:R-:W-:Y:S01]  /*3280*/  IMAD.IADD R5, R9, 0x1, R5 ;  /* 0x0000000109057824 */ /* 0x000fe200078e0205 */
[C---:B------:R-:W-:Y:S01]  /*3290*/  LEA R4, P6, R8.reuse, UR6, 0x1 ;  /* 0x0000000608047c11 */ /* 0x040fe2000f8c08ff */
[----:B------:R-:W-:Y:S01]  /*32a0*/  IMAD.X R10, R11, 0x1, R51, P5 ;  /* 0x000000010b0a7824 */ /* 0x000fe200028e0633 */
[C---:B------:R-:W-:Y:S02]  /*32b0*/  LEA R6, P5, R7.reuse, UR4, 0x1 ;  /* 0x0000000407067c11 */ /* 0x040fe4000f8a08ff */
[----:B------:R-:W-:Y:S02]  /*32c0*/  LEA.HI.X R5, R8, UR7, R5, 0x1, P6 ;  /* 0x0000000708057c11 */ /* 0x000fe4000b0f0c05 */
[----:B------:R-:W-:Y:S02]  /*32d0*/  CS2R R8, SRZ ;  /* 0x0000000000087805 */ /* 0x000fe4000001ff00 */
[----:B------:R-:W-:Y:S02]  /*32e0*/  LEA.HI.X R7, R7, UR5, R10, 0x1, P5 ;  /* 0x0000000507077c11 */ /* 0x000fe4000a8f0c0a */
[----:B------:R-:W-:-:S02]  /*32f0*/  ISETP.GE.AND P6, PT, R192, R69, PT ;  /* 0x00000045c000720c */ /* 0x000fc40003fc6270 */
[----:B------:R-:W-:-:S11]  /*3300*/  ISETP.GE.AND P5, PT, R205, R69, PT ;  /* 0x00000045cd00720c */ /* 0x000fd60003fa6270 */
[----:B------:R0:W5:Y:S04]  /*3310*/  @!P6 LDG.E.64 R26, desc[UR40][R6.64] ;  /* 0x00000028061ae981 */ /* 0x000168000c1e1b00 */
[----:B------:R0:W5:Y:S04]  /*3320*/  @!P5 LDG.E.64 R8, desc[UR40][R6.64+0x20] ;  /* 0x000020280608d981 */ /* 0x000168000c1e1b00 */
[----:B------:R0:W5:Y:S04]  /*3330*/  @!P6 LDG.E.64 R54, desc[UR40][R4.64] ;  /* 0x000000280436e981 */ /* 0x000168000c1e1b00 */
[----:B------:R0:W5:Y:S02]  /*3340*/  @!P5 LDG.E.64 R24, desc[UR40][R4.64+0x20] ;  /* 0x000020280418d981 */ /* 0x000164000c1e1b00 */
.L_x_2562:
[----:B------:R-:W-:Y:S05]  /*3350*/  BSYNC B1 ;  /* 0x0000000000017941 */ /* 0x000fea0003800000 */
.L_x_2561:
        /* <DEDUP_REMOVED lines=16> */
.L_x_2563:
[----:B------:R-:W-:Y:S01]  /*3460*/  IMAD R60, R187, 0x8, R2 ;  /* 0x00000008bb3c7824 */ /* 0x000fe200078e0202 */
[----:B------:R-:W-:Y:S01]  /*3470*/  SHF.L.U32 R67, R191, 0x1f, RZ ;  /* 0x0000001fbf437819 */ /* 0x000fe200000006ff */
[----:B------:R-:W-:Y:S03]  /*3480*/  BSSY B1, `(.L_x_2564) ;  /* 0x0000003000017945 */ /* 0x000fe60003800000 */
[----:B------:R-:W0:Y:S02]  /*3490*/  SYNCS.PHASECHK.TRANS64.TRYWAIT P6, [R60+URZ+0x28c90], R67 ;  /* 0x028c90433c0075a7 */ /* 0x000e2400080c017f */
[----:B0-----:R-:W-:Y:S05]  /*34a0*/  @!P6 BRA `(.L_x_2565) ;  /* 0x000001fc00b8e947 */ /* 0x001fea0003800000 */
.L_x_2916:
[----:B------:R-:W-:Y:S05]  /*34b0*/  BSYNC B1 ;  /* 0x0000000000017941 */ /* 0x000fea0003800000 */
.L_x_2564:
[----:B------:R-:W-:-:S03]  /*34c0*/  UMOV UR4, 0xffffffff ;  /* 0xffffffff00047882 */ /* 0x000fc60000000000 */
[----:B------:R-:W-:Y:S05]  /*34d0*/  BRA.DIV UR4, `(.L_x_2566) ;  /* 0x000001fe04c07947 */ /* 0x000fea000b800000 */
[----:B------:R1:W2:Y:S04]  /*34e0*/  SHFL.IDX PT, R71, R14, RZ, 0x1c1f ;  /* 0x001c1fff0e477589 */ /* 0x0002a800000e0000 */
[----:B------:R-:W3:Y:S02]  /*34f0*/  SHFL.IDX PT, R68, R68, RZ, 0x1c1f ;  /* 0x001c1fff44447589 */ /* 0x000ee400000e0000 */
.L_x_2920:
[----:B------:R-:W-:Y:S05]  /*3500*/  @P0 BRA `(.L_x_2567) ;  /* 0x0000001400380947 */ /* 0x000fea0003800000 */
[----:B------:R-:W-:Y:S04]  /*3510*/  BSSY B1, `(.L_x_2568) ;  /* 0x0000032000017945 */ /* 0x000fe80003800000 */
[----:B------:R-:W-:Y:S05]  /*3520*/  @P2 BRA `(.L_x_2569) ;  /* 0x0000000000c02947 */ /* 0x000fea0003800000 */
[----:B------:R4:W0:Y:S01]  /*3530*/  LDS.128 R4, [R70+0x22400] ;  /* 0x0224000046047984 */ /* 0x0008220000000c00 */
[----:B------:R-:W-:Y:S01]  /*3540*/  ISETP.GE.AND P6, PT, R192, R69, PT ;  /* 0x00000045c000720c */ /* 0x000fe20003fc6270 */
[----:B------:R-:W-:Y:S01]  /*3550*/  BSSY B2, `(.L_x_2570) ;  /* 0x000002c000027945 */ /* 0x000fe20003800000 */
[----:B---3--:R-:W-:-:S04]  /*3560*/  LEA R10, P0, R18, R68, 0x1 ;  /* 0x00000044120a7211 */ /* 0x008fc800078008ff */
[----:B--2---:R-:W-:-:S07]  /*3570*/  LEA.HI.X R11, R18, R71, R19, 0x1, P0 ;  /* 0x00000047120b7211 */ /* 0x004fce00000f0c13 */
[----:B----4-:R-:W-:Y:S05]  /*3580*/  @P6 BRA `(.L_x_2571) ;  /* 0x0000000000a06947 */ /* 0x010fea0003800000 */
[--C-:B------:R-:W-:Y:S01]  /*3590*/  SHF.R.U64 R15, R54, 0x10, R55.reuse ;  /* 0x00000010360f7819 */ /* 0x100fe20000001237 */
[----:B0-----:R-:W-:Y:S01]  /*35a0*/  HADD2.F32 R12, -RZ, R5.H1_H1 ;  /* 0x30000005ff0c7230 */ /* 0x001fe20000004100 */
[----:B------:R-:W-:Y:S01]  /*35b0*/  SHF.R.U32.HI R54, RZ, 0x10, R55 ;  /* 0x00000010ff367819 */ /* 0x000fe20000011637 */
[----:B------:R-:W-:Y:S01]  /*35c0*/  HADD2.F32 R13, -RZ, R7.H1_H1 ;  /* 0x30000007ff0d7230 */ /* 0x000fe20000004100 */
[--C-:B-1----:R-:W-:Y:S01]  /*35d0*/  SHF.R.U64 R14, R26, 0x10, R27.reuse ;  /* 0x000000101a0e7819 */ /* 0x102fe2000000121b */
[----:B------:R-:W-:Y:S01]  /*35e0*/  HADD2.F32 R15, -RZ, R15.H0_H0 ;  /* 0x2000000fff0f7230 */ /* 0x000fe20000004100 */
[----:B------:R-:W-:Y:S01]  /*35f0*/  SHF.R.U32.HI R26, RZ, 0x10, R27 ;  /* 0x00000010ff1a7819 */ /* 0x000fe2000001161b */
[----:B------:R-:W-:Y:S02]  /*3600*/  HADD2.F32 R54, -RZ, R54.H0_H0 ;  /* 0x20000036ff367230 */ /* 0x000fe40000004100 */
[----:B------:R-:W-:Y:S02]  /*3610*/  HADD2.F32 R5, -RZ, R5.H0_H0 ;  /* 0x20000005ff057230 */ /* 0x000fe40000004100 */
[----:B------:R-:W-:Y:S01]  /*3620*/  FMUL.FTZ R70, R12, R15 ;  /* 0x0000000f0c467220 */ /* 0x000fe20000410000 */
[----:B------:R-:W-:-:S02]  /*3630*/  HADD2.F32 R7, -RZ, R7.H0_H0 ;  /* 0x20000007ff077230 */ /* 0x000fc40000004100 */
[-C--:B------:R-:W-:Y:S01]  /*3640*/  FMUL.FTZ R72, R13, R54.reuse ;  /* 0x000000360d487220 */ /* 0x080fe20000410000 */
[----:B------:R-:W-:Y:S02]  /*3650*/  HADD2.F32 R14, -RZ, R14.H0_H0 ;  /* 0x2000000eff0e7230 */ /* 0x000fe40000004100 */
[----:B------:R-:W-:Y:S01]  /*3660*/  FMUL.FTZ R15, R5, R15 ;  /* 0x0000000f050f7220 */ /* 0x000fe20000410000 */
[----:B------:R-:W-:Y:S02]  /*3670*/  HADD2.F32 R26, -RZ, R26.H0_H0 ;  /* 0x2000001aff1a7230 */ /* 0x000fe40000004100 */
[----:B------:R-:W-:Y:S01]  /*3680*/  FMUL.FTZ R54, R7, R54 ;  /* 0x0000003607367220 */ /* 0x000fe20000410000 */
[--C-:B------:R-:W-:Y:S02]  /*3690*/  HADD2.F32 R55, -RZ, R75.reuse.H1_H1 ;  /* 0x3000004bff377230 */ /* 0x100fe40000004100 */
[-C--:B------:R-:W-:Y:S01]  /*36a0*/  FFMA.FTZ R5, R5, R14.reuse, -R70 ;  /* 0x0000000e05057223 */ /* 0x080fe20000010846 */
[----:B------:R-:W-:Y:S01]  /*36b0*/  FFMA.FTZ R12, R12, R14, R15 ;  /* 0x0000000e0c0c7223 */ /* 0x000fe2000001000f */
[-C--:B------:R-:W-:Y:S01]  /*36c0*/  FFMA.FTZ R7, R7, R26.reuse, -R72 ;  /* 0x0000001a07077223 */ /* 0x080fe20000010848 */
[----:B------:R-:W-:Y:S01]  /*36d0*/  FFMA.FTZ R54, R13, R26, R54 ;  /* 0x0000001a0d367223 */ /* 0x000fe20000010036 */
[----:B------:R-:W-:-:S02]  /*36e0*/  HADD2.F32 R26, -RZ, R75.H0_H0 ;  /* 0x2000004bff1a7230 */ /* 0x000fc40000004100 */
[----:B------:R-:W-:Y:S01]  /*36f0*/  HADD2.F32 R13, -RZ, R4.H1_H1 ;  /* 0x30000004ff0d7230 */ /* 0x000fe20000004100 */
[----:B------:R-:W-:Y:S01]  /*3700*/  F2FP.F16.F32.PACK_AB R5, R12, R5 ;  /* 0x000000050c05723e */ /* 0x000fe200000000ff */
[----:B------:R-:W-:Y:S01]  /*3710*/  HADD2.F32 R14, -RZ, R6.H1_H1 ;  /* 0x30000006ff0e7230 */ /* 0x000fe20000004100 */
[----:B------:R-:W-:Y:S01]  /*3720*/  F2FP.F16.F32.PACK_AB R7, R54, R7 ;  /* 0x000000073607723e */ /* 0x000fe200000000ff */
[----:B------:R-:W-:Y:S02]  /*3730*/  HADD2.F32 R4, -RZ, R4.H0_H0 ;  /* 0x20000004ff047230 */ /* 0x000fe40000004100 */
[----:B------:R-:W-:Y:S02]  /*3740*/  HADD2.F32 R6, -RZ, R6.H0_H0 ;  /* 0x20000006ff067230 */ /* 0x000fe40000004100 */
[----:B------:R-:W-:Y:S01]  /*3750*/  FMUL.FTZ R75, R14, R55 ;  /* 0x000000370e4b7220 */ /* 0x000fe20000410000 */
[--C-:B------:R-:W-:Y:S02]  /*3760*/  HADD2.F32 R15, -RZ, R73.reuse.H0_H0 ;  /* 0x20000049ff0f7230 */ /* 0x100fe40000004100 */
[----:B------:R-:W-:-:S02]  /*3770*/  HADD2.F32 R27, -RZ, R73.H1_H1 ;  /* 0x30000049ff1b7230 */ /* 0x000fc40000004100 */
[CC--:B------:R-:W-:Y:S01]  /*3780*/  FMUL.FTZ R73, R13.reuse, R26.reuse ;  /* 0x0000001a0d497220 */ /* 0x0c0fe20000410000 */
[----:B------:R-:W-:Y:S01]  /*3790*/  FMUL.FTZ R26, R4, R26 ;  /* 0x0000001a041a7220 */ /* 0x000fe20000410000 */
[----:B------:R-:W-:Y:S02]  /*37a0*/  FMUL.FTZ R55, R6, R55 ;  /* 0x0000003706377220 */ /* 0x000fe40000410000 */
[-C--:B------:R-:W-:Y:S01]  /*37b0*/  FFMA.FTZ R73, R4, R15.reuse, -R73 ;  /* 0x0000000f04497223 */ /* 0x080fe20000010849 */
[----:B------:R-:W-:Y:S01]  /*37c0*/  FFMA.FTZ R26, R13, R15, R26 ;  /* 0x0000000f0d1a7223 */ /* 0x000fe2000001001a */
[-C--:B------:R-:W-:Y:S01]  /*37d0*/  FFMA.FTZ R75, R6, R27.reuse, -R75 ;  /* 0x0000001b064b7223 */ /* 0x080fe2000001084b */
[----:B------:R-:W-:-:S03]  /*37e0*/  FFMA.FTZ R14, R14, R27, R55 ;  /* 0x0000001b0e0e7223 */ /* 0x000fc60000010037 */
[----:B------:R-:W-:Y:S02]  /*37f0*/  F2FP.F16.F32.PACK_AB R4, R26, R73 ;  /* 0x000000491a04723e */ /* 0x000fe400000000ff */
[----:B------:R-:W-:-:S07]  /*3800*/  F2FP.F16.F32.PACK_AB R6, R14, R75 ;  /* 0x0000004b0e06723e */ /* 0x000fce00000000ff */
.L_x_2571:
[----:B------:R-:W-:Y:S05]  /*3810*/  BSYNC B2 ;  /* 0x0000000000027941 */ /* 0x000fea0003800000 */
.L_x_2570:
[----:B0-----:R4:W-:Y:S02]  /*3820*/  ST.E.128 desc[UR40][R10.64], R4 ;  /* 0x000000040a007985 */ /* 0x0019e4000c101d28 */
.L_x_2569:
[----:B------:R-:W-:Y:S05]  /*3830*/  BSYNC B1 ;  /* 0x0000000000017941 */ /* 0x000fea0003800000 */
.L_x_2568:
[----:B------:R-:W-:Y:S05]  /*3840*/  @P1 BRA `(.L_x_2567) ;  /* 0x0000001000681947 */ /* 0x000fea0003800000 */
[----:B----4-:R-:W-:Y:S01]  /*3850*/  IMAD.MOV.U32 R5, RZ, RZ, 0x20 ;  /* 0x00000020ff057424 */ /* 0x010fe200078e00ff */
[----:B------:R-:W-:Y:S01]  /*3860*/  LOP3.LUT P0, RZ, R198, 0x4, RZ, 0xc0, !PT ;  /* 0x00000004c6ff7812 */ /* 0x000fe2000780c0ff */
[----:B------:R-:W-:Y:S01]  /*3870*/  BSSY B1, `(.L_x_2572) ;  /* 0x0000032000017945 */ /* 0x000fe20003800000 */
[----:B------:R-:W-:Y:S02]  /*3880*/  ISETP.GE.AND P6, PT, R205, R69, PT ;  /* 0x00000045cd00720c */ /* 0x000fe40003fc6270 */
[----:B------:R-:W-:Y:S02]  /*3890*/  SEL R5, R5, 0xffffffe0, !P0 ;  /* 0xffffffe005057807 */ /* 0x000fe40004000000 */
[----:B---3--:R-:W-:Y:S02]  /*38a0*/  LEA R10, P0, R185, R68, 0x1 ;  /* 0x00000044b90a7211 */ /* 0x008fe400078008ff */
[----:B------:R-:W-:Y:S02]  /*38b0*/  IADD3 R5, R5, R48, R66 ;  /* 0x0000003005057210 */ /* 0x000fe40007ffe042 */
[----:B--2---:R-:W-:-:S03]  /*38c0*/  LEA.HI.X R11, R185, R71, R204, 0x1, P0 ;  /* 0x00000047b90b7211 */ /* 0x004fc600000f0ccc */
[----:B------:R-:W-:-:S06]  /*38d0*/  IMAD R4, R5, 0x2, R2 ;  /* 0x0000000205047824 */ /* 0x000fcc00078e0202 */
[----:B------:R-:W2:Y:S01]  /*38e0*/  LDS.128 R4, [R4+0x22400] ;  /* 0x0224000004047984 */ /* 0x000ea20000000c00 */
[----:B------:R-:W-:Y:S05]  /*38f0*/  @P6 BRA `(.L_x_2573) ;  /* 0x0000000000a46947 */ /* 0x000fea0003800000 */
[----:B------:R-:W-:Y:S02]  /*3900*/  SHF.R.U64 R13, R24, 0x10, R25 ;  /* 0x00000010180d7819 */ /* 0x000fe40000001219 */
[----:B------:R-:W-:Y:S01]  /*3910*/  SHF.R.U64 R12, R8, 0x10, R9 ;  /* 0x00000010080c7819 */ /* 0x000fe20000001209 */
[----:B--2---:R-:W-:Y:S01]  /*3920*/  IMAD.MOV.U32 R8, RZ, RZ, R6 ;  /* 0x000000ffff087224 */ /* 0x004fe200078e0006 */
[----:B------:R-:W-:Y:S01]  /*3930*/  SHF.R.U32.HI R24, RZ, 0x10, R25 ;  /* 0x00000010ff187819 */ /* 0x000fe20000011619 */
[----:B------:R-:W-:Y:S01]  /*3940*/  HADD2.F32 R13, -RZ, R13.H0_H0 ;  /* 0x2000000dff0d7230 */ /* 0x000fe20000004100 */
[----:B-1----:R-:W-:Y:S01]  /*3950*/  SHF.R.U32.HI R14, RZ, 0x10, R9 ;  /* 0x00000010ff0e7819 */ /* 0x002fe20000011609 */
        /* <DEDUP_REMOVED lines=35> */
.L_x_2573:
[----:B------:R-:W-:Y:S05]  /*3b90*/  BSYNC B1 ;  /* 0x0000000000017941 */ /* 0x000fea0003800000 */
.L_x_2572:
[----:B--2---:R2:W-:Y:S01]  /*3ba0*/  ST.E.128 desc[UR40][R10.64], R4 ;  /* 0x000000040a007985 */ /* 0x0045e2000c101d28 */
[----:B------:R-:W-:Y:S05]  /*3bb0*/  BRA `(.L_x_2567) ;  /* 0x0000000c008c7947 */ /* 0x000fea0003800000 */
.L_x_2560:
[----:B------:R-:W-:Y:S01]  /*3bc0*/  IMAD R65, R35, -0x40, R34 ;  /* 0xffffffc023417824 */ /* 0x000fe200078e0222 */
[----:B------:R-:W-:-:S04]  /*3bd0*/  ISETP.GE.AND P0, PT, R18, R69, PT ;  /* 0x000000451200720c */ /* 0x000fc80003f06270 */
[----:B------:R-:W-:-:S04]  /*3be0*/  VIMNMX R65, R65, 0x40, PT ;  /* 0x0000004041417848 */ /* 0x000fc80003fe0100 */
[----:B------:R-:W-:-:S13]  /*3bf0*/  ISETP.GE.OR P5, PT, R190, R65, P0 ;  /* 0x00000041be00720c */ /* 0x000fda00007a6670 */
[----:B------:R-:W0:Y:S01]  /*3c00*/  @!P5 LDC.64 R12, c[0x0][0x3e8] ;  /* 0x0000fa00ff0cdb82 */ /* 0x000e220000000a00 */
[----:B------:R-:W-:Y:S01]  /*3c10*/  @!P5 IADD3 R6, P6, R28, R4, RZ ;  /* 0x000000041c06d210 */ /* 0x000fe20007fde0ff */
[----:B------:R-:W-:Y:S02]  /*3c20*/  @!P5 IMAD R4, R43, R35, RZ ;  /* 0x000000232b04d224 */ /* 0x000fe400078e02ff */
[----:B------:R-:W-:Y:S01]  /*3c30*/  @!P5 IMAD.MOV.U32 R5, RZ, RZ, R57 ;  /* 0x000000ffff05d224 */ /* 0x000fe200078e0039 */
[----:B------:R-:W-:Y:S01]  /*3c40*/  @!P5 IADD3.X R7, R11, R52, RZ, P6, !PT ;  /* 0x000000340b07d210 */ /* 0x000fe200037fe4ff */
[----:B------:R-:W-:Y:S02]  /*3c50*/  @!P5 IMAD R15, R10, R45, R4 ;  /* 0x0000002d0a0fd224 */ /* 0x000fe400078e0204 */
[----:B------:R-:W1:Y:S01]  /*3c60*/  @!P5 LDC.64 R8, c[0x0][0x400] ;  /* 0x00010000ff08db82 */ /* 0x000e620000000a00 */
[----:B------:R-:W-:-:S04]  /*3c70*/  @!P5 IMAD.MOV.U32 R4, RZ, RZ, R32 ;  /* 0x000000ffff04d224 */ /* 0x000fc800078e0020 */
[----:B------:R-:W-:Y:S01]  /*3c80*/  @!P5 IMAD.WIDE.U32 R10, R35, R45, R4 ;  /* 0x0000002d230ad225 */ /* 0x000fe200078e0004 */
[----:B------:R-:W-:-:S03]  /*3c90*/  CS2R R4, SRZ ;  /* 0x0000000000047805 */ /* 0x000fc6000001ff00 */
[----:B------:R-:W-:Y:S01]  /*3ca0*/  @!P5 IMAD.IADD R11, R15, 0x1, R11 ;  /* 0x000000010f0bd824 */ /* 0x000fe200078e020b */
[----:B0-----:R-:W-:-:S04]  /*3cb0*/  @!P5 LEA R12, P6, R6, R12, 0x1 ;  /* 0x0000000c060cd211 */ /* 0x001fc800078c08ff */
[----:B------:R-:W-:Y:S02]  /*3cc0*/  @!P5 LEA.HI.X R13, R6, R13, R7, 0x1, P6 ;  /* 0x0000000d060dd211 */ /* 0x000fe400030f0c07 */
[----:B------:R-:W-:Y:S02]  /*3cd0*/  CS2R R6, SRZ ;  /* 0x0000000000067805 */ /* 0x000fe4000001ff00 */
[C---:B-1----:R-:W-:Y:S02]  /*3ce0*/  @!P5 LEA R8, P6, R10.reuse, R8, 0x1 ;  /* 0x000000080a08d211 */ /* 0x042fe400078c08ff */
[----:B------:R-:W-:Y:S02]  /*3cf0*/  CS2R R26, SRZ ;  /* 0x00000000001a7805 */ /* 0x000fe4000001ff00 */
[----:B------:R-:W-:Y:S01]  /*3d00*/  CS2R R24, SRZ ;  /* 0x0000000000187805 */ /* 0x000fe2000001ff00 */
[----:B------:R-:W2:Y:S01]  /*3d10*/  @!P5 LDG.E.128 R4, desc[UR40][R12.64] ;  /* 0x000000280c04d981 */ /* 0x000ea2000c1e1d00 */
[----:B------:R-:W-:-:S05]  /*3d20*/  @!P5 LEA.HI.X R9, R10, R9, R11, 0x1, P6 ;  /* 0x000000090a09d211 */ /* 0x000fca00030f0c0b */
[----:B------:R-:W3:Y:S01]  /*3d30*/  @!P5 LDG.E.128 R24, desc[UR40][R8.64] ;  /* 0x000000280818d981 */ /* 0x000ee2000c1e1d00 */
[----:B------:R-:W-:-:S06]  /*3d40*/  UISETP.NE.AND UP0, UPT, UR37, 0x3, UPT ;  /* 0x000000032500788c */ /* 0x000fcc000bf05270 */
[----:B------:R-:W-:Y:S01]  /*3d50*/  PLOP3.LUT P5, PT, PT, PT, UP0, 0x80, 0x0 ;  /* 0x000000000000781c */ /* 0x000fe20003faf008 */
[----:B--2---:R-:W-:Y:S02]  /*3d60*/  IMAD.MOV.U32 R10, RZ, RZ, R6 ;  /* 0x000000ffff0a7224 */ /* 0x004fe400078e0006 */
[----:B------:R-:W-:Y:S02]  /*3d70*/  IMAD.MOV.U32 R11, RZ, RZ, R7 ;  /* 0x000000ffff0b7224 */ /* 0x000fe400078e0007 */
[----:B------:R-:W-:Y:S02]  /*3d80*/  IMAD.MOV.U32 R15, RZ, RZ, R4 ;  /* 0x000000ffff0f7224 */ /* 0x000fe400078e0004 */
[----:B------:R-:W-:Y:S01]  /*3d90*/  IMAD.MOV.U32 R54, RZ, RZ, R5 ;  /* 0x000000ffff367224 */ /* 0x000fe200078e0005 */
[----:B------:R-:W-:Y:S01]  /*3da0*/  PRMT R77, R77, 0x5410, R11 ;  /* 0x000054104d4d7816 */ /* 0x000fe2000000000b */
[----:B---3--:R-:W-:Y:S01]  /*3db0*/  IMAD.MOV.U32 R8, RZ, RZ, R26 ;  /* 0x000000ffff087224 */ /* 0x008fe200078e001a */
[----:B------:R-:W-:Y:S01]  /*3dc0*/  PRMT R83, R10, 0x5410, R15 ;  /* 0x000054100a537816 */ /* 0x000fe2000000000f */
[----:B------:R-:W-:Y:S01]  /*3dd0*/  IMAD.MOV.U32 R9, RZ, RZ, R27 ;  /* 0x000000ffff097224 */ /* 0x000fe200078e001b */
[----:B------:R-:W-:Y:S01]  /*3de0*/  PRMT R74, R54, 0x7610, R74 ;  /* 0x00007610364a7816 */ /* 0x000fe2000000004a */
[----:B------:R-:W-:-:S02]  /*3df0*/  IMAD.MOV.U32 R10, RZ, RZ, R24 ;  /* 0x000000ffff0a7224 */ /* 0x000fc400078e0018 */
[----:B------:R-:W-:Y:S01]  /*3e00*/  IMAD.MOV.U32 R11, RZ, RZ, R25 ;  /* 0x000000ffff0b7224 */ /* 0x000fe200078e0019 */
[----:B------:R-:W-:Y:S02]  /*3e10*/  PRMT R77, R9, 0x7610, R77 ;  /* 0x00007610094d7816 */ /* 0x000fe4000000004d */
[----:B------:R-:W-:Y:S02]  /*3e20*/  PRMT R81, R8, 0x5410, R10 ;  /* 0x0000541008517816 */ /* 0x000fe4000000000a */
[----:B------:R-:W-:Y:S01]  /*3e30*/  PRMT R76, R11, 0x7610, R76 ;  /* 0x000076100b4c7816 */ /* 0x000fe2000000004c */
[----:B------:R-:W-:Y:S06]  /*3e40*/  @!P5 BRA `(.L_x_2574) ;  /* 0x000000000004d947 */ /* 0x000fec0003800000 */
[----:B------:R-:W-:Y:S01]  /*3e50*/  BPT.TRAP 0x1 ;  /* 0x000000040000795c */ /* 0x000fe20000300000 */
.L_x_2574:
[----:B------:R-:W-:Y:S01]  /*3e60*/  IMAD R60, R187, 0x8, R2 ;  /* 0x00000008bb3c7824 */ /* 0x000fe200078e0202 */
[----:B------:R-:W-:Y:S01]  /*3e70*/  SHF.L.U32 R67, R191, 0x1f, RZ ;  /* 0x0000001fbf437819 */ /* 0x000fe200000006ff */
[----:B------:R-:W-:Y:S03]  /*3e80*/  BSSY B1, `(.L_x_2575) ;  /* 0x0000003000017945 */ /* 0x000fe60003800000 */
[----:B------:R-:W0:Y:S02]  /*3e90*/  SYNCS.PHASECHK.TRANS64.TRYWAIT P6, [R60+URZ+0x28c90], R67 ;  /* 0x028c90433c0075a7 */ /* 0x000e2400080c017f */
[----:B0-----:R-:W-:Y:S05]  /*3ea0*/  @!P6 BRA `(.L_x_2576) ;  /* 0x000001f40098e947 */ /* 0x001fea0003800000 */
.L_x_2921:
[----:B------:R-:W-:Y:S05]  /*3eb0*/  BSYNC B1 ;  /* 0x0000000000017941 */ /* 0x000fea0003800000 */
.L_x_2575:
[----:B------:R-:W-:-:S03]  /*3ec0*/  UMOV UR4, 0xffffffff ;  /* 0xffffffff00047882 */ /* 0x000fc60000000000 */
[----:B------:R-:W-:Y:S05]  /*3ed0*/  BRA.DIV UR4, `(.L_x_2577) ;  /* 0x000001f604a07947 */ /* 0x000fea000b800000 */
[----:B------:R1:W2:Y:S04]  /*3ee0*/  SHFL.IDX PT, R69, R14, RZ, 0x1c1f ;  /* 0x001c1fff0e457589 */ /* 0x0002a800000e0000 */
[----:B------:R-:W3:Y:S02]  /*3ef0*/  SHFL.IDX PT, R68, R68, RZ, 0x1c1f ;  /* 0x001c1fff44447589 */ /* 0x000ee400000e0000 */
.L_x_2925:
[----:B------:R-:W-:-:S13]  /*3f00*/  ISETP.GE.OR P6, PT, R190, R65, P2 ;  /* 0x00000041be00720c */ /* 0x000fda00017c6670 */
[----:B------:R-:W-:Y:S05]  /*3f10*/  @P6 BRA `(.L_x_2567) ;  /* 0x0000000800b46947 */ /* 0x000fea0003800000 */
[----:B------:R-:W4:Y:S01]  /*3f20*/  LDC R70, c[0x0][0x2f4] ;  /* 0x0000bd00ff467b82 */ /* 0x000f220000000800 */
[C---:B---3--:R-:W-:Y:S01]  /*3f30*/  LEA R54, P6, R53.reuse, R68, 0x1 ;  /* 0x0000004435367211 */ /* 0x048fe200078c08ff */
[----:B------:R-:W-:Y:S03]  /*3f40*/  BSSY B1, `(.L_x_2578) ;  /* 0x000006d000017945 */ /* 0x000fe60003800000 */
[----:B--2---:R-:W-:Y:S01]  /*3f50*/  LEA.HI.X R55, R53, R69, R58, 0x1, P6 ;  /* 0x0000004535377211 */ /* 0x004fe200030f0c3a */
        /* <DEDUP_REMOVED lines=12> */
[----:B------:R-:W-:-:S03]  /*4020*/  IMAD R9, R9, 0x2, R2 ;  /* 0x0000000209097824 */ /* 0x000fc600078e0202 */
[----:B------:R-:W-:-:S03]  /*4030*/  LEA R12, R11, R2, 0x1 ;  /* 0x000000020b0c7211 */ /* 0x000fc600078e08ff */
[----:B------:R-:W2:Y:S04]  /*4040*/  LDS.128 R8, [R9+0x22400] ;  /* 0x0224000009087984 */ /* 0x000ea80000000c00 */
[----:B-1----:R-:W1:Y:S01]  /*4050*/  LDS.128 R12, [R12+0x22400] ;  /* 0x022400000c0c7984 */ /* 0x002e620000000c00 */
[----:B------:R-:W-:Y:S05]  /*4060*/  @P0 BRA `(.L_x_2579) ;  /* 0x0000000400680947 */ /* 0x000fea0003800000 */
[----:B-1----:R-:W-:Y:S01]  /*4070*/  IMAD.MOV.U32 R72, RZ, RZ, R13 ;  /* 0x000000ffff487224 */ /* 0x002fe200078e000d */
[----:B------:R-:W-:Y:S01]  /*4080*/  SHF.R.U32.HI R75, RZ, 0x10, R5 ;  /* 0x00000010ff4b7819 */ /* 0x000fe20000011605 */
[----:B--2---:R-:W-:Y:S01]  /*4090*/  IMAD.MOV.U32 R66, RZ, RZ, R9 ;  /* 0x000000ffff427224 */ /* 0x004fe200078e0009 */
[----:B------:R-:W-:Y:S01]  /*40a0*/  SHF.R.U64 R24, R24, 0x10, R25 ;  /* 0x0000001018187819 */ /* 0x000fe20000001219 */
[----:B------:R-:W-:Y:S01]  /*40b0*/  HADD2.F32 R76, -RZ, R76.H0_H0 ;  /* 0x2000004cff4c7230 */ /* 0x000fe20000004100 */
[----:B------:R-:W-:Y:S01]  /*40c0*/  SHF.R.U64 R6, R6, 0x10, R7 ;  /* 0x0000001006067819 */ /* 0x000fe20000001207 */
[----:B------:R-:W-:Y:S02]  /*40d0*/  HADD2.F32 R9, -RZ, R72.H0_H0 ;  /* 0x20000048ff097230 */ /* 0x000fe40000004100 */
[----:B------:R-:W-:Y:S02]  /*40e0*/  HADD2.F32 R13, -RZ, R66.H0_H0 ;  /* 0x20000042ff0d7230 */ /* 0x000fe40000004100 */
[----:B------:R-:W-:-:S02]  /*40f0*/  HADD2.F32 R74, -RZ, R74.H0_H0 ;  /* 0x2000004aff4a7230 */ /* 0x000fc40000004100 */
[-C--:B------:R-:W-:Y:S01]  /*4100*/  FMUL.FTZ R78, R9, R76.reuse ;  /* 0x0000004c094e7220 */ /* 0x080fe20000410000 */
[----:B------:R-:W-:Y:S02]  /*4110*/  HADD2.F32 R73, -RZ, R72.H1_H1 ;  /* 0x30000048ff497230 */ /* 0x000fe40000004100 */
[C---:B------:R-:W-:Y:S01]  /*4120*/  FMUL.FTZ R76, R13.reuse, R76 ;  /* 0x0000004c0d4c7220 */ /* 0x040fe20000410000 */
[----:B------:R-:W-:Y:S02]  /*4130*/  HADD2.F32 R72, -RZ, R66.H1_H1 ;  /* 0x30000042ff487230 */ /* 0x000fe40000004100 */
[-C--:B------:R-:W-:Y:S01]  /*4140*/  FFMA.FTZ R13, R13, R74.reuse, -R78 ;  /* 0x0000004a0d0d7223 */ /* 0x080fe2000001084e */
[----:B------:R-:W-:Y:S02]  /*4150*/  HADD2.F32 R66, -RZ, R75.H0_H0 ;  /* 0x2000004bff427230 */ /* 0x000fe40000004100 */
[----:B------:R-:W-:Y:S01]  /*4160*/  FFMA.FTZ R9, R9, R74, R76 ;  /* 0x0000004a09097223 */ /* 0x000fe2000001004c */
[----:B------:R-:W-:Y:S01]  /*4170*/  SHF.R.U32.HI R74, RZ, 0x10, R25 ;  /* 0x00000010ff4a7819 */ /* 0x000fe20000011619 */
[--C-:B------:R-:W-:Y:S01]  /*4180*/  HADD2.F32 R78, -RZ, R77.reuse.H0_H0 ;  /* 0x2000004dff4e7230 */ /* 0x100fe20000004100 */
[----:B------:R-:W-:Y:S01]  /*4190*/  SHF.R.U64 R25, R4, 0x10, R5 ;  /* 0x0000001004197819 */ /* 0x000fe20000001205 */
[----:B------:R-:W-:Y:S01]  /*41a0*/  HADD2.F32 R76, -RZ, R77.H1_H1 ;  /* 0x3000004dff4c7230 */ /* 0x000fe20000004100 */
[--C-:B------:R-:W-:Y:S01]  /*41b0*/  SHF.R.U32.HI R77, RZ, 0x10, R27.reuse ;  /* 0x00000010ff4d7819 */ /* 0x100fe2000001161b */
[----:B------:R-:W-:Y:S01]  /*41c0*/  HADD2.F32 R74, -RZ, R74.H0_H0 ;  /* 0x2000004aff4a7230 */ /* 0x000fe20000004100 */
[----:B------:R-:W-:Y:S01]  /*41d0*/  SHF.R.U64 R27, R26, 0x10, R27 ;  /* 0x000000101a1b7819 */ /* 0x000fe2000000121b */
[----:B------:R-:W-:-:S02]  /*41e0*/  HADD2.F32 R24, -RZ, R24.H0_H0 ;  /* 0x20000018ff187230 */ /* 0x000fc40000004100 */
[----:B------:R-:W-:Y:S02]  /*41f0*/  HADD2.F32 R77, -RZ, R77.H0_H0 ;  /* 0x2000004dff4d7230 */ /* 0x000fe40000004100 */
[CC--:B------:R-:W-:Y:S01]  /*4200*/  FMUL.FTZ R75, R73.reuse, R74.reuse ;  /* 0x0000004a494b7220 */ /* 0x0c0fe20000410000 */
[C---:B------:R-:W-:Y:S01]  /*4210*/  FMUL.FTZ R74, R72.reuse, R74 ;  /* 0x0000004a484a7220 */ /* 0x040fe20000410000 */
[----:B------:R-:W-:Y:S02]  /*4220*/  HADD2.F32 R26, -RZ, R81.H0_H0 ;  /* 0x20000051ff1a7230 */ /* 0x000fe40000004100 */
[-C--:B------:R-:W-:Y:S01]  /*4230*/  FFMA.FTZ R72, R72, R66.reuse, -R75 ;  /* 0x0000004248487223 */ /* 0x080fe2000001084b */
[----:B------:R-:W-:Y:S01]  /*4240*/  FFMA.FTZ R66, R73, R66, R74 ;  /* 0x0000004249427223 */ /* 0x000fe2000001004a */
[----:B------:R-:W-:Y:S02]  /*4250*/  IMAD.MOV.U32 R74, RZ, RZ, R15 ;  /* 0x000000ffff4a7224 */ /* 0x000fe400078e000f */
[----:B------:R-:W-:Y:S01]  /*4260*/  IMAD.MOV.U32 R73, RZ, RZ, R11 ;  /* 0x000000ffff497224 */ /* 0x000fe200078e000b */
[----:B------:R-:W-:Y:S01]  /*4270*/  F2FP.F16.F32.PACK_AB R13, R72, R13 ;  /* 0x0000000d480d723e */ /* 0x000fe200000000ff */
[----:B------:R-:W-:Y:S01]  /*4280*/  IMAD.MOV.U32 R75, RZ, RZ, R8 ;  /* 0x000000ffff4b7224 */ /* 0x000fe200078e0008 */
[----:B------:R-:W-:Y:S01]  /*4290*/  F2FP.F16.F32.PACK_AB R66, R66, R9 ;  /* 0x000000094242723e */ /* 0x000fe200000000ff */
[----:B------:R-:W-:-:S02]  /*42a0*/  HADD2.F32 R11, -RZ, R74.H0_H0 ;  /* 0x2000004aff0b7230 */ /* 0x000fc40000004100 */
[--C-:B------:R-:W-:Y:S02]  /*42b0*/  HADD2.F32 R15, -RZ, R73.reuse.H0_H0 ;  /* 0x20000049ff0f7230 */ /* 0x100fe40000004100 */
[----:B------:R-:W-:Y:S02]  /*42c0*/  HADD2.F32 R8, -RZ, R73.H1_H1 ;  /* 0x30000049ff087230 */ /* 0x000fe40000004100 */
[-C--:B------:R-:W-:Y:S01]  /*42d0*/  FMUL.FTZ R82, R11, R78.reuse ;  /* 0x0000004e0b527220 */ /* 0x080fe20000410000 */
[----:B------:R-:W-:Y:S02]  /*42e0*/  HADD2.F32 R4, -RZ, R75.H1_H1 ;  /* 0x3000004bff047230 */ /* 0x000fe40000004100 */
[C---:B------:R-:W-:Y:S01]  /*42f0*/  FMUL.FTZ R78, R15.reuse, R78 ;  /* 0x0000004e0f4e7220 */ /* 0x040fe20000410000 */
[----:B------:R-:W-:Y:S02]  /*4300*/  HADD2.F32 R27, -RZ, R27.H0_H0 ;  /* 0x2000001bff1b7230 */ /* 0x000fe40000004100 */
[----:B------:R-:W-:Y:S01]  /*4310*/  FFMA.FTZ R15, R15, R76, -R82 ;  /* 0x0000004c0f0f7223 */ /* 0x000fe20000010852 */
[----:B------:R-:W-:-:S02]  /*4320*/  IMAD.MOV.U32 R9, RZ, RZ, R13 ;  /* 0x000000ffff097224 */ /* 0x000fc400078e000d */
[----:B------:R-:W-:Y:S01]  /*4330*/  FFMA.FTZ R11, R11, R76, R78 ;  /* 0x0000004c0b0b7223 */ /* 0x000fe2000001004e */
[----:B------:R-:W-:Y:S02]  /*4340*/  IMAD.MOV.U32 R76, RZ, RZ, R12 ;  /* 0x000000ffff4c7224 */ /* 0x000fe400078e000c */
[----:B------:R-:W-:Y:S01]  /*4350*/  HADD2.F32 R12, -RZ, R74.H1_H1 ;  /* 0x3000004aff0c7230 */ /* 0x000fe20000004100 */
[----:B------:R-:W-:Y:S01]  /*4360*/  SHF.R.U32.HI R74, RZ, 0x10, R7 ;  /* 0x00000010ff4a7819 */ /* 0x000fe20000011607 */
[----:B------:R-:W-:Y:S02]  /*4370*/  HADD2.F32 R7, -RZ, R25.H0_H0 ;  /* 0x20000019ff077230 */ /* 0x000fe40000004100 */
[----:B------:R-:W-:Y:S02]  /*4380*/  HADD2.F32 R5, -RZ, R76.H1_H1 ;  /* 0x3000004cff057230 */ /* 0x000fe40000004100 */
[----:B------:R-:W-:Y:S01]  /*4390*/  FMUL.FTZ R79, R12, R77 ;  /* 0x0000004d0c4f7220 */ /* 0x000fe20000410000 */
[----:B------:R-:W-:-:S02]  /*43a0*/  HADD2.F32 R73, -RZ, R74.H0_H0 ;  /* 0x2000004aff497230 */ /* 0x000fc40000004100 */
[----:B------:R-:W-:Y:S01]  /*43b0*/  FMUL.FTZ R77, R8, R77 ;  /* 0x0000004d084d7220 */ /* 0x000fe20000410000 */
[----:B------:R-:W-:Y:S02]  /*43c0*/  HADD2.F32 R74, -RZ, R76.H0_H0 ;  /* 0x2000004cff4a7230 */ /* 0x000fe40000004100 */
[-C--:B------:R-:W-:Y:S01]  /*43d0*/  FMUL.FTZ R25, R5, R24.reuse ;  /* 0x0000001805197220 */ /* 0x080fe20000410000 */
[----:B------:R-:W-:Y:S01]  /*43e0*/  FMUL.FTZ R76, R4, R24 ;  /* 0x00000018044c7220 */ /* 0x000fe20000410000 */
[-C--:B------:R-:W-:Y:S01]  /*43f0*/  FFMA.FTZ R8, R8, R73.reuse, -R79 ;  /* 0x0000004908087223 */ /* 0x080fe2000001084f */
[----:B------:R-:W-:Y:S01]  /*4400*/  FFMA.FTZ R12, R12, R73, R77 ;  /* 0x000000490c0c7223 */ /* 0x000fe2000001004d */
[----:B------:R-:W-:Y:S02]  /*4410*/  HADD2.F32 R78, -RZ, R81.H1_H1 ;  /* 0x30000051ff4e7230 */ /* 0x000fe40000004100 */
[----:B------:R-:W-:Y:S01]  /*4420*/  FFMA.FTZ R4, R4, R7, -R25 ;  /* 0x0000000704047223 */ /* 0x000fe20000010819 */
[----:B------:R-:W-:-:S02]  /*4430*/  HADD2.F32 R73, -RZ, R75.H0_H0 ;  /* 0x2000004bff497230 */ /* 0x000fc40000004100 */
[----:B------:R-:W-:Y:S01]  /*4440*/  FFMA.FTZ R5, R5, R7, R76 ;  /* 0x0000000705057223 */ /* 0x000fe2000001004c */
[----:B------:R-:W-:Y:S02]  /*4450*/  HADD2.F32 R24, -RZ, R14.H0_H0 ;  /* 0x2000000eff187230 */ /* 0x000fe40000004100 */
[-C--:B------:R-:W-:Y:S01]  /*4460*/  FMUL.FTZ R82, R74, R78.reuse ;  /* 0x0000004e4a527220 */ /* 0x080fe20000410000 */
[--C-:B------:R-:W-:Y:S02]  /*4470*/  HADD2.F32 R77, -RZ, R83.reuse.H1_H1 ;  /* 0x30000053ff4d7230 */ /* 0x100fe40000004100 */
[----:B------:R-:W-:Y:S01]  /*4480*/  FMUL.FTZ R79, R73, R78 ;  /* 0x0000004e494f7220 */ /* 0x000fe20000410000 */
[----:B------:R-:W-:Y:S02]  /*4490*/  HADD2.F32 R25, -RZ, R83.H0_H0 ;  /* 0x20000053ff197230 */ /* 0x000fe40000004100 */
[----:B------:R-:W-:Y:S01]  /*44a0*/  FMUL.FTZ R76, R24, R26 ;  /* 0x0000001a184c7220 */ /* 0x000fe20000410000 */
[----:B------:R-:W-:-:S02]  /*44b0*/  HADD2.F32 R7, -RZ, R10.H0_H0 ;  /* 0x2000000aff077230 */ /* 0x000fc40000004100 */
[-C--:B------:R-:W-:Y:S01]  /*44c0*/  FFMA.FTZ R73, R73, R77.reuse, -R82 ;  /* 0x0000004d49497223 */ /* 0x080fe20000010852 */
[----:B------:R-:W-:Y:S02]  /*44d0*/  HADD2.F32 R14, -RZ, R14.H1_H1 ;  /* 0x3000000eff0e7230 */ /* 0x000fe40000004100 */
[----:B------:R-:W-:Y:S01]  /*44e0*/  FFMA.FTZ R74, R74, R77, R79 ;  /* 0x0000004d4a4a7223 */ /* 0x000fe2000001004f */
[----:B------:R-:W-:Y:S02]  /*44f0*/  HADD2.F32 R10, -RZ, R10.H1_H1 ;  /* 0x3000000aff0a7230 */ /* 0x000fe40000004100 */
[C---:B------:R-:W-:Y:S01]  /*4500*/  FMUL.FTZ R75, R7.reuse, R26 ;  /* 0x0000001a074b7220 */ /* 0x040fe20000410000 */
[----:B------:R-:W-:Y:S01]  /*4510*/  FFMA.FTZ R76, R7, R25, -R76 ;  /* 0x00000019074c7223 */ /* 0x000fe2000001084c */
[----:B------:R-:W-:Y:S02]  /*4520*/  HADD2.F32 R7, -RZ, R6.H0_H0 ;  /* 0x20000006ff077230 */ /* 0x000fe40000004100 */
[-C--:B------:R-:W-:Y:S01]  /*4530*/  FMUL.FTZ R77, R14, R27.reuse ;  /* 0x0000001b0e4d7220 */ /* 0x080fe20000410000 */
[----:B------:R-:W-:Y:S01]  /*4540*/  FMUL.FTZ R27, R10, R27 ;  /* 0x0000001b0a1b7220 */ /* 0x000fe20000410000 */
[----:B------:R-:W-:Y:S01]  /*4550*/  F2FP.F16.F32.PACK_AB R15, R8, R15 ;  /* 0x0000000f080f723e */ /* 0x000fe200000000ff */
[----:B------:R-:W-:Y:S01]  /*4560*/  FFMA.FTZ R75, R24, R25, R75 ;  /* 0x00000019184b7223 */ /* 0x000fe2000001004b */
[-C--:B------:R-:W-:Y:S01]  /*4570*/  FFMA.FTZ R77, R10, R7.reuse, -R77 ;  /* 0x000000070a4d7223 */ /* 0x080fe2000001084d */
[----:B------:R-:W-:Y:S01]  /*4580*/  FFMA.FTZ R14, R14, R7, R27 ;  /* 0x000000070e0e7223 */ /* 0x000fe2000001001b */
[----:B------:R-:W-:Y:S01]  /*4590*/  F2FP.F16.F32.PACK_AB R6, R12, R11 ;  /* 0x0000000b0c06723e */ /* 0x000fe200000000ff */
[----:B------:R-:W-:Y:S01]  /*45a0*/  IMAD.MOV.U32 R11, RZ, RZ, R15 ;  /* 0x000000ffff0b7224 */ /* 0x000fe200078e000f */
[----:B------:R-:W-:Y:S01]  /*45b0*/  F2FP.F16.F32.PACK_AB R8, R4, R73 ;  /* 0x000000490408723e */ /* 0x000fe200000000ff */
[----:B------:R-:W-:Y:S01]  /*45c0*/  IMAD.MOV.U32 R13, RZ, RZ, R66 ;  /* 0x000000ffff0d7224 */ /* 0x000fe200078e0042 */
[----:B------:R-:W-:Y:S01]  /*45d0*/  F2FP.F16.F32.PACK_AB R12, R5, R74 ;  /* 0x0000004a050c723e */ /* 0x000fe200000000ff */
[----:B------:R-:W-:Y:S01]  /*45e0*/  IMAD.MOV.U32 R15, RZ, RZ, R6 ;  /* 0x000000ffff0f7224 */ /* 0x000fe200078e0006 */
[----:B------:R-:W-:-:S02]  /*45f0*/  F2FP.F16.F32.PACK_AB R10, R77, R76 ;  /* 0x0000004c4d0a723e */ /* 0x000fc400000000ff */
[----:B------:R-:W-:-:S07]  /*4600*/  F2FP.F16.F32.PACK_AB R14, R14, R75 ;  /* 0x0000004b0e0e723e */ /* 0x000fce00000000ff */
.L_x_2579:
[----:B------:R-:W-:Y:S05]  /*4610*/  BSYNC B1 ;  /* 0x0000000000017941 */ /* 0x000fea0003800000 */
.L_x_2578:
[----:B--2---:R2:W-:Y:S01]  /*4620*/  ST.E.128 desc[UR40][R54.64], R8 ;  /* 0x0000000836007985 */ /* 0x0045e2000c101d28 */
[----:B------:R-:W-:Y:S01]  /*4630*/  ISETP.GE.AND P0, PT, R71, R70, PT ;  /* 0x000000464700720c */ /* 0x000fe20003f06270 */
[----:B------:R-:W-:Y:S02]  /*4640*/  IMAD.MOV.U32 R4, RZ, RZ, R68 ;  /* 0x000000ffff047224 */ /* 0x000fe400078e0044 */
[----:B------:R-:W-:-:S10]  /*4650*/  IMAD.MOV.U32 R5, RZ, RZ, R69 ;  /* 0x000000ffff057224 */ /* 0x000fd400078e0045 */
[----:B------:R-:W-:Y:S05]  /*4660*/  @P0 BRA `(.L_x_2567) ;  /* 0x0000000000e00947 */ /* 0x000fea0003800000 */
[----:B------:R-:W-:-:S05]  /*4670*/  IMAD.WIDE R4, R71, 0x2, R4 ;  /* 0x0000000247047825 */ /* 0x000fca00078e0204 */
[----:B-1----:R1:W-:Y:S01]  /*4680*/  ST.E.128 desc[UR40][R4.64], R12 ;  /* 0x0000000c04007985 */ /* 0x0023e2000c101d28 */
[----:B------:R-:W-:Y:S05]  /*4690*/  BRA `(.L_x_2567) ;  /* 0x0000000000d47947 */ /* 0x000fea0003800000 */
.L_x_2559:
[----:B------:R-:W-:-:S06]  /*46a0*/  UISETP.NE.AND UP0, UPT, UR37, 0x3, UPT ;  /* 0x000000032500788c */ /* 0x000fcc000bf05270 */
[----:B------:R-:W-:-:S13]  /*46b0*/  PLOP3.LUT P5, PT, PT, PT, UP0, 0x80, 0x0 ;  /* 0x000000000000781c */ /* 0x000fda0003faf008 */
[----:B------:R-:W-:Y:S05]  /*46c0*/  @!P5 BRA `(.L_x_2580) ;  /* 0x000000000004d947 */ /* 0x000fea0003800000 */
[----:B------:R-:W-:Y:S01]  /*46d0*/  BPT.TRAP 0x1 ;  /* 0x000000040000795c */ /* 0x000fe20000300000 */
.L_x_2580:
[----:B------:R-:W-:Y:S01]  /*46e0*/  IMAD R60, R187, 0x8, R2 ;  /* 0x00000008bb3c7824 */ /* 0x000fe200078e0202 */
[----:B------:R-:W-:Y:S01]  /*46f0*/  SHF.L.U32 R67, R191, 0x1f, RZ ;  /* 0x0000001fbf437819 */ /* 0x000fe200000006ff */
[----:B------:R-:W-:Y:S01]  /*4700*/  BSSY B1, `(.L_x_2581) ;  /* 0x0000004000017945 */ /* 0x000fe20003800000 */
[----:B------:R-:W-:Y:S02]  /*4710*/  SHF.R.S32.HI R64, RZ, 0x1f, R62 ;  /* 0x0000001fff407819 */ /* 0x000fe4000001143e */
[----:B------:R-:W0:Y:S02]  /*4720*/  SYNCS.PHASECHK.TRANS64.TRYWAIT P0, [R60+URZ+0x28c90], R67 ;  /* 0x028c90433c0075a7 */ /* 0x000e24000800017f */
[----:B0-----:R-:W-:Y:S05]  /*4730*/  @!P0 BRA `(.L_x_2582) ;  /* 0x000001ec00d48947 */ /* 0x001fea0003800000 */
.L_x_2926:
[----:B------:R-:W-:Y:S05]  /*4740*/  BSYNC B1 ;  /* 0x0000000000017941 */ /* 0x000fea0003800000 */
.L_x_2581:
[----:B------:R-:W-:Y:S01]  /*4750*/  ULDC.64 UR4, c[0x0][0x300] ;  /* 0x0000c00000047ab9 */ /* 0x000fe20000000a00 */
[----:B-----5:R-:W-:Y:S01]  /*4760*/  SHF.R.S32.HI R63, RZ, 0x1f, R61 ;  /* 0x0000001fff3f7819 */ /* 0x020fe2000001143d */
[----:B------:R-:W-:Y:S01]  /*4770*/  IMAD R7, R64, UR4, RZ ;  /* 0x0000000440077c24 */ /* 0x000fe2000f8e02ff */
[----:B------:R-:W-:Y:S01]  /*4780*/  ULDC.64 UR6, c[0x0][0x2e8] ;  /* 0x0000ba0000067ab9 */ /* 0x000fe20000000a00 */
[----:B------:R-:W-:-:S04]  /*4790*/  IMAD.WIDE.U32 R4, R62, UR4, RZ ;  /* 0x000000043e047c25 */ /* 0x000fc8000f8e00ff */
        /* <DEDUP_REMOVED lines=8> */
[----:B------:R-:W-:Y:S01]  /*4820*/  ULDC.64 UR4, c[0x0][0x308] ;  /* 0x0000c20000047ab9 */ /* 0x000fe20000000a00 */
[----:B------:R-:W-:-:S02]  /*4830*/  ISETP.GT.AND P0, PT, R65, R190, PT ;  /* 0x000000be4100720c */ /* 0x000fc40003f04270 */
[----:B------:R-:W-:Y:S02]  /*4840*/  IMAD.IADD R5, R5, 0x1, R7 ;  /* 0x0000000105057824 */ /* 0x000fe400078e0207 */
[----:B------:R-:W-:Y:S01]  /*4850*/  IMAD.WIDE.U32 R4, R188, UR4, R4 ;  /* 0x00000004bc047c25 */ /* 0x000fe2000f8e0004 */
[----:B------:R-:W-:-:S03]  /*4860*/  UMOV UR4, 0xffffffff ;  /* 0xffffffff00047882 */ /* 0x000fc60000000000 */
[----:B------:R-:W-:Y:S01]  /*4870*/  IMAD R13, R188, UR5, R5 ;  /* 0x00000005bc0d7c24 */ /* 0x000fe2000f8e0205 */
[----:B------:R-:W-:-:S04]  /*4880*/  LEA R5, P6, R4, UR6, 0x1 ;  /* 0x0000000604057c11 */ /* 0x000fc8000f8c08ff */
[----:B------:R-:W-:Y:S01]  /*4890*/  LEA.HI.X R13, R4, UR7, R13, 0x1, P6 ;  /* 0x00000007040d7c11 */ /* 0x000fe2000b0f0c0d */
[----:B------:R-:W-:Y:S08]  /*48a0*/  BRA.DIV UR4, `(.L_x_2583) ;  /* 0x000001ee048c7947 */ /* 0x000ff0000b800000 */
[----:B------:R1:W2:Y:S04]  /*48b0*/  SHFL.IDX PT, R25, R13, RZ, 0x1c1f ;  /* 0x001c1fff0d197589 */ /* 0x0002a800000e0000 */
[----:B------:R1:W3:Y:S02]  /*48c0*/  SHFL.IDX PT, R14, R5, RZ, 0x1c1f ;  /* 0x001c1fff050e7589 */ /* 0x0002e400000e0000 */
.L_x_2930:
[----:B------:R-:W-:Y:S05]  /*48d0*/  @!P0 BRA `(.L_x_2567) ;  /* 0x0000000000448947 */ /* 0x000fea0003800000 */
[----:B------:R-:W-:Y:S02]  /*48e0*/  ULDC UR4, c[0x0][0x2f4] ;  /* 0x0000bd0000047ab9 */ /* 0x000fe40000000800 */
[----:B------:R-:W-:-:S13]  /*48f0*/  ISETP.GE.AND P0, PT, R18, UR4, PT ;  /* 0x0000000412007c0c */ /* 0x000fda000bf06270 */
[----:B-1----:R-:W1:Y:S01]  /*4900*/  @!P0 LDS.128 R4, [R70+0x22400] ;  /* 0x0224000046048984 */ /* 0x002e620000000c00 */
[----:B---3--:R-:W-:-:S04]  /*4910*/  @!P0 LEA R8, P6, R18, R14, 0x1 ;  /* 0x0000000e12088211 */ /* 0x008fc800078c08ff */
[----:B--2---:R-:W-:-:S05]  /*4920*/  @!P0 LEA.HI.X R9, R18, R25, R19, 0x1, P6 ;  /* 0x0000001912098211 */ /* 0x004fca00030f0c13 */
[----:B-1----:R4:W-:Y:S01]  /*4930*/  @!P0 ST.E.128 desc[UR40][R8.64], R4 ;  /* 0x0000000408008985 */ /* 0x0029e2000c101d28 */
[----:B------:R-:W-:-:S13]  /*4940*/  ISETP.GE.AND P0, PT, R185, UR4, PT ;  /* 0x00000004b9007c0c */ /* 0x000fda000bf06270 */
[----:B------:R-:W-:Y:S05]  /*4950*/  @P0 BRA `(.L_x_2567) ;  /* 0x0000000000240947 */ /* 0x000fea0003800000 */
[----:B------:R-:W-:Y:S01]  /*4960*/  LOP3.LUT P0, RZ, R198, 0x4, RZ, 0xc0, !PT ;  /* 0x00000004c6ff7812 */ /* 0x000fe2000780c0ff */
[----:B----4-:R-:W-:-:S12]  /*4970*/  VIADD R5, R48, 0x20 ;  /* 0x0000002030057836 */ /* 0x010fd80000000000 */
[----:B------:R-:W-:Y:S01]  /*4980*/  @P0 VIADD R5, R48, 0xffffffe0 ;  /* 0xffffffe030050836 */ /* 0x000fe20000000000 */
[----:B------:R-:W-:-:S03]  /*4990*/  LEA R8, P0, R185, R14, 0x1 ;  /* 0x0000000eb9087211 */ /* 0x000fc600078008ff */
[----:B------:R-:W-:Y:S01]  /*49a0*/  IMAD.IADD R5, R66, 0x1, R5 ;  /* 0x0000000142057824 */ /* 0x000fe200078e0205 */
[----:B------:R-:W-:-:S04]  /*49b0*/  LEA.HI.X R9, R185, R25, R204, 0x1, P0 ;  /* 0x00000019b9097211 */ /* 0x000fc800000f0ccc */
[----:B------:R-:W-:-:S06]  /*49c0*/  LEA R5, R5, R2, 0x1 ;  /* 0x0000000205057211 */ /* 0x000fcc00078e08ff */
[----:B------:R-:W1:Y:S04]  /*49d0*/  LDS.128 R4, [R5+0x22400] ;  /* 0x0224000005047984 */ /* 0x000e680000000c00 */
[----:B-1----:R1:W-:Y:S02]  /*49e0*/  ST.E.128 desc[UR40][R8.64], R4 ;  /* 0x0000000408007985 */ /* 0x0023e4000c101d28 */
.L_x_2567:
[----:B------:R-:W-:Y:S05]  /*49f0*/  BSYNC B0 ;  /* 0x0000000000007941 */ /* 0x000fea0003800000 */
.L_x_2558:
[----:B-12-4-:R-:W1:Y:S01]  /*4a00*/  S2R R4, SR_TID.X ;  /* 0x0000000000047919 */ /* 0x016e620000002100 */
[----:B------:R-:W-:Y:S01]  /*4a10*/  @!PT LDS RZ, [RZ] ;  /* 0x00000000fffff984 */ /* 0x000fe20000000800 */
[----:B------:R-:W-:Y:S01]  /*4a20*/  @!PT LDS RZ, [RZ] ;  /* 0x00000000fffff984 */ /* 0x000fe20000000800 */
[----:B------:R-:W-:Y:S01]  /*4a30*/  @!PT LDS RZ, [RZ] ;  /* 0x00000000fffff984 */ /* 0x000fe20000000800 */
[----:B------:R-:W-:Y:S01]  /*4a40*/  @!PT LDS RZ, [RZ] ;  /* 0x00000000fffff984 */ /* 0x000fe20000000800 */
[----:B------:R2:W-:Y:S06]  /*4a50*/  MEMBAR.ALL.CTA ;  /* 0x0000000000007992 */ /* 0x0005ec0000008000 */
[----:B--2---:R-:W2:Y:S01]  /*4a60*/  FENCE.VIEW.ASYNC.S ;  /* 0x00000000000073c6 */ /* 0x004ea20000000000 */
[----:B------:R-:W-:Y:S05]  /*4a70*/  WARPSYNC.ALL ;  /* 0x0000000000007948 */ /* 0x000fea0003800000 */
[----:B------:R-:W-:Y:S01]  /*4a80*/  BSSY B0, `(.L_x_2584) ;  /* 0x0000009000007945 */ /* 0x000fe20003800000 */
[----:B-1----:R-:W-:Y:S01]  /*4a90*/  LOP3.LUT R4, R4, 0x7f, RZ, 0xc0, !PT ;  /* 0x0000007f04047812 */ /* 0x002fe200078ec0ff */
[----:B--2---:R1:W-:Y:S03]  /*4aa0*/  BAR.SYNC.DEFER_BLOCKING R46, 0x80 ;  /* 0x0002002e0000751d */ /* 0x0043e60000010000 */
[----:B------:R-:W-:-:S13]  /*4ab0*/  ISETP.NE.AND P0, PT, R4, RZ, PT ;  /* 0x000000ff0400720c */ /* 0x000fda0003f05270 */
[----:B------:R-:W-:-:S05]  /*4ac0*/  @!P0 VIADD R4, R60, 0x28ca0 ;  /* 0x00028ca03c048836 */ /* 0x000fca0000000000 */
[----:B------:R-:W-:-:S04]  /*4ad0*/  @!P0 PRMT R4, RZ, 0x654, R4 ;  /* 0x00000654ff048816 */ /* 0x000fc80000000004 */
[----:B------:R1:W-:Y:S01]  /*4ae0*/  @!P0 SYNCS.ARRIVE.TRANS64.RED.A1T0 RZ, [R4+URZ], RZ ;  /* 0x000000ff04ff89a7 */ /* 0x0003e2000810043f */
[----:B------:R-:W-:Y:S05]  /*4af0*/  @!P5 BRA `(.L_x_2585) ;  /* 0x000000000004d947 */ /* 0x000fea0003800000 */
[----:B------:R-:W-:Y:S01]  /*4b00*/  BPT.TRAP 0x1 ;  /* 0x000000040000795c */ /* 0x000fe20000300000 */
.L_x_2585:
[----:B------:R-:W-:Y:S05]  /*4b10*/  BSYNC B0 ;  /* 0x0000000000007941 */ /* 0x000fea0003800000 */
.L_x_2584:
[----:B------:R-:W2:Y:S01]  /*4b20*/  SYNCS.PHASECHK.TRANS64.TRYWAIT P5, [R60+URZ+0x28cb0], R67 ;  /* 0x028cb0433c0075a7 */ /* 0x000ea200080a017f */
[----:B------:R-:W-:Y:S04]  /*4b30*/  BSSY B0, `(.L_x_2586) ;  /* 0x0000002000007945 */ /* 0x000fe80003800000 */
[----:B--2---:R-:W-:Y:S05]  /*4b40*/  @!P5 BRA `(.L_x_2587) ;  /* 0x000001ec0028d947 */ /* 0x004fea0003800000 */
.L_x_2931:
[----:B------:R-:W-:Y:S05]  /*4b50*/  BSYNC B0 ;  /* 0x0000000000007941 */ /* 0x000fea0003800000 */
.L_x_2586:
[----:B------:R-:W-:Y:S01]  /*4b60*/  ULDC.64 UR4, c[0x0][0x328] ;  /* 0x0000ca0000047ab9 */ /* 0x000fe20000000a00 */
[----:B------:R-:W-:Y:S01]  /*4b70*/  ULDC.64 UR6, c[0x0][0x318] ;  /* 0x0000c60000067ab9 */ /* 0x000fe20000000a00 */
[----:B------:R-:W-:Y:S01]  /*4b80*/  IMAD R7, R64, UR4, RZ ;  /* 0x0000000440077c24 */ /* 0x000fe2000f8e02ff */
[----:B------:R-:W-:Y:S01]  /*4b90*/  BSSY B0, `(.L_x_2588) ;  /* 0x000008a000007945 */ /* 0x000fe20003800000 */
[----:B-1----:R-:W-:-:S04]  /*4ba0*/  IMAD.WIDE.U32 R4, R62, UR4, RZ ;  /* 0x000000043e047c25 */ /* 0x002fc8000f8e00ff */
        /* <DEDUP_REMOVED lines=13> */
[----:B------:R-:W1:Y:S04]  /*4c80*/  SHFL.IDX PT, R11, R11, RZ, 0x1c1f ;  /* 0x001c1fff0b0b7589 */ /* 0x000e6800000e0000 */
[----:B------:R-:W4:Y:S08]  /*4c90*/  SHFL.IDX PT, R10, R10, RZ, 0x1c1f ;  /* 0x001c1fff0a0a7589 */ /* 0x000f3000000e0000 */
[----:B------:R-:W-:Y:S05]  /*4ca0*/  @!P5 BRA `(.L_x_2589) ;  /* 0x0000000400e0d947 */ /* 0x000fea0003800000 */
[----:B------:R-:W5:Y:S01]  /*4cb0*/  LDL R70, [R1+0x10] ;  /* 0x0000100001467983 */ /* 0x000f620000100800 */
[----:B------:R-:W-:-:S03]  /*4cc0*/  ULDC UR4, c[0x0][0x320] ;  /* 0x0000c80000047ab9 */ /* 0x000fc60000000800 */
[----:B------:R-:W2:Y:S04]  /*4cd0*/  LDL R25, [R1+0x14] ;  /* 0x0000140001197983 */ /* 0x000ea80000100800 */
[----:B------:R-:W2:Y:S04]  /*4ce0*/  LDL R69, [R1+0xc] ;  /* 0x00000c0001457983 */ /* 0x000ea80000100800 */
[----:B------:R-:W2:Y:S04]  /*4cf0*/  LDL R24, [R1+0x18] ;  /* 0x0000180001187983 */ /* 0x000ea80000100800 */
[----:B---3--:R-:W3:Y:S04]  /*4d00*/  LDL R68, [R1+0x8] ;  /* 0x0000080001447983 */ /* 0x008ee80000100800 */
[----:B------:R-:W3:Y:S04]  /*4d10*/  LDL R66, [R1+0x1c] ;  /* 0x00001c0001427983 */ /* 0x000ee80000100800 */
[----:B------:R-:W3:Y:S04]  /*4d20*/  LDL R55, [R1+0x4] ;  /* 0x0000040001377983 */ /* 0x000ee80000100800 */
[----:B------:R-:W3:Y:S01]  /*4d30*/  LDL R54, [R1+0x20] ;  /* 0x0000200001367983 */ /* 0x000ee20000100800 */
[----:B------:R-:W-:Y:S01]  /*4d40*/  ISETP.GE.AND P6, PT, R18, UR4, PT ;  /* 0x0000000412007c0c */ /* 0x000fe2000bfc6270 */
[----:B------:R-:W-:-:S02]  /*4d50*/  IMAD R9, R187, 0x8000, R48 ;  /* 0x00008000bb097824 */ /* 0x000fc400078e0230 */
[----:B------:R-:W3:Y:S02]  /*4d60*/  LDL R27, [R1] ;  /* 0x00000000011b7983 */ /* 0x000ee40000100800 */
[C---:B------:R-:W-:Y:S02]  /*4d70*/  IMAD R13, R9.reuse, 0x2, R2 ;  /* 0x00000002090d7824 */ /* 0x040fe400078e0202 */
[----:B------:R-:W3:Y:S01]  /*4d80*/  LDL R26, [R1+0x24] ;  /* 0x00002400011a7983 */ /* 0x000ee20000100800 */
[----:B------:R-:W-:Y:S01]  /*4d90*/  LOP3.LUT P5, RZ, R198, 0x4, RZ, 0xc0, !PT ;  /* 0x00000004c6ff7812 */ /* 0x000fe200078ac0ff */
[C---:B------:R-:W-:Y:S02]  /*4da0*/  VIADD R15, R9.reuse, 0x20 ;  /* 0x00000020090f7836 */ /* 0x040fe40000000000 */
[C---:B------:R-:W-:Y:S02]  /*4db0*/  VIADD R14, R18.reuse, 0x40 ;  /* 0x00000040120e7836 */ /* 0x040fe40000000000 */
[----:B------:R-:W0:Y:S08]  /*4dc0*/  @!P6 LDS.128 R4, [R13+0x400] ;  /* 0x000400000d04e984 */ /* 0x000e300000000c00 */
[----:B------:R-:W-:Y:S01]  /*4dd0*/  @P5 VIADD R15, R9, 0xffffffe0 ;  /* 0xffffffe0090f5836 */ /* 0x000fe20000000000 */
[----:B-1----:R-:W-:-:S03]  /*4de0*/  @!P6 LEA R8, P5, R18, R11, 0x1 ;  /* 0x0000000b1208e211 */ /* 0x002fc600078a08ff */
[----:B------:R-:W-:Y:S01]  /*4df0*/  IMAD R12, R15, 0x2, R2 ;  /* 0x000000020f0c7824 */ /* 0x000fe200078e0202 */
[----:B----4-:R-:W-:Y:S01]  /*4e00*/  @!P6 LEA.HI.X R9, R18, R10, R19, 0x1, P5 ;  /* 0x0000000a1209e211 */ /* 0x010fe200028f0c13 */
[----:B------:R-:W4:Y:S01]  /*4e10*/  LDL R15, [R1+0x30] ;  /* 0x00003000010f7983 */ /* 0x000f220000100800 */
[----:B------:R-:W-:-:S03]  /*4e20*/  ISETP.GE.AND P5, PT, R185, UR4, PT ;  /* 0x00000004b9007c0c */ /* 0x000fc6000bfa6270 */
[----:B0-----:R0:W-:Y:S10]  /*4e30*/  @!P6 ST.E.128 desc[UR40][R8.64], R4 ;  /* 0x000000040800e985 */ /* 0x0011f4000c101d28 */
[----:B------:R-:W1:Y:S01]  /*4e40*/  @!P5 LDS.128 R4, [R12+0x400] ;  /* 0x000400000c04d984 */ /* 0x000e620000000c00 */
[----:B0-----:R-:W-:-:S04]  /*4e50*/  @!P5 LEA R8, P6, R185, R11, 0x1 ;  /* 0x0000000bb908d211 */ /* 0x001fc800078c08ff */
[----:B------:R-:W-:Y:S02]  /*4e60*/  @!P5 LEA.HI.X R9, R185, R10, R204, 0x1, P6 ;  /* 0x0000000ab909d211 */ /* 0x000fe400030f0ccc */
[----:B------:R-:W-:Y:S01]  /*4e70*/  ISETP.GE.AND P6, PT, R14, UR4, PT ;  /* 0x000000040e007c0c */ /* 0x000fe2000bfc6270 */
[----:B------:R-:W-:Y:S02]  /*4e80*/  VIADD R14, R18, 0x60 ;  /* 0x00000060120e7836 */ /* 0x000fe40000000000 */
[----:B-1----:R5:W-:Y:S10]  /*4e90*/  @!P5 ST.E.128 desc[UR40][R8.64], R4 ;  /* 0x000000040800d985 */ /* 0x002bf4000c101d28 */
[----:B------:R-:W0:Y:S01]  /*4ea0*/  @!P6 LDS.128 R4, [R13+0x2400] ;  /* 0x002400000d04e984 */ /* 0x000e220000000c00 */
[----:B-----5:R-:W-:-:S05]  /*4eb0*/  @!P6 LEA R8, P5, R70, R11, 0x1 ;  /* 0x0000000b4608e211 */ /* 0x020fca00078a08ff */
[----:B--2---:R-:W-:Y:S02]  /*4ec0*/  @!P6 IMAD.X R9, R10, 0x1, R25, P5 ;  /* 0x000000010a09e824 */ /* 0x004fe400028e0619 */
[----:B------:R-:W2:Y:S01]  /*4ed0*/  LDL R25, [R1+0x28] ;  /* 0x0000280001197983 */ /* 0x000ea20000100800 */
[----:B------:R-:W-:Y:S01]  /*4ee0*/  ISETP.GE.AND P5, PT, R14, UR4, PT ;  /* 0x000000040e007c0c */ /* 0x000fe2000bfa6270 */
[----:B------:R-:W-:Y:S02]  /*4ef0*/  VIADD R14, R18, 0x80 ;  /* 0x00000080120e7836 */ /* 0x000fe40000000000 */
[----:B0-----:R0:W-:Y:S10]  /*4f00*/  @!P6 ST.E.128 desc[UR40][R8.64], R4 ;  /* 0x000000040800e985 */ /* 0x0011f4000c101d28 */
[----:B------:R-:W1:Y:S01]  /*4f10*/  @!P5 LDS.128 R4, [R12+0x2400] ;  /* 0x002400000c04d984 */ /* 0x000e620000000c00 */
[----:B0-----:R-:W-:-:S05]  /*4f20*/  @!P5 LEA R8, P6, R69, R11, 0x1 ;  /* 0x0000000b4508d211 */ /* 0x001fca00078c08ff */
[----:B------:R-:W-:Y:S02]  /*4f30*/  @!P5 IMAD.X R9, R10, 0x1, R24, P6 ;  /* 0x000000010a09d824 */ /* 0x000fe400030e0618 */
[----:B------:R-:W5:Y:S01]  /*4f40*/  LDL R24, [R1+0x2c] ;  /* 0x00002c0001187983 */ /* 0x000f620000100800 */
[----:B------:R-:W-:Y:S01]  /*4f50*/  ISETP.GE.AND P6, PT, R14, UR4, PT ;  /* 0x000000040e007c0c */ /* 0x000fe2000bfc6270 */
[----:B------:R-:W-:Y:S02]  /*4f60*/  VIADD R14, R18, 0xa0 ;  /* 0x000000a0120e7836 */ /* 0x000fe40000000000 */
[----:B-1----:R3:W-:Y:S10]  /*4f70*/  @!P5 ST.E.128 desc[UR40][R8.64], R4 ;  /* 0x000000040800d985 */ /* 0x0027f4000c101d28 */
[----:B------:R-:W0:Y:S01]  /*4f80*/  @!P6 LDS.128 R4, [R13+0x4400] ;  /* 0x004400000d04e984 */ /* 0x000e220000000c00 */
[----:B---3--:R-:W-:-:S05]  /*4f90*/  @!P6 LEA R8, P5, R68, R11, 0x1 ;  /* 0x0000000b4408e211 */ /* 0x008fca00078a08ff */
[----:B------:R-:W-:Y:S01]  /*4fa0*/  @!P6 IMAD.X R9, R10, 0x1, R66, P5 ;  /* 0x000000010a09e824 */ /* 0x000fe200028e0642 */
[----:B------:R-:W-:-:S04]  /*4fb0*/  ISETP.GE.AND P5, PT, R14, UR4, PT ;  /* 0x000000040e007c0c */ /* 0x000fc8000bfa6270 */
[----:B0-----:R0:W-:Y:S09]  /*4fc0*/  @!P6 ST.E.128 desc[UR40][R8.64], R4 ;  /* 0x000000040800e985 */ /* 0x0011f2000c101d28 */
[----:B------:R-:W1:Y:S01]  /*4fd0*/  @!P5 LDS.128 R4, [R12+0x4400] ;  /* 0x004400000c04d984 */ /* 0x000e620000000c00 */
[----:B0-----:R-:W-:-:S05]  /*4fe0*/  @!P5 LEA R8, P6, R55, R11, 0x1 ;  /* 0x0000000b3708d211 */ /* 0x001fca00078c08ff */
[----:B------:R-:W-:Y:S02]  /*4ff0*/  @!P5 IMAD.X R9, R10, 0x1, R54, P6 ;  /* 0x000000010a09d824 */ /* 0x000fe400030e0636 */
[----:B------:R-:W3:Y:S01]  /*5000*/  LDL R54, [R1+0x34] ;  /* 0x0000340001367983 */ /* 0x000ee20000100800 */
[----:B------:R-:W-:-:S05]  /*5010*/  VIADD R14, R18, 0xc0 ;  /* 0x000000c0120e7836 */ /* 0x000fca0000000000 */
[----:B------:R-:W-:Y:S01]  /*5020*/  ISETP.GE.AND P6, PT, R14, UR4, PT ;  /* 0x000000040e007c0c */ /* 0x000fe2000bfc6270 */
[----:B-1----:R0:W-:-:S12]  /*5030*/  @!P5 ST.E.128 desc[UR40][R8.64], R4 ;  /* 0x000000040800d985 */ /* 0x0021d8000c101d28 */
[----:B------:R-:W1:Y:S01]  /*5040*/  @!P6 LDS.128 R4, [R13+0x6400] ;  /* 0x006400000d04e984 */ /* 0x000e620000000c00 */
[----:B0-----:R-:W-:-:S03]  /*5050*/  @!P6 LEA R8, P5, R27, R11, 0x1 ;  /* 0x0000000b1b08e211 */ /* 0x001fc600078a08ff */
[----:B------:R-:W3:Y:S01]  /*5060*/  LDL R27, [R1+0x38] ;  /* 0x00003800011b7983 */ /* 0x000ee20000100800 */
[----:B------:R-:W-:-:S03]  /*5070*/  @!P6 IADD3.X R9, R10, R26, RZ, P5, !PT ;  /* 0x0000001a0a09e210 */ /* 0x000fc60002ffe4ff */
[----:B------:R-:W3:Y:S01]  /*5080*/  LDL R26, [R1+0x3c] ;  /* 0x00003c00011a7983 */ /* 0x000ee20000100800 */
[----:B------:R-:W-:-:S05]  /*5090*/  VIADD R14, R18, 0xe0 ;  /* 0x000000e0120e7836 */ /* 0x000fca0000000000 */
[----:B------:R-:W-:Y:S01]  /*50a0*/  ISETP.GE.AND P5, PT, R14, UR4, PT ;  /* 0x000000040e007c0c */ /* 0x000fe2000bfa6270 */
[----:B-1----:R0:W-:-:S12]  /*50b0*/  @!P6 ST.E.128 desc[UR40][R8.64], R4 ;  /* 0x000000040800e985 */ /* 0x0021d8000c101d28 */
[----:B------:R-:W1:Y:S01]  /*50c0*/  @!P5 LDS.128 R4, [R12+0x6400] ;  /* 0x006400000c04d984 */ /* 0x000e620000000c00 */
[----:B0-----:R-:W-:Y:S01]  /*50d0*/  @!P5 LEA R8, P6, R229, R11, 0x1 ;  /* 0x0000000be508d211 */ /* 0x001fe200078c08ff */
[----:B------:R-:W-:-:S04]  /*50e0*/  VIADD R14, R18, 0x100 ;  /* 0x00000100120e7836 */ /* 0x000fc80000000000 */
[----:B--2---:R-:W-:Y:S02]  /*50f0*/  @!P5 IMAD.X R9, R10, 0x1, R25, P6 ;  /* 0x000000010a09d824 */ /* 0x004fe400030e0619 */
[----:B------:R-:W2:Y:S01]  /*5100*/  LDL R25, [R1+0x40] ;  /* 0x0000400001197983 */ /* 0x000ea20000100800 */
[----:B------:R-:W-:-:S03]  /*5110*/  ISETP.GE.AND P6, PT, R14, UR4, PT ;  /* 0x000000040e007c0c */ /* 0x000fc6000bfc6270 */
[----:B-1----:R0:W-:Y:S10]  /*5120*/  @!P5 ST.E.128 desc[UR40][R8.64], R4 ;  /* 0x000000040800d985 */ /* 0x0021f4000c101d28 */
[----:B------:R-:W1:Y:S01]  /*5130*/  @!P6 LDS.128 R4, [R13+0x8400] ;  /* 0x008400000d04e984 */ /* 0x000e620000000c00 */
[----:B0-----:R-:W-:-:S05]  /*5140*/  @!P6 LEA R8, P5, R228, R11, 0x1 ;  /* 0x0000000be408e211 */ /* 0x001fca00078a08ff */
[----:B-----5:R-:W-:Y:S02]  /*5150*/  @!P6 IMAD.X R9, R10, 0x1, R24, P5 ;  /* 0x000000010a09e824 */ /* 0x020fe400028e0618 */
[----:B------:R-:W5:Y:S01]  /*5160*/  LDL R24, [R1+0x44] ;  /* 0x0000440001187983 */ /* 0x000f620000100800 */
[----:B------:R-:W-:-:S05]  /*5170*/  VIADD R14, R18, 0x120 ;  /* 0x00000120120e7836 */ /* 0x000fca0000000000 */
[----:B------:R-:W-:Y:S01]  /*5180*/  ISETP.GE.AND P5, PT, R14, UR4, PT ;  /* 0x000000040e007c0c */ /* 0x000fe2000bfa6270 */
[----:B-1----:R0:W-:-:S12]  /*5190*/  @!P6 ST.E.128 desc[UR40][R8.64], R4 ;  /* 0x000000040800e985 */ /* 0x0021d8000c101d28 */
[----:B------:R-:W1:Y:S01]  /*51a0*/  @!P5 LDS.128 R4, [R12+0x8400] ;  /* 0x008400000c04d984 */ /* 0x000e620000000c00 */
[----:B0-----:R-:W-:-:S05]  /*51b0*/  @!P5 LEA R8, P6, R226, R11, 0x1 ;  /* 0x0000000be208d211 */ /* 0x001fca00078c08ff */
[----:B----4-:R-:W-:Y:S02]  /*51c0*/  @!P5 IMAD.X R9, R10, 0x1, R15, P6 ;  /* 0x000000010a09d824 */ /* 0x010fe400030e060f */
[----:B------:R-:W4:Y:S01]  /*51d0*/  LDL R15, [R1+0x48] ;  /* 0x00004800010f7983 */ /* 0x000f220000100800 */
[----:B------:R-:W-:-:S05]  /*51e0*/  VIADD R14, R18, 0x140 ;  /* 0x00000140120e7836 */ /* 0x000fca0000000000 */
[----:B------:R-:W-:Y:S01]  /*51f0*/  ISETP.GE.AND P6, PT, R14, UR4, PT ;  /* 0x000000040e007c0c */ /* 0x000fe2000bfc6270 */
[----:B-1----:R0:W-:-:S12]  /*5200*/  @!P5 ST.E.128 desc[UR40][R8.64], R4 ;  /* 0x000000040800d985 */ /* 0x0021d8000c101d28 */
[----:B------:R-:W1:Y:S01]  /*5210*/  @!P6 LDS.128 R4, [R13+0xa400] ;  /* 0x00a400000d04e984 */ /* 0x000e620000000c00 */
[----:B------:R-:W-:Y:S01]  /*5220*/  VIADD R14, R18, 0x160 ;  /* 0x00000160120e7836 */ /* 0x000fe20000000000 */
[----:B0-----:R-:W-:-:S05]  /*5230*/  @!P6 LEA R8, P5, R219, R11, 0x1 ;  /* 0x0000000bdb08e211 */ /* 0x001fca00078a08ff */
[----:B---3--:R-:W-:Y:S01]  /*5240*/  @!P6 IMAD.X R9, R10, 0x1, R54, P5 ;  /* 0x000000010a09e824 */ /* 0x008fe200028e0636 */
[----:B------:R-:W-:-:S04]  /*5250*/  ISETP.GE.AND P5, PT, R14, UR4, PT ;  /* 0x000000040e007c0c */ /* 0x000fc8000bfa6270 */
[----:B-1----:R0:W-:Y:S09]  /*5260*/  @!P6 ST.E.128 desc[UR40][R8.64], R4 ;  /* 0x000000040800e985 */ /* 0x0021f2000c101d28 */
[----:B------:R-:W1:Y:S01]  /*5270*/  @!P5 LDS.128 R4, [R12+0xa400] ;  /* 0x00a400000c04d984 */ /* 0x000e620000000c00 */
[----:B------:R-:W-:Y:S01]  /*5280*/  VIADD R14, R18, 0x180 ;  /* 0x00000180120e7836 */ /* 0x000fe20000000000 */
[----:B0-----:R-:W-:-:S05]  /*5290*/  @!P5 LEA R8, P6, R216, R11, 0x1 ;  /* 0x0000000bd808d211 */ /* 0x001fca00078c08ff */
[----:B------:R-:W-:Y:S01]  /*52a0*/  @!P5 IMAD.X R9, R10, 0x1, R27, P6 ;  /* 0x000000010a09d824 */ /* 0x000fe200030e061b */
        /* <DEDUP_REMOVED lines=11> */
[----:B--2---:R-:W-:Y:S01]  /*5360*/  @!P5 IMAD.X R9, R10, 0x1, R25, P6 ;  /* 0x000000010a09d824 */ /* 0x004fe200030e0619 */
[----:B------:R-:W-:-:S04]  /*5370*/  ISETP.GE.AND P6, PT, R14, UR4, PT ;  /* 0x000000040e007c0c */ /* 0x000fc8000bfc6270 */
[----:B-1----:R0:W-:Y:S09]  /*5380*/  @!P5 ST.E.128 desc[UR40][R8.64], R4 ;  /* 0x000000040800d985 */ /* 0x0021f2000c101d28 */
[----:B------:R-:W1:Y:S01]  /*5390*/  @!P6 LDS.128 R4, [R13+0xe400] ;  /* 0x00e400000d04e984 */ /* 0x000e620000000c00 */
[----:B------:R-:W-:Y:S01]  /*53a0*/  VIADD R14, R18, 0x1e0 ;  /* 0x000001e0120e7836 */ /* 0x000fe20000000000 */
[----:B0-----:R-:W-:-:S05]  /*53b0*/  @!P6 LEA R8, P5, R212, R11, 0x1 ;  /* 0x0000000bd408e211 */ /* 0x001fca00078a08ff */
[----:B-----5:R-:W-:Y:S01]  /*53c0*/  @!P6 IMAD.X R9, R10, 0x1, R24, P5 ;  /* 0x000000010a09e824 */ /* 0x020fe200028e0618 */
[----:B------:R-:W-:-:S04]  /*53d0*/  ISETP.GE.AND P5, PT, R14, UR4, PT ;  /* 0x000000040e007c0c */ /* 0x000fc8000bfa6270 */
[----:B-1----:R0:W-:Y:S09]  /*53e0*/  @!P6 ST.E.128 desc[UR40][R8.64], R4 ;  /* 0x000000040800e985 */ /* 0x0021f2000c101d28 */
[----:B------:R-:W1:Y:S01]  /*53f0*/  @!P5 LDS.128 R4, [R12+0xe400] ;  /* 0x00e400000c04d984 */ /* 0x000e620000000c00 */
[----:B0-----:R-:W-:-:S05]  /*5400*/  @!P5 LEA R8, P6, R210, R11, 0x1 ;  /* 0x0000000bd208d211 */ /* 0x001fca00078c08ff */
[----:B----4-:R-:W-:-:S05]  /*5410*/  @!P5 IMAD.X R9, R10, 0x1, R15, P6 ;  /* 0x000000010a09d824 */ /* 0x010fca00030e060f */
[----:B-1----:R0:W-:Y:S03]  /*5420*/  @!P5 ST.E.128 desc[UR40][R8.64], R4 ;  /* 0x000000040800d985 */ /* 0x0021e6000c101d28 */
.L_x_2589:
[----:B------:R-:W-:Y:S05]  /*5430*/  BSYNC B0 ;  /* 0x0000000000007941 */ /* 0x000fea0003800000 */
.L_x_2588:
[----:B------:R-:W-:Y:S01]  /*5440*/  @!PT LDS RZ, [RZ] ;  /* 0x00000000fffff984 */ /* 0x000fe20000000800 */
[----:B------:R-:W-:Y:S01]  /*5450*/  @!PT LDS RZ, [RZ] ;  /* 0x00000000fffff984 */ /* 0x000fe20000000800 */
[----:B------:R-:W-:Y:S01]  /*5460*/  @!PT LDS RZ, [RZ] ;  /* 0x00000000fffff984 */ /* 0x000fe20000000800 */
[----:B------:R-:W-:Y:S01]  /*5470*/  @!PT LDS RZ, [RZ] ;  /* 0x00000000fffff984 */ /* 0x000fe20000000800 */
[----:B------:R5:W-:Y:S06]  /*5480*/  MEMBAR.ALL.CTA ;  /* 0x0000000000007992 */ /* 0x000bec0000008000 */
[----:B-----5:R-:W5:Y:S01]  /*5490*/  FENCE.VIEW.ASYNC.S ;  /* 0x00000000000073c6 */ /* 0x020f620000000000 */
[----:B0-2---:R-:W-:Y:S01]  /*54a0*/  @!P0 VIADD R60, R60, 0x28cc0 ;  /* 0x00028cc03c3c8836 */ /* 0x005fe20000000000 */
[----:B------:R-:W-:Y:S01]  /*54b0*/  IADD3 R187, R187, 0x1, RZ ;  /* 0x00000001bbbb7810 */ /* 0x000fe20007ffe0ff */
[----:B-----5:R0:W-:Y:S03]  /*54c0*/  BAR.SYNC.DEFER_BLOCKING R46, 0x80 ;  /* 0x0002002e0000751d */ /* 0x0201e60000010000 */
[----:B------:R-:W-:-:S02]  /*54d0*/  ISETP.NE.AND P5, PT, R187, 0x2, PT ;  /* 0x00000002bb00780c */ /* 0x000fc40003fa5270 */
[----:B------:R-:W-:Y:S02]  /*54e0*/  @!P0 PRMT R60, RZ, 0x654, R60 ;  /* 0x00000654ff3c8816 */ /* 0x000fe4000000003c */
[----:B------:R-:W-:Y:S02]  /*54f0*/  SEL R4, RZ, 0x1, P5 ;  /* 0x00000001ff047807 */ /* 0x000fe40002800000 */
[----:B------:R-:W-:Y:S02]  /*5500*/  SEL R187, R187, RZ, P5 ;  /* 0x000000ffbbbb7207 */ /* 0x000fe40002800000 */
[----:B------:R-:W-:Y:S01]  /*5510*/  LOP3.LUT R191, R191, R4, RZ, 0x3c, !PT ;  /* 0x00000004bfbf7212 */ /* 0x000fe200078e3cff */
[----:B------:R0:W-:Y:S01]  /*5520*/  @!P0 SYNCS.ARRIVE.TRANS64.RED.A1T0 RZ, [R60+URZ], RZ ;  /* 0x000000ff3cff89a7 */ /* 0x0001e2000810043f */
[----:B------:R-:W-:Y:S01]  /*5530*/  PLOP3.LUT P0, PT, PT, PT, PT, 0x8, 0x0 ;  /* 0x000000000000781c */ /* 0x000fe20003f0e170 */
[----:B------:R-:W-:-:S12]  /*5540*/  @P4 BRA `(.L_x_2590) ;  /* 0xffffffd800144947 */ /* 0x000fd8000383ffff */
.L_x_2553:
[----:B------:R-:W-:Y:S04]  /*5550*/  BSSY B0, `(.L_x_2591) ;  /* 0x0000004000007945 */ /* 0x000fe80003800000 */
[----:B------:R-:W-:Y:S05]  /*5560*/  @P0 BRA `(.L_x_2592) ;  /* 0x0000000000080947 */ /* 0x000fea0003800000 */
[----:B------:R-:W2:Y:S02]  /*5570*/  FENCE.VIEW.ASYNC.G ;  /* 0x00000000000073c6 */ /* 0x000ea40000000100 */
[----:B--2---:R-:W-:Y:S06]  /*5580*/  BAR.ARV 0xc, 0x180 ;  /* 0x0306000000007b1d */ /* 0x004fec0000002000 */
.L_x_2592:
[----:B------:R-:W-:Y:S05]  /*5590*/  BSYNC B0 ;  /* 0x0000000000007941 */ /* 0x000fea0003800000 */
.L_x_2591:
[----:B------:R-:W-:Y:S01]  /*55a0*/  UISETP.NE.AND UP0, UPT, UR39, 0x1, UPT ;  /* 0x000000012700788c */ /* 0x000fe2000bf05270 */
[----:B------:R-:W-:Y:S05]  /*55b0*/  BSSY B7, `(.L_x_2593) ;  /* 0x0001063000077945 */ /* 0x000fea0003800000 */
[----:B------:R-:W-:-:S13]  /*55c0*/  PLOP3.LUT P0, PT, PT, PT, UP0, 0x80, 0x0 ;  /* 0x000000000000781c */ /* 0x000fda0003f0f008 */
[----:B------:R-:W-:Y:S05]  /*55d0*/  @!P0 BRA `(.L_x_2594) ;  /* 0x0000002400508947 */ /* 0x000fea0003800000 */
[----:B------:R-:W2:Y:S01]  /*55e0*/  LDC R0, c[0x0][0x448] ;  /* 0x00011200ff007b82 */ /* 0x000ea20000000800 */
[----:B------:R-:W-:-:S07]  /*55f0*/  IADD3 R23, R184, 0x1, -R23 ;  /* 0x00000001b8177810 */ /* 0x000fce0007ffe817 */
[----:B------:R-:W0:Y:S01]  /*5600*/  LDC.64 R4, c[0x0][0x9e0] ;  /* 0x00027800ff047b82 */ /* 0x000e220000000a00 */
[----:B--2---:R-:W-:Y:S01]  /*5610*/  ISETP.NE.AND P1, PT, R0, 0x1, PT ;  /* 0x000000010000780c */ /* 0x004fe20003f25270 */
[----:B------:R-:W-:Y:S01]  /*5620*/  VIADD R0, R196, 0x3f ;  /* 0x0000003fc4007836 */ /* 0x000fe20000000000 */
[----:B0-----:R-:W-:-:S11]  /*5630*/  ISETP.GE.AND P2, PT, R5, 0x1, PT ;  /* 0x000000010500780c */ /* 0x001fd60003f46270 */
[----:B------:R-:W0:Y:S08]  /*5640*/  @P1 LDC R3, c[0x0][0x44c] ;  /* 0x00011300ff031b82 */ /* 0x000e300000000800 */
[----:B------:R-:W2:Y:S01]  /*5650*/  @P1 LDC R6, c[0x0][0x450] ;  /* 0x00011400ff061b82 */ /* 0x000ea20000000800 */
[----:B0-----:R-:W-:-:S05]  /*5660*/  @P1 IMAD.HI.U32 R3, R0, R3, RZ ;  /* 0x0000000300031227 */ /* 0x001fca00078e00ff */
[----:B--2---:R-:W-:-:S05]  /*5670*/  @P1 SHF.R.U32.HI R0, RZ, R6, R3 ;  /* 0x00000006ff001219 */ /* 0x004fca0000011603 */
        /* <DEDUP_REMOVED lines=14> */
.L_x_2597:
[----:B------:R-:W-:-:S13]  /*5760*/  ISETP.NE.AND P0, PT, R5, 0x1, PT ;  /* 0x000000010500780c */ /* 0x000fda0003f05270 */
[----:B------:R-:W0:Y:S02]  /*5770*/  @P0 LDC.64 R6, c[0x0][0x9e8] ;  /* 0x00027a00ff060b82 */ /* 0x000e240000000a00 */
[----:B0-----:R-:W-:-:S05]  /*5780*/  @P0 IMAD.HI.U32 R6, R0, R6, RZ ;  /* 0x0000000600060227 */ /* 0x001fca00078e00ff */
[----:B------:R-:W-:-:S07]  /*5790*/  @P0 SHF.R.U32.HI R0, RZ, R7, R6 ;  /* 0x00000007ff000219 */ /* 0x000fce0000011606 */
.L_x_2598:
[----:B------:R-:W-:Y:S05]  /*57a0*/  BSYNC B0 ;  /* 0x0000000000007941 */ /* 0x000fea0003800000 */
.L_x_2596:
[----:B------:R-:W-:-:S05]  /*57b0*/  IMAD R3, R0, R5, R5 ;  /* 0x0000000500037224 */ /* 0x000fca00078e0205 */
[----:B------:R-:W-:-:S07]  /*57c0*/  VIMNMX R4, R4, R3, PT ;  /* 0x0000000304047248 */ /* 0x000fce0003fe0100 */
.L_x_2595:
[----:B------:R-:W0:Y:S01]  /*57d0*/  @P1 LDC R7, c[0x0][0x44c] ;  /* 0x00011300ff071b82 */ /* 0x000e220000000800 */
[----:B------:R-:W-:Y:S01]  /*57e0*/  VIADD R4, R4, 0x3f ;  /* 0x0000003f04047836 */ /* 0x000fe20000000000 */
[----:B------:R-:W-:Y:S01]  /*57f0*/  ULDC UR4, c[0x0][0x9dc] ;  /* 0x0002770000047ab9 */ /* 0x000fe20000000800 */
[----:B------:R-:W-:-:S03]  /*5800*/  IMAD.MOV.U32 R0, RZ, RZ, R196 ;  /* 0x000000ffff007224 */ /* 0x000fc600078e00c4 */
[----:B------:R-:W-:Y:S02]  /*5810*/  SHF.R.S32.HI R3, RZ, 0x1f, R4 ;  /* 0x0000001fff037819 */ /* 0x000fe40000011404 */
[----:B------:R-:W2:Y:S02]  /*5820*/  @P1 LDC R6, c[0x0][0x450] ;  /* 0x00011400ff061b82 */ /* 0x000ea40000000800 */
[----:B------:R-:W-:-:S04]  /*5830*/  LEA.HI R3, R3, R4, RZ, 0x6 ;  /* 0x0000000403037211 */ /* 0x000fc800078f30ff */
[----:B------:R-:W-:-:S04]  /*5840*/  SHF.R.S32.HI R3, RZ, 0x6, R3 ;  /* 0x00000006ff037819 */ /* 0x000fc80000011403 */
[----:B------:R-:W-:Y:S01]  /*5850*/  VIMNMX R38, R38, R3, PT ;  /* 0x0000000326267248 */ /* 0x000fe20003fe0100 */
[----:B0-----:R-:W-:-:S05]  /*5860*/  @P1 IMAD.HI.U32 R7, R196, R7, RZ ;  /* 0x00000007c4071227 */ /* 0x001fca00078e00ff */
[----:B--2---:R-:W-:-:S05]  /*5870*/  @P1 SHF.R.U32.HI R0, RZ, R6, R7 ;  /* 0x00000006ff001219 */ /* 0x004fca0000011607 */
        /* <DEDUP_REMOVED lines=13> */
.L_x_2601:
[----:B------:R-:W-:-:S13]  /*5950*/  ISETP.NE.AND P0, PT, R5, 0x1, PT ;  /* 0x000000010500780c */ /* 0x000fda0003f05270 */
[----:B------:R-:W0:Y:S02]  /*5960*/  @P0 LDC.64 R6, c[0x0][0x9e8] ;  /* 0x00027a00ff060b82 */ /* 0x000e240000000a00 */
[----:B0-----:R-:W-:-:S05]  /*5970*/  @P0 IMAD.HI.U32 R6, R37, R6, RZ ;  /* 0x0000000625060227 */ /* 0x001fca00078e00ff */
[----:B------:R-:W-:-:S07]  /*5980*/  @P0 SHF.R.U32.HI R37, RZ, R7, R6 ;  /* 0x00000007ff250219 */ /* 0x000fce0000011606 */
.L_x_2602:
[----:B------:R-:W-:Y:S05]  /*5990*/  BSYNC B0 ;  /* 0x0000000000007941 */ /* 0x000fea0003800000 */
.L_x_2600:
[----:B------:R-:W-:-:S05]  /*59a0*/  IMAD R5, R37, R5, RZ ;  /* 0x0000000525057224 */ /* 0x000fca00078e02ff */
[----:B------:R-:W-:-:S07]  /*59b0*/  VIMNMX R0, R0, R5, !PT ;  /* 0x0000000500007248 */ /* 0x000fce0007fe0100 */
.L_x_2599:
[----:B------:R-:W-:Y:S01]  /*59c0*/  SHF.R.S32.HI R3, RZ, 0x1f, R0 ;  /* 0x0000001fff037819 */ /* 0x000fe20000011400 */
[----:B------:R-:W-:Y:S03]  /*59d0*/  BSSY B0, `(.L_x_2603) ;  /* 0x0000027000007945 */ /* 0x000fe60003800000 */
[----:B------:R-:W-:-:S04]  /*59e0*/  LEA.HI R3, R3, R0, RZ, 0x6 ;  /* 0x0000000003037211 */ /* 0x000fc800078f30ff */
[----:B------:R-:W-:-:S04]  /*59f0*/  SHF.R.S32.HI R3, RZ, 0x6, R3 ;  /* 0x00000006ff037819 */ /* 0x000fc80000011403 */
[----:B------:R-:W-:Y:S01]  /*5a00*/  VIMNMX R9, RZ, R3, !PT ;  /* 0x00000003ff097248 */ /* 0x000fe20007fe0100 */
[----:B------:R-:W-:-:S03]  /*5a10*/  IMAD.MOV.U32 R3, RZ, RZ, RZ ;  /* 0x000000ffff037224 */ /* 0x000fc600078e00ff */
[----:B------:R-:W-:-:S13]  /*5a20*/  ISETP.GT.AND P0, PT, R38, R9, PT ;  /* 0x000000092600720c */ /* 0x000fda0003f04270 */
[----:B------:R-:W-:Y:S05]  /*5a30*/  @!P0 BRA `(.L_x_2604) ;  /* 0x0000000000808947 */ /* 0x000fea0003800000 */
[----:B------:R-:W2:Y:S01]  /*5a40*/  LDL R4, [R1+0x4c] ;  /* 0x00004c0001047983 */ /* 0x000ea20000100800 */
[----:B------:R-:W-:Y:S01]  /*5a50*/  ULDC UR4, c[0x0][0x9f0] ;  /* 0x00027c0000047ab9 */ /* 0x000fe20000000800 */
[----:B--2---:R-:W-:-:S04]  /*5a60*/  ISETP.NE.AND P0, PT, R4, RZ, PT ;  /* 0x000000ff0400720c */ /* 0x004fc80003f05270 */
[----:B-1----:R-:W-:-:S04]  /*5a70*/  SEL R11, R4, UR4, P0 ;  /* 0x00000004040b7c07 */ /* 0x002fc80008000000 */
[-C--:B------:R-:W-:Y:S02]  /*5a80*/  IABS R6, R11.reuse ;  /* 0x0000000b00067213 */ /* 0x080fe40000000000 */
[----:B------:R-:W-:Y:S02]  /*5a90*/  IADD3 R0, R11, -0x1, R38 ;  /* 0xffffffff0b007810 */ /* 0x000fe40007ffe026 */
[----:B------:R-:W0:Y:S01]  /*5aa0*/  I2F.RP R3, R6 ;  /* 0x0000000600037306 */ /* 0x000e220000209400 */
[----:B----4-:R-:W-:Y:S02]  /*5ab0*/  IABS R10, R11 ;  /* 0x0000000b000a7213 */ /* 0x010fe40000000000 */
        /* <DEDUP_REMOVED lines=24> */
.L_x_2604:
[----:B------:R-:W-:Y:S05]  /*5c40*/  BSYNC B0 ;  /* 0x0000000000007941 */ /* 0x000fea0003800000 */
.L_x_2603:
[----:B------:R-:W2:Y:S01]  /*5c50*/  LDL R0, [R1+0x54] ;  /* 0x0000540001007983 */ /* 0x000ea20000100800 */
        /* <DEDUP_REMOVED lines=43> */
[----:B---3--:R-:W-:Y:S02]  /*5f10*/  CS2R R68, SRZ ;  /* 0x0000000000447805 */ /* 0x008fe4000001ff00 */
        /* <DEDUP_REMOVED lines=21> */
[----:B--2---:R-:W-:-:S05]  /*6070*/  IMAD R0, R0, R3, R9 ;  /* 0x0000000300007224 */ /* 0x004fca00078e0209 */
[----:B------:R-:W-:Y:S02]  /*6080*/  VIADDMNMX R3, R0, R3, R38, PT ;  /* 0x0000000300037246 */ /* 0x000fe40003800126 */
[----:B------:R-:W-:Y:S02]  /*6090*/  CS2R R38, SRZ ;  /* 0x0000000000267805 */ /* 0x000fe4000001ff00 */
        /* <DEDUP_REMOVED lines=16> */
.L_x_2606:
[C---:B------:R-:W-:Y:S01]  /*61a0*/  IMAD R12, R17.reuse, 0x8, R2 ;  /* 0x00000008110c7824 */ /* 0x040fe200078e0202 */
[----:B------:R-:W-:Y:S01]  /*61b0*/  SHF.L.U32 R5, R22, 0x1f, RZ ;  /* 0x0000001f16057819 */ /* 0x000fe200000006ff */
[----:B------:R-:W-:Y:S01]  /*61c0*/  VIADD R4, R2, 0x26800 ;  /* 0x0002680002047836 */ /* 0x000fe20000000000 */
[----:B------:R-:W-:Y:S01]  /*61d0*/  BSSY B0, `(.L_x_2607) ;  /* 0x0000008000007945 */ /* 0x000fe20003800000 */
[----:B------:R-:W-:Y:S01]  /*61e0*/  IMAD R6, R17, 0x1000, R20 ;  /* 0x0000100011067824 */ /* 0x000fe200078e0214 */
[----:B------:R-:W0:Y:S01]  /*61f0*/  SYNCS.PHASECHK.TRANS64.TRYWAIT P1, [R12+URZ+0x28c50], R5 ;  /* 0x028c50050c0075a7 */ /* 0x000e22000802017f */
[----:B------:R-:W-:Y:S01]  /*6200*/  IMAD.MOV.U32 R7, RZ, RZ, 0x40000040 ;  /* 0x40000040ff077424 */ /* 0x000fe200078e00ff */
[----:B------:R-:W-:-:S04]  /*6210*/  SHF.R.U32.HI R4, RZ, 0x4, R4 ;  /* 0x00000004ff047819 */ /* 0x000fc80000011604 */
[----:B------:R-:W-:-:S04]  /*6220*/  LOP3.LUT R4, R4, 0x3fff, RZ, 0xc0, !PT ;  /* 0x00003fff04047812 */ /* 0x000fc800078ec0ff */
[----:B------:R-:W-:Y:S01]  /*6230*/  LOP3.LUT R4, R4, 0x10000, RZ, 0xfc, !PT ;  /* 0x0001000004047812 */ /* 0x000fe200078efcff */
[----:B0-----:R-:W-:Y:S06]  /*6240*/  @!P1 BRA `(.L_x_2608) ;  /* 0x000001d4007c9947 */ /* 0x001fec0003800000 */
.L_x_2932:
[----:B------:R-:W-:Y:S05]  /*6250*/  BSYNC B0 ;  /* 0x0000000000007941 */ /* 0x000fea0003800000 */
.L_x_2607:
[----:B------:R-:W-:Y:S01]  /*6260*/  BAR.SYNC.DEFER_BLOCKING 0xe, 0x100 ;  /* 0x0384000000007b1d */ /* 0x000fe20000010000 */
[----:B0-----:R-:W-:Y:S01]  /*6270*/  IMAD.MOV.U32 R5, RZ, RZ, 0x40000040 ;  /* 0x40000040ff057424 */ /* 0x001fe200078e00ff */
[C---:B------:R-:W-:Y:S01]  /*6280*/  R2UR UR14, R6.reuse ;  /* 0x00000000060e72ca */ /* 0x040fe200000e0000 */
[----:B----4-:R-:W-:Y:S01]  /*6290*/  VIADD R10, R6, 0x100 ;  /* 0x00000100060a7836 */ /* 0x010fe20000000000 */
[----:B------:R-:W-:Y:S01]  /*62a0*/  R2UR UR15, R7 ;  /* 0x00000000070f72ca */ /* 0x000fe200000e0000 */
[----:B-1----:R-:W-:Y:S01]  /*62b0*/  IMAD.MOV.U32 R11, RZ, RZ, 0x40000040 ;  /* 0x40000040ff0b7424 */ /* 0x002fe200078e00ff */
[----:B------:R-:W-:Y:S01]  /*62c0*/  R2UR UR12, R4 ;  /* 0x00000000040c72ca */ /* 0x000fe200000e0000 */
[----:B------:R-:W-:Y:S01]  /*62d0*/  VIADD R8, R6, 0x80 ;  /* 0x0000008006087836 */ /* 0x000fe20000000000 */
[----:B------:R-:W-:Y:S01]  /*62e0*/  R2UR UR13, R5 ;  /* 0x00000000050d72ca */ /* 0x000fe200000e0000 */
[----:B------:R-:W-:Y:S01]  /*62f0*/  IMAD.MOV.U32 R9, RZ, RZ, 0x40000040 ;  /* 0x40000040ff097424 */ /* 0x000fe200078e00ff */
[----:B------:R-:W-:Y:S01]  /*6300*/  R2UR UR6, R10 ;  /* 0x000000000a0672ca */ /* 0x000fe200000e0000 */
[----:B------:R-:W-:Y:S01]  /*6310*/  VIADD R10, R4, 0x2 ;  /* 0x00000002040a7836 */ /* 0x000fe20000000000 */
[----:B------:R-:W-:Y:S01]  /*6320*/  R2UR UR7, R11 ;  /* 0x000000000b0772ca */ /* 0x000fe200000e0000 */
[----:B------:R-:W-:Y:S01]  /*6330*/  VIADD R6, R6, 0x180 ;  /* 0x0000018006067836 */ /* 0x000fe20000000000 */
[----:B------:R-:W-:Y:S01]  /*6340*/  MOV R11, 0x40000040 ;  /* 0x40000040000b7802 */ /* 0x000fe20000000f00 */
[----:B------:R-:W-:Y:S01]  /*6350*/  IMAD.MOV.U32 R7, RZ, RZ, 0x40000040 ;  /* 0x40000040ff077424 */ /* 0x000fe200078e00ff */
[----:B------:R-:W-:Y:S01]  /*6360*/  R2UR UR10, R8 ;  /* 0x00000000080a72ca */ /* 0x000fe200000e0000 */
[----:B------:R-:W-:Y:S01]  /*6370*/  VIADD R8, R4, 0x4 ;  /* 0x0000000404087836 */ /* 0x000fe20000000000 */
[----:B------:R-:W-:Y:S01]  /*6380*/  R2UR UR11, R9 ;  /* 0x00000000090b72ca */ /* 0x000fe200000e0000 */
[----:B------:R-:W-:Y:S01]  /*6390*/  IMAD.MOV.U32 R9, RZ, RZ, 0x40000040 ;  /* 0x40000040ff097424 */ /* 0x000fe200078e00ff */
[----:B------:R-:W-:-:S02]  /*63a0*/  R2UR UR8, R10 ;  /* 0x000000000a0872ca */ /* 0x000fc400000e0000 */
[----:B------:R-:W-:Y:S01]  /*63b0*/  R2UR UR9, R11 ;  /* 0x000000000b0972ca */ /* 0x000fe200000e0000 */
[----:B-----5:R-:W-:Y:S01]  /*63c0*/  WARPGROUP.ARRIVE ;  /* 0x00000000000079c5 */ /* 0x020fe20000000000 */
        /* <DEDUP_REMOVED lines=25> */
.L_x_2609:
[----:B------:R-:W-:Y:S01]  /*6560*/  VIADD R3, R3, 0xfffffffe ;  /* 0xfffffffe03037836 */ /* 0x000fe20000000000 */
[----:B------:R-:W-:Y:S01]  /*6570*/  BSSY B0, `(.L_x_2610) ;  /* 0x00000cc000007945 */ /* 0x000fe20003800000 */
[----:B------:R-:W-:-:S03]  /*6580*/  VIADD R12, R12, 0x28c60 ;  /* 0x00028c600c0c7836 */ /* 0x000fc60000000000 */
[----:B------:R-:W-:Y:S02]  /*6590*/  ISETP.GE.AND P1, PT, R3, R0, PT ;  /* 0x000000000300720c */ /* 0x000fe40003f26270 */
[----:B------:R-:W-:-:S04]  /*65a0*/  PRMT R12, R186, 0x654, R12 ;  /* 0x00000654ba0c7816 */ /* 0x000fc8000000000c */
[----:B------:R0:W-:Y:S07]  /*65b0*/  SYNCS.ARRIVE.TRANS64.RED.A1T0 RZ, [R12+URZ], RZ ;  /* 0x000000ff0cff79a7 */ /* 0x0001ee000810043f */
[----:B------:R-:W-:Y:S05]  /*65c0*/  @!P1 BRA `(.L_x_2611) ;  /* 0x0000000c00189947 */ /* 0x000fea0003800000 */
.L_x_2618:
[----:B------:R-:W-:Y:S01]  /*65d0*/  BAR.SYNC.DEFER_BLOCKING 0xe, 0x100 ;  /* 0x0384000000007b1d */ /* 0x000fe20000010000 */
[----:B0-----:R-:W-:Y:S01]  /*65e0*/  IMAD R12, R17, 0x40, R194 ;  /* 0x00000040110c7824 */ /* 0x001fe200078e02c2 */
[----:B------:R-:W-:Y:S01]  /*65f0*/  ISETP.GT.AND P2, PT, R3, R0, PT ;  /* 0x000000000300720c */ /* 0x000fe20003f44270 */
[----:B------:R-:W-:Y:S02]  /*6600*/  VIADD R17, R17, 0x1 ;  /* 0x0000000111117836 */ /* 0x000fe40000000000 */
[----:B------:R-:W-:Y:S02]  /*6610*/  IMAD R12, R12, 0x4, R2 ;  /* 0x000000040c0c7824 */ /* 0x000fe400078e0202 */
[----:B------:R-:W-:Y:S01]  /*6620*/  VIADD R3, R3, 0xffffffff ;  /* 0xffffffff03037836 */ /* 0x000fe20000000000 */
[----:B------:R-:W-:-:S04]  /*6630*/  ISETP.NE.AND P1, PT, R17, 0x2, PT ;  /* 0x000000021100780c */ /* 0x000fc80003f25270 */
[----:B------:R-:W-:Y:S01]  /*6640*/  SEL R17, R17, RZ, P1 ;  /* 0x000000ff11117207 */ /* 0x000fe20000800000 */
[----:B------:R-:W0:Y:S04]  /*6650*/  LDS R13, [R12+0x28800] ;  /* 0x028800000c0d7984 */ /* 0x000e280000000800 */
[----:B-1----:R-:W1:Y:S01]  /*6660*/  LDS R12, [R12+0x28820] ;  /* 0x028820000c0c7984 */ /* 0x002e620000000800 */
        /* <DEDUP_REMOVED lines=132> */
.L_x_2612:
[----:B------:R-:W-:Y:S01]  /*6eb0*/  IMAD R21, R17, 0x8, R2 ;  /* 0x0000000811157824 */ /* 0x000fe200078e0202 */
[----:B------:R-:W-:-:S04]  /*6ec0*/  SHF.L.U32 R12, R22, 0x1f, RZ ;  /* 0x0000001f160c7819 */ /* 0x000fc800000006ff */
[----:B------:R0:W1:Y:S01]  /*6ed0*/  SYNCS.PHASECHK.TRANS64.TRYWAIT P1, [R21+URZ+0x28c50], R12 ;  /* 0x028c500c150075a7 */ /* 0x000062000802017f */
[----:B------:R-:W-:Y:S05]  /*6ee0*/  @!P0 BRA `(.L_x_2613) ;  /* 0x0000000000048947 */ /* 0x000fea0003800000 */
[----:B------:R-:W-:Y:S01]  /*6ef0*/  BPT.TRAP 0x1 ;  /* 0x000000040000795c */ /* 0x000fe20000300000 */
.L_x_2613:
[----:B------:R-:W-:Y:S04]  /*6f00*/  BSSY B1, `(.L_x_2614) ;  /* 0x0000004000017945 */ /* 0x000fe80003800000 */
[----:B-1----:R-:W-:Y:S05]  /*6f10*/  @P1 BRA `(.L_x_2615) ;  /* 0x0000000000081947 */ /* 0x002fea0003800000 */
[----:B------:R-:W1:Y:S02]  /*6f20*/  SYNCS.PHASECHK.TRANS64.TRYWAIT P1, [R21+URZ+0x28c50], R12 ;  /* 0x028c500c150075a7 */ /* 0x000e64000802017f */
[----:B-1----:R-:W-:Y:S05]  /*6f30*/  @!P1 BRA `(.L_x_2616) ;  /* 0x000001c800549947 */ /* 0x002fea0003800000 */
.L_x_2615:
[----:B------:R-:W-:Y:S05]  /*6f40*/  BSYNC B1 ;  /* 0x0000000000017941 */ /* 0x000fea0003800000 */
.L_x_2614:
[----:B01----:R-:W-:Y:S01]  /*6f50*/  IMAD R12, R17, 0x1000, R20 ;  /* 0x00001000110c7824 */ /* 0x003fe200078e0214 */
[----:B------:R-:W-:Y:S01]  /*6f60*/  R2UR UR4, R4 ;  /* 0x00000000040472ca */ /* 0x000fe200000e0000 */
[----:B------:R-:W-:Y:S01]  /*6f70*/  IMAD.MOV.U32 R13, RZ, RZ, 0x40000040 ;  /* 0x40000040ff0d7424 */ /* 0x000fe200078e00ff */
[----:B------:R-:W-:Y:S01]  /*6f80*/  R2UR UR5, R5 ;  /* 0x00000000050572ca */ /* 0x000fe200000e0000 */
[----:B------:R-:W-:Y:S01]  /*6f90*/  WARPGROUP.ARRIVE ;  /* 0x00000000000079c5 */ /* 0x000fe20000000000 */
[C---:B------:R-:W-:Y:S01]  /*6fa0*/  R2UR UR6, R12.reuse ;  /* 0x000000000c0672ca */ /* 0x040fe200000e0000 */
[----:B------:R-:W-:Y:S01]  /*6fb0*/  VIADD R14, R12, 0x80 ;  /* 0x000000800c0e7836 */ /* 0x000fe20000000000 */
[----:B------:R-:W-:Y:S01]  /*6fc0*/  R2UR UR7, R13 ;  /* 0x000000000d0772ca */ /* 0x000fe200000e0000 */
[----:B------:R-:W-:Y:S01]  /*6fd0*/  IMAD.MOV.U32 R15, RZ, RZ, 0x40000040 ;  /* 0x40000040ff0f7424 */ /* 0x000fe200078e00ff */
[----:B------:R-:W-:-:S11]  /*6fe0*/  MOV R13, 0x40000040 ;  /* 0x40000040000d7802 */ /* 0x000fd60000000f00 */
        /* <DEDUP_REMOVED lines=27> */
[----:B------:R-:W-:Y:S03]  /*71a0*/  HGMMA.64x256x16.F32 R24, gdesc[UR4].tnspB, R24, gsb0 ;  /* 0x43e00000041879f0 */ /* 0x000fe60008000818 */
[----:B------:R-:W-:Y:S02]  /*71b0*/  WARPGROUP.DEPBAR.LE gsb0, 0x0 ;  /* 0x00008000000079c5 */ /* 0x000fe40000010000 */
[----:B------:R-:W-:Y:S06]  /*71c0*/  BAR.ARV 0xf, 0x100 ;  /* 0x03c4000000007b1d */ /* 0x000fec0000002000 */
[----:B------:R-:W-:Y:S05]  /*71d0*/  @!P0 BRA `(.L_x_2617) ;  /* 0x0000000000048947 */ /* 0x000fea0003800000 */
[----:B------:R-:W-:Y:S01]  /*71e0*/  BPT.TRAP 0x1 ;  /* 0x000000040000795c */ /* 0x000fe20000300000 */
.L_x_2617:
[----:B------:R-:W-:-:S05]  /*71f0*/  VIADD R21, R21, 0x28c60 ;  /* 0x00028c6015157836 */ /* 0x000fca0000000000 */
[----:B------:R-:W-:-:S04]  /*7200*/  PRMT R21, R186, 0x654, R21 ;  /* 0x00000654ba157816 */ /* 0x000fc80000000015 */
[----:B------:R1:W-:Y:S01]  /*7210*/  SYNCS.ARRIVE.TRANS64.RED.A1T0 RZ, [R21+URZ], RZ ;  /* 0x000000ff15ff79a7 */ /* 0x0003e2000810043f */
[----:B------:R-:W-:Y:S05]  /*7220*/  @P2 BRA `(.L_x_2618) ;  /* 0xfffffff000e82947 */ /* 0x000fea000383ffff */
.L_x_2611:
[----:B------:R-:W-:Y:S05]  /*7230*/  BSYNC B0 ;  /* 0x0000000000007941 */ /* 0x000fea0003800000 */
.L_x_2610:
        /* <DEDUP_REMOVED lines=142> */
.L_x_2594:
        /* <DEDUP_REMOVED lines=24> */
.L_x_2621:
[----:B------:R-:W-:-:S13]  /*7ca0*/  ISETP.NE.AND P0, PT, R5, 0x1, PT ;  /* 0x000000010500780c */ /* 0x000fda0003f05270 */
[----:B------:R-:W0:Y:S02]  /*7cb0*/  @P0 LDC.64 R6, c[0x0][0x9e8] ;  /* 0x00027a00ff060b82 */ /* 0x000e240000000a00 */
[----:B0-----:R-:W-:-:S05]  /*7cc0*/  @P0 IMAD.HI.U32 R6, R0, R6, RZ ;  /* 0x0000000600060227 */ /* 0x001fca00078e00ff */
[----:B------:R-:W-:-:S07]  /*7cd0*/  @P0 SHF.R.U32.HI R0, RZ, R7, R6 ;  /* 0x00000007ff000219 */ /* 0x000fce0000011606 */
.L_x_2622:
[----:B------:R-:W-:Y:S05]  /*7ce0*/  BSYNC B0 ;  /* 0x0000000000007941 */ /* 0x000fea0003800000 */
.L_x_2620:
[----:B------:R-:W-:-:S05]  /*7cf0*/  IMAD R3, R0, R5, R5 ;  /* 0x0000000500037224 */ /* 0x000fca00078e0205 */
[----:B------:R-:W-:-:S07]  /*7d00*/  VIMNMX R4, R4, R3, PT ;  /* 0x0000000304047248 */ /* 0x000fce0003fe0100 */
.L_x_2619:
        /* <DEDUP_REMOVED lines=24> */
.L_x_2625:
[----:B------:R-:W-:-:S13]  /*7e90*/  ISETP.NE.AND P0, PT, R5, 0x1, PT ;  /* 0x000000010500780c */ /* 0x000fda0003f05270 */
[----:B------:R-:W0:Y:S02]  /*7ea0*/  @P0 LDC.64 R6, c[0x0][0x9e8] ;  /* 0x00027a00ff060b82 */ /* 0x000e240000000a00 */
[----:B0-----:R-:W-:-:S05]  /*7eb0*/  @P0 IMAD.HI.U32 R6, R37, R6, RZ ;  /* 0x0000000625060227 */ /* 0x001fca00078e00ff */
[----:B------:R-:W-:-:S07]  /*7ec0*/  @P0 SHF.R.U32.HI R37, RZ, R7, R6 ;  /* 0x00000007ff250219 */ /* 0x000fce0000011606 */
.L_x_2626:
[----:B------:R-:W-:Y:S05]  /*7ed0*/  BSYNC B0 ;  /* 0x0000000000007941 */ /* 0x000fea0003800000 */
.L_x_2624:
[----:B------:R-:W-:-:S05]  /*7ee0*/  IMAD R5, R37, R5, RZ ;  /* 0x0000000525057224 */ /* 0x000fca00078e02ff */
[----:B------:R-:W-:-:S07]  /*7ef0*/  VIMNMX R0, R0, R5, !PT ;  /* 0x0000000500007248 */ /* 0x000fce0007fe0100 */
.L_x_2623:
[----:B------:R-:W-:Y:S01]  /*7f00*/  SHF.R.S32.HI R3, RZ, 0x1f, R0 ;  /* 0x0000001fff037819 */ /* 0x000fe20000011400 */
[----:B------:R-:W-:Y:S01]  /*7f10*/  BSSY B0, `(.L_x_2627) ;  /* 0x0000027000007945 */ /* 0x000fe20003800000 */
[----:B------:R-:W-:Y:S02]  /*7f20*/  IMAD.MOV.U32 R168, RZ, RZ, RZ ;  /* 0x000000ffffa87224 */ /* 0x000fe400078e00ff */
[----:B------:R-:W-:-:S04]  /*7f30*/  LEA.HI R3, R3, R0, RZ, 0x6 ;  /* 0x0000000003037211 */ /* 0x000fc800078f30ff */
[----:B------:R-:W-:-:S04]  /*7f40*/  SHF.R.S32.HI R3, RZ, 0x6, R3 ;  /* 0x00000006ff037819 */ /* 0x000fc80000011403 */
[----:B------:R-:W-:-:S04]  /*7f50*/  VIMNMX R207, RZ, R3, !PT ;  /* 0x00000003ffcf7248 */ /* 0x000fc80007fe0100 */
[----:B------:R-:W-:-:S13]  /*7f60*/  ISETP.GT.AND P0, PT, R38, R207, PT ;  /* 0x000000cf2600720c */ /* 0x000fda0003f04270 */
[----:B------:R-:W-:Y:S05]  /*7f70*/  @!P0 BRA `(.L_x_2628) ;  /* 0x0000000000808947 */ /* 0x000fea0003800000 */
[----:B------:R-:W2:Y:S01]  /*7f80*/  LDL R4, [R1+0x4c] ;  /* 0x00004c0001047983 */ /* 0x000ea20000100800 */
[----:B------:R-:W-:Y:S01]  /*7f90*/  ULDC UR4, c[0x0][0x9f0] ;  /* 0x00027c0000047ab9 */ /* 0x000fe20000000800 */
[----:B--2---:R-:W-:-:S04]  /*7fa0*/  ISETP.NE.AND P0, PT, R4, RZ, PT ;  /* 0x000000ff0400720c */ /* 0x004fc80003f05270 */
[----:B------:R-:W-:-:S04]  /*7fb0*/  SEL R9, R4, UR4, P0 ;  /* 0x0000000404097c07 */ /* 0x000fc80008000000 */
        /* <DEDUP_REMOVED lines=11> */
[----:B------:R0:W2:Y:S02]  /*8070*/  F2I.FTZ.U32.TRUNC.NTZ R5, R4 ;  /* 0x0000000400057305 */ /* 0x0000a4000021f000 */
[----:B0-----:R-:W-:Y:S01]  /*8080*/  MOV R4, RZ ;  /* 0x000000ff00047202 */ /* 0x001fe20000000f00 */
[----:B--2---:R-:W-:-:S04]  /*8090*/  IMAD.MOV R7, RZ, RZ, -R5 ;  /* 0x000000ffff077224 */ /* 0x004fc800078e0a05 */
        /* <DEDUP_REMOVED lines=14> */
.L_x_2628:
[----:B------:R-:W-:Y:S05]  /*8180*/  BSYNC B0 ;  /* 0x0000000000007941 */ /* 0x000fea0003800000 */
.L_x_2627:
        /* <DEDUP_REMOVED lines=82> */
[----:B------:R-:W-:-:S04]  /*86b0*/  LOP3.LUT R3, R3, 0x3fff, RZ, 0xc0, !PT ;  /* 0x00003fff03037812 */ /* 0x000fc800078ec0ff */
[----:B------:R-:W-:Y:S01]  /*86c0*/  LOP3.LUT R195, R3, 0x2000000, RZ, 0xfc, !PT ;  /* 0x0200000003c37812 */ /* 0x000fe200078efcff */
[----:B------:R-:W-:Y:S06]  /*86d0*/  @!P0 BRA `(.L_x_2630) ;  /* 0x0000000000408947 */ /* 0x000fec0003800000 */
        /* <DEDUP_REMOVED lines=10> */
[----:B----4-:R-:W-:Y:S02]  /*8780*/  IMAD.U32 R10, RZ, RZ, UR4 ;  /* 0x00000004ff0a7e24 */ /* 0x010fe4000f8e00ff */
[----:B-1----:R-:W-:Y:S02]  /*8790*/  IMAD.U32 R11, RZ, RZ, UR5 ;  /* 0x00000005ff0b7e24 */ /* 0x002fe4000f8e00ff */
[----:B------:R-:W-:Y:S02]  /*87a0*/  IMAD.MOV.U32 R8, RZ, RZ, 0x70 ;  /* 0x00000070ff087424 */ /* 0x000fe400078e00ff */
[----:B------:R-:W-:-:S07]  /*87b0*/  IMAD.MOV.U32 R12, RZ, RZ, 0x1 ;  /* 0x00000001ff0c7424 */ /* 0x000fce00078e00ff */
[----:B------:R-:W-:-:S07]  /*87c0*/  LEPC R20, `(.L_x_2630) ;  /* 0x000000001014794e */ /* 0x000fce0000000000 */
[----:B0----5:R-:W-:Y:S05]  /*87d0*/  CALL.ABS.NOINC R14 ;  /* 0x000000000e007343 */ /* 0x021fea0003c00000 */
.L_x_2630:
[----:B------:R-:W-:Y:S05]  /*87e0*/  BSYNC B6 ;  /* 0x0000000000067941 */ /* 0x000fea0003800000 */
.L_x_2629:
        /* <DEDUP_REMOVED lines=8> */
[----:B------:R0:W2:Y:S03]  /*8870*/  SYNCS.PHASECHK.TRANS64.TRYWAIT P0, [R2+URZ+0x28c00], R3 ;  /* 0x028c0003020075a7 */ /* 0x0000a6000800017f */
[----:B--2---:R-:W-:Y:S05]  /*8880*/  @!P0 NANOSLEEP.SYNCS 0x989680 ;  /* 0x009896800000895d */ /* 0x004fea0003900000 */
[----:B------:R-:W2:Y:S01]  /*8890*/  @!P0 SYNCS.PHASECHK.TRANS64 P0, [R2+URZ+0x28c00], R3 ;  /* 0x028c0003020085a7 */ /* 0x000ea2000800007f */
[----:B------:R-:W-:Y:S04]  /*88a0*/  BSSY B0, `(.L_x_2632) ;  /* 0x0000006000007945 */ /* 0x000fe80003800000 */
[----:B--2---:R-:W-:Y:S05]  /*88b0*/  @P0 BRA `(.L_x_2633) ;  /* 0x0000000000100947 */ /* 0x004fea0003800000 */
.L_x_2634:
[----:B--2---:R2:W3:Y:S02]  /*88c0*/  SYNCS.PHASECHK.TRANS64.TRYWAIT P0, [R2+URZ+0x28c00], R3 ;  /* 0x028c0003020075a7 */ /* 0x0044e4000800017f */
[----:B---3--:R-:W-:Y:S05]  /*88d0*/  @!P0 NANOSLEEP.SYNCS 0x989680 ;  /* 0x009896800000895d */ /* 0x008fea0003900000 */
[----:B------:R-:W3:Y:S02]  /*88e0*/  @!P0 SYNCS.PHASECHK.TRANS64 P0, [R2+URZ+0x28c00], R3 ;  /* 0x028c0003020085a7 */ /* 0x000ee4000800007f */
[----:B---3--:R-:W-:Y:S05]  /*88f0*/  @!P0 BRA `(.L_x_2634) ;  /* 0xfffffffc00f08947 */ /* 0x008fea000383ffff */
.L_x_2633:
[----:B------:R-:W-:Y:S05]  /*8900*/  BSYNC B0 ;  /* 0x0000000000007941 */ /* 0x000fea0003800000 */
.L_x_2632:
[----:B------:R-:W-:Y:S05]  /*8910*/  BRA `(.L_x_2635) ;  /* 0x0000002c00387947 */ /* 0x000fea0003800000 */
.L_x_2631:
[----:B------:R-:W-:Y:S01]  /*8920*/  VIADD R4, R2, 0x20400 ;  /* 0x0002040002047836 */ /* 0x000fe20000000000 */
[----:B-----5:R-:W-:Y:S01]  /*8930*/  SHF.R.S32.HI R0, RZ, 0x1f, R80 ;  /* 0x0000001fff007819 */ /* 0x020fe20000011450 */
[----:B------:R-:W-:Y:S01]  /*8940*/  ULDC.64 UR4, c[0x0][0x3f8] ;  /* 0x0000fe0000047ab9 */ /* 0x000fe20000000a00 */
[----:B------:R-:W-:Y:S01]  /*8950*/  ULDC.64 UR6, c[0x0][0x408] ;  /* 0x0001020000067ab9 */ /* 0x000fe20000000a00 */
[----:B------:R-:W-:Y:S01]  /*8960*/  IMAD.WIDE.U32 R24, R80, UR4, RZ ;  /* 0x0000000450187c25 */ /* 0x000fe2000f8e00ff */
[----:B------:R-:W-:Y:S01]  /*8970*/  LOP3.LUT P0, RZ, R4, 0x3ff, RZ, 0xc0, !PT ;  /* 0x000003ff04ff7812 */ /* 0x000fe2000780c0ff */
[----:B------:R-:W-:Y:S02]  /*8980*/  BSSY B6, `(.L_x_2636) ;  /* 0x0000019000067945 */ /* 0x000fe40003800000 */
[C---:B------:R-:W-:Y:S02]  /*8990*/  IMAD R3, R0.reuse, UR4, RZ ;  /* 0x0000000400037c24 */ /* 0x040fe4000f8e02ff */
[----:B------:R-:W-:-:S02]  /*89a0*/  IMAD R5, R0, UR6, RZ ;  /* 0x0000000600057c24 */ /* 0x000fc4000f8e02ff */
[C---:B------:R-:W-:Y:S02]  /*89b0*/  IMAD R3, R80.reuse, UR5, R3 ;  /* 0x0000000550037c24 */ /* 0x040fe4000f8e0203 */
[C---:B------:R-:W-:Y:S02]  /*89c0*/  IMAD R5, R80.reuse, UR7, R5 ;  /* 0x0000000750057c24 */ /* 0x040fe4000f8e0205 */
[----:B------:R-:W-:-:S04]  /*89d0*/  IMAD.WIDE.U32 R80, R80, UR6, RZ ;  /* 0x0000000650507c25 */ /* 0x000fc8000f8e00ff */
[----:B------:R-:W-:Y:S02]  /*89e0*/  IMAD.IADD R27, R3, 0x1, R25 ;  /* 0x00000001031b7824 */ /* 0x000fe400078e0219 */
[----:B------:R-:W-:Y:S01]  /*89f0*/  IMAD.IADD R29, R5, 0x1, R81 ;  /* 0x00000001051d7824 */ /* 0x000fe200078e0251 */
        /* <DEDUP_REMOVED lines=8> */
[----:B----4-:R-:W-:Y:S02]  /*8a80*/  IMAD.U32 R10, RZ, RZ, UR6 ;  /* 0x00000006ff0a7e24 */ /* 0x010fe4000f8e00ff */
[----:B------:R-:W-:-:S02]  /*8a90*/  IMAD.U32 R6, RZ, RZ, UR4 ;  /* 0x00000004ff067e24 */ /* 0x000fc4000f8e00ff */
[----:B------:R-:W-:Y:S02]  /*8aa0*/  IMAD.U32 R7, RZ, RZ, UR5 ;  /* 0x00000005ff077e24 */ /* 0x000fe4000f8e00ff */
[----:B-1----:R-:W-:Y:S02]  /*8ab0*/  IMAD.U32 R11, RZ, RZ, UR7 ;  /* 0x00000007ff0b7e24 */ /* 0x002fe4000f8e00ff */
[----:B------:R-:W-:Y:S02]  /*8ac0*/  IMAD.MOV.U32 R8, RZ, RZ, 0x70 ;  /* 0x00000070ff087424 */ /* 0x000fe400078e00ff */
[----:B------:R-:W-:Y:S02]  /*8ad0*/  IMAD.MOV.U32 R12, RZ, RZ, 0x1 ;  /* 0x00000001ff0c7424 */ /* 0x000fe400078e00ff */
[----:B------:R-:W-:-:S07]  /*8ae0*/  IMAD.MOV.U32 R13, RZ, RZ, RZ ;  /* 0x000000ffff0d7224 */ /* 0x000fce00078e00ff */
[----:B------:R-:W-:-:S07]  /*8af0*/  LEPC R20, `(.L_x_2637) ;  /* 0x000000001014794e */ /* 0x000fce0000000000 */
[----:B0-----:R-:W-:Y:S05]  /*8b00*/  CALL.ABS.NOINC R14 ;  /* 0x000000000e007343 */ /* 0x001fea0003c00000 */
.L_x_2637:
[----:B------:R-:W-:Y:S05]  /*8b10*/  BSYNC B6 ;  /* 0x0000000000067941 */ /* 0x000fea0003800000 */
.L_x_2636:
[----:B------:R-:W-:Y:S01]  /*8b20*/  ULDC.U8 UR4, c[0x0][0x410] ;  /* 0x0001040000047ab9 */ /* 0x000fe20000000000 */
[----:B------:R-:W-:Y:S01]  /*8b30*/  BSSY B0, `(.L_x_2638) ;  /* 0x00002a4000007945 */ /* 0x000fe20003800000 */
[----:B------:R-:W-:Y:S01]  /*8b40*/  ISETP.NE.AND P0, PT, RZ, UR4, PT ;  /* 0x00000004ff007c0c */ /* 0x000fe2000bf05270 */
[----:B------:R-:W-:-:S12]  /*8b50*/  IMAD.IADD R34, R190, 0x1, R196 ;  /* 0x00000001be227824 */ /* 0x000fd800078e02c4 */
[----:B------:R-:W-:Y:S05]  /*8b60*/  @!P0 BRA `(.L_x_2639) ;  /* 0x0000001400708947 */ /* 0x000fea0003800000 */
[----:B------:R-:W0:Y:S01]  /*8b70*/  LDC R6, c[0x0][0x448] ;  /* 0x00011200ff067b82 */ /* 0x000e220000000800 */
[----:B------:R-:W2:Y:S01]  /*8b80*/  S2R R0, SR_TID.X ;  /* 0x0000000000007919 */ /* 0x000ea20000002100 */
[----:B------:R-:W-:Y:S01]  /*8b90*/  ULDC.64 UR4, c[0x0][0x3f8] ;  /* 0x0000fe0000047ab9 */ /* 0x000fe20000000a00 */
[----:B------:R-:W-:Y:S01]  /*8ba0*/  ULDC.64 UR6, c[0x0][0x408] ;  /* 0x0001020000067ab9 */ /* 0x000fe20000000a00 */
[----:B------:R-:W-:Y:S01]  /*8bb0*/  MOV R81, R29 ;  /* 0x0000001d00517202 */ /* 0x000fe20000000f00 */
[----:B------:R-:W-:Y:S01]  /*8bc0*/  IMAD.MOV.U32 R25, RZ, RZ, R27 ;  /* 0x000000ffff197224 */ /* 0x000fe200078e001b */
[----:B0-----:R-:W-:Y:S01]  /*8bd0*/  ISETP.NE.AND P0, PT, R6, 0x1, PT ;  /* 0x000000010600780c */ /* 0x001fe20003f05270 */
[----:B--2---:R-:W-:-:S12]  /*8be0*/  VIADD R3, R0, 0xffffff80 ;  /* 0xffffff8000037836 */ /* 0x004fd80000000000 */
[----:B------:R-:W0:Y:S01]  /*8bf0*/  @P0 LDC R0, c[0x0][0x44c] ;  /* 0x00011300ff000b82 */ /* 0x000e220000000800 */
[----:B------:R-:W-:-:S04]  /*8c00*/  SHF.R.S32.HI R4, RZ, 0x1f, R3 ;  /* 0x0000001fff047819 */ /* 0x000fc80000011403 */
[----:B------:R-:W-:-:S03]  /*8c10*/  LEA.HI R4, R4, R3, RZ, 0x2 ;  /* 0x0000000304047211 */ /* 0x000fc600078f10ff */
[----:B------:R-:W2:Y:S01]  /*8c20*/  @P0 LDC R5, c[0x0][0x450] ;  /* 0x00011400ff050b82 */ /* 0x000ea20000000800 */
[----:B------:R-:W-:-:S05]  /*8c30*/  LOP3.LUT R4, R4, 0xfffffffc, RZ, 0xc0, !PT ;  /* 0xfffffffc04047812 */ /* 0x000fca00078ec0ff */
[----:B------:R-:W-:-:S04]  /*8c40*/  IMAD.IADD R3, R3, 0x1, -R4 ;  /* 0x0000000103037824 */ /* 0x000fc800078e0a04 */
[----:B------:R-:W-:-:S04]  /*8c50*/  IMAD R3, R3, 0x20, R34 ;  /* 0x0000002003037824 */ /* 0x000fc800078e0222 */
[----:B0-----:R-:W-:-:S05]  /*8c60*/  @P0 IMAD.HI.U32 R0, R3, R0, RZ ;  /* 0x0000000003000227 */ /* 0x001fca00078e00ff */
[----:B--2---:R-:W-:-:S04]  /*8c70*/  @P0 SHF.R.U32.HI R3, RZ, R5, R0 ;  /* 0x00000005ff030219 */ /* 0x004fc80000011600 */
[----:B------:R-:W-:Y:S01]  /*8c80*/  SHF.R.S32.HI R0, RZ, 0x1f, R3 ;  /* 0x0000001fff007819 */ /* 0x000fe20000011403 */
[----:B------:R-:W-:-:S04]  /*8c90*/  IMAD.WIDE.U32 R24, R3, UR4, R24 ;  /* 0x0000000403187c25 */ /* 0x000fc8000f8e0018 */
[C---:B------:R-:W-:Y:S02]  /*8ca0*/  IMAD R4, R0.reuse, UR4, RZ ;  /* 0x0000000400047c24 */ /* 0x040fe4000f8e02ff */
[----:B------:R-:W-:Y:S02]  /*8cb0*/  IMAD R0, R0, UR6, RZ ;  /* 0x0000000600007c24 */ /* 0x000fe4000f8e02ff */
[C---:B------:R-:W-:Y:S01]  /*8cc0*/  IMAD R31, R3.reuse, UR5, R4 ;  /* 0x00000005031f7c24 */ /* 0x040fe2000f8e0204 */
[----:B------:R-:W-:Y:S01]  /*8cd0*/  ULDC.64 UR4, c[0x0][0x3e8] ;  /* 0x0000fa0000047ab9 */ /* 0x000fe20000000a00 */
[C---:B------:R-:W-:Y:S01]  /*8ce0*/  IMAD.WIDE.U32 R80, R3.reuse, UR6, R80 ;  /* 0x0000000603507c25 */ /* 0x040fe2000f8e0050 */
[----:B----4-:R-:W-:Y:S01]  /*8cf0*/  LEA R10, P0, R24, UR4, 0x1 ;  /* 0x00000004180a7c11 */ /* 0x010fe2000f8008ff */
[----:B------:R-:W-:Y:S02]  /*8d00*/  UMOV UR4, 0xffffffff ;  /* 0xffffffff00047882 */ /* 0x000fe40000000000 */
[----:B------:R-:W-:Y:S01]  /*8d10*/  IMAD R3, R3, UR7, R0 ;  /* 0x0000000703037c24 */ /* 0x000fe2000f8e0200 */
[----:B------:R-:W-:Y:S01]  /*8d20*/  ULDC.64 UR6, c[0x0][0x400] ;  /* 0x0001000000067ab9 */ /* 0x000fe20000000a00 */
[----:B------:R-:W-:Y:S01]  /*8d30*/  IMAD.IADD R31, R25, 0x1, R31 ;  /* 0x00000001191f7824 */ /* 0x000fe200078e021f */
[----:B------:R-:W-:Y:S01]  /*8d40*/  LEA R30, P1, R80, UR6, 0x1 ;  /* 0x00000006501e7c11 */ /* 0x000fe2000f8208ff */
[----:B------:R-:W-:-:S03]  /*8d50*/  IMAD.IADD R3, R81, 0x1, R3 ;  /* 0x0000000151037824 */ /* 0x000fc600078e0203 */
[----:B------:R-:W-:Y:S02]  /*8d60*/  LEA.HI.X R31, R24, UR5, R31, 0x1, P0 ;  /* 0x00000005181f7c11 */ /* 0x000fe400080f0c1f */
[----:B------:R-:W-:Y:S01]  /*8d70*/  LEA.HI.X R80, R80, UR7, R3, 0x1, P1 ;  /* 0x0000000750507c11 */ /* 0x000fe200088f0c03 */
[----:B------:R-:W-:Y:S06]  /*8d80*/  BRA.DIV UR4, `(.L_x_2640) ;  /* 0x000001aa04d47947 */ /* 0x000fec000b800000 */
[----:B------:R0:W2:Y:S04]  /*8d90*/  SHFL.IDX PT, R0, R31, RZ, 0x1c1f ;  /* 0x001c1fff1f007589 */ /* 0x0000a800000e0000 */
[----:B------:R0:W3:Y:S04]  /*8da0*/  SHFL.IDX PT, R3, R10, RZ, 0x1c1f ;  /* 0x001c1fff0a037589 */ /* 0x0000e800000e0000 */
[----:B------:R0:W4:Y:S04]  /*8db0*/  SHFL.IDX PT, R7, R80, RZ, 0x1c1f ;  /* 0x001c1fff50077589 */ /* 0x00012800000e0000 */
[----:B------:R0:W0:Y:S02]  /*8dc0*/  SHFL.IDX PT, R8, R30, RZ, 0x1c1f ;  /* 0x001c1fff1e087589 */ /* 0x00002400000e0000 */
.L_x_2938:
[----:B------:R-:W-:Y:S01]  /*8dd0*/  IMAD R33, R23, R6, RZ ;  /* 0x0000000617217224 */ /* 0x000fe200078e02ff */
[----:B------:R-:W-:Y:S01]  /*8de0*/  BSSY B1, `(.L_x_2641) ;  /* 0x000001e000017945 */ /* 0x000fe20003800000 */
[----:B------:R-:W-:Y:S02]  /*8df0*/  CS2R R26, SRZ ;  /* 0x00000000001a7805 */ /* 0x000fe4000001ff00 */
[----:B------:R-:W-:Y:S02]  /*8e00*/  CS2R R24, SRZ ;  /* 0x0000000000187805 */ /* 0x000fe4000001ff00 */
[----:B------:R-:W-:Y:S02]  /*8e10*/  CS2R R28, SRZ ;  /* 0x00000000001c7805 */ /* 0x000fe4000001ff00 */
[----:B------:R-:W-:Y:S02]  /*8e20*/  ISETP.GE.AND P0, PT, R34, R33, PT ;  /* 0x000000212200720c */ /* 0x000fe40003f06270 */
[----:B------:R-:W-:-:S11]  /*8e30*/  CS2R R20, SRZ ;  /* 0x0000000000147805 */ /* 0x000fd6000001ff00 */
[----:B------:R-:W-:Y:S05]  /*8e40*/  @P0 BRA `(.L_x_2642) ;  /* 0x00000000005c0947 */ /* 0x000fea0003800000 */
[----:B------:R-:W-:Y:S01]  /*8e50*/  ULDC UR4, c[0x0][0x3f4] ;  /* 0x0000fd0000047ab9 */ /* 0x000fe20000000800 */
[----:B---3--:R-:W-:Y:S01]  /*8e60*/  IMAD.MOV.U32 R4, RZ, RZ, R3 ;  /* 0x000000ffff047224 */ /* 0x008fe200078e0003 */
[----:B------:R-:W-:Y:S01]  /*8e70*/  ISETP.GE.AND P2, PT, R192, UR4, PT ;  /* 0x00000004c0007c0c */ /* 0x000fe2000bf46270 */
[----:B--2---:R-:W-:Y:S01]  /*8e80*/  IMAD.MOV.U32 R5, RZ, RZ, R0 ;  /* 0x000000ffff057224 */ /* 0x004fe200078e0000 */
[----:B------:R-:W-:Y:S02]  /*8e90*/  ISETP.GE.AND P3, PT, R205, UR4, PT ;  /* 0x00000004cd007c0c */ /* 0x000fe4000bf66270 */
[----:B------:R-:W-:Y:S02]  /*8ea0*/  CS2R R28, SRZ ;  /* 0x00000000001c7805 */ /* 0x000fe4000001ff00 */
[----:B------:R-:W-:Y:S01]  /*8eb0*/  SHF.R.S32.HI R12, RZ, 0x1f, R205 ;  /* 0x0000001fff0c7819 */ /* 0x000fe200000114cd */
[----:B----4-:R-:W-:-:S06]  /*8ec0*/  IMAD.MOV.U32 R9, RZ, RZ, R7 ;  /* 0x000000ffff097224 */ /* 0x010fcc00078e0007 */
[----:B------:R-:W-:Y:S02]  /*8ed0*/  @!P2 IMAD.WIDE R4, R192, 0x2, R4 ;  /* 0x00000002c004a825 */ /* 0x000fe400078e0204 */
[C---:B-1----:R-:W-:Y:S02]  /*8ee0*/  @!P3 SHF.L.U64.HI R11, R205.reuse, 0x1, R12 ;  /* 0x00000001cd0bb819 */ /* 0x042fe4000001020c */
[----:B------:R-:W-:Y:S01]  /*8ef0*/  @!P3 IMAD.SHL.U32 R6, R205, 0x2, RZ ;  /* 0x00000002cd06b824 */ /* 0x000fe200078e00ff */
[----:B------:R1:W5:Y:S01]  /*8f00*/  @!P2 LD.E.64 R28, desc[UR40][R4.64] ;  /* 0x00000028041ca980 */ /* 0x000362000c101b00 */
[----:B------:R-:W-:Y:S02]  /*8f10*/  CS2R R26, SRZ ;  /* 0x00000000001a7805 */ /* 0x000fe4000001ff00 */
[----:B------:R-:W-:Y:S02]  /*8f20*/  CS2R R20, SRZ ;  /* 0x0000000000147805 */ /* 0x000fe4000001ff00 */
[----:B------:R-:W-:-:S02]  /*8f30*/  CS2R R24, SRZ ;  /* 0x0000000000187805 */ /* 0x000fc4000001ff00 */
[-C--:B-1----:R-:W-:Y:S02]  /*8f40*/  @!P3 IADD3 R4, P0, R3, R6.reuse, RZ ;  /* 0x000000060304b210 */ /* 0x082fe40007f1e0ff */
[----:B0-----:R-:W-:Y:S01]  /*8f50*/  @!P3 IADD3 R6, P1, R8, R6, RZ ;  /* 0x000000060806b210 */ /* 0x001fe20007f3e0ff */
[----:B------:R-:W-:-:S04]  /*8f60*/  @!P2 IMAD.WIDE R8, R192, 0x2, R8 ;  /* 0x00000002c008a825 */ /* 0x000fc800078e0208 */
[--C-:B------:R-:W-:Y:S01]  /*8f70*/  @!P3 IMAD.X R5, R0, 0x1, R11.reuse, P0 ;  /* 0x000000010005b824 */ /* 0x100fe200000e060b */
[----:B------:R0:W5:Y:S01]  /*8f80*/  @!P2 LD.E.64 R26, desc[UR40][R8.64] ;  /* 0x00000028081aa980 */ /* 0x000162000c101b00 */
[----:B------:R-:W-:-:S03]  /*8f90*/  @!P3 IMAD.X R7, R7, 0x1, R11, P1 ;  /* 0x000000010707b824 */ /* 0x000fc600008e060b */
[----:B------:R0:W5:Y:S04]  /*8fa0*/  @!P3 LD.E.64 R20, desc[UR40][R4.64] ;  /* 0x000000280414b980 */ /* 0x000168000c101b00 */
[----:B------:R0:W5:Y:S02]  /*8fb0*/  @!P3 LD.E.64 R24, desc[UR40][R6.64] ;  /* 0x000000280618b980 */ /* 0x000164000c101b00 */
.L_x_2642:
[----:B------:R-:W-:Y:S05]  /*8fc0*/  BSYNC B1 ;  /* 0x0000000000017941 */ /* 0x000fea0003800000 */
.L_x_2641:
[----:B--2--5:R-:W-:Y:S01]  /*8fd0*/  IMAD.MOV.U32 R0, RZ, RZ, R26 ;  /* 0x000000ffff007224 */ /* 0x024fe200078e001a */
[----:B------:R-:W-:Y:S01]  /*8fe0*/  UMOV UR4, 0xffffffff ;  /* 0xffffffff00047882 */ /* 0x000fe20000000000 */
[----:B---3--:R-:W-:Y:S01]  /*8ff0*/  IMAD.MOV.U32 R3, RZ, RZ, R27 ;  /* 0x000000ffff037224 */ /* 0x008fe200078e001b */
[----:B0-----:R-:W-:Y:S01]  /*9000*/  CS2R R8, SRZ ;  /* 0x0000000000087805 */ /* 0x001fe2000001ff00 */
[----:B------:R-:W-:Y:S01]  /*9010*/  IMAD.MOV.U32 R4, RZ, RZ, R24 ;  /* 0x000000ffff047224 */ /* 0x000fe200078e0018 */
[----:B------:R-:W-:Y:S01]  /*9020*/  PRMT R36, R0, 0x7610, R36 ;  /* 0x0000761000247816 */ /* 0x000fe20000000024 */
[----:B------:R-:W-:Y:S02]  /*9030*/  IMAD.MOV.U32 R5, RZ, RZ, R25 ;  /* 0x000000ffff057224 */ /* 0x000fe400078e0019 */
[----:B------:R-:W-:Y:S01]  /*9040*/  IMAD.MOV.U32 R0, RZ, RZ, R28 ;  /* 0x000000ffff007224 */ /* 0x000fe200078e001c */
[----:B------:R-:W-:Y:S01]  /*9050*/  PRMT R42, R3, 0x5410, R4 ;  /* 0x00005410032a7816 */ /* 0x000fe20000000004 */
[----:B------:R-:W-:Y:S01]  /*9060*/  IMAD.MOV.U32 R3, RZ, RZ, R29 ;  /* 0x000000ffff037224 */ /* 0x000fe200078e001d */
[----:B------:R-:W-:Y:S01]  /*9070*/  PRMT R43, R5, 0x7610, R43 ;  /* 0x00007610052b7816 */ /* 0x000fe2000000002b */
[----:B------:R-:W-:Y:S01]  /*9080*/  IMAD.MOV.U32 R4, RZ, RZ, R20 ;  /* 0x000000ffff047224 */ /* 0x000fe200078e0014 */
[----:B------:R-:W-:Y:S01]  /*9090*/  PRMT R36, R36, 0x5410, R0 ;  /* 0x0000541024247816 */ /* 0x000fe20000000000 */
[----:B------:R-:W-:Y:S01]  /*90a0*/  IMAD.MOV.U32 R5, RZ, RZ, R21 ;  /* 0x000000ffff057224 */ /* 0x000fe200078e0015 */
[----:B------:R-:W-:-:S04]  /*90b0*/  PRMT R43, R43, 0x5410, R3 ;  /* 0x000054102b2b7816 */ /* 0x000fc80000000003 */
[----:B------:R-:W-:Y:S01]  /*90c0*/  PRMT R44, R4, 0x5410, R5 ;  /* 0x00005410042c7816 */ /* 0x000fe20000000005 */
[----:B------:R-:W-:Y:S06]  /*90d0*/  BRA.DIV UR4, `(.L_x_2643) ;  /* 0x000001aa04747947 */ /* 0x000fec000b800000 */
[----:B------:R0:W2:Y:S04]  /*90e0*/  SHFL.IDX PT, R0, R31, 0x1, 0x1c1f ;  /* 0x003c1f001f007f89 */ /* 0x0000a800000e0000 */
[----:B------:R0:W3:Y:S04]  /*90f0*/  SHFL.IDX PT, R3, R10, 0x1, 0x1c1f ;  /* 0x003c1f000a037f89 */ /* 0x0000e800000e0000 */
[----:B----4-:R0:W4:Y:S04]  /*9100*/  SHFL.IDX PT, R7, R80, 0x1, 0x1c1f ;  /* 0x003c1f0050077f89 */ /* 0x01012800000e0000 */
[----:B------:R-:W0:Y:S02]  /*9110*/  SHFL.IDX PT, R30, R30, 0x1, 0x1c1f ;  /* 0x003c1f001e1e7f89 */ /* 0x000e2400000e0000 */
.L_x_2944:
[----:B------:R-:W5:Y:S01]  /*9120*/  LDL R5, [R1+0x58] ;  /* 0x0000580001057983 */ /* 0x000f620000100800 */
[----:B------:R-:W-:Y:S01]  /*9130*/  VIADD R34, R34, 0x20 ;  /* 0x0000002022227836 */ /* 0x000fe20000000000 */
[----:B------:R-:W-:Y:S01]  /*9140*/  BSSY B1, `(.L_x_2644) ;  /* 0x0000023000017945 */ /* 0x000fe20003800000 */
[----:B01----:R-:W-:Y:S02]  /*9150*/  CS2R R10, SRZ ;  /* 0x00000000000a7805 */ /* 0x003fe4000001ff00 */
[----:B------:R-:W-:Y:S02]  /*9160*/  CS2R R14, SRZ ;  /* 0x00000000000e7805 */ /* 0x000fe4000001ff00 */
[----:B------:R-:W-:Y:S02]  /*9170*/  CS2R R12, SRZ ;  /* 0x00000000000c7805 */ /* 0x000fe4000001ff00 */
[----:B------:R-:W-:Y:S02]  /*9180*/  ISETP.GE.AND P0, PT, R34, R33, PT ;  /* 0x000000212200720c */ /* 0x000fe40003f06270 */
[----:B------:R-:W-:-:S02]  /*9190*/  SHF.L.U32 R34, R198, 0x6, RZ ;  /* 0x00000006c6227819 */ /* 0x000fc400000006ff */
[----:B-----5:R-:W-:-:S04]  /*91a0*/  LEA.HI R4, R5, R5, RZ, 0x1 ;  /* 0x0000000505047211 */ /* 0x020fc800078f08ff */
[----:B------:R-:W-:-:S05]  /*91b0*/  LOP3.LUT R4, R4, 0xfffffffe, RZ, 0xc0, !PT ;  /* 0xfffffffe04047812 */ /* 0x000fca00078ec0ff */
[----:B------:R-:W-:-:S05]  /*91c0*/  IMAD.IADD R4, R5, 0x1, -R4 ;  /* 0x0000000105047824 */ /* 0x000fca00078e0a04 */
[----:B------:R-:W-:Y:S01]  /*91d0*/  SHF.L.U32 R35, R4, 0x1f, RZ ;  /* 0x0000001f04237819 */ /* 0x000fe200000006ff */
[----:B------:R-:W-:Y:S06]  /*91e0*/  @P0 BRA `(.L_x_2645) ;  /* 0x0000000000600947 */ /* 0x000fec0003800000 */
[----:B------:R-:W-:Y:S01]  /*91f0*/  ULDC UR4, c[0x0][0x3f4] ;  /* 0x0000fd0000047ab9 */ /* 0x000fe20000000800 */
[----:B---3--:R-:W-:Y:S01]  /*9200*/  IMAD.MOV.U32 R4, RZ, RZ, R3 ;  /* 0x000000ffff047224 */ /* 0x008fe200078e0003 */
[----:B------:R-:W-:Y:S01]  /*9210*/  ISETP.GE.AND P2, PT, R192, UR4, PT ;  /* 0x00000004c0007c0c */ /* 0x000fe2000bf46270 */
[----:B--2---:R-:W-:Y:S01]  /*9220*/  IMAD.MOV.U32 R5, RZ, RZ, R0 ;  /* 0x000000ffff057224 */ /* 0x004fe200078e0000 */
[----:B------:R-:W-:Y:S02]  /*9230*/  ISETP.GE.AND P3, PT, R205, UR4, PT ;  /* 0x00000004cd007c0c */ /* 0x000fe4000bf66270 */
[----:B------:R-:W-:Y:S02]  /*9240*/  CS2R R14, SRZ ;  /* 0x00000000000e7805 */ /* 0x000fe4000001ff00 */
[----:B------:R-:W-:Y:S01]  /*9250*/  SHF.R.S32.HI R32, RZ, 0x1f, R205 ;  /* 0x0000001fff207819 */ /* 0x000fe200000114cd */
[----:B------:R-:W-:Y:S02]  /*9260*/  IMAD.MOV.U32 R10, RZ, RZ, R30 ;  /* 0x000000ffff0a7224 */ /* 0x000fe400078e001e */
[----:B----4-:R-:W-:-:S04]  /*9270*/  IMAD.MOV.U32 R11, RZ, RZ, R7 ;  /* 0x000000ffff0b7224 */ /* 0x010fc800078e0007 */
[----:B------:R-:W-:Y:S02]  /*9280*/  @!P2 IMAD.WIDE R4, R192, 0x2, R4 ;  /* 0x00000002c004a825 */ /* 0x000fe400078e0204 */
[C---:B------:R-:W-:Y:S02]  /*9290*/  @!P3 SHF.L.U64.HI R32, R205.reuse, 0x1, R32 ;  /* 0x00000001cd20b819 */ /* 0x040fe40000010220 */
[----:B------:R-:W-:Y:S01]  /*92a0*/  @!P3 IMAD.SHL.U32 R6, R205, 0x2, RZ ;  /* 0x00000002cd06b824 */ /* 0x000fe200078e00ff */
[----:B------:R0:W5:Y:S01]  /*92b0*/  @!P2 LD.E.64 R14, desc[UR40][R4.64] ;  /* 0x00000028040ea980 */ /* 0x000162000c101b00 */
[----:B------:R-:W-:Y:S02]  /*92c0*/  CS2R R8, SRZ ;  /* 0x0000000000087805 */ /* 0x000fe4000001ff00 */
[----:B------:R-:W-:Y:S02]  /*92d0*/  CS2R R12, SRZ ;  /* 0x00000000000c7805 */ /* 0x000fe4000001ff00 */
[----:B0-----:R-:W-:-:S02]  /*92e0*/  @!P3 IADD3 R4, P0, R3, R6, RZ ;  /* 0x000000060304b210 */ /* 0x001fc40007f1e0ff */
[----:B------:R-:W-:Y:S01]  /*92f0*/  @!P3 IADD3 R6, P1, R30, R6, RZ ;  /* 0x000000061e06b210 */ /* 0x000fe20007f3e0ff */
[----:B------:R-:W-:Y:S01]  /*9300*/  @!P2 IMAD.WIDE R30, R192, 0x2, R10 ;  /* 0x00000002c01ea825 */ /* 0x000fe200078e020a */
[----:B------:R-:W-:-:S03]  /*9310*/  CS2R R10, SRZ ;  /* 0x00000000000a7805 */ /* 0x000fc6000001ff00 */
[--C-:B------:R-:W-:Y:S01]  /*9320*/  @!P3 IMAD.X R5, R0, 0x1, R32.reuse, P0 ;  /* 0x000000010005b824 */ /* 0x100fe200000e0620 */
[----:B------:R0:W5:Y:S01]  /*9330*/  @!P2 LD.E.64 R8, desc[UR40][R30.64] ;  /* 0x000000281e08a980 */ /* 0x000162000c101b00 */
[----:B------:R-:W-:-:S03]  /*9340*/  @!P3 IMAD.X R7, R7, 0x1, R32, P1 ;  /* 0x000000010707b824 */ /* 0x000fc600008e0620 */
[----:B------:R0:W5:Y:S04]  /*9350*/  @!P3 LD.E.64 R12, desc[UR40][R4.64] ;  /* 0x00000028040cb980 */ /* 0x000168000c101b00 */
[----:B------:R0:W5:Y:S02]  /*9360*/  @!P3 LD.E.64 R10, desc[UR40][R6.64] ;  /* 0x00000028060ab980 */ /* 0x000164000c101b00 */
.L_x_2645:
[----:B------:R-:W-:Y:S05]  /*9370*/  BSYNC B1 ;  /* 0x0000000000017941 */ /* 0x000fea0003800000 */
.L_x_2644:
[----:B------:R-:W1:Y:S01]  /*9380*/  SYNCS.PHASECHK.TRANS64.TRYWAIT P0, [R2+URZ+0x28c00], R35 ;  /* 0x028c0023020075a7 */ /* 0x000e62000800017f */
[----:B---3--:R-:W-:Y:S01]  /*9390*/  LOP3.LUT R3, R34, 0x1c0, RZ, 0xc0, !PT ;  /* 0x000001c022037812 */ /* 0x008fe200078ec0ff */
[----:B0----5:R-:W-:Y:S01]  /*93a0*/  IMAD.MOV.U32 R4, RZ, RZ, R8 ;  /* 0x000000ffff047224 */ /* 0x021fe200078e0008 */
[----:B------:R-:W-:Y:S01]  /*93b0*/  VIADDMNMX R31, R33, -R196, 0x40, PT ;  /* 0x00000040211f7446 */ /* 0x000fe200038009c4 */
[----:B------:R-:W-:Y:S01]  /*93c0*/  IMAD.MOV.U32 R6, RZ, RZ, R14 ;  /* 0x000000ffff067224 */ /* 0x000fe200078e000e */
[----:B--2---:R-:W-:Y:S01]  /*93d0*/  LOP3.LUT R0, R3, 0x18, R18, 0xf8, !PT ;  /* 0x0000001803007812 */ /* 0x004fe200078ef812 */
[----:B------:R-:W-:Y:S01]  /*93e0*/  IMAD.MOV.U32 R5, RZ, RZ, R11 ;  /* 0x000000ffff057224 */ /* 0x000fe200078e000b */
[----:B------:R-:W-:Y:S01]  /*93f0*/  SHF.R.U32.HI R3, RZ, 0x3, R3 ;  /* 0x00000003ff037819 */ /* 0x000fe20000011603 */
[----:B------:R-:W-:Y:S01]  /*9400*/  BSSY B1, `(.L_x_2646) ;  /* 0x0000013000017945 */ /* 0x000fe20003800000 */
[----:B------:R-:W-:Y:S01]  /*9410*/  PRMT R45, R4, 0x7610, R45 ;  /* 0x00007610042d7816 */ /* 0x000fe2000000002d */
[----:B------:R-:W-:Y:S01]  /*9420*/  IMAD.MOV.U32 R4, RZ, RZ, R10 ;  /* 0x000000ffff047224 */ /* 0x000fe200078e000a */
[----:B------:R-:W-:Y:S01]  /*9430*/  LOP3.LUT R3, R0, R3, RZ, 0x3c, !PT ;  /* 0x0000000300037212 */ /* 0x000fe200078e3cff */
[----:B------:R-:W-:Y:S01]  /*9440*/  IMAD.MOV.U32 R0, RZ, RZ, R9 ;  /* 0x000000ffff007224 */ /* 0x000fe200078e0009 */
[----:B------:R-:W-:Y:S01]  /*9450*/  PRMT R30, R5, 0x7610, R30 ;  /* 0x00007610051e7816 */ /* 0x000fe2000000001e */
[----:B------:R-:W-:Y:S01]  /*9460*/  IMAD.MOV.U32 R5, RZ, RZ, R13 ;  /* 0x000000ffff057224 */ /* 0x000fe200078e000d */
[----:B------:R-:W-:Y:S01]  /*9470*/  PRMT R46, R4, 0x5410, R6 ;  /* 0x00005410042e7816 */ /* 0x000fe20000000006 */
[----:B------:R-:W-:Y:S01]  /*9480*/  IMAD R3, R208, 0x200, R3 ;  /* 0x00000200d0037824 */ /* 0x000fe200078e0203 */
[----:B------:R-:W-:Y:S01]  /*9490*/  PRMT R45, R45, 0x5410, R0 ;  /* 0x000054102d2d7816 */ /* 0x000fe20000000000 */
[----:B------:R-:W-:Y:S01]  /*94a0*/  IMAD.MOV.U32 R0, RZ, RZ, R15 ;  /* 0x000000ffff007224 */ /* 0x000fe200078e000f */
[----:B------:R-:W-:Y:S01]  /*94b0*/  LOP3.LUT P2, RZ, R198, 0x4, RZ, 0xc0, !PT ;  /* 0x00000004c6ff7812 */ /* 0x000fe2000784c0ff */
[----:B------:R-:W-:Y:S01]  /*94c0*/  IMAD.MOV.U32 R4, RZ, RZ, R12 ;  /* 0x000000ffff047224 */ /* 0x000fe200078e000c */
[----:B------:R-:W-:Y:S01]  /*94d0*/  ISETP.GE.AND P1, PT, R190, R31, PT ;  /* 0x0000001fbe00720c */ /* 0x000fe20003f26270 */
[----:B------:R-:W-:-:S03]  /*94e0*/  IMAD R3, R3, 0x2, R2 ;  /* 0x0000000203037824 */ /* 0x000fc600078e0202 */
[----:B------:R-:W-:Y:S01]  /*94f0*/  PRMT R47, R0, 0x5410, R4 ;  /* 0x00005410002f7816 */ /* 0x000fe20000000004 */
[C---:B------:R-:W-:Y:S01]  /*9500*/  VIADD R4, R3.reuse, 0x20400 ;  /* 0x0002040003047836 */ /* 0x040fe20000000000 */
[----:B------:R-:W-:Y:S01]  /*9510*/  IADD3 R0, R3, 0x20440, RZ ;  /* 0x0002044003007810 */ /* 0x000fe20007ffe0ff */
[----:B-1----:R-:W-:Y:S06]  /*9520*/  @!P0 BRA `(.L_x_2647) ;  /* 0x000001a400d48947 */ /* 0x002fec0003800000 */
.L_x_2945:
[----:B------:R-:W-:Y:S05]  /*9530*/  BSYNC B1 ;  /* 0x0000000000017941 */ /* 0x000fea0003800000 */
.L_x_2646:
[----:B------:R-:W-:Y:S01]  /*9540*/  BSSY B1, `(.L_x_2648) ;  /* 0x000005f000017945 */ /* 0x000fe20003800000 */
[----:B------:R-:W-:Y:S01]  /*9550*/  PRMT R30, R30, 0x5410, R5 ;  /* 0x000054101e1e7816 */ /* 0x000fe20000000005 */
[----:B------:R-:W-:Y:S02]  /*9560*/  @P2 VIADD R0, R4, 0xffffffc0 ;  /* 0xffffffc004002836 */ /* 0x000fe40000000000 */
[----:B------:R-:W-:Y:S05]  /*9570*/  @P1 BRA `(.L_x_2649) ;  /* 0x00000004006c1947 */ /* 0x000fea0003800000 */
[----:B------:R-:W1:Y:S01]  /*9580*/  LDC R4, c[0x0][0x3f4] ;  /* 0x0000fd00ff047b82 */ /* 0x000e620000000800 */
[----:B------:R-:W-:Y:S01]  /*9590*/  BSSY B2, `(.L_x_2650) ;  /* 0x000002e000027945 */ /* 0x000fe20003800000 */
[-C--:B-1----:R-:W-:Y:S02]  /*95a0*/  ISETP.GE.AND P0, PT, R192, R4.reuse, PT ;  /* 0x00000004c000720c */ /* 0x082fe40003f06270 */
[----:B------:R-:W-:-:S11]  /*95b0*/  ISETP.GE.AND P1, PT, R205, R4, PT ;  /* 0x00000004cd00720c */ /* 0x000fd60003f26270 */
[----:B------:R-:W-:Y:S05]  /*95c0*/  @P0 BRA `(.L_x_2651) ;  /* 0x0000000000a80947 */ /* 0x000fea0003800000 */
[----:B----4-:R-:W1:Y:S01]  /*95d0*/  LDS.128 R4, [R3+0x20400] ;  /* 0x0204000003047984 */ /* 0x010e620000000c00 */
[----:B------:R-:W-:Y:S01]  /*95e0*/  SHF.R.U32.HI R33, RZ, 0x10, R29 ;  /* 0x00000010ff217819 */ /* 0x000fe2000001161d */
[--C-:B------:R-:W-:Y:S01]  /*95f0*/  HADD2.F32 R34, -RZ, R36.reuse.H0_H0 ;  /* 0x20000024ff227230 */ /* 0x100fe20000004100 */
[----:B0-----:R-:W-:Y:S01]  /*9600*/  SHF.R.U32.HI R35, RZ, 0x10, R27 ;  /* 0x00000010ff237819 */ /* 0x001fe2000001161b */
[----:B------:R-:W-:Y:S01]  /*9610*/  HADD2.F32 R32, -RZ, R36.H1_H1 ;  /* 0x30000024ff207230 */ /* 0x000fe20000004100 */
[----:B------:R-:W-:Y:S01]  /*9620*/  SHF.R.U64 R41, R28, 0x10, R29 ;  /* 0x000000101c297819 */ /* 0x000fe2000000121d */
[----:B------:R-:W-:Y:S01]  /*9630*/  HADD2.F32 R33, -RZ, R33.H0_H0 ;  /* 0x20000021ff217230 */ /* 0x000fe20000004100 */
[----:B------:R-:W-:Y:S01]  /*9640*/  SHF.R.U64 R39, R26, 0x10, R27 ;  /* 0x000000101a277819 */ /* 0x000fe2000000121b */
[----:B------:R-:W-:Y:S02]  /*9650*/  HADD2.F32 R35, -RZ, R35.H0_H0 ;  /* 0x20000023ff237230 */ /* 0x000fe40000004100 */
[----:B-1----:R-:W-:-:S02]  /*9660*/  HADD2.F32 R28, -RZ, R7.H0_H0 ;  /* 0x20000007ff1c7230 */ /* 0x002fc40000004100 */
[----:B------:R-:W-:Y:S02]  /*9670*/  HADD2.F32 R29, -RZ, R7.H1_H1 ;  /* 0x30000007ff1d7230 */ /* 0x000fe40000004100 */
[--C-:B------:R-:W-:Y:S02]  /*9680*/  HADD2.F32 R7, -RZ, R4.reuse.H0_H0 ;  /* 0x20000004ff077230 */ /* 0x100fe40000004100 */
[----:B------:R-:W-:Y:S02]  /*9690*/  HADD2.F32 R4, -RZ, R4.H1_H1 ;  /* 0x30000004ff047230 */ /* 0x000fe40000004100 */
[C---:B------:R-:W-:Y:S01]  /*96a0*/  FMUL.FTZ R38, R29.reuse, R33 ;  /* 0x000000211d267220 */ /* 0x040fe20000410000 */
[-C--:B------:R-:W-:Y:S01]  /*96b0*/  FMUL.FTZ R37, R29, R35.reuse ;  /* 0x000000231d257220 */ /* 0x080fe20000410000 */
[--C-:B------:R-:W-:Y:S02]  /*96c0*/  HADD2.F32 R26, -RZ, R6.reuse.H0_H0 ;  /* 0x20000006ff1a7230 */ /* 0x100fe40000004100 */
[----:B------:R-:W-:Y:S01]  /*96d0*/  FMUL.FTZ R36, R4, R34 ;  /* 0x0000002204247220 */ /* 0x000fe20000410000 */
[----:B------:R-:W-:Y:S01]  /*96e0*/  FFMA.FTZ R40, R28, R35, R38 ;  /* 0x000000231c287223 */ /* 0x000fe20000010026 */
[----:B------:R-:W-:-:S02]  /*96f0*/  HADD2.F32 R27, -RZ, R6.H1_H1 ;  /* 0x30000006ff1b7230 */ /* 0x000fc40000004100 */
[-C--:B------:R-:W-:Y:S01]  /*9700*/  FMUL.FTZ R38, R4, R32.reuse ;  /* 0x0000002004267220 */ /* 0x080fe20000410000 */
[C---:B------:R-:W-:Y:S01]  /*9710*/  FFMA.FTZ R36, R7.reuse, R32, -R36 ;  /* 0x0000002007247223 */ /* 0x040fe20000010824 */
[--C-:B------:R-:W-:Y:S02]  /*9720*/  HADD2.F32 R6, -RZ, R5.reuse.H0_H0 ;  /* 0x20000005ff067230 */ /* 0x100fe40000004100 */
[----:B------:R-:W-:Y:S01]  /*9730*/  FFMA.FTZ R37, R28, R33, -R37 ;  /* 0x000000211c257223 */ /* 0x000fe20000010825 */
[----:B------:R-:W-:Y:S02]  /*9740*/  HADD2.F32 R32, -RZ, R42.H0_H0 ;  /* 0x2000002aff207230 */ /* 0x000fe40000004100 */
[----:B------:R-:W-:Y:S01]  /*9750*/  FFMA.FTZ R33, R7, R34, R38 ;  /* 0x0000002207217223 */ /* 0x000fe20000010026 */
[----:B------:R-:W-:Y:S02]  /*9760*/  HADD2.F32 R5, -RZ, R5.H1_H1 ;  /* 0x30000005ff057230 */ /* 0x000fe40000004100 */
[----:B------:R-:W-:-:S02]  /*9770*/  HADD2.F32 R28, -RZ, R43.H1_H1 ;  /* 0x3000002bff1c7230 */ /* 0x000fc40000004100 */
[C---:B------:R-:W-:Y:S01]  /*9780*/  FMUL.FTZ R35, R27.reuse, R32 ;  /* 0x000000201b237220 */ /* 0x040fe20000410000 */
[----:B------:R-:W-:Y:S02]  /*9790*/  HADD2.F32 R29, -RZ, R39.H0_H0 ;  /* 0x20000027ff1d7230 */ /* 0x000fe40000004100 */
[----:B------:R-:W-:Y:S02]  /*97a0*/  HADD2.F32 R4, -RZ, R41.H0_H0 ;  /* 0x20000029ff047230 */ /* 0x000fe40000004100 */
[-C--:B------:R-:W-:Y:S01]  /*97b0*/  FMUL.FTZ R27, R27, R28.reuse ;  /* 0x0000001c1b1b7220 */ /* 0x080fe20000410000 */
[C---:B------:R-:W-:Y:S01]  /*97c0*/  FFMA.FTZ R35, R26.reuse, R28, -R35 ;  /* 0x0000001c1a237223 */ /* 0x040fe20000010823 */
[C---:B------:R-:W-:Y:S01]  /*97d0*/  FMUL.FTZ R7, R5.reuse, R29 ;  /* 0x0000001d05077220 */ /* 0x040fe20000410000 */
[----:B------:R-:W-:Y:S01]  /*97e0*/  FMUL.FTZ R34, R5, R4 ;  /* 0x0000000405227220 */ /* 0x000fe20000410000 */
[----:B------:R-:W-:Y:S02]  /*97f0*/  FFMA.FTZ R26, R26, R32, R27 ;  /* 0x000000201a1a7223 */ /* 0x000fe4000001001b */
[----:B------:R-:W-:Y:S01]  /*9800*/  FFMA.FTZ R5, R6, R4, -R7 ;  /* 0x0000000406057223 */ /* 0x000fe20000010807 */
[----:B------:R-:W-:Y:S01]  /*9810*/  F2FP.F16.F32.PACK_AB R7, R40, R37 ;  /* 0x000000252807723e */ /* 0x000fe200000000ff */
[----:B------:R-:W-:Y:S01]  /*9820*/  FFMA.FTZ R34, R6, R29, R34 ;  /* 0x0000001d06227223 */ /* 0x000fe20000010022 */
[----:B------:R-:W-:-:S02]  /*9830*/  F2FP.F16.F32.PACK_AB R4, R33, R36 ;  /* 0x000000242104723e */ /* 0x000fc400000000ff */
[----:B------:R-:W-:Y:S02]  /*9840*/  F2FP.F16.F32.PACK_AB R6, R26, R35 ;  /* 0x000000231a06723e */ /* 0x000fe400000000ff */
[----:B------:R-:W-:-:S05]  /*9850*/  F2FP.F16.F32.PACK_AB R5, R34, R5 ;  /* 0x000000052205723e */ /* 0x000fca00000000ff */
[----:B------:R1:W-:Y:S02]  /*9860*/  STS.128 [R3+0x20400], R4 ;  /* 0x0204000403007388 */ /* 0x0003e40000000c00 */
.L_x_2651:
[----:B------:R-:W-:Y:S05]  /*9870*/  BSYNC B2 ;  /* 0x0000000000027941 */ /* 0x000fea0003800000 */
.L_x_2650:
[----:B------:R-:W-:Y:S05]  /*9880*/  @P1 BRA `(.L_x_2649) ;  /* 0x0000000000a81947 */ /* 0x000fea0003800000 */
[----:B-1--4-:R-:W1:Y:S01]  /*9890*/  LDS.128 R4, [R0] ;  /* 0x0000000000047984 */ /* 0x012e620000000c00 */
[----:B------:R-:W-:Y:S01]  /*98a0*/  SHF.R.U32.HI R27, RZ, 0x10, R21 ;  /* 0x00000010ff1b7819 */ /* 0x000fe20000011615 */
[----:B------:R-:W-:Y:S01]  /*98b0*/  HADD2.F32 R28, -RZ, R42.H1_H1 ;  /* 0x3000002aff1c7230 */ /* 0x000fe20000004100 */
[--C-:B------:R-:W-:Y:S01]  /*98c0*/  SHF.R.U32.HI R29, RZ, 0x10, R25.reuse ;  /* 0x00000010ff1d7819 */ /* 0x100fe20000011619 */
[----:B------:R-:W-:Y:S01]  /*98d0*/  HADD2.F32 R26, -RZ, R44.H0_H0 ;  /* 0x2000002cff1a7230 */ /* 0x000fe20000004100 */
[----:B0-----:R-:W-:Y:S01]  /*98e0*/  SHF.R.U64 R35, R24, 0x10, R25 ;  /* 0x0000001018237819 */ /* 0x001fe20000001219 */
        /* <DEDUP_REMOVED lines=15> */
[----:B------:R-:W-:Y:S02]  /*99e0*/  HADD2.F32 R6, -RZ, R5.H0_H0 ;  /* 0x20000005ff067230 */ /* 0x000fe40000004100 */
        /* <DEDUP_REMOVED lines=19> */
[----:B------:R2:W-:Y:S02]  /*9b20*/  STS.128 [R0], R4 ;  /* 0x0000000400007388 */ /* 0x0005e40000000c00 */
.L_x_2649:
[----:B------:R-:W-:Y:S05]  /*9b30*/  BSYNC B1 ;  /* 0x0000000000017941 */ /* 0x000fea0003800000 */
.L_x_2648:
        /* <DEDUP_REMOVED lines=10> */
[----:B------:R-:W-:Y:S01]  /*9be0*/  HADD2.F32 R24, -RZ, R45.H0_H0 ;  /* 0x2000002dff187230 */ /* 0x000fe20000004100 */
[----:B------:R-:W-:Y:S01]  /*9bf0*/  SHF.R.U32.HI R25, RZ, 0x10, R9 ;  /* 0x00000010ff197819 */ /* 0x000fe20000011609 */
        /* <DEDUP_REMOVED lines=19> */
[----:B------:R-:W-:Y:S02]  /*9d30*/  HADD2.F32 R20, -RZ, R45.H1_H1 ;  /* 0x3000002dff147230 */ /* 0x000fe40000004100 */
[----:B------:R-:W-:Y:S01]  /*9d40*/  FFMA.FTZ R21, R7, R24, R28 ;  /* 0x0000001807157223 */ /* 0x000fe2000001001c */
[----:B------:R-:W-:Y:S02]  /*9d50*/  HADD2.F32 R5, -RZ, R5.H1_H1 ;  /* 0x30000005ff057230 */ /* 0x000fe40000004100 */
[----:B------:R-:W-:-:S02]  /*9d60*/  HADD2.F32 R14, -RZ, R47.H0_H0 ;  /* 0x2000002fff0e7230 */ /* 0x000fc40000004100 */
        /* <DEDUP_REMOVED lines=15> */
.L_x_2654:
[----:B------:R-:W-:Y:S05]  /*9e60*/  BSYNC B1 ;  /* 0x0000000000017941 */ /* 0x000fea0003800000 */
.L_x_2653:
[----:B------:R-:W-:Y:S05]  /*9e70*/  @P1 BRA `(.L_x_2652) ;  /* 0x0000001400bc1947 */ /* 0x000fea0003800000 */
[----:B-1--4-:R-:W1:Y:S01]  /*9e80*/  LDS.128 R4, [R0+0x1000] ;  /* 0x0010000000047984 */ /* 0x012e620000000c00 */
[----:B------:R-:W-:Y:S02]  /*9e90*/  SHF.R.U64 R24, R12, 0x10, R13 ;  /* 0x000000100c187819 */ /* 0x000fe4000000120d */
[----:B------:R-:W-:Y:S02]  /*9ea0*/  SHF.R.U32.HI R14, RZ, 0x10, R11 ;  /* 0x00000010ff0e7819 */ /* 0x000fe4000001160b */
[----:B------:R-:W-:Y:S01]  /*9eb0*/  SHF.R.U32.HI R12, RZ, 0x10, R13 ;  /* 0x00000010ff0c7819 */ /* 0x000fe2000001160d */
[----:B------:R-:W-:Y:S01]  /*9ec0*/  HADD2.F32 R13, -RZ, R46.H0_H0 ;  /* 0x2000002eff0d7230 */ /* 0x000fe20000004100 */
[----:B------:R-:W-:Y:S01]  /*9ed0*/  SHF.R.U64 R21, R10, 0x10, R11 ;  /* 0x000000100a157819 */ /* 0x000fe2000000120b */
[----:B------:R-:W-:Y:S02]  /*9ee0*/  HADD2.F32 R14, -RZ, R14.H0_H0 ;  /* 0x2000000eff0e7230 */ /* 0x000fe40000004100 */
[----:B------:R-:W-:-:S02]  /*9ef0*/  HADD2.F32 R12, -RZ, R12.H0_H0 ;  /* 0x2000000cff0c7230 */ /* 0x000fc40000004100 */
[----:B------:R-:W-:Y:S02]  /*9f00*/  HADD2.F32 R11, -RZ, R47.H1_H1 ;  /* 0x3000002fff0b7230 */ /* 0x000fe40000004100 */
[--C-:B-1----:R-:W-:Y:S02]  /*9f10*/  HADD2.F32 R10, -RZ, R7.reuse.H1_H1 ;  /* 0x30000007ff0a7230 */ /* 0x102fe40000004100 */
[--C-:B------:R-:W-:Y:S02]  /*9f20*/  HADD2.F32 R3, -RZ, R4.reuse.H0_H0 ;  /* 0x20000004ff037230 */ /* 0x100fe40000004100 */
[----:B------:R-:W-:Y:S02]  /*9f30*/  HADD2.F32 R4, -RZ, R4.H1_H1 ;  /* 0x30000004ff047230 */ /* 0x000fe40000004100 */
[C---:B------:R-:W-:Y:S01]  /*9f40*/  FMUL.FTZ R20, R10.reuse, R14 ;  /* 0x0000000e0a147220 */ /* 0x040fe20000410000 */
[----:B------:R-:W-:Y:S02]  /*9f50*/  HADD2.F32 R9, -RZ, R7.H0_H0 ;  /* 0x20000007ff097230 */ /* 0x000fe40000004100 */
[----:B------:R-:W-:Y:S01]  /*9f60*/  FMUL.FTZ R15, R10, R12 ;  /* 0x0000000c0a0f7220 */ /* 0x000fe20000410000 */
[----:B------:R-:W-:-:S02]  /*9f70*/  HADD2.F32 R7, -RZ, R6.H0_H0 ;  /* 0x20000006ff077230 */ /* 0x000fc40000004100 */
[C---:B------:R-:W-:Y:S01]  /*9f80*/  FMUL.FTZ R10, R4.reuse, R13 ;  /* 0x0000000d040a7220 */ /* 0x040fe20000410000 */
[----:B------:R-:W-:Y:S02]  /*9f90*/  HADD2.F32 R8, -RZ, R6.H1_H1 ;  /* 0x30000006ff087230 */ /* 0x000fe40000004100 */
[----:B------:R-:W-:Y:S01]  /*9fa0*/  FFMA.FTZ R20, R9, R12, -R20 ;  /* 0x0000000c09147223 */ /* 0x000fe20000010814 */
[-C--:B------:R-:W-:Y:S01]  /*9fb0*/  FMUL.FTZ R12, R4, R11.reuse ;  /* 0x0000000b040c7220 */ /* 0x080fe20000410000 */
[----:B------:R-:W-:Y:S01]  /*9fc0*/  FFMA.FTZ R11, R3, R11, -R10 ;  /* 0x0000000b030b7223 */ /* 0x000fe2000001080a */
[--C-:B------:R-:W-:Y:S02]  /*9fd0*/  HADD2.F32 R10, -RZ, R30.reuse.H0_H0 ;  /* 0x2000001eff0a7230 */ /* 0x100fe40000004100 */
[----:B------:R-:W-:Y:S01]  /*9fe0*/  FFMA.FTZ R15, R9, R14, R15 ;  /* 0x0000000e090f7223 */ /* 0x000fe2000001000f */
[----:B------:R-:W-:Y:S02]  /*9ff0*/  HADD2.F32 R6, -RZ, R5.H0_H0 ;  /* 0x20000005ff067230 */ /* 0x000fe40000004100 */
[----:B------:R-:W-:Y:S01]  /*a000*/  FFMA.FTZ R12, R3, R13, R12 ;  /* 0x0000000d030c7223 */ /* 0x000fe2000001000c */
[----:B------:R-:W-:-:S02]  /*a010*/  HADD2.F32 R30, -RZ, R30.H1_H1 ;  /* 0x3000001eff1e7230 */ /* 0x000fc40000004100 */
[C---:B------:R-:W-:Y:S01]  /*a020*/  FMUL.FTZ R14, R8.reuse, R10 ;  /* 0x0000000a080e7220 */ /* 0x040fe20000410000 */
[----:B------:R-:W-:Y:S02]  /*a030*/  HADD2.F32 R5, -RZ, R5.H1_H1 ;  /* 0x30000005ff057230 */ /* 0x000fe40000004100 */
[----:B------:R-:W-:Y:S02]  /*a040*/  HADD2.F32 R9, -RZ, R21.H0_H0 ;  /* 0x20000015ff097230 */ /* 0x000fe40000004100 */
[-C--:B------:R-:W-:Y:S01]  /*a050*/  FMUL.FTZ R13, R8, R30.reuse ;  /* 0x0000001e080d7220 */ /* 0x080fe20000410000 */
[----:B------:R-:W-:Y:S02]  /*a060*/  HADD2.F32 R4, -RZ, R24.H0_H0 ;  /* 0x20000018ff047230 */ /* 0x000fe40000004100 */
[----:B------:R-:W-:Y:S01]  /*a070*/  FFMA.FTZ R14, R7, R30, -R14 ;  /* 0x0000001e070e7223 */ /* 0x000fe2000001080e */
[----:B------:R-:W-:Y:S01]  /*a080*/  FMUL.FTZ R3, R5, R9 ;  /* 0x0000000905037220 */ /* 0x000fe20000410000 */
[----:B------:R-:W-:Y:S01]  /*a090*/  FFMA.FTZ R13, R7, R10, R13 ;  /* 0x0000000a070d7223 */ /* 0x000fe2000001000d */
[----:B------:R-:W-:Y:S01]  /*a0a0*/  FMUL.FTZ R8, R5, R4 ;  /* 0x0000000405087220 */ /* 0x000fe20000410000 */
[----:B------:R-:W-:Y:S01]  /*a0b0*/  F2FP.F16.F32.PACK_AB R7, R15, R20 ;  /* 0x000000140f07723e */ /* 0x000fe200000000ff */
[----:B------:R-:W-:Y:S01]  /*a0c0*/  FFMA.FTZ R3, R6, R4, -R3 ;  /* 0x0000000406037223 */ /* 0x000fe20000010803 */
[----:B------:R-:W-:Y:S01]  /*a0d0*/  F2FP.F16.F32.PACK_AB R4, R12, R11 ;  /* 0x0000000b0c04723e */ /* 0x000fe200000000ff */
[----:B------:R-:W-:Y:S01]  /*a0e0*/  FFMA.FTZ R8, R6, R9, R8 ;  /* 0x0000000906087223 */ /* 0x000fe20000010008 */
[----:B------:R-:W-:-:S04]  /*a0f0*/  F2FP.F16.F32.PACK_AB R6, R13, R14 ;  /* 0x0000000e0d06723e */ /* 0x000fc800000000ff */
[----:B------:R-:W-:-:S05]  /*a100*/  F2FP.F16.F32.PACK_AB R5, R8, R3 ;  /* 0x000000030805723e */ /* 0x000fca00000000ff */
[----:B------:R2:W-:Y:S01]  /*a110*/  STS.128 [R0+0x1000], R4 ;  /* 0x0010000400007388 */ /* 0x0005e20000000c00 */
[----:B------:R-:W-:Y:S05]  /*a120*/  BRA `(.L_x_2652) ;  /* 0x0000001400107947 */ /* 0x000fea0003800000 */
.L_x_2639:
[----:B------:R-:W0:Y:S01]  /*a130*/  LDC R6, c[0x0][0x448] ;  /* 0x00011200ff067b82 */ /* 0x000e220000000800 */
[----:B------:R-:W2:Y:S01]  /*a140*/  S2R R0, SR_TID.X ;  /* 0x0000000000007919 */ /* 0x000ea20000002100 */
[----:B------:R-:W-:Y:S01]  /*a150*/  ULDC.64 UR4, c[0x0][0x3f8] ;  /* 0x0000fe0000047ab9 */ /* 0x000fe20000000a00 */
[----:B------:R-:W-:Y:S01]  /*a160*/  ULDC.64 UR6, c[0x0][0x408] ;  /* 0x0001020000067ab9 */ /* 0x000fe20000000a00 */
[----:B------:R-:W-:Y:S02]  /*a170*/  IMAD.MOV.U32 R25, RZ, RZ, R27 ;  /* 0x000000ffff197224 */ /* 0x000fe400078e001b */
        /* <DEDUP_REMOVED lines=19> */
[----:B------:R-:W-:Y:S01]  /*a2b0*/  LEA R26, P0, R24, UR4, 0x1 ;  /* 0x00000004181a7c11 */ /* 0x000fe2000f8008ff */
        /* <DEDUP_REMOVED lines=9> */
[----:B------:R-:W0:Y:S01]  /*a350*/  LDC R37, c[0x0][0x3f4] ;  /* 0x0000fd00ff257b82 */ /* 0x000e220000000800 */
[----:B------:R-:W2:Y:S01]  /*a360*/  SHFL.IDX PT, R4, R26, RZ, 0x1c1f ;  /* 0x001c1fff1a047589 */ /* 0x000ea200000e0000 */
[----:B------:R-:W-:-:S03]  /*a370*/  IMAD R3, R23, R6, RZ ;  /* 0x0000000617037224 */ /* 0x000fc600078e02ff */
[----:B------:R-:W3:Y:S04]  /*a380*/  SHFL.IDX PT, R0, R27, RZ, 0x1c1f ;  /* 0x001c1fff1b007589 */ /* 0x000ee800000e0000 */
[----:B------:R-:W5:Y:S04]  /*a390*/  SHFL.IDX PT, R14, R35, RZ, 0x1c1f ;  /* 0x001c1fff230e7589 */ /* 0x000f6800000e0000 */
[----:B------:R-:W5:Y:S01]  /*a3a0*/  SHFL.IDX PT, R5, R25, RZ, 0x1c1f ;  /* 0x001c1fff19057589 */ /* 0x000f6200000e0000 */
[----:B0-----:R-:W-:-:S04]  /*a3b0*/  ISETP.GE.AND P0, PT, R18, R37, PT ;  /* 0x000000251200720c */ /* 0x001fc80003f06270 */
[----:B------:R-:W-:-:S13]  /*a3c0*/  ISETP.GE.OR P1, PT, R34, R3, P0 ;  /* 0x000000032200720c */ /* 0x000fda0000726670 */
[C---:B------:R-:W-:Y:S01]  /*a3d0*/  @!P1 IMAD.SHL.U32 R7, R18.reuse, 0x2, RZ ;  /* 0x0000000212079824 */ /* 0x040fe200078e00ff */
[----:B------:R-:W-:-:S04]  /*a3e0*/  @!P1 SHF.L.U64.HI R6, R18, 0x1, R19 ;  /* 0x0000000112069819 */ /* 0x000fc80000010213 */
[----:B--2---:R-:W-:-:S05]  /*a3f0*/  @!P1 IADD3 R8, P2, R4, R7, RZ ;  /* 0x0000000704089210 */ /* 0x004fca0007f5e0ff */
[----:B---3--:R-:W-:-:S06]  /*a400*/  @!P1 IMAD.X R9, R0, 0x1, R6, P2 ;  /* 0x0000000100099824 */ /* 0x008fcc00010e0606 */
[----:B-1--4-:R-:W2:Y:S01]  /*a410*/  @!P1 LD.E.128 R8, desc[UR40][R8.64] ;  /* 0x0000002808089980 */ /* 0x012ea2000c101d00 */
[----:B-----5:R-:W-:-:S05]  /*a420*/  @!P1 IADD3 R4, P2, R14, R7, RZ ;  /* 0x000000070e049210 */ /* 0x020fca0007f5e0ff */
[----:B------:R-:W-:-:S06]  /*a430*/  @!P1 IMAD.X R5, R5, 0x1, R6, P2 ;  /* 0x0000000105059824 */ /* 0x000fcc00010e0606 */
[----:B------:R-:W3:Y:S01]  /*a440*/  @!P1 LD.E.128 R4, desc[UR40][R4.64] ;  /* 0x0000002804049980 */ /* 0x000ee2000c101d00 */
[----:B------:R-:W-:Y:S02]  /*a450*/  CS2R R20, SRZ ;  /* 0x0000000000147805 */ /* 0x000fe4000001ff00 */
[----:B------:R-:W-:Y:S02]  /*a460*/  CS2R R30, SRZ ;  /* 0x00000000001e7805 */ /* 0x000fe4000001ff00 */
[----:B------:R-:W-:Y:S01]  /*a470*/  CS2R R28, SRZ ;  /* 0x00000000001c7805 */ /* 0x000fe2000001ff00 */
[----:B------:R0:W1:Y:S01]  /*a480*/  SHFL.IDX PT, R24, R26, 0x1, 0x1c1f ;  /* 0x003c1f001a187f89 */ /* 0x00006200000e0000 */
[----:B------:R-:W-:-:S03]  /*a490*/  CS2R R32, SRZ ;  /* 0x0000000000207805 */ /* 0x000fc6000001ff00 */
[----:B------:R0:W4:Y:S04]  /*a4a0*/  SHFL.IDX PT, R14, R35, 0x1, 0x1c1f ;  /* 0x003c1f00230e7f89 */ /* 0x00012800000e0000 */
[----:B------:R-:W0:Y:S01]  /*a4b0*/  SHFL.IDX PT, R25, R25, 0x1, 0x1c1f ;  /* 0x003c1f0019197f89 */ /* 0x000e2200000e0000 */
[----:B--2---:R-:W-:Y:S02]  /*a4c0*/  @!P1 IMAD.MOV.U32 R20, RZ, RZ, R8 ;  /* 0x000000ffff149224 */ /* 0x004fe400078e0008 */
[----:B------:R-:W-:Y:S02]  /*a4d0*/  @!P1 IMAD.MOV.U32 R21, RZ, RZ, R9 ;  /* 0x000000ffff159224 */ /* 0x000fe400078e0009 */
[----:B------:R-:W-:Y:S02]  /*a4e0*/  IMAD.MOV.U32 R0, RZ, RZ, R20 ;  /* 0x000000ffff007224 */ /* 0x000fe400078e0014 */
[----:B------:R-:W-:-:S02]  /*a4f0*/  @!P1 IMAD.MOV.U32 R28, RZ, RZ, R10 ;  /* 0x000000ffff1c9224 */ /* 0x000fc400078e000a */
[----:B------:R-:W-:Y:S01]  /*a500*/  @!P1 IMAD.MOV.U32 R29, RZ, RZ, R11 ;  /* 0x000000ffff1d9224 */ /* 0x000fe200078e000b */
[----:B------:R-:W-:Y:S01]  /*a510*/  PRMT R56, R56, 0x5410, R0 ;  /* 0x0000541038387816 */ /* 0x000fe20000000000 */
[----:B------:R-:W-:Y:S01]  /*a520*/  IMAD.MOV.U32 R12, RZ, RZ, R21 ;  /* 0x000000ffff0c7224 */ /* 0x000fe200078e0015 */
[----:B------:R2:W0:Y:S01]  /*a530*/  SHFL.IDX PT, R0, R27, 0x1, 0x1c1f ;  /* 0x003c1f001b007f89 */ /* 0x00042200000e0000 */
[----:B---3--:R-:W-:Y:S01]  /*a540*/  @!P1 IMAD.MOV.U32 R30, RZ, RZ, R4 ;  /* 0x000000ffff1e9224 */ /* 0x008fe200078e0004 */
[----:B------:R-:W-:Y:S01]  /*a550*/  MOV R8, R28 ;  /* 0x0000001c00087202 */ /* 0x000fe20000000f00 */
[----:B------:R-:W-:Y:S01]  /*a560*/  @!P1 IMAD.MOV.U32 R31, RZ, RZ, R5 ;  /* 0x000000ffff1f9224 */ /* 0x000fe200078e0005 */
[----:B------:R-:W-:Y:S01]  /*a570*/  PRMT R46, R12, 0x7610, R46 ;  /* 0x000076100c2e7816 */ /* 0x000fe2000000002e */
[----:B------:R-:W-:Y:S02]  /*a580*/  @!P1 IMAD.MOV.U32 R32, RZ, RZ, R6 ;  /* 0x000000ffff209224 */ /* 0x000fe400078e0006 */
[----:B------:R-:W-:-:S02]  /*a590*/  @!P1 IMAD.MOV.U32 R33, RZ, RZ, R7 ;  /* 0x000000ffff219224 */ /* 0x000fc400078e0007 */
[----:B------:R-:W-:Y:S02]  /*a5a0*/  IMAD.MOV.U32 R4, RZ, RZ, R30 ;  /* 0x000000ffff047224 */ /* 0x000fe400078e001e */
[----:B------:R-:W-:Y:S02]  /*a5b0*/  IMAD.MOV.U32 R5, RZ, RZ, R31 ;  /* 0x000000ffff057224 */ /* 0x000fe400078e001f */
[----:B------:R-:W-:Y:S01]  /*a5c0*/  IMAD.MOV.U32 R9, RZ, RZ, R29 ;  /* 0x000000ffff097224 */ /* 0x000fe200078e001d */
[----:B------:R-:W-:Y:S01]  /*a5d0*/  PRMT R56, R4, 0x7610, R56 ;  /* 0x0000761004387816 */ /* 0x000fe20000000038 */
[----:B------:R-:W-:Y:S01]  /*a5e0*/  IMAD.MOV.U32 R6, RZ, RZ, R32 ;  /* 0x000000ffff067224 */ /* 0x000fe200078e0020 */
[----:B------:R-:W-:Y:S01]  /*a5f0*/  PRMT R47, R5, 0x7610, R47 ;  /* 0x00007610052f7816 */ /* 0x000fe2000000002f */
[----:B------:R-:W-:Y:S01]  /*a600*/  IMAD.MOV.U32 R7, RZ, RZ, R33 ;  /* 0x000000ffff077224 */ /* 0x000fe200078e0021 */
[----:B------:R-:W-:Y:S02]  /*a610*/  PRMT R36, R8, 0x5410, R9 ;  /* 0x0000541008247816 */ /* 0x000fe40000000009 */
[----:B------:R-:W-:-:S02]  /*a620*/  CS2R R4, SRZ ;  /* 0x0000000000047805 */ /* 0x000fc4000001ff00 */
[----:B------:R-:W-:Y:S02]  /*a630*/  PRMT R57, R6, 0x7610, R57 ;  /* 0x0000761006397816 */ /* 0x000fe40000000039 */
[----:B012-4-:R-:W-:-:S07]  /*a640*/  PRMT R50, R7, 0x7610, R50 ;  /* 0x0000761007327816 */ /* 0x017fce0000000032 */
.L_x_2955:
[----:B------:R-:W2:Y:S01]  /*a650*/  LDL R7, [R1+0x58] ;  /* 0x0000580001077983 */ /* 0x000ea20000100800 */
[----:B------:R-:W-:Y:S01]  /*a660*/  VIADD R34, R34, 0x20 ;  /* 0x0000002022227836 */ /* 0x000fe20000000000 */
[----:B------:R-:W-:Y:S01]  /*a670*/  BSSY B1, `(.L_x_2656) ;  /* 0x0000016000017945 */ /* 0x000fe20003800000 */
[----:B------:R-:W-:Y:S02]  /*a680*/  CS2R R8, SRZ ;  /* 0x0000000000087805 */ /* 0x000fe4000001ff00 */
[----:B------:R-:W-:Y:S02]  /*a690*/  CS2R R10, SRZ ;  /* 0x00000000000a7805 */ /* 0x000fe4000001ff00 */
[----:B------:R-:W-:Y:S02]  /*a6a0*/  ISETP.GE.AND P1, PT, R34, R3, PT ;  /* 0x000000032200720c */ /* 0x000fe40003f26270 */
[----:B--2---:R-:W-:-:S04]  /*a6b0*/  LEA.HI R6, R7, R7, RZ, 0x1 ;  /* 0x0000000707067211 */ /* 0x004fc800078f08ff */
[----:B------:R-:W-:-:S05]  /*a6c0*/  LOP3.LUT R6, R6, 0xfffffffe, RZ, 0xc0, !PT ;  /* 0xfffffffe06067812 */ /* 0x000fca00078ec0ff */
[----:B------:R-:W-:Y:S01]  /*a6d0*/  IMAD.IADD R13, R7, 0x1, -R6 ;  /* 0x00000001070d7824 */ /* 0x000fe200078e0a06 */
[----:B------:R-:W-:-:S04]  /*a6e0*/  CS2R R6, SRZ ;  /* 0x0000000000067805 */ /* 0x000fc8000001ff00 */
[----:B------:R-:W-:Y:S01]  /*a6f0*/  SHF.L.U32 R13, R13, 0x1f, RZ ;  /* 0x0000001f0d0d7819 */ /* 0x000fe200000006ff */
[----:B------:R-:W-:Y:S06]  /*a700*/  @P1 BRA `(.L_x_2657) ;  /* 0x0000000000301947 */ /* 0x000fec0003800000 */
[----:B------:R-:W-:Y:S02]  /*a710*/  CS2R R6, SRZ ;  /* 0x0000000000067805 */ /* 0x000fe4000001ff00 */
[----:B------:R-:W-:Y:S02]  /*a720*/  CS2R R8, SRZ ;  /* 0x0000000000087805 */ /* 0x000fe4000001ff00 */
[----:B------:R-:W-:Y:S01]  /*a730*/  CS2R R10, SRZ ;  /* 0x00000000000a7805 */ /* 0x000fe2000001ff00 */
[----:B------:R-:W-:Y:S06]  /*a740*/  @P0 BRA `(.L_x_2657) ;  /* 0x0000000000200947 */ /* 0x000fec0003800000 */
[C---:B------:R-:W-:Y:S01]  /*a750*/  IMAD.SHL.U32 R7, R18.reuse, 0x2, RZ ;  /* 0x0000000212077824 */ /* 0x040fe200078e00ff */
[----:B------:R-:W-:-:S04]  /*a760*/  SHF.L.U64.HI R5, R18, 0x1, R19 ;  /* 0x0000000112057819 */ /* 0x000fc80000010213 */
[-C--:B------:R-:W-:Y:S02]  /*a770*/  IADD3 R8, P1, R24, R7.reuse, RZ ;  /* 0x0000000718087210 */ /* 0x080fe40007f3e0ff */
[----:B------:R-:W-:-:S03]  /*a780*/  IADD3 R4, P2, R14, R7, RZ ;  /* 0x000000070e047210 */ /* 0x000fc60007f5e0ff */
[--C-:B------:R-:W-:Y:S02]  /*a790*/  IMAD.X R9, R0, 0x1, R5.reuse, P1 ;  /* 0x0000000100097824 */ /* 0x100fe400008e0605 */
[----:B------:R-:W-:-:S04]  /*a7a0*/  IMAD.X R5, R25, 0x1, R5, P2 ;  /* 0x0000000119057824 */ /* 0x000fc800010e0605 */
[----:B------:R-:W5:Y:S04]  /*a7b0*/  LD.E.128 R8, desc[UR40][R8.64] ;  /* 0x0000002808087980 */ /* 0x000f68000c101d00 */
[----:B------:R-:W5:Y:S02]  /*a7c0*/  LD.E.128 R4, desc[UR40][R4.64] ;  /* 0x0000002804047980 */ /* 0x000f64000c101d00 */
.L_x_2657:
[----:B------:R-:W-:Y:S05]  /*a7d0*/  BSYNC B1 ;  /* 0x0000000000017941 */ /* 0x000fea0003800000 */
.L_x_2656:
[----:B------:R-:W0:Y:S01]  /*a7e0*/  SYNCS.PHASECHK.TRANS64.TRYWAIT P1, [R2+URZ+0x28c00], R13 ;  /* 0x028c000d020075a7 */ /* 0x000e22000802017f */
[----:B------:R-:W-:Y:S01]  /*a7f0*/  VIADDMNMX R3, R3, -R196, 0x40, PT ;  /* 0x0000004003037446 */ /* 0x000fe200038009c4 */
[C---:B------:R-:W-:Y:S01]  /*a800*/  VIADD R0, R190.reuse, 0x20 ;  /* 0x00000020be007836 */ /* 0x040fe20000000000 */
[----:B------:R-:W-:Y:S01]  /*a810*/  BSSY B1, `(.L_x_2658) ;  /* 0x0000010000017945 */ /* 0x000fe20003800000 */
[----:B-----5:R-:W-:Y:S01]  /*a820*/  IMAD.MOV.U32 R14, RZ, RZ, R5 ;  /* 0x000000ffff0e7224 */ /* 0x020fe200078e0005 */
[-C--:B------:R-:W-:Y:S01]  /*a830*/  ISETP.GE.OR P2, PT, R190, R3.reuse, P0 ;  /* 0x00000003be00720c */ /* 0x080fe20000746670 */
[----:B------:R-:W-:Y:S01]  /*a840*/  IMAD.MOV.U32 R12, RZ, RZ, R4 ;  /* 0x000000ffff0c7224 */ /* 0x000fe200078e0004 */
[----:B------:R-:W-:Y:S01]  /*a850*/  ISETP.GE.OR P0, PT, R0, R3, P0 ;  /* 0x000000030000720c */ /* 0x000fe20000706670 */
[----:B------:R-:W-:Y:S01]  /*a860*/  IMAD.MOV.U32 R3, RZ, RZ, R6 ;  /* 0x000000ffff037224 */ /* 0x000fe200078e0006 */
[----:B------:R-:W-:Y:S01]  /*a870*/  PRMT R57, R57, 0x5410, R14 ;  /* 0x0000541039397816 */ /* 0x000fe2000000000e */
[----:B------:R-:W-:Y:S01]  /*a880*/  IMAD.MOV.U32 R14, RZ, RZ, R8 ;  /* 0x000000ffff0e7224 */ /* 0x000fe200078e0008 */
[----:B------:R-:W-:Y:S01]  /*a890*/  PRMT R40, R12, 0x7610, R40 ;  /* 0x000076100c287816 */ /* 0x000fe20000000028 */
[----:B------:R-:W-:Y:S01]  /*a8a0*/  IMAD.MOV.U32 R15, RZ, RZ, R9 ;  /* 0x000000ffff0f7224 */ /* 0x000fe200078e0009 */
[----:B------:R-:W-:Y:S01]  /*a8b0*/  MOV R12, R7 ;  /* 0x00000007000c7202 */ /* 0x000fe20000000f00 */
[----:B------:R-:W-:Y:S01]  /*a8c0*/  IMAD.IADD R35, R18, 0x1, R37 ;  /* 0x0000000112237824 */ /* 0x000fe200078e0225 */
[----:B------:R-:W-:-:S02]  /*a8d0*/  PRMT R40, R40, 0x5410, R14 ;  /* 0x0000541028287816 */ /* 0x000fc4000000000e */
[----:B------:R-:W-:Y:S02]  /*a8e0*/  PRMT R39, R12, 0x5410, R3 ;  /* 0x000054100c277816 */ /* 0x000fe40000000003 */
[----:B------:R-:W-:Y:S01]  /*a8f0*/  PRMT R58, R15, 0x7610, R58 ;  /* 0x000076100f3a7816 */ /* 0x000fe2000000003a */
[----:B0-----:R-:W-:Y:S06]  /*a900*/  @!P1 BRA `(.L_x_2659) ;  /* 0x0000019800549947 */ /* 0x001fec0003800000 */
.L_x_2956:
[----:B------:R-:W-:Y:S05]  /*a910*/  BSYNC B1 ;  /* 0x0000000000017941 */ /* 0x000fea0003800000 */
.L_x_2658:
[----:B------:R-:W-:Y:S01]  /*a920*/  BSSY B1, `(.L_x_2660) ;  /* 0x0000063000017945 */ /* 0x000fe20003800000 */
[----:B------:R-:W-:Y:S01]  /*a930*/  IMAD.MOV.U32 R3, RZ, RZ, R10 ;  /* 0x000000ffff037224 */ /* 0x000fe200078e000a */
[----:B------:R-:W-:Y:S01]  /*a940*/  LOP3.LUT R35, R35, 0x38, RZ, 0xc0, !PT ;  /* 0x0000003823237812 */ /* 0x000fe200078ec0ff */
[----:B------:R-:W-:Y:S01]  /*a950*/  IMAD.MOV.U32 R34, RZ, RZ, R11 ;  /* 0x000000ffff227224 */ /* 0x000fe200078e000b */
[----:B------:R-:W-:Y:S06]  /*a960*/  @P2 BRA `(.L_x_2661) ;  /* 0x0000000400782947 */ /* 0x000fec0003800000 */
[----:B------:R-:W-:Y:S01]  /*a970*/  IMAD.SHL.U32 R12, R198, 0x40, RZ ;  /* 0x00000040c60c7824 */ /* 0x000fe200078e00ff */
[--C-:B------:R-:W-:Y:S01]  /*a980*/  SHF.R.U64 R20, R20, 0x10, R21.reuse ;  /* 0x0000001014147819 */ /* 0x100fe20000001215 */
[----:B------:R-:W-:Y:S01]  /*a990*/  HADD2.F32 R47, -RZ, R47.H0_H0 ;  /* 0x2000002fff2f7230 */ /* 0x000fe20000004100 */
[----:B------:R-:W-:Y:S01]  /*a9a0*/  SHF.R.U32.HI R49, RZ, 0x10, R21 ;  /* 0x00000010ff317819 */ /* 0x000fe20000011615 */
[----:B------:R-:W-:Y:S01]  /*a9b0*/  HADD2.F32 R46, -RZ, R46.H0_H0 ;  /* 0x2000002eff2e7230 */ /* 0x000fe20000004100 */
[----:B------:R-:W-:Y:S02]  /*a9c0*/  LOP3.LUT R25, R12, 0x1c0, RZ, 0xc0, !PT ;  /* 0x000001c00c197812 */ /* 0x000fe400078ec0ff */
[----:B------:R-:W-:Y:S02]  /*a9d0*/  SHF.R.U64 R21, R28, 0x10, R29 ;  /* 0x000000101c157819 */ /* 0x000fe4000000121d */
[----:B------:R-:W-:Y:S02]  /*a9e0*/  LOP3.LUT R12, R25, 0x38, R18, 0xf8, !PT ;  /* 0x00000038190c7812 */ /* 0x000fe400078ef812 */
[----:B------:R-:W-:Y:S01]  /*a9f0*/  SHF.R.U32.HI R14, RZ, 0x3, R25 ;  /* 0x00000003ff0e7819 */ /* 0x000fe20000011619 */
[----:B------:R-:W-:Y:S01]  /*aa00*/  HADD2.F32 R21, -RZ, R21.H0_H0 ;  /* 0x20000015ff157230 */ /* 0x000fe20000004100 */
[----:B------:R-:W-:-:S02]  /*aa10*/  SHF.R.U64 R28, R32, 0x10, R33 ;  /* 0x00000010201c7819 */ /* 0x000fc40000001221 */
[----:B0-----:R-:W-:Y:S02]  /*aa20*/  LOP3.LUT R13, R12, R14, RZ, 0x3c, !PT ;  /* 0x0000000e0c0d7212 */ /* 0x001fe400078e3cff */
[----:B------:R-:W-:Y:S02]  /*aa30*/  LOP3.LUT R25, R14, R35, R25, 0x1e, !PT ;  /* 0x000000230e197212 */ /* 0x000fe400078e1e19 */
[----:B------:R-:W-:Y:S01]  /*aa40*/  SHF.R.U32.HI R53, RZ, 0x10, R33 ;  /* 0x00000010ff357819 */ /* 0x000fe20000011621 */
[C---:B------:R-:W-:Y:S01]  /*aa50*/  IMAD R13, R208.reuse, 0x200, R13 ;  /* 0x00000200d00d7824 */ /* 0x040fe200078e020d */
[----:B------:R-:W-:Y:S01]  /*aa60*/  SHF.R.U32.HI R48, RZ, 0x10, R31 ;  /* 0x00000010ff307819 */ /* 0x000fe2000001161f */
[----:B------:R-:W-:Y:S01]  /*aa70*/  IMAD R25, R208, 0x200, R25 ;  /* 0x00000200d0197824 */ /* 0x000fe200078e0219 */
[----:B------:R-:W-:Y:S01]  /*aa80*/  SHF.R.U32.HI R55, RZ, 0x10, R29 ;  /* 0x00000010ff377819 */ /* 0x000fe2000001161d */
[--C-:B------:R-:W-:Y:S01]  /*aa90*/  IMAD R37, R13, 0x2, R2.reuse ;  /* 0x000000020d257824 */ /* 0x100fe200078e0202 */
[----:B------:R-:W-:Y:S01]  /*aaa0*/  SHF.R.U64 R30, R30, 0x10, R31 ;  /* 0x000000101e1e7819 */ /* 0x000fe2000000121f */
[----:B------:R-:W-:-:S02]  /*aab0*/  IMAD R38, R25, 0x2, R2 ;  /* 0x0000000219267824 */ /* 0x000fc400078e0202 */
[----:B------:R-:W-:Y:S01]  /*aac0*/  HADD2.F32 R48, -RZ, R48.H0_H0 ;  /* 0x20000030ff307230 */ /* 0x000fe20000004100 */
[----:B------:R-:W0:Y:S04]  /*aad0*/  LDS.128 R12, [R37+0x20400] ;  /* 0x02040000250c7984 */ /* 0x000e280000000c00 */
[----:B------:R-:W1:Y:S01]  /*aae0*/  LDS.128 R24, [R38+0x20400] ;  /* 0x0204000026187984 */ /* 0x000e620000000c00 */
[--C-:B0-----:R-:W-:Y:S02]  /*aaf0*/  HADD2.F32 R32, -RZ, R13.reuse.H0_H0 ;  /* 0x2000000dff207230 */ /* 0x101fe40000004100 */
[----:B------:R-:W-:Y:S02]  /*ab00*/  HADD2.F32 R33, -RZ, R13.H1_H1 ;  /* 0x3000000dff217230 */ /* 0x000fe40000004100 */
[----:B-1----:R-:W-:-:S02]  /*ab10*/  HADD2.F32 R13, -RZ, R25.H0_H0 ;  /* 0x20000019ff0d7230 */ /* 0x002fc40000004100 */
[----:B------:R-:W-:Y:S02]  /*ab20*/  HADD2.F32 R43, -RZ, R25.H1_H1 ;  /* 0x30000019ff2b7230 */ /* 0x000fe40000004100 */
[----:B------:R-:W-:Y:S02]  /*ab30*/  HADD2.F32 R44, -RZ, R27.H0_H0 ;  /* 0x2000001bff2c7230 */ /* 0x000fe40000004100 */
[CC--:B------:R-:W-:Y:S01]  /*ab40*/  FMUL.FTZ R25, R13.reuse, R47.reuse ;  /* 0x0000002f0d197220 */ /* 0x0c0fe20000410000 */
[-C--:B------:R-:W-:Y:S01]  /*ab50*/  FMUL.FTZ R51, R13, R46.reuse ;  /* 0x0000002e0d337220 */ /* 0x080fe20000410000 */
[----:B------:R-:W-:Y:S02]  /*ab60*/  HADD2.F32 R41, -RZ, R15.H0_H0 ;  /* 0x2000000fff297230 */ /* 0x000fe40000004100 */
[C---:B------:R-:W-:Y:S01]  /*ab70*/  FFMA.FTZ R13, R32.reuse, R46, -R25 ;  /* 0x0000002e200d7223 */ /* 0x040fe20000010819 */
[----:B------:R-:W-:Y:S02]  /*ab80*/  HADD2.F32 R46, -RZ, R49.H0_H0 ;  /* 0x20000031ff2e7230 */ /* 0x000fe40000004100 */
[----:B------:R-:W-:Y:S01]  /*ab90*/  FFMA.FTZ R25, R32, R47, R51 ;  /* 0x0000002f20197223 */ /* 0x000fe20000010033 */
[----:B------:R-:W-:-:S02]  /*aba0*/  HADD2.F32 R49, -RZ, R50.H0_H0 ;  /* 0x20000032ff317230 */ /* 0x000fc40000004100 */
[C---:B------:R-:W-:Y:S01]  /*abb0*/  FMUL.FTZ R50, R43.reuse, R48 ;  /* 0x000000302b327220 */ /* 0x040fe20000410000 */
[----:B------:R-:W-:Y:S02]  /*abc0*/  HADD2.F32 R47, -RZ, R36.H1_H1 ;  /* 0x30000024ff2f7230 */ /* 0x000fe40000004100 */
[-C--:B------:R-:W-:Y:S01]  /*abd0*/  FMUL.FTZ R52, R43, R46.reuse ;  /* 0x0000002e2b347220 */ /* 0x080fe20000410000 */
[----:B------:R-:W-:Y:S02]  /*abe0*/  HADD2.F32 R45, -RZ, R27.H1_H1 ;  /* 0x3000001bff2d7230 */ /* 0x000fe40000004100 */
[----:B------:R-:W-:Y:S01]  /*abf0*/  FFMA.FTZ R32, R33, R46, -R50 ;  /* 0x0000002e21207223 */ /* 0x000fe20000010832 */
[C---:B------:R-:W-:Y:S01]  /*ac00*/  FMUL.FTZ R50, R44.reuse, R49 ;  /* 0x000000312c327220 */ /* 0x040fe20000410000 */
[----:B------:R-:W-:Y:S02]  /*ac10*/  HADD2.F32 R46, -RZ, R53.H0_H0 ;  /* 0x20000035ff2e7230 */ /* 0x000fe40000004100 */
[----:B------:R-:W-:Y:S01]  /*ac20*/  FMUL.FTZ R54, R44, R47 ;  /* 0x0000002f2c367220 */ /* 0x000fe20000410000 */
[----:B------:R-:W-:-:S02]  /*ac30*/  HADD2.F32 R31, -RZ, R15.H1_H1 ;  /* 0x3000000fff1f7230 */ /* 0x000fc40000004100 */
[----:B------:R-:W-:Y:S01]  /*ac40*/  FFMA.FTZ R52, R33, R48, R52 ;  /* 0x0000003021347223 */ /* 0x000fe20000010034 */
[C---:B------:R-:W-:Y:S01]  /*ac50*/  FFMA.FTZ R47, R41.reuse, R47, -R50 ;  /* 0x0000002f292f7223 */ /* 0x040fe20000010832 */
[----:B------:R-:W-:Y:S02]  /*ac60*/  HADD2.F32 R44, -RZ, R55.H0_H0 ;  /* 0x20000037ff2c7230 */ /* 0x000fe40000004100 */
[----:B------:R-:W-:Y:S01]  /*ac70*/  FFMA.FTZ R54, R41, R49, R54 ;  /* 0x0000003129367223 */ /* 0x000fe20000010036 */
[----:B------:R-:W-:Y:S02]  /*ac80*/  HADD2.F32 R42, -RZ, R24.H0_H0 ;  /* 0x20000018ff2a7230 */ /* 0x000fe40000004100 */
[C---:B------:R-:W-:Y:S01]  /*ac90*/  FMUL.FTZ R48, R45.reuse, R46 ;  /* 0x0000002e2d307220 */ /* 0x040fe20000410000 */
[--C-:B------:R-:W-:Y:S02]  /*aca0*/  HADD2.F32 R41, -RZ, R56.reuse.H0_H0 ;  /* 0x20000038ff297230 */ /* 0x100fe40000004100 */
[----:B------:R-:W-:Y:S01]  /*acb0*/  FMUL.FTZ R50, R45, R44 ;  /* 0x0000002c2d327220 */ /* 0x000fe20000410000 */
[----:B------:R-:W-:-:S02]  /*acc0*/  HADD2.F32 R33, -RZ, R56.H1_H1 ;  /* 0x30000038ff217230 */ /* 0x000fc40000004100 */
[C---:B------:R-:W-:Y:S01]  /*acd0*/  FFMA.FTZ R56, R31.reuse, R44, -R48 ;  /* 0x0000002c1f387223 */ /* 0x040fe20000010830 */
[----:B------:R-:W-:Y:S02]  /*ace0*/  HADD2.F32 R29, -RZ, R12.H0_H0 ;  /* 0x2000000cff1d7230 */ /* 0x000fe40000004100 */
[C---:B------:R-:W-:Y:S01]  /*acf0*/  FMUL.FTZ R48, R42.reuse, R41 ;  /* 0x000000292a307220 */ /* 0x040fe20000410000 */
[----:B------:R-:W-:Y:S02]  /*ad00*/  HADD2.F32 R27, -RZ, R26.H0_H0 ;  /* 0x2000001aff1b7230 */ /* 0x000fe40000004100 */
[----:B------:R-:W-:Y:S01]  /*ad10*/  FMUL.FTZ R42, R42, R33 ;  /* 0x000000212a2a7220 */ /* 0x000fe20000410000 */
[----:B------:R-:W-:Y:S02]  /*ad20*/  HADD2.F32 R44, -RZ, R57.H0_H0 ;  /* 0x20000039ff2c7230 */ /* 0x000fe40000004100 */
[----:B------:R-:W-:Y:S01]  /*ad30*/  FFMA.FTZ R43, R31, R46, R50 ;  /* 0x0000002e1f2b7223 */ /* 0x000fe20000010032 */
[----:B------:R-:W-:-:S02]  /*ad40*/  HADD2.F32 R36, -RZ, R36.H0_H0 ;  /* 0x20000024ff247230 */ /* 0x000fc40000004100 */
[C---:B------:R-:W-:Y:S01]  /*ad50*/  FFMA.FTZ R48, R29.reuse, R33, -R48 ;  /* 0x000000211d307223 */ /* 0x040fe20000010830 */
[----:B------:R-:W-:Y:S02]  /*ad60*/  HADD2.F32 R15, -RZ, R14.H0_H0 ;  /* 0x2000000eff0f7230 */ /* 0x000fe40000004100 */
[----:B------:R-:W-:Y:S01]  /*ad70*/  FFMA.FTZ R42, R29, R41, R42 ;  /* 0x000000291d2a7223 */ /* 0x000fe2000001002a */
[----:B------:R-:W-:Y:S02]  /*ad80*/  HADD2.F32 R24, -RZ, R24.H1_H1 ;  /* 0x30000018ff187230 */ /* 0x000fe40000004100 */
[C---:B------:R-:W-:Y:S01]  /*ad90*/  FMUL.FTZ R46, R27.reuse, R44 ;  /* 0x0000002c1b2e7220 */ /* 0x040fe20000410000 */
[----:B------:R-:W-:Y:S02]  /*ada0*/  HADD2.F32 R26, -RZ, R26.H1_H1 ;  /* 0x3000001aff1a7230 */ /* 0x000fe40000004100 */
[----:B------:R-:W-:Y:S01]  /*adb0*/  FMUL.FTZ R50, R27, R36 ;  /* 0x000000241b327220 */ /* 0x000fe20000410000 */
[----:B------:R-:W-:-:S02]  /*adc0*/  HADD2.F32 R29, -RZ, R30.H0_H0 ;  /* 0x2000001eff1d7230 */ /* 0x000fc40000004100 */
[C---:B------:R-:W-:Y:S01]  /*add0*/  FFMA.FTZ R46, R15.reuse, R36, -R46 ;  /* 0x000000240f2e7223 */ /* 0x040fe2000001082e */
[----:B------:R-:W-:Y:S02]  /*ade0*/  HADD2.F32 R31, -RZ, R28.H0_H0 ;  /* 0x2000001cff1f7230 */ /* 0x000fe40000004100 */
[----:B------:R-:W-:Y:S01]  /*adf0*/  FFMA.FTZ R50, R15, R44, R50 ;  /* 0x0000002c0f327223 */ /* 0x000fe20000010032 */
[----:B------:R-:W-:Y:S02]  /*ae00*/  HADD2.F32 R27, -RZ, R20.H0_H0 ;  /* 0x20000014ff1b7230 */ /* 0x000fe40000004100 */
[----:B------:R-:W-:Y:S01]  /*ae10*/  FMUL.FTZ R15, R24, R29 ;  /* 0x0000001d180f7220 */ /* 0x000fe20000410000 */
[----:B------:R-:W-:Y:S02]  /*ae20*/  HADD2.F32 R12, -RZ, R12.H1_H1 ;  /* 0x3000000cff0c7230 */ /* 0x000fe40000004100 */
[----:B------:R-:W-:Y:S01]  /*ae30*/  FMUL.FTZ R41, R26, R31 ;  /* 0x0000001f1a297220 */ /* 0x000fe20000410000 */
[----:B------:R-:W-:-:S02]  /*ae40*/  HADD2.F32 R14, -RZ, R14.H1_H1 ;  /* 0x3000000eff0e7230 */ /* 0x000fc40000004100 */
[----:B------:R-:W-:Y:S01]  /*ae50*/  FMUL.FTZ R24, R24, R27 ;  /* 0x0000001b18187220 */ /* 0x000fe20000410000 */
[----:B------:R-:W-:Y:S01]  /*ae60*/  FMUL.FTZ R26, R26, R21 ;  /* 0x000000151a1a7220 */ /* 0x000fe20000410000 */
[----:B------:R-:W-:Y:S01]  /*ae70*/  FFMA.FTZ R33, R12, R27, -R15 ;  /* 0x0000001b0c217223 */ /* 0x000fe2000001080f */
[----:B------:R-:W-:Y:S01]  /*ae80*/  F2FP.F16.F32.PACK_AB R13, R32, R13 ;  /* 0x0000000d200d723e */ /* 0x000fe200000000ff */
[----:B------:R-:W-:Y:S01]  /*ae90*/  FFMA.FTZ R41, R14, R21, -R41 ;  /* 0x000000150e297223 */ /* 0x000fe20000010829 */
[----:B------:R-:W-:Y:S01]  /*aea0*/  FFMA.FTZ R29, R12, R29, R24 ;  /* 0x0000001d0c1d7223 */ /* 0x000fe20000010018 */
[----:B------:R-:W-:Y:S01]  /*aeb0*/  FFMA.FTZ R31, R14, R31, R26 ;  /* 0x0000001f0e1f7223 */ /* 0x000fe2000001001a */
[----:B------:R-:W-:Y:S02]  /*aec0*/  F2FP.F16.F32.PACK_AB R15, R56, R47 ;  /* 0x0000002f380f723e */ /* 0x000fe400000000ff */
[----:B------:R-:W-:Y:S02]  /*aed0*/  F2FP.F16.F32.PACK_AB R12, R33, R48 ;  /* 0x00000030210c723e */ /* 0x000fe400000000ff */
[----:B------:R-:W-:-:S02]  /*aee0*/  F2FP.F16.F32.PACK_AB R14, R41, R46 ;  /* 0x0000002e290e723e */ /* 0x000fc400000000ff */
[----:B------:R-:W-:Y:S02]  /*aef0*/  F2FP.F16.F32.PACK_AB R25, R52, R25 ;  /* 0x000000193419723e */ /* 0x000fe400000000ff */
[----:B------:R-:W-:Y:S01]  /*af00*/  F2FP.F16.F32.PACK_AB R27, R43, R54 ;  /* 0x000000362b1b723e */ /* 0x000fe200000000ff */
[----:B------:R1:W-:Y:S01]  /*af10*/  STS.128 [R37+0x20400], R12 ;  /* 0x0204000c25007388 */ /* 0x0003e20000000c00 */
[----:B------:R-:W-:Y:S02]  /*af20*/  F2FP.F16.F32.PACK_AB R24, R29, R42 ;  /* 0x0000002a1d18723e */ /* 0x000fe400000000ff */
[----:B------:R-:W-:-:S05]  /*af30*/  F2FP.F16.F32.PACK_AB R26, R31, R50 ;  /* 0x000000321f1a723e */ /* 0x000fca00000000ff */
[----:B------:R1:W-:Y:S02]  /*af40*/  STS.128 [R38+0x20400], R24 ;  /* 0x0204001826007388 */ /* 0x0003e40000000c00 */
.L_x_2661:
[----:B------:R-:W-:Y:S05]  /*af50*/  BSYNC B1 ;  /* 0x0000000000017941 */ /* 0x000fea0003800000 */
.L_x_2660:
[----:B------:R-:W-:Y:S01]  /*af60*/  PRMT R41, R3, 0x5410, R34 ;  /* 0x0000541003297816 */ /* 0x000fe20000000022 */
[----:B------:R-:W-:Y:S06]  /*af70*/  @P0 BRA `(.L_x_2652) ;  /* 0x00000004007c0947 */ /* 0x000fec0003800000 */
[----:B------:R-:W0:Y:S01]  /*af80*/  LDL R42, [R1+0x60] ;  /* 0x00006000012a7983 */ /* 0x000e220000100800 */
[----:B-1----:R-:W-:Y:S01]  /*af90*/  IMAD.SHL.U32 R12, R0, 0x40, RZ ;  /* 0x00000040000c7824 */ /* 0x002fe200078e00ff */
[----:B------:R-:W-:Y:S01]  /*afa0*/  SHF.R.S32.HI R3, RZ, 0x1f, R0 ;  /* 0x0000001fff037819 */ /* 0x000fe20000011400 */
[----:B------:R-:W-:Y:S01]  /*afb0*/  HADD2.F32 R21, -RZ, R58.H0_H0 ;  /* 0x2000003aff157230 */ /* 0x000fe20000004100 */
[--C-:B------:R-:W-:Y:S01]  /*afc0*/  SHF.R.U64 R38, R4, 0x10, R5.reuse ;  /* 0x0000001004267819 */ /* 0x100fe20000001205 */
[----:B------:R-:W-:Y:S01]  /*afd0*/  HADD2.F32 R29, -RZ, R57.H1_H1 ;  /* 0x30000039ff1d7230 */ /* 0x000fe20000004100 */
[----:B------:R-:W-:Y:S02]  /*afe0*/  LEA.HI R3, R3, R0, RZ, 0x3 ;  /* 0x0000000003037211 */ /* 0x000fe400078f18ff */
[----:B------:R-:W-:Y:S02]  /*aff0*/  LOP3.LUT R12, R12, 0x1c0, RZ, 0xc0, !PT ;  /* 0x000001c00c0c7812 */ /* 0x000fe400078ec0ff */
[----:B------:R-:W-:Y:S01]  /*b000*/  SHF.R.U32.HI R30, RZ, 0x10, R5 ;  /* 0x00000010ff1e7819 */ /* 0x000fe20000011605 */
[----:B------:R-:W-:Y:S01]  /*b010*/  IMAD.SHL.U32 R3, R3, 0x40, RZ ;  /* 0x0000004003037824 */ /* 0x000fe200078e00ff */
[----:B------:R-:W-:-:S02]  /*b020*/  SHF.R.U32.HI R0, RZ, 0x3, R12 ;  /* 0x00000003ff007819 */ /* 0x000fc4000001160c */
[----:B------:R-:W-:Y:S01]  /*b030*/  SHF.R.U64 R4, R10, 0x10, R11 ;  /* 0x000000100a047819 */ /* 0x000fe2000000120b */
[----:B------:R-:W-:Y:S01]  /*b040*/  HADD2.F32 R30, -RZ, R30.H0_H0 ;  /* 0x2000001eff1e7230 */ /* 0x000fe20000004100 */
[----:B------:R-:W-:Y:S02]  /*b050*/  LOP3.LUT R35, R0, R35, R12, 0x1e, !PT ;  /* 0x0000002300237212 */ /* 0x000fe400078e1e0c */
[----:B------:R-:W-:Y:S02]  /*b060*/  LOP3.LUT R0, R3, 0xfffffe00, RZ, 0xc0, !PT ;  /* 0xfffffe0003007812 */ /* 0x000fe400078ec0ff */
[----:B------:R-:W-:Y:S02]  /*b070*/  SHF.R.U32.HI R28, RZ, 0x10, R9 ;  /* 0x00000010ff1c7819 */ /* 0x000fe40000011609 */
[----:B------:R-:W-:Y:S01]  /*b080*/  SHF.R.U64 R37, R6, 0x10, R7 ;  /* 0x0000001006257819 */ /* 0x000fe20000001207 */
[----:B------:R-:W-:Y:S01]  /*b090*/  IMAD.IADD R35, R0, 0x1, R35 ;  /* 0x0000000100237824 */ /* 0x000fe200078e0223 */
[----:B------:R-:W-:-:S02]  /*b0a0*/  SHF.R.U64 R3, R8, 0x10, R9 ;  /* 0x0000001008037819 */ /* 0x000fc40000001209 */
[----:B------:R-:W-:Y:S01]  /*b0b0*/  SHF.R.U32.HI R36, RZ, 0x10, R11 ;  /* 0x00000010ff247819 */ /* 0x000fe2000001160b */
[----:B------:R-:W-:Y:S01]  /*b0c0*/  IMAD R0, R35, 0x2, R2 ;  /* 0x0000000223007824 */ /* 0x000fe200078e0202 */
[----:B------:R-:W-:Y:S01]  /*b0d0*/  SHF.R.U32.HI R35, RZ, 0x10, R7 ;  /* 0x00000010ff237819 */ /* 0x000fe20000011607 */
[----:B------:R-:W-:-:S03]  /*b0e0*/  HADD2.F32 R3, -RZ, R3.H0_H0 ;  /* 0x20000003ff037230 */ /* 0x000fc60000004100 */
[----:B------:R-:W1:Y:S02]  /*b0f0*/  LDS.128 R24, [R0+0x20400] ;  /* 0x0204000000187984 */ /* 0x000e640000000c00 */
[--C-:B-1----:R-:W-:Y:S02]  /*b100*/  HADD2.F32 R10, -RZ, R25.reuse.H0_H0 ;  /* 0x20000019ff0a7230 */ /* 0x102fe40000004100 */
[----:B------:R-:W-:Y:S02]  /*b110*/  HADD2.F32 R25, -RZ, R25.H1_H1 ;  /* 0x30000019ff197230 */ /* 0x000fe40000004100 */
[----:B------:R-:W-:Y:S02]  /*b120*/  HADD2.F32 R9, -RZ, R24.H0_H0 ;  /* 0x20000018ff097230 */ /* 0x000fe40000004100 */
[C---:B------:R-:W-:Y:S01]  /*b130*/  FMUL.FTZ R31, R10.reuse, R29 ;  /* 0x0000001d0a1f7220 */ /* 0x040fe20000410000 */
[----:B------:R-:W-:Y:S01]  /*b140*/  FMUL.FTZ R33, R10, R21 ;  /* 0x000000150a217220 */ /* 0x000fe20000410000 */
[----:B------:R-:W-:-:S02]  /*b150*/  HADD2.F32 R10, -RZ, R28.H0_H0 ;  /* 0x2000001cff0a7230 */ /* 0x000fc40000004100 */
[C---:B------:R-:W-:Y:S01]  /*b160*/  FMUL.FTZ R32, R25.reuse, R30 ;  /* 0x0000001e19207220 */ /* 0x040fe20000410000 */
[--C-:B------:R-:W-:Y:S02]  /*b170*/  HADD2.F32 R28, -RZ, R40.reuse.H0_H0 ;  /* 0x20000028ff1c7230 */ /* 0x100fe40000004100 */
[----:B------:R-:W-:Y:S02]  /*b180*/  HADD2.F32 R40, -RZ, R40.H1_H1 ;  /* 0x30000028ff287230 */ /* 0x000fe40000004100 */
[----:B------:R-:W-:Y:S01]  /*b190*/  FMUL.FTZ R34, R25, R10 ;  /* 0x0000000a19227220 */ /* 0x000fe20000410000 */
[----:B------:R-:W-:Y:S02]  /*b1a0*/  HADD2.F32 R11, -RZ, R26.H0_H0 ;  /* 0x2000001aff0b7230 */ /* 0x000fe40000004100 */
[--C-:B------:R-:W-:Y:S02]  /*b1b0*/  HADD2.F32 R20, -RZ, R27.reuse.H0_H0 ;  /* 0x2000001bff147230 */ /* 0x100fe40000004100 */
[----:B------:R-:W-:-:S02]  /*b1c0*/  HADD2.F32 R27, -RZ, R27.H1_H1 ;  /* 0x3000001bff1b7230 */ /* 0x000fc40000004100 */
[----:B------:R-:W-:Y:S02]  /*b1d0*/  HADD2.F32 R24, -RZ, R24.H1_H1 ;  /* 0x30000018ff187230 */ /* 0x000fe40000004100 */
[----:B------:R-:W-:Y:S01]  /*b1e0*/  HADD2.F32 R26, -RZ, R26.H1_H1 ;  /* 0x3000001aff1a7230 */ /* 0x000fe20000004100 */
[----:B0-----:R-:W0:Y:S02]  /*b1f0*/  LDS.128 R12, [R42+0x20400] ;  /* 0x020400002a0c7984 */ /* 0x001e240000000c00 */
[--C-:B0-----:R-:W-:Y:S02]  /*b200*/  HADD2.F32 R6, -RZ, R13.reuse.H0_H0 ;  /* 0x2000000dff067230 */ /* 0x101fe40000004100 */
[----:B------:R-:W-:Y:S02]  /*b210*/  HADD2.F32 R13, -RZ, R13.H1_H1 ;  /* 0x3000000dff0d7230 */ /* 0x000fe40000004100 */
[----:B------:R-:W-:Y:S02]  /*b220*/  HADD2.F32 R5, -RZ, R12.H0_H0 ;  /* 0x2000000cff057230 */ /* 0x000fe40000004100 */
[C---:B------:R-:W-:Y:S01]  /*b230*/  FFMA.FTZ R31, R6.reuse, R21, -R31 ;  /* 0x00000015061f7223 */ /* 0x040fe2000001081f */
[----:B------:R-:W-:Y:S01]  /*b240*/  FFMA.FTZ R33, R6, R29, R33 ;  /* 0x0000001d06217223 */ /* 0x000fe20000010021 */
[----:B------:R-:W-:Y:S01]  /*b250*/  FFMA.FTZ R32, R13, R10, -R32 ;  /* 0x0000000a0d207223 */ /* 0x000fe20000010820 */
[----:B------:R-:W-:Y:S01]  /*b260*/  FMUL.FTZ R6, R9, R28 ;  /* 0x0000001c09067220 */ /* 0x000fe20000410000 */
[----:B------:R-:W-:-:S02]  /*b270*/  HADD2.F32 R10, -RZ, R39.H1_H1 ;  /* 0x30000027ff0a7230 */ /* 0x000fc40000004100 */
[----:B------:R-:W-:Y:S01]  /*b280*/  FMUL.FTZ R9, R9, R40 ;  /* 0x0000002809097220 */ /* 0x000fe20000410000 */
[----:B------:R-:W-:Y:S01]  /*b290*/  FFMA.FTZ R34, R13, R30, R34 ;  /* 0x0000001e0d227223 */ /* 0x000fe20000010022 */
[C---:B------:R-:W-:Y:S01]  /*b2a0*/  FFMA.FTZ R40, R5.reuse, R40, -R6 ;  /* 0x0000002805287223 */ /* 0x040fe20000010806 */
[----:B------:R-:W-:Y:S02]  /*b2b0*/  HADD2.F32 R7, -RZ, R14.H0_H0 ;  /* 0x2000000eff077230 */ /* 0x000fe40000004100 */
[----:B------:R-:W-:Y:S01]  /*b2c0*/  FFMA.FTZ R13, R5, R28, R9 ;  /* 0x0000001c050d7223 */ /* 0x000fe20000010009 */
[--C-:B------:R-:W-:Y:S02]  /*b2d0*/  HADD2.F32 R6, -RZ, R41.reuse.H0_H0 ;  /* 0x20000029ff067230 */ /* 0x100fe40000004100 */
[----:B------:R-:W-:Y:S01]  /*b2e0*/  FMUL.FTZ R28, R11, R10 ;  /* 0x0000000a0b1c7220 */ /* 0x000fe20000410000 */
[----:B------:R-:W-:Y:S02]  /*b2f0*/  HADD2.F32 R5, -RZ, R41.H1_H1 ;  /* 0x30000029ff057230 */ /* 0x000fe40000004100 */
[----:B------:R-:W-:-:S02]  /*b300*/  HADD2.F32 R39, -RZ, R39.H0_H0 ;  /* 0x20000027ff277230 */ /* 0x000fc40000004100 */
[-C--:B------:R-:W-:Y:S01]  /*b310*/  FMUL.FTZ R30, R11, R6.reuse ;  /* 0x000000060b1e7220 */ /* 0x080fe20000410000 */
[----:B------:R-:W-:Y:S01]  /*b320*/  FFMA.FTZ R21, R7, R6, -R28 ;  /* 0x0000000607157223 */ /* 0x000fe2000001081c */
[----:B------:R-:W-:Y:S02]  /*b330*/  HADD2.F32 R8, -RZ, R15.H0_H0 ;  /* 0x2000000fff087230 */ /* 0x000fe40000004100 */
[----:B------:R-:W-:Y:S02]  /*b340*/  HADD2.F32 R6, -RZ, R36.H0_H0 ;  /* 0x20000024ff067230 */ /* 0x000fe40000004100 */
[C---:B------:R-:W-:Y:S01]  /*b350*/  FMUL.FTZ R9, R20.reuse, R39 ;  /* 0x0000002714097220 */ /* 0x040fe20000410000 */
[----:B------:R-:W-:Y:S02]  /*b360*/  HADD2.F32 R28, -RZ, R35.H0_H0 ;  /* 0x20000023ff1c7230 */ /* 0x000fe40000004100 */
[----:B------:R-:W-:Y:S01]  /*b370*/  FMUL.FTZ R36, R20, R5 ;  /* 0x0000000514247220 */ /* 0x000fe20000410000 */
[----:B------:R-:W-:-:S02]  /*b380*/  HADD2.F32 R15, -RZ, R15.H1_H1 ;  /* 0x3000000fff0f7230 */ /* 0x000fc40000004100 */
[----:B------:R-:W-:Y:S01]  /*b390*/  FFMA.FTZ R10, R7, R10, R30 ;  /* 0x0000000a070a7223 */ /* 0x000fe2000001001e */
[C---:B------:R-:W-:Y:S01]  /*b3a0*/  FFMA.FTZ R20, R8.reuse, R5, -R9 ;  /* 0x0000000508147223 */ /* 0x040fe20000010809 */
[----:B------:R-:W-:Y:S01]  /*b3b0*/  FFMA.FTZ R36, R8, R39, R36 ;  /* 0x0000002708247223 */ /* 0x000fe20000010024 */
[C---:B------:R-:W-:Y:S01]  /*b3c0*/  FMUL.FTZ R30, R27.reuse, R28 ;  /* 0x0000001c1b1e7220 */ /* 0x040fe20000410000 */
[-C--:B------:R-:W-:Y:S01]  /*b3d0*/  FMUL.FTZ R8, R27, R6.reuse ;  /* 0x000000061b087220 */ /* 0x080fe20000410000 */
[----:B------:R-:W-:Y:S02]  /*b3e0*/  HADD2.F32 R7, -RZ, R38.H0_H0 ;  /* 0x20000026ff077230 */ /* 0x000fe40000004100 */
[----:B------:R-:W-:Y:S02]  /*b3f0*/  HADD2.F32 R9, -RZ, R37.H0_H0 ;  /* 0x20000025ff097230 */ /* 0x000fe40000004100 */
[----:B------:R-:W-:Y:S01]  /*b400*/  FFMA.FTZ R25, R15, R6, -R30 ;  /* 0x000000060f197223 */ /* 0x000fe2000001081e */
[----:B------:R-:W-:-:S02]  /*b410*/  HADD2.F32 R5, -RZ, R4.H0_H0 ;  /* 0x20000004ff057230 */ /* 0x000fc40000004100 */
[----:B------:R-:W-:Y:S01]  /*b420*/  FFMA.FTZ R27, R15, R28, R8 ;  /* 0x0000001c0f1b7223 */ /* 0x000fe20000010008 */
[----:B------:R-:W-:Y:S02]  /*b430*/  HADD2.F32 R12, -RZ, R12.H1_H1 ;  /* 0x3000000cff0c7230 */ /* 0x000fe40000004100 */
[----:B------:R-:W-:Y:S01]  /*b440*/  FMUL.FTZ R11, R24, R7 ;  /* 0x00000007180b7220 */ /* 0x000fe20000410000 */
[----:B------:R-:W-:Y:S02]  /*b450*/  HADD2.F32 R14, -RZ, R14.H1_H1 ;  /* 0x3000000eff0e7230 */ /* 0x000fe40000004100 */
        /* <DEDUP_REMOVED lines=14> */
[----:B------:R-:W-:-:S02]  /*b540*/  F2FP.F16.F32.PACK_AB R8, R8, R13 ;  /* 0x0000000d0808723e */ /* 0x000fc400000000ff */
[----:B------:R-:W-:-:S05]  /*b550*/  F2FP.F16.F32.PACK_AB R10, R15, R10 ;  /* 0x0000000a0f0a723e */ /* 0x000fca00000000ff */
[----:B------:R3:W-:Y:S02]  /*b560*/  STS.128 [R0+0x20400], R8 ;  /* 0x0204000800007388 */ /* 0x0007e40000000c00 */
.L_x_2652:
[----:B------:R-:W-:Y:S05]  /*b570*/  BSYNC B0 ;  /* 0x0000000000007941 */ /* 0x000fea0003800000 */
.L_x_2638:
        /* <DEDUP_REMOVED lines=8> */
.L_x_2635:
[----:B--23--:R-:W-:-:S05]  /*b600*/  IMAD.U32 R0, RZ, RZ, UR37 ;  /* 0x00000025ff007e24 */ /* 0x00cfca000f8e00ff */
[----:B------:R-:W-:-:S13]  /*b610*/  ISETP.NE.AND P0, PT, R0, 0x3, PT ;  /* 0x000000030000780c */ /* 0x000fda0003f05270 */
[----:B------:R-:W-:Y:S05]  /*b620*/  @!P0 BRA `(.L_x_2662) ;  /* 0x0000000000048947 */ /* 0x000fea0003800000 */
[----:B------:R-:W-:Y:S01]  /*b630*/  BPT.TRAP 0x1 ;  /* 0x000000040000795c */ /* 0x000fe20000300000 */
.L_x_2662:
[----:B-1----:R-:W-:Y:S01]  /*b640*/  IMAD R12, R17, 0x8, R2 ;  /* 0x00000008110c7824 */ /* 0x002fe200078e0202 */
[----:B------:R-:W-:-:S04]  /*b650*/  SHF.L.U32 R57, R22, 0x1f, RZ ;  /* 0x0000001f16397819 */ /* 0x000fc800000006ff */
[----:B------:R1:W2:Y:S01]  /*b660*/  SYNCS.PHASECHK.TRANS64.TRYWAIT P1, [R12+URZ+0x28c30], R57 ;  /* 0x028c30390c0075a7 */ /* 0x0002a2000802017f */
[----:B------:R-:W-:Y:S05]  /*b670*/  @!P0 BRA `(.L_x_2663) ;  /* 0x0000000000048947 */ /* 0x000fea0003800000 */
[----:B------:R-:W-:Y:S01]  /*b680*/  BPT.TRAP 0x1 ;  /* 0x000000040000795c */ /* 0x000fe20000300000 */
.L_x_2663:
[C---:B------:R-:W-:Y:S02]  /*b690*/  VIADD R0, R2.reuse, 0x22400 ;  /* 0x0002240002007836 */ /* 0x040fe40000000000 */
[----:B0-----:R-:W-:-:S03]  /*b6a0*/  VIADD R3, R2, 0x20400 ;  /* 0x0002040002037836 */ /* 0x001fc60000000000 */
[----:B------:R-:W-:Y:S02]  /*b6b0*/  SHF.R.U32.HI R0, RZ, 0x4, R0 ;  /* 0x00000004ff007819 */ /* 0x000fe40000011600 */
[----:B------:R-:W-:Y:S02]  /*b6c0*/  SHF.R.U32.HI R3, RZ, 0x4, R3 ;  /* 0x00000004ff037819 */ /* 0x000fe40000011603 */
[----:B------:R-:W-:Y:S02]  /*b6d0*/  LOP3.LUT R0, R0, 0x3fff, RZ, 0xc0, !PT ;  /* 0x00003fff00007812 */ /* 0x000fe400078ec0ff */
[----:B------:R-:W-:Y:S02]  /*b6e0*/  LOP3.LUT R3, R3, 0x3fff, RZ, 0xc0, !PT ;  /* 0x00003fff03037812 */ /* 0x000fe400078ec0ff */
[----:B------:R-:W-:Y:S01]  /*b6f0*/  LOP3.LUT R14, R0, 0x10000, RZ, 0xfc, !PT ;  /* 0x00010000000e7812 */ /* 0x000fe200078efcff */
[----:B--2---:R-:W-:Y:S06]  /*b700*/  @P1 BRA `(.L_x_2664) ;  /* 0x0000000000081947 */ /* 0x004fec0003800000 */
[----:B------:R-:W0:Y:S02]  /*b710*/  SYNCS.PHASECHK.TRANS64.TRYWAIT P1, [R12+URZ+0x28c30], R57 ;  /* 0x028c30390c0075a7 */ /* 0x000e24000802017f */
[----:B0-----:R-:W-:Y:S05]  /*b720*/  @!P1 BRA `(.L_x_2665) ;  /* 0x0000018800e09947 */ /* 0x001fea0003800000 */
.L_x_2664:
[----:B------:R-:W-:Y:S01]  /*b730*/  IMAD.MOV.U32 R5, RZ, RZ, 0x40000040 ;  /* 0x40000040ff057424 */ /* 0x000fe200078e00ff */
[----:B------:R-:W-:Y:S01]  /*b740*/  LOP3.LUT R4, R3, 0x10000, RZ, 0xfc, !PT ;  /* 0x0001000003047812 */ /* 0x000fe200078efcff */
[----:B------:R-:W-:Y:S01]  /*b750*/  IMAD.MOV.U32 R21, RZ, RZ, 0x40000040 ;  /* 0x40000040ff157424 */ /* 0x000fe200078e00ff */
[----:B------:R-:W-:Y:S01]  /*b760*/  LEA R20, R17, R14, 0x9 ;  /* 0x0000000e11147211 */ /* 0x000fe200078e48ff */
[----:B------:R-:W-:Y:S05]  /*b770*/  WARPSYNC.ALL ;  /* 0x0000000000007948 */ /* 0x000fea0003800000 */
[C---:B------:R-:W-:Y:S01]  /*b780*/  R2UR UR4, R4.reuse ;  /* 0x00000000040472ca */ /* 0x040fe200000e0000 */
[----:B------:R-:W-:Y:S01]  /*b790*/  WARPGROUP.ARRIVE ;  /* 0x00000000000079c5 */ /* 0x000fe20000000000 */
[----:B------:R-:W-:Y:S01]  /*b7a0*/  R2UR UR5, R5 ;  /* 0x00000000050572ca */ /* 0x000fe200000e0000 */
[----:B----4-:R-:W-:Y:S01]  /*b7b0*/  VIADD R10, R4, 0x2 ;  /* 0x00000002040a7836 */ /* 0x010fe20000000000 */
[C---:B------:R-:W-:Y:S01]  /*b7c0*/  R2UR UR6, R20.reuse ;  /* 0x00000000140672ca */ /* 0x040fe200000e0000 */
[----:B------:R-:W-:Y:S01]  /*b7d0*/  VIADD R6, R20, 0x2 ;  /* 0x0000000214067836 */ /* 0x000fe20000000000 */
[----:B------:R-:W-:Y:S01]  /*b7e0*/  R2UR UR7, R21 ;  /* 0x00000000150772ca */ /* 0x000fe200000e0000 */
[----:B------:R-:W-:-:S02]  /*b7f0*/  IMAD.MOV.U32 R11, RZ, RZ, 0x40000040 ;  /* 0x40000040ff0b7424 */ /* 0x000fc400078e00ff */
[----:B------:R-:W-:Y:S02]  /*b800*/  IMAD.MOV.U32 R7, RZ, RZ, 0x40000040 ;  /* 0x40000040ff077424 */ /* 0x000fe400078e00ff */
[----:B------:R-:W-:Y:S02]  /*b810*/  VIADD R8, R4, 0x4 ;  /* 0x0000000404087836 */ /* 0x000fe40000000000 */
[----:B------:R-:W-:Y:S02]  /*b820*/  IMAD.MOV.U32 R9, RZ, RZ, 0x40000040 ;  /* 0x40000040ff097424 */ /* 0x000fe400078e00ff */
[----:B------:R-:W-:-:S04]  /*b830*/  IMAD.MOV.U32 R21, RZ, RZ, 0x40000040 ;  /* 0x40000040ff157424 */ /* 0x000fc800078e00ff */
[----:B------:R-:W-:Y:S01]  /*b840*/  HGMMA.64x64x16.F32 R24, gdesc[UR4], RZ, !UPT, gsb0 ;  /* 0x00e00000041879f0 */ /* 0x000fe2000c0008ff */
[----:B------:R-:W-:Y:S02]  /*b850*/  R2UR UR4, R10 ;  /* 0x000000000a0472ca */ /* 0x000fe400000e0000 */
[----:B------:R-:W-:Y:S02]  /*b860*/  R2UR UR5, R11 ;  /* 0x000000000b0572ca */ /* 0x000fe400000e0000 */
[----:B------:R-:W-:Y:S01]  /*b870*/  R2UR UR6, R6 ;  /* 0x00000000060672ca */ /* 0x000fe200000e0000 */
[C---:B------:R-:W-:Y:S01]  /*b880*/  VIADD R6, R20.reuse, 0x4 ;  /* 0x0000000414067836 */ /* 0x040fe20000000000 */
[----:B------:R-:W-:Y:S01]  /*b890*/  R2UR UR7, R7 ;  /* 0x00000000070772ca */ /* 0x000fe200000e0000 */
[----:B------:R-:W-:Y:S02]  /*b8a0*/  IMAD.MOV.U32 R7, RZ, RZ, 0x40000040 ;  /* 0x40000040ff077424 */ /* 0x000fe400078e00ff */
[----:B------:R-:W-:Y:S01]  /*b8b0*/  VIADD R20, R20, 0x6 ;  /* 0x0000000614147836 */ /* 0x000fe20000000000 */
[----:B------:R-:W-:-:S02]  /*b8c0*/  WARPGROUP.DEPBAR.LE gsb0, 0x0 ;  /* 0x00008000000079c5 */ /* 0x000fc40000010000 */
[----:B------:R-:W-:-:S07]  /*b8d0*/  WARPGROUP.ARRIVE ;  /* 0x00000000000079c5 */ /* 0x000fce0000000000 */
[----:B------:R-:W-:Y:S01]  /*b8e0*/  HGMMA.64x64x16.F32 R24, gdesc[UR4], R24, gsb0 ;  /* 0x00e00000041879f0 */ /* 0x000fe20008000818 */
[----:B------:R-:W-:Y:S02]  /*b8f0*/  R2UR UR4, R8 ;  /* 0x00000000080472ca */ /* 0x000fe400000e0000 */
[----:B------:R-:W-:Y:S02]  /*b900*/  R2UR UR5, R9 ;  /* 0x00000000090572ca */ /* 0x000fe400000e0000 */
[----:B------:R-:W-:Y:S01]  /*b910*/  R2UR UR6, R6 ;  /* 0x00000000060672ca */ /* 0x000fe200000e0000 */
[----:B------:R-:W-:Y:S01]  /*b920*/  VIADD R6, R4, 0x6 ;  /* 0x0000000604067836 */ /* 0x000fe20000000000 */
[----:B------:R-:W-:Y:S01]  /*b930*/  R2UR UR7, R7 ;  /* 0x00000000070772ca */ /* 0x000fe200000e0000 */
[----:B------:R-:W-:Y:S01]  /*b940*/  IMAD.MOV.U32 R7, RZ, RZ, 0x40000040 ;  /* 0x40000040ff077424 */ /* 0x000fe200078e00ff */
[----:B------:R-:W-:Y:S02]  /*b950*/  WARPGROUP.DEPBAR.LE gsb0, 0x0 ;  /* 0x00008000000079c5 */ /* 0x000fe40000010000 */
[----:B------:R-:W-:-:S09]  /*b960*/  WARPGROUP.ARRIVE ;  /* 0x00000000000079c5 */ /* 0x000fd20000000000 */
        /* <DEDUP_REMOVED lines=11> */
.L_x_2666:
[----:B------:R-:W2:Y:S01]  /*ba20*/  LDC R60, c[0x0][0x448] ;  /* 0x00011200ff3c7b82 */ /* 0x000ea20000000800 */
[----:B------:R-:W-:Y:S01]  /*ba30*/  ULDC UR4, c[0x0][0x9d8] ;  /* 0x0002760000047ab9 */ /* 0x000fe20000000800 */
[----:B------:R-:W-:Y:S01]  /*ba40*/  ULDC.64 UR46, c[0x0][0x9e0] ;  /* 0x00027800002e7ab9 */ /* 0x000fe20000000a00 */
[----:B------:R-:W-:Y:S01]  /*ba50*/  FMUL.FTZ R58, R37, UR4 ;  /* 0x00000004253a7c20 */ /* 0x000fe20008410000 */
[----:B------:R-:W-:Y:S01]  /*ba60*/  FMUL.FTZ R37, R43, UR4 ;  /* 0x000000042b257c20 */ /* 0x000fe20008410000 */
[----:B------:R-:W-:Y:S01]  /*ba70*/  FMUL.FTZ R65, R45, UR4 ;  /* 0x000000042d417c20 */ /* 0x000fe20008410000 */
[----:B------:R-:W-:Y:S01]  /*ba80*/  FMUL.FTZ R0, R26, UR4 ;  /* 0x000000041a007c20 */ /* 0x000fe20008410000 */
[----:B------:R-:W-:Y:S01]  /*ba90*/  FMUL.FTZ R26, R38, UR4 ;  /* 0x00000004261a7c20 */ /* 0x000fe20008410000 */
[----:B------:R-:W-:Y:S02]  /*baa0*/  IMAD.IADD R38, R206, 0x1, R196 ;  /* 0x00000001ce267824 */ /* 0x000fe400078e02c4 */
[----:B------:R-:W-:Y:S01]  /*bab0*/  FMUL.FTZ R3, R24, UR4 ;  /* 0x0000000418037c20 */ /* 0x000fe20008410000 */
[----:B------:R-:W-:Y:S01]  /*bac0*/  FMUL.FTZ R24, R34, UR4 ;  /* 0x0000000422187c20 */ /* 0x000fe20008410000 */
[----:B------:R-:W-:Y:S01]  /*bad0*/  FMUL.FTZ R20, R30, UR4 ;  /* 0x000000041e147c20 */ /* 0x000fe20008410000 */
[----:B------:R-:W-:Y:S01]  /*bae0*/  FMUL.FTZ R69, R49, UR4 ;  /* 0x0000000431457c20 */ /* 0x000fe20008410000 */
[----:B------:R-:W-:Y:S01]  /*baf0*/  FMUL.FTZ R30, R47, UR4 ;  /* 0x000000042f1e7c20 */ /* 0x000fe20008410000 */
[----:B------:R-:W-:-:S02]  /*bb00*/  IMAD.MOV.U32 R47, RZ, RZ, -0x40 ;  /* 0xffffffc0ff2f7424 */ /* 0x000fc400078e00ff */
[----:B------:R-:W-:Y:S01]  /*bb10*/  FMUL.FTZ R61, R41, UR4 ;  /* 0x00000004293d7c20 */ /* 0x000fe20008410000 */
[----:B------:R-:W-:Y:S01]  /*bb20*/  UISETP.GE.AND UP0, UPT, UR47, 0x1, UPT ;  /* 0x000000012f00788c */ /* 0x000fe2000bf06270 */
[----:B------:R-:W-:Y:S01]  /*bb30*/  FMUL.FTZ R71, R25, UR4 ;  /* 0x0000000419477c20 */ /* 0x000fe20008410000 */
[----:B------:R-:W-:Y:S01]  /*bb40*/  FMUL.FTZ R13, R27, UR4 ;  /* 0x000000041b0d7c20 */ /* 0x000fe20008410000 */
[----:B------:R-:W-:Y:S01]  /*bb50*/  FMUL.FTZ R15, R31, UR4 ;  /* 0x000000041f0f7c20 */ /* 0x000fe20008410000 */
[----:B------:R-:W-:Y:S01]  /*bb60*/  LOP3.LUT R16, R16, 0xffffff7f, RZ, 0xc0, !PT ;  /* 0xffffff7f10107812 */ /* 0x000fe200078ec0ff */
[----:B------:R-:W-:Y:S01]  /*bb70*/  FMUL.FTZ R41, R52, UR4 ;  /* 0x0000000434297c20 */ /* 0x000fe20008410000 */
[----:B------:R-:W-:Y:S01]  /*bb80*/  FMUL.FTZ R27, R28, UR4 ;  /* 0x000000041c1b7c20 */ /* 0x000fe20008410000 */
[----:B------:R-:W-:Y:S01]  /*bb90*/  FMUL.FTZ R31, R32, UR4 ;  /* 0x00000004201f7c20 */ /* 0x000fe20008410000 */
[----:B--2---:R-:W-:Y:S01]  /*bba0*/  ISETP.NE.AND P1, PT, R60, 0x1, PT ;  /* 0x000000013c00780c */ /* 0x004fe20003f25270 */
[----:B------:R-:W-:Y:S01]  /*bbb0*/  FMUL.FTZ R21, R35, UR4 ;  /* 0x0000000423157c20 */ /* 0x000fe20008410000 */
[----:B------:R-:W-:Y:S01]  /*bbc0*/  FMUL.FTZ R56, R36, UR4 ;  /* 0x0000000424387c20 */ /* 0x000fe20008410000 */
[----:B------:R-:W-:Y:S01]  /*bbd0*/  FMUL.FTZ R25, R39, UR4 ;  /* 0x0000000427197c20 */ /* 0x000fe20008410000 */
        /* <DEDUP_REMOVED lines=9> */
[----:B------:R-:W2:Y:S01]  /*bc70*/  @P1 LDC R43, c[0x0][0x44c] ;  /* 0x00011300ff2b1b82 */ /* 0x000ea20000000800 */
[----:B------:R-:W-:Y:S01]  /*bc80*/  FMUL.FTZ R28, R51, UR4 ;  /* 0x00000004331c7c20 */ /* 0x000fe20008410000 */
[----:B------:R-:W-:Y:S01]  /*bc90*/  FMUL.FTZ R36, R54, UR4 ;  /* 0x0000000436247c20 */ /* 0x000fe20008410000 */
[----:B------:R-:W-:Y:S01]  /*bca0*/  @P1 LOP3.LUT R16, R16, 0x80, RZ, 0xfc, !PT ;  /* 0x0000008010101812 */ /* 0x000fe200078efcff */
[----:B------:R-:W3:Y:S01]  /*bcb0*/  MUFU.TANH R3, R3 ;  /* 0x0000000300037308 */ /* 0x000ee20000002400 */
[C---:B------:R-:W-:Y:S01]  /*bcc0*/  IADD3 R40, -R189.reuse, R52, R184 ;  /* 0x00000034bd287210 */ /* 0x040fe20007ffe1b8 */
[----:B------:R-:W-:Y:S01]  /*bcd0*/  ULDC UR45, c[0x0][0x9dc] ;  /* 0x00027700002d7ab9 */ /* 0x000fe20000000800 */
[----:B------:R-:W-:Y:S01]  /*bce0*/  LEA R46, R168, 0xffffffc0, 0x6 ;  /* 0xffffffc0a82e7811 */ /* 0x000fe200078e30ff */
[----:B------:R-:W4:Y:S01]  /*bcf0*/  @P1 LDC R45, c[0x0][0x450] ;  /* 0x00011400ff2d1b82 */ /* 0x000f220000000800 */
[----:B------:R-:W-:Y:S01]  /*bd00*/  ULOP3.LUT UR45, URZ, UR45, URZ, 0x33, !UPT ;  /* 0x0000002d3f2d7292 */ /* 0x000fe2000f8e333f */
[----:B------:R-:W-:Y:S01]  /*bd10*/  IMAD.IADD R40, R40, 0x1, -R23 ;  /* 0x0000000128287824 */ /* 0x000fe200078e0a17 */
[----:B------:R-:W-:Y:S01]  /*bd20*/  IADD3 R73, -R189, R184, -R46 ;  /* 0x000000b8bd497210 */ /* 0x000fe20007ffe92e */
[----:B------:R-:W0:Y:S01]  /*bd30*/  MUFU.TANH R71, R71 ;  /* 0x0000004700477308 */ /* 0x000e220000002400 */
[----:B------:R-:W-:Y:S01]  /*bd40*/  UP2UR UR48, UPR, URZ, 0x1 ;  /* 0x000000013f307883 */ /* 0x000fe20008000000 */
[----:B------:R-:W-:Y:S01]  /*bd50*/  VIADD R52, R52, 0xffffffff ;  /* 0xffffffff34347836 */ /* 0x000fe20000000000 */
[C---:B------:R-:W-:Y:S01]  /*bd60*/  IADD3 R42, R40.reuse, UR46, RZ ;  /* 0x0000002e282a7c10 */ /* 0x040fe2000fffe0ff */
[----:B------:R-:W-:-:S04]  /*bd70*/  VIADD R44, R40, UR45 ;  /* 0x0000002d282c7c36 */ /* 0x000fc80008000000 */
[----:B------:R-:W0:Y:S01]  /*bd80*/  MUFU.TANH R0, R0 ;  /* 0x0000000000007308 */ /* 0x000e220000002400 */
[----:B--2---:R-:W-:-:S04]  /*bd90*/  @P1 IMAD.HI.U32 R34, R38, R43, RZ ;  /* 0x0000002b26221227 */ /* 0x004fc800078e00ff */
[----:B------:R-:W-:-:S03]  /*bda0*/  FMUL.FTZ R43, R53, UR4 ;  /* 0x00000004352b7c20 */ /* 0x000fc60008410000 */
[----:B------:R-:W2:Y:S01]  /*bdb0*/  MUFU.TANH R13, R13 ;  /* 0x0000000d000d7308 */ /* 0x000ea20000002400 */
[----:B----4-:R-:W-:Y:S01]  /*bdc0*/  @P1 SHF.R.U32.HI R38, RZ, R45, R34 ;  /* 0x0000002dff261219 */ /* 0x010fe20000011622 */
[----:B------:R-:W-:Y:S01]  /*bdd0*/  FMUL.FTZ R34, R55, UR4 ;  /* 0x0000000437227c20 */ /* 0x000fe20008410000 */
[----:B------:R-:W-:Y:S01]  /*bde0*/  PLOP3.LUT P1, PT, PT, PT, UP0, 0x40, 0x0 ;  /* 0x000000000000781c */ /* 0x000fe20003f2e808 */
[----:B------:R-:W-:-:S04]  /*bdf0*/  VIADD R45, R12, 0x28c40 ;  /* 0x00028c400c2d7836 */ /* 0x000fc80000000000 */
[----:B------:R-:W4:Y:S01]  /*be00*/  MUFU.TANH R27, R27 ;  /* 0x0000001b001b7308 */ /* 0x000f220000002400 */
[----:B------:R-:W1:Y:S01]  /*be10*/  SHFL.IDX PT, R49, R38, RZ, 0x1c1f ;  /* 0x001c1fff26317589 */ /* 0x000e6200000e0000 */
[----:B------:R-:W-:-:S06]  /*be20*/  PRMT R45, R186, 0x654, R45 ;  /* 0x00000654ba2d7816 */ /* 0x000fcc000000002d */
[----:B------:R-:W0:Y:S01]  /*be30*/  MUFU.TANH R29, R29 ;  /* 0x0000001d001d7308 */ /* 0x000e220000002400 */
[----:B------:R0:W-:Y:S07]  /*be40*/  SYNCS.ARRIVE.TRANS64.RED.A1T0 RZ, [R45+URZ], RZ ;  /* 0x000000ff2dff79a7 */ /* 0x0001ee000810043f */
[----:B------:R-:W0:Y:S08]  /*be50*/  MUFU.TANH R20, R20 ;  /* 0x0000001400147308 */ /* 0x000e300000002400 */
[----:B------:R-:W0:Y:S01]  /*be60*/  MUFU.TANH R15, R15 ;  /* 0x0000000f000f7308 */ /* 0x000e220000002400 */
[----:B-1----:R-:W-:Y:S01]  /*be70*/  VIADDMNMX R50, R49, R42, R73, PT ;  /* 0x0000002a31327246 */ /* 0x002fe20003800149 */
[----:B------:R-:W-:-:S06]  /*be80*/  IMAD.IADD R48, R44, 0x1, R49 ;  /* 0x000000012c307824 */ /* 0x000fcc00078e0231 */
[----:B------:R-:W1:Y:S08]  /*be90*/  MUFU.TANH R31, R31 ;  /* 0x0000001f001f7308 */ /* 0x000e700000002400 */
        /* <DEDUP_REMOVED lines=24> */
[----:B0-----:R-:W-:Y:S01]  /*c020*/  IADD3 R45, -R23, R184, R49 ;  /* 0x000000b8172d7210 */ /* 0x001fe20007ffe131 */
[----:B------:R-:W-:Y:S03]  /*c030*/  BSSY B0, `(.L_x_2668) ;  /* 0x0000010000007945 */ /* 0x000fe60003800000 */
[----:B------:R-:W-:-:S13]  /*c040*/  ISETP.GT.AND P1, PT, R45, -0x1, PT ;  /* 0xffffffff2d00780c */ /* 0x000fda0003f24270 */
[----:B------:R-:W-:Y:S05]  /*c050*/  @P1 BRA `(.L_x_2669) ;  /* 0x0000000000201947 */ /* 0x000fea0003800000 */
[----:B------:R-:W-:Y:S01]  /*c060*/  UISETP.NE.AND UP0, UPT, UR47, 0x1, UPT ;  /* 0x000000012f00788c */ /* 0x000fe2000bf05270 */
[----:B------:R-:W-:-:S05]  /*c070*/  LOP3.LUT R45, RZ, R45, RZ, 0x33, !PT ;  /* 0x0000002dff2d7212 */ /* 0x000fca00078e33ff */
[----:B------:R-:W-:-:S05]  /*c080*/  PLOP3.LUT P1, PT, PT, PT, UP0, 0x80, 0x0 ;  /* 0x000000000000781c */ /* 0x000fca0003f2f008 */
[----:B------:R-:W-:-:S08]  /*c090*/  @UP0 ULDC.64 UR4, c[0x0][0x9e8] ;  /* 0x00027a0000040ab9 */ /* 0x000fd00000000a00 */
[----:B------:R-:W-:-:S05]  /*c0a0*/  @P1 IMAD.HI.U32 R40, R45, UR4, RZ ;  /* 0x000000042d281c27 */ /* 0x000fca000f8e00ff */
[----:B------:R-:W-:-:S04]  /*c0b0*/  @P1 SHF.R.U32.HI R45, RZ, UR5, R40 ;  /* 0x00000005ff2d1c19 */ /* 0x000fc80008011628 */
[----:B------:R-:W-:Y:S01]  /*c0c0*/  LOP3.LUT R45, RZ, R45, RZ, 0x33, !PT ;  /* 0x0000002dff2d7212 */ /* 0x000fe200078e33ff */
[----:B------:R-:W-:Y:S06]  /*c0d0*/  BRA `(.L_x_2670) ;  /* 0x0000000000147947 */ /* 0x000fec0003800000 */
.L_x_2669:
[----:B------:R-:W-:-:S06]  /*c0e0*/  UISETP.NE.AND UP0, UPT, UR47, 0x1, UPT ;  /* 0x000000012f00788c */ /* 0x000fcc000bf05270 */
[----:B------:R-:W-:-:S05]  /*c0f0*/  PLOP3.LUT P1, PT, PT, PT, UP0, 0x80, 0x0 ;  /* 0x000000000000781c */ /* 0x000fca0003f2f008 */
[----:B------:R-:W-:-:S08]  /*c100*/  @UP0 ULDC.64 UR4, c[0x0][0x9e8] ;  /* 0x00027a0000040ab9 */ /* 0x000fd00000000a00 */
[----:B------:R-:W-:-:S05]  /*c110*/  @P1 IMAD.HI.U32 R40, R45, UR4, RZ ;  /* 0x000000042d281c27 */ /* 0x000fca000f8e00ff */
[----:B------:R-:W-:-:S07]  /*c120*/  @P1 SHF.R.U32.HI R45, RZ, UR5, R40 ;  /* 0x00000005ff2d1c19 */ /* 0x000fce0008011628 */
.L_x_2670:
[----:B------:R-:W-:Y:S05]  /*c130*/  BSYNC B0 ;  /* 0x0000000000007941 */ /* 0x000fea0003800000 */
.L_x_2668:
[----:B------:R-:W-:-:S04]  /*c140*/  IMAD R40, R45, UR47, -R46 ;  /* 0x0000002f2d287c24 */ /* 0x000fc8000f8e0a2e */
[----:B------:R-:W-:-:S05]  /*c150*/  IMAD.IADD R45, R40, 0x1, -R189 ;  /* 0x00000001282d7824 */ /* 0x000fca00078e0abd */
[----:B------:R-:W-:Y:S02]  /*c160*/  VIMNMX R48, R48, R45, !PT ;  /* 0x0000002d30307248 */ /* 0x000fe40007fe0100 */
[----:B------:R-:W-:-:S07]  /*c170*/  VIADDMNMX R50, R45, UR47, R50, PT ;  /* 0x0000002f2d327c46 */ /* 0x000fce000b800132 */
.L_x_2667:
[C---:B------:R-:W-:Y:S01]  /*c180*/  ISETP.GE.AND P1, PT, R52.reuse, 0x2, PT ;  /* 0x000000023400780c */ /* 0x040fe20003f26270 */
[----:B------:R-:W-:Y:S01]  /*c190*/  UISETP.NE.AND UP0, UPT, UR48, URZ, UPT ;  /* 0x0000003f3000728c */ /* 0x000fe2000bf05270 */
[----:B------:R-:W-:Y:S02]  /*c1a0*/  ISETP.GE.AND P5, PT, R52, 0xa, PT ;  /* 0x0000000a3400780c */ /* 0x000fe40003fa6270 */
[----:B------:R-:W-:Y:S02]  /*c1b0*/  ISETP.GT.AND P3, PT, R48, 0x1, !P1 ;  /* 0x000000013000780c */ /* 0x000fe40004f64270 */
[----:B------:R-:W-:Y:S02]  /*c1c0*/  ISETP.GE.AND P2, PT, R52, 0x9, PT ;  /* 0x000000093400780c */ /* 0x000fe40003f46270 */
[----:B------:R-:W-:Y:S02]  /*c1d0*/  ISETP.LT.OR P3, PT, R50, 0x2, P3 ;  /* 0x000000023200780c */ /* 0x000fe40001f61670 */
[----:B------:R-:W-:-:S02]  /*c1e0*/  P2R R66, PR, RZ, 0x20 ;  /* 0x00000020ff427803 */ /* 0x000fc40000000000 */
[----:B0-----:R-:W-:Y:S02]  /*c1f0*/  FSEL R71, R71, -INF , !P3 ;  /* 0xff80000047477808 */ /* 0x001fe40005800000 */
[C---:B------:R-:W-:Y:S02]  /*c200*/  ISETP.GT.AND P3, PT, R48.reuse, 0x9, !P5 ;  /* 0x000000093000780c */ /* 0x040fe40006f64270 */
[----:B------:R-:W-:Y:S02]  /*c210*/  ISETP.GT.AND P4, PT, R48, 0x8, !P2 ;  /* 0x000000083000780c */ /* 0x000fe40005784270 */
[----:B------:R-:W-:Y:S02]  /*c220*/  ISETP.LT.OR P3, PT, R50, 0xa, P3 ;  /* 0x0000000a3200780c */ /* 0x000fe40001f61670 */
[----:B------:R-:W-:Y:S02]  /*c230*/  ISETP.GE.AND P5, PT, R52, 0x11, PT ;  /* 0x000000113400780c */ /* 0x000fe40003fa6270 */
[----:B------:R-:W-:-:S02]  /*c240*/  FSEL R47, R29, -INF , !P3 ;  /* 0xff8000001d2f7808 */ /* 0x000fc40005800000 */
[----:B------:R-:W-:Y:S02]  /*c250*/  ISETP.LT.OR P4, PT, R50, 0x9, P4 ;  /* 0x000000093200780c */ /* 0x000fe40002781670 */
[----:B------:R-:W-:Y:S02]  /*c260*/  ISETP.GT.AND P3, PT, R48, 0x10, !P5 ;  /* 0x000000103000780c */ /* 0x000fe40006f64270 */
[----:B------:R-:W-:Y:S02]  /*c270*/  FSEL R45, R27, -INF , !P4 ;  /* 0xff8000001b2d7808 */ /* 0x000fe40006000000 */
        /* <DEDUP_REMOVED lines=43> */
[C---:B------:R-:W-:Y:S02]  /*c530*/  ISETP.GE.AND P3, PT, R52.reuse, 0x32, PT ;  /* 0x000000323400780c */ /* 0x040fe40003f66270 */
[----:B------:R-:W-:-:S02]  /*c540*/  ISETP.GE.AND P6, PT, R52, 0x1, PT ;  /* 0x000000013400780c */ /* 0x000fc40003fc6270 */
[----:B------:R-:W-:Y:S02]  /*c550*/  ISETP.GT.AND P4, PT, R48, 0x31, !P3 ;  /* 0x000000313000780c */ /* 0x000fe40005f84270 */
[----:B------:R-:W-:Y:S02]  /*c560*/  P2R R27, PR, RZ, 0x40 ;  /* 0x00000040ff1b7803 */ /* 0x000fe40000000000 */
[----:B------:R-:W-:-:S04]  /*c570*/  ISETP.LT.OR P4, PT, R50, 0x32, P4 ;  /* 0x000000323200780c */ /* 0x000fc80002781670 */
[----:B------:R-:W-:Y:S02]  /*c580*/  FSEL R69, R69, -INF , !P4 ;  /* 0xff80000045457808 */ /* 0x000fe40006000000 */
[----:B------:R-:W-:-:S04]  /*c590*/  ISETP.GE.AND P4, PT, R52, 0x39, PT ;  /* 0x000000393400780c */ /* 0x000fc80003f86270 */
[----:B------:R-:W-:-:S04]  /*c5a0*/  ISETP.GT.AND P5, PT, R48, 0x38, !P4 ;  /* 0x000000383000780c */ /* 0x000fc800067a4270 */
[----:B------:R-:W-:-:S04]  /*c5b0*/  ISETP.LT.OR P5, PT, R50, 0x39, P5 ;  /* 0x000000393200780c */ /* 0x000fc80002fa1670 */
[----:B------:R-:W-:Y:S02]  /*c5c0*/  FSEL R41, R41, -INF , !P5 ;  /* 0xff80000029297808 */ /* 0x000fe40006800000 */
[----:B------:R-:W-:Y:S02]  /*c5d0*/  ISETP.GT.AND P5, PT, R48, RZ, !P6 ;  /* 0x000000ff3000720c */ /* 0x000fe400077a4270 */
[----:B------:R-:W-:Y:S02]  /*c5e0*/  ISETP.GE.AND P6, PT, R52, 0x3a, PT ;  /* 0x0000003a3400780c */ /* 0x000fe40003fc6270 */
[----:B------:R-:W-:-:S04]  /*c5f0*/  ISETP.LT.OR P5, PT, R50, 0x1, P5 ;  /* 0x000000013200780c */ /* 0x000fc80002fa1670 */
[----:B------:R-:W-:Y:S02]  /*c600*/  FSEL R40, R3, -INF , !P5 ;  /* 0xff80000003287808 */ /* 0x000fe40006800000 */
[----:B------:R-:W-:Y:S01]  /*c610*/  ISETP.GT.AND P5, PT, R48, 0x39, !P6 ;  /* 0x000000393000780c */ /* 0x000fe200077a4270 */
[----:B------:R-:W0:Y:S03]  /*c620*/  SHFL.IDX PT, R3, R38, 0x1, 0x1c1f ;  /* 0x003c1f0026037f89 */ /* 0x000e2600000e0000 */
[----:B------:R-:W-:-:S04]  /*c630*/  ISETP.LT.OR P5, PT, R50, 0x3a, P5 ;  /* 0x0000003a3200780c */ /* 0x000fc80002fa1670 */
[----:B------:R-:W-:Y:S02]  /*c640*/  FSEL R43, R43, -INF , !P5 ;  /* 0xff8000002b2b7808 */ /* 0x000fe40006800000 */
[----:B------:R-:W-:Y:S02]  /*c650*/  PLOP3.LUT P5, PT, PT, PT, UP0, 0x40, 0x0 ;  /* 0x000000000000781c */ /* 0x000fe40003fae808 */
[----:B0-----:R-:W-:Y:S01]  /*c660*/  VIADDMNMX R42, R3, R42, R73, PT ;  /* 0x0000002a032a7246 */ /* 0x001fe20003800149 */
[----:B------:R-:W-:-:S10]  /*c670*/  IMAD.IADD R44, R44, 0x1, R3 ;  /* 0x000000012c2c7824 */ /* 0x000fd400078e0203 */
[----:B------:R-:W-:Y:S05]  /*c680*/  @P5 BRA `(.L_x_2671) ;  /* 0x0000000000605947 */ /* 0x000fea0003800000 */
[----:B------:R-:W-:Y:S01]  /*c690*/  IADD3 R3, -R23, R184, R3 ;  /* 0x000000b817037210 */ /* 0x000fe20007ffe103 */
[----:B------:R-:W-:Y:S03]  /*c6a0*/  BSSY B0, `(.L_x_2672) ;  /* 0x0000012000007945 */ /* 0x000fe60003800000 */
[----:B------:R-:W-:-:S13]  /*c6b0*/  ISETP.GT.AND P5, PT, R3, -0x1, PT ;  /* 0xffffffff0300780c */ /* 0x000fda0003fa4270 */
[----:B------:R-:W-:Y:S05]  /*c6c0*/  @P5 BRA `(.L_x_2673) ;  /* 0x0000000000245947 */ /* 0x000fea0003800000 */
[----:B------:R-:W-:Y:S01]  /*c6d0*/  UISETP.NE.AND UP0, UPT, UR47, 0x1, UPT ;  /* 0x000000012f00788c */ /* 0x000fe2000bf05270 */
[----:B------:R-:W-:-:S05]  /*c6e0*/  LOP3.LUT R3, RZ, R3, RZ, 0x33, !PT ;  /* 0x00000003ff037212 */ /* 0x000fca00078e33ff */
[----:B------:R-:W-:-:S05]  /*c6f0*/  PLOP3.LUT P5, PT, PT, PT, UP0, 0x80, 0x0 ;  /* 0x000000000000781c */ /* 0x000fca0003faf008 */
[----:B------:R-:W-:-:S08]  /*c700*/  @UP0 ULDC.64 UR4, c[0x0][0x9e8] ;  /* 0x00027a0000040ab9 */ /* 0x000fd00000000a00 */
[----:B------:R-:W-:Y:S01]  /*c710*/  @P5 IMAD.HI.U32 R29, R3, UR4, RZ ;  /* 0x00000004031d5c27 */ /* 0x000fe2000f8e00ff */
[----:B------:R-:W-:-:S13]  /*c720*/  PLOP3.LUT P5, PT, PT, PT, UP0, 0x80, 0x0 ;  /* 0x000000000000781c */ /* 0x000fda0003faf008 */
[----:B------:R-:W-:-:S04]  /*c730*/  @P5 SHF.R.U32.HI R3, RZ, UR5, R29 ;  /* 0x00000005ff035c19 */ /* 0x000fc8000801161d */
[----:B------:R-:W-:Y:S01]  /*c740*/  LOP3.LUT R3, RZ, R3, RZ, 0x33, !PT ;  /* 0x00000003ff037212 */ /* 0x000fe200078e33ff */
[----:B------:R-:W-:Y:S06]  /*c750*/  BRA `(.L_x_2674) ;  /* 0x0000000000187947 */ /* 0x000fec0003800000 */
.L_x_2673:
[----:B------:R-:W-:-:S06]  /*c760*/  UISETP.NE.AND UP0, UPT, UR47, 0x1, UPT ;  /* 0x000000012f00788c */ /* 0x000fcc000bf05270 */
[----:B------:R-:W-:-:S05]  /*c770*/  PLOP3.LUT P5, PT, PT, PT, UP0, 0x80, 0x0 ;  /* 0x000000000000781c */ /* 0x000fca0003faf008 */
[----:B------:R-:W-:-:S08]  /*c780*/  @UP0 ULDC.64 UR4, c[0x0][0x9e8] ;  /* 0x00027a0000040ab9 */ /* 0x000fd00000000a00 */
[----:B------:R-:W-:Y:S01]  /*c790*/  @P5 IMAD.HI.U32 R29, R3, UR4, RZ ;  /* 0x00000004031d5c27 */ /* 0x000fe2000f8e00ff */
[----:B------:R-:W-:-:S13]  /*c7a0*/  PLOP3.LUT P5, PT, PT, PT, UP0, 0x80, 0x0 ;  /* 0x000000000000781c */ /* 0x000fda0003faf008 */
[----:B------:R-:W-:-:S07]  /*c7b0*/  @P5 SHF.R.U32.HI R3, RZ, UR5, R29 ;  /* 0x00000005ff035c19 */ /* 0x000fce000801161d */
.L_x_2674:
[----:B------:R-:W-:Y:S05]  /*c7c0*/  BSYNC B0 ;  /* 0x0000000000007941 */ /* 0x000fea0003800000 */
.L_x_2672:
[----:B------:R-:W-:-:S04]  /*c7d0*/  IMAD R46, R3, UR47, -R46 ;  /* 0x0000002f032e7c24 */ /* 0x000fc8000f8e0a2e */
[----:B------:R-:W-:-:S05]  /*c7e0*/  IMAD.IADD R3, R46, 0x1, -R189 ;  /* 0x000000012e037824 */ /* 0x000fca00078e0abd */
[----:B------:R-:W-:Y:S02]  /*c7f0*/  VIMNMX R44, R44, R3, !PT ;  /* 0x000000032c2c7248 */ /* 0x000fe40007fe0100 */
[----:B------:R-:W-:-:S07]  /*c800*/  VIADDMNMX R42, R3, UR47, R42, PT ;  /* 0x0000002f032a7c46 */ /* 0x000fce000b80012a */
.L_x_2671:
[----:B------:R-:W-:Y:S01]  /*c810*/  BAR.SYNC.DEFER_BLOCKING 0xf, 0x100 ;  /* 0x03c4000000007b1d */ /* 0x000fe20000010000 */
[----:B------:R-:W-:Y:S02]  /*c820*/  ISETP.GT.AND P1, PT, R44, 0x1, !P1 ;  /* 0x000000012c00780c */ /* 0x000fe40004f24270 */
[----:B------:R-:W-:Y:S02]  /*c830*/  ISETP.NE.AND P5, PT, R27, RZ, PT ;  /* 0x000000ff1b00720c */ /* 0x000fe40003fa5270 */
[----:B------:R-:W-:Y:S01]  /*c840*/  ISETP.LT.OR P1, PT, R42, 0x2, P1 ;  /* 0x000000022a00780c */ /* 0x000fe20000f21670 */
[----:B------:R-:W-:Y:S01]  /*c850*/  ULDC UR4, c[0x0][0x988] ;  /* 0x0002620000047ab9 */ /* 0x000fe20000000800 */
[----:B------:R-:W-:Y:S02]  /*c860*/  ISETP.GT.AND P2, PT, R44, 0x8, !P2 ;  /* 0x000000082c00780c */ /* 0x000fe40005744270 */
[----:B------:R-:W-:Y:S02]  /*c870*/  FSEL R29, R13, -INF , !P1 ;  /* 0xff8000000d1d7808 */ /* 0x000fe40004800000 */
[----:B------:R-:W-:-:S02]  /*c880*/  ISETP.NE.AND P1, PT, R66, RZ, PT ;  /* 0x000000ff4200720c */ /* 0x000fc40003f25270 */
[----:B------:R-:W-:Y:S02]  /*c890*/  ISETP.LT.OR P2, PT, R42, 0x9, P2 ;  /* 0x000000092a00780c */ /* 0x000fe40001741670 */
[----:B------:R-:W-:Y:S02]  /*c8a0*/  ISETP.GT.AND P1, PT, R44, 0x9, !P1 ;  /* 0x000000092c00780c */ /* 0x000fe40004f24270 */
[----:B------:R-:W-:Y:S01]  /*c8b0*/  FSEL R3, R20, -INF , !P2 ;  /* 0xff80000014037808 */ /* 0x000fe20005000000 */
[----:B------:R-:W-:Y:S01]  /*c8c0*/  IMAD.U32 R20, RZ, RZ, UR4 ;  /* 0x00000004ff147e24 */ /* 0x000fe2000f8e00ff */
[----:B------:R-:W-:Y:S02]  /*c8d0*/  ISETP.LT.OR P1, PT, R42, 0xa, P1 ;  /* 0x0000000a2a00780c */ /* 0x000fe40000f21670 */
[----:B------:R-:W-:Y:S02]  /*c8e0*/  ISETP.NE.AND P2, PT, R31, RZ, PT ;  /* 0x000000ff1f00720c */ /* 0x000fe40003f45270 */
[----:B------:R-:W-:-:S02]  /*c8f0*/  FSEL R27, R15, -INF , !P1 ;  /* 0xff8000000f1b7808 */ /* 0x000fc40004800000 */
[----:B------:R-:W-:Y:S02]  /*c900*/  ISETP.NE.AND P1, PT, R64, RZ, PT ;  /* 0x000000ff4000720c */ /* 0x000fe40003f25270 */
[C---:B------:R-:W-:Y:S02]  /*c910*/  ISETP.GT.AND P3, PT, R44.reuse, 0x31, !P3 ;  /* 0x000000312c00780c */ /* 0x040fe40005f64270 */
[C---:B------:R-:W-:Y:S02]  /*c920*/  ISETP.GT.AND P1, PT, R44.reuse, 0x10, !P1 ;  /* 0x000000102c00780c */ /* 0x040fe40004f24270 */
[----:B------:R-:W-:Y:S02]  /*c930*/  ISETP.GT.AND P4, PT, R44, 0x38, !P4 ;  /* 0x000000382c00780c */ /* 0x000fe40006784270 */
[C---:B------:R-:W-:Y:S02]  /*c940*/  ISETP.LT.OR P1, PT, R42.reuse, 0x11, P1 ;  /* 0x000000112a00780c */ /* 0x040fe40000f21670 */
[----:B------:R-:W-:-:S02]  /*c950*/  ISETP.LT.OR P3, PT, R42, 0x32, P3 ;  /* 0x000000322a00780c */ /* 0x000fc40001f61670 */
[----:B------:R-:W-:Y:S02]  /*c960*/  FSEL R31, R24, -INF , !P1 ;  /* 0xff800000181f7808 */ /* 0x000fe40004800000 */
[----:B------:R-:W-:Y:S02]  /*c970*/  ISETP.NE.AND P1, PT, R62, RZ, PT ;  /* 0x000000ff3e00720c */ /* 0x000fe40003f25270 */
[C---:B------:R-:W-:Y:S02]  /*c980*/  ISETP.GT.AND P6, PT, R44.reuse, 0x39, !P6 ;  /* 0x000000392c00780c */ /* 0x040fe400077c4270 */
[----:B------:R-:W-:Y:S02]  /*c990*/  ISETP.GT.AND P1, PT, R44, 0x11, !P1 ;  /* 0x000000112c00780c */ /* 0x000fe40004f24270 */
[C---:B------:R-:W-:Y:S02]  /*c9a0*/  ISETP.LT.OR P4, PT, R42.reuse, 0x39, P4 ;  /* 0x000000392a00780c */ /* 0x040fe40002781670 */
[----:B------:R-:W-:-:S02]  /*c9b0*/  ISETP.LT.OR P1, PT, R42, 0x12, P1 ;  /* 0x000000122a00780c */ /* 0x000fc40000f21670 */
[----:B------:R-:W-:Y:S02]  /*c9c0*/  FSEL R77, R28, -INF , !P3 ;  /* 0xff8000001c4d7808 */ /* 0x000fe40005800000 */
[----:B------:R-:W-:Y:S02]  /*c9d0*/  FSEL R21, R21, -INF , !P1 ;  /* 0xff80000015157808 */ /* 0x000fe40004800000 */
[----:B------:R-:W-:Y:S02]  /*c9e0*/  ISETP.NE.AND P1, PT, R33, RZ, PT ;  /* 0x000000ff2100720c */ /* 0x000fe40003f25270 */
[----:B------:R-:W-:Y:S02]  /*c9f0*/  ISETP.LT.OR P6, PT, R42, 0x3a, P6 ;  /* 0x0000003a2a00780c */ /* 0x000fe400037c1670 */
[----:B------:R-:W-:Y:S02]  /*ca00*/  ISETP.GT.AND P1, PT, R44, 0x18, !P1 ;  /* 0x000000182c00780c */ /* 0x000fe40004f24270 */
[----:B------:R-:W-:-:S02]  /*ca10*/  FSEL R79, R36, -INF , !P4 ;  /* 0xff800000244f7808 */ /* 0x000fc40006000000 */
[----:B------:R-:W-:Y:S02]  /*ca20*/  ISETP.LT.OR P1, PT, R42, 0x19, P1 ;  /* 0x000000192a00780c */ /* 0x000fe40000f21670 */
[----:B------:R-:W-:Y:S02]  /*ca30*/  FSEL R81, R34, -INF , !P6 ;  /* 0xff80000022517808 */ /* 0x000fe40007000000 */
        /* <DEDUP_REMOVED lines=17> */
[----:B------:R-:W-:Y:S02]  /*cb50*/  ISETP.GT.AND P1, PT, R44, RZ, !P5 ;  /* 0x000000ff2c00720c */ /* 0x000fe40006f24270 */
[----:B------:R-:W-:Y:S02]  /*cb60*/  ISETP.NE.AND P5, PT, R58, RZ, PT ;  /* 0x000000ff3a00720c */ /* 0x000fe40003fa5270 */
[----:B------:R-:W-:-:S04]  /*cb70*/  ISETP.LT.OR P1, PT, R42, 0x1, P1 ;  /* 0x000000012a00780c */ /* 0x000fc80000f21670 */
[----:B------:R-:W-:Y:S02]  /*cb80*/  FSEL R24, R0, -INF , !P1 ;  /* 0xff80000000187808 */ /* 0x000fe40004800000 */
[----:B------:R-:W-:Y:S02]  /*cb90*/  FMNMX.FTZ R0, R40, R71, !PT ;  /* 0x0000004728007209 */ /* 0x000fe40007810000 */
[----:B------:R-:W-:Y:S02]  /*cba0*/  ISETP.GT.AND P1, PT, R44, 0x29, !P2 ;  /* 0x000000292c00780c */ /* 0x000fe40005724270 */
[----:B------:R-:W-:Y:S02]  /*cbb0*/  FMNMX.FTZ R0, R45, R0, !PT ;  /* 0x000000002d007209 */ /* 0x000fe40007810000 */
[----:B------:R-:W-:Y:S02]  /*cbc0*/  ISETP.LT.OR P1, PT, R42, 0x2a, P1 ;  /* 0x0000002a2a00780c */ /* 0x000fe40000f21670 */
[----:B------:R-:W-:-:S02]  /*cbd0*/  FMNMX.FTZ R0, R47, R0, !PT ;  /* 0x000000002f007209 */ /* 0x000fc40007810000 */
[----:B------:R-:W-:Y:S02]  /*cbe0*/  ISETP.GT.AND P2, PT, R44, 0x30, !P5 ;  /* 0x000000302c00780c */ /* 0x000fe40006f44270 */
[----:B------:R-:W-:Y:S02]  /*cbf0*/  FMNMX.FTZ R0, R49, R0, !PT ;  /* 0x0000000031007209 */ /* 0x000fe40007810000 */
[----:B------:R-:W-:Y:S02]  /*cc00*/  FSEL R73, R30, -INF , !P1 ;  /* 0xff8000001e497808 */ /* 0x000fe40004800000 */
[----:B------:R-:W-:Y:S02]  /*cc10*/  FMNMX.FTZ R0, R51, R0, !PT ;  /* 0x0000000033007209 */ /* 0x000fe40007810000 */
[----:B------:R-:W-:Y:S02]  /*cc20*/  ISETP.LT.OR P2, PT, R42, 0x31, P2 ;  /* 0x000000312a00780c */ /* 0x000fe40001741670 */
[----:B------:R-:W-:-:S02]  /*cc30*/  FMNMX.FTZ R0, R53, R0, !PT ;  /* 0x0000000035007209 */ /* 0x000fc40007810000 */
[----:B------:R-:W-:Y:S02]  /*cc40*/  FSEL R75, R32, -INF , !P2 ;  /* 0xff800000204b7808 */ /* 0x000fe40005000000 */
[----:B------:R-:W-:-:S04]  /*cc50*/  FMNMX.FTZ R0, R55, R0, !PT ;  /* 0x0000000037007209 */ /* 0x000fc80007810000 */
[----:B------:R-:W-:-:S04]  /*cc60*/  FMNMX.FTZ R0, R59, R0, !PT ;  /* 0x000000003b007209 */ /* 0x000fc80007810000 */
[----:B------:R-:W-:-:S04]  /*cc70*/  FMNMX.FTZ R0, R61, R0, !PT ;  /* 0x000000003d007209 */ /* 0x000fc80007810000 */
[----:B------:R-:W-:-:S04]  /*cc80*/  FMNMX.FTZ R0, R63, R0, !PT ;  /* 0x000000003f007209 */ /* 0x000fc80007810000 */
[----:B------:R-:W-:-:S04]  /*cc90*/  FMNMX.FTZ R0, R65, R0, !PT ;  /* 0x0000000041007209 */ /* 0x000fc80007810000 */
[----:B------:R-:W-:-:S04]  /*cca0*/  FMNMX.FTZ R0, R67, R0, !PT ;  /* 0x0000000043007209 */ /* 0x000fc80007810000 */
[----:B------:R-:W-:-:S04]  /*ccb0*/  FMNMX.FTZ R0, R69, R0, !PT ;  /* 0x0000000045007209 */ /* 0x000fc80007810000 */
[----:B------:R-:W-:-:S04]  /*ccc0*/  FMNMX.FTZ R0, R41, R0, !PT ;  /* 0x0000000029007209 */ /* 0x000fc80007810000 */
[----:B------:R-:W-:-:S05]  /*ccd0*/  FMNMX.FTZ R15, R43, R0, !PT ;  /* 0x000000002b0f7209 */ /* 0x000fca0007810000 */
[----:B------:R-:W0:Y:S02]  /*cce0*/  SHFL.BFLY PT, R0, R15, 0x2, 0x1f ;  /* 0x0c401f000f007f89 */ /* 0x000e2400000e0000 */
        /* <DEDUP_REMOVED lines=12> */
[----:B------:R-:W-:Y:S01]  /*cdb0*/  FMUL.FTZ R30, R13, R20 ;  /* 0x000000140d1e7220 */ /* 0x000fe20000410000 */
[----:B------:R-:W-:-:S04]  /*cdc0*/  FMNMX.FTZ R0, R37, R0, !PT ;  /* 0x0000000025007209 */ /* 0x000fc80007810000 */
[----:B------:R-:W-:Y:S02]  /*cdd0*/  FMNMX.FTZ R0, R39, R0, !PT ;  /* 0x0000000027007209 */ /* 0x000fe40007810000 */
[----:B------:R-:W-:Y:S02]  /*cde0*/  FSEL R30, R30, RZ, P1 ;  /* 0x000000ff1e1e7208 */ /* 0x000fe40000800000 */
[----:B------:R-:W-:-:S03]  /*cdf0*/  FMNMX.FTZ R0, R73, R0, !PT ;  /* 0x0000000049007209 */ /* 0x000fc60007810000 */
[--C-:B------:R-:W-:Y:S01]  /*ce00*/  FFMA.FTZ R160, R49, R20, -R30.reuse ;  /* 0x0000001431a07223 */ /* 0x100fe2000001081e */
[----:B------:R-:W-:Y:S01]  /*ce10*/  FMNMX.FTZ R0, R75, R0, !PT ;  /* 0x000000004b007209 */ /* 0x000fe20007810000 */
[-CC-:B------:R-:W-:Y:S01]  /*ce20*/  FFMA.FTZ R49, R51, R20.reuse, -R30.reuse ;  /* 0x0000001433317223 */ /* 0x180fe2000001081e */
[-CC-:B------:R-:W-:Y:S01]  /*ce30*/  FFMA.FTZ R166, R45, R20.reuse, -R30.reuse ;  /* 0x000000142da67223 */ /* 0x180fe2000001081e */
        /* <DEDUP_REMOVED lines=12> */
[-CC-:B------:R-:W-:Y:S01]  /*cf00*/  FFMA.FTZ R45, R69, R20.reuse, -R30.reuse ;  /* 0x00000014452d7223 */ /* 0x180fe2000001081e */
[----:B------:R-:W-:Y:S01]  /*cf10*/  MUFU.EX2 R164, R164 ;  /* 0x000000a400a47308 */ /* 0x000fe20000000800 */
[----:B------:R-:W0:Y:S07]  /*cf20*/  SHFL.BFLY PT, R15, R0, 0x2, 0x1f ;  /* 0x0c401f00000f7f89 */ /* 0x000e2e00000e0000 */
[----:B------:R-:W1:Y:S08]  /*cf30*/  MUFU.EX2 R71, R71 ;  /* 0x0000004700477308 */ /* 0x000e700000000800 */
[----:B------:R-:W2:Y:S08]  /*cf40*/  MUFU.EX2 R166, R166 ;  /* 0x000000a600a67308 */ /* 0x000eb00000000800 */
[----:B------:R-:W3:Y:S01]  /*cf50*/  MUFU.EX2 R47, R47 ;  /* 0x0000002f002f7308 */ /* 0x000ee20000000800 */
[----:B0-----:R-:W-:Y:S01]  /*cf60*/  FMNMX.FTZ R28, R0, R15, !PT ;  /* 0x0000000f001c7209 */ /* 0x001fe20007810000 */
[----:B------:R-:W-:-:S04]  /*cf70*/  FFMA.FTZ R0, R65, R20, -R30 ;  /* 0x0000001441007223 */ /* 0x000fc8000001081e */
[----:B------:R-:W0:Y:S02]  /*cf80*/  SHFL.BFLY PT, R15, R28, 0x1, 0x1f ;  /* 0x0c201f001c0f7f89 */ /* 0x000e2400000e0000 */
[----:B------:R-:W4:Y:S08]  /*cf90*/  MUFU.EX2 R160, R160 ;  /* 0x000000a000a07308 */ /* 0x000f300000000800 */
[----:B------:R-:W4:Y:S08]  /*cfa0*/  MUFU.EX2 R49, R49 ;  /* 0x0000003100317308 */ /* 0x000f300000000800 */
[----:B------:R-:W4:Y:S01]  /*cfb0*/  MUFU.EX2 R162, R162 ;  /* 0x000000a200a27308 */ /* 0x000f220000000800 */
[----:B0-----:R-:W-:Y:S01]  /*cfc0*/  FMNMX.FTZ R15, R28, R15, !PT ;  /* 0x0000000f1c0f7209 */ /* 0x001fe20007810000 */
[-CC-:B------:R-:W-:Y:S01]  /*cfd0*/  FFMA.FTZ R28, R41, R20.reuse, -R30.reuse ;  /* 0x00000014291c7223 */ /* 0x180fe2000001081e */
[----:B------:R-:W-:-:S05]  /*cfe0*/  FFMA.FTZ R41, R43, R20, -R30 ;  /* 0x000000142b297223 */ /* 0x000fca000001081e */
[----:B------:R-:W-:Y:S01]  /*cff0*/  MUFU.EX2 R51, R51 ;  /* 0x0000003300337308 */ /* 0x000fe20000000800 */
[C---:B------:R-:W-:Y:S01]  /*d000*/  FSETP.NEU.FTZ.AND P1, PT, R15.reuse, -INF , PT ;  /* 0xff8000000f00780b */ /* 0x040fe20003f3d000 */
[----:B------:R-:W-:-:S05]  /*d010*/  FMUL.FTZ R32, R15, R20 ;  /* 0x000000140f207220 */ /* 0x000fca0000410000 */
[----:B------:R-:W-:Y:S01]  /*d020*/  FSEL R30, R32, RZ, P1 ;  /* 0x000000ff201e7208 */ /* 0x000fe20000800000 */
[----:B------:R-:W-:Y:S04]  /*d030*/  MUFU.EX2 R156, R156 ;  /* 0x0000009c009c7308 */ /* 0x000fe80000000800 */
        /* <DEDUP_REMOVED lines=8> */
[-CC-:B------:R-:W-:Y:S01]  /*d0c0*/  FFMA.FTZ R36, R25, R20.reuse, -R30.reuse ;  /* 0x0000001419247223 */ /* 0x180fe2000001081e */
[----:B-1----:R-:W-:Y:S01]  /*d0d0*/  FADD.FTZ R25, R164, R71 ;  /* 0x00000047a4197221 */ /* 0x002fe20000010000 */
[-CC-:B------:R-:W-:Y:S01]  /*d0e0*/  FFMA.FTZ R157, R35, R20.reuse, -R30.reuse ;  /* 0x00000014239d7223 */ /* 0x180fe2000001081e */
[-CC-:B------:R-:W-:Y:S01]  /*d0f0*/  FFMA.FTZ R40, R37, R20.reuse, -R30.reuse ;  /* 0x0000001425287223 */ /* 0x180fe2000001081e */
[-CC-:B------:R-:W-:Y:S01]  /*d100*/  FFMA.FTZ R38, R39, R20.reuse, -R30.reuse ;  /* 0x0000001427267223 */ /* 0x180fe2000001081e */
[----:B--2---:R-:W-:Y:S01]  /*d110*/  FADD.FTZ R42, R166, R25 ;  /* 0x00000019a62a7221 */ /* 0x004fe20000010000 */
[----:B------:R-:W0:Y:S01]  /*d120*/  MUFU.EX2 R24, R24 ;  /* 0x0000001800187308 */ /* 0x000e220000000800 */
[-CC-:B------:R-:W-:Y:S01]  /*d130*/  FFMA.FTZ R3, R73, R20.reuse, -R30.reuse ;  /* 0x0000001449037223 */ /* 0x180fe2000001081e */
[-C--:B------:R-:W-:Y:S01]  /*d140*/  FFMA.FTZ R21, R75, R20.reuse, -R30 ;  /* 0x000000144b157223 */ /* 0x080fe2000001081e */
[----:B---3--:R-:W-:Y:S01]  /*d150*/  FADD.FTZ R27, R47, R42 ;  /* 0x0000002a2f1b7221 */ /* 0x008fe20000010000 */
[-CC-:B------:R-:W-:Y:S01]  /*d160*/  FFMA.FTZ R42, R77, R20.reuse, -R30.reuse ;  /* 0x000000144d2a7223 */ /* 0x180fe2000001081e */
[-CC-:B------:R-:W-:Y:S01]  /*d170*/  FFMA.FTZ R79, R79, R20.reuse, -R30.reuse ;  /* 0x000000144f4f7223 */ /* 0x180fe2000001081e */
[----:B------:R-:W-:Y:S01]  /*d180*/  FFMA.FTZ R30, R81, R20, -R30 ;  /* 0x00000014511e7223 */ /* 0x000fe2000001081e */
[----:B----4-:R-:W-:Y:S01]  /*d190*/  FADD.FTZ R46, R160, R27 ;  /* 0x0000001ba02e7221 */ /* 0x010fe20000010000 */
[----:B------:R-:W1:Y:S01]  /*d1a0*/  MUFU.EX2 R167, R167 ;  /* 0x000000a700a77308 */ /* 0x000e620000000800 */
[----:B------:R-:W-:-:S02]  /*d1b0*/  F2FP.F16.F32.PACK_AB R164, R71, R164 ;  /* 0x000000a447a4723e */ /* 0x000fc400000000ff */
[----:B------:R-:W-:Y:S01]  /*d1c0*/  FADD.FTZ R27, R49, R46 ;  /* 0x0000002e311b7221 */ /* 0x000fe20000010000 */
[----:B------:R-:W-:Y:S02]  /*d1d0*/  F2FP.F16.F32.PACK_AB R166, R47, R166 ;  /* 0x000000a62fa6723e */ /* 0x000fe400000000ff */
[----:B------:R-:W-:Y:S01]  /*d1e0*/  F2FP.F16.F32.PACK_AB R160, R49, R160 ;  /* 0x000000a031a0723e */ /* 0x000fe200000000ff */
[----:B------:R-:W-:Y:S01]  /*d1f0*/  FADD.FTZ R46, R162, R27 ;  /* 0x0000001ba22e7221 */ /* 0x000fe20000010000 */
[----:B------:R-:W2:Y:S01]  /*d200*/  MUFU.EX2 R32, R32 ;  /* 0x0000002000207308 */ /* 0x000ea20000000800 */
[----:B0-----:R-:W-:Y:S01]  /*d210*/  FADD.FTZ R44, R165, R24 ;  /* 0x00000018a52c7221 */ /* 0x001fe20000010000 */
[----:B------:R-:W-:Y:S01]  /*d220*/  F2FP.F16.F32.PACK_AB R165, R24, R165 ;  /* 0x000000a518a5723e */ /* 0x000fe200000000ff */
[C---:B------:R-:W-:Y:S01]  /*d230*/  FADD.FTZ R27, R51.reuse, R46 ;  /* 0x0000002e331b7221 */ /* 0x040fe20000010000 */
[----:B------:R-:W-:-:S03]  /*d240*/  F2FP.F16.F32.PACK_AB R162, R51, R162 ;  /* 0x000000a233a2723e */ /* 0x000fc600000000ff */
[----:B------:R-:W-:Y:S01]  /*d250*/  FADD.FTZ R46, R156, R27 ;  /* 0x0000001b9c2e7221 */ /* 0x000fe20000010000 */
        /* <DEDUP_REMOVED lines=15> */
[----:B------:R-:W-:-:S05]  /*d350*/  F2FP.F16.F32.PACK_AB R163, R36, R163 ;  /* 0x000000a324a3723e */ /* 0x000fca00000000ff */
[----:B------:R2:W-:Y:S01]  /*d360*/  STSM.16.M88.4 [R201], R160 ;  /* 0x000000a0c9007844 */ /* 0x0005e20000000200 */
[----:B------:R-:W0:Y:S01]  /*d370*/  MUFU.EX2 R40, R40 ;  /* 0x0000002800287308 */ /* 0x000e220000000800 */
[----:B-1----:R-:W-:-:S07]  /*d380*/  FADD.FTZ R25, R157, R44 ;  /* 0x0000002c9d197221 */ /* 0x002fce0000010000 */
        /* <DEDUP_REMOVED lines=11> */
[C---:B0-----:R-:W-:Y:S01]  /*d440*/  FADD.FTZ R27, R0.reuse, R27 ;  /* 0x0000001b001b7221 */ /* 0x041fe20000010000 */
[----:B------:R-:W-:-:S06]  /*d450*/  F2FP.F16.F32.PACK_AB R158, R0, R53 ;  /* 0x00000035009e723e */ /* 0x000fcc00000000ff */
[----:B------:R-:W0:Y:S01]  /*d460*/  MUFU.EX2 R45, R45 ;  /* 0x0000002d002d7308 */ /* 0x000e220000000800 */
[C---:B-1----:R-:W-:Y:S01]  /*d470*/  FADD.FTZ R24, R3.reuse, R24 ;  /* 0x0000001803187221 */ /* 0x042fe20000010000 */
[----:B------:R-:W-:-:S05]  /*d480*/  F2FP.F16.F32.PACK_AB R159, R3, R38 ;  /* 0x00000026039f723e */ /* 0x000fca00000000ff */
[----:B------:R2:W-:Y:S01]  /*d490*/  STSM.16.M88.4 [R203], R156 ;  /* 0x0000009ccb007844 */ /* 0x0005e20000000200 */
        /* <DEDUP_REMOVED lines=14> */
[----:B------:R-:W-:Y:S01]  /*d580*/  FADD.FTZ R3, R41, R28 ;  /* 0x0000001c29037221 */ /* 0x000fe20000010000 */
[----:B-1----:R-:W-:Y:S01]  /*d590*/  F2FP.F16.F32.PACK_AB R155, R30, R79 ;  /* 0x0000004f1e9b723e */ /* 0x002fe200000000ff */
[----:B------:R-:W-:-:S04]  /*d5a0*/  FADD.FTZ R79, R79, R42 ;  /* 0x0000002a4f4f7221 */ /* 0x000fc80000010000 */
[----:B------:R2:W-:Y:S01]  /*d5b0*/  STSM.16.M88.4 [R202], R152 ;  /* 0x00000098ca007844 */ /* 0x0005e20000000200 */
[----:B------:R-:W-:Y:S01]  /*d5c0*/  FADD.FTZ R0, R30, R79 ;  /* 0x0000004f1e007221 */ /* 0x000fe20000010000 */
[----:B------:R-:W-:Y:S06]  /*d5d0*/  @!P0 BRA `(.L_x_2675) ;  /* 0x0000000000048947 */ /* 0x000fec0003800000 */
[----:B------:R-:W-:Y:S01]  /*d5e0*/  BPT.TRAP 0x1 ;  /* 0x000000040000795c */ /* 0x000fe20000300000 */
.L_x_2675:
[----:B------:R0:W1:Y:S01]  /*d5f0*/  SYNCS.PHASECHK.TRANS64.TRYWAIT P1, [R12+URZ+0x28c50], R57 ;  /* 0x028c50390c0075a7 */ /* 0x000062000802017f */
[----:B------:R-:W-:Y:S05]  /*d600*/  @!P0 BRA `(.L_x_2676) ;  /* 0x0000000000048947 */ /* 0x000fea0003800000 */
[----:B------:R-:W-:Y:S01]  /*d610*/  BPT.TRAP 0x1 ;  /* 0x000000040000795c */ /* 0x000fe20000300000 */
.L_x_2676:
[----:B------:R-:W-:Y:S01]  /*d620*/  ULDC UR42, c[0x0][0x9e4] ;  /* 0x00027900002a7ab9 */ /* 0x000fe20000000800 */
[----:B------:R-:W-:Y:S01]  /*d630*/  ULDC UR44, c[0x0][0x9d8] ;  /* 0x00027600002c7ab9 */ /* 0x000fe20000000800 */
[----:B------:R-:W-:Y:S01]  /*d640*/  ULDC UR38, c[0x0][0x988] ;  /* 0x0002620000267ab9 */ /* 0x000fe20000000800 */
[----:B------:R-:W-:Y:S01]  /*d650*/  ULDC UR43, c[0x0][0x9e0] ;  /* 0x00027800002b7ab9 */ /* 0x000fe20000000800 */
[----:B------:R-:W-:Y:S01]  /*d660*/  BSSY B0, `(.L_x_2677) ;  /* 0x0000006000007945 */ /* 0x000fe20003800000 */
[----:B------:R-:W-:Y:S02]  /*d670*/  IMAD R28, R17, 0x1000, R195 ;  /* 0x00001000111c7824 */ /* 0x000fe400078e02c3 */
[----:B------:R-:W-:Y:S01]  /*d680*/  IMAD.MOV.U32 R29, RZ, RZ, 0x40000040 ;  /* 0x40000040ff1d7424 */ /* 0x000fe200078e00ff */
[----:B-1----:R-:W-:Y:S06]  /*d690*/  @P1 BRA `(.L_x_2678) ;  /* 0x0000000000081947 */ /* 0x002fec0003800000 */
[----:B------:R-:W1:Y:S02]  /*d6a0*/  SYNCS.PHASECHK.TRANS64.TRYWAIT P1, [R12+URZ+0x28c50], R57 ;  /* 0x028c50390c0075a7 */ /* 0x000e64000802017f */
[----:B-1----:R-:W-:Y:S05]  /*d6b0*/  @!P1 BRA `(.L_x_2679) ;  /* 0x0000016c00109947 */ /* 0x002fea0003800000 */
.L_x_2678:
[----:B------:R-:W-:Y:S05]  /*d6c0*/  BSYNC B0 ;  /* 0x0000000000007941 */ /* 0x000fea0003800000 */
.L_x_2677:
        /* <DEDUP_REMOVED lines=12> */
[----:B------:R-:W-:Y:S02]  /*d790*/  R2UR UR15, R25 ;  /* 0x00000000190f72ca */ /* 0x000fe400000e0000 */
[----:B------:R-:W-:Y:S02]  /*d7a0*/  R2UR UR19, R29 ;  /* 0x000000001d1372ca */ /* 0x000fe400000e0000 */
[----:B01---5:R-:W-:-:S06]  /*d7b0*/  WARPGROUP.ARRIVE ;  /* 0x00000000000079c5 */ /* 0x023fcc0000000000 */
        /* <DEDUP_REMOVED lines=24> */
.L_x_2680:
[----:B------:R-:W0:Y:S01]  /*d940*/  LDC R21, c[0x0][0x448] ;  /* 0x00011200ff157b82 */ /* 0x000e220000000800 */
[----:B------:R-:W-:Y:S01]  /*d950*/  VIADD R12, R12, 0x28c60 ;  /* 0x00028c600c0c7836 */ /* 0x000fe20000000000 */
[----:B------:R-:W-:Y:S01]  /*d960*/  UISETP.NE.AND UP0, UPT, UR48, URZ, UPT ;  /* 0x0000003f3000728c */ /* 0x000fe2000bf05270 */
[----:B--2---:R-:W-:-:S03]  /*d970*/  IMAD.MOV.U32 R152, RZ, RZ, R196 ;  /* 0x000000ffff987224 */ /* 0x004fc600078e00c4 */
[----:B------:R-:W-:-:S04]  /*d980*/  PRMT R12, R186, 0x654, R12 ;  /* 0x00000654ba0c7816 */ /* 0x000fc8000000000c */
[----:B------:R1:W-:Y:S01]  /*d990*/  SYNCS.ARRIVE.TRANS64.RED.A1T0 RZ, [R12+URZ], RZ ;  /* 0x000000ff0cff79a7 */ /* 0x0003e2000810043f */
[----:B0-----:R-:W-:-:S13]  /*d9a0*/  ISETP.NE.AND P1, PT, R21, 0x1, PT ;  /* 0x000000011500780c */ /* 0x001fda0003f25270 */
[----:B------:R-:W0:Y:S08]  /*d9b0*/  @P1 LDC R21, c[0x0][0x44c] ;  /* 0x00011300ff151b82 */ /* 0x000e300000000800 */
[----:B-1----:R-:W1:Y:S01]  /*d9c0*/  @P1 LDC R12, c[0x0][0x450] ;  /* 0x00011400ff0c1b82 */ /* 0x002e620000000800 */
[----:B0-----:R-:W-:-:S05]  /*d9d0*/  @P1 IMAD.HI.U32 R21, R196, R21, RZ ;  /* 0x00000015c4151227 */ /* 0x001fca00078e00ff */
[----:B-1----:R-:W-:Y:S01]  /*d9e0*/  @P1 SHF.R.U32.HI R152, RZ, R12, R21 ;  /* 0x0000000cff981219 */ /* 0x002fe20000011615 */
[----:B------:R-:W-:Y:S01]  /*d9f0*/  VIADD R12, R168, 0xfffffffe ;  /* 0xfffffffea80c7836 */ /* 0x000fe20000000000 */
[----:B------:R-:W-:Y:S02]  /*da00*/  PLOP3.LUT P1, PT, PT, PT, UP0, 0x40, 0x0 ;  /* 0x000000000000781c */ /* 0x000fe40003f2e808 */
[----:B------:R-:W-:-:S04]  /*da10*/  IADD3 R21, R152, R184, -R23 ;  /* 0x000000b898157210 */ /* 0x000fc80007ffe817 */
[----:B------:R-:W-:-:S07]  /*da20*/  IADD3 R152, R21, UR46, RZ ;  /* 0x0000002e15987c10 */ /* 0x000fce000fffe0ff */
[----:B------:R-:W-:Y:S05]  /*da30*/  @P1 BRA `(.L_x_2681) ;  /* 0x0000000000541947 */ /* 0x000fea0003800000 */
[C---:B------:R-:W-:Y:S01]  /*da40*/  ISETP.GT.AND P1, PT, R21.reuse, RZ, PT ;  /* 0x000000ff1500720c */ /* 0x040fe20003f24270 */
[----:B------:R-:W-:Y:S01]  /*da50*/  BSSY B0, `(.L_x_2682) ;  /* 0x0000010000007945 */ /* 0x000fe20003800000 */
[----:B------:R-:W-:-:S11]  /*da60*/  VIADD R153, R21, 0xffffffff ;  /* 0xffffffff15997836 */ /* 0x000fd60000000000 */
[----:B------:R-:W-:Y:S05]  /*da70*/  @P1 BRA `(.L_x_2683) ;  /* 0x0000000000201947 */ /* 0x000fea0003800000 */
[----:B------:R-:W-:Y:S01]  /*da80*/  UISETP.NE.AND UP0, UPT, UR47, 0x1, UPT ;  /* 0x000000012f00788c */ /* 0x000fe2000bf05270 */
[----:B------:R-:W-:-:S05]  /*da90*/  IMAD.MOV R21, RZ, RZ, -R21 ;  /* 0x000000ffff157224 */ /* 0x000fca00078e0a15 */
[----:B------:R-:W-:-:S05]  /*daa0*/  PLOP3.LUT P1, PT, PT, PT, UP0, 0x80, 0x0 ;  /* 0x000000000000781c */ /* 0x000fca0003f2f008 */
[----:B------:R-:W-:-:S08]  /*dab0*/  @UP0 ULDC.64 UR4, c[0x0][0x9e8] ;  /* 0x00027a0000040ab9 */ /* 0x000fd00000000a00 */
[----:B------:R-:W-:-:S05]  /*dac0*/  @P1 IMAD.HI.U32 R153, R21, UR4, RZ ;  /* 0x0000000415991c27 */ /* 0x000fca000f8e00ff */
[----:B------:R-:W-:-:S04]  /*dad0*/  @P1 SHF.R.U32.HI R21, RZ, UR5, R153 ;  /* 0x00000005ff151c19 */ /* 0x000fc80008011699 */
[----:B------:R-:W-:Y:S01]  /*dae0*/  LOP3.LUT R153, RZ, R21, RZ, 0x33, !PT ;  /* 0x00000015ff997212 */ /* 0x000fe200078e33ff */
[----:B------:R-:W-:Y:S06]  /*daf0*/  BRA `(.L_x_2684) ;  /* 0x0000000000147947 */ /* 0x000fec0003800000 */
.L_x_2683:
[----:B------:R-:W-:-:S06]  /*db00*/  UISETP.NE.AND UP0, UPT, UR47, 0x1, UPT ;  /* 0x000000012f00788c */ /* 0x000fcc000bf05270 */
[----:B------:R-:W-:-:S05]  /*db10*/  PLOP3.LUT P1, PT, PT, PT, UP0, 0x80, 0x0 ;  /* 0x000000000000781c */ /* 0x000fca0003f2f008 */
[----:B------:R-:W-:-:S08]  /*db20*/  @UP0 ULDC.64 UR4, c[0x0][0x9e8] ;  /* 0x00027a0000040ab9 */ /* 0x000fd00000000a00 */
[----:B------:R-:W-:-:S05]  /*db30*/  @P1 IMAD.HI.U32 R21, R153, UR4, RZ ;  /* 0x0000000499151c27 */ /* 0x000fca000f8e00ff */
[----:B------:R-:W-:-:S07]  /*db40*/  @P1 SHF.R.U32.HI R153, RZ, UR5, R21 ;  /* 0x00000005ff991c19 */ /* 0x000fce0008011615 */
.L_x_2684:
[----:B------:R-:W-:Y:S05]  /*db50*/  BSYNC B0 ;  /* 0x0000000000007941 */ /* 0x000fea0003800000 */
.L_x_2682:
[----:B------:R-:W-:-:S04]  /*db60*/  IMAD.U32 R21, RZ, RZ, UR47 ;  /* 0x0000002fff157e24 */ /* 0x000fc8000f8e00ff */
[----:B------:R-:W-:-:S05]  /*db70*/  IMAD R153, R153, R21, UR47 ;  /* 0x0000002f99997e24 */ /* 0x000fca000f8e0215 */
[----:B------:R-:W-:-:S07]  /*db80*/  VIMNMX R152, R152, R153, PT ;  /* 0x0000009998987248 */ /* 0x000fce0003fe0100 */
.L_x_2681:
        /* <DEDUP_REMOVED lines=8> */
.L_x_2708:
[----:B------:R-:W-:-:S05]  /*dc10*/  VIADD R209, R17, 0x1 ;  /* 0x0000000111d17836 */ /* 0x000fca0000000000 */
[----:B------:R-:W-:-:S04]  /*dc20*/  ISETP.NE.AND P1, PT, R209, 0x2, PT ;  /* 0x00000002d100780c */ /* 0x000fc80003f25270 */
[----:B------:R-:W-:Y:S02]  /*dc30*/  SEL R20, RZ, 0x1, P1 ;  /* 0x00000001ff147807 */ /* 0x000fe40000800000 */
[----:B------:R-:W-:Y:S02]  /*dc40*/  SEL R209, R209, RZ, P1 ;  /* 0x000000ffd1d17207 */ /* 0x000fe40000800000 */
[----:B------:R-:W-:Y:S01]  /*dc50*/  LOP3.LUT R22, R22, R20, RZ, 0x3c, !PT ;  /* 0x0000001416167212 */ /* 0x000fe200078e3cff */
[----:B0-----:R-:W-:Y:S06]  /*dc60*/  @!P0 BRA `(.L_x_2688) ;  /* 0x0000000000048947 */ /* 0x001fec0003800000 */
[----:B------:R-:W-:Y:S01]  /*dc70*/  BPT.TRAP 0x1 ;  /* 0x000000040000795c */ /* 0x000fe20000300000 */
.L_x_2688:
[----:B------:R-:W-:Y:S01]  /*dc80*/  IMAD R21, R209, 0x8, R2 ;  /* 0x00000008d1157824 */ /* 0x000fe200078e0202 */
[----:B------:R-:W-:-:S04]  /*dc90*/  SHF.L.U32 R213, R22, 0x1f, RZ ;  /* 0x0000001f16d57819 */ /* 0x000fc800000006ff */
[----:B------:R0:W1:Y:S01]  /*dca0*/  SYNCS.PHASECHK.TRANS64.TRYWAIT P1, [R21+URZ+0x28c30], R213 ;  /* 0x028c30d5150075a7 */ /* 0x000062000802017f */
[----:B------:R-:W-:Y:S05]  /*dcb0*/  @!P0 BRA `(.L_x_2689) ;  /* 0x0000000000048947 */ /* 0x000fea0003800000 */
[----:B------:R-:W-:Y:S01]  /*dcc0*/  BPT.TRAP 0x1 ;  /* 0x000000040000795c */ /* 0x000fe20000300000 */
.L_x_2689:
[----:B------:R-:W-:Y:S01]  /*dcd0*/  BSSY B2, `(.L_x_2690) ;  /* 0x0000006000027945 */ /* 0x000fe20003800000 */
[----:B------:R-:W-:Y:S02]  /*dce0*/  IMAD R156, R209, 0x200, R14 ;  /* 0x00000200d19c7824 */ /* 0x000fe400078e020e */
[----:B------:R-:W-:Y:S01]  /*dcf0*/  IMAD.MOV.U32 R157, RZ, RZ, 0x40000040 ;  /* 0x40000040ff9d7424 */ /* 0x000fe200078e00ff */
[----:B-1----:R-:W-:Y:S06]  /*dd00*/  @P1 BRA `(.L_x_2691) ;  /* 0x0000000000081947 */ /* 0x002fec0003800000 */
[----:B------:R-:W1:Y:S02]  /*dd10*/  SYNCS.PHASECHK.TRANS64.TRYWAIT P1, [R21+URZ+0x28c30], R213 ;  /* 0x028c30d5150075a7 */ /* 0x000e64000802017f */
[----:B-1----:R-:W-:Y:S05]  /*dd20*/  @!P1 BRA `(.L_x_2692) ;  /* 0x0000016400889947 */ /* 0x002fea0003800000 */
.L_x_2691:
[----:B------:R-:W-:Y:S05]  /*dd30*/  BSYNC B2 ;  /* 0x0000000000027941 */ /* 0x000fea0003800000 */
.L_x_2690:
[C---:B------:R-:W-:Y:S01]  /*dd40*/  R2UR UR6, R156.reuse ;  /* 0x000000009c0672ca */ /* 0x040fe200000e0000 */
[C---:B------:R-:W-:Y:S01]  /*dd50*/  VIADD R154, R156.reuse, 0x2 ;  /* 0x000000029c9a7836 */ /* 0x040fe20000000000 */
[----:B------:R-:W-:Y:S01]  /*dd60*/  R2UR UR7, R157 ;  /* 0x000000009d0772ca */ /* 0x000fe200000e0000 */
[----:B------:R-:W-:Y:S01]  /*dd70*/  VIADD R152, R156, 0x4 ;  /* 0x000000049c987836 */ /* 0x000fe20000000000 */
[----:B------:R-:W-:Y:S01]  /*dd80*/  R2UR UR4, R4 ;  /* 0x00000000040472ca */ /* 0x000fe200000e0000 */
        /* <DEDUP_REMOVED lines=31> */
.L_x_2693:
[----:B------:R-:W2:Y:S01]  /*df80*/  LDC R20, c[0x0][0x448] ;  /* 0x00011200ff147b82 */ /* 0x000ea20000000800 */
[----:B------:R-:W-:Y:S02]  /*df90*/  IMAD.IADD R217, R206, 0x1, R196 ;  /* 0x00000001ced97824 */ /* 0x000fe400078e02c4 */
[----:B------:R-:W-:Y:S01]  /*dfa0*/  FMUL.FTZ R221, R156, UR44 ;  /* 0x0000002c9cdd7c20 */ /* 0x000fe20008410000 */
[----:B------:R-:W-:Y:S01]  /*dfb0*/  FMUL.FTZ R156, R159, UR44 ;  /* 0x0000002c9f9c7c20 */ /* 0x000fe20008410000 */
[----:B------:R-:W-:Y:S01]  /*dfc0*/  FMUL.FTZ R159, R163, UR44 ;  /* 0x0000002ca39f7c20 */ /* 0x000fe20008410000 */
[----:B------:R-:W-:Y:S01]  /*dfd0*/  FMUL.FTZ R163, R167, UR44 ;  /* 0x0000002ca7a37c20 */ /* 0x000fe20008410000 */
[----:B------:R-:W-:Y:S01]  /*dfe0*/  FMUL.FTZ R222, R165, UR44 ;  /* 0x0000002ca5de7c20 */ /* 0x000fe20008410000 */
[----:B------:R-:W-:Y:S01]  /*dff0*/  FMUL.FTZ R167, R168, UR44 ;  /* 0x0000002ca8a77c20 */ /* 0x000fe20008410000 */
[----:B------:R-:W-:Y:S01]  /*e000*/  UISETP.NE.AND UP0, UPT, UR48, URZ, UPT ;  /* 0x0000003f3000728c */ /* 0x000fe2000bf05270 */
[----:B------:R-:W-:Y:S01]  /*e010*/  FMUL.FTZ R165, R170, UR44 ;  /* 0x0000002caaa57c20 */ /* 0x000fe20008410000 */
[----:B------:R-:W-:Y:S01]  /*e020*/  FMUL.FTZ R168, R174, UR44 ;  /* 0x0000002caea87c20 */ /* 0x000fe20008410000 */
[----:B------:R-:W-:Y:S01]  /*e030*/  FMUL.FTZ R170, R175, UR44 ;  /* 0x0000002cafaa7c20 */ /* 0x000fe20008410000 */
[----:B------:R-:W-:Y:S01]  /*e040*/  FMUL.FTZ R174, R179, UR44 ;  /* 0x0000002cb3ae7c20 */ /* 0x000fe20008410000 */
[----:B------:R-:W-:Y:S01]  /*e050*/  FMUL.FTZ R175, R176, UR44 ;  /* 0x0000002cb0af7c20 */ /* 0x000fe20008410000 */
[----:B------:R-:W-:-:S02]  /*e060*/  IMAD.SHL.U32 R179, R12, 0x40, RZ ;  /* 0x000000400cb37824 */ /* 0x000fc400078e00ff */
        /* <DEDUP_REMOVED lines=9> */
[----:B--2---:R-:W-:Y:S01]  /*e100*/  ISETP.NE.AND P1, PT, R20, 0x1, PT ;  /* 0x000000011400780c */ /* 0x004fe20003f25270 */
[----:B------:R-:W-:Y:S01]  /*e110*/  FMUL.FTZ R180, R180, UR44 ;  /* 0x0000002cb4b47c20 */ /* 0x000fe20008410000 */
[----:B------:R-:W-:Y:S01]  /*e120*/  FMUL.FTZ R181, R181, UR44 ;  /* 0x0000002cb5b57c20 */ /* 0x000fe20008410000 */
[----:B------:R-:W-:Y:S01]  /*e130*/  FMUL.FTZ R176, R182, UR44 ;  /* 0x0000002cb6b07c20 */ /* 0x000fe20008410000 */
[----:B------:R-:W-:Y:S01]  /*e140*/  IADD3 R223, -R189, 0x1, -R179 ;  /* 0x00000001bddf7810 */ /* 0x000fe20007ffe9b3 */
[----:B------:R-:W2:Y:S03]  /*e150*/  MUFU.TANH R220, R220 ;  /* 0x000000dc00dc7308 */ /* 0x000ea60000002400 */
[----:B------:R-:W-:-:S05]  /*e160*/  IADD3 R223, -R23, R223, R184 ;  /* 0x000000df17df7210 */ /* 0x000fca0007ffe1b8 */
[----:B------:R-:W3:Y:S01]  /*e170*/  @P1 LDC R218, c[0x0][0x44c] ;  /* 0x00011300ffda1b82 */ /* 0x000ee20000000800 */
[----:B------:R-:W4:Y:S01]  /*e180*/  MUFU.TANH R154, R154 ;  /* 0x0000009a009a7308 */ /* 0x000f220000002400 */
[C---:B------:R-:W-:Y:S02]  /*e190*/  VIADD R224, R223.reuse, UR43 ;  /* 0x0000002bdfe07c36 */ /* 0x040fe40008000000 */
[----:B------:R-:W-:-:S04]  /*e1a0*/  VIADD R223, R223, UR45 ;  /* 0x0000002ddfdf7c36 */ /* 0x000fc80008000000 */
[----:B------:R-:W5:Y:S01]  /*e1b0*/  @P1 LDC R20, c[0x0][0x450] ;  /* 0x00011400ff141b82 */ /* 0x000f620000000800 */
[----:B------:R-:W0:Y:S08]  /*e1c0*/  MUFU.TANH R221, R221 ;  /* 0x000000dd00dd7308 */ /* 0x000e300000002400 */
[----:B------:R-:W0:Y:S01]  /*e1d0*/  MUFU.TANH R157, R157 ;  /* 0x0000009d009d7308 */ /* 0x000e220000002400 */
[----:B---3--:R-:W-:-:S07]  /*e1e0*/  @P1 IMAD.HI.U32 R218, R217, R218, RZ ;  /* 0x000000dad9da1227 */ /* 0x008fce00078e00ff */
[----:B------:R-:W3:Y:S01]  /*e1f0*/  MUFU.TANH R156, R156 ;  /* 0x0000009c009c7308 */ /* 0x000ee20000002400 */
[----:B-----5:R-:W-:Y:S01]  /*e200*/  @P1 SHF.R.U32.HI R217, RZ, R20, R218 ;  /* 0x00000014ffd91219 */ /* 0x020fe200000116da */
[----:B------:R-:W-:Y:S01]  /*e210*/  FMUL.FTZ R20, R155, UR44 ;  /* 0x0000002c9b147c20 */ /* 0x000fe20008410000 */
[----:B------:R-:W-:Y:S01]  /*e220*/  FMUL.FTZ R155, R158, UR44 ;  /* 0x0000002c9e9b7c20 */ /* 0x000fe20008410000 */
[----:B------:R-:W-:Y:S01]  /*e230*/  FMUL.FTZ R158, R162, UR44 ;  /* 0x0000002ca29e7c20 */ /* 0x000fe20008410000 */
[----:B------:R-:W-:Y:S01]  /*e240*/  FMUL.FTZ R162, R166, UR44 ;  /* 0x0000002ca6a27c20 */ /* 0x000fe20008410000 */
[----:B------:R-:W5:Y:S01]  /*e250*/  SHFL.IDX PT, R225, R217, RZ, 0x1c1f ;  /* 0x001c1fffd9e17589 */ /* 0x000f6200000e0000 */
[----:B------:R-:W-:Y:S01]  /*e260*/  FMUL.FTZ R166, R171, UR44 ;  /* 0x0000002caba67c20 */ /* 0x000fe20008410000 */
[----:B------:R-:W-:Y:S01]  /*e270*/  FMUL.FTZ R171, R172, UR44 ;  /* 0x0000002cacab7c20 */ /* 0x000fe20008410000 */
[----:B------:R-:W-:Y:S01]  /*e280*/  FMUL.FTZ R172, R178, UR44 ;  /* 0x0000002cb2ac7c20 */ /* 0x000fe20008410000 */
[----:B------:R-:W-:Y:S01]  /*e290*/  FMUL.FTZ R218, R152, UR44 ;  /* 0x0000002c98da7c20 */ /* 0x000fe20008410000 */
[----:B------:R-:W-:Y:S01]  /*e2a0*/  FMUL.FTZ R178, R183, UR44 ;  /* 0x0000002cb7b27c20 */ /* 0x000fe20008410000 */
[----:B------:R-:W-:Y:S01]  /*e2b0*/  PLOP3.LUT P1, PT, PT, PT, UP0, 0x40, 0x0 ;  /* 0x000000000000781c */ /* 0x000fe20003f2e808 */
[----:B------:R-:W0:Y:S01]  /*e2c0*/  MUFU.TANH R20, R20 ;  /* 0x0000001400147308 */ /* 0x000e220000002400 */
[----:B------:R-:W-:-:S05]  /*e2d0*/  VIADD R152, R21, 0x28c40 ;  /* 0x00028c4015987836 */ /* 0x000fca0000000000 */
[----:B------:R-:W-:Y:S02]  /*e2e0*/  PRMT R152, R186, 0x654, R152 ;  /* 0x00000654ba987816 */ /* 0x000fe40000000098 */
[----:B------:R-:W0:Y:S02]  /*e2f0*/  MUFU.TANH R218, R218 ;  /* 0x000000da00da7308 */ /* 0x000e240000002400 */
[----:B------:R0:W-:Y:S06]  /*e300*/  SYNCS.ARRIVE.TRANS64.RED.A1T0 RZ, [R152+URZ], RZ ;  /* 0x000000ff98ff79a7 */ /* 0x0001ec000810043f */
[----:B------:R-:W0:Y:S01]  /*e310*/  MUFU.TANH R155, R155 ;  /* 0x0000009b009b7308 */ /* 0x000e220000002400 */
[C---:B-----5:R-:W-:Y:S01]  /*e320*/  IADD3 R183, R225.reuse, R224, RZ ;  /* 0x000000e0e1b77210 */ /* 0x060fe20007ffe0ff */
[----:B------:R-:W-:-:S06]  /*e330*/  IMAD.IADD R182, R225, 0x1, R223 ;  /* 0x00000001e1b67824 */ /* 0x000fcc00078e02df */
        /* <DEDUP_REMOVED lines=24> */
[----:B--234-:R-:W-:Y:S05]  /*e4c0*/  @P1 BRA `(.L_x_2694) ;  /* 0x0000000000581947 */ /* 0x01cfea0003800000 */
[----:B------:R-:W-:Y:S01]  /*e4d0*/  IADD3 R225, -R23, R184, R225 ;  /* 0x000000b817e17210 */ /* 0x000fe20007ffe1e1 */
[----:B------:R-:W-:Y:S03]  /*e4e0*/  BSSY B2, `(.L_x_2695) ;  /* 0x0000010000027945 */ /* 0x000fe60003800000 */
[----:B------:R-:W-:-:S13]  /*e4f0*/  ISETP.GT.AND P1, PT, R225, -0x1, PT ;  /* 0xffffffffe100780c */ /* 0x000fda0003f24270 */
[----:B------:R-:W-:Y:S05]  /*e500*/  @P1 BRA `(.L_x_2696) ;  /* 0x0000000000201947 */ /* 0x000fea0003800000 */
[----:B------:R-:W-:Y:S01]  /*e510*/  IMAD.U32 R227, RZ, RZ, UR42 ;  /* 0x0000002affe37e24 */ /* 0x000fe2000f8e00ff */
[----:B------:R-:W-:-:S04]  /*e520*/  LOP3.LUT R225, RZ, R225, RZ, 0x33, !PT ;  /* 0x000000e1ffe17212 */ /* 0x000fc800078e33ff */
[----:B------:R-:W-:-:S13]  /*e530*/  ISETP.NE.AND P1, PT, R227, 0x1, PT ;  /* 0x00000001e300780c */ /* 0x000fda0003f25270 */
[----:B0-----:R-:W0:Y:S02]  /*e540*/  @P1 LDC.64 R152, c[0x0][0x9e8] ;  /* 0x00027a00ff981b82 */ /* 0x001e240000000a00 */
[----:B0-----:R-:W-:-:S05]  /*e550*/  @P1 IMAD.HI.U32 R152, R225, R152, RZ ;  /* 0x00000098e1981227 */ /* 0x001fca00078e00ff */
[----:B------:R-:W-:-:S04]  /*e560*/  @P1 SHF.R.U32.HI R225, RZ, R153, R152 ;  /* 0x00000099ffe11219 */ /* 0x000fc80000011698 */
[----:B------:R-:W-:Y:S01]  /*e570*/  LOP3.LUT R225, RZ, R225, RZ, 0x33, !PT ;  /* 0x000000e1ffe17212 */ /* 0x000fe200078e33ff */
[----:B------:R-:W-:Y:S06]  /*e580*/  BRA `(.L_x_2697) ;  /* 0x0000000000147947 */ /* 0x000fec0003800000 */
.L_x_2696:
[----:B------:R-:W-:-:S05]  /*e590*/  IMAD.U32 R227, RZ, RZ, UR42 ;  /* 0x0000002affe37e24 */ /* 0x000fca000f8e00ff */
[----:B------:R-:W-:-:S13]  /*e5a0*/  ISETP.NE.AND P1, PT, R227, 0x1, PT ;  /* 0x00000001e300780c */ /* 0x000fda0003f25270 */
[----:B0-----:R-:W0:Y:S02]  /*e5b0*/  @P1 LDC.64 R152, c[0x0][0x9e8] ;  /* 0x00027a00ff981b82 */ /* 0x001e240000000a00 */
[----:B0-----:R-:W-:-:S05]  /*e5c0*/  @P1 IMAD.HI.U32 R152, R225, R152, RZ ;  /* 0x00000098e1981227 */ /* 0x001fca00078e00ff */
[----:B------:R-:W-:-:S07]  /*e5d0*/  @P1 SHF.R.U32.HI R225, RZ, R153, R152 ;  /* 0x00000099ffe11219 */ /* 0x000fce0000011698 */
.L_x_2697:
[----:B------:R-:W-:Y:S05]  /*e5e0*/  BSYNC B2 ;  /* 0x0000000000027941 */ /* 0x000fea0003800000 */
.L_x_2695:
[----:B------:R-:W-:-:S04]  /*e5f0*/  IMAD R225, R225, R227, -R179 ;  /* 0x000000e3e1e17224 */ /* 0x000fc800078e0ab3 */
[----:B------:R-:W-:-:S05]  /*e600*/  IMAD.IADD R225, R225, 0x1, -R189 ;  /* 0x00000001e1e17824 */ /* 0x000fca00078e0abd */
[----:B------:R-:W-:Y:S02]  /*e610*/  VIMNMX R182, R182, R225, !PT ;  /* 0x000000e1b6b67248 */ /* 0x000fe40007fe0100 */
[----:B------:R-:W-:-:S07]  /*e620*/  VIADDMNMX R183, R225, R227, R183, PT ;  /* 0x000000e3e1b77246 */ /* 0x000fce00038001b7 */
.L_x_2694:
[----:B------:R-:W-:Y:S01]  /*e630*/  ISETP.GT.AND P1, PT, R12, -0x1, PT ;  /* 0xffffffff0c00780c */ /* 0x000fe20003f24270 */
[----:B------:R-:W2:Y:S01]  /*e640*/  SHFL.IDX PT, R217, R217, 0x1, 0x1c1f ;  /* 0x003c1f00d9d97f89 */ /* 0x000ea200000e0000 */
[----:B------:R-:W-:Y:S02]  /*e650*/  UISETP.NE.AND UP0, UPT, UR48, URZ, UPT ;  /* 0x0000003f3000728c */ /* 0x000fe4000bf05270 */
[C---:B------:R-:W-:Y:S02]  /*e660*/  ISETP.GT.AND P4, PT, R182.reuse, RZ, P1 ;  /* 0x000000ffb600720c */ /* 0x040fe40000f84270 */
[C---:B------:R-:W-:Y:S02]  /*e670*/  ISETP.GT.AND P3, PT, R182.reuse, 0x1, P1 ;  /* 0x00000001b600780c */ /* 0x040fe40000f64270 */
[----:B------:R-:W-:Y:S02]  /*e680*/  ISETP.LT.OR P4, PT, R183, 0x1, P4 ;  /* 0x00000001b700780c */ /* 0x000fe40002781670 */
[----:B------:R-:W-:-:S02]  /*e690*/  ISETP.GT.AND P5, PT, R182, 0x8, P1 ;  /* 0x00000008b600780c */ /* 0x000fc40000fa4270 */
[----:B0-----:R-:W-:Y:S02]  /*e6a0*/  FSEL R218, R218, -INF , !P4 ;  /* 0xff800000dada7808 */ /* 0x001fe40006000000 */
[C---:B------:R-:W-:Y:S02]  /*e6b0*/  ISETP.GT.AND P4, PT, R182.reuse, 0x10, P1 ;  /* 0x00000010b600780c */ /* 0x040fe40000f84270 */
[----:B------:R-:W-:Y:S02]  /*e6c0*/  ISETP.GT.AND P2, PT, R182, 0x9, P1 ;  /* 0x00000009b600780c */ /* 0x000fe40000f44270 */
[C---:B------:R-:W-:Y:S02]  /*e6d0*/  ISETP.LT.OR P4, PT, R183.reuse, 0x11, P4 ;  /* 0x00000011b700780c */ /* 0x040fe40002781670 */
[----:B------:R-:W-:Y:S02]  /*e6e0*/  ISETP.LT.OR P3, PT, R183, 0x2, P3 ;  /* 0x00000002b700780c */ /* 0x000fe40001f61670 */
[----:B------:R-:W-:-:S02]  /*e6f0*/  FSEL R160, R160, -INF , !P4 ;  /* 0xff800000a0a07808 */ /* 0x000fc40006000000 */
[----:B------:R-:W-:Y:S01]  /*e700*/  ISETP.GT.AND P4, PT, R182, 0x20, P1 ;  /* 0x00000020b600780c */ /* 0x000fe20000f84270 */
[--C-:B--2---:R-:W-:Y:S01]  /*e710*/  IMAD.IADD R224, R224, 0x1, R217.reuse ;  /* 0x00000001e0e07824 */ /* 0x104fe200078e02d9 */
[----:B------:R-:W-:Y:S01]  /*e720*/  ISETP.LT.OR P5, PT, R183, 0x9, P5 ;  /* 0x00000009b700780c */ /* 0x000fe20002fa1670 */
[----:B------:R-:W-:Y:S01]  /*e730*/  IMAD.IADD R223, R223, 0x1, R217 ;  /* 0x00000001dfdf7824 */ /* 0x000fe200078e02d9 */
[C---:B------:R-:W-:Y:S02]  /*e740*/  ISETP.LT.OR P2, PT, R183.reuse, 0xa, P2 ;  /* 0x0000000ab700780c */ /* 0x040fe40001741670 */
[----:B------:R-:W-:Y:S02]  /*e750*/  ISETP.LT.OR P4, PT, R183, 0x21, P4 ;  /* 0x00000021b700780c */ /* 0x000fe40002781670 */
[----:B------:R-:W-:Y:S02]  /*e760*/  FSEL R220, R220, -INF , !P3 ;  /* 0xff800000dcdc7808 */ /* 0x000fe40005800000 */
[----:B------:R-:W-:-:S02]  /*e770*/  FSEL R221, R221, -INF , !P5 ;  /* 0xff800000dddd7808 */ /* 0x000fc40006800000 */
[----:B------:R-:W-:Y:S02]  /*e780*/  FSEL R157, R157, -INF , !P2 ;  /* 0xff8000009d9d7808 */ /* 0x000fe40005000000 */
[C---:B------:R-:W-:Y:S02]  /*e790*/  ISETP.GT.AND P3, PT, R182.reuse, 0x11, P1 ;  /* 0x00000011b600780c */ /* 0x040fe40000f64270 */
[C---:B------:R-:W-:Y:S02]  /*e7a0*/  ISETP.GT.AND P5, PT, R182.reuse, 0x18, P1 ;  /* 0x00000018b600780c */ /* 0x040fe40000fa4270 */
[C---:B------:R-:W-:Y:S02]  /*e7b0*/  ISETP.GT.AND P2, PT, R182.reuse, 0x19, P1 ;  /* 0x00000019b600780c */ /* 0x040fe40000f44270 */
[----:B------:R-:W-:Y:S02]  /*e7c0*/  FSEL R167, R167, -INF , !P4 ;  /* 0xff800000a7a77808 */ /* 0x000fe40006000000 */
[----:B------:R-:W-:-:S02]  /*e7d0*/  ISETP.GT.AND P4, PT, R182, 0x30, P1 ;  /* 0x00000030b600780c */ /* 0x000fc40000f84270 */
[C---:B------:R-:W-:Y:S02]  /*e7e0*/  ISETP.LT.OR P3, PT, R183.reuse, 0x12, P3 ;  /* 0x00000012b700780c */ /* 0x040fe40001f61670 */
[C---:B------:R-:W-:Y:S02]  /*e7f0*/  ISETP.LT.OR P5, PT, R183.reuse, 0x19, P5 ;  /* 0x00000019b700780c */ /* 0x040fe40002fa1670 */
[C---:B------:R-:W-:Y:S02]  /*e800*/  ISETP.LT.OR P2, PT, R183.reuse, 0x1a, P2 ;  /* 0x0000001ab700780c */ /* 0x040fe40001741670 */
[----:B------:R-:W-:Y:S02]  /*e810*/  ISETP.LT.OR P4, PT, R183, 0x31, P4 ;  /* 0x00000031b700780c */ /* 0x000fe40002781670 */
[----:B------:R-:W-:Y:S02]  /*e820*/  FSEL R161, R161, -INF , !P3 ;  /* 0xff800000a1a17808 */ /* 0x000fe40005800000 */
[----:B------:R-:W-:-:S02]  /*e830*/  FSEL R164, R164, -INF , !P5 ;  /* 0xff800000a4a47808 */ /* 0x000fc40006800000 */
[----:B------:R-:W-:Y:S02]  /*e840*/  FSEL R222, R222, -INF , !P2 ;  /* 0xff800000dede7808 */ /* 0x000fe40005000000 */
[C---:B------:R-:W-:Y:S02]  /*e850*/  ISETP.GT.AND P3, PT, R182.reuse, 0x21, P1 ;  /* 0x00000021b600780c */ /* 0x040fe40000f64270 */
[C---:B------:R-:W-:Y:S02]  /*e860*/  ISETP.GT.AND P5, PT, R182.reuse, 0x28, P1 ;  /* 0x00000028b600780c */ /* 0x040fe40000fa4270 */
[----:B------:R-:W-:Y:S02]  /*e870*/  ISETP.GT.AND P2, PT, R182, 0x29, P1 ;  /* 0x00000029b600780c */ /* 0x000fe40000f44270 */
[----:B------:R-:W-:Y:S02]  /*e880*/  FSEL R175, R175, -INF , !P4 ;  /* 0xff800000afaf7808 */ /* 0x000fe40006000000 */
[----:B------:R-:W-:-:S02]  /*e890*/  PLOP3.LUT P4, PT, PT, PT, UP0, 0x40, 0x0 ;  /* 0x000000000000781c */ /* 0x000fc40003f8e808 */
[C---:B------:R-:W-:Y:S02]  /*e8a0*/  ISETP.LT.OR P3, PT, R183.reuse, 0x22, P3 ;  /* 0x00000022b700780c */ /* 0x040fe40001f61670 */
[C---:B------:R-:W-:Y:S02]  /*e8b0*/  ISETP.LT.OR P5, PT, R183.reuse, 0x29, P5 ;  /* 0x00000029b700780c */ /* 0x040fe40002fa1670 */
[----:B------:R-:W-:Y:S02]  /*e8c0*/  ISETP.LT.OR P2, PT, R183, 0x2a, P2 ;  /* 0x0000002ab700780c */ /* 0x000fe40001741670 */
[----:B------:R-:W-:Y:S02]  /*e8d0*/  FSEL R169, R169, -INF , !P3 ;  /* 0xff800000a9a97808 */ /* 0x000fe40005800000 */
[----:B------:R-:W-:Y:S02]  /*e8e0*/  FSEL R225, R171, -INF , !P5 ;  /* 0xff800000abe17808 */ /* 0x000fe40006800000 */
[----:B------:R-:W-:-:S02]  /*e8f0*/  FSEL R173, R173, -INF , !P2 ;  /* 0xff800000adad7808 */ /* 0x000fc40005000000 */
[C---:B------:R-:W-:Y:S02]  /*e900*/  ISETP.GT.AND P3, PT, R182.reuse, 0x31, P1 ;  /* 0x00000031b600780c */ /* 0x040fe40000f64270 */
[C---:B------:R-:W-:Y:S02]  /*e910*/  ISETP.GT.AND P5, PT, R182.reuse, 0x38, P1 ;  /* 0x00000038b600780c */ /* 0x040fe40000fa4270 */
[----:B------:R-:W-:Y:S02]  /*e920*/  ISETP.GT.AND P2, PT, R182, 0x39, P1 ;  /* 0x00000039b600780c */ /* 0x000fe40000f44270 */
[C---:B------:R-:W-:Y:S02]  /*e930*/  ISETP.LT.OR P3, PT, R183.reuse, 0x32, P3 ;  /* 0x00000032b700780c */ /* 0x040fe40001f61670 */
[C---:B------:R-:W-:Y:S02]  /*e940*/  ISETP.LT.OR P5, PT, R183.reuse, 0x39, P5 ;  /* 0x00000039b700780c */ /* 0x040fe40002fa1670 */
[----:B------:R-:W-:-:S02]  /*e950*/  ISETP.LT.OR P2, PT, R183, 0x3a, P2 ;  /* 0x0000003ab700780c */ /* 0x000fc40001741670 */
[----:B------:R-:W-:Y:S02]  /*e960*/  FSEL R177, R177, -INF , !P3 ;  /* 0xff800000b1b17808 */ /* 0x000fe40005800000 */
[----:B------:R-:W-:Y:S02]  /*e970*/  FSEL R180, R180, -INF , !P5 ;  /* 0xff800000b4b47808 */ /* 0x000fe40006800000 */
[----:B------:R-:W-:Y:S01]  /*e980*/  FSEL R181, R181, -INF , !P2 ;  /* 0xff800000b5b57808 */ /* 0x000fe20005000000 */
[----:B------:R-:W-:Y:S06]  /*e990*/  @P4 BRA `(.L_x_2698) ;  /* 0x0000000000584947 */ /* 0x000fec0003800000 */
[----:B------:R-:W-:Y:S01]  /*e9a0*/  IADD3 R217, -R23, R184, R217 ;  /* 0x000000b817d97210 */ /* 0x000fe20007ffe1d9 */
[----:B------:R-:W-:Y:S03]  /*e9b0*/  BSSY B2, `(.L_x_2699) ;  /* 0x0000010000027945 */ /* 0x000fe60003800000 */
        /* <DEDUP_REMOVED lines=10> */
.L_x_2700:
[----:B------:R-:W-:-:S05]  /*ea60*/  IMAD.U32 R171, RZ, RZ, UR42 ;  /* 0x0000002affab7e24 */ /* 0x000fca000f8e00ff */
[----:B------:R-:W-:-:S13]  /*ea70*/  ISETP.NE.AND P2, PT, R171, 0x1, PT ;  /* 0x00000001ab00780c */ /* 0x000fda0003f45270 */
[----:B------:R-:W0:Y:S02]  /*ea80*/  @P2 LDC.64 R152, c[0x0][0x9e8] ;  /* 0x00027a00ff982b82 */ /* 0x000e240000000a00 */
[----:B0-----:R-:W-:-:S05]  /*ea90*/  @P2 IMAD.HI.U32 R152, R217, R152, RZ ;  /* 0x00000098d9982227 */ /* 0x001fca00078e00ff */
[----:B------:R-:W-:-:S07]  /*eaa0*/  @P2 SHF.R.U32.HI R217, RZ, R153, R152 ;  /* 0x00000099ffd92219 */ /* 0x000fce0000011698 */
.L_x_2701:
[----:B------:R-:W-:Y:S05]  /*eab0*/  BSYNC B2 ;  /* 0x0000000000027941 */ /* 0x000fea0003800000 */
.L_x_2699:
[----:B------:R-:W-:-:S04]  /*eac0*/  IMAD R179, R217, R171, -R179 ;  /* 0x000000abd9b37224 */ /* 0x000fc800078e0ab3 */
[----:B------:R-:W-:-:S05]  /*ead0*/  IMAD.IADD R179, R179, 0x1, -R189 ;  /* 0x00000001b3b37824 */ /* 0x000fca00078e0abd */
[----:B------:R-:W-:Y:S02]  /*eae0*/  VIMNMX R223, R223, R179, !PT ;  /* 0x000000b3dfdf7248 */ /* 0x000fe40007fe0100 */
[----:B------:R-:W-:-:S07]  /*eaf0*/  VIADDMNMX R224, R179, R171, R224, PT ;  /* 0x000000abb3e07246 */ /* 0x000fce00038001e0 */
.L_x_2698:
[----:B------:R-:W-:Y:S02]  /*eb00*/  ISETP.GT.AND P2, PT, R223, 0x1, P1 ;  /* 0x00000001df00780c */ /* 0x000fe40000f44270 */
[----:B------:R-:W-:Y:S02]  /*eb10*/  LOP3.LUT R16, R16, 0xffffdfff, RZ, 0xc0, !PT ;  /* 0xffffdfff10107812 */ /* 0x000fe400078ec0ff */
[----:B------:R-:W-:Y:S02]  /*eb20*/  ISETP.LT.OR P2, PT, R224, 0x2, P2 ;  /* 0x00000002e000780c */ /* 0x000fe40001741670 */
[----:B------:R-:W-:Y:S02]  /*eb30*/  @P0 LOP3.LUT R16, R16, 0x2000, RZ, 0xfc, !PT ;  /* 0x0000200010100812 */ /* 0x000fe400078efcff */
[----:B------:R-:W-:Y:S02]  /*eb40*/  FSEL R152, R20, -INF , !P2 ;  /* 0xff80000014987808 */ /* 0x000fe40005000000 */
[----:B------:R-:W-:-:S02]  /*eb50*/  FMNMX.FTZ R20, R218, R13, !PT ;  /* 0x0000000dda147209 */ /* 0x000fc40007810000 */
[----:B------:R-:W-:Y:S02]  /*eb60*/  ISETP.GT.AND P0, PT, R223, 0x20, P1 ;  /* 0x00000020df00780c */ /* 0x000fe40000f04270 */
[----:B------:R-:W-:Y:S02]  /*eb70*/  FMNMX.FTZ R20, R220, R20, !PT ;  /* 0x00000014dc147209 */ /* 0x000fe40007810000 */
[----:B------:R-:W-:Y:S02]  /*eb80*/  LOP3.LUT R16, R16, 0xfffeffff, RZ, 0xc0, !PT ;  /* 0xfffeffff10107812 */ /* 0x000fe400078ec0ff */
[----:B------:R-:W-:Y:S02]  /*eb90*/  FMNMX.FTZ R20, R221, R20, !PT ;  /* 0x00000014dd147209 */ /* 0x000fe40007810000 */
[----:B------:R-:W-:Y:S02]  /*eba0*/  ISETP.GT.AND P3, PT, R223, 0x8, P1 ;  /* 0x00000008df00780c */ /* 0x000fe40000f64270 */
[----:B------:R-:W-:-:S02]  /*ebb0*/  FMNMX.FTZ R20, R157, R20, !PT ;  /* 0x000000149d147209 */ /* 0x000fc40007810000 */
[----:B------:R-:W-:Y:S02]  /*ebc0*/  ISETP.GT.AND P4, PT, R223, 0x9, P1 ;  /* 0x00000009df00780c */ /* 0x000fe40000f84270 */
[----:B------:R-:W-:Y:S02]  /*ebd0*/  FMNMX.FTZ R20, R160, R20, !PT ;  /* 0x00000014a0147209 */ /* 0x000fe40007810000 */
[----:B------:R-:W-:Y:S02]  /*ebe0*/  @P0 LOP3.LUT R16, R16, 0x10000, RZ, 0xfc, !PT ;  /* 0x0001000010100812 */ /* 0x000fe400078efcff */
[----:B------:R-:W-:Y:S02]  /*ebf0*/  FMNMX.FTZ R20, R161, R20, !PT ;  /* 0x00000014a1147209 */ /* 0x000fe40007810000 */
[----:B------:R-:W-:Y:S02]  /*ec00*/  ISETP.GT.AND P0, PT, R223, 0x38, P1 ;  /* 0x00000038df00780c */ /* 0x000fe40000f04270 */
[----:B------:R-:W-:-:S02]  /*ec10*/  FMNMX.FTZ R20, R164, R20, !PT ;  /* 0x00000014a4147209 */ /* 0x000fc40007810000 */
[----:B------:R-:W-:Y:S02]  /*ec20*/  LOP3.LUT R16, R16, 0xfffffffd, RZ, 0xc0, !PT ;  /* 0xfffffffd10107812 */ /* 0x000fe400078ec0ff */
[----:B------:R-:W-:Y:S02]  /*ec30*/  FMNMX.FTZ R20, R222, R20, !PT ;  /* 0x00000014de147209 */ /* 0x000fe40007810000 */
[C---:B------:R-:W-:Y:S02]  /*ec40*/  ISETP.LT.OR P3, PT, R224.reuse, 0x9, P3 ;  /* 0x00000009e000780c */ /* 0x040fe40001f61670 */
[----:B------:R-:W-:Y:S02]  /*ec50*/  FMNMX.FTZ R20, R167, R20, !PT ;  /* 0x00000014a7147209 */ /* 0x000fe40007810000 */
[----:B------:R-:W-:Y:S02]  /*ec60*/  ISETP.LT.OR P4, PT, R224, 0xa, P4 ;  /* 0x0000000ae000780c */ /* 0x000fe40002781670 */
[----:B------:R-:W-:-:S02]  /*ec70*/  FMNMX.FTZ R20, R169, R20, !PT ;  /* 0x00000014a9147209 */ /* 0x000fc40007810000 */
[----:B------:R-:W-:Y:S02]  /*ec80*/  @P0 LOP3.LUT R16, R16, 0x2, RZ, 0xfc, !PT ;  /* 0x0000000210100812 */ /* 0x000fe400078efcff */
[----:B------:R-:W-:Y:S02]  /*ec90*/  ISETP.GT.AND P0, PT, R223, RZ, P1 ;  /* 0x000000ffdf00720c */ /* 0x000fe40000f04270 */
[----:B------:R-:W-:Y:S02]  /*eca0*/  FSEL R155, R155, -INF , !P3 ;  /* 0xff8000009b9b7808 */ /* 0x000fe40005800000 */
[----:B------:R-:W-:Y:S02]  /*ecb0*/  FSEL R156, R156, -INF , !P4 ;  /* 0xff8000009c9c7808 */ /* 0x000fe40006000000 */
[C---:B------:R-:W-:Y:S02]  /*ecc0*/  ISETP.GT.AND P5, PT, R223.reuse, 0x10, P1 ;  /* 0x00000010df00780c */ /* 0x040fe40000fa4270 */
[----:B------:R-:W-:-:S02]  /*ecd0*/  ISETP.GT.AND P2, PT, R223, 0x11, P1 ;  /* 0x00000011df00780c */ /* 0x000fc40000f44270 */
[C---:B------:R-:W-:Y:S02]  /*ece0*/  ISETP.GT.AND P3, PT, R223.reuse, 0x18, P1 ;  /* 0x00000018df00780c */ /* 0x040fe40000f64270 */
[----:B------:R-:W-:Y:S02]  /*ecf0*/  ISETP.GT.AND P4, PT, R223, 0x19, P1 ;  /* 0x00000019df00780c */ /* 0x000fe40000f84270 */
[----:B------:R-:W-:Y:S02]  /*ed00*/  FMNMX.FTZ R20, R225, R20, !PT ;  /* 0x00000014e1147209 */ /* 0x000fe40007810000 */
[C---:B------:R-:W-:Y:S02]  /*ed10*/  ISETP.LT.OR P5, PT, R224.reuse, 0x11, P5 ;  /* 0x00000011e000780c */ /* 0x040fe40002fa1670 */
        /* <DEDUP_REMOVED lines=9> */
[----:B------:R-:W-:Y:S02]  /*edb0*/  FMNMX.FTZ R20, R175, R20, !PT ;  /* 0x00000014af147209 */ /* 0x000fe40007810000 */
[C---:B------:R-:W-:Y:S02]  /*edc0*/  ISETP.GT.AND P2, PT, R223.reuse, 0x21, P1 ;  /* 0x00000021df00780c */ /* 0x040fe40000f44270 */
[C---:B------:R-:W-:Y:S02]  /*edd0*/  ISETP.GT.AND P3, PT, R223.reuse, 0x28, P1 ;  /* 0x00000028df00780c */ /* 0x040fe40000f64270 */
[C---:B------:R-:W-:Y:S02]  /*ede0*/  ISETP.GT.AND P4, PT, R223.reuse, 0x29, P1 ;  /* 0x00000029df00780c */ /* 0x040fe40000f84270 */
[----:B------:R-:W-:-:S02]  /*edf0*/  ISETP.GT.AND P5, PT, R223, 0x30, P1 ;  /* 0x00000030df00780c */ /* 0x000fc40000fa4270 */
[C---:B------:R-:W-:Y:S02]  /*ee00*/  ISETP.GT.AND P6, PT, R223.reuse, 0x31, P1 ;  /* 0x00000031df00780c */ /* 0x040fe40000fc4270 */
[----:B------:R-:W-:Y:S02]  /*ee10*/  ISETP.GT.AND P1, PT, R223, 0x39, P1 ;  /* 0x00000039df00780c */ /* 0x000fe40000f24270 */
[----:B------:R-:W-:Y:S02]  /*ee20*/  @P0 LOP3.LUT R16, R16, 0x20, RZ, 0xfc, !PT ;  /* 0x0000002010100812 */ /* 0x000fe400078efcff */
[----:B------:R-:W-:Y:S02]  /*ee30*/  FMNMX.FTZ R20, R177, R20, !PT ;  /* 0x00000014b1147209 */ /* 0x000fe40007810000 */
[----:B------:R-:W-:Y:S02]  /*ee40*/  LOP3.LUT P0, RZ, R16, 0x10000, RZ, 0xc0, !PT ;  /* 0x0001000010ff7812 */ /* 0x000fe4000780c0ff */
[----:B------:R-:W-:-:S02]  /*ee50*/  FMNMX.FTZ R20, R180, R20, !PT ;  /* 0x00000014b4147209 */ /* 0x000fc40007810000 */
[----:B------:R-:W-:Y:S02]  /*ee60*/  LOP3.LUT R16, R16, 0xfffffff7, RZ, 0xc0, !PT ;  /* 0xfffffff710107812 */ /* 0x000fe400078ec0ff */
[----:B------:R-:W-:Y:S02]  /*ee70*/  ISETP.LT.OR P0, PT, R224, 0x21, P0 ;  /* 0x00000021e000780c */ /* 0x000fe40000701670 */
[----:B------:R-:W-:Y:S02]  /*ee80*/  FMNMX.FTZ R20, R181, R20, !PT ;  /* 0x00000014b5147209 */ /* 0x000fe40007810000 */
[----:B------:R-:W-:Y:S02]  /*ee90*/  @P1 LOP3.LUT R16, R16, 0x8, RZ, 0xfc, !PT ;  /* 0x0000000810101812 */ /* 0x000fe400078efcff */
[----:B------:R-:W-:Y:S01]  /*eea0*/  ISETP.LT.OR P5, PT, R224, 0x31, P5 ;  /* 0x00000031e000780c */ /* 0x000fe20002fa1670 */
[----:B------:R-:W0:Y:S01]  /*eeb0*/  SHFL.BFLY PT, R153, R20, 0x2, 0x1f ;  /* 0x0c401f0014997f89 */ /* 0x000e2200000e0000 */
[----:B------:R-:W-:-:S02]  /*eec0*/  LOP3.LUT P1, RZ, R16, 0x2, RZ, 0xc0, !PT ;  /* 0x0000000210ff7812 */ /* 0x000fc4000782c0ff */
[----:B------:R-:W-:Y:S02]  /*eed0*/  LOP3.LUT R16, R16, 0xffffffbf, RZ, 0xc0, !PT ;  /* 0xffffffbf10107812 */ /* 0x000fe400078ec0ff */
[----:B------:R-:W-:Y:S02]  /*eee0*/  ISETP.LT.OR P6, PT, R224, 0x32, P6 ;  /* 0x00000032e000780c */ /* 0x000fe400037c1670 */
[----:B------:R-:W-:Y:S02]  /*eef0*/  @P0 LOP3.LUT R16, R16, 0x40, RZ, 0xfc, !PT ;  /* 0x0000004010100812 */ /* 0x000fe400078efcff */
[----:B------:R-:W-:Y:S02]  /*ef00*/  ISETP.LT.OR P0, PT, R224, 0x22, P2 ;  /* 0x00000022e000780c */ /* 0x000fe40001701670 */
[C---:B------:R-:W-:Y:S02]  /*ef10*/  LOP3.LUT P2, RZ, R16.reuse, 0x20, RZ, 0xc0, !PT ;  /* 0x0000002010ff7812 */ /* 0x040fe4000784c0ff */
[----:B------:R-:W-:-:S02]  /*ef20*/  LOP3.LUT R16, R16, 0xffffffef, RZ, 0xc0, !PT ;  /* 0xffffffef10107812 */ /* 0x000fc400078ec0ff */
[----:B------:R-:W-:Y:S02]  /*ef30*/  ISETP.LT.OR P2, PT, R224, 0x1, P2 ;  /* 0x00000001e000780c */ /* 0x000fe40001741670 */
[----:B------:R-:W-:Y:S02]  /*ef40*/  FSEL R172, R172, -INF , !P5 ;  /* 0xff800000acac7808 */ /* 0x000fe40006800000 */
[----:B------:R-:W-:Y:S02]  /*ef50*/  FSEL R154, R154, -INF , !P2 ;  /* 0xff8000009a9a7808 */ /* 0x000fe40005000000 */
[----:B------:R-:W-:Y:S02]  /*ef60*/  ISETP.LT.OR P1, PT, R224, 0x39, P1 ;  /* 0x00000039e000780c */ /* 0x000fe40000f21670 */
[----:B------:R-:W-:Y:S02]  /*ef70*/  @P0 LOP3.LUT R16, R16, 0x10, RZ, 0xfc, !PT ;  /* 0x0000001010100812 */ /* 0x000fe400078efcff */
[----:B------:R-:W-:-:S02]  /*ef80*/  ISETP.LT.OR P0, PT, R224, 0x29, P3 ;  /* 0x00000029e000780c */ /* 0x000fc40001f01670 */
[----:B0-----:R-:W-:Y:S02]  /*ef90*/  FMNMX.FTZ R153, R20, R153, !PT ;  /* 0x0000009914997209 */ /* 0x001fe40007810000 */
[C---:B------:R-:W-:Y:S02]  /*efa0*/  LOP3.LUT P3, RZ, R16.reuse, 0x8, RZ, 0xc0, !PT ;  /* 0x0000000810ff7812 */ /* 0x040fe4000786c0ff */
[----:B------:R-:W-:Y:S01]  /*efb0*/  LOP3.LUT R16, R16, 0xfffffffb, RZ, 0xc0, !PT ;  /* 0xfffffffb10107812 */ /* 0x000fe200078ec0ff */
[----:B------:R-:W0:Y:S01]  /*efc0*/  SHFL.BFLY PT, R171, R153, 0x1, 0x1f ;  /* 0x0c201f0099ab7f89 */ /* 0x000e2200000e0000 */
[----:B------:R-:W-:Y:S02]  /*efd0*/  FMNMX.FTZ R179, R154, R15, !PT ;  /* 0x0000000f9ab37209 */ /* 0x000fe40007810000 */
[----:B------:R-:W-:Y:S02]  /*efe0*/  FSEL R174, R174, -INF , !P6 ;  /* 0xff800000aeae7808 */ /* 0x000fe40007000000 */
[----:B------:R-:W-:-:S02]  /*eff0*/  FMNMX.FTZ R179, R152, R179, !PT ;  /* 0x000000b398b37209 */ /* 0x000fc40007810000 */
[----:B------:R-:W-:Y:S02]  /*f000*/  @P0 LOP3.LUT R16, R16, 0x4, RZ, 0xfc, !PT ;  /* 0x0000000410100812 */ /* 0x000fe400078efcff */
[----:B------:R-:W-:Y:S02]  /*f010*/  ISETP.LT.OR P0, PT, R224, 0x2a, P4 ;  /* 0x0000002ae000780c */ /* 0x000fe40002701670 */
[----:B------:R-:W-:Y:S02]  /*f020*/  LOP3.LUT R16, R16, 0xffffbfff, RZ, 0xc0, !PT ;  /* 0xffffbfff10107812 */ /* 0x000fe400078ec0ff */
[----:B------:R-:W-:Y:S02]  /*f030*/  FMNMX.FTZ R179, R155, R179, !PT ;  /* 0x000000b39bb37209 */ /* 0x000fe40007810000 */
[----:B------:R-:W-:Y:S02]  /*f040*/  ISETP.LT.OR P3, PT, R224, 0x3a, P3 ;  /* 0x0000003ae000780c */ /* 0x000fe40001f61670 */
[----:B------:R-:W-:-:S02]  /*f050*/  FMNMX.FTZ R179, R156, R179, !PT ;  /* 0x000000b39cb37209 */ /* 0x000fc40007810000 */
[----:B------:R-:W-:Y:S02]  /*f060*/  FSEL R176, R176, -INF , !P1 ;  /* 0xff800000b0b07808 */ /* 0x000fe40004800000 */
[----:B------:R-:W-:Y:S02]  /*f070*/  FMNMX.FTZ R179, R158, R179, !PT ;  /* 0x000000b39eb37209 */ /* 0x000fe40007810000 */
[----:B------:R-:W-:Y:S02]  /*f080*/  @P0 LOP3.LUT R16, R16, 0x4000, RZ, 0xfc, !PT ;  /* 0x0000400010100812 */ /* 0x000fe400078efcff */
[----:B0-----:R-:W-:Y:S02]  /*f090*/  FMNMX.FTZ R171, R153, R171, !PT ;  /* 0x000000ab99ab7209 */ /* 0x001fe40007810000 */
[----:B------:R-:W-:Y:S02]  /*f0a0*/  LOP3.LUT P0, RZ, R16, 0x10, RZ, 0xc0, !PT ;  /* 0x0000001010ff7812 */ /* 0x000fe4000780c0ff */
[----:B------:R-:W-:-:S02]  /*f0b0*/  FSETP.NEU.FTZ.AND P4, PT, R171, -INF , PT ;  /* 0xff800000ab00780b */ /* 0x000fc40003f9d000 */
[----:B------:R-:W-:Y:S02]  /*f0c0*/  LOP3.LUT R16, R16, 0xffff7fff, RZ, 0xc0, !PT ;  /* 0xffff7fff10107812 */ /* 0x000fe400078ec0ff */
[----:B------:R-:W-:Y:S02]  /*f0d0*/  FSEL R20, R171, RZ, P4 ;  /* 0x000000ffab147208 */ /* 0x000fe40002000000 */
[----:B------:R-:W-:Y:S02]  /*f0e0*/  FMNMX.FTZ R179, R159, R179, !PT ;  /* 0x000000b39fb37209 */ /* 0x000fe40007810000 */
[----:B------:R-:W-:Y:S01]  /*f0f0*/  FSEL R178, R178, -INF , !P3 ;  /* 0xff800000b2b27808 */ /* 0x000fe20005800000 */
[----:B------:R-:W-:Y:S01]  /*f100*/  FADD.FTZ R13, -R20, R13 ;  /* 0x0000000d140d7221 */ /* 0x000fe20000010100 */
[----:B------:R-:W-:Y:S01]  /*f110*/  IMAD.U32 R20, RZ, RZ, UR38 ;  /* 0x00000026ff147e24 */ /* 0x000fe2000f8e00ff */
[----:B------:R-:W-:Y:S02]  /*f120*/  @P0 LOP3.LUT R16, R16, 0x8000, RZ, 0xfc, !PT ;  /* 0x0000800010100812 */ /* 0x000fe400078efcff */
[----:B------:R-:W-:Y:S01]  /*f130*/  FMNMX.FTZ R179, R162, R179, !PT ;  /* 0x000000b3a2b37209 */ /* 0x000fe20007810000 */
[-C--:B------:R-:W-:Y:S01]  /*f140*/  FMUL.FTZ R153, R171, R20.reuse ;  /* 0x00000014ab997220 */ /* 0x080fe20000410000 */
[----:B------:R-:W-:Y:S01]  /*f150*/  LOP3.LUT P0, RZ, R16, 0x40, RZ, 0xc0, !PT ;  /* 0x0000004010ff7812 */ /* 0x000fe2000780c0ff */
[----:B------:R-:W-:Y:S01]  /*f160*/  FMUL.FTZ R13, R13, R20 ;  /* 0x000000140d0d7220 */ /* 0x000fe20000410000 */
[----:B------:R-:W-:-:S02]  /*f170*/  FMNMX.FTZ R179, R163, R179, !PT ;  /* 0x000000b3a3b37209 */ /* 0x000fc40007810000 */
[----:B------:R-:W-:Y:S02]  /*f180*/  FSEL R165, R165, -INF , !P0 ;  /* 0xff800000a5a57808 */ /* 0x000fe40004000000 */
[C---:B------:R-:W-:Y:S02]  /*f190*/  LOP3.LUT P0, RZ, R16.reuse, 0x8000, RZ, 0xc0, !PT ;  /* 0x0000800010ff7812 */ /* 0x040fe4000780c0ff */
[----:B------:R-:W-:Y:S02]  /*f1a0*/  FSEL R153, R153, RZ, P4 ;  /* 0x000000ff99997208 */ /* 0x000fe40002000000 */
[----:B------:R-:W-:Y:S02]  /*f1b0*/  LOP3.LUT P4, RZ, R16, 0x4, RZ, 0xc0, !PT ;  /* 0x0000000410ff7812 */ /* 0x000fe4000788c0ff */
[----:B------:R-:W-:Y:S01]  /*f1c0*/  FSEL R166, R166, -INF , !P0 ;  /* 0xff800000a6a67808 */ /* 0x000fe20004000000 */
[-CC-:B------:R-:W-:Y:S01]  /*f1d0*/  FFMA.FTZ R218, R218, R20.reuse, -R153.reuse ;  /* 0x00000014dada7223 */ /* 0x180fe20000010899 */
[----:B------:R-:W-:Y:S01]  /*f1e0*/  FMNMX.FTZ R179, R165, R179, !PT ;  /* 0x000000b3a5b37209 */ /* 0x000fe20007810000 */
        /* <DEDUP_REMOVED lines=15> */
[----:B------:R-:W-:Y:S01]  /*f2e0*/  LOP3.LUT P0, RZ, R16, 0x4000, RZ, 0xc0, !PT ;  /* 0x0000400010ff7812 */ /* 0x000fe2000780c0ff */
[----:B------:R-:W-:Y:S01]  /*f2f0*/  MUFU.EX2 R218, R218 ;  /* 0x000000da00da7308 */ /* 0x000fe20000000800 */
[----:B------:R-:W-:-:S02]  /*f300*/  FSEL R168, R168, -INF , !P4 ;  /* 0xff800000a8a87808 */ /* 0x000fc40006000000 */
[----:B------:R-:W-:Y:S02]  /*f310*/  FMNMX.FTZ R181, R166, R179, !PT ;  /* 0x000000b3a6b57209 */ /* 0x000fe40007810000 */
[----:B------:R-:W-:Y:S02]  /*f320*/  FSEL R179, R170, -INF , !P0 ;  /* 0xff800000aab37808 */ /* 0x000fe40004000000 */
[----:B------:R-:W-:Y:S01]  /*f330*/  FMNMX.FTZ R181, R168, R181, !PT ;  /* 0x000000b5a8b57209 */ /* 0x000fe20007810000 */
[----:B------:R-:W-:Y:S01]  /*f340*/  MUFU.EX2 R220, R220 ;  /* 0x000000dc00dc7308 */ /* 0x000fe20000000800 */
[----:B------:R-:W-:Y:S02]  /*f350*/  ISETP.NE.AND P1, PT, R197, RZ, PT ;  /* 0x000000ffc500720c */ /* 0x000fe40003f25270 */
[----:B------:R-:W-:Y:S02]  /*f360*/  FMNMX.FTZ R181, R179, R181, !PT ;  /* 0x000000b5b3b57209 */ /* 0x000fe40007810000 */
[----:B------:R-:W-:-:S02]  /*f370*/  LOP3.LUT P0, RZ, R16, 0x2000, RZ, 0xc0, !PT ;  /* 0x0000200010ff7812 */ /* 0x000fc4000780c0ff */
[----:B------:R-:W-:Y:S01]  /*f380*/  FMNMX.FTZ R181, R172, R181, !PT ;  /* 0x000000b5acb57209 */ /* 0x000fe20007810000 */
[----:B------:R-:W-:Y:S03]  /*f390*/  MUFU.EX2 R221, R221 ;  /* 0x000000dd00dd7308 */ /* 0x000fe60000000800 */
[----:B------:R-:W-:-:S03]  /*f3a0*/  FMNMX.FTZ R181, R174, R181, !PT ;  /* 0x000000b5aeb57209 */ /* 0x000fc60007810000 */
[----:B------:R-:W-:Y:S01]  /*f3b0*/  @!P1 IMAD R17, R17, 0x40, R194 ;  /* 0x0000004011119824 */ /* 0x000fe200078e02c2 */
[----:B------:R-:W-:Y:S01]  /*f3c0*/  FMNMX.FTZ R170, R176, R181, !PT ;  /* 0x000000b5b0aa7209 */ /* 0x000fe20007810000 */
[----:B------:R-:W-:Y:S02]  /*f3d0*/  MUFU.EX2 R157, R157 ;  /* 0x0000009d009d7308 */ /* 0x000fe40000000800 */
[----:B------:R-:W-:Y:S01]  /*f3e0*/  @!P1 IMAD R17, R17, 0x4, R2 ;  /* 0x0000000411119824 */ /* 0x000fe200078e0202 */
[----:B------:R-:W-:-:S05]  /*f3f0*/  FMNMX.FTZ R170, R178, R170, !PT ;  /* 0x000000aab2aa7209 */ /* 0x000fca0007810000 */
[----:B------:R-:W0:Y:S01]  /*f400*/  SHFL.BFLY PT, R181, R170, 0x2, 0x1f ;  /* 0x0c401f00aab57f89 */ /* 0x000e2200000e0000 */
[----:B------:R-:W-:Y:S08]  /*f410*/  MUFU.EX2 R160, R160 ;  /* 0x000000a000a07308 */ /* 0x000ff00000000800 */
[----:B------:R-:W2:Y:S08]  /*f420*/  MUFU.EX2 R161, R161 ;  /* 0x000000a100a17308 */ /* 0x000eb00000000800 */
[----:B------:R-:W-:Y:S01]  /*f430*/  MUFU.EX2 R164, R164 ;  /* 0x000000a400a47308 */ /* 0x000fe20000000800 */
        /* <DEDUP_REMOVED lines=8> */
[C---:B------:R-:W-:Y:S02]  /*f4c0*/  FMUL.FTZ R223, R170.reuse, R20 ;  /* 0x00000014aadf7220 */ /* 0x040fe40000410000 */
[----:B------:R-:W-:Y:S01]  /*f4d0*/  MUFU.EX2 R175, R175 ;  /* 0x000000af00af7308 */ /* 0x000fe20000000800 */
[----:B------:R-:W-:Y:S02]  /*f4e0*/  FSEL R181, R170, RZ, P2 ;  /* 0x000000ffaab57208 */ /* 0x000fe40001000000 */
[----:B------:R-:W-:-:S03]  /*f4f0*/  FSEL R223, R223, RZ, P2 ;  /* 0x000000ffdfdf7208 */ /* 0x000fc60001000000 */
[----:B------:R-:W-:Y:S02]  /*f500*/  FADD.FTZ R181, -R181, R15 ;  /* 0x0000000fb5b57221 */ /* 0x000fe40000010100 */
[----:B------:R-:W-:Y:S01]  /*f510*/  MUFU.EX2 R177, R177 ;  /* 0x000000b100b17308 */ /* 0x000fe20000000800 */
        /* <DEDUP_REMOVED lines=8> */
[--C-:B------:R-:W-:Y:S01]  /*f5a0*/  FFMA.FTZ R224, R166, R20, -R223.reuse ;  /* 0x00000014a6e07223 */ /* 0x100fe200000108df */
[----:B--2---:R-:W-:Y:S01]  /*f5b0*/  F2FP.F16.F32.PACK_AB R156, R161, R160 ;  /* 0x000000a0a19c723e */ /* 0x004fe200000000ff */
[-CC-:B------:R-:W-:Y:S01]  /*f5c0*/  FFMA.FTZ R168, R168, R20.reuse, -R223.reuse ;  /* 0x00000014a8a87223 */ /* 0x180fe200000108df */
[-CC-:B------:R-:W-:Y:S01]  /*f5d0*/  FFMA.FTZ R179, R179, R20.reuse, -R223.reuse ;  /* 0x00000014b3b37223 */ /* 0x180fe200000108df */
[-CC-:B------:R-:W-:Y:S01]  /*f5e0*/  FFMA.FTZ R172, R172, R20.reuse, -R223.reuse ;  /* 0x00000014acac7223 */ /* 0x180fe200000108df */
[-CC-:B------:R-:W-:Y:S01]  /*f5f0*/  FFMA.FTZ R174, R174, R20.reuse, -R223.reuse ;  /* 0x00000014aeae7223 */ /* 0x180fe200000108df */
[-CC-:B------:R-:W-:Y:S01]  /*f600*/  FFMA.FTZ R178, R178, R20.reuse, -R223.reuse ;  /* 0x00000014b2b27223 */ /* 0x180fe200000108df */
[----:B------:R-:W-:Y:S01]  /*f610*/  MUFU.EX2 R155, R155 ;  /* 0x0000009b009b7308 */ /* 0x000fe20000000800 */
[-C--:B---3--:R-:W-:Y:S01]  /*f620*/  FMUL.FTZ R13, R181, R20.reuse ;  /* 0x00000014b50d7220 */ /* 0x088fe20000410000 */
[-CC-:B------:R-:W-:Y:S01]  /*f630*/  FFMA.FTZ R181, R152, R20.reuse, -R223.reuse ;  /* 0x0000001498b57223 */ /* 0x180fe200000108df */
[----:B------:R-:W-:Y:S01]  /*f640*/  FFMA.FTZ R176, R176, R20, -R223 ;  /* 0x00000014b0b07223 */ /* 0x000fe200000108df */
[----:B------:R-:W-:-:S02]  /*f650*/  F2FP.F16.F32.PACK_AB R152, R220, R218 ;  /* 0x000000dadc98723e */ /* 0x000fc400000000ff */
[----:B0-----:R-:W-:Y:S02]  /*f660*/  F2FP.F16.F32.PACK_AB R158, R222, R164 ;  /* 0x000000a4de9e723e */ /* 0x001fe400000000ff */
[----:B------:R-:W0:Y:S01]  /*f670*/  MUFU.EX2 R13, R13 ;  /* 0x0000000d000d7308 */ /* 0x000e220000000800 */
[----:B----4-:R-:W-:Y:S01]  /*f680*/  @!P1 STS [R17+0x28800], R15 ;  /* 0x0288000f11009388 */ /* 0x010fe20000000800 */
[----:B------:R-:W-:Y:S01]  /*f690*/  FFMA.FTZ R3, R15, R3, R218 ;  /* 0x000000030f037223 */ /* 0x000fe200000100da */
[-C--:B------:R-:W-:Y:S01]  /*f6a0*/  FMUL.FTZ R24, R24, R15.reuse ;  /* 0x0000000f18187220 */ /* 0x080fe20000410000 */
[-C--:B------:R-:W-:Y:S01]  /*f6b0*/  FMUL.FTZ R25, R25, R15.reuse ;  /* 0x0000000f19197220 */ /* 0x080fe20000410000 */
[-C--:B------:R-:W-:Y:S01]  /*f6c0*/  FMUL.FTZ R28, R28, R15.reuse ;  /* 0x0000000f1c1c7220 */ /* 0x080fe20000410000 */
[----:B------:R-:W-:Y:S01]  /*f6d0*/  FADD.FTZ R3, R220, R3 ;  /* 0x00000003dc037221 */ /* 0x000fe20000010000 */
[-C--:B------:R-:W-:Y:S01]  /*f6e0*/  FMUL.FTZ R29, R29, R15.reuse ;  /* 0x0000000f1d1d7220 */ /* 0x080fe20000410000 */
[----:B------:R-:W-:Y:S01]  /*f6f0*/  MUFU.EX2 R181, R181 ;  /* 0x000000b500b57308 */ /* 0x000fe20000000800 */
        /* <DEDUP_REMOVED lines=8> */
[----:B0-----:R0:W-:Y:S01]  /*f780*/  @!P1 STS [R17+0x28820], R13 ;  /* 0x0288200d11009388 */ /* 0x0011e20000000800 */
[----:B------:R-:W-:Y:S01]  /*f790*/  FADD.FTZ R3, R160, R3 ;  /* 0x00000003a0037221 */ /* 0x000fe20000010000 */
[----:B------:R-:W-:Y:S01]  /*f7a0*/  F2FP.F16.F32.PACK_AB R160, R169, R167 ;  /* 0x000000a7a9a0723e */ /* 0x000fe200000000ff */
[-C--:B------:R-:W-:Y:S01]  /*f7b0*/  FMUL.FTZ R41, R41, R15.reuse ;  /* 0x0000000f29297220 */ /* 0x080fe20000410000 */
[-C--:B------:R-:W-:Y:S01]  /*f7c0*/  FMUL.FTZ R44, R44, R15.reuse ;  /* 0x0000000f2c2c7220 */ /* 0x080fe20000410000 */
[----:B------:R-:W-:Y:S01]  /*f7d0*/  FADD.FTZ R3, R161, R3 ;  /* 0x00000003a1037221 */ /* 0x000fe20000010000 */
[-C--:B------:R-:W-:Y:S01]  /*f7e0*/  FMUL.FTZ R45, R45, R15.reuse ;  /* 0x0000000f2d2d7220 */ /* 0x080fe20000410000 */
[----:B------:R-:W-:Y:S01]  /*f7f0*/  MUFU.EX2 R159, R159 ;  /* 0x0000009f009f7308 */ /* 0x000fe20000000800 */
[----:B------:R-:W-:Y:S01]  /*f800*/  FMUL.FTZ R48, R48, R15 ;  /* 0x0000000f30307220 */ /* 0x000fe20000410000 */
[----:B------:R-:W-:Y:S01]  /*f810*/  FADD.FTZ R3, R164, R3 ;  /* 0x00000003a4037221 */ /* 0x000fe20000010000 */
[----:B0-----:R-:W-:Y:S01]  /*f820*/  FFMA.FTZ R17, R154, R20, -R223 ;  /* 0x000000149a117223 */ /* 0x001fe200000108df */
[----:B------:R-:W-:Y:S01]  /*f830*/  F2FP.F16.F32.PACK_AB R154, R157, R221 ;  /* 0x000000dd9d9a723e */ /* 0x000fe200000000ff */
[----:B------:R-:W-:Y:S01]  /*f840*/  FMUL.FTZ R49, R49, R15 ;  /* 0x0000000f31317220 */ /* 0x000fe20000410000 */
[----:B------:R-:W-:Y:S01]  /*f850*/  FADD.FTZ R3, R222, R3 ;  /* 0x00000003de037221 */ /* 0x000fe20000010000 */
[----:B------:R-:W-:Y:S01]  /*f860*/  F2FP.F16.F32.PACK_AB R164, R177, R175 ;  /* 0x000000afb1a4723e */ /* 0x000fe200000000ff */
[----:B------:R-:W-:Y:S01]  /*f870*/  MUFU.EX2 R157, R183 ;  /* 0x000000b7009d7308 */ /* 0x000fe20000000800 */
[-C--:B------:R-:W-:Y:S01]  /*f880*/  FMUL.FTZ R52, R52, R15.reuse ;  /* 0x0000000f34347220 */ /* 0x080fe20000410000 */
[----:B------:R-:W-:Y:S01]  /*f890*/  FADD.FTZ R3, R167, R3 ;  /* 0x00000003a7037221 */ /* 0x000fe20000010000 */
[-C--:B------:R-:W-:Y:S01]  /*f8a0*/  FMUL.FTZ R53, R53, R15.reuse ;  /* 0x0000000f35357220 */ /* 0x080fe20000410000 */
[-C--:B------:R-:W-:Y:S01]  /*f8b0*/  FMUL.FTZ R56, R56, R15.reuse ;  /* 0x0000000f38387220 */ /* 0x080fe20000410000 */
[-C--:B------:R-:W-:Y:S01]  /*f8c0*/  FMUL.FTZ R57, R57, R15.reuse ;  /* 0x0000000f39397220 */ /* 0x080fe20000410000 */
[----:B------:R-:W-:Y:S01]  /*f8d0*/  FADD.FTZ R3, R169, R3 ;  /* 0x00000003a9037221 */ /* 0x000fe20000010000 */
        /* <DEDUP_REMOVED lines=22> */
[----:B------:R-:W-:Y:S01]  /*fa40*/  FADD.FTZ R0, R181, R0 ;  /* 0x00000000b5007221 */ /* 0x000fe20000010000 */
[-C--:B------:R-:W-:Y:S01]  /*fa50*/  FMUL.FTZ R96, R96, R15.reuse ;  /* 0x0000000f60607220 */ /* 0x080fe20000410000 */
[----:B------:R-:W-:Y:S01]  /*fa60*/  FMUL.FTZ R97, R97, R15 ;  /* 0x0000000f61617220 */ /* 0x000fe20000410000 */
[----:B------:R-:W0:Y:S01]  /*fa70*/  MUFU.EX2 R161, R165 ;  /* 0x000000a500a17308 */ /* 0x000e220000000800 */
[----:B------:R-:W-:Y:S01]  /*fa80*/  FADD.FTZ R0, R155, R0 ;  /* 0x000000009b007221 */ /* 0x000fe20000010000 */
[----:B------:R-:W-:Y:S01]  /*fa90*/  F2FP.F16.F32.PACK_AB R155, R182, R155 ;  /* 0x0000009bb69b723e */ /* 0x000fe200000000ff */
[-C--:B------:R-:W-:Y:S01]  /*faa0*/  FMUL.FTZ R100, R100, R15.reuse ;  /* 0x0000000f64647220 */ /* 0x080fe20000410000 */
[-C--:B------:R-:W-:Y:S01]  /*fab0*/  FMUL.FTZ R101, R101, R15.reuse ;  /* 0x0000000f65657220 */ /* 0x080fe20000410000 */
[----:B------:R-:W-:Y:S01]  /*fac0*/  FADD.FTZ R0, R182, R0 ;  /* 0x00000000b6007221 */ /* 0x000fe20000010000 */
[-C--:B------:R-:W-:Y:S01]  /*fad0*/  FMUL.FTZ R104, R104, R15.reuse ;  /* 0x0000000f68687220 */ /* 0x080fe20000410000 */
[----:B------:R-:W-:Y:S01]  /*fae0*/  FMUL.FTZ R105, R105, R15 ;  /* 0x0000000f69697220 */ /* 0x000fe20000410000 */
[----:B------:R-:W3:Y:S01]  /*faf0*/  MUFU.EX2 R162, R225 ;  /* 0x000000e100a27308 */ /* 0x000ee20000000800 */
[----:B------:R-:W-:Y:S01]  /*fb00*/  FADD.FTZ R0, R157, R0 ;  /* 0x000000009d007221 */ /* 0x000fe20000010000 */
[----:B------:R-:W-:Y:S01]  /*fb10*/  F2FP.F16.F32.PACK_AB R157, R159, R157 ;  /* 0x0000009d9f9d723e */ /* 0x000fe200000000ff */
[-C--:B------:R-:W-:Y:S01]  /*fb20*/  FMUL.FTZ R108, R108, R15.reuse ;  /* 0x0000000f6c6c7220 */ /* 0x080fe20000410000 */
[----:B------:R-:W-:Y:S01]  /*fb30*/  FMUL.FTZ R109, R109, R15 ;  /* 0x0000000f6d6d7220 */ /* 0x000fe20000410000 */
[----:B------:R-:W-:Y:S01]  /*fb40*/  FADD.FTZ R0, R159, R0 ;  /* 0x000000009f007221 */ /* 0x000fe20000010000 */
[----:B--2---:R-:W-:Y:S01]  /*fb50*/  F2FP.F16.F32.PACK_AB R159, R163, R217 ;  /* 0x000000d9a39f723e */ /* 0x004fe200000000ff */
[-C--:B------:R-:W-:Y:S01]  /*fb60*/  FMUL.FTZ R112, R112, R15.reuse ;  /* 0x0000000f70707220 */ /* 0x080fe20000410000 */
[----:B------:R-:W2:Y:S01]  /*fb70*/  MUFU.EX2 R224, R224 ;  /* 0x000000e000e07308 */ /* 0x000ea20000000800 */
[----:B------:R-:W-:Y:S01]  /*fb80*/  FADD.FTZ R0, R217, R0 ;  /* 0x00000000d9007221 */ /* 0x000fe20000010000 */
[-C--:B------:R-:W-:Y:S01]  /*fb90*/  FMUL.FTZ R113, R113, R15.reuse ;  /* 0x0000000f71717220 */ /* 0x080fe20000410000 */
[-C--:B------:R-:W-:Y:S01]  /*fba0*/  FMUL.FTZ R116, R116, R15.reuse ;  /* 0x0000000f74747220 */ /* 0x080fe20000410000 */
[-C--:B------:R-:W-:Y:S01]  /*fbb0*/  FMUL.FTZ R117, R117, R15.reuse ;  /* 0x0000000f75757220 */ /* 0x080fe20000410000 */
[----:B------:R-:W-:Y:S01]  /*fbc0*/  FADD.FTZ R0, R163, R0 ;  /* 0x00000000a3007221 */ /* 0x000fe20000010000 */
[-C--:B------:R-:W-:Y:S01]  /*fbd0*/  FMUL.FTZ R120, R120, R15.reuse ;  /* 0x0000000f78787220 */ /* 0x080fe20000410000 */
[-C--:B------:R-:W-:Y:S01]  /*fbe0*/  FMUL.FTZ R121, R121, R15.reuse ;  /* 0x0000000f79797220 */ /* 0x080fe20000410000 */
[----:B------:R-:W4:Y:S01]  /*fbf0*/  MUFU.EX2 R168, R168 ;  /* 0x000000a800a87308 */ /* 0x000f220000000800 */
[----:B0-----:R-:W-:Y:S01]  /*fc00*/  FADD.FTZ R0, R161, R0 ;  /* 0x00000000a1007221 */ /* 0x001fe20000010000 */
[----:B---3--:R-:W-:Y:S01]  /*fc10*/  FADD.FTZ R3, R162, R3 ;  /* 0x00000003a2037221 */ /* 0x008fe20000010000 */
[----:B------:R-:W-:Y:S01]  /*fc20*/  F2FP.F16.F32.PACK_AB R162, R173, R162 ;  /* 0x000000a2ada2723e */ /* 0x000fe200000000ff */
[-C--:B------:R-:W-:Y:S01]  /*fc30*/  FMUL.FTZ R124, R124, R15.reuse ;  /* 0x0000000f7c7c7220 */ /* 0x080fe20000410000 */
[-C--:B------:R-:W-:Y:S01]  /*fc40*/  FMUL.FTZ R125, R125, R15.reuse ;  /* 0x0000000f7d7d7220 */ /* 0x080fe20000410000 */
[----:B------:R-:W-:Y:S01]  /*fc50*/  FADD.FTZ R3, R173, R3 ;  /* 0x00000003ad037221 */ /* 0x000fe20000010000 */
[----:B------:R-:W-:Y:S01]  /*fc60*/  FMUL.FTZ R128, R128, R15 ;  /* 0x0000000f80807220 */ /* 0x000fe20000410000 */
[----:B------:R-:W0:Y:S01]  /*fc70*/  MUFU.EX2 R179, R179 ;  /* 0x000000b300b37308 */ /* 0x000e220000000800 */
[C---:B--2---:R-:W-:Y:S01]  /*fc80*/  FADD.FTZ R0, R224.reuse, R0 ;  /* 0x00000000e0007221 */ /* 0x044fe20000010000 */
[----:B------:R-:W-:Y:S01]  /*fc90*/  FADD.FTZ R3, R175, R3 ;  /* 0x00000003af037221 */ /* 0x000fe20000010000 */
[----:B------:R-:W-:Y:S01]  /*fca0*/  F2FP.F16.F32.PACK_AB R161, R224, R161 ;  /* 0x000000a1e0a1723e */ /* 0x000fe200000000ff */
[-C--:B------:R-:W-:Y:S01]  /*fcb0*/  FMUL.FTZ R129, R129, R15.reuse ;  /* 0x0000000f81817220 */ /* 0x080fe20000410000 */
[-C--:B------:R-:W-:Y:S01]  /*fcc0*/  FMUL.FTZ R132, R132, R15.reuse ;  /* 0x0000000f84847220 */ /* 0x080fe20000410000 */
[----:B------:R-:W-:Y:S01]  /*fcd0*/  FADD.FTZ R3, R177, R3 ;  /* 0x00000003b1037221 */ /* 0x000fe20000010000 */
[-C--:B------:R-:W-:Y:S01]  /*fce0*/  FMUL.FTZ R133, R133, R15.reuse ;  /* 0x0000000f85857220 */ /* 0x080fe20000410000 */
[----:B------:R-:W2:Y:S01]  /*fcf0*/  MUFU.EX2 R165, R172 ;  /* 0x000000ac00a57308 */ /* 0x000ea20000000800 */
        /* <DEDUP_REMOVED lines=9> */
[----:B------:R-:W-:Y:S01]  /*fd90*/  F2FP.F16.F32.PACK_AB R163, R179, R168 ;  /* 0x000000a8b3a3723e */ /* 0x000fe200000000ff */
[-C--:B------:R-:W-:Y:S01]  /*fda0*/  FMUL.FTZ R148, R148, R15.reuse ;  /* 0x0000000f94947220 */ /* 0x080fe20000410000 */
[----:B------:R-:W-:Y:S01]  /*fdb0*/  FMUL.FTZ R149, R149, R15 ;  /* 0x0000000f95957220 */ /* 0x000fe20000410000 */
[-C--:B------:R-:W-:Y:S01]  /*fdc0*/  FMUL.FTZ R26, R26, R13.reuse ;  /* 0x0000000d1a1a7220 */ /* 0x080fe20000410000 */
[-C--:B------:R-:W-:Y:S01]  /*fdd0*/  FMUL.FTZ R27, R27, R13.reuse ;  /* 0x0000000d1b1b7220 */ /* 0x080fe20000410000 */
[-C--:B------:R-:W-:Y:S01]  /*fde0*/  FMUL.FTZ R30, R30, R13.reuse ;  /* 0x0000000d1e1e7220 */ /* 0x080fe20000410000 */
[----:B------:R-:W0:Y:S01]  /*fdf0*/  MUFU.EX2 R174, R174 ;  /* 0x000000ae00ae7308 */ /* 0x000e220000000800 */
        /* <DEDUP_REMOVED lines=24> */
[C---:B--2---:R-:W-:Y:S01]  /*ff80*/  FADD.FTZ R3, R153.reuse, R3 ;  /* 0x0000000399037221 */ /* 0x044fe20000010000 */
[----:B------:R-:W-:Y:S01]  /*ff90*/  F2FP.F16.F32.PACK_AB R166, R153, R166 ;  /* 0x000000a699a6723e */ /* 0x000fe200000000ff */
[----:B------:R-:W-:Y:S01]  /*ffa0*/  FMUL.FTZ R66, R66, R13 ;  /* 0x0000000d42427220 */ /* 0x000fe20000410000 */
[----:B------:R-:W-:Y:S01]  /*ffb0*/  F2FP.F16.F32.PACK_AB R153, R181, R17 ;  /* 0x00000011b599723e */ /* 0x000fe200000000ff */
[----:B------:R-:W-:Y:S01]  /*ffc0*/  BAR.SYNC.DEFER_BLOCKING 0xf, 0x100 ;  /* 0x03c4000000007b1d */ /* 0x000fe20000010000 */
[-C--:B------:R-:W-:Y:S01]  /*ffd0*/  FMUL.FTZ R67, R67, R13.reuse ;  /* 0x0000000d43437220 */ /* 0x080fe20000410000 */
[-C--:B------:R-:W-:Y:S01]  /*ffe0*/  FMUL.FTZ R70, R70, R13.reuse ;  /* 0x0000000d46467220 */ /* 0x080fe20000410000 */
[-C--:B------:R-:W-:Y:S01]  /*fff0*/  FMUL.FTZ R71, R71, R13.reuse ;  /* 0x0000000d47477220 */ /* 0x080fe20000410000 */
[----:B---3--:R-:W-:Y:S01]  /*10000*/  FADD.FTZ R0, R167, R0 ;  /* 0x00000000a7007221 */ /* 0x008fe20000010000 */
[-C--:B------:R-:W-:Y:S01]  /*10010*/  FMUL.FTZ R74, R74, R13.reuse ;  /* 0x0000000d4a4a7220 */ /* 0x080fe20000410000 */
[-C--:B------:R-:W-:Y:S01]  /*10020*/  FMUL.FTZ R75, R75, R13.reuse ;  /* 0x0000000d4b4b7220 */ /* 0x080fe20000410000 */
[-C--:B------:R-:W-:Y:S01]  /*10030*/  FMUL.FTZ R78, R78, R13.reuse ;  /* 0x0000000d4e4e7220 */ /* 0x080fe20000410000 */
[-C--:B------:R-:W-:Y:S01]  /*10040*/  FMUL.FTZ R79, R79, R13.reuse ;  /* 0x0000000d4f4f7220 */ /* 0x080fe20000410000 */
[-C--:B------:R-:W-:Y:S01]  /*10050*/  FMUL.FTZ R82, R82, R13.reuse ;  /* 0x0000000d52527220 */ /* 0x080fe20000410000 */
[-C--:B------:R-:W-:Y:S01]  /*10060*/  FMUL.FTZ R83, R83, R13.reuse ;  /* 0x0000000d53537220 */ /* 0x080fe20000410000 */
[----:B------:R-:W-:Y:S01]  /*10070*/  FMUL.FTZ R86, R86, R13 ;  /* 0x0000000d56567220 */ /* 0x000fe20000410000 */
[C---:B0-----:R-:W-:Y:S01]  /*10080*/  F2FP.F16.F32.PACK_AB R167, R178.reuse, R167 ;  /* 0x000000a7b2a7723e */ /* 0x041fe200000000ff */
[----:B------:R-:W-:Y:S01]  /*10090*/  FADD.FTZ R0, R178, R0 ;  /* 0x00000000b2007221 */ /* 0x000fe20000010000 */
        /* <DEDUP_REMOVED lines=10> */
[----:B------:R0:W-:Y:S01]  /*10140*/  STSM.16.M88.4 [R200+0x26800], R152 ;  /* 0x02680098c8007844 */ /* 0x0001e20000000200 */
[-C--:B------:R-:W-:Y:S01]  /*10150*/  FMUL.FTZ R107, R107, R13.reuse ;  /* 0x0000000d6b6b7220 */ /* 0x080fe20000410000 */
[-C--:B------:R-:W-:Y:S01]  /*10160*/  FMUL.FTZ R110, R110, R13.reuse ;  /* 0x0000000d6e6e7220 */ /* 0x080fe20000410000 */
[-C--:B------:R-:W-:Y:S01]  /*10170*/  FMUL.FTZ R111, R111, R13.reuse ;  /* 0x0000000d6f6f7220 */ /* 0x080fe20000410000 */
[----:B------:R0:W-:Y:S01]  /*10180*/  STSM.16.M88.4 [R201], R156 ;  /* 0x0000009cc9007844 */ /* 0x0001e20000000200 */
        /* <DEDUP_REMOVED lines=24> */
.L_x_2702:
[----:B------:R2:W3:Y:S01]  /*10310*/  SYNCS.PHASECHK.TRANS64.TRYWAIT P1, [R21+URZ+0x28c50], R213 ;  /* 0x028c50d5150075a7 */ /* 0x0004e2000802017f */
[----:B------:R-:W-:Y:S05]  /*10320*/  @!P0 BRA `(.L_x_2703) ;  /* 0x0000000000048947 */ /* 0x000fea0003800000 */
[----:B------:R-:W-:Y:S01]  /*10330*/  BPT.TRAP 0x1 ;  /* 0x000000040000795c */ /* 0x000fe20000300000 */
.L_x_2703:
[----:B------:R-:W-:Y:S04]  /*10340*/  BSSY B2, `(.L_x_2704) ;  /* 0x0000004000027945 */ /* 0x000fe80003800000 */
[----:B---3--:R-:W-:Y:S05]  /*10350*/  @P1 BRA `(.L_x_2705) ;  /* 0x0000000000081947 */ /* 0x008fea0003800000 */
[----:B------:R-:W3:Y:S02]  /*10360*/  SYNCS.PHASECHK.TRANS64.TRYWAIT P1, [R21+URZ+0x28c50], R213 ;  /* 0x028c50d5150075a7 */ /* 0x000ee4000802017f */
[----:B---3--:R-:W-:Y:S05]  /*10370*/  @!P1 BRA `(.L_x_2706) ;  /* 0x0000014000089947 */ /* 0x008fea0003800000 */
.L_x_2705:
[----:B------:R-:W-:Y:S05]  /*10380*/  BSYNC B2 ;  /* 0x0000000000027941 */ /* 0x000fea0003800000 */
.L_x_2704:
[----:B------:R-:W-:Y:S01]  /*10390*/  IMAD R168, R209, 0x1000, R195 ;  /* 0x00001000d1a87824 */ /* 0x000fe200078e02c3 */
[----:B------:R-:W-:Y:S01]  /*103a0*/  WARPGROUP.ARRIVE ;  /* 0x00000000000079c5 */ /* 0x000fe20000000000 */
[----:B------:R-:W-:-:S03]  /*103b0*/  IMAD.MOV.U32 R169, RZ, RZ, 0x40000040 ;  /* 0x40000040ffa97424 */ /* 0x000fc600078e00ff */
[----:B------:R-:W-:Y:S02]  /*103c0*/  R2UR UR6, R168 ;  /* 0x00000000a80672ca */ /* 0x000fe400000e0000 */
[----:B------:R-:W-:Y:S01]  /*103d0*/  R2UR UR7, R169 ;  /* 0x00000000a90772ca */ /* 0x000fe200000e0000 */
[----:B------:R-:W-:-:S12]  /*103e0*/  IMAD.MOV.U32 R169, RZ, RZ, 0x40000040 ;  /* 0x40000040ffa97424 */ /* 0x000fd800078e00ff */
        /* <DEDUP_REMOVED lines=8> */
[----:B------:R-:W-:Y:S01]  /*10470*/  IMAD.MOV.U32 R153, RZ, RZ, 0x40000040 ;  /* 0x40000040ff997424 */ /* 0x000fe200078e00ff */
[----:B------:R-:W-:-:S14]  /*10480*/  IADD3 R168, R168, 0x180, RZ ;  /* 0x00000180a8a87810 */ /* 0x000fdc0007ffe0ff */
        /* <DEDUP_REMOVED lines=24> */
.L_x_2707:
[C---:B------:R-:W-:Y:S01]  /*10610*/  ISETP.GT.AND P1, PT, R12.reuse, R211, PT ;  /* 0x000000d30c00720c */ /* 0x040fe20003f24270 */
[----:B-123--:R-:W-:Y:S02]  /*10620*/  VIADD R21, R21, 0x28c60 ;  /* 0x00028c6015157836 */ /* 0x00efe40000000000 */
[----:B------:R-:W-:Y:S02]  /*10630*/  VIADD R12, R12, 0xffffffff ;  /* 0xffffffff0c0c7836 */ /* 0x000fe40000000000 */
[----:B------:R-:W-:Y:S01]  /*10640*/  IMAD.MOV.U32 R15, RZ, RZ, R170 ;  /* 0x000000ffff0f7224 */ /* 0x000fe200078e00aa */
[----:B------:R-:W-:Y:S01]  /*10650*/  PRMT R21, R186, 0x654, R21 ;  /* 0x00000654ba157816 */ /* 0x000fe20000000015 */
[----:B------:R-:W-:Y:S02]  /*10660*/  IMAD.MOV.U32 R13, RZ, RZ, R171 ;  /* 0x000000ffff0d7224 */ /* 0x000fe400078e00ab */
[----:B------:R-:W-:Y:S01]  /*10670*/  IMAD.MOV.U32 R17, RZ, RZ, R209 ;  /* 0x000000ffff117224 */ /* 0x000fe200078e00d1 */
[----:B------:R0:W-:Y:S03]  /*10680*/  SYNCS.ARRIVE.TRANS64.RED.A1T0 RZ, [R21+URZ], RZ ;  /* 0x000000ff15ff79a7 */ /* 0x0001e6000810043f */
[----:B------:R-:W-:Y:S05]  /*10690*/  @P1 BRA `(.L_x_2708) ;  /* 0xffffffd4005c1947 */ /* 0x000fea000383ffff */
[----:B------:R-:W-:Y:S05]  /*106a0*/  BSYNC B0 ;  /* 0x0000000000007941 */ /* 0x000fea0003800000 */
.L_x_2687:
[----:B------:R-:W-:Y:S02]  /*106b0*/  IMAD.MOV.U32 R15, RZ, RZ, R170 ;  /* 0x000000ffff0f7224 */ /* 0x000fe400078e00aa */
[----:B------:R-:W-:Y:S02]  /*106c0*/  IMAD.MOV.U32 R13, RZ, RZ, R171 ;  /* 0x000000ffff0d7224 */ /* 0x000fe400078e00ab */
[----:B------:R-:W-:-:S07]  /*106d0*/  IMAD.MOV.U32 R17, RZ, RZ, R209 ;  /* 0x000000ffff117224 */ /* 0x000fce00078e00d1 */
.L_x_2686:
[----:B------:R-:W-:Y:S05]  /*106e0*/  BSYNC B1 ;  /* 0x0000000000017941 */ /* 0x000fea0003800000 */
.L_x_2685:
[----:B0-----:R-:W0:Y:S01]  /*106f0*/  LDC R21, c[0x0][0x448] ;  /* 0x00011200ff157b82 */ /* 0x001e220000000800 */
[----:B------:R-:W-:Y:S01]  /*10700*/  VIADD R152, R196, 0x3f ;  /* 0x0000003fc4987836 */ /* 0x000fe20000000000 */
[----:B------:R-:W-:-:S06]  /*10710*/  ULDC UR4, c[0x0][0x9dc] ;  /* 0x0002770000047ab9 */ /* 0x000fcc0000000800 */
[----:B------:R-:W1:Y:S01]  /*10720*/  LDC R155, c[0x0][0x9e4] ;  /* 0x00027900ff9b7b82 */ /* 0x000e620000000800 */
[----:B0-----:R-:W-:Y:S02]  /*10730*/  ISETP.NE.AND P4, PT, R21, 0x1, PT ;  /* 0x000000011500780c */ /* 0x001fe40003f85270 */
[----:B-1----:R-:W-:-:S11]  /*10740*/  ISETP.GE.AND P5, PT, R155, 0x1, PT ;  /* 0x000000019b00780c */ /* 0x002fd60003fa6270 */
[----:B------:R-:W0:Y:S08]  /*10750*/  @P4 LDC R153, c[0x0][0x44c] ;  /* 0x00011300ff994b82 */ /* 0x000e300000000800 */
[----:B------:R-:W1:Y:S01]  /*10760*/  @P4 LDC R21, c[0x0][0x450] ;  /* 0x00011400ff154b82 */ /* 0x000e620000000800 */
[----:B0-----:R-:W-:-:S05]  /*10770*/  @P4 IMAD.HI.U32 R153, R152, R153, RZ ;  /* 0x0000009998994227 */ /* 0x001fca00078e00ff */
[----:B-1----:R-:W-:Y:S02]  /*10780*/  @P4 SHF.R.U32.HI R152, RZ, R21, R153 ;  /* 0x00000015ff984219 */ /* 0x002fe40000011699 */
[----:B------:R-:W-:-:S05]  /*10790*/  IADD3 R21, R184, 0x1, -R23 ;  /* 0x00000001b8157810 */ /* 0x000fca0007ffe817 */
[----:B------:R-:W-:-:S04]  /*107a0*/  IMAD.IADD R152, R21, 0x1, R152 ;  /* 0x0000000115987824 */ /* 0x000fc800078e0298 */
[----:B------:R-:W-:Y:S01]  /*107b0*/  VIADD R21, R152, -UR4 ;  /* 0x8000000498157c36 */ /* 0x000fe20008000000 */
[----:B------:R-:W-:Y:S06]  /*107c0*/  @!P5 BRA `(.L_x_2709) ;  /* 0x000000000048d947 */ /* 0x000fec0003800000 */
[----:B------:R-:W-:Y:S01]  /*107d0*/  IMAD.MOV.U32 R154, RZ, RZ, R152 ;  /* 0x000000ffff9a7224 */ /* 0x000fe200078e0098 */
[----:B------:R-:W-:Y:S04]  /*107e0*/  BSSY B0, `(.L_x_2710) ;  /* 0x000000e000007945 */ /* 0x000fe80003800000 */
        /* <DEDUP_REMOVED lines=9> */
.L_x_2711:
[----:B------:R-:W-:-:S13]  /*10880*/  ISETP.NE.AND P1, PT, R155, 0x1, PT ;  /* 0x000000019b00780c */ /* 0x000fda0003f25270 */
[----:B------:R-:W0:Y:S02]  /*10890*/  @P1 LDC.64 R152, c[0x0][0x9e8] ;  /* 0x00027a00ff981b82 */ /* 0x000e240000000a00 */
[----:B0-----:R-:W-:-:S05]  /*108a0*/  @P1 IMAD.HI.U32 R152, R154, R152, RZ ;  /* 0x000000989a981227 */ /* 0x001fca00078e00ff */
[----:B------:R-:W-:-:S07]  /*108b0*/  @P1 SHF.R.U32.HI R154, RZ, R153, R152 ;  /* 0x00000099ff9a1219 */ /* 0x000fce0000011698 */
.L_x_2712:
[----:B------:R-:W-:Y:S05]  /*108c0*/  BSYNC B0 ;  /* 0x0000000000007941 */ /* 0x000fea0003800000 */
.L_x_2710:
[----:B------:R-:W-:-:S05]  /*108d0*/  IMAD R154, R154, R155, RZ ;  /* 0x0000009b9a9a7224 */ /* 0x000fca00078e02ff */
[----:B------:R-:W-:-:S07]  /*108e0*/  VIMNMX R21, R21, R154, !PT ;  /* 0x0000009a15157248 */ /* 0x000fce0007fe0100 */
.L_x_2709:
[----:B------:R-:W-:Y:S01]  /*108f0*/  VIADD R21, R21, 0x3f ;  /* 0x0000003f15157836 */ /* 0x000fe20000000000 */
[----:B------:R-:W-:Y:S04]  /*10900*/  BSSY B1, `(.L_x_2713) ;  /* 0x00001f1000017945 */ /* 0x000fe80003800000 */
[----:B------:R-:W-:-:S04]  /*10910*/  SHF.R.S32.HI R152, RZ, 0x1f, R21 ;  /* 0x0000001fff987819 */ /* 0x000fc80000011415 */
[----:B------:R-:W-:-:S04]  /*10920*/  LEA.HI R152, R152, R21, RZ, 0x6 ;  /* 0x0000001598987211 */ /* 0x000fc800078f30ff */
[----:B------:R-:W-:-:S04]  /*10930*/  SHF.R.S32.HI R21, RZ, 0x6, R152 ;  /* 0x00000006ff157819 */ /* 0x000fc80000011498 */
[----:B------:R-:W-:-:S04]  /*10940*/  VIMNMX R21, R207, R21, !PT ;  /* 0x00000015cf157248 */ /* 0x000fc80007fe0100 */
[----:B------:R-:W-:-:S13]  /*10950*/  ISETP.GE.AND P1, PT, R12, R21, PT ;  /* 0x000000150c00720c */ /* 0x000fda0003f26270 */
[----:B------:R-:W-:Y:S05]  /*10960*/  @!P1 BRA `(.L_x_2714) ;  /* 0x0000001c00a89947 */ /* 0x000fea0003800000 */
[----:B------:R-:W-:Y:S01]  /*10970*/  BSSY B0, `(.L_x_2715) ;  /* 0x00001e8000007945 */ /* 0x000fe20003800000 */
[----:B------:R-:W-:Y:S02]  /*10980*/  IMAD.MOV.U32 R213, RZ, RZ, R15 ;  /* 0x000000ffffd57224 */ /* 0x000fe400078e000f */
[----:B------:R-:W-:Y:S02]  /*10990*/  IMAD.MOV.U32 R218, RZ, RZ, R13 ;  /* 0x000000ffffda7224 */ /* 0x000fe400078e000d */
[----:B------:R-:W-:Y:S02]  /*109a0*/  IMAD.MOV.U32 R209, RZ, RZ, R12 ;  /* 0x000000ffffd17224 */ /* 0x000fe400078e000c */
[----:B------:R-:W-:-:S07]  /*109b0*/  IMAD.MOV.U32 R217, RZ, RZ, R17 ;  /* 0x000000ffffd97224 */ /* 0x000fce00078e0011 */
.L_x_2728:
[----:B------:R-:W-:Y:S01]  /*109c0*/  VIADD R17, R217, 0x1 ;  /* 0x00000001d9117836 */ /* 0x000fe20000000000 */
[----:B0-----:R-:W-:Y:S01]  /*109d0*/  MOV R12, R209 ;  /* 0x000000d1000c7202 */ /* 0x001fe20000000f00 */
[----:B------:R-:W-:-:S03]  /*109e0*/  VIADD R209, R209, 0xffffffff ;  /* 0xffffffffd1d17836 */ /* 0x000fc60000000000 */
[C---:B------:R-:W-:Y:S02]  /*109f0*/  ISETP.NE.AND P2, PT, R17.reuse, 0x2, PT ;  /* 0x000000021100780c */ /* 0x040fe40003f45270 */
[----:B------:R-:W-:Y:S02]  /*10a00*/  ISETP.GT.AND P1, PT, R12, R21, PT ;  /* 0x000000150c00720c */ /* 0x000fe40003f24270 */
[----:B------:R-:W-:Y:S02]  /*10a10*/  SEL R12, RZ, 0x1, P2 ;  /* 0x00000001ff0c7807 */ /* 0x000fe40001000000 */
[----:B------:R-:W-:Y:S02]  /*10a20*/  SEL R17, R17, RZ, P2 ;  /* 0x000000ff11117207 */ /* 0x000fe40001000000 */
[----:B------:R-:W-:Y:S01]  /*10a30*/  LOP3.LUT R22, R22, R12, RZ, 0x3c, !PT ;  /* 0x0000000c16167212 */ /* 0x000fe200078e3cff */
[----:B------:R-:W-:Y:S06]  /*10a40*/  @!P0 BRA `(.L_x_2716) ;  /* 0x0000000000048947 */ /* 0x000fec0003800000 */
[----:B------:R-:W-:Y:S01]  /*10a50*/  BPT.TRAP 0x1 ;  /* 0x000000040000795c */ /* 0x000fe20000300000 */
.L_x_2716:
[----:B------:R-:W-:Y:S01]  /*10a60*/  IMAD R12, R17, 0x8, R2 ;  /* 0x00000008110c7824 */ /* 0x000fe200078e0202 */
[----:B------:R-:W-:-:S04]  /*10a70*/  SHF.L.U32 R211, R22, 0x1f, RZ ;  /* 0x0000001f16d37819 */ /* 0x000fc800000006ff */
[----:B------:R0:W1:Y:S01]  /*10a80*/  SYNCS.PHASECHK.TRANS64.TRYWAIT P2, [R12+URZ+0x28c30], R211 ;  /* 0x028c30d30c0075a7 */ /* 0x000062000804017f */
[----:B------:R-:W-:Y:S05]  /*10a90*/  @!P0 BRA `(.L_x_2717) ;  /* 0x0000000000048947 */ /* 0x000fea0003800000 */
[----:B------:R-:W-:Y:S01]  /*10aa0*/  BPT.TRAP 0x1 ;  /* 0x000000040000795c */ /* 0x000fe20000300000 */
.L_x_2717:
[----:B------:R-:W-:Y:S01]  /*10ab0*/  BSSY B2, `(.L_x_2718) ;  /* 0x0000006000027945 */ /* 0x000fe20003800000 */
[----:B------:R-:W-:Y:S02]  /*10ac0*/  IMAD R156, R17, 0x200, R14 ;  /* 0x00000200119c7824 */ /* 0x000fe400078e020e */
[----:B------:R-:W-:Y:S01]  /*10ad0*/  IMAD.MOV.U32 R157, RZ, RZ, 0x40000040 ;  /* 0x40000040ff9d7424 */ /* 0x000fe200078e00ff */
[----:B-1----:R-:W-:Y:S06]  /*10ae0*/  @P2 BRA `(.L_x_2719) ;  /* 0x0000000000082947 */ /* 0x002fec0003800000 */
[----:B------:R-:W1:Y:S02]  /*10af0*/  SYNCS.PHASECHK.TRANS64.TRYWAIT P2, [R12+URZ+0x28c30], R211 ;  /* 0x028c30d30c0075a7 */ /* 0x000e64000804017f */
[----:B-1----:R-:W-:Y:S05]  /*10b00*/  @!P2 BRA `(.L_x_2720) ;  /* 0x000001380038a947 */ /* 0x002fea0003800000 */
.L_x_2719:
[----:B------:R-:W-:Y:S05]  /*10b10*/  BSYNC B2 ;  /* 0x0000000000027941 */ /* 0x000fea0003800000 */
.L_x_2718:
        /* <DEDUP_REMOVED lines=36> */
.L_x_2721:
        /* <DEDUP_REMOVED lines=39> */
[----:B------:R-:W-:Y:S01]  /*10fd0*/  FMUL.FTZ R183, R183, UR4 ;  /* 0x00000004b7b77c20 */ /* 0x000fe20008410000 */
[----:B------:R-:W3:Y:S01]  /*10fe0*/  MUFU.TANH R157, R157 ;  /* 0x0000009d009d7308 */ /* 0x000ee20000002400 */
[----:B----4-:R-:W-:-:S02]  /*10ff0*/  FMNMX.FTZ R13, R153, R13, !PT ;  /* 0x0000000d990d7209 */ /* 0x010fc40007810000 */
[----:B------:R-:W-:-:S05]  /*11000*/  ISETP.NE.AND P2, PT, R197, RZ, PT ;  /* 0x000000ffc500720c */ /* 0x000fca0003f45270 */
        /* <DEDUP_REMOVED lines=22> */
[----:B------:R-:W-:Y:S01]  /*11170*/  MUFU.TANH R154, R154 ;  /* 0x0000009a009a7308 */ /* 0x000fe20000002400 */
[----:B----4-:R-:W-:-:S07]  /*11180*/  FMNMX.FTZ R13, R177, R13, !PT ;  /* 0x0000000db10d7209 */ /* 0x010fce0007810000 */
[----:B------:R-:W-:Y:S01]  /*11190*/  MUFU.TANH R155, R155 ;  /* 0x0000009b009b7308 */ /* 0x000fe20000002400 */
[----:B--2---:R-:W-:-:S05]  /*111a0*/  FMNMX.FTZ R13, R181, R13, !PT ;  /* 0x0000000db50d7209 */ /* 0x004fca0007810000 */
[----:B------:R-:W2:Y:S02]  /*111b0*/  SHFL.BFLY PT, R20, R13, 0x2, 0x1f ;  /* 0x0c401f000d147f89 */ /* 0x000ea400000e0000 */
[----:B------:R-:W-:Y:S08]  /*111c0*/  MUFU.TANH R158, R158 ;  /* 0x0000009e009e7308 */ /* 0x000ff00000002400 */
[----:B------:R-:W-:Y:S08]  /*111d0*/  MUFU.TANH R159, R159 ;  /* 0x0000009f009f7308 */ /* 0x000ff00000002400 */
[----:B------:R-:W-:Y:S01]  /*111e0*/  MUFU.TANH R162, R162 ;  /* 0x000000a200a27308 */ /* 0x000fe20000002400 */
[----:B--2---:R-:W-:-:S07]  /*111f0*/  FMNMX.FTZ R13, R13, R20, !PT ;  /* 0x000000140d0d7209 */ /* 0x004fce0007810000 */
[----:B------:R-:W-:Y:S01]  /*11200*/  MUFU.TANH R163, R163 ;  /* 0x000000a300a37308 */ /* 0x000fe20000002400 */
[----:B------:R-:W2:Y:S07]  /*11210*/  SHFL.BFLY PT, R20, R13, 0x1, 0x1f ;  /* 0x0c201f000d147f89 */ /* 0x000eae00000e0000 */
[----:B------:R-:W-:Y:S08]  /*11220*/  MUFU.TANH R166, R166 ;  /* 0x000000a600a67308 */ /* 0x000ff00000002400 */
[----:B------:R-:W-:Y:S08]  /*11230*/  MUFU.TANH R167, R167 ;  /* 0x000000a700a77308 */ /* 0x000ff00000002400 */
[----:B------:R-:W-:Y:S01]  /*11240*/  MUFU.TANH R170, R170 ;  /* 0x000000aa00aa7308 */ /* 0x000fe20000002400 */
[----:B--2---:R-:W-:Y:S01]  /*11250*/  FMNMX.FTZ R13, R13, R20, !PT ;  /* 0x000000140d0d7209 */ /* 0x004fe20007810000 */
        /* <DEDUP_REMOVED lines=10> */
[----:B------:R-:W2:Y:S01]  /*11300*/  MUFU.EX2 R180, R180 ;  /* 0x000000b400b47308 */ /* 0x000ea20000000800 */
[-CC-:B------:R-:W-:Y:S01]  /*11310*/  FFMA.FTZ R160, R160, R20.reuse, -R218.reuse ;  /* 0x00000014a0a07223 */ /* 0x180fe200000108da */
[-CC-:B------:R-:W-:Y:S01]  /*11320*/  FFMA.FTZ R161, R161, R20.reuse, -R218.reuse ;  /* 0x00000014a1a17223 */ /* 0x180fe200000108da */
[-CC-:B------:R-:W-:Y:S01]  /*11330*/  FFMA.FTZ R164, R164, R20.reuse, -R218.reuse ;  /* 0x00000014a4a47223 */ /* 0x180fe200000108da */
[-CC-:B------:R-:W-:Y:S01]  /*11340*/  FFMA.FTZ R165, R165, R20.reuse, -R218.reuse ;  /* 0x00000014a5a57223 */ /* 0x180fe200000108da */
[-CC-:B------:R-:W-:Y:S01]  /*11350*/  FFMA.FTZ R168, R168, R20.reuse, -R218.reuse ;  /* 0x00000014a8a87223 */ /* 0x180fe200000108da */
[-CC-:B------:R-:W-:Y:S01]  /*11360*/  FFMA.FTZ R169, R169, R20.reuse, -R218.reuse ;  /* 0x00000014a9a97223 */ /* 0x180fe200000108da */
[-CC-:B------:R-:W-:Y:S01]  /*11370*/  FFMA.FTZ R172, R172, R20.reuse, -R218.reuse ;  /* 0x00000014acac7223 */ /* 0x180fe200000108da */
[----:B------:R-:W3:Y:S01]  /*11380*/  MUFU.EX2 R15, R15 ;  /* 0x0000000f000f7308 */ /* 0x000ee20000000800 */
[-CC-:B------:R-:W-:Y:S01]  /*11390*/  FFMA.FTZ R173, R173, R20.reuse, -R218.reuse ;  /* 0x00000014adad7223 */ /* 0x180fe200000108da */
[-CC-:B------:R-:W-:Y:S01]  /*113a0*/  FFMA.FTZ R176, R176, R20.reuse, -R218.reuse ;  /* 0x00000014b0b07223 */ /* 0x180fe200000108da */
[-CC-:B------:R-:W-:Y:S01]  /*113b0*/  FFMA.FTZ R177, R177, R20.reuse, -R218.reuse ;  /* 0x00000014b1b17223 */ /* 0x180fe200000108da */
[----:B------:R-:W-:-:S04]  /*113c0*/  FFMA.FTZ R181, R181, R20, -R218 ;  /* 0x00000014b5b57223 */ /* 0x000fc800000108da */
[----:B------:R-:W4:Y:S01]  /*113d0*/  MUFU.EX2 R152, R152 ;  /* 0x0000009800987308 */ /* 0x000f220000000800 */
[-C--:B--2---:R-:W-:Y:S01]  /*113e0*/  FMUL.FTZ R24, R24, R180.reuse ;  /* 0x000000b418187220 */ /* 0x084fe20000410000 */
[-C--:B------:R-:W-:Y:S01]  /*113f0*/  FMUL.FTZ R25, R25, R180.reuse ;  /* 0x000000b419197220 */ /* 0x080fe20000410000 */
[-C--:B------:R-:W-:Y:S01]  /*11400*/  FMUL.FTZ R28, R28, R180.reuse ;  /* 0x000000b41c1c7220 */ /* 0x080fe20000410000 */
[-C--:B------:R-:W-:Y:S01]  /*11410*/  FMUL.FTZ R29, R29, R180.reuse ;  /* 0x000000b41d1d7220 */ /* 0x080fe20000410000 */
[-C--:B------:R-:W-:Y:S01]  /*11420*/  FMUL.FTZ R32, R32, R180.reuse ;  /* 0x000000b420207220 */ /* 0x080fe20000410000 */
[-C--:B------:R-:W-:Y:S01]  /*11430*/  FMUL.FTZ R33, R33, R180.reuse ;  /* 0x000000b421217220 */ /* 0x080fe20000410000 */
[-C--:B------:R-:W-:Y:S01]  /*11440*/  FMUL.FTZ R36, R36, R180.reuse ;  /* 0x000000b424247220 */ /* 0x080fe20000410000 */
[----:B------:R-:W-:Y:S01]  /*11450*/  MUFU.TANH R174, R174 ;  /* 0x000000ae00ae7308 */ /* 0x000fe20000002400 */
[----:B---3--:R-:W-:Y:S01]  /*11460*/  FFMA.FTZ R3, R180, R3, R15 ;  /* 0x00000003b4037223 */ /* 0x008fe2000001000f */
[-C--:B------:R-:W-:Y:S01]  /*11470*/  FMUL.FTZ R37, R37, R180.reuse ;  /* 0x000000b425257220 */ /* 0x080fe20000410000 */
[-C--:B------:R-:W-:Y:S01]  /*11480*/  FMUL.FTZ R40, R40, R180.reuse ;  /* 0x000000b428287220 */ /* 0x080fe20000410000 */
[-C--:B------:R-:W-:Y:S01]  /*11490*/  FMUL.FTZ R41, R41, R180.reuse ;  /* 0x000000b429297220 */ /* 0x080fe20000410000 */
[-C--:B------:R-:W-:Y:S01]  /*114a0*/  FMUL.FTZ R44, R44, R180.reuse ;  /* 0x000000b42c2c7220 */ /* 0x080fe20000410000 */
[-C--:B------:R-:W-:Y:S01]  /*114b0*/  FMUL.FTZ R45, R45, R180.reuse ;  /* 0x000000b42d2d7220 */ /* 0x080fe20000410000 */
[----:B------:R-:W-:Y:S01]  /*114c0*/  FMUL.FTZ R48, R48, R180 ;  /* 0x000000b430307220 */ /* 0x000fe20000410000 */
[----:B------:R-:W-:Y:S01]  /*114d0*/  MUFU.TANH R175, R175 ;  /* 0x000000af00af7308 */ /* 0x000fe20000002400 */
[C---:B----4-:R-:W-:Y:S01]  /*114e0*/  FADD.FTZ R3, R152.reuse, R3 ;  /* 0x0000000398037221 */ /* 0x050fe20000010000 */
[----:B------:R-:W-:Y:S01]  /*114f0*/  F2FP.F16.F32.PACK_AB R152, R152, R15 ;  /* 0x0000000f9898723e */ /* 0x000fe200000000ff */
[----:B------:R-:W-:-:S02]  /*11500*/  VIADD R15, R12, 0x28c40 ;  /* 0x00028c400c0f7836 */ /* 0x000fc40000000000 */
[-C--:B------:R-:W-:Y:S01]  /*11510*/  FMUL.FTZ R49, R49, R180.reuse ;  /* 0x000000b431317220 */ /* 0x080fe20000410000 */
[-C--:B------:R-:W-:Y:S01]  /*11520*/  FMUL.FTZ R52, R52, R180.reuse ;  /* 0x000000b434347220 */ /* 0x080fe20000410000 */
[-C--:B------:R-:W-:Y:S01]  /*11530*/  FMUL.FTZ R53, R53, R180.reuse ;  /* 0x000000b435357220 */ /* 0x080fe20000410000 */
[-C--:B------:R-:W-:Y:S01]  /*11540*/  FMUL.FTZ R56, R56, R180.reuse ;  /* 0x000000b438387220 */ /* 0x080fe20000410000 */
[----:B------:R-:W-:Y:S01]  /*11550*/  PRMT R15, R186, 0x654, R15 ;  /* 0x00000654ba0f7816 */ /* 0x000fe2000000000f */
[----:B------:R-:W-:Y:S01]  /*11560*/  MUFU.TANH R178, R178 ;  /* 0x000000b200b27308 */ /* 0x000fe20000002400 */
[-C--:B------:R-:W-:Y:S01]  /*11570*/  FMUL.FTZ R57, R57, R180.reuse ;  /* 0x000000b439397220 */ /* 0x080fe20000410000 */
[-C--:B------:R-:W-:Y:S01]  /*11580*/  FMUL.FTZ R60, R60, R180.reuse ;  /* 0x000000b43c3c7220 */ /* 0x080fe20000410000 */
[----:B------:R2:W-:Y:S01]  /*11590*/  SYNCS.ARRIVE.TRANS64.RED.A1T0 RZ, [R15+URZ], RZ ;  /* 0x000000ff0fff79a7 */ /* 0x0005e2000810043f */
[-C--:B------:R-:W-:Y:S01]  /*115a0*/  FMUL.FTZ R61, R61, R180.reuse ;  /* 0x000000b43d3d7220 */ /* 0x080fe20000410000 */
[-C--:B------:R-:W-:Y:S01]  /*115b0*/  FMUL.FTZ R64, R64, R180.reuse ;  /* 0x000000b440407220 */ /* 0x080fe20000410000 */
[-C--:B------:R-:W-:Y:S01]  /*115c0*/  FMUL.FTZ R65, R65, R180.reuse ;  /* 0x000000b441417220 */ /* 0x080fe20000410000 */
[-C--:B------:R-:W-:Y:S01]  /*115d0*/  FMUL.FTZ R68, R68, R180.reuse ;  /* 0x000000b444447220 */ /* 0x080fe20000410000 */
[----:B------:R-:W-:Y:S01]  /*115e0*/  MUFU.TANH R179, R179 ;  /* 0x000000b300b37308 */ /* 0x000fe20000002400 */
[-C--:B------:R-:W-:Y:S01]  /*115f0*/  FMUL.FTZ R69, R69, R180.reuse ;  /* 0x000000b445457220 */ /* 0x080fe20000410000 */
[-C--:B------:R-:W-:Y:S01]  /*11600*/  FMUL.FTZ R72, R72, R180.reuse ;  /* 0x000000b448487220 */ /* 0x080fe20000410000 */
[----:B--2---:R-:W-:Y:S01]  /*11610*/  FMNMX.FTZ R15, R154, R213, !PT ;  /* 0x000000d59a0f7209 */ /* 0x004fe20007810000 */
[-C--:B------:R-:W-:Y:S01]  /*11620*/  FMUL.FTZ R73, R73, R180.reuse ;  /* 0x000000b449497220 */ /* 0x080fe20000410000 */
[-C--:B------:R-:W-:Y:S01]  /*11630*/  FMUL.FTZ R76, R76, R180.reuse ;  /* 0x000000b44c4c7220 */ /* 0x080fe20000410000 */
[-C--:B------:R-:W-:Y:S01]  /*11640*/  FMUL.FTZ R77, R77, R180.reuse ;  /* 0x000000b44d4d7220 */ /* 0x080fe20000410000 */
[----:B------:R-:W-:Y:S01]  /*11650*/  FMNMX.FTZ R15, R155, R15, !PT ;  /* 0x0000000f9b0f7209 */ /* 0x000fe20007810000 */
[----:B------:R-:W-:Y:S01]  /*11660*/  MUFU.TANH R182, R182 ;  /* 0x000000b600b67308 */ /* 0x000fe20000002400 */
[-C--:B------:R-:W-:Y:S01]  /*11670*/  FMUL.FTZ R80, R80, R180.reuse ;  /* 0x000000b450507220 */ /* 0x080fe20000410000 */
[-C--:B------:R-:W-:Y:S01]  /*11680*/  FMUL.FTZ R81, R81, R180.reuse ;  /* 0x000000b451517220 */ /* 0x080fe20000410000 */
[----:B------:R-:W-:Y:S01]  /*11690*/  FMNMX.FTZ R15, R158, R15, !PT ;  /* 0x0000000f9e0f7209 */ /* 0x000fe20007810000 */
        /* <DEDUP_REMOVED lines=12> */
[----:B------:R-:W2:Y:S01]  /*11760*/  MUFU.EX2 R153, R153 ;  /* 0x0000009900997308 */ /* 0x000ea20000000800 */
[-C--:B------:R-:W-:Y:S01]  /*11770*/  FMUL.FTZ R100, R100, R180.reuse ;  /* 0x000000b464647220 */ /* 0x080fe20000410000 */
[-C--:B------:R-:W-:Y:S01]  /*11780*/  FMUL.FTZ R101, R101, R180.reuse ;  /* 0x000000b465657220 */ /* 0x080fe20000410000 */
[----:B------:R-:W-:Y:S01]  /*11790*/  FMNMX.FTZ R15, R166, R15, !PT ;  /* 0x0000000fa60f7209 */ /* 0x000fe20007810000 */
[-C--:B------:R-:W-:Y:S01]  /*117a0*/  FMUL.FTZ R104, R104, R180.reuse ;  /* 0x000000b468687220 */ /* 0x080fe20000410000 */
[-C--:B------:R-:W-:Y:S01]  /*117b0*/  FMUL.FTZ R105, R105, R180.reuse ;  /* 0x000000b469697220 */ /* 0x080fe20000410000 */
[-C--:B------:R-:W-:Y:S01]  /*117c0*/  FMUL.FTZ R108, R108, R180.reuse ;  /* 0x000000b46c6c7220 */ /* 0x080fe20000410000 */
[----:B------:R-:W-:Y:S01]  /*117d0*/  FMNMX.FTZ R15, R167, R15, !PT ;  /* 0x0000000fa70f7209 */ /* 0x000fe20007810000 */
[----:B------:R-:W3:Y:S01]  /*117e0*/  MUFU.EX2 R156, R156 ;  /* 0x0000009c009c7308 */ /* 0x000ee20000000800 */
[-C--:B------:R-:W-:Y:S01]  /*117f0*/  FMUL.FTZ R109, R109, R180.reuse ;  /* 0x000000b46d6d7220 */ /* 0x080fe20000410000 */
[-C--:B------:R-:W-:Y:S01]  /*11800*/  FMUL.FTZ R112, R112, R180.reuse ;  /* 0x000000b470707220 */ /* 0x080fe20000410000 */
[----:B------:R-:W-:Y:S01]  /*11810*/  FMNMX.FTZ R15, R170, R15, !PT ;  /* 0x0000000faa0f7209 */ /* 0x000fe20007810000 */
[-C--:B------:R-:W-:Y:S01]  /*11820*/  FMUL.FTZ R113, R113, R180.reuse ;  /* 0x000000b471717220 */ /* 0x080fe20000410000 */
[-C--:B------:R-:W-:Y:S01]  /*11830*/  FMUL.FTZ R116, R116, R180.reuse ;  /* 0x000000b474747220 */ /* 0x080fe20000410000 */
[-C--:B------:R-:W-:Y:S01]  /*11840*/  FMUL.FTZ R117, R117, R180.reuse ;  /* 0x000000b475757220 */ /* 0x080fe20000410000 */
[----:B------:R-:W-:Y:S01]  /*11850*/  FMNMX.FTZ R15, R171, R15, !PT ;  /* 0x0000000fab0f7209 */ /* 0x000fe20007810000 */
[----:B------:R-:W4:Y:S01]  /*11860*/  MUFU.EX2 R157, R157 ;  /* 0x0000009d009d7308 */ /* 0x000f220000000800 */
[----:B--2---:R-:W-:Y:S01]  /*11870*/  FADD.FTZ R3, R153, R3 ;  /* 0x0000000399037221 */ /* 0x004fe20000010000 */
[-C--:B------:R-:W-:Y:S01]  /*11880*/  FMUL.FTZ R120, R120, R180.reuse ;  /* 0x000000b478787220 */ /* 0x080fe20000410000 */
[----:B------:R-:W-:Y:S01]  /*11890*/  FMNMX.FTZ R15, R174, R15, !PT ;  /* 0x0000000fae0f7209 */ /* 0x000fe20007810000 */
[-C--:B------:R-:W-:Y:S01]  /*118a0*/  FMUL.FTZ R121, R121, R180.reuse ;  /* 0x000000b479797220 */ /* 0x080fe20000410000 */
[-C--:B------:R-:W-:Y:S01]  /*118b0*/  FMUL.FTZ R124, R124, R180.reuse ;  /* 0x000000b47c7c7220 */ /* 0x080fe20000410000 */
[-C--:B------:R-:W-:Y:S01]  /*118c0*/  FMUL.FTZ R125, R125, R180.reuse ;  /* 0x000000b47d7d7220 */ /* 0x080fe20000410000 */
[----:B------:R-:W-:Y:S01]  /*118d0*/  FMNMX.FTZ R15, R175, R15, !PT ;  /* 0x0000000faf0f7209 */ /* 0x000fe20007810000 */
[----:B------:R-:W-:Y:S01]  /*118e0*/  MUFU.EX2 R161, R161 ;  /* 0x000000a100a17308 */ /* 0x000fe20000000800 */
[----:B---3--:R-:W-:Y:S01]  /*118f0*/  FADD.FTZ R3, R156, R3 ;  /* 0x000000039c037221 */ /* 0x008fe20000010000 */
[-C--:B------:R-:W-:Y:S01]  /*11900*/  FMUL.FTZ R128, R128, R180.reuse ;  /* 0x000000b480807220 */ /* 0x080fe20000410000 */
[----:B------:R-:W-:Y:S01]  /*11910*/  FMNMX.FTZ R15, R178, R15, !PT ;  /* 0x0000000fb20f7209 */ /* 0x000fe20007810000 */
[-C--:B------:R-:W-:Y:S01]  /*11920*/  FMUL.FTZ R129, R129, R180.reuse ;  /* 0x000000b481817220 */ /* 0x080fe20000410000 */
[-C--:B------:R-:W-:Y:S01]  /*11930*/  FMUL.FTZ R132, R132, R180.reuse ;  /* 0x000000b484847220 */ /* 0x080fe20000410000 */
[-C--:B------:R-:W-:Y:S01]  /*11940*/  FMUL.FTZ R133, R133, R180.reuse ;  /* 0x000000b485857220 */ /* 0x080fe20000410000 */
[----:B------:R-:W-:Y:S01]  /*11950*/  FMNMX.FTZ R15, R179, R15, !PT ;  /* 0x0000000fb30f7209 */ /* 0x000fe20007810000 */
[----:B------:R-:W-:Y:S01]  /*11960*/  MUFU.EX2 R164, R164 ;  /* 0x000000a400a47308 */ /* 0x000fe20000000800 */
[----:B----4-:R-:W-:Y:S01]  /*11970*/  FADD.FTZ R3, R157, R3 ;  /* 0x000000039d037221 */ /* 0x010fe20000010000 */
[-C--:B------:R-:W-:Y:S01]  /*11980*/  FMUL.FTZ R136, R136, R180.reuse ;  /* 0x000000b488887220 */ /* 0x080fe20000410000 */
[----:B------:R-:W-:Y:S01]  /*11990*/  FMNMX.FTZ R15, R182, R15, !PT ;  /* 0x0000000fb60f7209 */ /* 0x000fe20007810000 */
        /* <DEDUP_REMOVED lines=8> */
[----:B------:R-:W2:Y:S01]  /*11a20*/  SHFL.BFLY PT, R218, R15, 0x2, 0x1f ;  /* 0x0c401f000fda7f89 */ /* 0x000ea200000e0000 */
[----:B------:R-:W-:-:S03]  /*11a30*/  FMUL.FTZ R149, R149, R180 ;  /* 0x000000b495957220 */ /* 0x000fc60000410000 */
[----:B------:R-:W-:Y:S08]  /*11a40*/  MUFU.EX2 R172, R172 ;  /* 0x000000ac00ac7308 */ /* 0x000ff00000000800 */
[----:B------:R-:W-:Y:S08]  /*11a50*/  MUFU.EX2 R173, R173 ;  /* 0x000000ad00ad7308 */ /* 0x000ff00000000800 */
[----:B------:R-:W-:Y:S01]  /*11a60*/  MUFU.EX2 R176, R176 ;  /* 0x000000b000b07308 */ /* 0x000fe20000000800 */
[----:B--2---:R-:W-:-:S07]  /*11a70*/  FMNMX.FTZ R15, R15, R218, !PT ;  /* 0x000000da0f0f7209 */ /* 0x004fce0007810000 */
[----:B------:R-:W-:Y:S01]  /*11a80*/  MUFU.EX2 R218, R160 ;  /* 0x000000a000da7308 */ /* 0x000fe20000000800 */
[----:B------:R-:W2:Y:S07]  /*11a90*/  SHFL.BFLY PT, R220, R15, 0x1, 0x1f ;  /* 0x0c201f000fdc7f89 */ /* 0x000eae00000e0000 */
[----:B------:R-:W-:Y:S08]  /*11aa0*/  MUFU.EX2 R160, R165 ;  /* 0x000000a500a07308 */ /* 0x000ff00000000800 */
[----:B------:R3:W-:Y:S08]  /*11ab0*/  MUFU.EX2 R165, R168 ;  /* 0x000000a800a57308 */ /* 0x0007f00000000800 */
[----:B------:R-:W-:Y:S01]  /*11ac0*/  MUFU.EX2 R177, R177 ;  /* 0x000000b100b17308 */ /* 0x000fe20000000800 */
[----:B--2---:R-:W-:-:S05]  /*11ad0*/  FMNMX.FTZ R15, R15, R220, !PT ;  /* 0x000000dc0f0f7209 */ /* 0x004fca0007810000 */
[----:B---3--:R-:W-:Y:S01]  /*11ae0*/  FADD.FTZ R168, -R15, R213 ;  /* 0x000000d50fa87221 */ /* 0x008fe20000010100 */
[----:B------:R-:W-:-:S03]  /*11af0*/  @!P2 IMAD R213, R217, 0x40, R194 ;  /* 0x00000040d9d5a824 */ /* 0x000fc600078e02c2 */
[----:B------:R-:W-:Y:S01]  /*11b00*/  FMUL.FTZ R168, R168, R20 ;  /* 0x00000014a8a87220 */ /* 0x000fe20000410000 */
[----:B------:R-:W-:-:S05]  /*11b10*/  @!P2 IMAD R213, R213, 0x4, R2 ;  /* 0x00000004d5d5a824 */ /* 0x000fca00078e0202 */
[----:B------:R-:W2:Y:S01]  /*11b20*/  MUFU.EX2 R168, R168 ;  /* 0x000000a800a87308 */ /* 0x000ea20000000800 */
[----:B------:R-:W-:Y:S04]  /*11b30*/  @!P2 STS [R213+0x28800], R180 ;  /* 0x028800b4d500a388 */ /* 0x000fe80000000800 */
[----:B--2---:R2:W-:Y:S01]  /*11b40*/  @!P2 STS [R213+0x28820], R168 ;  /* 0x028820a8d500a388 */ /* 0x0045e20000000800 */
        /* <DEDUP_REMOVED lines=9> */
[----:B--2---:R-:W-:Y:S01]  /*11be0*/  FMUL.FTZ R213, R15, R20 ;  /* 0x000000140fd57220 */ /* 0x004fe20000410000 */
[-C--:B------:R-:W-:Y:S01]  /*11bf0*/  FMUL.FTZ R43, R43, R168.reuse ;  /* 0x000000a82b2b7220 */ /* 0x080fe20000410000 */
[-C--:B------:R-:W-:Y:S01]  /*11c00*/  FMUL.FTZ R46, R46, R168.reuse ;  /* 0x000000a82e2e7220 */ /* 0x080fe20000410000 */
[----:B------:R-:W-:Y:S01]  /*11c10*/  FMUL.FTZ R47, R47, R168 ;  /* 0x000000a82f2f7220 */ /* 0x000fe20000410000 */
[-CC-:B------:R-:W-:Y:S01]  /*11c20*/  FFMA.FTZ R154, R154, R20.reuse, -R213.reuse ;  /* 0x000000149a9a7223 */ /* 0x180fe200000108d5 */
[-CC-:B------:R-:W-:Y:S01]  /*11c30*/  FFMA.FTZ R155, R155, R20.reuse, -R213.reuse ;  /* 0x000000149b9b7223 */ /* 0x180fe200000108d5 */
[-CC-:B------:R-:W-:Y:S01]  /*11c40*/  FFMA.FTZ R217, R166, R20.reuse, -R213.reuse ;  /* 0x00000014a6d97223 */ /* 0x180fe200000108d5 */
[-CC-:B------:R-:W-:Y:S01]  /*11c50*/  FFMA.FTZ R158, R158, R20.reuse, -R213.reuse ;  /* 0x000000149e9e7223 */ /* 0x180fe200000108d5 */
        /* <DEDUP_REMOVED lines=8> */
[----:B------:R2:W3:Y:S01]  /*11ce0*/  MUFU.EX2 R181, R154 ;  /* 0x0000009a00b57308 */ /* 0x0004e20000000800 */
[-CC-:B------:R-:W-:Y:S01]  /*11cf0*/  FFMA.FTZ R175, R175, R20.reuse, -R213.reuse ;  /* 0x00000014afaf7223 */ /* 0x180fe200000108d5 */
[-CC-:B------:R-:W-:Y:S01]  /*11d00*/  FFMA.FTZ R178, R178, R20.reuse, -R213.reuse ;  /* 0x00000014b2b27223 */ /* 0x180fe200000108d5 */
[-CC-:B------:R-:W-:Y:S01]  /*11d10*/  FFMA.FTZ R179, R179, R20.reuse, -R213.reuse ;  /* 0x00000014b3b37223 */ /* 0x180fe200000108d5 */
[-CC-:B------:R-:W-:Y:S01]  /*11d20*/  FFMA.FTZ R182, R182, R20.reuse, -R213.reuse ;  /* 0x00000014b6b67223 */ /* 0x180fe200000108d5 */
[----:B------:R-:W-:Y:S01]  /*11d30*/  FFMA.FTZ R183, R183, R20, -R213 ;  /* 0x00000014b7b77223 */ /* 0x000fe200000108d5 */
[-C--:B------:R-:W-:Y:S01]  /*11d40*/  FMUL.FTZ R50, R50, R168.reuse ;  /* 0x000000a832327220 */ /* 0x080fe20000410000 */
[-C--:B------:R-:W-:Y:S01]  /*11d50*/  FMUL.FTZ R51, R51, R168.reuse ;  /* 0x000000a833337220 */ /* 0x080fe20000410000 */
[----:B------:R-:W4:Y:S01]  /*11d60*/  MUFU.EX2 R155, R155 ;  /* 0x0000009b009b7308 */ /* 0x000f220000000800 */
[----:B--2---:R-:W-:Y:S01]  /*11d70*/  F2FP.F16.F32.PACK_AB R154, R156, R153 ;  /* 0x000000999c9a723e */ /* 0x004fe200000000ff */
[-C--:B------:R-:W-:Y:S01]  /*11d80*/  FMUL.FTZ R54, R54, R168.reuse ;  /* 0x000000a836367220 */ /* 0x080fe20000410000 */
[----:B------:R-:W-:Y:S01]  /*11d90*/  F2FP.F16.F32.PACK_AB R156, R218, R157 ;  /* 0x0000009dda9c723e */ /* 0x000fe200000000ff */
[-C--:B------:R-:W-:Y:S01]  /*11da0*/  FMUL.FTZ R55, R55, R168.reuse ;  /* 0x000000a837377220 */ /* 0x080fe20000410000 */
[-C--:B------:R-:W-:Y:S01]  /*11db0*/  FMUL.FTZ R58, R58, R168.reuse ;  /* 0x000000a83a3a7220 */ /* 0x080fe20000410000 */
[-C--:B------:R-:W-:Y:S01]  /*11dc0*/  FMUL.FTZ R59, R59, R168.reuse ;  /* 0x000000a83b3b7220 */ /* 0x080fe20000410000 */
[----:B------:R-:W-:Y:S01]  /*11dd0*/  FMUL.FTZ R62, R62, R168 ;  /* 0x000000a83e3e7220 */ /* 0x000fe20000410000 */
[----:B------:R-:W2:Y:S01]  /*11de0*/  MUFU.EX2 R158, R158 ;  /* 0x0000009e009e7308 */ /* 0x000ea20000000800 */
[----:B---3--:R-:W-:Y:S01]  /*11df0*/  FFMA.FTZ R153, R168, R0, R181 ;  /* 0x00000000a8997223 */ /* 0x008fe200000100b5 */
[----:B------:R-:W-:Y:S01]  /*11e00*/  FADD.FTZ R0, R218, R3 ;  /* 0x00000003da007221 */ /* 0x000fe20000010000 */
[-C--:B------:R-:W-:Y:S01]  /*11e10*/  FMUL.FTZ R63, R63, R168.reuse ;  /* 0x000000a83f3f7220 */ /* 0x080fe20000410000 */
[-C--:B------:R-:W-:Y:S01]  /*11e20*/  FMUL.FTZ R66, R66, R168.reuse ;  /* 0x000000a842427220 */ /* 0x080fe20000410000 */
[-C--:B------:R-:W-:Y:S01]  /*11e30*/  FMUL.FTZ R67, R67, R168.reuse ;  /* 0x000000a843437220 */ /* 0x080fe20000410000 */
[----:B------:R-:W-:Y:S01]  /*11e40*/  FADD.FTZ R0, R161, R0 ;  /* 0x00000000a1007221 */ /* 0x000fe20000010000 */
[-C--:B------:R-:W-:Y:S01]  /*11e50*/  FMUL.FTZ R70, R70, R168.reuse ;  /* 0x000000a846467220 */ /* 0x080fe20000410000 */
[----:B------:R-:W3:Y:S01]  /*11e60*/  MUFU.EX2 R159, R159 ;  /* 0x0000009f009f7308 */ /* 0x000ee20000000800 */
[----:B----4-:R-:W-:Y:S01]  /*11e70*/  FADD.FTZ R153, R155, R153 ;  /* 0x000000999b997221 */ /* 0x010fe20000010000 */
[----:B------:R-:W-:Y:S01]  /*11e80*/  FADD.FTZ R0, R164, R0 ;  /* 0x00000000a4007221 */ /* 0x000fe20000010000 */
[-C--:B------:R-:W-:Y:S01]  /*11e90*/  FMUL.FTZ R71, R71, R168.reuse ;  /* 0x000000a847477220 */ /* 0x080fe20000410000 */
[-C--:B------:R-:W-:Y:S01]  /*11ea0*/  FMUL.FTZ R74, R74, R168.reuse ;  /* 0x000000a84a4a7220 */ /* 0x080fe20000410000 */
[----:B------:R-:W-:Y:S01]  /*11eb0*/  FMUL.FTZ R75, R75, R168 ;  /* 0x000000a84b4b7220 */ /* 0x000fe20000410000 */
[----:B------:R-:W-:Y:S01]  /*11ec0*/  FADD.FTZ R0, R160, R0 ;  /* 0x00000000a0007221 */ /* 0x000fe20000010000 */
[C---:B------:R-:W-:Y:S01]  /*11ed0*/  F2FP.F16.F32.PACK_AB R160, R165.reuse, R160 ;  /* 0x000000a0a5a0723e */ /* 0x040fe200000000ff */
[----:B------:R-:W4:Y:S01]  /*11ee0*/  MUFU.EX2 R162, R162 ;  /* 0x000000a200a27308 */ /* 0x000f220000000800 */
[----:B--2---:R-:W-:Y:S01]  /*11ef0*/  FADD.FTZ R3, R158, R153 ;  /* 0x000000999e037221 */ /* 0x004fe20000010000 */
[----:B------:R-:W-:Y:S01]  /*11f00*/  FADD.FTZ R0, R165, R0 ;  /* 0x00000000a5007221 */ /* 0x000fe20000010000 */
[----:B------:R-:W-:Y:S01]  /*11f10*/  F2FP.F16.F32.PACK_AB R153, R155, R181 ;  /* 0x000000b59b99723e */ /* 0x000fe200000000ff */
[-C--:B------:R-:W-:Y:S01]  /*11f20*/  FMUL.FTZ R78, R78, R168.reuse ;  /* 0x000000a84e4e7220 */ /* 0x080fe20000410000 */
[-C--:B------:R-:W-:Y:S01]  /*11f30*/  FMUL.FTZ R79, R79, R168.reuse ;  /* 0x000000a84f4f7220 */ /* 0x080fe20000410000 */
[----:B------:R-:W-:Y:S01]  /*11f40*/  FADD.FTZ R0, R169, R0 ;  /* 0x00000000a9007221 */ /* 0x000fe20000010000 */
[----:B------:R-:W-:Y:S01]  /*11f50*/  FMUL.FTZ R82, R82, R168 ;  /* 0x000000a852527220 */ /* 0x000fe20000410000 */
[----:B------:R-:W2:Y:S01]  /*11f60*/  MUFU.EX2 R163, R163 ;  /* 0x000000a300a37308 */ /* 0x000ea20000000800 */
[C---:B---3--:R-:W-:Y:S01]  /*11f70*/  FADD.FTZ R3, R159.reuse, R3 ;  /* 0x000000039f037221 */ /* 0x048fe20000010000 */
[----:B------:R-:W-:Y:S01]  /*11f80*/  F2FP.F16.F32.PACK_AB R155, R159, R158 ;  /* 0x0000009e9f9b723e */ /* 0x000fe200000000ff */
[----:B------:R-:W-:Y:S01]  /*11f90*/  BAR.SYNC.DEFER_BLOCKING 0xf, 0x100 ;  /* 0x03c4000000007b1d */ /* 0x000fe20000010000 */
[----:B------:R-:W-:Y:S01]  /*11fa0*/  FADD.FTZ R0, R172, R0 ;  /* 0x00000000ac007221 */ /* 0x000fe20000010000 */
[----:B------:R-:W-:Y:S01]  /*11fb0*/  F2FP.F16.F32.PACK_AB R158, R164, R161 ;  /* 0x000000a1a49e723e */ /* 0x000fe200000000ff */
[-C--:B------:R-:W-:Y:S01]  /*11fc0*/  FMUL.FTZ R83, R83, R168.reuse ;  /* 0x000000a853537220 */ /* 0x080fe20000410000 */
[----:B------:R-:W-:Y:S01]  /*11fd0*/  F2FP.F16.F32.PACK_AB R164, R176, R173 ;  /* 0x000000adb0a4723e */ /* 0x000fe200000000ff */
[----:B------:R-:W-:Y:S01]  /*11fe0*/  FADD.FTZ R0, R173, R0 ;  /* 0x00000000ad007221 */ /* 0x000fe20000010000 */
[----:B------:R-:W3:Y:S01]  /*11ff0*/  MUFU.EX2 R217, R217 ;  /* 0x000000d900d97308 */ /* 0x000ee20000000800 */
[----:B----4-:R-:W-:Y:S01]  /*12000*/  FADD.FTZ R3, R162, R3 ;  /* 0x00000003a2037221 */ /* 0x010fe20000010000 */
[-C--:B------:R-:W-:Y:S01]  /*12010*/  FMUL.FTZ R86, R86, R168.reuse ;  /* 0x000000a856567220 */ /* 0x080fe20000410000 */
[----:B------:R-:W-:Y:S01]  /*12020*/  FADD.FTZ R0, R176, R0 ;  /* 0x00000000b0007221 */ /* 0x000fe20000010000 */
[-C--:B------:R-:W-:Y:S01]  /*12030*/  FMUL.FTZ R87, R87, R168.reuse ;  /* 0x000000a857577220 */ /* 0x080fe20000410000 */
[-C--:B------:R-:W-:Y:S01]  /*12040*/  FMUL.FTZ R90, R90, R168.reuse ;  /* 0x000000a85a5a7220 */ /* 0x080fe20000410000 */
[-C--:B------:R-:W-:Y:S01]  /*12050*/  FMUL.FTZ R91, R91, R168.reuse ;  /* 0x000000a85b5b7220 */ /* 0x080fe20000410000 */
[----:B------:R-:W-:Y:S01]  /*12060*/  FMUL.FTZ R94, R94, R168 ;  /* 0x000000a85e5e7220 */ /* 0x000fe20000410000 */
[----:B------:R-:W4:Y:S01]  /*12070*/  MUFU.EX2 R167, R167 ;  /* 0x000000a700a77308 */ /* 0x000f220000000800 */
[C---:B--2---:R-:W-:Y:S01]  /*12080*/  FADD.FTZ R3, R163.reuse, R3 ;  /* 0x00000003a3037221 */ /* 0x044fe20000010000 */
[----:B------:R-:W-:Y:S01]  /*12090*/  F2FP.F16.F32.PACK_AB R157, R163, R162 ;  /* 0x000000a2a39d723e */ /* 0x000fe200000000ff */
[-C--:B------:R-:W-:Y:S01]  /*120a0*/  FMUL.FTZ R95, R95, R168.reuse ;  /* 0x000000a85f5f7220 */ /* 0x080fe20000410000 */
[----:B------:R-:W-:Y:S01]  /*120b0*/  F2FP.F16.F32.PACK_AB R162, R172, R169 ;  /* 0x000000a9aca2723e */ /* 0x000fe200000000ff */
[----:B------:R-:W-:Y:S01]  /*120c0*/  FADD.FTZ R169, R177, R0 ;  /* 0x00000000b1a97221 */ /* 0x000fe20000010000 */
[-C--:B------:R-:W-:Y:S01]  /*120d0*/  FMUL.FTZ R98, R98, R168.reuse ;  /* 0x000000a862627220 */ /* 0x080fe20000410000 */
[-C--:B------:R-:W-:Y:S01]  /*120e0*/  FMUL.FTZ R99, R99, R168.reuse ;  /* 0x000000a863637220 */ /* 0x080fe20000410000 */
[----:B------:R-:W2:Y:S01]  /*120f0*/  MUFU.EX2 R170, R170 ;  /* 0x000000aa00aa7308 */ /* 0x000ea20000000800 */
[----:B---3--:R-:W-:Y:S01]  /*12100*/  FADD.FTZ R3, R217, R3 ;  /* 0x00000003d9037221 */ /* 0x008fe20000010000 */
[----:B------:R3:W-:Y:S01]  /*12110*/  STSM.16.M88.4 [R200+0x26800], R152 ;  /* 0x02680098c8007844 */ /* 0x0007e20000000200 */
[-C--:B------:R-:W-:Y:S01]  /*12120*/  FMUL.FTZ R102, R102, R168.reuse ;  /* 0x000000a866667220 */ /* 0x080fe20000410000 */
[-C--:B------:R-:W-:Y:S01]  /*12130*/  FMUL.FTZ R103, R103, R168.reuse ;  /* 0x000000a867677220 */ /* 0x080fe20000410000 */
[-C--:B------:R-:W-:Y:S01]  /*12140*/  FMUL.FTZ R106, R106, R168.reuse ;  /* 0x000000a86a6a7220 */ /* 0x080fe20000410000 */
[-C--:B------:R-:W-:Y:S01]  /*12150*/  FMUL.FTZ R107, R107, R168.reuse ;  /* 0x000000a86b6b7220 */ /* 0x080fe20000410000 */
[-C--:B------:R-:W-:Y:S01]  /*12160*/  FMUL.FTZ R110, R110, R168.reuse ;  /* 0x000000a86e6e7220 */ /* 0x080fe20000410000 */
[----:B------:R-:W5:Y:S01]  /*12170*/  MUFU.EX2 R171, R171 ;  /* 0x000000ab00ab7308 */ /* 0x000f620000000800 */
        /* <DEDUP_REMOVED lines=16> */
[C---:B-----5:R-:W-:Y:S01]  /*12280*/  FADD.FTZ R3, R171.reuse, R3 ;  /* 0x00000003ab037221 */ /* 0x060fe20000010000 */
[----:B------:R-:W-:Y:S01]  /*12290*/  F2FP.F16.F32.PACK_AB R161, R171, R170 ;  /* 0x000000aaaba1723e */ /* 0x000fe200000000ff */
[-C--:B------:R-:W-:Y:S01]  /*122a0*/  FMUL.FTZ R131, R131, R168.reuse ;  /* 0x000000a883837220 */ /* 0x080fe20000410000 */
[-C--:B------:R-:W-:Y:S01]  /*122b0*/  FMUL.FTZ R134, R134, R168.reuse ;  /* 0x000000a886867220 */ /* 0x080fe20000410000 */
[-C--:B------:R-:W-:Y:S01]  /*122c0*/  FMUL.FTZ R135, R135, R168.reuse ;  /* 0x000000a887877220 */ /* 0x080fe20000410000 */
[-C--:B------:R-:W-:Y:S01]  /*122d0*/  FMUL.FTZ R138, R138, R168.reuse ;  /* 0x000000a88a8a7220 */ /* 0x080fe20000410000 */
[-C--:B------:R-:W-:Y:S01]  /*122e0*/  FMUL.FTZ R139, R139, R168.reuse ;  /* 0x000000a88b8b7220 */ /* 0x080fe20000410000 */
[----:B------:R-:W5:Y:S01]  /*122f0*/  MUFU.EX2 R178, R178 ;  /* 0x000000b200b27308 */ /* 0x000f620000000800 */
[----:B----4-:R-:W-:Y:S01]  /*12300*/  FADD.FTZ R3, R174, R3 ;  /* 0x00000003ae037221 */ /* 0x010fe20000010000 */
[-C--:B------:R-:W-:Y:S01]  /*12310*/  FMUL.FTZ R142, R142, R168.reuse ;  /* 0x000000a88e8e7220 */ /* 0x080fe20000410000 */
[-C--:B------:R-:W-:Y:S01]  /*12320*/  FMUL.FTZ R143, R143, R168.reuse ;  /* 0x000000a88f8f7220 */ /* 0x080fe20000410000 */
[-C--:B------:R-:W-:Y:S01]  /*12330*/  FMUL.FTZ R146, R146, R168.reuse ;  /* 0x000000a892927220 */ /* 0x080fe20000410000 */
[-C--:B------:R-:W-:Y:S01]  /*12340*/  FMUL.FTZ R147, R147, R168.reuse ;  /* 0x000000a893937220 */ /* 0x080fe20000410000 */
[-C--:B------:R-:W-:Y:S01]  /*12350*/  FMUL.FTZ R150, R150, R168.reuse ;  /* 0x000000a896967220 */ /* 0x080fe20000410000 */
[----:B------:R-:W-:Y:S01]  /*12360*/  FMUL.FTZ R151, R151, R168 ;  /* 0x000000a897977220 */ /* 0x000fe20000410000 */
[----:B------:R-:W4:Y:S01]  /*12370*/  MUFU.EX2 R179, R179 ;  /* 0x000000b300b37308 */ /* 0x000f220000000800 */
[C---:B--2---:R-:W-:Y:S01]  /*12380*/  FADD.FTZ R3, R175.reuse, R3 ;  /* 0x00000003af037221 */ /* 0x044fe20000010000 */
[----:B------:R-:W-:-:S05]  /*12390*/  F2FP.F16.F32.PACK_AB R163, R175, R174 ;  /* 0x000000aeafa3723e */ /* 0x000fca00000000ff */
[----:B------:R3:W-:Y:S01]  /*123a0*/  STSM.16.M88.4 [R203], R160 ;  /* 0x000000a0cb007844 */ /* 0x0007e20000000200 */
[----:B------:R-:W2:Y:S01]  /*123b0*/  MUFU.EX2 R167, R182 ;  /* 0x000000b600a77308 */ /* 0x000ea20000000800 */
[----:B-----5:R-:W-:-:S07]  /*123c0*/  FADD.FTZ R3, R178, R3 ;  /* 0x00000003b2037221 */ /* 0x020fce0000010000 */
[----:B------:R-:W5:Y:S01]  /*123d0*/  MUFU.EX2 R183, R183 ;  /* 0x000000b700b77308 */ /* 0x000f620000000800 */
[C---:B----4-:R-:W-:Y:S01]  /*123e0*/  FADD.FTZ R3, R179.reuse, R3 ;  /* 0x00000003b3037221 */ /* 0x050fe20000010000 */
[----:B------:R-:W-:-:S03]  /*123f0*/  F2FP.F16.F32.PACK_AB R165, R179, R178 ;  /* 0x000000b2b3a5723e */ /* 0x000fc600000000ff */
[----:B--2---:R-:W-:Y:S01]  /*12400*/  FADD.FTZ R0, R167, R3 ;  /* 0x00000003a7007221 */ /* 0x004fe20000010000 */
[C---:B------:R-:W-:Y:S01]  /*12410*/  FADD.FTZ R3, R166.reuse, R169 ;  /* 0x000000a9a6037221 */ /* 0x040fe20000010000 */
[----:B------:R-:W-:Y:S02]  /*12420*/  F2FP.F16.F32.PACK_AB R166, R166, R177 ;  /* 0x000000b1a6a6723e */ /* 0x000fe400000000ff */
[C---:B-----5:R-:W-:Y:S01]  /*12430*/  F2FP.F16.F32.PACK_AB R167, R183.reuse, R167 ;  /* 0x000000a7b7a7723e */ /* 0x060fe200000000ff */
[----:B------:R-:W-:-:S04]  /*12440*/  FADD.FTZ R0, R183, R0 ;  /* 0x00000000b7007221 */ /* 0x000fc80000010000 */
[----:B------:R3:W-:Y:S01]  /*12450*/  STSM.16.M88.4 [R202], R164 ;  /* 0x000000a4ca007844 */ /* 0x0007e20000000200 */
[----:B------:R-:W-:Y:S05]  /*12460*/  @!P0 BRA `(.L_x_2722) ;  /* 0x0000000000048947 */ /* 0x000fea0003800000 */
[----:B------:R-:W-:Y:S01]  /*12470*/  BPT.TRAP 0x1 ;  /* 0x000000040000795c */ /* 0x000fe20000300000 */
.L_x_2722:
[----:B------:R2:W4:Y:S01]  /*12480*/  SYNCS.PHASECHK.TRANS64.TRYWAIT P2, [R12+URZ+0x28c50], R211 ;  /* 0x028c50d30c0075a7 */ /* 0x000522000804017f */
[----:B------:R-:W-:Y:S05]  /*12490*/  @!P0 BRA `(.L_x_2723) ;  /* 0x0000000000048947 */ /* 0x000fea0003800000 */
[----:B------:R-:W-:Y:S01]  /*124a0*/  BPT.TRAP 0x1 ;  /* 0x000000040000795c */ /* 0x000fe20000300000 */
.L_x_2723:
[----:B------:R-:W-:Y:S04]  /*124b0*/  BSSY B2, `(.L_x_2724) ;  /* 0x0000004000027945 */ /* 0x000fe80003800000 */
[----:B----4-:R-:W-:Y:S05]  /*124c0*/  @P2 BRA `(.L_x_2725) ;  /* 0x0000000000082947 */ /* 0x010fea0003800000 */
[----:B------:R-:W4:Y:S02]  /*124d0*/  SYNCS.PHASECHK.TRANS64.TRYWAIT P2, [R12+URZ+0x28c50], R211 ;  /* 0x028c50d30c0075a7 */ /* 0x000f24000804017f */
[----:B----4-:R-:W-:Y:S05]  /*124e0*/  @!P2 BRA `(.L_x_2726) ;  /* 0x0000011c00d4a947 */ /* 0x010fea0003800000 */
.L_x_2725:
[----:B------:R-:W-:Y:S05]  /*124f0*/  BSYNC B2 ;  /* 0x0000000000027941 */ /* 0x000fea0003800000 */
.L_x_2724:
        /* <DEDUP_REMOVED lines=8> */
[----:B---3--:R-:W-:Y:S01]  /*12580*/  VIADD R152, R168, 0x80 ;  /* 0x00000080a8987836 */ /* 0x008fe20000000000 */
[----:B------:R-:W-:Y:S01]  /*12590*/  MOV R153, 0x40000040 ;  /* 0x4000004000997802 */ /* 0x000fe20000000f00 */
[----:B------:R-:W-:-:S03]  /*125a0*/  WARPGROUP.ARRIVE ;  /* 0x00000000000079c5 */ /* 0x000fc60000000000 */
        /* <DEDUP_REMOVED lines=29> */
.L_x_2727:
[----:B012-4-:R-:W-:Y:S02]  /*12780*/  VIADD R12, R12, 0x28c60 ;  /* 0x00028c600c0c7836 */ /* 0x017fe40000000000 */
[----:B------:R-:W-:Y:S02]  /*12790*/  IMAD.MOV.U32 R213, RZ, RZ, R15 ;  /* 0x000000ffffd57224 */ /* 0x000fe400078e000f */
[----:B------:R-:W-:Y:S01]  /*127a0*/  IMAD.MOV.U32 R218, RZ, RZ, R13 ;  /* 0x000000ffffda7224 */ /* 0x000fe200078e000d */
[----:B------:R-:W-:Y:S01]  /*127b0*/  PRMT R12, R186, 0x654, R12 ;  /* 0x00000654ba0c7816 */ /* 0x000fe2000000000c */
[----:B------:R-:W-:-:S03]  /*127c0*/  IMAD.MOV.U32 R217, RZ, RZ, R17 ;  /* 0x000000ffffd97224 */ /* 0x000fc600078e0011 */
[----:B------:R0:W-:Y:S01]  /*127d0*/  SYNCS.ARRIVE.TRANS64.RED.A1T0 RZ, [R12+URZ], RZ ;  /* 0x000000ff0cff79a7 */ /* 0x0001e2000810043f */
[----:B------:R-:W-:Y:S05]  /*127e0*/  @P1 BRA `(.L_x_2728) ;  /* 0xffffffe000741947 */ /* 0x000fea000383ffff */
[----:B------:R-:W-:Y:S05]  /*127f0*/  BSYNC B0 ;  /* 0x0000000000007941 */ /* 0x000fea0003800000 */
.L_x_2715:
[----:B0-----:R-:W-:-:S07]  /*12800*/  IMAD.MOV.U32 R12, RZ, RZ, R209 ;  /* 0x000000ffff0c7224 */ /* 0x001fce00078e00d1 */
.L_x_2714:
[----:B------:R-:W-:Y:S05]  /*12810*/  BSYNC B1 ;  /* 0x0000000000017941 */ /* 0x000fea0003800000 */
.L_x_2713:
[----:B------:R-:W-:Y:S01]  /*12820*/  ISETP.GE.AND P1, PT, R12, R207, PT ;  /* 0x000000cf0c00720c */ /* 0x000fe20003f26270 */
[----:B------:R-:W-:-:S12]  /*12830*/  BSSY B0, `(.L_x_2729) ;  /* 0x0000291000007945 */ /* 0x000fd80003800000 */
[----:B------:R-:W-:Y:S05]  /*12840*/  @!P1 BRA `(.L_x_2730) ;  /* 0x00000028003c9947 */ /* 0x000fea0003800000 */
[----:B------:R-:W-:Y:S02]  /*12850*/  IMAD.MOV.U32 R211, RZ, RZ, R15 ;  /* 0x000000ffffd37224 */ /* 0x000fe400078e000f */
[----:B------:R-:W-:Y:S02]  /*12860*/  IMAD.MOV.U32 R213, RZ, RZ, R13 ;  /* 0x000000ffffd57224 */ /* 0x000fe400078e000d */
[----:B------:R-:W-:-:S07]  /*12870*/  IMAD.MOV.U32 R217, RZ, RZ, R17 ;  /* 0x000000ffffd97224 */ /* 0x000fce00078e0011 */
.L_x_2751:
[----:B------:R-:W-:-:S05]  /*12880*/  VIADD R17, R217, 0x1 ;  /* 0x00000001d9117836 */ /* 0x000fca0000000000 */
[----:B------:R-:W-:-:S04]  /*12890*/  ISETP.NE.AND P1, PT, R17, 0x2, PT ;  /* 0x000000021100780c */ /* 0x000fc80003f25270 */
[----:B------:R-:W-:Y:S02]  /*128a0*/  SEL R13, RZ, 0x1, P1 ;  /* 0x00000001ff0d7807 */ /* 0x000fe40000800000 */
[----:B------:R-:W-:Y:S02]  /*128b0*/  SEL R17, R17, RZ, P1 ;  /* 0x000000ff11117207 */ /* 0x000fe40000800000 */
[----:B------:R-:W-:Y:S01]  /*128c0*/  LOP3.LUT R22, R22, R13, RZ, 0x3c, !PT ;  /* 0x0000000d16167212 */ /* 0x000fe200078e3cff */
[----:B0-----:R-:W-:Y:S06]  /*128d0*/  @!P0 BRA `(.L_x_2731) ;  /* 0x0000000000048947 */ /* 0x001fec0003800000 */
[----:B------:R-:W-:Y:S01]  /*128e0*/  BPT.TRAP 0x1 ;  /* 0x000000040000795c */ /* 0x000fe20000300000 */
.L_x_2731:
[----:B------:R-:W-:Y:S01]  /*128f0*/  IMAD R21, R17, 0x8, R2 ;  /* 0x0000000811157824 */ /* 0x000fe200078e0202 */
[----:B------:R-:W-:-:S04]  /*12900*/  SHF.L.U32 R209, R22, 0x1f, RZ ;  /* 0x0000001f16d17819 */ /* 0x000fc800000006ff */
[----:B------:R0:W1:Y:S01]  /*12910*/  SYNCS.PHASECHK.TRANS64.TRYWAIT P1, [R21+URZ+0x28c30], R209 ;  /* 0x028c30d1150075a7 */ /* 0x000062000802017f */
[----:B------:R-:W-:Y:S05]  /*12920*/  @!P0 BRA `(.L_x_2732) ;  /* 0x0000000000048947 */ /* 0x000fea0003800000 */
[----:B------:R-:W-:Y:S01]  /*12930*/  BPT.TRAP 0x1 ;  /* 0x000000040000795c */ /* 0x000fe20000300000 */
.L_x_2732:
[----:B------:R-:W-:Y:S01]  /*12940*/  BSSY B1, `(.L_x_2733) ;  /* 0x0000006000017945 */ /* 0x000fe20003800000 */
[----:B------:R-:W-:Y:S02]  /*12950*/  IMAD R156, R17, 0x200, R14 ;  /* 0x00000200119c7824 */ /* 0x000fe400078e020e */
[----:B------:R-:W-:Y:S01]  /*12960*/  IMAD.MOV.U32 R157, RZ, RZ, 0x40000040 ;  /* 0x40000040ff9d7424 */ /* 0x000fe200078e00ff */
[----:B-1----:R-:W-:Y:S06]  /*12970*/  @P1 BRA `(.L_x_2734) ;  /* 0x0000000000081947 */ /* 0x002fec0003800000 */
[----:B------:R-:W1:Y:S02]  /*12980*/  SYNCS.PHASECHK.TRANS64.TRYWAIT P1, [R21+URZ+0x28c30], R209 ;  /* 0x028c30d1150075a7 */ /* 0x000e64000802017f */
[----:B-1----:R-:W-:Y:S05]  /*12990*/  @!P1 BRA `(.L_x_2735) ;  /* 0x0000011800bc9947 */ /* 0x002fea0003800000 */
.L_x_2734:
[----:B------:R-:W-:Y:S05]  /*129a0*/  BSYNC B1 ;  /* 0x0000000000017941 */ /* 0x000fea0003800000 */
.L_x_2733:
        /* <DEDUP_REMOVED lines=8> */
[----:B------:R-:W-:Y:S01]  /*12a30*/  IADD3 R156, R156, 0x6, RZ ;  /* 0x000000069c9c7810 */ /* 0x000fe20007ffe0ff */
[----:B------:R-:W-:Y:S01]  /*12a40*/  IMAD.MOV.U32 R157, RZ, RZ, 0x40000040 ;  /* 0x40000040ff9d7424 */ /* 0x000fe200078e00ff */
[----:B------:R-:W-:-:S02]  /*12a50*/  R2UR UR10, R154 ;  /* 0x000000009a0a72ca */ /* 0x000fc400000e0000 */
[----:B------:R-:W-:Y:S02]  /*12a60*/  R2UR UR11, R155 ;  /* 0x000000009b0b72ca */ /* 0x000fe400000e0000 */
[----:B------:R-:W-:Y:S02]  /*12a70*/  R2UR UR14, R152 ;  /* 0x00000000980e72ca */ /* 0x000fe400000e0000 */
[----:B------:R-:W-:Y:S02]  /*12a80*/  R2UR UR15, R153 ;  /* 0x00000000990f72ca */ /* 0x000fe400000e0000 */
[----:B------:R-:W-:Y:S02]  /*12a90*/  R2UR UR18, R156 ;  /* 0x000000009c1272ca */ /* 0x000fe400000e0000 */
[----:B------:R-:W-:Y:S02]  /*12aa0*/  R2UR UR19, R157 ;  /* 0x000000009d1372ca */ /* 0x000fe400000e0000 */
[----:B------:R-:W-:Y:S01]  /*12ab0*/  WARPGROUP.ARRIVE ;  /* 0x00000000000079c5 */ /* 0x000fe20000000000 */
[----:B------:R-:W-:-:S02]  /*12ac0*/  R2UR UR8, R10 ;  /* 0x000000000a0872ca */ /* 0x000fc400000e0000 */
[----:B------:R-:W-:Y:S02]  /*12ad0*/  R2UR UR9, R11 ;  /* 0x000000000b0972ca */ /* 0x000fe400000e0000 */
[----:B------:R-:W-:Y:S01]  /*12ae0*/  R2UR UR12, R8 ;  /* 0x00000000080c72ca */ /* 0x000fe200000e0000 */
[----:B------:R-:W-:Y:S01]  /*12af0*/  HGMMA.64x64x16.F32 R152, gdesc[UR4], RZ, !UPT, gsb0 ;  /* 0x00e00000049879f0 */ /* 0x000fe2000c0008ff */
        /* <DEDUP_REMOVED lines=15> */
.L_x_2736:
[----:B------:R-:W2:Y:S01]  /*12bf0*/  @P4 LDC R20, c[0x0][0x44c] ;  /* 0x00011300ff144b82 */ /* 0x000ea20000000800 */
[----:B------:R-:W-:Y:S01]  /*12c00*/  IMAD.IADD R13, R206, 0x1, R196 ;  /* 0x00000001ce0d7824 */ /* 0x000fe200078e02c4 */
[----:B------:R-:W-:Y:S02]  /*12c10*/  ULDC UR4, c[0x0][0x9d8] ;  /* 0x0002760000047ab9 */ /* 0x000fe40000000800 */
[----:B------:R-:W-:Y:S01]  /*12c20*/  FMUL.FTZ R221, R157, UR4 ;  /* 0x000000049ddd7c20 */ /* 0x000fe20008410000 */
[----:B------:R-:W-:Y:S01]  /*12c30*/  FMUL.FTZ R222, R161, UR4 ;  /* 0x00000004a1de7c20 */ /* 0x000fe20008410000 */
[----:B------:R-:W-:Y:S01]  /*12c40*/  FMUL.FTZ R220, R156, UR4 ;  /* 0x000000049cdc7c20 */ /* 0x000fe20008410000 */
[----:B------:R-:W-:Y:S01]  /*12c50*/  FMUL.FTZ R157, R162, UR4 ;  /* 0x00000004a29d7c20 */ /* 0x000fe20008410000 */
[----:B------:R-:W3:Y:S01]  /*12c60*/  @P4 LDC R15, c[0x0][0x450] ;  /* 0x00011400ff0f4b82 */ /* 0x000ee20000000800 */
        /* <DEDUP_REMOVED lines=15> */
[----:B--2---:R-:W-:-:S04]  /*12d60*/  @P4 IMAD.HI.U32 R20, R13, R20, RZ ;  /* 0x000000140d144227 */ /* 0x004fc800078e00ff */
[----:B------:R-:W-:Y:S01]  /*12d70*/  FMUL.FTZ R177, R177, UR4 ;  /* 0x00000004b1b17c20 */ /* 0x000fe20008410000 */
[----:B------:R-:W-:Y:S01]  /*12d80*/  FMUL.FTZ R174, R182, UR4 ;  /* 0x00000004b6ae7c20 */ /* 0x000fe20008410000 */
[----:B------:R-:W-:Y:S01]  /*12d90*/  FMUL.FTZ R176, R183, UR4 ;  /* 0x00000004b7b07c20 */ /* 0x000fe20008410000 */
[----:B------:R-:W-:Y:S01]  /*12da0*/  IADD3 R223, -R189, 0x1, -R178 ;  /* 0x00000001bddf7810 */ /* 0x000fe20007ffe9b2 */
[----:B------:R-:W2:Y:S01]  /*12db0*/  MUFU.TANH R218, R218 ;  /* 0x000000da00da7308 */ /* 0x000ea20000002400 */
[----:B---3--:R-:W-:Y:S01]  /*12dc0*/  @P4 SHF.R.U32.HI R13, RZ, R15, R20 ;  /* 0x0000000fff0d4219 */ /* 0x008fe20000011614 */
        /* <DEDUP_REMOVED lines=11> */
[----:B------:R-:W3:Y:S01]  /*12e80*/  SHFL.IDX PT, R181, R13, RZ, 0x1c1f ;  /* 0x001c1fff0db57589 */ /* 0x000ee200000e0000 */
[----:B------:R-:W4:Y:S01]  /*12e90*/  MUFU.TANH R15, R15 ;  /* 0x0000000f000f7308 */ /* 0x000f220000002400 */
[----:B------:R-:W-:Y:S01]  /*12ea0*/  VIADD R152, R21, 0x28c40 ;  /* 0x00028c4015987836 */ /* 0x000fe20000000000 */
[----:B------:R-:W-:Y:S01]  /*12eb0*/  IADD3 R223, -R23, R223, R184 ;  /* 0x000000df17df7210 */ /* 0x000fe20007ffe1b8 */
[----:B------:R-:W-:-:S03]  /*12ec0*/  ULDC UR4, c[0x0][0x9e0] ;  /* 0x0002780000047ab9 */ /* 0x000fc60000000800 */
[----:B------:R-:W-:Y:S01]  /*12ed0*/  PRMT R152, R186, 0x654, R152 ;  /* 0x00000654ba987816 */ /* 0x000fe20000000098 */
[C---:B------:R-:W-:Y:S01]  /*12ee0*/  VIADD R224, R223.reuse, UR4 ;  /* 0x00000004dfe07c36 */ /* 0x040fe20008000000 */
[----:B------:R-:W0:Y:S01]  /*12ef0*/  MUFU.TANH R20, R20 ;  /* 0x0000001400147308 */ /* 0x000e220000002400 */
[----:B------:R-:W-:Y:S01]  /*12f00*/  VIADD R223, R223, UR45 ;  /* 0x0000002ddfdf7c36 */ /* 0x000fe20008000000 */
[----:B------:R0:W-:Y:S06]  /*12f10*/  SYNCS.ARRIVE.TRANS64.RED.A1T0 RZ, [R152+URZ], RZ ;  /* 0x000000ff98ff79a7 */ /* 0x0001ec000810043f */
[----:B------:R-:W0:Y:S01]  /*12f20*/  MUFU.TANH R154, R154 ;  /* 0x0000009a009a7308 */ /* 0x000e220000002400 */
[----:B---3--:R-:W-:-:S07]  /*12f30*/  IMAD.IADD R183, R224, 0x1, R181 ;  /* 0x00000001e0b77824 */ /* 0x008fce00078e02b5 */
[----:B------:R-:W3:Y:S01]  /*12f40*/  MUFU.TANH R220, R220 ;  /* 0x000000dc00dc7308 */ /* 0x000ee20000002400 */
        /* <DEDUP_REMOVED lines=28> */
[----:B--234-:R-:W-:Y:S05]  /*13110*/  @!P5 BRA `(.L_x_2737) ;  /* 0x000000000060d947 */ /* 0x01cfea0003800000 */
[----:B------:R-:W-:Y:S01]  /*13120*/  IADD3 R181, -R23, R184, R181 ;  /* 0x000000b817b57210 */ /* 0x000fe20007ffe1b5 */
[----:B------:R-:W-:Y:S03]  /*13130*/  BSSY B1, `(.L_x_2738) ;  /* 0x0000012000017945 */ /* 0x000fe60003800000 */
[----:B------:R-:W-:-:S13]  /*13140*/  ISETP.GT.AND P1, PT, R181, -0x1, PT ;  /* 0xffffffffb500780c */ /* 0x000fda0003f24270 */
[----:B------:R-:W-:Y:S05]  /*13150*/  @P1 BRA `(.L_x_2739) ;  /* 0x0000000000241947 */ /* 0x000fea0003800000 */
[----:B------:R-:W-:Y:S01]  /*13160*/  ULDC UR4, c[0x0][0x9e4] ;  /* 0x0002790000047ab9 */ /* 0x000fe20000000800 */
[----:B------:R-:W-:Y:S01]  /*13170*/  LOP3.LUT R181, RZ, R181, RZ, 0x33, !PT ;  /* 0x000000b5ffb57212 */ /* 0x000fe200078e33ff */
[----:B------:R-:W-:-:S05]  /*13180*/  IMAD.U32 R225, RZ, RZ, UR4 ;  /* 0x00000004ffe17e24 */ /* 0x000fca000f8e00ff */
[----:B------:R-:W-:-:S13]  /*13190*/  ISETP.NE.AND P1, PT, R225, 0x1, PT ;  /* 0x00000001e100780c */ /* 0x000fda0003f25270 */
[----:B0-----:R-:W0:Y:S02]  /*131a0*/  @P1 LDC.64 R152, c[0x0][0x9e8] ;  /* 0x00027a00ff981b82 */ /* 0x001e240000000a00 */
[----:B0-----:R-:W-:-:S05]  /*131b0*/  @P1 IMAD.HI.U32 R152, R181, R152, RZ ;  /* 0x00000098b5981227 */ /* 0x001fca00078e00ff */
[----:B------:R-:W-:-:S04]  /*131c0*/  @P1 SHF.R.U32.HI R181, RZ, R153, R152 ;  /* 0x00000099ffb51219 */ /* 0x000fc80000011698 */
[----:B------:R-:W-:Y:S01]  /*131d0*/  LOP3.LUT R181, RZ, R181, RZ, 0x33, !PT ;  /* 0x000000b5ffb57212 */ /* 0x000fe200078e33ff */
[----:B------:R-:W-:Y:S06]  /*131e0*/  BRA `(.L_x_2740) ;  /* 0x0000000000187947 */ /* 0x000fec0003800000 */
.L_x_2739:
[----:B------:R-:W-:Y:S02]  /*131f0*/  ULDC UR4, c[0x0][0x9e4] ;  /* 0x0002790000047ab9 */ /* 0x000fe40000000800 */
[----:B------:R-:W-:-:S05]  /*13200*/  IMAD.U32 R225, RZ, RZ, UR4 ;  /* 0x00000004ffe17e24 */ /* 0x000fca000f8e00ff */
[----:B------:R-:W-:-:S13]  /*13210*/  ISETP.NE.AND P1, PT, R225, 0x1, PT ;  /* 0x00000001e100780c */ /* 0x000fda0003f25270 */
[----:B0-----:R-:W0:Y:S02]  /*13220*/  @P1 LDC.64 R152, c[0x0][0x9e8] ;  /* 0x00027a00ff981b82 */ /* 0x001e240000000a00 */
[----:B0-----:R-:W-:-:S05]  /*13230*/  @P1 IMAD.HI.U32 R152, R181, R152, RZ ;  /* 0x00000098b5981227 */ /* 0x001fca00078e00ff */
[----:B------:R-:W-:-:S07]  /*13240*/  @P1 SHF.R.U32.HI R181, RZ, R153, R152 ;  /* 0x00000099ffb51219 */ /* 0x000fce0000011698 */
.L_x_2740:
[----:B------:R-:W-:Y:S05]  /*13250*/  BSYNC B1 ;  /* 0x0000000000017941 */ /* 0x000fea0003800000 */
.L_x_2738:
[----:B------:R-:W-:-:S04]  /*13260*/  IMAD R181, R181, R225, -R178 ;  /* 0x000000e1b5b57224 */ /* 0x000fc800078e0ab2 */
[----:B------:R-:W-:-:S05]  /*13270*/  IMAD.IADD R181, R181, 0x1, -R189 ;  /* 0x00000001b5b57824 */ /* 0x000fca00078e0abd */
[----:B------:R-:W-:Y:S02]  /*13280*/  VIMNMX R182, R182, R181, !PT ;  /* 0x000000b5b6b67248 */ /* 0x000fe40007fe0100 */
[----:B------:R-:W-:-:S07]  /*13290*/  VIADDMNMX R183, R181, R225, R183, PT ;  /* 0x000000e1b5b77246 */ /* 0x000fce00038001b7 */
.L_x_2737:
[----:B------:R-:W-:Y:S01]  /*132a0*/  ISETP.GT.AND P1, PT, R12, -0x1, PT ;  /* 0xffffffff0c00780c */ /* 0x000fe20003f24270 */
[----:B------:R-:W2:Y:S03]  /*132b0*/  SHFL.IDX PT, R13, R13, 0x1, 0x1c1f ;  /* 0x003c1f000d0d7f89 */ /* 0x000ea600000e0000 */
[C---:B------:R-:W-:Y:S02]  /*132c0*/  ISETP.GT.AND P2, PT, R182.reuse, RZ, P1 ;  /* 0x000000ffb600720c */ /* 0x040fe40000f44270 */
[C---:B------:R-:W-:Y:S02]  /*132d0*/  ISETP.GT.AND P6, PT, R182.reuse, 0x1, P1 ;  /* 0x00000001b600780c */ /* 0x040fe40000fc4270 */
[----:B------:R-:W-:Y:S02]  /*132e0*/  ISETP.LT.OR P3, PT, R183, 0x1, P2 ;  /* 0x00000001b700780c */ /* 0x000fe40001761670 */
[----:B------:R-:W-:-:S02]  /*132f0*/  ISETP.GT.AND P2, PT, R182, 0x8, P1 ;  /* 0x00000008b600780c */ /* 0x000fc40000f44270 */
[----:B0-----:R-:W-:Y:S02]  /*13300*/  FSEL R181, R20, -INF , !P3 ;  /* 0xff80000014b57808 */ /* 0x001fe40005800000 */
[----:B------:R-:W-:Y:S02]  /*13310*/  ISETP.GT.AND P3, PT, R182, 0x9, P1 ;  /* 0x00000009b600780c */ /* 0x000fe40000f64270 */
[C---:B------:R-:W-:Y:S02]  /*13320*/  ISETP.LT.OR P6, PT, R183.reuse, 0x2, P6 ;  /* 0x00000002b700780c */ /* 0x040fe400037c1670 */
[C---:B------:R-:W-:Y:S02]  /*13330*/  ISETP.LT.OR P2, PT, R183.reuse, 0x9, P2 ;  /* 0x00000009b700780c */ /* 0x040fe40001741670 */
[----:B------:R-:W-:Y:S02]  /*13340*/  ISETP.LT.OR P3, PT, R183, 0xa, P3 ;  /* 0x0000000ab700780c */ /* 0x000fe40001f61670 */
[----:B------:R-:W-:-:S02]  /*13350*/  FSEL R218, R218, -INF , !P6 ;  /* 0xff800000dada7808 */ /* 0x000fc40007000000 */
[----:B------:R-:W-:Y:S01]  /*13360*/  FSEL R220, R220, -INF , !P2 ;  /* 0xff800000dcdc7808 */ /* 0x000fe20005000000 */
[--C-:B--2---:R-:W-:Y:S01]  /*13370*/  IMAD.IADD R224, R224, 0x1, R13.reuse ;  /* 0x00000001e0e07824 */ /* 0x104fe200078e020d */
        /* <DEDUP_REMOVED lines=38> */
[----:B------:R-:W-:Y:S06]  /*135e0*/  @!P5 BRA `(.L_x_2741) ;  /* 0x000000000060d947 */ /* 0x000fec0003800000 */
        /* <DEDUP_REMOVED lines=13> */
.L_x_2743:
[----:B------:R-:W-:Y:S02]  /*136c0*/  ULDC UR4, c[0x0][0x9e4] ;  /* 0x0002790000047ab9 */ /* 0x000fe40000000800 */
[----:B------:R-:W-:-:S05]  /*136d0*/  IMAD.U32 R20, RZ, RZ, UR4 ;  /* 0x00000004ff147e24 */ /* 0x000fca000f8e00ff */
[----:B------:R-:W-:-:S13]  /*136e0*/  ISETP.NE.AND P2, PT, R20, 0x1, PT ;  /* 0x000000011400780c */ /* 0x000fda0003f45270 */
[----:B------:R-:W0:Y:S02]  /*136f0*/  @P2 LDC.64 R152, c[0x0][0x9e8] ;  /* 0x00027a00ff982b82 */ /* 0x000e240000000a00 */
[----:B0-----:R-:W-:-:S05]  /*13700*/  @P2 IMAD.HI.U32 R152, R13, R152, RZ ;  /* 0x000000980d982227 */ /* 0x001fca00078e00ff */
[----:B------:R-:W-:-:S07]  /*13710*/  @P2 SHF.R.U32.HI R13, RZ, R153, R152 ;  /* 0x00000099ff0d2219 */ /* 0x000fce0000011698 */
.L_x_2744:
[----:B------:R-:W-:Y:S05]  /*13720*/  BSYNC B1 ;  /* 0x0000000000017941 */ /* 0x000fea0003800000 */
.L_x_2742:
[----:B------:R-:W-:-:S04]  /*13730*/  IMAD R13, R13, R20, -R178 ;  /* 0x000000140d0d7224 */ /* 0x000fc800078e0ab2 */
[----:B------:R-:W-:-:S05]  /*13740*/  IMAD.IADD R13, R13, 0x1, -R189 ;  /* 0x000000010d0d7824 */ /* 0x000fca00078e0abd */
[----:B------:R-:W-:Y:S02]  /*13750*/  VIMNMX R223, R223, R13, !PT ;  /* 0x0000000ddfdf7248 */ /* 0x000fe40007fe0100 */
[----:B------:R-:W-:-:S07]  /*13760*/  VIADDMNMX R224, R13, R20, R224, PT ;  /* 0x000000140de07246 */ /* 0x000fce00038001e0 */
.L_x_2741:
[----:B------:R-:W-:Y:S01]  /*13770*/  FMNMX.FTZ R13, R181, R213, !PT ;  /* 0x000000d5b50d7209 */ /* 0x000fe20007810000 */
[----:B------:R-:W-:Y:S01]  /*13780*/  ULDC UR4, c[0x0][0x988] ;  /* 0x0002620000047ab9 */ /* 0x000fe20000000800 */
[----:B------:R-:W-:Y:S02]  /*13790*/  ISETP.GT.AND P6, PT, R223, 0x9, P1 ;  /* 0x00000009df00780c */ /* 0x000fe40000fc4270 */
[----:B------:R-:W-:Y:S02]  /*137a0*/  FMNMX.FTZ R13, R218, R13, !PT ;  /* 0x0000000dda0d7209 */ /* 0x000fe40007810000 */
[----:B------:R-:W-:Y:S02]  /*137b0*/  ISETP.LT.OR P6, PT, R224, 0xa, P6 ;  /* 0x0000000ae000780c */ /* 0x000fe400037c1670 */
[----:B------:R-:W-:Y:S02]  /*137c0*/  FMNMX.FTZ R13, R220, R13, !PT ;  /* 0x0000000ddc0d7209 */ /* 0x000fe40007810000 */
[----:B------:R-:W-:-:S02]  /*137d0*/  FSEL R156, R156, -INF , !P6 ;  /* 0xff8000009c9c7808 */ /* 0x000fc40007000000 */
[----:B------:R-:W-:Y:S02]  /*137e0*/  FMNMX.FTZ R13, R221, R13, !PT ;  /* 0x0000000ddd0d7209 */ /* 0x000fe40007810000 */
        /* <DEDUP_REMOVED lines=14> */
[----:B------:R-:W-:Y:S02]  /*138d0*/  ISETP.GT.AND P3, PT, R223, 0x1, P1 ;  /* 0x00000001df00780c */ /* 0x000fe40000f64270 */
[----:B------:R-:W-:Y:S02]  /*138e0*/  FMNMX.FTZ R13, R173, R13, !PT ;  /* 0x0000000dad0d7209 */ /* 0x000fe40007810000 */
[----:B------:R-:W-:-:S02]  /*138f0*/  ISETP.LT.OR P6, PT, R224, 0x1, P6 ;  /* 0x00000001e000780c */ /* 0x000fc400037c1670 */
[----:B------:R-:W-:Y:S02]  /*13900*/  FMNMX.FTZ R13, R175, R13, !PT ;  /* 0x0000000daf0d7209 */ /* 0x000fe40007810000 */
[----:B------:R-:W-:Y:S02]  /*13910*/  ISETP.LT.OR P3, PT, R224, 0x2, P3 ;  /* 0x00000002e000780c */ /* 0x000fe40001f61670 */
[----:B------:R-:W-:Y:S02]  /*13920*/  FMNMX.FTZ R13, R177, R13, !PT ;  /* 0x0000000db10d7209 */ /* 0x000fe40007810000 */
[----:B------:R-:W-:Y:S02]  /*13930*/  FSEL R178, R15, -INF , !P6 ;  /* 0xff8000000fb27808 */ /* 0x000fe40007000000 */
[----:B------:R-:W-:Y:S02]  /*13940*/  FMNMX.FTZ R13, R179, R13, !PT ;  /* 0x0000000db30d7209 */ /* 0x000fe40007810000 */
[----:B------:R-:W-:-:S02]  /*13950*/  FSEL R154, R154, -INF , !P3 ;  /* 0xff8000009a9a7808 */ /* 0x000fc40005800000 */
[----:B------:R-:W-:Y:S02]  /*13960*/  FMNMX.FTZ R13, R180, R13, !PT ;  /* 0x0000000db40d7209 */ /* 0x000fe40007810000 */
[----:B------:R-:W-:Y:S02]  /*13970*/  FMNMX.FTZ R15, R178, R211, !PT ;  /* 0x000000d3b20f7209 */ /* 0x000fe40007810000 */
[C---:B------:R-:W-:Y:S01]  /*13980*/  ISETP.GT.AND P3, PT, R223.reuse, 0x10, P1 ;  /* 0x00000010df00780c */ /* 0x040fe20000f64270 */
[----:B------:R-:W0:Y:S01]  /*13990*/  SHFL.BFLY PT, R20, R13, 0x2, 0x1f ;  /* 0x0c401f000d147f89 */ /* 0x000e2200000e0000 */
[----:B------:R-:W-:Y:S02]  /*139a0*/  FMNMX.FTZ R15, R154, R15, !PT ;  /* 0x0000000f9a0f7209 */ /* 0x000fe40007810000 */
[----:B------:R-:W-:Y:S02]  /*139b0*/  ISETP.LT.OR P3, PT, R224, 0x11, P3 ;  /* 0x00000011e000780c */ /* 0x000fe40001f61670 */
[----:B------:R-:W-:-:S02]  /*139c0*/  ISETP.GT.AND P6, PT, R223, 0x38, P1 ;  /* 0x00000038df00780c */ /* 0x000fc40000fc4270 */
[----:B------:R-:W-:Y:S02]  /*139d0*/  FSEL R157, R157, -INF , !P3 ;  /* 0xff8000009d9d7808 */ /* 0x000fe40005800000 */
[----:B------:R-:W-:Y:S02]  /*139e0*/  ISETP.GT.AND P3, PT, R223, 0x19, P1 ;  /* 0x00000019df00780c */ /* 0x000fe40000f64270 */
[C---:B------:R-:W-:Y:S02]  /*139f0*/  ISETP.LT.OR P6, PT, R224.reuse, 0x39, P6 ;  /* 0x00000039e000780c */ /* 0x040fe400037c1670 */
[----:B------:R-:W-:Y:S02]  /*13a00*/  ISETP.LT.OR P3, PT, R224, 0x1a, P3 ;  /* 0x0000001ae000780c */ /* 0x000fe40001f61670 */
[----:B------:R-:W-:Y:S02]  /*13a10*/  FSEL R174, R174, -INF , !P6 ;  /* 0xff800000aeae7808 */ /* 0x000fe40007000000 */
[----:B------:R-:W-:-:S02]  /*13a20*/  FSEL R161, R161, -INF , !P3 ;  /* 0xff800000a1a17808 */ /* 0x000fc40005800000 */
[----:B------:R-:W-:-:S04]  /*13a30*/  ISETP.GT.AND P3, PT, R223, 0x28, P1 ;  /* 0x00000028df00780c */ /* 0x000fc80000f64270 */
[----:B------:R-:W-:Y:S02]  /*13a40*/  ISETP.LT.OR P3, PT, R224, 0x29, P3 ;  /* 0x00000029e000780c */ /* 0x000fe40001f61670 */
[----:B0-----:R-:W-:Y:S02]  /*13a50*/  FMNMX.FTZ R13, R13, R20, !PT ;  /* 0x000000140d0d7209 */ /* 0x001fe40007810000 */
[----:B------:R-:W-:Y:S02]  /*13a60*/  FSEL R166, R166, -INF , !P3 ;  /* 0xff800000a6a67808 */ /* 0x000fe40005800000 */
[----:B------:R-:W-:Y:S01]  /*13a70*/  ISETP.GT.AND P3, PT, R223, 0x30, P1 ;  /* 0x00000030df00780c */ /* 0x000fe20000f64270 */
[----:B------:R-:W0:Y:S03]  /*13a80*/  SHFL.BFLY PT, R20, R13, 0x1, 0x1f ;  /* 0x0c201f000d147f89 */ /* 0x000e2600000e0000 */
[----:B------:R-:W-:-:S04]  /*13a90*/  ISETP.LT.OR P3, PT, R224, 0x31, P3 ;  /* 0x00000031e000780c */ /* 0x000fc80001f61670 */
[----:B------:R-:W-:Y:S02]  /*13aa0*/  FSEL R170, R170, -INF , !P3 ;  /* 0xff800000aaaa7808 */ /* 0x000fe40005800000 */
[----:B0-----:R-:W-:Y:S02]  /*13ab0*/  FMNMX.FTZ R13, R13, R20, !PT ;  /* 0x000000140d0d7209 */ /* 0x001fe40007810000 */
[----:B------:R-:W-:Y:S02]  /*13ac0*/  MOV R20, UR4 ;  /* 0x0000000400147c02 */ /* 0x000fe40008000f00 */
[----:B------:R-:W-:-:S03]  /*13ad0*/  FSETP.NEU.FTZ.AND P2, PT, R13, -INF , PT ;  /* 0xff8000000d00780b */ /* 0x000fc60003f5d000 */
[C---:B------:R-:W-:Y:S01]  /*13ae0*/  FMUL.FTZ R153, R13.reuse, R20 ;  /* 0x000000140d997220 */ /* 0x040fe20000410000 */
[----:B------:R-:W-:-:S04]  /*13af0*/  FSEL R152, R13, RZ, P2 ;  /* 0x000000ff0d987208 */ /* 0x000fc80001000000 */
[----:B------:R-:W-:Y:S01]  /*13b00*/  FSEL R153, R153, RZ, P2 ;  /* 0x000000ff99997208 */ /* 0x000fe20001000000 */
[----:B------:R-:W-:Y:S01]  /*13b10*/  FADD.FTZ R152, -R152, R213 ;  /* 0x000000d598987221 */ /* 0x000fe20000010100 */
[----:B------:R-:W-:-:S03]  /*13b20*/  ISETP.GT.AND P2, PT, R223, 0x8, P1 ;  /* 0x00000008df00780c */ /* 0x000fc60000f44270 */
[-CC-:B------:R-:W-:Y:S01]  /*13b30*/  FFMA.FTZ R181, R181, R20.reuse, -R153.reuse ;  /* 0x00000014b5b57223 */ /* 0x180fe20000010899 */
[----:B------:R-:W-:Y:S01]  /*13b40*/  ISETP.LT.OR P2, PT, R224, 0x9, P2 ;  /* 0x00000009e000780c */ /* 0x000fe20001741670 */
[-CC-:B------:R-:W-:Y:S01]  /*13b50*/  FFMA.FTZ R218, R218, R20.reuse, -R153.reuse ;  /* 0x00000014dada7223 */ /* 0x180fe20000010899 */
[-CC-:B------:R-:W-:Y:S01]  /*13b60*/  FFMA.FTZ R220, R220, R20.reuse, -R153.reuse ;  /* 0x00000014dcdc7223 */ /* 0x180fe20000010899 */
[-CC-:B------:R-:W-:Y:S01]  /*13b70*/  FFMA.FTZ R221, R221, R20.reuse, -R153.reuse ;  /* 0x00000014dddd7223 */ /* 0x180fe20000010899 */
[----:B------:R-:W-:Y:S01]  /*13b80*/  FSEL R155, R155, -INF , !P2 ;  /* 0xff8000009b9b7808 */ /* 0x000fe20005000000 */
[-CC-:B------:R-:W-:Y:S01]  /*13b90*/  FFMA.FTZ R160, R160, R20.reuse, -R153.reuse ;  /* 0x00000014a0a07223 */ /* 0x180fe20000010899 */
[----:B------:R-:W-:Y:S01]  /*13ba0*/  ISETP.GT.AND P2, PT, R223, 0x11, P1 ;  /* 0x00000011df00780c */ /* 0x000fe20000f44270 */
[-CC-:B------:R-:W-:Y:S01]  /*13bb0*/  FFMA.FTZ R222, R222, R20.reuse, -R153.reuse ;  /* 0x00000014dede7223 */ /* 0x180fe20000010899 */
[----:B------:R-:W-:Y:S01]  /*13bc0*/  FMNMX.FTZ R15, R155, R15, !PT ;  /* 0x0000000f9b0f7209 */ /* 0x000fe20007810000 */
[-CC-:B------:R-:W-:Y:S01]  /*13bd0*/  FFMA.FTZ R163, R163, R20.reuse, -R153.reuse ;  /* 0x00000014a3a37223 */ /* 0x180fe20000010899 */
[----:B------:R-:W-:Y:S01]  /*13be0*/  ISETP.LT.OR P2, PT, R224, 0x12, P2 ;  /* 0x00000012e000780c */ /* 0x000fe20001741670 */
[-CC-:B------:R-:W-:Y:S01]  /*13bf0*/  FFMA.FTZ R165, R165, R20.reuse, -R153.reuse ;  /* 0x00000014a5a57223 */ /* 0x180fe20000010899 */
[----:B------:R-:W-:Y:S01]  /*13c00*/  FMNMX.FTZ R15, R156, R15, !PT ;  /* 0x0000000f9c0f7209 */ /* 0x000fe20007810000 */
[-CC-:B------:R-:W-:Y:S01]  /*13c10*/  FFMA.FTZ R167, R167, R20.reuse, -R153.reuse ;  /* 0x00000014a7a77223 */ /* 0x180fe20000010899 */
[----:B------:R-:W-:Y:S01]  /*13c20*/  FSEL R158, R158, -INF , !P2 ;  /* 0xff8000009e9e7808 */ /* 0x000fe20005000000 */
[-CC-:B------:R-:W-:Y:S01]  /*13c30*/  FFMA.FTZ R169, R169, R20.reuse, -R153.reuse ;  /* 0x00000014a9a97223 */ /* 0x180fe20000010899 */
[----:B------:R-:W-:Y:S01]  /*13c40*/  FMNMX.FTZ R15, R157, R15, !PT ;  /* 0x0000000f9d0f7209 */ /* 0x000fe20007810000 */
        /* <DEDUP_REMOVED lines=10> */
[----:B------:R-:W-:Y:S01]  /*13cf0*/  FFMA.FTZ R153, R180, R20, -R153 ;  /* 0x00000014b4997223 */ /* 0x000fe20000010899 */
[----:B------:R-:W-:Y:S01]  /*13d00*/  FMNMX.FTZ R15, R161, R15, !PT ;  /* 0x0000000fa10f7209 */ /* 0x000fe20007810000 */
[----:B------:R-:W-:Y:S01]  /*13d10*/  MUFU.EX2 R181, R181 ;  /* 0x000000b500b57308 */ /* 0x000fe20000000800 */
[----:B------:R-:W-:-:S02]  /*13d20*/  ISETP.GT.AND P2, PT, R223, 0x29, P1 ;  /* 0x00000029df00780c */ /* 0x000fc40000f44270 */
[----:B------:R-:W-:Y:S02]  /*13d30*/  FMNMX.FTZ R15, R162, R15, !PT ;  /* 0x0000000fa20f7209 */ /* 0x000fe40007810000 */
[----:B------:R-:W-:Y:S02]  /*13d40*/  ISETP.LT.OR P2, PT, R224, 0x2a, P2 ;  /* 0x0000002ae000780c */ /* 0x000fe40001741670 */
[----:B------:R-:W-:Y:S01]  /*13d50*/  FMNMX.FTZ R15, R164, R15, !PT ;  /* 0x0000000fa40f7209 */ /* 0x000fe20007810000 */
[----:B------:R-:W-:Y:S01]  /*13d60*/  MUFU.EX2 R182, R169 ;  /* 0x000000a900b67308 */ /* 0x000fe20000000800 */
[----:B------:R-:W-:Y:S02]  /*13d70*/  FSEL R168, R168, -INF , !P2 ;  /* 0xff800000a8a87808 */ /* 0x000fe40005000000 */
[----:B------:R-:W-:Y:S02]  /*13d80*/  ISETP.GT.AND P2, PT, R223, 0x31, P1 ;  /* 0x00000031df00780c */ /* 0x000fe40000f44270 */
[----:B------:R-:W-:-:S02]  /*13d90*/  FMNMX.FTZ R15, R166, R15, !PT ;  /* 0x0000000fa60f7209 */ /* 0x000fc40007810000 */
[----:B------:R-:W-:Y:S01]  /*13da0*/  ISETP.LT.OR P2, PT, R224, 0x32, P2 ;  /* 0x00000032e000780c */ /* 0x000fe20001741670 */
[----:B------:R-:W-:Y:S01]  /*13db0*/  MUFU.EX2 R218, R218 ;  /* 0x000000da00da7308 */ /* 0x000fe20000000800 */
[----:B------:R-:W-:Y:S02]  /*13dc0*/  FMNMX.FTZ R15, R168, R15, !PT ;  /* 0x0000000fa80f7209 */ /* 0x000fe40007810000 */
[----:B------:R-:W-:Y:S02]  /*13dd0*/  ISETP.GT.AND P1, PT, R223, 0x39, P1 ;  /* 0x00000039df00780c */ /* 0x000fe40000f24270 */
[----:B------:R-:W-:Y:S02]  /*13de0*/  FSEL R172, R172, -INF , !P2 ;  /* 0xff800000acac7808 */ /* 0x000fe40005000000 */
[----:B------:R-:W-:Y:S01]  /*13df0*/  FMNMX.FTZ R15, R170, R15, !PT ;  /* 0x0000000faa0f7209 */ /* 0x000fe20007810000 */
[----:B------:R-:W-:Y:S01]  /*13e00*/  MUFU.EX2 R220, R220 ;  /* 0x000000dc00dc7308 */ /* 0x000fe20000000800 */
[----:B------:R-:W-:-:S02]  /*13e10*/  ISETP.LT.OR P1, PT, R224, 0x3a, P1 ;  /* 0x0000003ae000780c */ /* 0x000fc40000f21670 */
[----:B------:R-:W-:Y:S02]  /*13e20*/  FMNMX.FTZ R15, R172, R15, !PT ;  /* 0x0000000fac0f7209 */ /* 0x000fe40007810000 */
[----:B------:R-:W-:Y:S02]  /*13e30*/  FSEL R176, R176, -INF , !P1 ;  /* 0xff800000b0b07808 */ /* 0x000fe40004800000 */
[----:B------:R-:W-:Y:S01]  /*13e40*/  FMNMX.FTZ R15, R174, R15, !PT ;  /* 0x0000000fae0f7209 */ /* 0x000fe20007810000 */
[----:B------:R-:W-:Y:S01]  /*13e50*/  MUFU.EX2 R221, R221 ;  /* 0x000000dd00dd7308 */ /* 0x000fe20000000800 */
[----:B------:R-:W-:Y:S02]  /*13e60*/  ISETP.NE.AND P2, PT, R197, RZ, PT ;  /* 0x000000ffc500720c */ /* 0x000fe40003f45270 */
[----:B------:R-:W-:-:S05]  /*13e70*/  FMNMX.FTZ R15, R176, R15, !PT ;  /* 0x0000000fb00f7209 */ /* 0x000fca0007810000 */
[----:B------:R-:W0:Y:S01]  /*13e80*/  SHFL.BFLY PT, R180, R15, 0x2, 0x1f ;  /* 0x0c401f000fb47f89 */ /* 0x000e2200000e0000 */
        /* <DEDUP_REMOVED lines=11> */
[----:B------:R0:W2:Y:S01]  /*13f40*/  MUFU.EX2 R180, R165 ;  /* 0x000000a500b47308 */ /* 0x0000a20000000800 */
[----:B------:R-:W-:-:S05]  /*13f50*/  FMUL.FTZ R223, R15, R20 ;  /* 0x000000140fdf7220 */ /* 0x000fca0000410000 */
[----:B------:R-:W-:Y:S02]  /*13f60*/  FSEL R223, R223, RZ, P1 ;  /* 0x000000ffdfdf7208 */ /* 0x000fe40000800000 */
[----:B0-----:R-:W-:-:S03]  /*13f70*/  FSEL R165, R15, RZ, P1 ;  /* 0x000000ff0fa57208 */ /* 0x001fc60000800000 */
[-CC-:B------:R-:W-:Y:S01]  /*13f80*/  FFMA.FTZ R178, R178, R20.reuse, -R223.reuse ;  /* 0x00000014b2b27223 */ /* 0x180fe200000108df */
[-CC-:B------:R-:W-:Y:S01]  /*13f90*/  FFMA.FTZ R183, R154, R20.reuse, -R223.reuse ;  /* 0x000000149ab77223 */ /* 0x180fe200000108df */
[-C--:B------:R-:W-:Y:S01]  /*13fa0*/  FFMA.FTZ R155, R155, R20.reuse, -R223 ;  /* 0x000000149b9b7223 */ /* 0x080fe200000108df */
[----:B------:R-:W-:Y:S01]  /*13fb0*/  FADD.FTZ R211, -R165, R211 ;  /* 0x000000d3a5d37221 */ /* 0x000fe20000010100 */
[-C--:B------:R-:W-:Y:S01]  /*13fc0*/  FMUL.FTZ R165, R152, R20.reuse ;  /* 0x0000001498a57220 */ /* 0x080fe20000410000 */
[-CC-:B------:R-:W-:Y:S01]  /*13fd0*/  FFMA.FTZ R157, R157, R20.reuse, -R223.reuse ;  /* 0x000000149d9d7223 */ /* 0x180fe200000108df */
[----:B------:R-:W-:Y:S01]  /*13fe0*/  MUFU.EX2 R178, R178 ;  /* 0x000000b200b27308 */ /* 0x000fe20000000800 */
[-C--:B------:R-:W-:Y:S01]  /*13ff0*/  FMUL.FTZ R169, R211, R20.reuse ;  /* 0x00000014d3a97220 */ /* 0x080fe20000410000 */
[-CC-:B------:R-:W-:Y:S01]  /*14000*/  FFMA.FTZ R211, R156, R20.reuse, -R223.reuse ;  /* 0x000000149cd37223 */ /* 0x180fe200000108df */
[-CC-:B------:R-:W-:Y:S01]  /*14010*/  FFMA.FTZ R213, R158, R20.reuse, -R223.reuse ;  /* 0x000000149ed57223 */ /* 0x180fe200000108df */
[-CC-:B------:R-:W-:Y:S01]  /*14020*/  FFMA.FTZ R159, R159, R20.reuse, -R223.reuse ;  /* 0x000000149f9f7223 */ /* 0x180fe200000108df */
[----:B------:R-:W-:Y:S01]  /*14030*/  FFMA.FTZ R161, R161, R20, -R223 ;  /* 0x00000014a1a17223 */ /* 0x000fe200000108df */
[----:B------:R-:W-:-:S02]  /*14040*/  @!P2 IMAD R152, R217, 0x40, R194 ;  /* 0x00000040d998a824 */ /* 0x000fc400078e02c2 */
[-CC-:B------:R-:W-:Y:S01]  /*14050*/  FFMA.FTZ R217, R162, R20.reuse, -R223.reuse ;  /* 0x00000014a2d97223 */ /* 0x180fe200000108df */
[----:B------:R-:W0:Y:S01]  /*14060*/  MUFU.EX2 R165, R165 ;  /* 0x000000a500a57308 */ /* 0x000e220000000800 */
[-CC-:B------:R-:W-:Y:S01]  /*14070*/  FFMA.FTZ R224, R164, R20.reuse, -R223.reuse ;  /* 0x00000014a4e07223 */ /* 0x180fe200000108df */
[-CC-:B------:R-:W-:Y:S01]  /*14080*/  FFMA.FTZ R225, R166, R20.reuse, -R223.reuse ;  /* 0x00000014a6e17223 */ /* 0x180fe200000108df */
[-CC-:B------:R-:W-:Y:S01]  /*14090*/  FFMA.FTZ R168, R168, R20.reuse, -R223.reuse ;  /* 0x00000014a8a87223 */ /* 0x180fe200000108df */
[----:B--2---:R-:W-:Y:S01]  /*140a0*/  F2FP.F16.F32.PACK_AB R158, R180, R163 ;  /* 0x000000a3b49e723e */ /* 0x004fe200000000ff */
[----:B------:R-:W-:Y:S02]  /*140b0*/  @!P2 IMAD R152, R152, 0x4, R2 ;  /* 0x000000049898a824 */ /* 0x000fe400078e0202 */
[-CC-:B------:R-:W-:Y:S01]  /*140c0*/  FFMA.FTZ R170, R170, R20.reuse, -R223.reuse ;  /* 0x00000014aaaa7223 */ /* 0x180fe200000108df */
[-CC-:B------:R-:W-:Y:S01]  /*140d0*/  FFMA.FTZ R172, R172, R20.reuse, -R223.reuse ;  /* 0x00000014acac7223 */ /* 0x180fe200000108df */
[----:B------:R-:W2:Y:S01]  /*140e0*/  MUFU.EX2 R169, R169 ;  /* 0x000000a900a97308 */ /* 0x000ea20000000800 */
[-CC-:B------:R-:W-:Y:S01]  /*140f0*/  FFMA.FTZ R176, R176, R20.reuse, -R223.reuse ;  /* 0x00000014b0b07223 */ /* 0x180fe200000108df */
[----:B------:R-:W-:Y:S01]  /*14100*/  FFMA.FTZ R174, R174, R20, -R223 ;  /* 0x00000014aeae7223 */ /* 0x000fe200000108df */
[----:B------:R-:W-:-:S02]  /*14110*/  F2FP.F16.F32.PACK_AB R156, R222, R160 ;  /* 0x000000a0de9c723e */ /* 0x000fc400000000ff */
[----:B------:R-:W-:-:S03]  /*14120*/  F2FP.F16.F32.PACK_AB R154, R221, R220 ;  /* 0x000000dcdd9a723e */ /* 0x000fc600000000ff */
[----:B------:R-:W3:Y:S01]  /*14130*/  MUFU.EX2 R183, R183 ;  /* 0x000000b700b77308 */ /* 0x000ee20000000800 */
[----:B0-----:R-:W-:Y:S01]  /*14140*/  FFMA.FTZ R3, R165, R3, R181 ;  /* 0x00000003a5037223 */ /* 0x001fe200000100b5 */
[----:B------:R0:W-:Y:S01]  /*14150*/  @!P2 STS [R152+0x28800], R165 ;  /* 0x028800a59800a388 */ /* 0x0001e20000000800 */
[-C--:B------:R-:W-:Y:S01]  /*14160*/  FMUL.FTZ R24, R24, R165.reuse ;  /* 0x000000a518187220 */ /* 0x080fe20000410000 */
[-C--:B------:R-:W-:Y:S01]  /*14170*/  FMUL.FTZ R25, R25, R165.reuse ;  /* 0x000000a519197220 */ /* 0x080fe20000410000 */
[----:B------:R-:W-:Y:S01]  /*14180*/  FADD.FTZ R3, R218, R3 ;  /* 0x00000003da037221 */ /* 0x000fe20000010000 */
[-C--:B------:R-:W-:Y:S01]  /*14190*/  FMUL.FTZ R28, R28, R165.reuse ;  /* 0x000000a51c1c7220 */ /* 0x080fe20000410000 */
[-C--:B------:R-:W-:Y:S01]  /*141a0*/  FMUL.FTZ R29, R29, R165.reuse ;  /* 0x000000a51d1d7220 */ /* 0x080fe20000410000 */
[----:B------:R-:W4:Y:S01]  /*141b0*/  MUFU.EX2 R155, R155 ;  /* 0x0000009b009b7308 */ /* 0x000f220000000800 */
[----:B--2---:R-:W-:Y:S01]  /*141c0*/  FFMA.FTZ R0, R169, R0, R178 ;  /* 0x00000000a9007223 */ /* 0x004fe200000100b2 */
[----:B------:R-:W-:Y:S01]  /*141d0*/  FADD.FTZ R3, R220, R3 ;  /* 0x00000003dc037221 */ /* 0x000fe20000010000 */
[-C--:B------:R-:W-:Y:S01]  /*141e0*/  FMUL.FTZ R32, R32, R165.reuse ;  /* 0x000000a520207220 */ /* 0x080fe20000410000 */
[-C--:B------:R-:W-:Y:S01]  /*141f0*/  FMUL.FTZ R33, R33, R165.reuse ;  /* 0x000000a521217220 */ /* 0x080fe20000410000 */
[-C--:B------:R-:W-:Y:S01]  /*14200*/  FMUL.FTZ R36, R36, R165.reuse ;  /* 0x000000a524247220 */ /* 0x080fe20000410000 */
[----:B------:R-:W-:Y:S01]  /*14210*/  FADD.FTZ R3, R221, R3 ;  /* 0x00000003dd037221 */ /* 0x000fe20000010000 */
[-C--:B------:R-:W-:Y:S01]  /*14220*/  FMUL.FTZ R37, R37, R165.reuse ;  /* 0x000000a525257220 */ /* 0x080fe20000410000 */
[----:B------:R-:W2:Y:S01]  /*14230*/  MUFU.EX2 R211, R211 ;  /* 0x000000d300d37308 */ /* 0x000ea20000000800 */
[----:B---3--:R-:W-:Y:S01]  /*14240*/  FADD.FTZ R0, R183, R0 ;  /* 0x00000000b7007221 */ /* 0x008fe20000010000 */
        /* <DEDUP_REMOVED lines=11> */
[-C--:B------:R-:W-:Y:S01]  /*14300*/  FMUL.FTZ R52, R52, R165.reuse ;  /* 0x000000a534347220 */ /* 0x080fe20000410000 */
[----:B------:R-:W-:Y:S01]  /*14310*/  FADD.FTZ R3, R180, R3 ;  /* 0x00000003b4037221 */ /* 0x000fe20000010000 */
[-C--:B------:R-:W-:Y:S01]  /*14320*/  FMUL.FTZ R53, R53, R165.reuse ;  /* 0x000000a535357220 */ /* 0x080fe20000410000 */
[----:B------:R-:W4:Y:S01]  /*14330*/  MUFU.EX2 R213, R213 ;  /* 0x000000d500d57308 */ /* 0x000f220000000800 */
[----:B--2---:R-:W-:Y:S01]  /*14340*/  FADD.FTZ R0, R211, R0 ;  /* 0x00000000d3007221 */ /* 0x004fe20000010000 */
        /* <DEDUP_REMOVED lines=15> */
[----:B----4-:R-:W-:Y:S01]  /*14440*/  FADD.FTZ R0, R213, R0 ;  /* 0x00000000d5007221 */ /* 0x010fe20000010000 */
[-C--:B------:R-:W-:Y:S01]  /*14450*/  FMUL.FTZ R76, R76, R165.reuse ;  /* 0x000000a54c4c7220 */ /* 0x080fe20000410000 */
[-C--:B------:R-:W-:Y:S01]  /*14460*/  FMUL.FTZ R77, R77, R165.reuse ;  /* 0x000000a54d4d7220 */ /* 0x080fe20000410000 */
[-C--:B------:R-:W-:Y:S01]  /*14470*/  FMUL.FTZ R80, R80, R165.reuse ;  /* 0x000000a550507220 */ /* 0x080fe20000410000 */
[-C--:B------:R-:W-:Y:S01]  /*14480*/  FMUL.FTZ R81, R81, R165.reuse ;  /* 0x000000a551517220 */ /* 0x080fe20000410000 */
[-C--:B------:R-:W-:Y:S01]  /*14490*/  FMUL.FTZ R84, R84, R165.reuse ;  /* 0x000000a554547220 */ /* 0x080fe20000410000 */
[-C--:B------:R-:W-:Y:S01]  /*144a0*/  FMUL.FTZ R85, R85, R165.reuse ;  /* 0x000000a555557220 */ /* 0x080fe20000410000 */
[----:B------:R-:W4:Y:S01]  /*144b0*/  MUFU.EX2 R217, R217 ;  /* 0x000000d900d97308 */ /* 0x000f220000000800 */
        /* <DEDUP_REMOVED lines=16> */
[-C--:B------:R-:W-:Y:S01]  /*145c0*/  FMUL.FTZ R112, R112, R165.reuse ;  /* 0x000000a570707220 */ /* 0x080fe20000410000 */
[-C--:B------:R-:W-:Y:S01]  /*145d0*/  FMUL.FTZ R113, R113, R165.reuse ;  /* 0x000000a571717220 */ /* 0x080fe20000410000 */
[-C--:B------:R-:W-:Y:S01]  /*145e0*/  FMUL.FTZ R116, R116, R165.reuse ;  /* 0x000000a574747220 */ /* 0x080fe20000410000 */
[-C--:B------:R-:W-:Y:S01]  /*145f0*/  FMUL.FTZ R117, R117, R165.reuse ;  /* 0x000000a575757220 */ /* 0x080fe20000410000 */
[-C--:B------:R-:W-:Y:S01]  /*14600*/  FMUL.FTZ R120, R120, R165.reuse ;  /* 0x000000a578787220 */ /* 0x080fe20000410000 */
[-C--:B------:R-:W-:Y:S01]  /*14610*/  FMUL.FTZ R121, R121, R165.reuse ;  /* 0x000000a579797220 */ /* 0x080fe20000410000 */
[-C--:B------:R-:W-:Y:S01]  /*14620*/  FMUL.FTZ R124, R124, R165.reuse ;  /* 0x000000a57c7c7220 */ /* 0x080fe20000410000 */
[----:B------:R-:W5:Y:S01]  /*14630*/  MUFU.EX2 R163, R225 ;  /* 0x000000e100a37308 */ /* 0x000f620000000800 */
        /* <DEDUP_REMOVED lines=13> */
[----:B------:R-:W-:Y:S01]  /*14710*/  FMUL.FTZ R149, R149, R165 ;  /* 0x000000a595957220 */ /* 0x000fe20000410000 */
[----:B----4-:R-:W-:Y:S01]  /*14720*/  FADD.FTZ R0, R217, R0 ;  /* 0x00000000d9007221 */ /* 0x010fe20000010000 */
[----:B------:R-:W4:Y:S01]  /*14730*/  MUFU.EX2 R168, R168 ;  /* 0x000000a800a87308 */ /* 0x000f220000000800 */
[----:B--2---:R-:W-:Y:S01]  /*14740*/  FADD.FTZ R3, R162, R3 ;  /* 0x00000003a2037221 */ /* 0x004fe20000010000 */
[----:B------:R2:W-:Y:S01]  /*14750*/  @!P2 STS [R152+0x28820], R169 ;  /* 0x028820a99800a388 */ /* 0x0005e20000000800 */
[----:B---3--:R-:W-:Y:S01]  /*14760*/  FADD.FTZ R0, R224, R0 ;  /* 0x00000000e0007221 */ /* 0x008fe20000010000 */
[----:B------:R-:W-:Y:S01]  /*14770*/  F2FP.F16.F32.PACK_AB R160, R182, R167 ;  /* 0x000000a7b6a0723e */ /* 0x000fe200000000ff */
[----:B------:R-:W-:Y:S01]  /*14780*/  FADD.FTZ R3, R173, R3 ;  /* 0x00000003ad037221 */ /* 0x000fe20000010000 */
[----:B------:R-:W-:Y:S01]  /*14790*/  F2FP.F16.F32.PACK_AB R155, R211, R155 ;  /* 0x0000009bd39b723e */ /* 0x000fe200000000ff */
[----:B-----5:R-:W-:Y:S01]  /*147a0*/  FADD.FTZ R0, R163, R0 ;  /* 0x00000000a3007221 */ /* 0x020fe20000010000 */
[----:B0-----:R-:W0:Y:S01]  /*147b0*/  MUFU.EX2 R165, R170 ;  /* 0x000000aa00a57308 */ /* 0x001e220000000800 */
[----:B-1----:R-:W-:Y:S01]  /*147c0*/  FADD.FTZ R3, R164, R3 ;  /* 0x00000003a4037221 */ /* 0x002fe20000010000 */
[----:B------:R-:W-:Y:S01]  /*147d0*/  F2FP.F16.F32.PACK_AB R157, R213, R157 ;  /* 0x0000009dd59d723e */ /* 0x000fe200000000ff */
[----:B------:R-:W-:Y:S01]  /*147e0*/  FMUL.FTZ R26, R26, R169 ;  /* 0x000000a91a1a7220 */ /* 0x000fe20000410000 */
[----:B--2---:R-:W-:Y:S01]  /*147f0*/  F2FP.F16.F32.PACK_AB R152, R218, R181 ;  /* 0x000000b5da98723e */ /* 0x004fe200000000ff */
[----:B------:R-:W-:Y:S01]  /*14800*/  FADD.FTZ R3, R177, R3 ;  /* 0x00000003b1037221 */ /* 0x000fe20000010000 */
[----:B------:R-:W-:Y:S01]  /*14810*/  F2FP.F16.F32.PACK_AB R159, R161, R159 ;  /* 0x0000009fa19f723e */ /* 0x000fe200000000ff */
[-C--:B------:R-:W-:Y:S01]  /*14820*/  FMUL.FTZ R27, R27, R169.reuse ;  /* 0x000000a91b1b7220 */ /* 0x080fe20000410000 */
[----:B------:R-:W1:Y:S01]  /*14830*/  MUFU.EX2 R166, R179 ;  /* 0x000000b300a67308 */ /* 0x000e620000000800 */
[----:B----4-:R-:W-:Y:S01]  /*14840*/  FADD.FTZ R0, R168, R0 ;  /* 0x00000000a8007221 */ /* 0x010fe20000010000 */
[----:B------:R-:W-:Y:S01]  /*14850*/  F2FP.F16.F32.PACK_AB R162, R173, R162 ;  /* 0x000000a2ada2723e */ /* 0x000fe200000000ff */
[----:B------:R-:W-:Y:S01]  /*14860*/  FMUL.FTZ R30, R30, R169 ;  /* 0x000000a91e1e7220 */ /* 0x000fe20000410000 */
[----:B------:R-:W-:Y:S01]  /*14870*/  F2FP.F16.F32.PACK_AB R161, R224, R217 ;  /* 0x000000d9e0a1723e */ /* 0x000fe200000000ff */
[----:B------:R-:W-:Y:S01]  /*14880*/  FMUL.FTZ R31, R31, R169 ;  /* 0x000000a91f1f7220 */ /* 0x000fe20000410000 */
[----:B------:R-:W-:Y:S01]  /*14890*/  F2FP.F16.F32.PACK_AB R163, R168, R163 ;  /* 0x000000a3a8a3723e */ /* 0x000fe200000000ff */
[-C--:B------:R-:W-:Y:S01]  /*148a0*/  FMUL.FTZ R34, R34, R169.reuse ;  /* 0x000000a922227220 */ /* 0x080fe20000410000 */
[----:B------:R-:W2:Y:S01]  /*148b0*/  MUFU.EX2 R172, R172 ;  /* 0x000000ac00ac7308 */ /* 0x000ea20000000800 */
[----:B0-----:R-:W-:Y:S01]  /*148c0*/  FADD.FTZ R0, R165, R0 ;  /* 0x00000000a5007221 */ /* 0x001fe20000010000 */
        /* <DEDUP_REMOVED lines=8> */
[----:B------:R-:W-:Y:S01]  /*14950*/  F2FP.F16.F32.PACK_AB R166, R153, R166 ;  /* 0x000000a699a6723e */ /* 0x000fe200000000ff */
[-C--:B------:R-:W-:Y:S01]  /*14960*/  FMUL.FTZ R46, R46, R169.reuse ;  /* 0x000000a92e2e7220 */ /* 0x080fe20000410000 */
[-C--:B------:R-:W-:Y:S01]  /*14970*/  FMUL.FTZ R47, R47, R169.reuse ;  /* 0x000000a92f2f7220 */ /* 0x080fe20000410000 */
[----:B------:R-:W-:Y:S01]  /*14980*/  FADD.FTZ R3, R153, R3 ;  /* 0x0000000399037221 */ /* 0x000fe20000010000 */
[----:B------:R-:W-:Y:S01]  /*14990*/  F2FP.F16.F32.PACK_AB R153, R183, R178 ;  /* 0x000000b2b799723e */ /* 0x000fe200000000ff */
[----:B------:R-:W-:Y:S01]  /*149a0*/  BAR.SYNC.DEFER_BLOCKING 0xf, 0x100 ;  /* 0x03c4000000007b1d */ /* 0x000fe20000010000 */
[----:B------:R-:W-:Y:S01]  /*149b0*/  FMUL.FTZ R50, R50, R169 ;  /* 0x000000a932327220 */ /* 0x000fe20000410000 */
[C---:B--2---:R-:W-:Y:S01]  /*149c0*/  FADD.FTZ R0, R172.reuse, R0 ;  /* 0x00000000ac007221 */ /* 0x044fe20000010000 */
[----:B------:R-:W-:Y:S01]  /*149d0*/  F2FP.F16.F32.PACK_AB R165, R172, R165 ;  /* 0x000000a5aca5723e */ /* 0x000fe200000000ff */
[-C--:B------:R-:W-:Y:S01]  /*149e0*/  FMUL.FTZ R51, R51, R169.reuse ;  /* 0x000000a933337220 */ /* 0x080fe20000410000 */
[-C--:B------:R-:W-:Y:S01]  /*149f0*/  FMUL.FTZ R54, R54, R169.reuse ;  /* 0x000000a936367220 */ /* 0x080fe20000410000 */
[----:B------:R-:W1:Y:S01]  /*14a00*/  MUFU.EX2 R176, R176 ;  /* 0x000000b000b07308 */ /* 0x000e620000000800 */
        /* <DEDUP_REMOVED lines=16> */
[C---:B-1----:R-:W-:Y:S01]  /*14b10*/  F2FP.F16.F32.PACK_AB R167, R176.reuse, R167 ;  /* 0x000000a7b0a7723e */ /* 0x042fe200000000ff */
[----:B------:R0:W-:Y:S01]  /*14b20*/  STSM.16.M88.4 [R200+0x26800], R152 ;  /* 0x02680098c8007844 */ /* 0x0001e20000000200 */
[----:B------:R-:W-:Y:S01]  /*14b30*/  FADD.FTZ R0, R176, R0 ;  /* 0x00000000b0007221 */ /* 0x000fe20000010000 */
        /* <DEDUP_REMOVED lines=39> */
.L_x_2745:
[----:B------:R0:W1:Y:S01]  /*14db0*/  SYNCS.PHASECHK.TRANS64.TRYWAIT P1, [R21+URZ+0x28c50], R209 ;  /* 0x028c50d1150075a7 */ /* 0x000062000802017f */
[----:B------:R-:W-:Y:S05]  /*14dc0*/  @!P0 BRA `(.L_x_2746) ;  /* 0x0000000000048947 */ /* 0x000fea0003800000 */
[----:B------:R-:W-:Y:S01]  /*14dd0*/  BPT.TRAP 0x1 ;  /* 0x000000040000795c */ /* 0x000fe20000300000 */
.L_x_2746:
[----:B------:R-:W-:Y:S04]  /*14de0*/  BSSY B1, `(.L_x_2747) ;  /* 0x0000004000017945 */ /* 0x000fe80003800000 */
[----:B-1----:R-:W-:Y:S05]  /*14df0*/  @P1 BRA `(.L_x_2748) ;  /* 0x0000000000081947 */ /* 0x002fea0003800000 */
[----:B------:R-:W1:Y:S02]  /*14e00*/  SYNCS.PHASECHK.TRANS64.TRYWAIT P1, [R21+URZ+0x28c50], R209 ;  /* 0x028c50d1150075a7 */ /* 0x000e64000802017f */
[----:B-1----:R-:W-:Y:S05]  /*14e10*/  @!P1 BRA `(.L_x_2749) ;  /* 0x000000f400b09947 */ /* 0x002fea0003800000 */
.L_x_2748:
[----:B------:R-:W-:Y:S05]  /*14e20*/  BSYNC B1 ;  /* 0x0000000000017941 */ /* 0x000fea0003800000 */
.L_x_2747:
        /* <DEDUP_REMOVED lines=8> */
[----:B------:R-:W-:Y:S01]  /*14eb0*/  VIADD R152, R168, 0x80 ;  /* 0x00000080a8987836 */ /* 0x000fe20000000000 */
        /* <DEDUP_REMOVED lines=31> */
.L_x_2750:
[C---:B------:R-:W-:Y:S01]  /*150b0*/  ISETP.GT.AND P1, PT, R12.reuse, R207, PT ;  /* 0x000000cf0c00720c */ /* 0x040fe20003f24270 */
[----:B01----:R-:W-:Y:S02]  /*150c0*/  VIADD R21, R21, 0x28c60 ;  /* 0x00028c6015157836 */ /* 0x003fe40000000000 */
[----:B------:R-:W-:Y:S02]  /*150d0*/  VIADD R12, R12, 0xffffffff ;  /* 0xffffffff0c0c7836 */ /* 0x000fe40000000000 */
[----:B------:R-:W-:Y:S01]  /*150e0*/  IMAD.MOV.U32 R211, RZ, RZ, R15 ;  /* 0x000000ffffd37224 */ /* 0x000fe200078e000f */
[----:B------:R-:W-:Y:S01]  /*150f0*/  PRMT R21, R186, 0x654, R21 ;  /* 0x00000654ba157816 */ /* 0x000fe20000000015 */
[----:B------:R-:W-:Y:S02]  /*15100*/  IMAD.MOV.U32 R213, RZ, RZ, R13 ;  /* 0x000000ffffd57224 */ /* 0x000fe400078e000d */
[----:B------:R-:W-:Y:S01]  /*15110*/  IMAD.MOV.U32 R217, RZ, RZ, R17 ;  /* 0x000000ffffd97224 */ /* 0x000fe200078e0011 */
[----:B------:R0:W-:Y:S03]  /*15120*/  SYNCS.ARRIVE.TRANS64.RED.A1T0 RZ, [R21+URZ], RZ ;  /* 0x000000ff15ff79a7 */ /* 0x0001e6000810043f */
[----:B------:R-:W-:Y:S05]  /*15130*/  @P1 BRA `(.L_x_2751) ;  /* 0xffffffd400d01947 */ /* 0x000fea000383ffff */
.L_x_2730:
[----:B------:R-:W-:Y:S05]  /*15140*/  BSYNC B0 ;  /* 0x0000000000007941 */ /* 0x000fea0003800000 */
.L_x_2729:
[----:B0-----:R-:W2:Y:S01]  /*15150*/  LDL.LU R21, [R1+0x58] ;  /* 0x0000580001157983 */ /* 0x001ea20000300800 */
[----:B------:R-:W-:Y:S01]  /*15160*/  IMAD.MOV.U32 R155, RZ, RZ, -0x800000 ;  /* 0xff800000ff9b7424 */ /* 0x000fe200078e00ff */
[----:B------:R-:W-:Y:S02]  /*15170*/  MOV R154, 0xff800000 ;  /* 0xff800000009a7802 */ /* 0x000fe40000000f00 */
        /* <DEDUP_REMOVED lines=97> */
[-C--:B------:R-:W-:Y:S01]  /*15790*/  FMUL.FTZ R46, R46, R0.reuse ;  /* 0x000000002e2e7220 */ /* 0x080fe20000410000 */
        /* <DEDUP_REMOVED lines=68> */
.L_x_2605:
[----:B------:R-:W-:Y:S05]  /*15be0*/  BSYNC B7 ;  /* 0x0000000000077941 */ /* 0x000fea0003800000 */
.L_x_2593:
[----:B------:R-:W2:Y:S08]  /*15bf0*/  S2UR UR4, SR_CgaCtaId ;  /* 0x00000000000479c3 */ /* 0x000eb00000008800 */
[----:B------:R-:W-:Y:S01]  /*15c00*/  BAR.SYNC.DEFER_BLOCKING 0x5, 0x180 ;  /* 0x0146000000007b1d */ /* 0x000fe20000010000 */
[----:B------:R-:W-:-:S05]  /*15c10*/  MOV R2, 0x400 ;  /* 0x0000040000027802 */ /* 0x000fca0000000f00 */
[----:B------:R-:W-:Y:S01]  /*15c20*/  BSSY B0, `(.L_x_2752) ;  /* 0x00004e7000007945 */ /* 0x000fe20003800000 */
[----:B--2---:R-:W-:-:S05]  /*15c30*/  IMAD.U32 R186, RZ, RZ, UR4 ;  /* 0x00000004ffba7e24 */ /* 0x004fca000f8e00ff */
[----:B------:R-:W-:-:S05]  /*15c40*/  LEA R2, R186, R2, 0x18 ;  /* 0x00000002ba027211 */ /* 0x000fca00078ec0ff */
[----:B-----5:R2:W3:Y:S01]  /*15c50*/  LDS.128 R80, [R2+0x28cd0] ;  /* 0x028cd00002507984 */ /* 0x0204e20000000c00 */
[----:B------:R-:W-:Y:S06]  /*15c60*/  BAR.ARV 0x4, 0x180 ;  /* 0x0106000000007b1d */ /* 0x000fec0000002000 */
[----:B------:R-:W-:Y:S05]  /*15c70*/  @P0 BRA `(.L_x_2753) ;  /* 0x0000003c00800947 */ /* 0x000fea0003800000 */
[----:B------:R-:W2:Y:S01]  /*15c80*/  LDL R3, [R1+0x68] ;  /* 0x0000680001037983 */ /* 0x000ea20000100800 */
[----:B------:R-:W3:Y:S01]  /*15c90*/  S2R R0, SR_SWINHI ;  /* 0x0000000000007919 */ /* 0x000ee20000002f00 */
[----:B----4-:R-:W-:Y:S01]  /*15ca0*/  F2FP.F16.F32.PACK_AB R10, R29, R28 ;  /* 0x0000001c1d0a723e */ /* 0x010fe200000000ff */
[----:B------:R-:W-:Y:S01]  /*15cb0*/  ULDC.64 UR4, c[0x0][0xc08] ;  /* 0x0003020000047ab9 */ /* 0x000fe20000000a00 */
[----:B-1----:R-:W-:Y:S01]  /*15cc0*/  F2FP.F16.F32.PACK_AB R11, R31, R30 ;  /* 0x0000001e1f0b723e */ /* 0x002fe200000000ff */
[----:B------:R-:W4:Y:S01]  /*15cd0*/  LDL R157, [R1+0x50] ;  /* 0x00005000019d7983 */ /* 0x000f220000100800 */
[----:B0-----:R-:W-:Y:S01]  /*15ce0*/  F2FP.F16.F32.PACK_AB R12, R33, R32 ;  /* 0x00000020210c723e */ /* 0x001fe200000000ff */
[----:B------:R-:W-:Y:S01]  /*15cf0*/  ULDC.64 UR6, c[0x0][0xc00] ;  /* 0x0003000000067ab9 */ /* 0x000fe20000000a00 */
[----:B------:R-:W-:Y:S02]  /*15d00*/  MOV R152, R2 ;  /* 0x0000000200987202 */ /* 0x000fe40000000f00 */
[----:B---3--:R-:W-:-:S02]  /*15d10*/  MOV R153, R0 ;  /* 0x0000000000997202 */ /* 0x008fc40000000f00 */
[----:B------:R-:W-:Y:S02]  /*15d20*/  F2FP.F16.F32.PACK_AB R13, R35, R34 ;  /* 0x00000022230d723e */ /* 0x000fe400000000ff */
[----:B------:R-:W-:Y:S02]  /*15d30*/  F2FP.F16.F32.PACK_AB R14, R37, R36 ;  /* 0x00000024250e723e */ /* 0x000fe400000000ff */
[----:B------:R-:W-:Y:S01]  /*15d40*/  F2FP.F16.F32.PACK_AB R15, R39, R38 ;  /* 0x00000026270f723e */ /* 0x000fe200000000ff */
[----:B------:R-:W-:Y:S01]  /*15d50*/  BAR.SYNC.DEFER_BLOCKING 0x1, 0x100 ;  /* 0x0044000000007b1d */ /* 0x000fe20000010000 */
[----:B--2---:R-:W-:-:S03]  /*15d60*/  IMAD.WIDE R20, R3, 0x2, R152 ;  /* 0x0000000203147825 */ /* 0x004fc600078e0298 */
        /* <DEDUP_REMOVED lines=137> */
[----:B------:R-:W-:-:S04]  /*16600*/  LOP3.LUT R0, R8, 0x380, RZ, 0xc0, !PT ;  /* 0x0000038008007812 */ /* 0x000fc800078ec0ff */
[----:B------:R-:W-:Y:S02]  /*16610*/  SHF.R.U64 R0, R0, 0x3, RZ ;  /* 0x0000000300007819 */ /* 0x000fe400000012ff */
[----:B------:R-:W-:Y:S02]  /*16620*/  IADD3.X R9, RZ, R21, RZ, P0, !PT ;  /* 0x00000015ff097210 */ /* 0x000fe400007fe4ff */
[----:B------:R-:W-:Y:S02]  /*16630*/  LOP3.LUT R8, R0, R8, RZ, 0x3c, !PT ;  /* 0x0000000800087212 */ /* 0x000fe400078e3cff */
[----:B------:R-:W-:Y:S02]  /*16640*/  F2FP.F16.F32.PACK_AB R12, R129, R128 ;  /* 0x00000080810c723e */ /* 0x000fe400000000ff */
[----:B------:R-:W-:Y:S02]  /*16650*/  MOV R8, R8 ;  /* 0x0000000800087202 */ /* 0x000fe40000000f00 */
[----:B------:R-:W-:-:S02]  /*16660*/  F2FP.F16.F32.PACK_AB R13, R131, R130 ;  /* 0x00000082830d723e */ /* 0x000fc400000000ff */
        /* <DEDUP_REMOVED lines=8> */
[----:B------:R-:W-:Y:S02]  /*166f0*/  IADD3 R0, P0, R20, 0x6060, RZ ;  /* 0x0000606014007810 */ /* 0x000fe40007f1e0ff */
[----:B------:R-:W-:Y:S02]  /*16700*/  MOV R3, R8 ;  /* 0x0000000800037202 */ /* 0x000fe40000000f00 */
[----:B------:R-:W-:Y:S01]  /*16710*/  F2FP.F16.F32.PACK_AB R8, R137, R136 ;  /* 0x000000888908723e */ /* 0x000fe200000000ff */
[----:B------:R-:W-:Y:S01]  /*16720*/  IMAD.X R21, RZ, RZ, R21, P0 ;  /* 0x000000ffff157224 */ /* 0x000fe200000e0615 */
[----:B------:R-:W-:Y:S02]  /*16730*/  F2FP.F16.F32.PACK_AB R9, R139, R138 ;  /* 0x0000008a8b09723e */ /* 0x000fe400000000ff */
[----:B------:R-:W-:-:S02]  /*16740*/  F2FP.F16.F32.PACK_AB R10, R141, R140 ;  /* 0x0000008c8d0a723e */ /* 0x000fc400000000ff */
[----:B------:R-:W-:Y:S02]  /*16750*/  F2FP.F16.F32.PACK_AB R11, R143, R142 ;  /* 0x0000008e8f0b723e */ /* 0x000fe400000000ff */
[----:B------:R-:W-:-:S03]  /*16760*/  ISETP.NE.U32.AND P0, PT, RZ, UR4, PT ;  /* 0x00000004ff007c0c */ /* 0x000fc6000bf05070 */
[----:B------:R0:W-:Y:S01]  /*16770*/  STSM.16.M88.4 [R3], R8 ;  /* 0x0000000803007844 */ /* 0x0001e20000000200 */
[----:B------:R-:W-:Y:S02]  /*16780*/  ISETP.NE.AND.EX P0, PT, RZ, UR5, PT, P0 ;  /* 0x00000005ff007c0c */ /* 0x000fe4000bf05300 */
[----:B------:R-:W-:Y:S02]  /*16790*/  F2FP.F16.F32.PACK_AB R12, R145, R144 ;  /* 0x00000090910c723e */ /* 0x000fe400000000ff */
[----:B0-----:R-:W-:-:S09]  /*167a0*/  LOP3.LUT R3, R0, 0x380, RZ, 0xc0, !PT ;  /* 0x0000038000037812 */ /* 0x001fd200078ec0ff */
[----:B------:R-:W4:Y:S01]  /*167b0*/  @P0 LDC.64 R10, c[0x0][0xc08] ;  /* 0x00030200ff0a0b82 */ /* 0x000f220000000a00 */
[----:B------:R-:W-:-:S04]  /*167c0*/  SHF.R.U64 R3, R3, 0x3, RZ ;  /* 0x0000000303037819 */ /* 0x000fc800000012ff */
[----:B------:R-:W-:Y:S02]  /*167d0*/  LOP3.LUT R20, R3, R0, RZ, 0x3c, !PT ;  /* 0x0000000003147212 */ /* 0x000fe400078e3cff */
[----:B------:R-:W-:Y:S02]  /*167e0*/  F2FP.F16.F32.PACK_AB R13, R147, R146 ;  /* 0x00000092930d723e */ /* 0x000fe400000000ff */
[----:B------:R-:W-:Y:S02]  /*167f0*/  MOV R20, R20 ;  /* 0x0000001400147202 */ /* 0x000fe40000000f00 */
[----:B------:R-:W-:Y:S02]  /*16800*/  F2FP.F16.F32.PACK_AB R14, R149, R148 ;  /* 0x00000094950e723e */ /* 0x000fe400000000ff */
[----:B------:R-:W-:-:S05]  /*16810*/  F2FP.F16.F32.PACK_AB R15, R151, R150 ;  /* 0x00000096970f723e */ /* 0x000fca00000000ff */
[----:B------:R0:W-:Y:S01]  /*16820*/  STSM.16.M88.4 [R20], R12 ;  /* 0x0000000c14007844 */ /* 0x0001e20000000200 */
[----:B------:R-:W-:Y:S02]  /*16830*/  ULDC UR4, c[0x0][0xa88] ;  /* 0x0002a20000047ab9 */ /* 0x000fe40000000800 */
[----:B------:R-:W-:Y:S02]  /*16840*/  IMAD.U32 R8, RZ, RZ, UR4 ;  /* 0x00000004ff087e24 */ /* 0x000fe4000f8e00ff */
[----:B----4-:R-:W-:Y:S01]  /*16850*/  @P0 IMAD.WIDE R10, R157, 0x4, R10 ;  /* 0x000000049d0a0825 */ /* 0x010fe200078e020a */
[----:B------:R-:W-:Y:S01]  /*16860*/  BAR.SYNC.DEFER_BLOCKING 0x1, 0x100 ;  /* 0x0044000000007b1d */ /* 0x000fe20000010000 */
[----:B------:R-:W-:-:S04]  /*16870*/  ISETP.NE.U32.AND P1, PT, RZ, UR6, PT ;  /* 0x00000006ff007c0c */ /* 0x000fc8000bf25070 */
[----:B------:R-:W-:Y:S01]  /*16880*/  ISETP.NE.AND.EX P1, PT, RZ, UR7, PT, P1 ;  /* 0x00000007ff007c0c */ /* 0x000fe2000bf25310 */
[----:B------:R1:W5:Y:S02]  /*16890*/  @P0 LDG.E R8, desc[UR40][R10.64] ;  /* 0x000000280a080981 */ /* 0x000364000c1e1900 */
[----:B-1----:R-:W1:Y:S01]  /*168a0*/  LDC.64 R10, c[0x0][0xc00] ;  /* 0x00030000ff0a7b82 */ /* 0x002e620000000a00 */
[----:B------:R-:W-:Y:S02]  /*168b0*/  IMAD.MOV.U32 R3, RZ, RZ, RZ ;  /* 0x000000ffff037224 */ /* 0x000fe400078e00ff */
[----:B-1----:R-:W-:-:S07]  /*168c0*/  IMAD.WIDE R10, R157, 0x4, R10 ;  /* 0x000000049d0a7825 */ /* 0x002fce00078e020a */
[----:B------:R0:W5:Y:S01]  /*168d0*/  @P1 LDG.E R3, desc[UR40][R10.64] ;  /* 0x000000280a031981 */ /* 0x000162000c1e1900 */
[----:B------:R-:W-:Y:S05]  /*168e0*/  @P0 BRA `(.L_x_2754) ;  /* 0x0000000000100947 */ /* 0x000fea0003800000 */
[----:B------:R-:W-:Y:S05]  /*168f0*/  @!P1 BRA `(.L_x_2754) ;  /* 0x00000000000c9947 */ /* 0x000fea0003800000 */
[----:B-----5:R-:W2:Y:S04]  /*16900*/  LDG.E R8, desc[UR40][R10.64] ;  /* 0x000000280a087981 */ /* 0x020ea8000c1e1900 */
[----:B0-----:R-:W2:Y:S02]  /*16910*/  LDG.E R10, desc[UR40][R10.64+0x4] ;  /* 0x000004280a0a7981 */ /* 0x001ea4000c1e1900 */
[----:B--2---:R-:W-:-:S07]  /*16920*/  IMAD.IADD R8, R10, 0x1, -R8 ;  /* 0x000000010a087824 */ /* 0x004fce00078e0a08 */
.L_x_2754:
[----:B------:R-:W2:Y:S01]  /*16930*/  LDL R0, [R1+0x5c] ;  /* 0x00005c0001007983 */ /* 0x000ea20000100800 */
[----:B------:R-:W-:-:S03]  /*16940*/  ULDC UR4, c[0x0][0xad4] ;  /* 0x0002b50000047ab9 */ /* 0x000fc60000000800 */
[----:B------:R-:W3:Y:S04]  /*16950*/  LDL.LU R9, [R1+0x4c] ;  /* 0x00004c0001097983 */ /* 0x000ee80000300800 */
[----:B--2---:R-:W1:Y:S01]  /*16960*/  SHFL.IDX PT, R0, R0, RZ, 0x1f ;  /* 0x00001fff00007589 */ /* 0x004e6200000e0000 */
[----:B---3--:R-:W-:-:S04]  /*16970*/  ISETP.NE.AND P1, PT, R9, RZ, PT ;  /* 0x000000ff0900720c */ /* 0x008fc80003f25270 */
[----:B------:R-:W-:Y:S02]  /*16980*/  SEL R9, R9, UR4, P1 ;  /* 0x0000000409097c07 */ /* 0x000fe40008800000 */
[----:B-1----:R-:W-:Y:S02]  /*16990*/  ISETP.NE.AND P0, PT, R0, RZ, PT ;  /* 0x000000ff0000720c */ /* 0x002fe40003f05270 */
[----:B-----5:R-:W-:-:S11]  /*169a0*/  SHF.R.S32.HI R0, RZ, 0x1f, R3 ;  /* 0x0000001fff007819 */ /* 0x020fd60000011403 */
[----:B------:R-:W-:Y:S05]  /*169b0*/  @P0 BRA `(.L_x_2755) ;  /* 0x0000000000fc0947 */ /* 0x000fea0003800000 */
[----:B------:R-:W2:Y:S04]  /*169c0*/  LDL R80, [R1+0x54] ;  /* 0x0000540001507983 */ /* 0x000ea80000100800 */
[----:B------:R-:W3:Y:S01]  /*169d0*/  LDL R158, [R1+0x64] ;  /* 0x00006400019e7983 */ /* 0x000ee20000100800 */
[----:B0-----:R-:W-:Y:S01]  /*169e0*/  IMAD.MOV.U32 R14, RZ, RZ, 0x9b8 ;  /* 0x000009b8ff0e7424 */ /* 0x001fe200078e00ff */
[----:B------:R-:W-:Y:S01]  /*169f0*/  ISETP.GT.AND P1, PT, R9, 0x1, PT ;  /* 0x000000010900780c */ /* 0x000fe20003f24270 */
[----:B------:R-:W0:Y:S01]  /*16a00*/  LDC R156, c[0x0][0xbe8] ;  /* 0x0002fa00ff9c7b82 */ /* 0x000e220000000800 */
[----:B------:R-:W-:Y:S01]  /*16a10*/  ISETP.NE.U32.AND P0, PT, RZ, UR6, PT ;  /* 0x00000006ff007c0c */ /* 0x000fe2000bf05070 */
[----:B------:R-:W-:Y:S01]  /*16a20*/  IMAD.IADD R23, R206, 0x1, R196 ;  /* 0x00000001ce177824 */ /* 0x000fe200078e02c4 */
[----:B------:R-:W-:-:S02]  /*16a30*/  SEL R14, R14, 0x978, P1 ;  /* 0x000009780e0e7807 */ /* 0x000fc40000800000 */
[----:B------:R-:W-:Y:S02]  /*16a40*/  ISETP.NE.AND.EX P0, PT, RZ, UR7, PT, P0 ;  /* 0x00000007ff007c0c */ /* 0x000fe4000bf05300 */
[----:B------:R-:W-:Y:S01]  /*16a50*/  SHF.R.S32.HI R15, RZ, 0x1f, R157 ;  /* 0x0000001fff0f7819 */ /* 0x000fe2000001149d */
[----:B------:R-:W1:Y:S01]  /*16a60*/  LDC.64 R12, c[0x0][R14+0x220] ;  /* 0x000088000e0c7b82 */ /* 0x000e620000000a00 */
[----:B------:R-:W-:Y:S02]  /*16a70*/  SEL R20, R157, RZ, !P0 ;  /* 0x000000ff9d147207 */ /* 0x000fe40004000000 */
[----:B------:R-:W-:-:S05]  /*16a80*/  SEL R15, R15, RZ, !P0 ;  /* 0x000000ff0f0f7207 */ /* 0x000fca0004000000 */
[----:B------:R-:W4:Y:S01]  /*16a90*/  LDC.64 R10, c[0x0][R14+0x218] ;  /* 0x000086000e0a7b82 */ /* 0x000f220000000a00 */
[----:B0-----:R-:W-:Y:S01]  /*16aa0*/  ISETP.NE.AND P0, PT, R156, 0x1, PT ;  /* 0x000000019c00780c */ /* 0x001fe20003f05270 */
[----:B-1----:R-:W-:-:S04]  /*16ab0*/  IMAD R13, R13, R20, RZ ;  /* 0x000000140d0d7224 */ /* 0x002fc800078e02ff */
[C---:B------:R-:W-:Y:S02]  /*16ac0*/  IMAD R15, R12.reuse, R15, R13 ;  /* 0x0000000f0c0f7224 */ /* 0x040fe400078e020d */
[----:B------:R-:W-:-:S04]  /*16ad0*/  IMAD.WIDE.U32 R12, R12, R20, RZ ;  /* 0x000000140c0c7225 */ /* 0x000fc800078e00ff */
[-C--:B----4-:R-:W-:Y:S02]  /*16ae0*/  IMAD R20, R11, R188.reuse, RZ ;  /* 0x000000bc0b147224 */ /* 0x090fe400078e02ff */
[----:B------:R-:W-:-:S04]  /*16af0*/  IMAD.WIDE.U32 R10, R10, R188, RZ ;  /* 0x000000bc0a0a7225 */ /* 0x000fc800078e00ff */
[----:B------:R-:W-:Y:S01]  /*16b00*/  IMAD.IADD R20, R11, 0x1, R20 ;  /* 0x000000010b147824 */ /* 0x000fe200078e0214 */
[----:B------:R-:W-:Y:S01]  /*16b10*/  IADD3 R21, P2, P3, R12, R10, R3 ;  /* 0x0000000a0c157210 */ /* 0x000fe20007b5e003 */
[----:B------:R-:W0:Y:S01]  /*16b20*/  @P0 LDC R11, c[0x0][0xbec] ;  /* 0x0002fb00ff0b0b82 */ /* 0x000e220000000800 */
[----:B------:R-:W-:-:S05]  /*16b30*/  IMAD.IADD R15, R13, 0x1, R15 ;  /* 0x000000010d0f7824 */ /* 0x000fca00078e020f */
[----:B------:R-:W-:Y:S01]  /*16b40*/  IADD3.X R15, R15, R20, R0, P2, P3 ;  /* 0x000000140f0f7210 */ /* 0x000fe200017e6400 */
[----:B------:R-:W-:Y:S01]  /*16b50*/  IMAD.MOV.U32 R20, RZ, RZ, R23 ;  /* 0x000000ffff147224 */ /* 0x000fe200078e0017 */
[----:B------:R-:W1:Y:S01]  /*16b60*/  @P0 LDC R10, c[0x0][0xbf0] ;  /* 0x0002fc00ff0a0b82 */ /* 0x000e620000000800 */
[----:B0-----:R-:W-:-:S05]  /*16b70*/  @P0 IMAD.HI.U32 R11, R23, R11, RZ ;  /* 0x0000000b170b0227 */ /* 0x001fca00078e00ff */
[----:B-1----:R-:W-:Y:S02]  /*16b80*/  @P0 SHF.R.U32.HI R20, RZ, R10, R11 ;  /* 0x0000000aff140219 */ /* 0x002fe4000001160b */
[----:B------:R-:W0:Y:S01]  /*16b90*/  LDC.64 R10, c[0x0][R14+0x228] ;  /* 0x00008a000e0a7b82 */ /* 0x000e220000000a00 */
[----:B--2---:R-:W-:-:S05]  /*16ba0*/  SEL R80, R80, RZ, P1 ;  /* 0x000000ff50507207 */ /* 0x004fca0000800000 */
        /* <DEDUP_REMOVED lines=9> */
[----:B------:R-:W-:-:S02]  /*16c40*/  IMAD.IADD R15, R194, 0x1, R196 ;  /* 0x00000001c20f7824 */ /* 0x000fc400078e02c4 */
[----:B0-----:R-:W-:Y:S01]  /*16c50*/  SHF.R.S32.HI R14, RZ, 0x1f, R21 ;  /* 0x0000001fff0e7819 */ /* 0x001fe20000011415 */
        /* <DEDUP_REMOVED lines=10> */
[----:B------:R-:W-:Y:S01]  /*16d00*/  ISETP.NE.AND P0, PT, R189, R10, PT ;  /* 0x0000000abd00720c */ /* 0x000fe20003f05270 */
[----:B------:R-:W-:Y:S04]  /*16d10*/  SHFL.IDX PT, R12, R13, 0x1, 0x1c1f ;  /* 0x003c1f000d0c7f89 */ /* 0x000fe800000e0000 */
[----:B------:R-:W-:Y:S04]  /*16d20*/  SHFL.IDX PT, R10, R13, RZ, 0x1c1f ;  /* 0x001c1fff0d0a7589 */ /* 0x000fe800000e0000 */
[----:B------:R-:W0:Y:S04]  /*16d30*/  SHFL.IDX PT, R11, R14, RZ, 0x1c1f ;  /* 0x001c1fff0e0b7589 */ /* 0x000e2800000e0000 */
[----:B------:R1:W2:Y:S02]  /*16d40*/  SHFL.IDX PT, R13, R14, 0x1, 0x1c1f ;  /* 0x003c1f000e0d7f89 */ /* 0x0002a400000e0000 */
[----:B-1----:R-:W-:-:S05]  /*16d50*/  IMAD R14, R8, R156, RZ ;  /* 0x0000009c080e7224 */ /* 0x002fca00078e02ff */
[C---:B------:R-:W-:Y:S01]  /*16d60*/  ISETP.GE.OR P1, PT, R15.reuse, R14, P0 ;  /* 0x0000000e0f00720c */ /* 0x040fe20000726670 */
[----:B------:R-:W-:-:S05]  /*16d70*/  VIADD R15, R15, 0x8 ;  /* 0x000000080f0f7836 */ /* 0x000fca0000000000 */
[----:B------:R-:W-:-:S07]  /*16d80*/  ISETP.GE.OR P0, PT, R15, R14, P0 ;  /* 0x0000000e0f00720c */ /* 0x000fce0000706670 */
[----:B0-----:R1:W-:Y:S06]  /*16d90*/  @!P1 ST.E desc[UR40][R10.64], R155 ;  /* 0x0000009b0a009985 */ /* 0x0013ec000c101928 */
[----:B--2---:R1:W-:Y:S02]  /*16da0*/  @!P0 ST.E desc[UR40][R12.64], R154 ;  /* 0x0000009a0c008985 */ /* 0x0043e4000c101928 */
.L_x_2755:
        /* <DEDUP_REMOVED lines=9> */
[----:B------:R-:W-:-:S04]  /*16e40*/  SHF.R.S32.HI R4, RZ, 0x1f, R21 ;  /* 0x0000001fff047819 */ /* 0x000fc80000011415 */
[----:B------:R-:W-:-:S04]  /*16e50*/  LEA.HI R23, R4, R21, RZ, 0x3 ;  /* 0x0000001504177211 */ /* 0x000fc800078f18ff */
[----:B0-----:R-:W-:-:S05]  /*16e60*/  SHF.R.S32.HI R20, RZ, 0x3, R23 ;  /* 0x00000003ff147819 */ /* 0x001fca0000011417 */
[----:B------:R-:W-:-:S04]  /*16e70*/  IMAD R5, R20, 0x40, R199 ;  /* 0x0000004014057824 */ /* 0x000fc800078e02c7 */
[----:B------:R-:W-:-:S03]  /*16e80*/  IMAD.WIDE R152, R5, 0x2, R152 ;  /* 0x0000000205987825 */ /* 0x000fc600078e0298 */
[----:B------:R-:W-:Y:S01]  /*16e90*/  IADD3 R37, P0, R152, 0x5000, RZ ;  /* 0x0000500098257810 */ /* 0x000fe20007f1e0ff */
[----:B------:R-:W-:Y:S01]  /*16ea0*/  IMAD R0, R0, UR4, RZ ;  /* 0x0000000400007c24 */ /* 0x000fe2000f8e02ff */
[----:B------:R-:W-:Y:S02]  /*16eb0*/  IADD3 R41, P1, R152, 0x6000, RZ ;  /* 0x0000600098297810 */ /* 0x000fe40007f3e0ff */
[----:B------:R-:W-:Y:S01]  /*16ec0*/  LOP3.LUT R36, R37, 0x380, RZ, 0xc0, !PT ;  /* 0x0000038025247812 */ /* 0x000fe200078ec0ff */
[----:B------:R-:W-:Y:S01]  /*16ed0*/  IMAD R87, R3, UR5, R0 ;  /* 0x0000000503577c24 */ /* 0x000fe2000f8e0200 */
[----:B------:R-:W-:Y:S02]  /*16ee0*/  LOP3.LUT R40, R41, 0x380, RZ, 0xc0, !PT ;  /* 0x0000038029287812 */ /* 0x000fe400078ec0ff */
[----:B------:R-:W-:Y:S01]  /*16ef0*/  SHF.R.U64 R36, R36, 0x3, RZ ;  /* 0x0000000324247819 */ /* 0x000fe200000012ff */
[----:B-1----:R-:W-:Y:S01]  /*16f00*/  IMAD.WIDE.U32 R10, R3, UR4, RZ ;  /* 0x00000004030a7c25 */ /* 0x002fe2000f8e00ff */
[----:B------:R-:W-:Y:S01]  /*16f10*/  LOP3.LUT R0, R23, 0xfffffff8, RZ, 0xc0, !PT ;  /* 0xfffffff817007812 */ /* 0x000fe200078ec0ff */
[----:B------:R-:W-:Y:S01]  /*16f20*/  ULDC.64 UR4, c[0x0][0xae8] ;  /* 0x0002ba0000047ab9 */ /* 0x000fe20000000a00 */
[----:B------:R-:W-:Y:S01]  /*16f30*/  LOP3.LUT R36, R36, R37, RZ, 0x3c, !PT ;  /* 0x0000002524247212 */ /* 0x000fe200078e3cff */
[----:B------:R-:W-:Y:S01]  /*16f40*/  IMAD.X R37, RZ, RZ, R153, P0 ;  /* 0x000000ffff257224 */ /* 0x000fe200000e0699 */
[----:B------:R-:W-:-:S02]  /*16f50*/  IADD3 R65, P0, R152, 0xc000, RZ ;  /* 0x0000c00098417810 */ /* 0x000fc40007f1e0ff */
[----:B------:R-:W-:Y:S02]  /*16f60*/  IADD3 R45, P2, R152, 0x7000, RZ ;  /* 0x00007000982d7810 */ /* 0x000fe40007f5e0ff */
[----:B------:R-:W-:Y:S01]  /*16f70*/  LOP3.LUT R64, R65, 0x380, RZ, 0xc0, !PT ;  /* 0x0000038041407812 */ /* 0x000fe200078ec0ff */
[----:B------:R-:W-:Y:S01]  /*16f80*/  IMAD.IADD R11, R11, 0x1, R87 ;  /* 0x000000010b0b7824 */ /* 0x000fe200078e0257 */
[----:B------:R-:W-:Y:S01]  /*16f90*/  SHF.R.U64 R40, R40, 0x3, RZ ;  /* 0x0000000328287819 */ /* 0x000fe200000012ff */
[----:B------:R-:W-:Y:S01]  /*16fa0*/  IMAD.IADD R3, R21, 0x1, -R0 ;  /* 0x0000000115037824 */ /* 0x000fe200078e0a00 */
[----:B------:R-:W-:Y:S01]  /*16fb0*/  SHF.R.U64 R64, R64, 0x3, RZ ;  /* 0x0000000340407819 */ /* 0x000fe200000012ff */
[----:B------:R-:W-:Y:S01]  /*16fc0*/  IMAD.WIDE.U32 R10, R188, UR4, R10 ;  /* 0x00000004bc0a7c25 */ /* 0x000fe2000f8e000a */
[----:B------:R-:W-:Y:S01]  /*16fd0*/  LOP3.LUT R44, R45, 0x380, RZ, 0xc0, !PT ;  /* 0x000003802d2c7812 */ /* 0x000fe200078ec0ff */
[----:B------:R-:W5:Y:S01]  /*16fe0*/  LD.E.128 R36, desc[UR40][R36.64] ;  /* 0x0000002824247980 */ /* 0x000f62000c101d00 */
[----:B------:R-:W-:Y:S01]  /*16ff0*/  LOP3.LUT R64, R64, R65, RZ, 0x3c, !PT ;  /* 0x0000004140407212 */ /* 0x000fe200078e3cff */
[----:B------:R-:W-:Y:S01]  /*17000*/  IMAD.X R65, RZ, RZ, R153, P0 ;  /* 0x000000ffff417224 */ /* 0x000fe200000e0699 */
[----:B---3--:R-:W-:-:S02]  /*17010*/  ISETP.NE.AND P0, PT, R85, 0x1, PT ;  /* 0x000000015500780c */ /* 0x008fc40003f05270 */
[----:B------:R-:W-:Y:S01]  /*17020*/  SHF.R.S32.HI R0, RZ, 0x1f, R9 ;  /* 0x0000001fff007819 */ /* 0x000fe20000011409 */
[----:B------:R-:W-:Y:S01]  /*17030*/  IMAD R11, R188, UR5, R11 ;  /* 0x00000005bc0b7c24 */ /* 0x000fe2000f8e020b */
[----:B------:R-:W-:Y:S01]  /*17040*/  ULDC.64 UR4, c[0x0][0xaf0] ;  /* 0x0002bc0000047ab9 */ /* 0x000fe20000000a00 */
[----:B------:R-:W-:Y:S01]  /*17050*/  IMAD R3, R3, 0x20, R20 ;  /* 0x0000002003037824 */ /* 0x000fe200078e0214 */
[----:B------:R-:W-:Y:S01]  /*17060*/  LOP3.LUT R40, R40, R41, RZ, 0x3c, !PT ;  /* 0x0000002928287212 */ /* 0x000fe200078e3cff */
[C---:B------:R-:W-:Y:S01]  /*17070*/  VIADD R166, R199.reuse, 0x40 ;  /* 0x00000040c7a67836 */ /* 0x040fe20000000000 */
[----:B------:R-:W-:Y:S01]  /*17080*/  IADD3 R13, P3, R152, 0x1000, RZ ;  /* 0x00001000980d7810 */ /* 0x000fe20007f7e0ff */
[C---:B------:R-:W-:Y:S01]  /*17090*/  VIADD R164, R199.reuse, 0x80 ;  /* 0x00000080c7a47836 */ /* 0x040fe20000000000 */
[----:B------:R-:W-:Y:S01]  /*170a0*/  SHF.R.U64 R44, R44, 0x3, RZ ;  /* 0x000000032c2c7819 */ /* 0x000fe200000012ff */
[C---:B------:R-:W-:Y:S01]  /*170b0*/  VIADD R162, R199.reuse, 0xc0 ;  /* 0x000000c0c7a27836 */ /* 0x040fe20000000000 */
[C---:B------:R-:W-:Y:S01]  /*170c0*/  IADD3 R25, P4, R152.reuse, 0x2000, RZ ;  /* 0x0000200098197810 */ /* 0x040fe20007f9e0ff */
[----:B------:R-:W0:Y:S01]  /*170d0*/  @P0 LDC R84, c[0x0][0xbec] ;  /* 0x0002fb00ff540b82 */ /* 0x000e220000000800 */
[C---:B------:R-:W-:Y:S01]  /*170e0*/  IADD3 R29, P5, R152.reuse, 0x3000, RZ ;  /* 0x00003000981d7810 */ /* 0x040fe20007fbe0ff */
[C---:B------:R-:W-:Y:S01]  /*170f0*/  VIADD R160, R199.reuse, 0x100 ;  /* 0x00000100c7a07836 */ /* 0x040fe20000000000 */
[C---:B------:R-:W-:Y:S01]  /*17100*/  IADD3 R33, P6, R152.reuse, 0x4000, RZ ;  /* 0x0000400098217810 */ /* 0x040fe20007fde0ff */
[----:B------:R-:W-:Y:S01]  /*17110*/  VIADD R158, R199, 0x140 ;  /* 0x00000140c79e7836 */ /* 0x000fe20000000000 */
[----:B------:R-:W-:Y:S01]  /*17120*/  LOP3.LUT R5, R152, 0x380, RZ, 0xc0, !PT ;  /* 0x0000038098057812 */ /* 0x000fe200078ec0ff */
[----:B------:R-:W5:Y:S02]  /*17130*/  LD.E.128 R64, desc[UR40][R64.64] ;  /* 0x0000002840407980 */ /* 0x000f64000c101d00 */
[----:B------:R-:W1:Y:S01]  /*17140*/  @P0 LDC R86, c[0x0][0xbf0] ;  /* 0x0002fc00ff560b82 */ /* 0x000e620000000800 */
[----:B------:R-:W-:Y:S01]  /*17150*/  IMAD R80, R0, UR4, RZ ;  /* 0x0000000400507c24 */ /* 0x000fe2000f8e02ff */
[----:B------:R-:W-:Y:S01]  /*17160*/  IADD3 R23, R196, R3, RZ ;  /* 0x00000003c4177210 */ /* 0x000fe20007ffe0ff */
[----:B------:R-:W-:Y:S01]  /*17170*/  IMAD.X R41, RZ, RZ, R153, P1 ;  /* 0x000000ffff297224 */ /* 0x000fe200008e0699 */
[----:B------:R-:W-:Y:S01]  /*17180*/  IADD3 R69, P1, R152, 0xd000, RZ ;  /* 0x0000d00098457810 */ /* 0x000fe20007f3e0ff */
[----:B------:R-:W-:Y:S01]  /*17190*/  IMAD.WIDE.U32 R10, R9, UR4, R10 ;  /* 0x00000004090a7c25 */ /* 0x000fe2000f8e000a */
[----:B------:R-:W-:-:S02]  /*171a0*/  LOP3.LUT R12, R13, 0x380, RZ, 0xc0, !PT ;  /* 0x000003800d0c7812 */ /* 0x000fc400078ec0ff */
[----:B------:R-:W2:Y:S01]  /*171b0*/  LDC R0, c[0x0][0xac8] ;  /* 0x0002b200ff007b82 */ /* 0x000ea20000000800 */
[----:B------:R-:W-:Y:S01]  /*171c0*/  IMAD R21, R9, UR5, R80 ;  /* 0x0000000509157c24 */ /* 0x000fe2000f8e0250 */
[----:B------:R-:W-:Y:S01]  /*171d0*/  LOP3.LUT R44, R44, R45, RZ, 0x3c, !PT ;  /* 0x0000002d2c2c7212 */ /* 0x000fe200078e3cff */
[----:B------:R-:W-:Y:S01]  /*171e0*/  IMAD.MOV.U32 R9, RZ, RZ, R23 ;  /* 0x000000ffff097224 */ /* 0x000fe200078e0017 */
[----:B------:R-:W-:Y:S01]  /*171f0*/  LOP3.LUT R68, R69, 0x380, RZ, 0xc0, !PT ;  /* 0x0000038045447812 */ /* 0x000fe200078ec0ff */
[----:B------:R-:W-:Y:S01]  /*17200*/  IMAD.X R45, RZ, RZ, R153, P2 ;  /* 0x000000ffff2d7224 */ /* 0x000fe200010e0699 */
[----:B------:R-:W-:Y:S01]  /*17210*/  IADD3 R73, P2, R152, 0xe000, RZ ;  /* 0x0000e00098497810 */ /* 0x000fe20007f5e0ff */
[----:B------:R-:W-:Y:S01]  /*17220*/  ULDC.64 UR4, c[0x0][0xae0] ;  /* 0x0002b80000047ab9 */ /* 0x000fe20000000a00 */
[----:B0-----:R-:W-:Y:S01]  /*17230*/  @P0 IMAD.HI.U32 R3, R23, R84, RZ ;  /* 0x0000005417030227 */ /* 0x001fe200078e00ff */
[----:B------:R-:W-:Y:S01]  /*17240*/  SHF.R.U64 R12, R12, 0x3, RZ ;  /* 0x000000030c0c7819 */ /* 0x000fe200000012ff */
[----:B------:R-:W5:Y:S01]  /*17250*/  LD.E.128 R40, desc[UR40][R40.64] ;  /* 0x0000002828287980 */ /* 0x000f62000c101d00 */
[----:B------:R-:W-:-:S02]  /*17260*/  SHF.R.U64 R68, R68, 0x3, RZ ;  /* 0x0000000344447819 */ /* 0x000fc400000012ff */
[----:B------:R-:W-:Y:S01]  /*17270*/  LOP3.LUT R72, R73, 0x380, RZ, 0xc0, !PT ;  /* 0x0000038049487812 */ /* 0x000fe200078ec0ff */
[----:B------:R-:W-:Y:S01]  /*17280*/  IMAD.IADD R11, R11, 0x1, R21 ;  /* 0x000000010b0b7824 */ /* 0x000fe200078e0215 */
[----:B------:R-:W-:Y:S01]  /*17290*/  LOP3.LUT R12, R12, R13, RZ, 0x3c, !PT ;  /* 0x0000000d0c0c7212 */ /* 0x000fe200078e3cff */
[----:B------:R-:W5:Y:S01]  /*172a0*/  LD.E.128 R44, desc[UR40][R44.64] ;  /* 0x000000282c2c7980 */ /* 0x000f62000c101d00 */
[----:B-1----:R-:W-:Y:S02]  /*172b0*/  @P0 SHF.R.U32.HI R9, RZ, R86, R3 ;  /* 0x00000056ff090219 */ /* 0x002fe40000011603 */
[----:B------:R-:W-:Y:S02]  /*172c0*/  IADD3.X R13, RZ, R153, RZ, P3, !PT ;  /* 0x00000099ff0d7210 */ /* 0x000fe40001ffe4ff */
[----:B------:R-:W-:Y:S01]  /*172d0*/  LOP3.LUT R68, R68, R69, RZ, 0x3c, !PT ;  /* 0x0000004544447212 */ /* 0x000fe200078e3cff */
[----:B------:R-:W-:Y:S01]  /*172e0*/  IMAD.MOV R80, RZ, RZ, -R9 ;  /* 0x000000ffff507224 */ /* 0x000fe200078e0a09 */
[----:B------:R-:W-:Y:S01]  /*172f0*/  IADD3 R49, P3, R152, 0x8000, RZ ;  /* 0x0000800098317810 */ /* 0x000fe20007f7e0ff */
[----:B------:R-:W-:Y:S01]  /*17300*/  IMAD.X R69, RZ, RZ, R153, P1 ;  /* 0x000000ffff457224 */ /* 0x000fe200008e0699 */
[----:B------:R-:W-:Y:S01]  /*17310*/  SHF.R.U64 R72, R72, 0x3, RZ ;  /* 0x0000000348487819 */ /* 0x000fe200000012ff */
[----:B------:R-:W-:Y:S01]  /*17320*/  IMAD R3, R85, R80, R23 ;  /* 0x0000005055037224 */ /* 0x000fe200078e0217 */
[----:B------:R-:W-:Y:S01]  /*17330*/  SHF.R.S32.HI R23, RZ, 0x1f, R9 ;  /* 0x0000001fff177819 */ /* 0x000fe20000011409 */
[----:B------:R-:W-:Y:S01]  /*17340*/  IMAD R21, R8, R85, RZ ;  /* 0x0000005508157224 */ /* 0x000fe200078e02ff */
[----:B--2---:R-:W-:-:S02]  /*17350*/  ISETP.GE.AND P1, PT, R166, R0, PT ;  /* 0x00000000a600720c */ /* 0x004fc40003f26270 */
[----:B------:R-:W-:Y:S01]  /*17360*/  LOP3.LUT R24, R25, 0x380, RZ, 0xc0, !PT ;  /* 0x0000038019187812 */ /* 0x000fe200078ec0ff */
[----:B------:R-:W-:Y:S01]  /*17370*/  IMAD R8, R23, UR4, RZ ;  /* 0x0000000417087c24 */ /* 0x000fe2000f8e02ff */
[----:B------:R-:W-:Y:S02]  /*17380*/  LOP3.LUT R28, R29, 0x380, RZ, 0xc0, !PT ;  /* 0x000003801d1c7812 */ /* 0x000fe400078ec0ff */
[----:B------:R-:W-:Y:S02]  /*17390*/  LOP3.LUT R32, R33, 0x380, RZ, 0xc0, !PT ;  /* 0x0000038021207812 */ /* 0x000fe400078ec0ff */
[----:B------:R-:W-:Y:S01]  /*173a0*/  ISETP.GE.AND P0, PT, R164, R0, PT ;  /* 0x00000000a400720c */ /* 0x000fe20003f06270 */
[----:B------:R-:W-:Y:S01]  /*173b0*/  IMAD.WIDE.U32 R10, R9, UR4, R10 ;  /* 0x00000004090a7c25 */ /* 0x000fe2000f8e000a */
[----:B------:R-:W-:Y:S01]  /*173c0*/  LOP3.LUT R48, R49, 0x380, RZ, 0xc0, !PT ;  /* 0x0000038031307812 */ /* 0x000fe200078ec0ff */
[----:B------:R-:W5:Y:S01]  /*173d0*/  LD.E.128 R12, desc[UR40][R12.64] ;  /* 0x000000280c0c7980 */ /* 0x000f62000c101d00 */
[----:B------:R-:W-:Y:S01]  /*173e0*/  LOP3.LUT R72, R72, R73, RZ, 0x3c, !PT ;  /* 0x0000004948487212 */ /* 0x000fe200078e3cff */
[----:B------:R-:W-:Y:S01]  /*173f0*/  IMAD.X R73, RZ, RZ, R153, P2 ;  /* 0x000000ffff497224 */ /* 0x000fe200010e0699 */
[----:B------:R-:W-:Y:S01]  /*17400*/  SEL R23, RZ, 0xffffffff, P1 ;  /* 0xffffffffff177807 */ /* 0x000fe20000800000 */
[----:B------:R-:W5:Y:S01]  /*17410*/  LD.E.128 R68, desc[UR40][R68.64] ;  /* 0x0000002844447980 */ /* 0x000f62000c101d00 */
[----:B------:R-:W-:-:S02]  /*17420*/  SHF.R.U64 R24, R24, 0x3, RZ ;  /* 0x0000000318187819 */ /* 0x000fc400000012ff */
[----:B------:R-:W-:Y:S02]  /*17430*/  SHF.R.U64 R28, R28, 0x3, RZ ;  /* 0x000000031c1c7819 */ /* 0x000fe400000012ff */
[----:B------:R-:W-:Y:S02]  /*17440*/  SHF.R.U64 R32, R32, 0x3, RZ ;  /* 0x0000000320207819 */ /* 0x000fe400000012ff */
[----:B------:R-:W-:Y:S02]  /*17450*/  ISETP.GE.AND P2, PT, R199, R0, PT ;  /* 0x00000000c700720c */ /* 0x000fe40003f46270 */
[----:B------:R-:W-:Y:S01]  /*17460*/  SHF.R.U64 R48, R48, 0x3, RZ ;  /* 0x0000000330307819 */ /* 0x000fe200000012ff */
[----:B------:R-:W-:Y:S01]  /*17470*/  IMAD R85, R9, UR5, R8 ;  /* 0x0000000509557c24 */ /* 0x000fe2000f8e0208 */
[----:B------:R-:W-:Y:S01]  /*17480*/  LOP3.LUT R24, R24, R25, RZ, 0x3c, !PT ;  /* 0x0000001918187212 */ /* 0x000fe200078e3cff */
[----:B------:R-:W-:Y:S01]  /*17490*/  IMAD.SHL.U32 R23, R23, 0x2, RZ ;  /* 0x0000000217177824 */ /* 0x000fe200078e00ff */
[----:B------:R-:W-:Y:S01]  /*174a0*/  LOP3.LUT R28, R28, R29, RZ, 0x3c, !PT ;  /* 0x0000001d1c1c7212 */ /* 0x000fe200078e3cff */
[--C-:B------:R-:W-:Y:S01]  /*174b0*/  IMAD.X R25, RZ, RZ, R153.reuse, P4 ;  /* 0x000000ffff197224 */ /* 0x100fe200020e0699 */
[----:B------:R-:W-:Y:S01]  /*174c0*/  LOP3.LUT R32, R32, R33, RZ, 0x3c, !PT ;  /* 0x0000002120207212 */ /* 0x000fe200078e3cff */
[--C-:B------:R-:W-:Y:S01]  /*174d0*/  IMAD.X R29, RZ, RZ, R153.reuse, P5 ;  /* 0x000000ffff1d7224 */ /* 0x100fe200028e0699 */
[----:B------:R-:W-:Y:S01]  /*174e0*/  SEL R8, RZ, 0x1, P2 ;  /* 0x00000001ff087807 */ /* 0x000fe20001000000 */
[--C-:B------:R-:W-:Y:S01]  /*174f0*/  IMAD.X R33, RZ, RZ, R153.reuse, P6 ;  /* 0x000000ffff217224 */ /* 0x100fe200030e0699 */
[----:B------:R-:W-:Y:S01]  /*17500*/  SEL R9, RZ, 0xffffffff, P0 ;  /* 0xffffffffff097807 */ /* 0x000fe20000000000 */
[----:B------:R-:W-:Y:S01]  /*17510*/  ULDC.64 UR4, c[0x0][0xad8] ;  /* 0x0002b60000047ab9 */ /* 0x000fe20000000a00 */
[----:B------:R-:W-:Y:S01]  /*17520*/  LOP3.LUT R48, R48, R49, RZ, 0x3c, !PT ;  /* 0x0000003130307212 */ /* 0x000fe200078e3cff */
[----:B------:R-:W-:Y:S01]  /*17530*/  IMAD.X R49, RZ, RZ, R153, P3 ;  /* 0x000000ffff317224 */ /* 0x000fe200018e0699 */
[----:B------:R-:W-:-:S02]  /*17540*/  IADD3 R53, P4, R152, 0x9000, RZ ;  /* 0x0000900098357810 */ /* 0x000fc40007f9e0ff */
[----:B------:R-:W-:Y:S01]  /*17550*/  SHF.R.U64 R5, R5, 0x3, RZ ;  /* 0x0000000305057819 */ /* 0x000fe200000012ff */
[----:B------:R-:W-:Y:S01]  /*17560*/  IMAD.IADD R11, R11, 0x1, R85 ;  /* 0x000000010b0b7824 */ /* 0x000fe200078e0255 */
[C---:B------:R-:W-:Y:S01]  /*17570*/  IADD3 R57, P5, R152.reuse, 0xa000, RZ ;  /* 0x0000a00098397810 */ /* 0x040fe20007fbe0ff */
[----:B------:R-:W5:Y:S01]  /*17580*/  LD.E.128 R24, desc[UR40][R24.64] ;  /* 0x0000002818187980 */ /* 0x000f62000c101d00 */
[----:B------:R-:W-:Y:S02]  /*17590*/  IADD3 R61, P6, R152, 0xb000, RZ ;  /* 0x0000b000983d7810 */ /* 0x000fe40007fde0ff */
[----:B------:R-:W-:Y:S01]  /*175a0*/  ISETP.GE.AND P0, PT, R162, R0, PT ;  /* 0x00000000a200720c */ /* 0x000fe20003f06270 */
[----:B------:R-:W5:Y:S01]  /*175b0*/  LD.E.128 R28, desc[UR40][R28.64] ;  /* 0x000000281c1c7980 */ /* 0x000f62000c101d00 */
[----:B------:R-:W-:Y:S02]  /*175c0*/  IADD3 R7, P3, R152, 0xf000, RZ ;  /* 0x0000f00098077810 */ /* 0x000fe40007f7e0ff */
[----:B------:R-:W-:Y:S01]  /*175d0*/  LOP3.LUT R8, R23, 0x2, R8, 0xe2, !PT ;  /* 0x0000000217087812 */ /* 0x000fe200078ee208 */
[----:B------:R-:W-:Y:S01]  /*175e0*/  IMAD.SHL.U32 R23, R9, 0x4, RZ ;  /* 0x0000000409177824 */ /* 0x000fe200078e00ff */
[----:B------:R-:W-:Y:S01]  /*175f0*/  LOP3.LUT R52, R53, 0x380, RZ, 0xc0, !PT ;  /* 0x0000038035347812 */ /* 0x000fe200078ec0ff */
[----:B------:R-:W-:Y:S01]  /*17600*/  IMAD.X R77, RZ, RZ, R153, P3 ;  /* 0x000000ffff4d7224 */ /* 0x000fe200018e0699 */
[----:B------:R-:W-:Y:S01]  /*17610*/  LOP3.LUT R56, R57, 0x380, RZ, 0xc0, !PT ;  /* 0x0000038039387812 */ /* 0x000fe200078ec0ff */
[----:B------:R-:W5:Y:S01]  /*17620*/  LD.E.128 R32, desc[UR40][R32.64] ;  /* 0x0000002820207980 */ /* 0x000f62000c101d00 */
[----:B------:R-:W-:-:S02]  /*17630*/  LOP3.LUT R60, R61, 0x380, RZ, 0xc0, !PT ;  /* 0x000003803d3c7812 */ /* 0x000fc400078ec0ff */
[----:B------:R-:W-:Y:S01]  /*17640*/  SEL R9, RZ, 0xffffffff, P0 ;  /* 0xffffffffff097807 */ /* 0x000fe20000000000 */
[----:B------:R-:W5:Y:S01]  /*17650*/  LD.E.128 R48, desc[UR40][R48.64] ;  /* 0x0000002830307980 */ /* 0x000f62000c101d00 */
[----:B------:R-:W-:Y:S02]  /*17660*/  LOP3.LUT R6, R7, 0x380, RZ, 0xc0, !PT ;  /* 0x0000038007067812 */ /* 0x000fe400078ec0ff */
[----:B------:R-:W-:Y:S01]  /*17670*/  SHF.R.U64 R52, R52, 0x3, RZ ;  /* 0x0000000334347819 */ /* 0x000fe200000012ff */
[----:B------:R-:W-:Y:S01]  /*17680*/  IMAD.SHL.U32 R9, R9, 0x8, RZ ;  /* 0x0000000809097824 */ /* 0x000fe200078e00ff */
[----:B------:R-:W-:Y:S01]  /*17690*/  SHF.R.U64 R56, R56, 0x3, RZ ;  /* 0x0000000338387819 */ /* 0x000fe200000012ff */
[----:B------:R-:W5:Y:S01]  /*176a0*/  LD.E.128 R72, desc[UR40][R72.64] ;  /* 0x0000002848487980 */ /* 0x000f62000c101d00 */
[----:B------:R-:W-:Y:S02]  /*176b0*/  SHF.R.U64 R60, R60, 0x3, RZ ;  /* 0x000000033c3c7819 */ /* 0x000fe400000012ff */
[----:B------:R-:W-:-:S02]  /*176c0*/  SHF.R.U64 R6, R6, 0x3, RZ ;  /* 0x0000000306067819 */ /* 0x000fc400000012ff */
[----:B------:R-:W-:Y:S02]  /*176d0*/  LOP3.LUT R8, R23, 0x4, R8, 0xe2, !PT ;  /* 0x0000000417087812 */ /* 0x000fe400078ee208 */
[----:B------:R-:W-:Y:S02]  /*176e0*/  ISETP.GE.AND P0, PT, R160, R0, PT ;  /* 0x00000000a000720c */ /* 0x000fe40003f06270 */
        /* <DEDUP_REMOVED lines=8> */
[----:B------:R-:W-:Y:S01]  /*17770*/  SHF.R.S32.HI R23, RZ, 0x1f, R3 ;  /* 0x0000001fff177819 */ /* 0x000fe20000011403 */
[----:B------:R-:W5:Y:S01]  /*17780*/  LD.E.128 R52, desc[UR40][R52.64] ;  /* 0x0000002834347980 */ /* 0x000f62000c101d00 */
[----:B------:R-:W-:-:S02]  /*17790*/  LOP3.LUT R76, R6, R7, RZ, 0x3c, !PT ;  /* 0x00000007064c7212 */ /* 0x000fc400078e3cff */
[----:B------:R-:W-:Y:S01]  /*177a0*/  LOP3.LUT R8, R9, 0x8, R8, 0xe2, !PT ;  /* 0x0000000809087812 */ /* 0x000fe200078ee208 */
[----:B------:R-:W-:Y:S01]  /*177b0*/  IMAD R80, R23, UR4, RZ ;  /* 0x0000000417507c24 */ /* 0x000fe2000f8e02ff */
[----:B------:R-:W-:Y:S01]  /*177c0*/  SEL R9, RZ, 0xffffffff, P0 ;  /* 0xffffffffff097807 */ /* 0x000fe20000000000 */
[----:B------:R-:W5:Y:S01]  /*177d0*/  LD.E.128 R4, desc[UR40][R4.64] ;  /* 0x0000002804047980 */ /* 0x000f62000c101d00 */
[----:B------:R-:W-:Y:S01]  /*177e0*/  ISETP.GE.AND P0, PT, R158, R0, PT ;  /* 0x000000009e00720c */ /* 0x000fe20003f06270 */
[----:B------:R-:W-:Y:S02]  /*177f0*/  IMAD.WIDE.U32 R10, R3, UR4, R10 ;  /* 0x00000004030a7c25 */ /* 0x000fe4000f8e000a */
[----:B------:R-:W5:Y:S02]  /*17800*/  LD.E.128 R56, desc[UR40][R56.64] ;  /* 0x0000002838387980 */ /* 0x000f64000c101d00 */
[----:B------:R-:W-:Y:S02]  /*17810*/  IMAD.SHL.U32 R23, R9, 0x10, RZ ;  /* 0x0000001009177824 */ /* 0x000fe400078e00ff */
[----:B------:R-:W5:Y:S01]  /*17820*/  LD.E.128 R60, desc[UR40][R60.64] ;  /* 0x000000283c3c7980 */ /* 0x000f62000c101d00 */
[----:B------:R-:W-:-:S03]  /*17830*/  IMAD R9, R3, UR5, R80 ;  /* 0x0000000503097c24 */ /* 0x000fc6000f8e0250 */
[----:B------:R-:W5:Y:S01]  /*17840*/  LD.E.128 R76, desc[UR40][R76.64] ;  /* 0x000000284c4c7980 */ /* 0x000f62000c101d00 */
[----:B------:R-:W-:Y:S01]  /*17850*/  SEL R3, RZ, 0xffffffff, P0 ;  /* 0xffffffffff037807 */ /* 0x000fe20000000000 */
[----:B------:R-:W-:Y:S01]  /*17860*/  VIADD R156, R199, 0x180 ;  /* 0x00000180c79c7836 */ /* 0x000fe20000000000 */
[----:B------:R-:W-:Y:S01]  /*17870*/  LOP3.LUT R8, R23, 0x10, R8, 0xe2, !PT ;  /* 0x0000001017087812 */ /* 0x000fe200078ee208 */
[----:B------:R-:W-:Y:S01]  /*17880*/  @!PT LDS RZ, [RZ] ;  /* 0x00000000fffff984 */ /* 0x000fe20000000800 */
[----:B------:R-:W-:Y:S01]  /*17890*/  @!PT LDS RZ, [RZ] ;  /* 0x00000000fffff984 */ /* 0x000fe20000000800 */
[----:B------:R-:W-:Y:S01]  /*178a0*/  @!PT LDS RZ, [RZ] ;  /* 0x00000000fffff984 */ /* 0x000fe20000000800 */
[----:B------:R-:W-:Y:S01]  /*178b0*/  @!PT LDS RZ, [RZ] ;  /* 0x00000000fffff984 */ /* 0x000fe20000000800 */
[----:B------:R0:W-:Y:S06]  /*178c0*/  MEMBAR.ALL.CTA ;  /* 0x0000000000007992 */ /* 0x0001ec0000008000 */
[----:B0-----:R-:W0:Y:S01]  /*178d0*/  FENCE.VIEW.ASYNC.S ;  /* 0x00000000000073c6 */ /* 0x001e220000000000 */
[----:B------:R-:W-:Y:S01]  /*178e0*/  ULDC.64 UR4, c[0x0][0xa80] ;  /* 0x0002a00000047ab9 */ /* 0x000fe20000000a00 */
[----:B------:R-:W-:Y:S01]  /*178f0*/  IMAD.SHL.U32 R23, R3, 0x20, RZ ;  /* 0x0000002003177824 */ /* 0x000fe200078e00ff */
[----:B------:R-:W-:Y:S01]  /*17900*/  LEA R80, P1, R10, UR4, 0x1 ;  /* 0x000000040a507c11 */ /* 0x000fe2000f8208ff */
[----:B------:R-:W-:-:S02]  /*17910*/  IMAD.IADD R3, R11, 0x1, R9 ;  /* 0x000000010b037824 */ /* 0x000fc400078e0209 */
[----:B------:R-:W-:Y:S01]  /*17920*/  IMAD.IADD R20, R20, 0x1, R196 ;  /* 0x0000000114147824 */ /* 0x000fe200078e02c4 */
[----:B------:R-:W-:Y:S01]  /*17930*/  ISETP.GE.AND P0, PT, R156, R0, PT ;  /* 0x000000009c00720c */ /* 0x000fe20003f06270 */
[----:B------:R-:W-:Y:S01]  /*17940*/  VIADD R154, R199, 0x1c0 ;  /* 0x000001c0c79a7836 */ /* 0x000fe20000000000 */
[----:B------:R-:W-:Y:S02]  /*17950*/  LEA.HI.X R84, R10, UR5, R3, 0x1, P1 ;  /* 0x000000050a547c11 */ /* 0x000fe400088f0c03 */
[----:B------:R-:W-:Y:S02]  /*17960*/  LOP3.LUT R8, R23, 0x20, R8, 0xe2, !PT ;  /* 0x0000002017087812 */ /* 0x000fe400078ee208 */
[----:B------:R-:W-:Y:S02]  /*17970*/  ISETP.GE.AND P1, PT, R20, R21, PT ;  /* 0x000000151400720c */ /* 0x000fe40003f26270 */
[----:B------:R-:W-:Y:S02]  /*17980*/  SEL R23, RZ, 0x40, P0 ;  /* 0x00000040ff177807 */ /* 0x000fe40000000000 */
[----:B------:R-:W-:-:S02]  /*17990*/  IADD3 R3, R2, 0x28c20, RZ ;  /* 0x00028c2002037810 */ /* 0x000fc40007ffe0ff */
[----:B------:R-:W-:Y:S02]  /*179a0*/  ISETP.GE.AND P0, PT, R154, R0, PT ;  /* 0x000000009a00720c */ /* 0x000fe40003f06270 */
[----:B------:R-:W-:Y:S02]  /*179b0*/  LOP3.LUT R23, R8, R23, RZ, 0xfc, !PT ;  /* 0x0000001708177212 */ /* 0x000fe400078efcff */
[----:B------:R-:W-:Y:S02]  /*179c0*/  PRMT R3, RZ, 0x654, R3 ;  /* 0x00000654ff037816 */ /* 0x000fe40000000003 */
[----:B------:R-:W-:Y:S01]  /*179d0*/  SEL R8, RZ, 0x80, P0 ;  /* 0x00000080ff087807 */ /* 0x000fe20000000000 */
[C---:B------:R-:W-:Y:S01]  /*179e0*/  VIADD R155, R199.reuse, 0x1c0 ;  /* 0x000001c0c79b7836 */ /* 0x040fe20000000000 */
[----:B0-----:R0:W-:Y:S01]  /*179f0*/  SYNCS.ARRIVE.TRANS64.RED.A1T0 RZ, [R3+URZ], RZ ;  /* 0x000000ff03ff79a7 */ /* 0x0011e2000810043f */
[C---:B------:R-:W-:Y:S02]  /*17a00*/  VIADD R157, R199.reuse, 0x180 ;  /* 0x00000180c79d7836 */ /* 0x040fe40000000000 */
[----:B------:R-:W-:-:S02]  /*17a10*/  VIADD R159, R199, 0x140 ;  /* 0x00000140c79f7836 */ /* 0x000fc40000000000 */
[C---:B------:R-:W-:Y:S02]  /*17a20*/  VIADD R161, R199.reuse, 0x100 ;  /* 0x00000100c7a17836 */ /* 0x040fe40000000000 */
[----:B------:R-:W-:Y:S01]  /*17a30*/  VIADD R163, R199, 0xc0 ;  /* 0x000000c0c7a37836 */ /* 0x000fe20000000000 */
[----:B0-----:R-:W-:Y:S01]  /*17a40*/  LOP3.LUT R3, R23, R8, RZ, 0xfc, !PT ;  /* 0x0000000817037212 */ /* 0x001fe200078efcff */
[C---:B------:R-:W-:Y:S02]  /*17a50*/  VIADD R165, R199.reuse, 0x80 ;  /* 0x00000080c7a57836 */ /* 0x040fe40000000000 */
[----:B------:R-:W-:Y:S01]  /*17a60*/  VIADD R167, R199, 0x40 ;  /* 0x00000040c7a77836 */ /* 0x000fe20000000000 */
[----:B------:R0:W1:Y:S01]  /*17a70*/  SHFL.IDX PT, R8, R80, RZ, 0x181f ;  /* 0x00181fff50087589 */ /* 0x00006200000e0000 */
[----:B------:R-:W-:Y:S03]  /*17a80*/  BSSY B1, `(.L_x_2757) ;  /* 0x0000029000017945 */ /* 0x000fe60003800000 */
[----:B------:R0:W2:Y:S01]  /*17a90*/  SHFL.IDX PT, R9, R84, RZ, 0x181f ;  /* 0x00181fff54097589 */ /* 0x0000a200000e0000 */
        /* <DEDUP_REMOVED lines=11> */
[-C--:B------:R-:W-:Y:S02]  /*17b50*/  ISETP.GE.AND P3, PT, R162, R0.reuse, PT ;  /* 0x00000000a200720c */ /* 0x080fe40003f66270 */
[----:B------:R-:W-:-:S05]  /*17b60*/  ISETP.GE.AND P2, PT, R160, R0, PT ;  /* 0x00000000a000720c */ /* 0x000fca0003f46270 */
[----:B-12---:R-:W-:-:S05]  /*17b70*/  @!P0 IMAD.WIDE R10, R199, 0x2, R8 ;  /* 0x00000002c70a8825 */ /* 0x006fca00078e0208 */
[----:B-----5:R0:W-:Y:S02]  /*17b80*/  @!P0 ST.E.128 desc[UR40][R10.64], R4 ;  /* 0x000000040a008985 */ /* 0x0201e4000c101d28 */
[-C--:B0-----:R-:W-:Y:S02]  /*17b90*/  @!P1 LEA R4, P0, R166, R8.reuse, 0x1 ;  /* 0x00000008a6049211 */ /* 0x081fe400078008ff */
[----:B------:R-:W-:Y:S02]  /*17ba0*/  @!P3 LEA R6, P6, R162, R8, 0x1 ;  /* 0x00000008a206b211 */ /* 0x000fe400078c08ff */
[-C--:B------:R-:W-:Y:S02]  /*17bb0*/  @!P1 LEA.HI.X R5, R166, R9.reuse, R167, 0x1, P0 ;  /* 0x00000009a6059211 */ /* 0x080fe400000f0ca7 */
[----:B------:R-:W-:Y:S02]  /*17bc0*/  LOP3.LUT P0, RZ, R23, 0x40, RZ, 0xc0, !PT ;  /* 0x0000004017ff7812 */ /* 0x000fe4000780c0ff */
[----:B------:R-:W-:Y:S01]  /*17bd0*/  @!P3 LEA.HI.X R7, R162, R9, R163, 0x1, P6 ;  /* 0x00000009a207b211 */ /* 0x000fe200030f0ca3 */
[----:B------:R0:W-:Y:S01]  /*17be0*/  @!P1 ST.E.128 desc[UR40][R4.64], R24 ;  /* 0x0000001804009985 */ /* 0x0001e2000c101d28 */
[----:B------:R-:W-:-:S13]  /*17bf0*/  ISETP.GE.AND P1, PT, R158, R0, PT ;  /* 0x000000009e00720c */ /* 0x000fda0003f26270 */
[-C--:B------:R-:W-:Y:S02]  /*17c00*/  @!P1 LEA R10, P6, R158, R8.reuse, 0x1 ;  /* 0x000000089e0a9211 */ /* 0x080fe400078c08ff */
[----:B0-----:R-:W-:Y:S02]  /*17c10*/  @!P5 LEA R4, P4, R164, R8, 0x1 ;  /* 0x00000008a404d211 */ /* 0x001fe400078808ff */
[-C--:B------:R-:W-:Y:S02]  /*17c20*/  @!P1 LEA.HI.X R11, R158, R9.reuse, R159, 0x1, P6 ;  /* 0x000000099e0b9211 */ /* 0x080fe400030f0c9f */
        /* <DEDUP_REMOVED lines=14> */
.L_x_2758:
[----:B------:R-:W-:Y:S05]  /*17d10*/  BSYNC B1 ;  /* 0x0000000000017941 */ /* 0x000fea0003800000 */
.L_x_2757:
[----:B------:R-:W-:Y:S01]  /*17d20*/  VIADD R20, R20, 0x20 ;  /* 0x0000002014147836 */ /* 0x000fe20000000000 */
[----:B0----5:R0:W3:Y:S04]  /*17d30*/  SHFL.IDX PT, R5, R84, 0x1, 0x181f ;  /* 0x00381f0054057f89 */ /* 0x0210e800000e0000 */
        /* <DEDUP_REMOVED lines=36> */
.L_x_2756:
[----:B01----:R-:W2:Y:S01]  /*17f80*/  LDL.LU R12, [R1+0x54] ;  /* 0x00005400010c7983 */ /* 0x003ea20000300800 */
[----:B------:R-:W-:Y:S01]  /*17f90*/  ULDC.64 UR4, c[0x0][0xb08] ;  /* 0x0002c20000047ab9 */ /* 0x000fe20000000a00 */
[----:B------:R-:W0:Y:S01]  /*17fa0*/  LDC R13, c[0x0][0xbe8] ;  /* 0x0002fa00ff0d7b82 */ /* 0x000e220000000800 */
[----:B------:R-:W-:Y:S01]  /*17fb0*/  IMAD R0, R0, UR4, RZ ;  /* 0x0000000400007c24 */ /* 0x000fe2000f8e02ff */
[----:B------:R-:W-:Y:S01]  /*17fc0*/  IADD3 R80, R197, 0xf8, RZ ;  /* 0x000000f8c5507810 */ /* 0x000fe20007ffe0ff */
[----:B------:R-:W-:Y:S01]  /*17fd0*/  IMAD.WIDE.U32 R10, R3, UR4, RZ ;  /* 0x00000004030a7c25 */ /* 0x000fe2000f8e00ff */
[----:B------:R-:W-:Y:S01]  /*17fe0*/  IADD3 R211, R197, 0x60, RZ ;  /* 0x00000060c5d37810 */ /* 0x000fe20007ffe0ff */
[----:B------:R-:W-:Y:S01]  /*17ff0*/  BSSY B1, `(.L_x_2760) ;  /* 0x000010d000017945 */ /* 0x000fe20003800000 */
[----:B------:R-:W-:Y:S01]  /*18000*/  SHF.R.S32.HI R80, RZ, 0x1f, R80 ;  /* 0x0000001fff507819 */ /* 0x000fe20000011450 */
[----:B------:R-:W-:Y:S01]  /*18010*/  IMAD R0, R3, UR5, R0 ;  /* 0x0000000503007c24 */ /* 0x000fe2000f8e0200 */
[----:B------:R-:W-:Y:S01]  /*18020*/  ULDC.64 UR4, c[0x0][0xb38] ;  /* 0x0002ce0000047ab9 */ /* 0x000fe20000000a00 */
[----:B------:R-:W-:Y:S01]  /*18030*/  IMAD.IADD R3, R206, 0x1, R196 ;  /* 0x00000001ce037824 */ /* 0x000fe200078e02c4 */
[----:B------:R-:W-:Y:S01]  /*18040*/  IADD3 R170, R197, 0xa8, RZ ;  /* 0x000000a8c5aa7810 */ /* 0x000fe20007ffe0ff */
[----:B------:R-:W-:Y:S01]  /*18050*/  IMAD.IADD R11, R11, 0x1, R0 ;  /* 0x000000010b0b7824 */ /* 0x000fe200078e0200 */
[----:B------:R-:W-:Y:S01]  /*18060*/  SHF.R.S32.HI R0, RZ, 0x1f, R9 ;  /* 0x0000001fff007819 */ /* 0x000fe20000011409 */
[----:B------:R-:W-:Y:S01]  /*18070*/  IMAD.IADD R196, R194, 0x1, R196 ;  /* 0x00000001c2c47824 */ /* 0x000fe200078e02c4 */
[----:B------:R-:W-:Y:S01]  /*18080*/  SHF.R.S32.HI R211, RZ, 0x1f, R211 ;  /* 0x0000001fffd37819 */ /* 0x000fe200000114d3 */
[----:B------:R-:W-:-:S04]  /*18090*/  IMAD.WIDE.U32 R10, R188, UR4, R10 ;  /* 0x00000004bc0a7c25 */ /* 0x000fc8000f8e000a */
[----:B------:R-:W-:Y:S01]  /*180a0*/  IMAD R11, R188, UR5, R11 ;  /* 0x00000005bc0b7c24 */ /* 0x000fe2000f8e020b */
[----:B------:R-:W-:Y:S01]  /*180b0*/  ULDC.64 UR4, c[0x0][0xb40] ;  /* 0x0002d00000047ab9 */ /* 0x000fe20000000a00 */
[----:B------:R-:W-:Y:S02]  /*180c0*/  VIADD R153, R197, 0xf0 ;  /* 0x000000f0c5997836 */ /* 0x000fe40000000000 */
[----:B------:R-:W-:Y:S01]  /*180d0*/  IMAD R0, R0, UR4, RZ ;  /* 0x0000000400007c24 */ /* 0x000fe2000f8e02ff */
[----:B0-----:R-:W-:Y:S01]  /*180e0*/  ISETP.NE.AND P0, PT, R13, 0x1, PT ;  /* 0x000000010d00780c */ /* 0x001fe20003f05270 */
[----:B------:R-:W-:Y:S01]  /*180f0*/  IMAD.WIDE.U32 R10, R9, UR4, R10 ;  /* 0x00000004090a7c25 */ /* 0x000fe2000f8e000a */
[----:B------:R-:W-:-:S03]  /*18100*/  SHF.R.S32.HI R153, RZ, 0x1f, R153 ;  /* 0x0000001fff997819 */ /* 0x000fc60000011499 */
[----:B------:R-:W-:Y:S01]  /*18110*/  IMAD R0, R9, UR5, R0 ;  /* 0x0000000509007c24 */ /* 0x000fe2000f8e0200 */
[----:B------:R-:W-:Y:S01]  /*18120*/  ULDC.64 UR4, c[0x0][0xb48] ;  /* 0x0002d20000047ab9 */ /* 0x000fe20000000a00 */
[----:B------:R-:W-:Y:S02]  /*18130*/  IMAD.MOV.U32 R9, RZ, RZ, R3 ;  /* 0x000000ffff097224 */ /* 0x000fe400078e0003 */
[----:B------:R-:W-:Y:S02]  /*18140*/  IMAD.IADD R11, R11, 0x1, R0 ;  /* 0x000000010b0b7824 */ /* 0x000fe400078e0200 */
[C---:B------:R-:W-:Y:S02]  /*18150*/  VIADD R155, R197.reuse, 0xe8 ;  /* 0x000000e8c59b7836 */ /* 0x040fe40000000000 */
[----:B------:R-:W0:Y:S01]  /*18160*/  @P0 LDC R0, c[0x0][0xbf0] ;  /* 0x0002fc00ff000b82 */ /* 0x000e220000000800 */
        /* <DEDUP_REMOVED lines=70> */
[----:B------:R-:W1:Y:S02]  /*185d0*/  @P0 LDC R12, c[0x0][0xbec] ;  /* 0x0002fb00ff0c0b82 */ /* 0x000e640000000800 */
[----:B-1----:R-:W-:-:S05]  /*185e0*/  @P0 IMAD.HI.U32 R12, R3, R12, RZ ;  /* 0x0000000c030c0227 */ /* 0x002fca00078e00ff */
[----:B0-----:R-:W-:-:S05]  /*185f0*/  @P0 SHF.R.U32.HI R9, RZ, R0, R12 ;  /* 0x00000000ff090219 */ /* 0x001fca000001160c */
[----:B------:R-:W-:Y:S02]  /*18600*/  IMAD.MOV R0, RZ, RZ, -R9 ;  /* 0x000000ffff007224 */ /* 0x000fe400078e0a09 */
[----:B------:R-:W-:-:S04]  /*18610*/  IMAD.WIDE.U32 R10, R9, UR4, R10 ;  /* 0x00000004090a7c25 */ /* 0x000fc8000f8e000a */
[----:B------:R-:W-:Y:S02]  /*18620*/  IMAD R3, R13, R0, R3 ;  /* 0x000000000d037224 */ /* 0x000fe400078e0203 */
[----:B------:R-:W-:Y:S01]  /*18630*/  IMAD R0, R8, R13, RZ ;  /* 0x0000000d08007224 */ /* 0x000fe200078e02ff */
[----:B------:R-:W-:-:S05]  /*18640*/  SHF.R.S32.HI R8, RZ, 0x1f, R9 ;  /* 0x0000001fff087819 */ /* 0x000fca0000011409 */
[----:B------:R-:W-:-:S04]  /*18650*/  IMAD R8, R8, UR4, RZ ;  /* 0x0000000408087c24 */ /* 0x000fc8000f8e02ff */
[----:B------:R-:W-:Y:S01]  /*18660*/  IMAD R8, R9, UR5, R8 ;  /* 0x0000000509087c24 */ /* 0x000fe2000f8e0208 */
[----:B------:R-:W-:-:S03]  /*18670*/  ULDC.64 UR4, c[0x0][0xb28] ;  /* 0x0002ca0000047ab9 */ /* 0x000fc60000000a00 */
[----:B------:R-:W-:Y:S01]  /*18680*/  IMAD.IADD R11, R11, 0x1, R8 ;  /* 0x000000010b0b7824 */ /* 0x000fe200078e0208 */
[----:B------:R-:W-:Y:S01]  /*18690*/  SHF.R.S32.HI R8, RZ, 0x1f, R3 ;  /* 0x0000001fff087819 */ /* 0x000fe20000011403 */
[----:B------:R-:W-:-:S04]  /*186a0*/  IMAD.WIDE.U32 R10, R3, UR4, R10 ;  /* 0x00000004030a7c25 */ /* 0x000fc8000f8e000a */
[----:B------:R-:W-:-:S04]  /*186b0*/  IMAD R8, R8, UR4, RZ ;  /* 0x0000000408087c24 */ /* 0x000fc8000f8e02ff */
        /* <DEDUP_REMOVED lines=16> */
[----:B------:R-:W-:Y:S01]  /*187c0*/  VIADD R11, R197, 0x8 ;  /* 0x00000008c50b7836 */ /* 0x000fe20000000000 */
[----:B------:R-:W-:Y:S01]  /*187d0*/  ISETP.GE.AND P3, PT, R209, UR4, PT ;  /* 0x00000004d1007c0c */ /* 0x000fe2000bf66270 */
[----:B------:R-:W-:Y:S01]  /*187e0*/  VIADD R21, R197, 0x18 ;  /* 0x00000018c5157836 */ /* 0x000fe20000000000 */
[----:B------:R-:W-:Y:S01]  /*187f0*/  ISETP.GE.AND P4, PT, R195, UR4, PT ;  /* 0x00000004c3007c0c */ /* 0x000fe2000bf86270 */
[----:B------:R-:W-:Y:S01]  /*18800*/  VIADD R10, R197, 0x30 ;  /* 0x00000030c50a7836 */ /* 0x000fe20000000000 */
        /* <DEDUP_REMOVED lines=22> */
[----:B------:R-:W-:Y:S02]  /*18970*/  @!P1 LEA.HI.X R9, R21, R13, R11, 0x2, P2 ;  /* 0x0000000d15099211 */ /* 0x000fe400010f140b */
[----:B------:R-:W-:-:S03]  /*18980*/  IADD3 R11, R197, 0x20, RZ ;  /* 0x00000020c50b7810 */ /* 0x000fc60007ffe0ff */
        /* <DEDUP_REMOVED lines=38> */
[C---:B0-----:R-:W-:Y:S02]  /*18bf0*/  @!P1 LEA R8, P0, R213.reuse, R20, 0x2 ;  /* 0x00000014d5089211 */ /* 0x041fe400078010ff */
        /* <DEDUP_REMOVED lines=10> */
[-C--:B0-----:R-:W-:Y:S02]  /*18ca0*/  @!P0 LEA R8, P4, R184, R20.reuse, 0x2 ;  /* 0x00000014b8088211 */ /* 0x081fe400078810ff */
        /* <DEDUP_REMOVED lines=9> */
[----:B------:R-:W-:Y:S01]  /*18d40*/  @!P2 ST.E.64 desc[UR40][R14.64], R88 ;  /* 0x000000580e00a985 */ /* 0x000fe2000c101b28 */
[-C--:B0-----:R-:W-:Y:S02]  /*18d50*/  @!P3 LEA R6, P6, R178, R20.reuse, 0x2 ;  /* 0x00000014b206b211 */ /* 0x081fe400078c10ff */
[-C--:B------:R-:W-:Y:S02]  /*18d60*/  @!P4 LEA R8, P2, R176, R20.reuse, 0x2 ;  /* 0x00000014b008c211 */ /* 0x080fe400078410ff */
[-C--:B------:R-:W-:Y:S02]  /*18d70*/  @!P3 LEA.HI.X R7, R178, R13.reuse, R179, 0x2, P6 ;  /* 0x0000000db207b211 */ /* 0x080fe400030f14b3 */
[----:B-1----:R-:W-:Y:S02]  /*18d80*/  @!P5 LEA R10, P6, R174, R20, 0x2 ;  /* 0x00000014ae0ad211 */ /* 0x002fe400078c10ff */
        /* <DEDUP_REMOVED lines=51> */
.L_x_2761:
[----:B------:R-:W-:Y:S05]  /*190c0*/  BSYNC B1 ;  /* 0x0000000000017941 */ /* 0x000fea0003800000 */
.L_x_2760:
[----:B---3--:R-:W-:Y:S01]  /*190d0*/  VIADD R7, R196, 0x8 ;  /* 0x00000008c4077836 */ /* 0x008fe20000000000 */
[----:B0-----:R-:W0:Y:S04]  /*190e0*/  SHFL.IDX PT, R12, R12, 0x1, 0x1c1f ;  /* 0x003c1f000c0c7f89 */ /* 0x001e2800000e0000 */
[----:B------:R-:W-:Y:S01]  /*190f0*/  ISETP.GE.AND P0, PT, R7, R0, PT ;  /* 0x000000000700720c */ /* 0x000fe20003f06270 */
[----:B------:R-:W3:-:S12]  /*19100*/  SHFL.IDX PT, R3, R3, 0x1, 0x1c1f ;  /* 0x003c1f0003037f89 */ /* 0x000ed800000e0000 */
[----:B------:R-:W-:Y:S05]  /*19110*/  @P0 BRA `(.L_x_2759) ;  /* 0x00000018005c0947 */ /* 0x000fea0003800000 */
[----:B------:R-:W-:Y:S01]  /*19120*/  ULDC UR4, c[0x0][0xac8] ;  /* 0x0002b20000047ab9 */ /* 0x000fe20000000800 */
[C---:B------:R-:W-:Y:S01]  /*19130*/  VIADD R10, R197.reuse, 0x8 ;  /* 0x00000008c50a7836 */ /* 0x040fe20000000000 */
[C---:B------:R-:W-:Y:S01]  /*19140*/  ISETP.GE.AND P4, PT, R197.reuse, UR4, PT ;  /* 0x00000004c5007c0c */ /* 0x040fe2000bf86270 */
[C---:B------:R-:W-:Y:S01]  /*19150*/  VIADD R24, R197.reuse, 0x10 ;  /* 0x00000010c5187836 */ /* 0x040fe20000000000 */
[----:B------:R-:W-:Y:S01]  /*19160*/  SHF.R.S32.HI R8, RZ, 0x1f, R197 ;  /* 0x0000001fff087819 */ /* 0x000fe200000114c5 */
[C---:B-1----:R-:W-:Y:S01]  /*19170*/  VIADD R20, R197.reuse, 0x18 ;  /* 0x00000018c5147836 */ /* 0x042fe20000000000 */
[----:B------:R-:W-:Y:S01]  /*19180*/  ISETP.GE.AND P2, PT, R10, UR4, PT ;  /* 0x000000040a007c0c */ /* 0x000fe2000bf46270 */
[C---:B------:R-:W-:Y:S01]  /*19190*/  VIADD R11, R197.reuse, 0x8 ;  /* 0x00000008c50b7836 */ /* 0x040fe20000000000 */
[----:B------:R-:W-:Y:S01]  /*191a0*/  ISETP.GE.AND P1, PT, R24, UR4, PT ;  /* 0x0000000418007c0c */ /* 0x000fe2000bf26270 */
[C---:B------:R-:W-:Y:S01]  /*191b0*/  VIADD R14, R197.reuse, 0x20 ;  /* 0x00000020c50e7836 */ /* 0x040fe20000000000 */
[----:B------:R-:W-:Y:S01]  /*191c0*/  ISETP.GE.AND P0, PT, R20, UR4, PT ;  /* 0x0000000414007c0c */ /* 0x000fe2000bf06270 */
[C---:B------:R-:W-:Y:S01]  /*191d0*/  VIADD R25, R197.reuse, 0x10 ;  /* 0x00000010c5197836 */ /* 0x040fe20000000000 */
[----:B------:R-:W-:Y:S01]  /*191e0*/  SHF.R.S32.HI R11, RZ, 0x1f, R11 ;  /* 0x0000001fff0b7819 */ /* 0x000fe2000001140b */
[----:B------:R-:W-:-:S02]  /*191f0*/  VIADD R21, R197, 0x18 ;  /* 0x00000018c5157836 */ /* 0x000fc40000000000 */
[CC--:B---3--:R-:W-:Y:S01]  /*19200*/  @!P4 LEA R6, P3, R197.reuse, R3.reuse, 0x2 ;  /* 0x00000003c506c211 */ /* 0x0c8fe200078610ff */
[C---:B------:R-:W-:Y:S01]  /*19210*/  VIADD R15, R197.reuse, 0x28 ;  /* 0x00000028c50f7836 */ /* 0x040fe20000000000 */
[----:B------:R-:W-:Y:S01]  /*19220*/  SHF.R.S32.HI R25, RZ, 0x1f, R25 ;  /* 0x0000001fff197819 */ /* 0x000fe20000011419 */
[C---:B--2---:R-:W-:Y:S01]  /*19230*/  VIADD R13, R197.reuse, 0x30 ;  /* 0x00000030c50d7836 */ /* 0x044fe20000000000 */
[----:B0-----:R-:W-:Y:S02]  /*19240*/  @!P4 LEA.HI.X R7, R197, R12, R8, 0x2, P3 ;  /* 0x0000000cc507c211 */ /* 0x001fe400018f1408 */
[----:B------:R-:W-:Y:S02]  /*19250*/  ISETP.GE.AND P3, PT, R14, UR4, PT ;  /* 0x000000040e007c0c */ /* 0x000fe4000bf66270 */
[----:B------:R-:W-:Y:S01]  /*19260*/  @!P1 LEA R8, P5, R24, R3, 0x2 ;  /* 0x0000000318089211 */ /* 0x000fe200078a10ff */
[----:B------:R0:W-:Y:S01]  /*19270*/  @!P4 ST.E.64 desc[UR40][R6.64], R26 ;  /* 0x0000001a0600c985 */ /* 0x0001e2000c101b28 */
[----:B------:R-:W-:-:S02]  /*19280*/  SHF.R.S32.HI R21, RZ, 0x1f, R21 ;  /* 0x0000001fff157819 */ /* 0x000fc40000011415 */
[----:B------:R-:W-:Y:S02]  /*19290*/  @!P1 LEA.HI.X R9, R24, R12, R25, 0x2, P5 ;  /* 0x0000000c18099211 */ /* 0x000fe400028f1419 */
[----:B------:R-:W-:Y:S02]  /*192a0*/  ISETP.GE.AND P4, PT, R15, UR4, PT ;  /* 0x000000040f007c0c */ /* 0x000fe4000bf86270 */
[----:B------:R-:W-:Y:S02]  /*192b0*/  ISETP.GE.AND P5, PT, R13, UR4, PT ;  /* 0x000000040d007c0c */ /* 0x000fe4000bfa6270 */
[----:B0-----:R-:W-:-:S04]  /*192c0*/  @!P2 LEA R6, P6, R10, R3, 0x2 ;  /* 0x000000030a06a211 */ /* 0x001fc800078c10ff */
[----:B------:R-:W-:Y:S02]  /*192d0*/  @!P2 LEA.HI.X R7, R10, R12, R11, 0x2, P6 ;  /* 0x0000000c0a07a211 */ /* 0x000fe400030f140b */
[----:B------:R-:W-:-:S03]  /*192e0*/  @!P0 LEA R10, P6, R20, R3, 0x2 ;  /* 0x00000003140a8211 */ /* 0x000fc600078c10ff */
[----:B------:R0:W-:Y:S01]  /*192f0*/  @!P2 ST.E.64 desc[UR40][R6.64], R30 ;  /* 0x0000001e0600a985 */ /* 0x0001e2000c101b28 */
[----:B------:R-:W-:Y:S01]  /*19300*/  @!P0 LEA.HI.X R11, R20, R12, R21, 0x2, P6 ;  /* 0x0000000c140b8211 */ /* 0x000fe200030f1415 */
[----:B------:R-:W-:Y:S02]  /*19310*/  VIADD R20, R197, 0x20 ;  /* 0x00000020c5147836 */ /* 0x000fe40000000000 */
[----:B------:R1:W-:Y:S03]  /*19320*/  @!P1 ST.E.64 desc[UR40][R8.64], R34 ;  /* 0x0000002208009985 */ /* 0x0003e6000c101b28 */
[----:B------:R-:W-:Y:S01]  /*19330*/  SHF.R.S32.HI R20, RZ, 0x1f, R20 ;  /* 0x0000001fff147819 */ /* 0x000fe20000011414 */
[----:B------:R2:W-:Y:S01]  /*19340*/  @!P0 ST.E.64 desc[UR40][R10.64], R38 ;  /* 0x000000260a008985 */ /* 0x0005e2000c101b28 */
[----:B------:R-:W-:Y:S02]  /*19350*/  ISETP.GE.AND P0, PT, R225, UR4, PT ;  /* 0x00000004e1007c0c */ /* 0x000fe4000bf06270 */
[----:B0-----:R-:W-:-:S04]  /*19360*/  @!P3 LEA R6, P1, R14, R3, 0x2 ;  /* 0x000000030e06b211 */ /* 0x001fc800078210ff */
[-C--:B------:R-:W-:Y:S01]  /*19370*/  @!P3 LEA.HI.X R7, R14, R12.reuse, R20, 0x2, P1 ;  /* 0x0000000c0e07b211 */ /* 0x080fe200008f1414 */
[----:B------:R-:W-:Y:S01]  /*19380*/  VIADD R20, R197, 0x28 ;  /* 0x00000028c5147836 */ /* 0x000fe20000000000 */
[-C--:B-1----:R-:W-:Y:S01]  /*19390*/  @!P4 LEA R8, P2, R15, R3.reuse, 0x2 ;  /* 0x000000030f08c211 */ /* 0x082fe200078410ff */
[----:B------:R-:W-:Y:S01]  /*193a0*/  VIADD R14, R197, 0x30 ;  /* 0x00000030c50e7836 */ /* 0x000fe20000000000 */
[----:B------:R-:W-:Y:S01]  /*193b0*/  ISETP.GE.AND P1, PT, R223, UR4, PT ;  /* 0x00000004df007c0c */ /* 0x000fe2000bf26270 */
[----:B------:R0:W-:Y:S01]  /*193c0*/  @!P3 ST.E.64 desc[UR40][R6.64], R42 ;  /* 0x0000002a0600b985 */ /* 0x0001e2000c101b28 */
[----:B------:R-:W-:Y:S02]  /*193d0*/  SHF.R.S32.HI R20, RZ, 0x1f, R20 ;  /* 0x0000001fff147819 */ /* 0x000fe40000011414 */
[----:B--2---:R-:W-:Y:S02]  /*193e0*/  @!P5 LEA R10, P6, R13, R3, 0x2 ;  /* 0x000000030d0ad211 */ /* 0x004fe400078c10ff */
[----:B------:R-:W-:-:S02]  /*193f0*/  @!P4 LEA.HI.X R9, R15, R12, R20, 0x2, P2 ;  /* 0x0000000c0f09c211 */ /* 0x000fc400010f1414 */
[----:B------:R-:W-:Y:S02]  /*19400*/  ISETP.GE.AND P2, PT, R221, UR4, PT ;  /* 0x00000004dd007c0c */ /* 0x000fe4000bf46270 */
[----:B------:R-:W-:Y:S01]  /*19410*/  SHF.R.S32.HI R14, RZ, 0x1f, R14 ;  /* 0x0000001fff0e7819 */ /* 0x000fe2000001140e */
[----:B------:R1:W-:Y:S01]  /*19420*/  @!P4 ST.E.64 desc[UR40][R8.64], R46 ;  /* 0x0000002e0800c985 */ /* 0x0003e2000c101b28 */
[----:B------:R-:W-:Y:S02]  /*19430*/  ISETP.GE.AND P3, PT, R218, UR4, PT ;  /* 0x00000004da007c0c */ /* 0x000fe4000bf66270 */
[-C--:B------:R-:W-:Y:S02]  /*19440*/  @!P5 LEA.HI.X R11, R13, R12.reuse, R14, 0x2, P6 ;  /* 0x0000000c0d0bd211 */ /* 0x080fe400030f140e */
[----:B0-----:R-:W-:Y:S02]  /*19450*/  @!P0 LEA R6, P6, R225, R3, 0x2 ;  /* 0x00000003e1068211 */ /* 0x001fe400078c10ff */
[----:B------:R-:W-:Y:S01]  /*19460*/  ISETP.GE.AND P4, PT, R213, UR4, PT ;  /* 0x00000004d5007c0c */ /* 0x000fe2000bf86270 */
[----:B------:R0:W-:Y:S01]  /*19470*/  @!P5 ST.E.64 desc[UR40][R10.64], R50 ;  /* 0x000000320a00d985 */ /* 0x0001e2000c101b28 */
[----:B------:R-:W-:-:S02]  /*19480*/  @!P0 LEA.HI.X R7, R225, R12, R227, 0x2, P6 ;  /* 0x0000000ce1078211 */ /* 0x000fc400030f14e3 */
[----:B-1----:R-:W-:-:S03]  /*19490*/  @!P1 LEA R8, P5, R223, R3, 0x2 ;  /* 0x00000003df089211 */ /* 0x002fc600078a10ff */
[----:B------:R1:W-:Y:S01]  /*194a0*/  @!P0 ST.E.64 desc[UR40][R6.64], R54 ;  /* 0x0000003606008985 */ /* 0x0003e2000c101b28 */
[----:B------:R-:W-:Y:S02]  /*194b0*/  ISETP.GE.AND P0, PT, R195, UR4, PT ;  /* 0x00000004c3007c0c */ /* 0x000fe4000bf06270 */
[-C--:B------:R-:W-:Y:S02]  /*194c0*/  @!P1 LEA.HI.X R9, R223, R12.reuse, R224, 0x2, P5 ;  /* 0x0000000cdf099211 */ /* 0x080fe400028f14e0 */
[----:B------:R-:W-:Y:S02]  /*194d0*/  ISETP.GE.AND P5, PT, R209, UR4, PT ;  /* 0x00000004d1007c0c */ /* 0x000fe4000bfa6270 */
[C---:B0-----:R-:W-:Y:S01]  /*194e0*/  @!P2 LEA R10, P6, R221.reuse, R3, 0x2 ;  /* 0x00000003dd0aa211 */ /* 0x041fe200078c10ff */
[----:B------:R0:W-:Y:S01]  /*194f0*/  @!P1 ST.E.64 desc[UR40][R8.64], R58 ;  /* 0x0000003a08009985 */ /* 0x0001e2000c101b28 */
[----:B------:R-:W-:Y:S02]  /*19500*/  ISETP.GE.AND P1, PT, R184, UR4, PT ;  /* 0x00000004b8007c0c */ /* 0x000fe4000bf26270 */
[----:B------:R-:W-:-:S02]  /*19510*/  @!P2 LEA.HI.X R11, R221, R12, R222, 0x2, P6 ;  /* 0x0000000cdd0ba211 */ /* 0x000fc400030f14de */
[----:B-1----:R-:W-:-:S03]  /*19520*/  @!P3 LEA R6, P6, R218, R3, 0x2 ;  /* 0x00000003da06b211 */ /* 0x002fc600078c10ff */
[----:B------:R1:W-:Y:S01]  /*19530*/  @!P2 ST.E.64 desc[UR40][R10.64], R62 ;  /* 0x0000003e0a00a985 */ /* 0x0003e2000c101b28 */
[----:B------:R-:W-:Y:S02]  /*19540*/  @!P3 LEA.HI.X R7, R218, R12, R220, 0x2, P6 ;  /* 0x0000000cda07b211 */ /* 0x000fe400030f14dc */
[----:B0-----:R-:W-:-:S03]  /*19550*/  @!P4 LEA R8, P2, R213, R3, 0x2 ;  /* 0x00000003d508c211 */ /* 0x001fc600078410ff */
[----:B------:R0:W-:Y:S01]  /*19560*/  @!P3 ST.E.64 desc[UR40][R6.64], R66 ;  /* 0x000000420600b985 */ /* 0x0001e2000c101b28 */
[-C--:B------:R-:W-:Y:S02]  /*19570*/  @!P4 LEA.HI.X R9, R213, R12.reuse, R217, 0x2, P2 ;  /* 0x0000000cd509c211 */ /* 0x080fe400010f14d9 */
[----:B------:R-:W-:Y:S02]  /*19580*/  ISETP.GE.AND P2, PT, R182, UR4, PT ;  /* 0x00000004b6007c0c */ /* 0x000fe4000bf46270 */
[CC--:B-1----:R-:W-:Y:S01]  /*19590*/  @!P5 LEA R10, P6, R209.reuse, R3.reuse, 0x2 ;  /* 0x00000003d10ad211 */ /* 0x0c2fe200078c10ff */
[----:B------:R1:W-:Y:S03]  /*195a0*/  @!P4 ST.E.64 desc[UR40][R8.64], R70 ;  /* 0x000000460800c985 */ /* 0x0003e6000c101b28 */
        /* <DEDUP_REMOVED lines=10> */
[-C--:B0-----:R-:W-:Y:S01]  /*19650*/  @!P2 LEA R10, P6, R182, R3.reuse, 0x2 ;  /* 0x00000003b60aa211 */ /* 0x081fe200078c10ff */
[----:B------:R0:W-:Y:S01]  /*19660*/  @!P1 ST.E.64 desc[UR40][R8.64], R4 ;  /* 0x0000000408009985 */ /* 0x0001e2000c101b28 */
[----:B------:R-:W-:Y:S02]  /*19670*/  ISETP.GE.AND P1, PT, R172, UR4, PT ;  /* 0x00000004ac007c0c */ /* 0x000fe4000bf26270 */
[----:B------:R-:W-:Y:S02]  /*19680*/  @!P2 LEA.HI.X R11, R182, R12, R183, 0x2, P6 ;  /* 0x0000000cb60ba211 */ /* 0x000fe400030f14b7 */
[----:B-1----:R-:W-:-:S03]  /*19690*/  @!P4 LEA R6, P0, R178, R3, 0x2 ;  /* 0x00000003b206c211 */ /* 0x002fc600078010ff */
[----:B------:R-:W-:Y:S01]  /*196a0*/  @!P2 ST.E.64 desc[UR40][R10.64], R86 ;  /* 0x000000560a00a985 */ /* 0x000fe2000c101b28 */
        /* <DEDUP_REMOVED lines=25> */
[-C--:B------:R-:W-:Y:S02]  /*19840*/  @!P5 LEA.HI.X R5, R168, R12.reuse, R169, 0x2, P1 ;  /* 0x0000000ca805d211 */ /* 0x080fe400008f14a9 */
[----:B--2---:R-:W-:Y:S02]  /*19850*/  @!P3 LEA R8, P6, R164, R3, 0x2 ;  /* 0x00000003a408b211 */ /* 0x004fe400078c10ff */
[----:B------:R-:W-:Y:S01]  /*19860*/  ISETP.GE.AND P1, PT, R160, UR4, PT ;  /* 0x00000004a0007c0c */ /* 0x000fe2000bf26270 */
        /* <DEDUP_REMOVED lines=16> */
[-C--:B------:R-:W-:Y:S02]  /*19970*/  @!P2 LEA.HI.X R9, R154, R12.reuse, R155, 0x2, P1 ;  /* 0x0000000c9a09a211 */ /* 0x080fe400008f149b */
[-C--:B0-----:R-:W-:Y:S02]  /*19980*/  @!P4 LEA R6, P0, R158, R3.reuse, 0x2 ;  /* 0x000000039e06c211 */ /* 0x081fe400078010ff */
[-C--:B-1----:R-:W-:Y:S02]  /*19990*/  @!P3 LEA R4, P6, R156, R3.reuse, 0x2 ;  /* 0x000000039c04b211 */ /* 0x082fe400078c10ff */
[-C--:B------:R-:W-:Y:S02]  /*199a0*/  @!P4 LEA.HI.X R7, R158, R12.reuse, R159, 0x2, P0 ;  /* 0x0000000c9e07c211 */ /* 0x080fe400000f149f */
[----:B------:R-:W-:Y:S02]  /*199b0*/  @!P5 LEA R10, P0, R152, R3, 0x2 ;  /* 0x00000003980ad211 */ /* 0x000fe400078010ff */
        /* <DEDUP_REMOVED lines=8> */
[----:B0-----:R-:W-:-:S04]  /*19a40*/  LEA R4, P0, R23, R3, 0x2 ;  /* 0x0000000317047211 */ /* 0x001fc800078010ff */
[----:B------:R-:W-:-:S05]  /*19a50*/  LEA.HI.X R5, R23, R12, R80, 0x2, P0 ;  /* 0x0000000c17057211 */ /* 0x000fca00000f1450 */
[----:B------:R0:W-:Y:S01]  /*19a60*/  ST.E.64 desc[UR40][R4.64], R150 ;  /* 0x0000009604007985 */ /* 0x0001e2000c101b28 */
[----:B------:R-:W-:Y:S05]  /*19a70*/  BRA `(.L_x_2759) ;  /* 0x0000001000047947 */ /* 0x000fea0003800000 */
.L_x_2753:
[----:B----4-:R-:W4:Y:S01]  /*19a80*/  LDL R10, [R1+0x50] ;  /* 0x00005000010a7983 */ /* 0x010f220000100800 */
[----:B------:R-:W-:Y:S01]  /*19a90*/  ULDC.64 UR4, c[0x0][0xc08] ;  /* 0x0003020000047ab9 */ /* 0x000fe20000000a00 */
[----:B------:R-:W4:Y:S01]  /*19aa0*/  LDC.64 R4, c[0x0][0xc00] ;  /* 0x00030000ff047b82 */ /* 0x000f220000000a00 */
[----:B------:R-:W-:Y:S01]  /*19ab0*/  ISETP.NE.U32.AND P0, PT, RZ, UR4, PT ;  /* 0x00000004ff007c0c */ /* 0x000fe2000bf05070 */
[----:B------:R-:W2:Y:S01]  /*19ac0*/  LDL R9, [R1+0x4c] ;  /* 0x00004c0001097983 */ /* 0x000ea20000100800 */
[----:B------:R-:W-:Y:S02]  /*19ad0*/  IMAD.MOV.U32 R3, RZ, RZ, RZ ;  /* 0x000000ffff037224 */ /* 0x000fe400078e00ff */
[----:B------:R-:W-:Y:S01]  /*19ae0*/  ISETP.NE.AND.EX P1, PT, RZ, UR5, PT, P0 ;  /* 0x00000005ff007c0c */ /* 0x000fe2000bf25300 */
[----:B------:R-:W-:Y:S02]  /*19af0*/  ULDC.64 UR4, c[0x0][0xc00] ;  /* 0x0003000000047ab9 */ /* 0x000fe40000000a00 */
[----:B------:R-:W-:-:S04]  /*19b00*/  ISETP.NE.U32.AND P0, PT, RZ, UR4, PT ;  /* 0x00000004ff007c0c */ /* 0x000fc8000bf05070 */
[----:B------:R-:W-:-:S06]  /*19b10*/  ISETP.NE.AND.EX P0, PT, RZ, UR5, PT, P0 ;  /* 0x00000005ff007c0c */ /* 0x000fcc000bf05300 */
[----:B------:R-:W0:Y:S01]  /*19b20*/  @P1 LDC.64 R6, c[0x0][0xc08] ;  /* 0x00030200ff061b82 */ /* 0x000e220000000a00 */
[----:B------:R-:W-:Y:S02]  /*19b30*/  ULDC UR4, c[0x0][0xa88] ;  /* 0x0002a20000047ab9 */ /* 0x000fe40000000800 */
[----:B------:R-:W-:Y:S01]  /*19b40*/  IMAD.U32 R0, RZ, RZ, UR4 ;  /* 0x00000004ff007e24 */ /* 0x000fe2000f8e00ff */
[----:B------:R-:W1:Y:S01]  /*19b50*/  S2R R31, SR_TID.X ;  /* 0x00000000001f7919 */ /* 0x000e620000002100 */
[----:B----4-:R-:W-:-:S04]  /*19b60*/  IMAD.WIDE R4, R10, 0x4, R4 ;  /* 0x000000040a047825 */ /* 0x010fc800078e0204 */
[----:B0-----:R-:W-:Y:S01]  /*19b70*/  @P1 IMAD.WIDE R6, R10, 0x4, R6 ;  /* 0x000000040a061825 */ /* 0x001fe200078e0206 */
[----:B------:R0:W5:Y:S04]  /*19b80*/  @P0 LDG.E R3, desc[UR40][R4.64] ;  /* 0x0000002804030981 */ /* 0x000168000c1e1900 */
[----:B------:R0:W5:Y:S01]  /*19b90*/  @P1 LDG.E R0, desc[UR40][R6.64] ;  /* 0x0000002806001981 */ /* 0x000162000c1e1900 */
[----:B--2---:R-:W-:Y:S02]  /*19ba0*/  ISETP.NE.AND P2, PT, R9, RZ, PT ;  /* 0x000000ff0900720c */ /* 0x004fe40003f45270 */
[----:B-1----:R-:W-:Y:S02]  /*19bb0*/  IADD3 R8, R31, -0x80, RZ ;  /* 0xffffff801f087810 */ /* 0x002fe40007ffe0ff */
[----:B------:R-:W-:-:S02]  /*19bc0*/  SHF.R.S32.HI R26, RZ, 0x1f, R10 ;  /* 0x0000001fff1a7819 */ /* 0x000fc4000001140a */
[----:B------:R-:W-:-:S07]  /*19bd0*/  ISETP.GT.AND P3, PT, R8, 0x3f, PT ;  /* 0x0000003f0800780c */ /* 0x000fce0003f64270 */
[----:B------:R-:W1:Y:S02]  /*19be0*/  @!P2 LDC R9, c[0x0][0xad4] ;  /* 0x0002b500ff09ab82 */ /* 0x000e640000000800 */
[----:B-1----:R0:W-:Y:S01]  /*19bf0*/  @!P2 STL [R1+0x4c], R9 ;  /* 0x00004c090100a387 */ /* 0x0021e20000100800 */
[----:B------:R-:W-:Y:S01]  /*19c00*/  ISETP.GT.AND P2, PT, R9, 0x1, PT ;  /* 0x000000010900780c */ /* 0x000fe20003f44270 */
[----:B------:R-:W-:-:S12]  /*19c10*/  @P1 BRA `(.L_x_2762) ;  /* 0x0000000000101947 */ /* 0x000fd80003800000 */
[----:B------:R-:W-:Y:S05]  /*19c20*/  @!P0 BRA `(.L_x_2762) ;  /* 0x00000000000c8947 */ /* 0x000fea0003800000 */
[----:B0-----:R-:W2:Y:S04]  /*19c30*/  LDG.E R7, desc[UR40][R4.64] ;  /* 0x0000002804077981 */ /* 0x001ea8000c1e1900 */
[----:B-----5:R-:W2:Y:S02]  /*19c40*/  LDG.E R0, desc[UR40][R4.64+0x4] ;  /* 0x0000042804007981 */ /* 0x020ea4000c1e1900 */
[----:B--2---:R-:W-:-:S07]  /*19c50*/  IMAD.IADD R0, R0, 0x1, -R7 ;  /* 0x0000000100007824 */ /* 0x004fce00078e0a07 */
.L_x_2762:
[----:B------:R-:W-:Y:S01]  /*19c60*/  BSSY B1, `(.L_x_2763) ;  /* 0x0000036000017945 */ /* 0x000fe20003800000 */
[----:B------:R-:W-:Y:S02]  /*19c70*/  SEL R29, R10, RZ, !P0 ;  /* 0x000000ff0a1d7207 */ /* 0x000fe40004000000 */
[----:B------:R-:W-:Y:S02]  /*19c80*/  SEL R26, R26, RZ, !P0 ;  /* 0x000000ff1a1a7207 */ /* 0x000fe40004000000 */
[----:B-----5:R-:W-:Y:S01]  /*19c90*/  SHF.R.S32.HI R24, RZ, 0x1f, R3 ;  /* 0x0000001fff187819 */ /* 0x020fe20000011403 */
[----:B------:R-:W-:Y:S06]  /*19ca0*/  @P3 BRA `(.L_x_2764) ;  /* 0x0000000000c43947 */ /* 0x000fec0003800000 */
[----:B------:R-:W0:Y:S01]  /*19cb0*/  LDC R33, c[0x0][0xbe8] ;  /* 0x0002fa00ff217b82 */ /* 0x000e220000000800 */
[----:B------:R-:W-:Y:S01]  /*19cc0*/  IADD3 R31, R196, -0x80, R31 ;  /* 0xffffff80c41f7810 */ /* 0x000fe20007ffe01f */
[----:B0-----:R-:W-:-:S05]  /*19cd0*/  IMAD R4, R0, R33, RZ ;  /* 0x0000002100047224 */ /* 0x001fca00078e02ff */
        /* <DEDUP_REMOVED lines=9> */
[----:B------:R-:W1:Y:S08]  /*19d70*/  LDC.64 R4, c[0x0][R23+0x220] ;  /* 0x0000880017047b82 */ /* 0x000e700000000a00 */
[----:B------:R-:W4:Y:S08]  /*19d80*/  LDC.64 R12, c[0x0][R23+0x218] ;  /* 0x00008600170c7b82 */ /* 0x000f300000000a00 */
[----:B------:R-:W5:Y:S08]  /*19d90*/  LDC.64 R6, c[0x0][R23+0x228] ;  /* 0x00008a0017067b82 */ /* 0x000f700000000a00 */
[----:B------:R-:W3:Y:S08]  /*19da0*/  @P1 LDC R20, c[0x0][0xbec] ;  /* 0x0002fb00ff141b82 */ /* 0x000ef00000000800 */
[----:B------:R-:W5:Y:S08]  /*19db0*/  LDC.64 R8, c[0x0][R23+0x210] ;  /* 0x0000840017087b82 */ /* 0x000f700000000a00 */
[----:B------:R-:W5:Y:S01]  /*19dc0*/  @P1 LDC R27, c[0x0][0xbf0] ;  /* 0x0002fc00ff1b1b82 */ /* 0x000f620000000800 */
[----:B---3--:R-:W-:-:S07]  /*19dd0*/  @P1 IMAD.HI.U32 R20, R31, R20, RZ ;  /* 0x000000141f141227 */ /* 0x008fce00078e00ff */
[----:B0-----:R-:W0:Y:S01]  /*19de0*/  @!P0 LDC R10, c[0x0][0xb50] ;  /* 0x0002d400ff0a8b82 */ /* 0x001e220000000800 */
[-C--:B-1----:R-:W-:Y:S02]  /*19df0*/  IMAD R5, R5, R29.reuse, RZ ;  /* 0x0000001d05057224 */ /* 0x082fe400078e02ff */
[----:B------:R-:W-:-:S05]  /*19e00*/  IMAD.WIDE.U32 R14, R4, R29, RZ ;  /* 0x0000001d040e7225 */ /* 0x000fca00078e00ff */
[----:B------:R-:W1:Y:S01]  /*19e10*/  @!P0 LDC R11, c[0x0][0xb54] ;  /* 0x0002d500ff0b8b82 */ /* 0x000e620000000800 */
[-C--:B----4-:R-:W-:Y:S02]  /*19e20*/  IMAD R25, R13, R188.reuse, RZ ;  /* 0x000000bc0d197224 */ /* 0x090fe400078e02ff */
[----:B------:R-:W-:Y:S01]  /*19e30*/  IMAD.WIDE.U32 R12, R12, R188, RZ ;  /* 0x000000bc0c0c7225 */ /* 0x000fe200078e00ff */
[----:B-----5:R-:W-:-:S03]  /*19e40*/  @P1 SHF.R.U32.HI R21, RZ, R27, R20 ;  /* 0x0000001bff151219 */ /* 0x020fc60000011614 */
        /* <DEDUP_REMOVED lines=23> */
.L_x_2764:
[----:B------:R-:W-:Y:S05]  /*19fc0*/  BSYNC B1 ;  /* 0x0000000000017941 */ /* 0x000fea0003800000 */
.L_x_2763:
[----:B------:R-:W-:Y:S05]  /*19fd0*/  @P2 BRA `(.L_x_2759) ;  /* 0x0000000800ac2947 */ /* 0x000fea0003800000 */
[----:B0-----:R-:W0:Y:S01]  /*19fe0*/  S2R R6, SR_TID.X ;  /* 0x0000000000067919 */ /* 0x001e220000002100 */
[----:B------:R-:W2:Y:S01]  /*19ff0*/  LDC R9, c[0x0][0xbe8] ;  /* 0x0002fa00ff097b82 */ /* 0x000ea20000000800 */
[----:B------:R-:W-:Y:S01]  /*1a000*/  ULDC.64 UR4, c[0x0][0xaa0] ;  /* 0x0002a80000047ab9 */ /* 0x000fe20000000a00 */
[C---:B------:R-:W-:Y:S01]  /*1a010*/  VIADD R38, R199.reuse, 0x40 ;  /* 0x00000040c7267836 */ /* 0x040fe20000000000 */
[C---:B------:R-:W-:Y:S01]  /*1a020*/  IADD3 R37, R199.reuse, 0x80, RZ ;  /* 0x00000080c7257810 */ /* 0x040fe20007ffe0ff */
[----:B------:R-:W-:Y:S01]  /*1a030*/  IMAD R4, R24, UR4, RZ ;  /* 0x0000000418047c24 */ /* 0x000fe2000f8e02ff */
[----:B------:R-:W-:Y:S01]  /*1a040*/  BSSY B1, `(.L_x_2765) ;  /* 0x0000080000017945 */ /* 0x000fe20003800000 */
[----:B------:R-:W-:Y:S01]  /*1a050*/  VIADD R36, R199, 0x80 ;  /* 0x00000080c7247836 */ /* 0x000fe20000000000 */
[----:B------:R-:W-:Y:S01]  /*1a060*/  SHF.R.S32.HI R37, RZ, 0x1f, R37 ;  /* 0x0000001fff257819 */ /* 0x000fe20000011425 */
[----:B------:R-:W4:Y:S01]  /*1a070*/  LDC R12, c[0x0][0xac8] ;  /* 0x0002b200ff0c7b82 */ /* 0x000f220000000800 */
[----:B------:R-:W-:-:S02]  /*1a080*/  IMAD R7, R3, UR5, R4 ;  /* 0x0000000503077c24 */ /* 0x000fc4000f8e0204 */
[----:B-1----:R-:W-:Y:S01]  /*1a090*/  IMAD.WIDE.U32 R4, R3, UR4, RZ ;  /* 0x0000000403047c25 */ /* 0x002fe2000f8e00ff */
[----:B------:R-:W-:-:S03]  /*1a0a0*/  ULDC.64 UR4, c[0x0][0xae8] ;  /* 0x0002ba0000047ab9 */ /* 0x000fc60000000a00 */
[----:B------:R-:W-:Y:S02]  /*1a0b0*/  IMAD.IADD R5, R5, 0x1, R7 ;  /* 0x0000000105057824 */ /* 0x000fe400078e0207 */
[----:B------:R-:W-:Y:S02]  /*1a0c0*/  VIADD R34, R199, 0xc0 ;  /* 0x000000c0c7227836 */ /* 0x000fe40000000000 */
[----:B------:R-:W-:-:S04]  /*1a0d0*/  IMAD.WIDE.U32 R4, R188, UR4, R4 ;  /* 0x00000004bc047c25 */ /* 0x000fc8000f8e0004 */
[----:B------:R-:W-:Y:S01]  /*1a0e0*/  IMAD R5, R188, UR5, R5 ;  /* 0x00000005bc057c24 */ /* 0x000fe2000f8e0205 */
[----:B--2---:R-:W-:Y:S01]  /*1a0f0*/  ISETP.NE.AND P0, PT, R9, 0x1, PT ;  /* 0x000000010900780c */ /* 0x004fe20003f05270 */
[----:B------:R-:W-:Y:S01]  /*1a100*/  ULDC.64 UR4, c[0x0][0xaf0] ;  /* 0x0002bc0000047ab9 */ /* 0x000fe20000000a00 */
[----:B------:R-:W-:Y:S02]  /*1a110*/  IMAD R21, R0, R9, RZ ;  /* 0x0000000900157224 */ /* 0x000fe400078e02ff */
[----:B------:R-:W-:-:S04]  /*1a120*/  IMAD.WIDE.U32 R4, R29, UR4, R4 ;  /* 0x000000041d047c25 */ /* 0x000fc8000f8e0004 */
[----:B0-----:R-:W-:Y:S01]  /*1a130*/  VIADD R6, R6, 0xffffff80 ;  /* 0xffffff8006067836 */ /* 0x001fe20000000000 */
[-C--:B----4-:R-:W-:Y:S01]  /*1a140*/  ISETP.GE.AND P1, PT, R38, R12.reuse, PT ;  /* 0x0000000c2600720c */ /* 0x090fe20003f26270 */
[C---:B------:R-:W-:Y:S01]  /*1a150*/  VIADD R32, R199.reuse, 0x100 ;  /* 0x00000100c7207836 */ /* 0x040fe20000000000 */
[C---:B------:R-:W-:Y:S01]  /*1a160*/  ISETP.GE.AND P2, PT, R199.reuse, R12, PT ;  /* 0x0000000cc700720c */ /* 0x040fe20003f46270 */
[C---:B------:R-:W-:Y:S01]  /*1a170*/  VIADD R30, R199.reuse, 0x140 ;  /* 0x00000140c71e7836 */ /* 0x040fe20000000000 */
[----:B------:R-:W-:Y:S01]  /*1a180*/  SHF.R.S32.HI R3, RZ, 0x1f, R6 ;  /* 0x0000001fff037819 */ /* 0x000fe20000011406 */
[----:B------:R-:W0:Y:S01]  /*1a190*/  @P0 LDC R11, c[0x0][0xbec] ;  /* 0x0002fb00ff0b0b82 */ /* 0x000e220000000800 */
[----:B------:R-:W-:Y:S01]  /*1a1a0*/  SEL R8, RZ, 0xffffffff, P1 ;  /* 0xffffffffff087807 */ /* 0x000fe20000800000 */
[----:B------:R-:W-:Y:S01]  /*1a1b0*/  VIADD R27, R199, 0x180 ;  /* 0x00000180c71b7836 */ /* 0x000fe20000000000 */
[----:B------:R-:W-:Y:S01]  /*1a1c0*/  LEA.HI R3, R3, R6, RZ, 0x3 ;  /* 0x0000000603037211 */ /* 0x000fe200078f18ff */
[----:B------:R-:W-:Y:S01]  /*1a1d0*/  VIADD R23, R199, 0x1c0 ;  /* 0x000001c0c7177836 */ /* 0x000fe20000000000 */
[----:B------:R-:W-:Y:S01]  /*1a1e0*/  ISETP.GE.AND P1, PT, R36, R12, PT ;  /* 0x0000000c2400720c */ /* 0x000fe20003f26270 */
[----:B------:R-:W-:Y:S01]  /*1a1f0*/  IMAD.SHL.U32 R8, R8, 0x2, RZ ;  /* 0x0000000208087824 */ /* 0x000fe200078e00ff */
[----:B------:R-:W-:Y:S01]  /*1a200*/  LOP3.LUT R7, R3, 0xfffffff8, RZ, 0xc0, !PT ;  /* 0xfffffff803077812 */ /* 0x000fe200078ec0ff */
[----:B------:R-:W1:Y:S01]  /*1a210*/  @P0 LDC R13, c[0x0][0xbf0] ;  /* 0x0002fc00ff0d0b82 */ /* 0x000e620000000800 */
[----:B------:R-:W-:Y:S01]  /*1a220*/  SHF.R.S32.HI R20, RZ, 0x3, R3 ;  /* 0x00000003ff147819 */ /* 0x000fe20000011403 */
[----:B------:R-:W-:-:S02]  /*1a230*/  IMAD R3, R26, UR4, RZ ;  /* 0x000000041a037c24 */ /* 0x000fc4000f8e02ff */
[----:B------:R-:W-:Y:S02]  /*1a240*/  IMAD.IADD R7, R6, 0x1, -R7 ;  /* 0x0000000106077824 */ /* 0x000fe400078e0a07 */
[----:B------:R-:W-:Y:S02]  /*1a250*/  VIADD R25, R199, 0x1c0 ;  /* 0x000001c0c7197836 */ /* 0x000fe40000000000 */
[----:B------:R-:W-:Y:S02]  /*1a260*/  IMAD R7, R7, 0x20, R20 ;  /* 0x0000002007077824 */ /* 0x000fe400078e0214 */
[----:B------:R-:W-:Y:S01]  /*1a270*/  IMAD.IADD R20, R20, 0x1, R196 ;  /* 0x0000000114147824 */ /* 0x000fe200078e02c4 */
[----:B------:R-:W-:Y:S01]  /*1a280*/  SHF.R.S32.HI R25, RZ, 0x1f, R25 ;  /* 0x0000001fff197819 */ /* 0x000fe20000011419 */
[----:B------:R-:W-:Y:S02]  /*1a290*/  IMAD.IADD R196, R196, 0x1, R7 ;  /* 0x00000001c4c47824 */ /* 0x000fe400078e0207 */
[----:B------:R-:W-:Y:S01]  /*1a2a0*/  IMAD R7, R29, UR5, R3 ;  /* 0x000000051d077c24 */ /* 0x000fe2000f8e0203 */
[----:B------:R-:W-:Y:S01]  /*1a2b0*/  ULDC.64 UR4, c[0x0][0xae0] ;  /* 0x0002b80000047ab9 */ /* 0x000fe20000000a00 */
[----:B0-----:R-:W-:-:S03]  /*1a2c0*/  @P0 IMAD.HI.U32 R6, R196, R11, RZ ;  /* 0x0000000bc4060227 */ /* 0x001fc600078e00ff */
[----:B------:R-:W-:Y:S01]  /*1a2d0*/  IADD3 R5, R5, R7, RZ ;  /* 0x0000000705057210 */ /* 0x000fe20007ffe0ff */
[----:B------:R-:W-:Y:S01]  /*1a2e0*/  IMAD.MOV.U32 R3, RZ, RZ, R196 ;  /* 0x000000ffff037224 */ /* 0x000fe200078e00c4 */
[----:B------:R-:W-:Y:S01]  /*1a2f0*/  SEL R7, RZ, 0x1, P2 ;  /* 0x00000001ff077807 */ /* 0x000fe20001000000 */
[----:B------:R-:W-:Y:S01]  /*1a300*/  VIADD R28, R199, 0x180 ;  /* 0x00000180c71c7836 */ /* 0x000fe20000000000 */
[-C--:B------:R-:W-:Y:S01]  /*1a310*/  ISETP.GE.AND P2, PT, R23, R12.reuse, PT ;  /* 0x0000000c1700720c */ /* 0x080fe20003f46270 */
[C---:B------:R-:W-:Y:S01]  /*1a320*/  VIADD R31, R199.reuse, 0x140 ;  /* 0x00000140c71f7836 */ /* 0x040fe20000000000 */
[----:B-1----:R-:W-:Y:S01]  /*1a330*/  @P0 SHF.R.U32.HI R3, RZ, R13, R6 ;  /* 0x0000000dff030219 */ /* 0x002fe20000011606 */
[C---:B------:R-:W-:Y:S01]  /*1a340*/  VIADD R33, R199.reuse, 0x100 ;  /* 0x00000100c7217836 */ /* 0x040fe20000000000 */
[----:B------:R-:W-:Y:S01]  /*1a350*/  LOP3.LUT R6, R8, 0x2, R7, 0xe2, !PT ;  /* 0x0000000208067812 */ /* 0x000fe200078ee207 */
[----:B------:R-:W-:Y:S01]  /*1a360*/  VIADD R35, R199, 0xc0 ;  /* 0x000000c0c7237836 */ /* 0x000fe20000000000 */
[----:B------:R-:W-:Y:S01]  /*1a370*/  SEL R8, RZ, 0xffffffff, P1 ;  /* 0xffffffffff087807 */ /* 0x000fe20000800000 */
[----:B------:R-:W-:Y:S01]  /*1a380*/  IMAD.MOV R7, RZ, RZ, -R3 ;  /* 0x000000ffff077224 */ /* 0x000fe200078e0a03 */
[----:B------:R-:W-:Y:S01]  /*1a390*/  ISETP.GE.AND P0, PT, R34, R12, PT ;  /* 0x0000000c2200720c */ /* 0x000fe20003f06270 */
[----:B------:R-:W-:Y:S01]  /*1a3a0*/  IMAD.WIDE.U32 R4, R3, UR4, R4 ;  /* 0x0000000403047c25 */ /* 0x000fe2000f8e0004 */
[----:B------:R-:W-:-:S02]  /*1a3b0*/  SHF.R.S32.HI R0, RZ, 0x1f, R3 ;  /* 0x0000001fff007819 */ /* 0x000fc40000011403 */
[-C--:B------:R-:W-:Y:S01]  /*1a3c0*/  ISETP.GE.AND P1, PT, R32, R12.reuse, PT ;  /* 0x0000000c2000720c */ /* 0x080fe20003f26270 */
[----:B------:R-:W-:Y:S01]  /*1a3d0*/  IMAD.SHL.U32 R11, R8, 0x4, RZ ;  /* 0x00000004080b7824 */ /* 0x000fe200078e00ff */
[----:B------:R-:W-:Y:S01]  /*1a3e0*/  SEL R8, RZ, 0xffffffff, P0 ;  /* 0xffffffffff087807 */ /* 0x000fe20000000000 */
[----:B------:R-:W-:Y:S01]  /*1a3f0*/  IMAD R0, R0, UR4, RZ ;  /* 0x0000000400007c24 */ /* 0x000fe2000f8e02ff */
[-C--:B------:R-:W-:Y:S01]  /*1a400*/  ISETP.GE.AND P0, PT, R30, R12.reuse, PT ;  /* 0x0000000c1e00720c */ /* 0x080fe20003f06270 */
[----:B------:R-:W-:Y:S01]  /*1a410*/  IMAD R7, R9, R7, R196 ;  /* 0x0000000709077224 */ /* 0x000fe200078e02c4 */
[----:B------:R-:W-:Y:S01]  /*1a420*/  LOP3.LUT R6, R11, 0x4, R6, 0xe2, !PT ;  /* 0x000000040b067812 */ /* 0x000fe200078ee206 */
[----:B------:R-:W-:Y:S01]  /*1a430*/  IMAD.SHL.U32 R9, R8, 0x8, RZ ;  /* 0x0000000808097824 */ /* 0x000fe200078e00ff */
[----:B------:R-:W-:Y:S01]  /*1a440*/  SEL R8, RZ, 0xffffffff, P1 ;  /* 0xffffffffff087807 */ /* 0x000fe20000800000 */
[----:B------:R-:W-:Y:S01]  /*1a450*/  IMAD R3, R3, UR5, R0 ;  /* 0x0000000503037c24 */ /* 0x000fe2000f8e0200 */
[----:B------:R-:W-:Y:S01]  /*1a460*/  SHF.R.S32.HI R0, RZ, 0x1f, R7 ;  /* 0x0000001fff007819 */ /* 0x000fe20000011407 */
[----:B------:R-:W-:Y:S01]  /*1a470*/  ULDC.64 UR4, c[0x0][0xad8] ;  /* 0x0002b60000047ab9 */ /* 0x000fe20000000a00 */
[----:B------:R-:W-:Y:S01]  /*1a480*/  LOP3.LUT R6, R9, 0x8, R6, 0xe2, !PT ;  /* 0x0000000809067812 */ /* 0x000fe200078ee206 */
[----:B------:R-:W-:Y:S01]  /*1a490*/  IMAD.IADD R5, R5, 0x1, R3 ;  /* 0x0000000105057824 */ /* 0x000fe200078e0203 */
[----:B------:R-:W-:Y:S01]  /*1a4a0*/  SEL R3, RZ, 0xffffffff, P0 ;  /* 0xffffffffff037807 */ /* 0x000fe20000000000 */
[----:B------:R-:W-:Y:S01]  /*1a4b0*/  IMAD.SHL.U32 R9, R8, 0x10, RZ ;  /* 0x0000001008097824 */ /* 0x000fe200078e00ff */
[----:B------:R-:W-:Y:S01]  /*1a4c0*/  ISETP.GE.AND P0, PT, R27, R12, PT ;  /* 0x0000000c1b00720c */ /* 0x000fe20003f06270 */
[----:B------:R-:W-:Y:S01]  /*1a4d0*/  IMAD R0, R0, UR4, RZ ;  /* 0x0000000400007c24 */ /* 0x000fe2000f8e02ff */
[----:B------:R-:W-:Y:S01]  /*1a4e0*/  SHF.R.S32.HI R28, RZ, 0x1f, R28 ;  /* 0x0000001fff1c7819 */ /* 0x000fe2000001141c */
[----:B------:R-:W-:Y:S01]  /*1a4f0*/  IMAD.WIDE.U32 R4, R7, UR4, R4 ;  /* 0x0000000407047c25 */ /* 0x000fe2000f8e0004 */
[----:B------:R-:W-:-:S02]  /*1a500*/  LOP3.LUT R6, R9, 0x10, R6, 0xe2, !PT ;  /* 0x0000001009067812 */ /* 0x000fc400078ee206 */
[----:B------:R-:W-:Y:S01]  /*1a510*/  SHF.R.S32.HI R31, RZ, 0x1f, R31 ;  /* 0x0000001fff1f7819 */ /* 0x000fe2000001141f */
[----:B------:R-:W-:Y:S01]  /*1a520*/  IMAD.SHL.U32 R9, R3, 0x20, RZ ;  /* 0x0000002003097824 */ /* 0x000fe200078e00ff */
[----:B------:R-:W-:Y:S01]  /*1a530*/  SHF.R.S32.HI R33, RZ, 0x1f, R33 ;  /* 0x0000001fff217819 */ /* 0x000fe20000011421 */
[----:B------:R-:W-:Y:S01]  /*1a540*/  IMAD R3, R7, UR5, R0 ;  /* 0x0000000507037c24 */ /* 0x000fe2000f8e0200 */
[----:B------:R-:W-:Y:S01]  /*1a550*/  SEL R7, RZ, 0x40, P0 ;  /* 0x00000040ff077807 */ /* 0x000fe20000000000 */
[----:B------:R-:W-:Y:S01]  /*1a560*/  ULDC.64 UR4, c[0x0][0xa80] ;  /* 0x0002a00000047ab9 */ /* 0x000fe20000000a00 */
[----:B------:R-:W-:Y:S01]  /*1a570*/  ISETP.GE.AND P0, PT, R20, R21, PT ;  /* 0x000000151400720c */ /* 0x000fe20003f06270 */
[----:B------:R-:W-:Y:S01]  /*1a580*/  IMAD.IADD R3, R5, 0x1, R3 ;  /* 0x0000000105037824 */ /* 0x000fe200078e0203 */
[----:B------:R-:W-:Y:S01]  /*1a590*/  LEA R13, P1, R4, UR4, 0x1 ;  /* 0x00000004040d7c11 */ /* 0x000fe2000f8208ff */
[----:B------:R-:W-:Y:S01]  /*1a5a0*/  VIADD R39, R199, 0x40 ;  /* 0x00000040c7277836 */ /* 0x000fe20000000000 */
[----:B------:R-:W-:-:S02]  /*1a5b0*/  LOP3.LUT R6, R9, 0x20, R6, 0xe2, !PT ;  /* 0x0000002009067812 */ /* 0x000fc400078ee206 */
[----:B------:R-:W-:Y:S01]  /*1a5c0*/  LEA.HI.X R3, R4, UR5, R3, 0x1, P1 ;  /* 0x0000000504037c11 */ /* 0x000fe200088f0c03 */
[----:B------:R0:W1:Y:S01]  /*1a5d0*/  SHFL.IDX PT, R10, R13, RZ, 0x181f ;  /* 0x00181fff0d0a7589 */ /* 0x00006200000e0000 */
[----:B------:R-:W-:Y:S02]  /*1a5e0*/  LOP3.LUT R14, R6, R7, RZ, 0xfc, !PT ;  /* 0x00000007060e7212 */ /* 0x000fe400078efcff */
[----:B------:R-:W-:Y:S01]  /*1a5f0*/  SEL R5, RZ, 0x80, P2 ;  /* 0x00000080ff057807 */ /* 0x000fe20001000000 */
[----:B------:R0:W2:Y:S01]  /*1a600*/  SHFL.IDX PT, R11, R3, RZ, 0x181f ;  /* 0x00181fff030b7589 */ /* 0x0000a200000e0000 */
[----:B------:R-:W-:Y:S02]  /*1a610*/  SHF.R.S32.HI R35, RZ, 0x1f, R35 ;  /* 0x0000001fff237819 */ /* 0x000fe40000011423 */
[----:B------:R-:W-:Y:S02]  /*1a620*/  LOP3.LUT R15, R14, R5, RZ, 0xfc, !PT ;  /* 0x000000050e0f7212 */ /* 0x000fe400078efcff */
[----:B------:R-:W-:Y:S01]  /*1a630*/  SHF.R.S32.HI R39, RZ, 0x1f, R39 ;  /* 0x0000001fff277819 */ /* 0x000fe20000011427 */
[----:B------:R-:W-:Y:S06]  /*1a640*/  @P0 BRA `(.L_x_2766) ;  /* 0x00000000007c0947 */ /* 0x000fec0003800000 */
[-C--:B------:R-:W-:Y:S02]  /*1a650*/  ISETP.GE.AND P2, PT, R38, R12.reuse, PT ;  /* 0x0000000c2600720c */ /* 0x080fe40003f46270 */
[-C--:B------:R-:W-:Y:S02]  /*1a660*/  ISETP.GE.AND P1, PT, R199, R12.reuse, PT ;  /* 0x0000000cc700720c */ /* 0x080fe40003f26270 */
[-C--:B------:R-:W-:Y:S02]  /*1a670*/  ISETP.GE.AND P5, PT, R36, R12.reuse, PT ;  /* 0x0000000c2400720c */ /* 0x080fe40003fa6270 */
[----:B------:R-:W-:-:S07]  /*1a680*/  ISETP.GE.AND P3, PT, R34, R12, PT ;  /* 0x0000000c2200720c */ /* 0x000fce0003f66270 */
[C---:B-1----:R-:W-:Y:S02]  /*1a690*/  @!P2 LEA R4, P0, R38.reuse, R10, 0x1 ;  /* 0x0000000a2604a211 */ /* 0x042fe400078008ff */
        /* <DEDUP_REMOVED lines=21> */
[----:B------:R-:W-:Y:S02]  /*1a7f0*/  @P4 LEA R10, P5, R23, R10, 0x1 ;  /* 0x0000000a170a4211 */ /* 0x000fe400078a08ff */
[-C--:B------:R-:W-:Y:S02]  /*1a800*/  @P0 LEA.HI.X R5, R27, R11.reuse, R28, 0x1, P3 ;  /* 0x0000000b1b050211 */ /* 0x080fe400018f0c1c */
[----:B------:R-:W-:-:S03]  /*1a810*/  @P4 LEA.HI.X R11, R23, R11, R25, 0x1, P5 ;  /* 0x0000000b170b4211 */ /* 0x000fc600028f0c19 */
[----:B------:R4:W-:Y:S04]  /*1a820*/  @P0 ST.E.128 desc[UR40][R4.64], RZ ;  /* 0x000000ff04000985 */ /* 0x0009e8000c101d28 */
[----:B------:R4:W-:Y:S02]  /*1a830*/  @P4 ST.E.128 desc[UR40][R10.64], RZ ;  /* 0x000000ff0a004985 */ /* 0x0009e4000c101d28 */
.L_x_2766:
[----:B------:R-:W-:Y:S05]  /*1a840*/  BSYNC B1 ;  /* 0x0000000000017941 */ /* 0x000fea0003800000 */
.L_x_2765:
[----:B------:R-:W-:Y:S01]  /*1a850*/  VIADD R0, R20, 0x20 ;  /* 0x0000002014007836 */ /* 0x000fe20000000000 */
[----:B--2-4-:R2:W4:Y:S04]  /*1a860*/  SHFL.IDX PT, R11, R3, 0x1, 0x181f ;  /* 0x00381f00030b7f89 */ /* 0x01452800000e0000 */
        /* <DEDUP_REMOVED lines=9> */
[----:B-1--4-:R-:W-:Y:S02]  /*1a900*/  @!P6 IMAD.WIDE R6, R199, 0x2, R10 ;  /* 0x00000002c706e825 */ /* 0x012fe400078e020a */
        /* <DEDUP_REMOVED lines=24> */
.L_x_2759:
[----:B------:R-:W-:Y:S05]  /*1aa90*/  BSYNC B0 ;  /* 0x0000000000007941 */ /* 0x000fea0003800000 */
.L_x_2752:
[----:B------:R-:W-:Y:S02]  /*1aaa0*/  ULDC UR4, c[0x0][0xc3c] ;  /* 0x00030f0000047ab9 */ /* 0x000fe40000000800 */
[----:B---3--:R-:W-:-:S13]  /*1aab0*/  ISETP.GE.AND P0, PT, R83, UR4, PT ;  /* 0x0000000453007c0c */ /* 0x008fda000bf06270 */
[----:B------:R-:W-:Y:S05]  /*1aac0*/  @!P0 BRA `(.L_x_2767) ;  /* 0xfffffe6c00b48947 */ /* 0x000fea000383ffff */
[----:B------:R-:W-:Y:S05]  /*1aad0*/  BRA `(.L_x_2539) ;  /* 0x0000008800247947 */ /* 0x000fea0003800000 */
.L_x_2537:
        /* <DEDUP_REMOVED lines=16> */
.L_x_2768:
        /* <DEDUP_REMOVED lines=43> */
.L_x_2772:
        /* <DEDUP_REMOVED lines=37> */
.L_x_2770:
        /* <DEDUP_REMOVED lines=13> */
.L_x_2773:
        /* <DEDUP_REMOVED lines=36> */
[----:B------:R-:W-:Y:S01]  /*1b3f0*/  IMAD.MOV R12, RZ, RZ, -R2 ;  /* 0x000000ffff0c7224 */ /* 0x000fe200078e0a02 */
[----:B------:R-:W-:Y:S01]  /*1b400*/  MOV R2, RZ ;  /* 0x000000ff00027202 */ /* 0x000fe20000000f00 */
[----:B------:R-:W-:Y:S01]  /*1b410*/  IMAD R11, R13, R4, RZ ;  /* 0x000000040d0b7224 */ /* 0x000fe200078e02ff */
[----:B------:R-:W-:-:S03]  /*1b420*/  IABS R8, R10 ;  /* 0x0000000a00087213 */ /* 0x000fc60000000000 */
        /* <DEDUP_REMOVED lines=22> */
.L_x_2774:
        /* <DEDUP_REMOVED lines=29> */
[----:B------:R-:W-:-:S03]  /*1b760*/  IMAD.MOV R2, RZ, RZ, -R2 ;  /* 0x000000ffff027224 */ /* 0x000fc600078e0a02 */
[----:B------:R-:W-:Y:S01]  /*1b770*/  IADD3 R3, -R11, RZ, RZ ;  /* 0x000000ff0b037210 */ /* 0x000fe20007ffe1ff */
        /* <DEDUP_REMOVED lines=30> */
.L_x_2775:
[----:B------:R-:W-:-:S05]  /*1b960*/  LOP3.LUT R25, RZ, R2, RZ, 0x33, !PT ;  /* 0x00000002ff197212 */ /* 0x000fca00078e33ff */
[----:B------:R-:W-:Y:S01]  /*1b970*/  IMAD.IADD R25, R6, 0x1, R25 ;  /* 0x0000000106197824 */ /* 0x000fe200078e0219 */
[----:B------:R-:W-:Y:S06]  /*1b980*/  BRA `(.L_x_2776) ;  /* 0x00000000000c7947 */ /* 0x000fec0003800000 */
.L_x_2771:
[----:B------:R-:W-:Y:S02]  /*1b990*/  IMAD.MOV.U32 R25, RZ, RZ, RZ ;  /* 0x000000ffff197224 */ /* 0x000fe400078e00ff */
[----:B------:R-:W-:Y:S02]  /*1b9a0*/  IMAD.U32 R24, RZ, RZ, UR6 ;  /* 0x00000006ff187e24 */ /* 0x000fe4000f8e00ff */
[----:B------:R-:W-:-:S07]  /*1b9b0*/  IMAD.MOV.U32 R26, RZ, RZ, RZ ;  /* 0x000000ffff1a7224 */ /* 0x000fce00078e00ff */
.L_x_2776:
[----:B------:R-:W-:-:S13]  /*1b9c0*/  ISETP.NE.AND P0, PT, R7, RZ, PT ;  /* 0x000000ff0700720c */ /* 0x000fda0003f05270 */
[----:B------:R-:W0:Y:S01]  /*1b9d0*/  @!P0 S2R R3, SR_CgaCtaId ;  /* 0x0000000000038919 */ /* 0x000e220000008800 */
[----:B------:R-:W-:-:S04]  /*1b9e0*/  @!P0 MOV R2, 0x400 ;  /* 0x0000040000028802 */ /* 0x000fc80000000f00 */
[----:B0-----:R-:W-:-:S05]  /*1b9f0*/  @!P0 LEA R2, R3, R2, 0x18 ;  /* 0x0000000203028211 */ /* 0x001fca00078ec0ff */
[----:B------:R1:W-:Y:S01]  /*1ba00*/  @!P0 STS.128 [R2+0x28cd0], R24 ;  /* 0x028cd01802008388 */ /* 0x0003e20000000c00 */
[----:B------:R-:W-:Y:S06]  /*1ba10*/  BAR.ARV 0x5, 0x180 ;  /* 0x0146000000007b1d */ /* 0x000fec0000002000 */
.L_x_2769:
        /* <DEDUP_REMOVED lines=12> */
[----:B------:R-:W-:Y:S01]  /*1bae0*/  LOP3.LUT R3, R2, 0x1f8, RZ, 0xc0, !PT ;  /* 0x000001f802037812 */ /* 0x000fe200078ec0ff */
[----:B------:R-:W-:Y:S01]  /*1baf0*/  IMAD.MOV.U32 R29, RZ, RZ, 0x1 ;  /* 0x00000001ff1d7424 */ /* 0x000fe200078e00ff */
[----:B------:R-:W-:Y:S01]  /*1bb00*/  SHF.L.U32 R35, R5, 0x3, RZ ;  /* 0x0000000305237819 */ /* 0x000fe200000006ff */
[----:B------:R-:W-:Y:S01]  /*1bb10*/  IMAD.MOV.U32 R19, RZ, RZ, RZ ;  /* 0x000000ffff137224 */ /* 0x000fe200078e00ff */
[----:B------:R-:W-:Y:S01]  /*1bb20*/  LOP3.LUT R4, R3, 0x38, R0, 0x78, !PT ;  /* 0x0000003803047812 */ /* 0x000fe200078e7800 */
[----:B------:R-:W-:Y:S01]  /*1bb30*/  IMAD.SHL.U32 R0, R0, 0x10, RZ ;  /* 0x0000001000007824 */ /* 0x000fe200078e00ff */
[----:B------:R-:W-:Y:S01]  /*1bb40*/  SHF.R.U32.HI R3, RZ, 0x3, R5 ;  /* 0x00000003ff037819 */ /* 0x000fe20000011605 */
[----:B------:R-:W-:Y:S01]  /*1bb50*/  IMAD.MOV.U32 R22, RZ, RZ, RZ ;  /* 0x000000ffff167224 */ /* 0x000fe200078e00ff */
[----:B------:R-:W-:Y:S01]  /*1bb60*/  LOP3.LUT R2, R2, 0x38, RZ, 0xc0, !PT ;  /* 0x0000003802027812 */ /* 0x000fe200078ec0ff */
[----:B------:R-:W-:Y:S01]  /*1bb70*/  IMAD.MOV.U32 R28, RZ, RZ, 0x1 ;  /* 0x00000001ff1c7424 */ /* 0x000fe200078e00ff */
[----:B------:R-:W-:Y:S01]  /*1bb80*/  LOP3.LUT R35, R4, 0x200, R35, 0xf8, !PT ;  /* 0x0000020004237812 */ /* 0x000fe200078ef823 */
[----:B------:R-:W-:Y:S01]  /*1bb90*/  ULDC.64 UR42, c[0x0][0x198] ;  /* 0x00006600002a7ab9 */ /* 0x000fe20000000a00 */
[----:B------:R-:W-:Y:S01]  /*1bba0*/  LOP3.LUT R0, R3, 0x70, R0, 0xf8, !PT ;  /* 0x0000007003007812 */ /* 0x000fe200078ef800 */
        /* <DEDUP_REMOVED lines=11> */
[----:B------:R-:W-:-:S05]  /*1bc60*/  IMAD R0, R35, 0x2, R18 ;  /* 0x0000000223007824 */ /* 0x000fca00078e0212 */
[----:B------:R1:W-:Y:S02]  /*1bc70*/  STL [R1+0x34], R0 ;  /* 0x0000340001007387 */ /* 0x0003e40000100800 */
.L_x_2904:
[----:B------:R-:W-:Y:S05]  /*1bc80*/  YIELD ;  /* 0x0000000000007946 */ /* 0x000fea0003800000 */
[----:B------:R-:W-:Y:S01]  /*1bc90*/  ULDC.64 UR4, c[0x0][0xa28] ;  /* 0x00028a0000047ab9 */ /* 0x000fe20000000a00 */
[----:B------:R-:W-:Y:S01]  /*1bca0*/  IMAD.MOV.U32 R33, RZ, RZ, RZ ;  /* 0x000000ffff217224 */ /* 0x000fe200078e00ff */
[----:B------:R-:W-:Y:S01]  /*1bcb0*/  ISETP.NE.U32.AND P0, PT, RZ, UR4, PT ;  /* 0x00000004ff007c0c */ /* 0x000fe2000bf05070 */
[----:B------:R-:W0:Y:S01]  /*1bcc0*/  LDC.64 R4, c[0x0][0xa00] ;  /* 0x00028000ff047b82 */ /* 0x000e220000000a00 */
[----:B------:R-:W-:Y:S02]  /*1bcd0*/  ULDC.64 UR6, c[0x0][0xa10] ;  /* 0x0002840000067ab9 */ /* 0x000fe40000000a00 */
[----:B------:R-:W-:Y:S01]  /*1bce0*/  ISETP.NE.AND.EX P0, PT, RZ, UR5, PT, P0 ;  /* 0x00000005ff007c0c */ /* 0x000fe2000bf05300 */
[----:B------:R-:W-:-:S12]  /*1bcf0*/  ULDC.64 UR4, c[0x0][0xa18] ;  /* 0x0002860000047ab9 */ /* 0x000fd80000000a00 */
[----:B--2---:R-:W2:Y:S02]  /*1bd00*/  @P0 LDC.64 R2, c[0x0][0xa28] ;  /* 0x00028a00ff020b82 */ /* 0x004ea40000000a00 */
[----:B--2---:R-:W-:-:S05]  /*1bd10*/  @P0 IMAD.WIDE R2, R27, 0x4, R2 ;  /* 0x000000041b020825 */ /* 0x004fca00078e0202 */
[----:B------:R2:W5:Y:S01]  /*1bd20*/  @P0 LDG.E R33, desc[UR40][R2.64] ;  /* 0x0000002802210981 */ /* 0x000562000c1e1900 */
[----:B------:R-:W-:Y:S01]  /*1bd30*/  ISETP.NE.U32.AND P0, PT, RZ, UR4, PT ;  /* 0x00000004ff007c0c */ /* 0x000fe2000bf05070 */
[----:B------:R-:W-:Y:S01]  /*1bd40*/  IMAD.MOV.U32 R30, RZ, RZ, RZ ;  /* 0x000000ffff1e7224 */ /* 0x000fe200078e00ff */
[----:B------:R-:W-:Y:S01]  /*1bd50*/  ISETP.NE.U32.AND P1, PT, RZ, UR6, PT ;  /* 0x00000006ff007c0c */ /* 0x000fe2000bf25070 */
[----:B-1----:R-:W-:Y:S01]  /*1bd60*/  IMAD.MOV.U32 R0, RZ, RZ, RZ ;  /* 0x000000ffff007224 */ /* 0x002fe200078e00ff */
[----:B------:R-:W-:Y:S01]  /*1bd70*/  ISETP.NE.AND.EX P2, PT, RZ, UR5, PT, P0 ;  /* 0x00000005ff007c0c */ /* 0x000fe2000bf45300 */
[----:B------:R-:W-:Y:S01]  /*1bd80*/  ULDC.64 UR4, c[0x0][0xa00] ;  /* 0x0002800000047ab9 */ /* 0x000fe20000000a00 */
[----:B------:R-:W-:Y:S01]  /*1bd90*/  ISETP.NE.AND.EX P1, PT, RZ, UR7, PT, P1 ;  /* 0x00000007ff007c0c */ /* 0x000fe2000bf25310 */
[----:B0-----:R-:W-:Y:S01]  /*1bda0*/  IMAD.WIDE R4, R27, 0x4, R4 ;  /* 0x000000041b047825 */ /* 0x001fe200078e0204 */
[----:B------:R-:W-:Y:S01]  /*1bdb0*/  ISETP.NE.U32.AND P0, PT, RZ, UR4, PT ;  /* 0x00000004ff007c0c */ /* 0x000fe2000bf05070 */
[----:B--2---:R-:W0:Y:S08]  /*1bdc0*/  LDC.64 R2, c[0x0][0xa10] ;  /* 0x00028400ff027b82 */ /* 0x004e300000000a00 */
[----:B---3--:R-:W1:Y:S01]  /*1bdd0*/  @P2 LDC.64 R6, c[0x0][0xa18] ;  /* 0x00028600ff062b82 */ /* 0x008e620000000a00 */
[----:B------:R-:W-:Y:S01]  /*1bde0*/  ULDC UR4, c[0x0][0x288] ;  /* 0x0000a20000047ab9 */ /* 0x000fe20000000800 */
[----:B------:R-:W-:Y:S01]  /*1bdf0*/  ISETP.NE.AND.EX P0, PT, RZ, UR5, PT, P0 ;  /* 0x00000005ff007c0c */ /* 0x000fe2000bf05300 */
[----:B------:R-:W-:Y:S01]  /*1be00*/  IMAD.U32 R8, RZ, RZ, UR4 ;  /* 0x00000004ff087e24 */ /* 0x000fe2000f8e00ff */
[----:B------:R-:W-:-:S11]  /*1be10*/  ULDC.64 UR4, c[0x0][0x418] ;  /* 0x0001060000047ab9 */ /* 0x000fd60000000a00 */
[----:B------:R-:W5:Y:S01]  /*1be20*/  @P0 LDG.E R30, desc[UR40][R4.64] ;  /* 0x00000028041e0981 */ /* 0x000f62000c1e1900 */
[----:B0-----:R-:W-:-:S05]  /*1be30*/  IMAD.WIDE R2, R27, 0x4, R2 ;  /* 0x000000041b027825 */ /* 0x001fca00078e0202 */
[----:B------:R-:W5:Y:S01]  /*1be40*/  @P1 LDG.E R0, desc[UR40][R2.64] ;  /* 0x0000002802001981 */ /* 0x000f62000c1e1900 */
[----:B-1----:R-:W-:-:S05]  /*1be50*/  @P2 IMAD.WIDE R6, R27, 0x4, R6 ;  /* 0x000000041b062825 */ /* 0x002fca00078e0206 */
        /* <DEDUP_REMOVED lines=8> */
[----:B0-----:R-:W-:Y:S02]  /*1bee0*/  IMAD.U32 R6, RZ, RZ, UR5 ;  /* 0x00000005ff067e24 */ /* 0x001fe4000f8e00ff */
[----:B------:R-:W-:Y:S01]  /*1bef0*/  IMAD.U32 R11, RZ, RZ, UR4 ;  /* 0x00000004ff0b7e24 */ /* 0x000fe2000f8e00ff */
[----:B--2---:R0:W-:Y:S01]  /*1bf00*/  STL [R1], R8 ;  /* 0x0000000801007387 */ /* 0x0041e20000100800 */
[----:B------:R-:W-:Y:S01]  /*1bf10*/  IMAD.MOV.U32 R14, RZ, RZ, R8 ;  /* 0x000000ffff0e7224 */ /* 0x000fe200078e0008 */
[----:B----4-:R-:W-:Y:S06]  /*1bf20*/  @P2 BRA `(.L_x_2778) ;  /* 0x0000000000142947 */ /* 0x010fec0003800000 */
[----:B------:R-:W-:Y:S05]  /*1bf30*/  @!P0 BRA `(.L_x_2778) ;  /* 0x0000000000108947 */ /* 0x000fea0003800000 */
[----:B0-----:R-:W2:Y:S04]  /*1bf40*/  LDG.E R8, desc[UR40][R4.64] ;  /* 0x0000002804087981 */ /* 0x001ea8000c1e1900 */
[----:B------:R-:W2:Y:S02]  /*1bf50*/  LDG.E R7, desc[UR40][R4.64+0x4] ;  /* 0x0000042804077981 */ /* 0x000ea4000c1e1900 */
[----:B--2---:R-:W-:-:S05]  /*1bf60*/  IMAD.IADD R14, R7, 0x1, -R8 ;  /* 0x00000001070e7824 */ /* 0x004fca00078e0a08 */
[----:B------:R1:W-:Y:S02]  /*1bf70*/  STL [R1], R14 ;  /* 0x0000000e01007387 */ /* 0x0003e40000100800 */
.L_x_2778:
[----:B------:R-:W-:Y:S01]  /*1bf80*/  ULDC.64 UR4, c[0x0][0xa20] ;  /* 0x0002880000047ab9 */ /* 0x000fe20000000a00 */
[C---:B------:R-:W-:Y:S02]  /*1bf90*/  LOP3.LUT R4, R26.reuse, 0xff000000, RZ, 0xc0, !PT ;  /* 0xff0000001a047812 */ /* 0x040fe400078ec0ff */
[----:B------:R-:W-:Y:S02]  /*1bfa0*/  ISETP.NE.U32.AND P0, PT, RZ, UR4, PT ;  /* 0x00000004ff007c0c */ /* 0x000fe4000bf05070 */
[----:B------:R-:W-:Y:S02]  /*1bfb0*/  SHF.R.U32.HI R4, RZ, 0x8, R4 ;  /* 0x00000008ff047819 */ /* 0x000fe40000011604 */
[----:B------:R-:W-:Y:S02]  /*1bfc0*/  ISETP.NE.AND.EX P0, PT, RZ, UR5, PT, P0 ;  /* 0x00000005ff007c0c */ /* 0x000fe4000bf05300 */
[C---:B------:R-:W-:Y:S02]  /*1bfd0*/  LOP3.LUT R9, R26.reuse, 0xff0000, RZ, 0xc0, !PT ;  /* 0x00ff00001a097812 */ /* 0x040fe400078ec0ff */
[----:B------:R-:W-:-:S02]  /*1bfe0*/  LOP3.LUT R17, R26, 0xffff, RZ, 0xc0, !PT ;  /* 0x0000ffff1a117812 */ /* 0x000fc400078ec0ff */
[----:B------:R-:W-:-:S07]  /*1bff0*/  LEA.HI R9, R9, R4, RZ, 0x10 ;  /* 0x0000000409097211 */ /* 0x000fce00078f80ff */
[----:B------:R-:W-:Y:S05]  /*1c000*/  @!P0 BRA `(.L_x_2779) ;  /* 0x0000000000108947 */ /* 0x000fea0003800000 */
[----:B------:R-:W2:Y:S02]  /*1c010*/  LDC.64 R4, c[0x0][0xa20] ;  /* 0x00028800ff047b82 */ /* 0x000ea40000000a00 */
[----:B--2---:R-:W-:-:S05]  /*1c020*/  IMAD.WIDE R4, R27, 0x4, R4 ;  /* 0x000000041b047825 */ /* 0x004fca00078e0204 */
[----:B------:R2:W5:Y:S01]  /*1c030*/  LDG.E R11, desc[UR40][R4.64] ;  /* 0x00000028040b7981 */ /* 0x000562000c1e1900 */
[----:B------:R-:W-:Y:S05]  /*1c040*/  BRA `(.L_x_2780) ;  /* 0x0000000000247947 */ /* 0x000fea0003800000 */
.L_x_2779:
[----:B------:R-:W-:Y:S02]  /*1c050*/  ULDC.64 UR4, c[0x0][0xa08] ;  /* 0x0002820000047ab9 */ /* 0x000fe40000000a00 */
[----:B------:R-:W-:-:S04]  /*1c060*/  ISETP.NE.U32.AND P0, PT, RZ, UR4, PT ;  /* 0x00000004ff007c0c */ /* 0x000fc8000bf05070 */
[----:B------:R-:W-:-:S13]  /*1c070*/  ISETP.NE.AND.EX P0, PT, RZ, UR5, PT, P0 ;  /* 0x00000005ff007c0c */ /* 0x000fda000bf05300 */
[----:B------:R-:W-:Y:S05]  /*1c080*/  @!P0 BRA `(.L_x_2780) ;  /* 0x0000000000148947 */ /* 0x000fea0003800000 */
[----:B------:R-:W2:Y:S02]  /*1c090*/  LDC.64 R4, c[0x0][0xa08] ;  /* 0x00028200ff047b82 */ /* 0x000ea40000000a00 */
[----:B--2---:R-:W-:-:S05]  /*1c0a0*/  IMAD.WIDE R4, R27, 0x4, R4 ;  /* 0x000000041b047825 */ /* 0x004fca00078e0204 */
[----:B------:R-:W2:Y:S04]  /*1c0b0*/  LDG.E R11, desc[UR40][R4.64] ;  /* 0x00000028040b7981 */ /* 0x000ea8000c1e1900 */
[----:B0-----:R-:W2:Y:S02]  /*1c0c0*/  LDG.E R8, desc[UR40][R4.64+0x4] ;  /* 0x0000042804087981 */ /* 0x001ea4000c1e1900 */
[----:B--2---:R-:W-:-:S07]  /*1c0d0*/  IMAD.IADD R11, R8, 0x1, -R11 ;  /* 0x00000001080b7824 */ /* 0x004fce00078e0a0b */
.L_x_2780:
[----:B--2---:R-:W2:Y:S01]  /*1c0e0*/  @P1 LDG.E R4, desc[UR40][R2.64] ;  /* 0x0000002802041981 */ /* 0x004ea2000c1e1900 */
[----:B------:R-:W3:Y:S03]  /*1c0f0*/  LDC R5, c[0x0][0x448] ;  /* 0x00011200ff057b82 */ /* 0x000ee60000000800 */
[----:B------:R-:W2:Y:S01]  /*1c100*/  @P1 LDG.E R13, desc[UR40][R2.64+0x4] ;  /* 0x00000428020d1981 */ /* 0x000ea2000c1e1900 */
[----:B-----5:R-:W-:Y:S02]  /*1c110*/  IMAD.IADD R11, R11, 0x1, -R33 ;  /* 0x000000010b0b7824 */ /* 0x020fe400078e0a21 */
[----:B------:R-:W-:-:S05]  /*1c120*/  IMAD.SHL.U32 R31, R25, 0x40, RZ ;  /* 0x00000040191f7824 */ /* 0x000fca00078e00ff */
[----:B0-----:R-:W-:Y:S02]  /*1c130*/  IADD3 R8, R31, 0x3f, RZ ;  /* 0x0000003f1f087810 */ /* 0x001fe40007ffe0ff */
[----:B---3--:R-:W-:-:S13]  /*1c140*/  ISETP.NE.AND P2, PT, R5, 0x1, PT ;  /* 0x000000010500780c */ /* 0x008fda0003f45270 */
[----:B------:R-:W0:Y:S08]  /*1c150*/  @P2 LDC R7, c[0x0][0x44c] ;  /* 0x00011300ff072b82 */ /* 0x000e300000000800 */
[----:B------:R-:W3:Y:S01]  /*1c160*/  @P2 LDC R5, c[0x0][0x450] ;  /* 0x00011400ff052b82 */ /* 0x000ee20000000800 */
[----:B--2---:R-:W-:Y:S02]  /*1c170*/  @P1 IMAD.IADD R6, R13, 0x1, -R4 ;  /* 0x000000010d061824 */ /* 0x004fe400078e0a04 */
[----:B0-----:R-:W-:-:S04]  /*1c180*/  @P2 IMAD.HI.U32 R4, R8, R7, RZ ;  /* 0x0000000708042227 */ /* 0x001fc800078e00ff */
[----:B------:R-:W-:Y:S01]  /*1c190*/  IMAD.IADD R23, R11, 0x1, R6 ;  /* 0x000000010b177824 */ /* 0x000fe200078e0206 */
[----:B---3--:R-:W-:-:S03]  /*1c1a0*/  @P2 SHF.R.U32.HI R8, RZ, R5, R4 ;  /* 0x00000005ff082219 */ /* 0x008fc60000011604 */
[C---:B------:R-:W-:Y:S01]  /*1c1b0*/  VIADD R10, R23.reuse, 0x3f ;  /* 0x0000003f170a7836 */ /* 0x040fe20000000000 */
[----:B------:R-:W-:-:S04]  /*1c1c0*/  IADD3 R7, R23, 0x1, -R14 ;  /* 0x0000000117077810 */ /* 0x000fc80007ffe80e */
[----:B------:R-:W-:Y:S01]  /*1c1d0*/  SHF.R.S32.HI R3, RZ, 0x1f, R10 ;  /* 0x0000001fff037819 */ /* 0x000fe2000001140a */
[----:B------:R-:W-:-:S03]  /*1c1e0*/  IMAD.IADD R8, R7, 0x1, R8 ;  /* 0x0000000107087824 */ /* 0x000fc600078e0208 */
[----:B------:R-:W-:Y:S02]  /*1c1f0*/  LEA.HI R10, R3, R10, RZ, 0x6 ;  /* 0x0000000a030a7211 */ /* 0x000fe400078f30ff */
[----:B------:R-:W0:Y:S02]  /*1c200*/  LDC.64 R2, c[0x0][0x9e0] ;  /* 0x00027800ff027b82 */ /* 0x000e240000000a00 */
[----:B------:R-:W-:Y:S02]  /*1c210*/  SHF.R.S32.HI R10, RZ, 0x6, R10 ;  /* 0x00000006ff0a7819 */ /* 0x000fe4000001140a */
[----:B0-----:R-:W-:Y:S01]  /*1c220*/  ISETP.GE.AND P3, PT, R3, 0x1, PT ;  /* 0x000000010300780c */ /* 0x001fe20003f66270 */
[----:B------:R-:W-:-:S12]  /*1c230*/  IMAD.IADD R2, R8, 0x1, R2 ;  /* 0x0000000108027824 */ /* 0x000fd800078e0202 */
[----:B------:R-:W-:Y:S05]  /*1c240*/  @!P3 BRA `(.L_x_2781) ;  /* 0x000000000048b947 */ /* 0x000fea0003800000 */
        /* <DEDUP_REMOVED lines=11> */
.L_x_2783:
[----:B------:R-:W-:-:S13]  /*1c300*/  ISETP.NE.AND P0, PT, R3, 0x1, PT ;  /* 0x000000010300780c */ /* 0x000fda0003f05270 */
[----:B------:R-:W0:Y:S02]  /*1c310*/  @P0 LDC.64 R4, c[0x0][0x9e8] ;  /* 0x00027a00ff040b82 */ /* 0x000e240000000a00 */
[----:B0-----:R-:W-:-:S05]  /*1c320*/  @P0 IMAD.HI.U32 R4, R12, R4, RZ ;  /* 0x000000040c040227 */ /* 0x001fca00078e00ff */
[----:B------:R-:W-:-:S07]  /*1c330*/  @P0 SHF.R.U32.HI R12, RZ, R5, R4 ;  /* 0x00000005ff0c0219 */ /* 0x000fce0000011604 */
.L_x_2784:
[----:B------:R-:W-:Y:S05]  /*1c340*/  BSYNC B0 ;  /* 0x0000000000007941 */ /* 0x000fea0003800000 */
.L_x_2782:
[----:B------:R-:W-:-:S05]  /*1c350*/  IMAD R12, R12, R3, R3 ;  /* 0x000000030c0c7224 */ /* 0x000fca00078e0203 */
[----:B------:R-:W-:-:S07]  /*1c360*/  VIMNMX R2, R2, R12, PT ;  /* 0x0000000c02027248 */ /* 0x000fce0003fe0100 */
.L_x_2781:
[----:B------:R-:W0:Y:S01]  /*1c370*/  @P2 LDC R8, c[0x0][0x44c] ;  /* 0x00011300ff082b82 */ /* 0x000e220000000800 */
[----:B------:R-:W-:Y:S01]  /*1c380*/  VIADD R2, R2, 0x3f ;  /* 0x0000003f02027836 */ /* 0x000fe20000000000 */
[----:B------:R-:W-:Y:S01]  /*1c390*/  ULDC UR4, c[0x0][0x9dc] ;  /* 0x0002770000047ab9 */ /* 0x000fe20000000800 */
[----:B------:R-:W-:-:S05]  /*1c3a0*/  IMAD.MOV.U32 R4, RZ, RZ, R31 ;  /* 0x000000ffff047224 */ /* 0x000fca00078e001f */
[----:B------:R-:W2:Y:S01]  /*1c3b0*/  @P2 LDC R5, c[0x0][0x450] ;  /* 0x00011400ff052b82 */ /* 0x000ea20000000800 */
[----:B0-----:R-:W-:-:S05]  /*1c3c0*/  @P2 IMAD.HI.U32 R8, R31, R8, RZ ;  /* 0x000000081f082227 */ /* 0x001fca00078e00ff */
[----:B--2---:R-:W-:Y:S01]  /*1c3d0*/  @P2 SHF.R.U32.HI R4, RZ, R5, R8 ;  /* 0x00000005ff042219 */ /* 0x004fe20000011608 */
[----:B------:R-:W-:Y:S01]  /*1c3e0*/  IMAD.IADD R8, R23, 0x1, -R14 ;  /* 0x0000000117087824 */ /* 0x000fe200078e0a0e */
[----:B------:R-:W-:-:S03]  /*1c3f0*/  SHF.R.S32.HI R5, RZ, 0x1f, R2 ;  /* 0x0000001fff057819 */ /* 0x000fc60000011402 */
[----:B------:R-:W-:Y:S01]  /*1c400*/  IMAD.IADD R13, R8, 0x1, R4 ;  /* 0x00000001080d7824 */ /* 0x000fe200078e0204 */
[----:B------:R-:W-:-:S03]  /*1c410*/  LEA.HI R5, R5, R2, RZ, 0x6 ;  /* 0x0000000205057211 */ /* 0x000fc600078f30ff */
[----:B------:R-:W-:Y:S01]  /*1c420*/  VIADD R2, R13, -UR4 ;  /* 0x800000040d027c36 */ /* 0x000fe20008000000 */
        /* <DEDUP_REMOVED lines=13> */
.L_x_2787:
[----:B------:R-:W-:-:S13]  /*1c500*/  ISETP.NE.AND P0, PT, R3, 0x1, PT ;  /* 0x000000010300780c */ /* 0x000fda0003f05270 */
[----:B------:R-:W0:Y:S02]  /*1c510*/  @P0 LDC.64 R4, c[0x0][0x9e8] ;  /* 0x00027a00ff040b82 */ /* 0x000e240000000a00 */
[----:B0-----:R-:W-:-:S05]  /*1c520*/  @P0 IMAD.HI.U32 R4, R13, R4, RZ ;  /* 0x000000040d040227 */ /* 0x001fca00078e00ff */
[----:B------:R-:W-:-:S07]  /*1c530*/  @P0 SHF.R.U32.HI R13, RZ, R5, R4 ;  /* 0x00000005ff0d0219 */ /* 0x000fce0000011604 */
.L_x_2788:
[----:B------:R-:W-:Y:S05]  /*1c540*/  BSYNC B0 ;  /* 0x0000000000007941 */ /* 0x000fea0003800000 */
.L_x_2786:
[----:B------:R-:W-:-:S05]  /*1c550*/  IMAD R3, R13, R3, RZ ;  /* 0x000000030d037224 */ /* 0x000fca00078e02ff */
[----:B------:R-:W-:-:S07]  /*1c560*/  VIMNMX R2, R2, R3, !PT ;  /* 0x0000000302027248 */ /* 0x000fce0007fe0100 */
.L_x_2785:
[----:B------:R-:W-:Y:S01]  /*1c570*/  SHF.R.S32.HI R3, RZ, 0x1f, R2 ;  /* 0x0000001fff037819 */ /* 0x000fe20000011402 */
[----:B------:R-:W-:Y:S01]  /*1c580*/  BSSY B0, `(.L_x_2789) ;  /* 0x0000026000007945 */ /* 0x000fe20003800000 */
[----:B------:R-:W-:Y:S01]  /*1c590*/  LOP3.LUT R32, R9, 0xff, RZ, 0xc0, !PT ;  /* 0x000000ff09207812 */ /* 0x000fe200078ec0ff */
[----:B------:R-:W-:Y:S01]  /*1c5a0*/  IMAD.MOV.U32 R15, RZ, RZ, RZ ;  /* 0x000000ffff0f7224 */ /* 0x000fe200078e00ff */
[----:B------:R-:W-:Y:S02]  /*1c5b0*/  LEA.HI R3, R3, R2, RZ, 0x6 ;  /* 0x0000000203037211 */ /* 0x000fe400078f30ff */
[----:B------:R-:W-:Y:S02]  /*1c5c0*/  SHF.R.U32.HI R4, RZ, 0x10, R9 ;  /* 0x00000010ff047819 */ /* 0x000fe40000011609 */
[----:B------:R-:W-:-:S04]  /*1c5d0*/  SHF.R.S32.HI R3, RZ, 0x6, R3 ;  /* 0x00000006ff037819 */ /* 0x000fc80000011403 */
[----:B------:R-:W-:-:S04]  /*1c5e0*/  VIMNMX R5, RZ, R3, !PT ;  /* 0x00000003ff057248 */ /* 0x000fc80007fe0100 */
[----:B------:R-:W-:-:S13]  /*1c5f0*/  ISETP.GT.AND P0, PT, R12, R5, PT ;  /* 0x000000050c00720c */ /* 0x000fda0003f04270 */
[----:B------:R-:W-:Y:S05]  /*1c600*/  @!P0 BRA `(.L_x_2790) ;  /* 0x0000000000748947 */ /* 0x000fea0003800000 */
[----:B------:R-:W-:Y:S01]  /*1c610*/  ISETP.NE.AND P0, PT, R4, RZ, PT ;  /* 0x000000ff0400720c */ /* 0x000fe20003f05270 */
[----:B------:R-:W-:-:S03]  /*1c620*/  ULDC UR4, c[0x0][0x9f0] ;  /* 0x00027c0000047ab9 */ /* 0x000fc60000000800 */
[----:B------:R-:W-:-:S04]  /*1c630*/  SEL R9, R4, UR4, P0 ;  /* 0x0000000404097c07 */ /* 0x000fc80008000000 */
[----:B-1----:R-:W-:Y:S02]  /*1c640*/  IABS R14, R9 ;  /* 0x00000009000e7213 */ /* 0x002fe40000000000 */
[----:B------:R-:W-:Y:S02]  /*1c650*/  IADD3 R13, R9, -0x1, R12 ;  /* 0xffffffff090d7810 */ /* 0x000fe40007ffe00c */
[----:B------:R-:W0:Y:S03]  /*1c660*/  I2F.RP R2, R14 ;  /* 0x0000000e00027306 */ /* 0x000e260000209400 */
[----:B------:R-:W-:-:S05]  /*1c670*/  IMAD.IADD R13, R13, 0x1, -R5 ;  /* 0x000000010d0d7824 */ /* 0x000fca00078e0a05 */
        /* <DEDUP_REMOVED lines=15> */
[-C--:B------:R-:W-:Y:S01]  /*1c770*/  @!P2 IADD3 R2, R2, -R14.reuse, RZ ;  /* 0x8000000e0202a210 */ /* 0x080fe20007ffe0ff */
[----:B------:R-:W-:Y:S01]  /*1c780*/  @!P2 VIADD R15, R15, 0x1 ;  /* 0x000000010f0fa836 */ /* 0x000fe20000000000 */
[----:B------:R-:W-:Y:S02]  /*1c790*/  ISETP.NE.AND P2, PT, R9, RZ, PT ;  /* 0x000000ff0900720c */ /* 0x000fe40003f45270 */
[----:B------:R-:W-:-:S13]  /*1c7a0*/  ISETP.GE.U32.AND P0, PT, R2, R14, PT ;  /* 0x0000000e0200720c */ /* 0x000fda0003f06070 */
[----:B------:R-:W-:-:S04]  /*1c7b0*/  @P0 VIADD R15, R15, 0x1 ;  /* 0x000000010f0f0836 */ /* 0x000fc80000000000 */
[----:B------:R-:W-:Y:S01]  /*1c7c0*/  @!P3 IMAD.MOV R15, RZ, RZ, -R15 ;  /* 0x000000ffff0fb224 */ /* 0x000fe200078e0a0f */
[----:B------:R-:W-:-:S07]  /*1c7d0*/  @!P2 LOP3.LUT R15, RZ, R9, RZ, 0x33, !PT ;  /* 0x00000009ff0fa212 */ /* 0x000fce00078e33ff */
.L_x_2790:
[----:B------:R-:W-:Y:S05]  /*1c7e0*/  BSYNC B0 ;  /* 0x0000000000007941 */ /* 0x000fea0003800000 */
.L_x_2789:
[-C--:B------:R-:W-:Y:S01]  /*1c7f0*/  IMAD R5, R32, R15.reuse, R5 ;  /* 0x0000000f20057224 */ /* 0x080fe200078e0205 */
[----:B------:R-:W-:Y:S04]  /*1c800*/  BSSY B0, `(.L_x_2791) ;  /* 0x00001a8000007945 */ /* 0x000fe80003800000 */
        /* <DEDUP_REMOVED lines=21> */
[----:B-1----:R0:W1:Y:S02]  /*1c960*/  SHFL.IDX PT, R14, R2, RZ, 0x1f ;  /* 0x00001fff020e7589 */ /* 0x00206400000e0000 */
.L_x_2959:
[----:B-1----:R-:W-:Y:S02]  /*1c970*/  ISETP.NE.AND P0, PT, R14, RZ, PT ;  /* 0x000000ff0e00720c */ /* 0x002fe40003f05270 */
[----:B------:R-:W-:-:S11]  /*1c980*/  PLOP3.LUT P6, PT, PT, PT, PT, 0x8, 0x0 ;  /* 0x000000000000781c */ /* 0x000fd60003fce170 */
[----:B------:R-:W-:Y:S05]  /*1c990*/  @P0 BRA `(.L_x_2794) ;  /* 0x00000000000c0947 */ /* 0x000fea0003800000 */
[----:B------:R-:W-:-:S03]  /*1c9a0*/  UMOV UR4, 0xffffffff ;  /* 0xffffffff00047882 */ /* 0x000fc60000000000 */
[----:B------:R-:W-:Y:S05]  /*1c9b0*/  BRA.DIV UR4, `(.L_x_2795) ;  /* 0x0000007e040c7947 */ /* 0x000fea000b800000 */
[----:B------:R-:W-:-:S13]  /*1c9c0*/  ELECT P6, URZ, PT ;  /* 0x00000000003f782f */ /* 0x000fda00038c0000 */
.L_x_2794:
        /* <DEDUP_REMOVED lines=9> */
.L_x_2962:
[----:B------:R-:W-:Y:S05]  /*1ca60*/  BSYNC B1 ;  /* 0x0000000000017941 */ /* 0x000fea0003800000 */
.L_x_2796:
[----:B------:R-:W-:Y:S04]  /*1ca70*/  BSSY B1, `(.L_x_2798) ;  /* 0x00000b7000017945 */ /* 0x000fe80003800000 */
[----:B------:R-:W-:Y:S05]  /*1ca80*/  @!P6 BRA `(.L_x_2799) ;  /* 0x0000000800d4e947 */ /* 0x000fea0003800000 */
[----:B------:R-:W-:Y:S01]  /*1ca90*/  IMAD R11, R19, 0x8, R18 ;  /* 0x00000008130b7824 */ /* 0x000fe200078e0212 */
[----:B0-----:R-:W-:Y:S01]  /*1caa0*/  SHF.L.U32 R2, R29, 0x1f, RZ ;  /* 0x0000001f1d027819 */ /* 0x001fe200000006ff */
[----:B------:R-:W0:Y:S01]  /*1cab0*/  S2R R3, SR_TID.X ;  /* 0x0000000000037919 */ /* 0x000e220000002100 */
[----:B------:R-:W-:Y:S02]  /*1cac0*/  BSSY B2, `(.L_x_2800) ;  /* 0x0000005000027945 */ /* 0x000fe40003800000 */
[----:B------:R-:W1:Y:S01]  /*1cad0*/  SYNCS.PHASECHK.TRANS64.TRYWAIT P0, [R11+URZ+0x28ca0], R2 ;  /* 0x028ca0020b0075a7 */ /* 0x000e62000800017f */
[----:B0-----:R-:W-:-:S04]  /*1cae0*/  LOP3.LUT R3, R3, 0x7f, RZ, 0xc0, !PT ;  /* 0x0000007f03037812 */ /* 0x001fc800078ec0ff */
[----:B------:R-:W-:Y:S01]  /*1caf0*/  ISETP.NE.AND P1, PT, R3, RZ, PT ;  /* 0x000000ff0300720c */ /* 0x000fe20003f25270 */
[----:B-1----:R-:W-:-:S12]  /*1cb00*/  @!P0 BRA `(.L_x_2801) ;  /* 0x0000007800ec8947 */ /* 0x002fd80003800000 */
.L_x_2963:
[----:B------:R-:W-:Y:S05]  /*1cb10*/  BSYNC B2 ;  /* 0x0000000000027941 */ /* 0x000fea0003800000 */
.L_x_2800:
        /* <DEDUP_REMOVED lines=9> */
.L_x_2803:
[----:B------:R-:W-:Y:S05]  /*1cbb0*/  BSYNC B2 ;  /* 0x0000000000027941 */ /* 0x000fea0003800000 */
.L_x_2802:
        /* <DEDUP_REMOVED lines=12> */
.L_x_2804:
        /* <DEDUP_REMOVED lines=13> */
.L_x_2964:
[----:B------:R-:W-:Y:S05]  /*1cd50*/  BSYNC B2 ;  /* 0x0000000000027941 */ /* 0x000fea0003800000 */
.L_x_2805:
[----:B------:R-:W-:Y:S01]  /*1cd60*/  BSSY B2, `(.L_x_2807) ;  /* 0x000000b000027945 */ /* 0x000fe20003800000 */
[----:B01----:R-:W-:Y:S01]  /*1cd70*/  IMAD.MOV.U32 R2, RZ, RZ, 0x0 ;  /* 0x00000000ff027424 */ /* 0x003fe200078e00ff */
[----:B------:R-:W-:Y:S02]  /*1cd80*/  MOV R3, 0x12f00000 ;  /* 0x12f0000000037802 */ /* 0x000fe40000000f00 */
[----:B------:R-:W-:Y:S05]  /*1cd90*/  @P1 BRA `(.L_x_2808) ;  /* 0x00000000001c1947 */ /* 0x000fea0003800000 */
[----:B------:R-:W0:Y:S01]  /*1cda0*/  S2R R15, SR_TID.X ;  /* 0x00000000000f7919 */ /* 0x000e220000002100 */
[----:B------:R-:W-:-:S04]  /*1cdb0*/  IMAD.MOV.U32 R12, RZ, RZ, 0x10000 ;  /* 0x00010000ff0c7424 */ /* 0x000fc800078e00ff */
[----:B------:R1:W-:Y:S01]  /*1cdc0*/  SYNCS.ARRIVE.TRANS64 RZ, [R11+URZ+0x28cb0], R12 ;  /* 0x028cb00c0bff79a7 */ /* 0x0003e2000800003f */
[----:B0-----:R-:W-:-:S04]  /*1cdd0*/  LOP3.LUT R15, R15, 0x1f, RZ, 0xc0, !PT ;  /* 0x0000001f0f0f7812 */ /* 0x001fc800078ec0ff */
[----:B------:R-:W-:-:S13]  /*1cde0*/  ISETP.NE.AND P0, PT, R15, RZ, PT ;  /* 0x000000ff0f00720c */ /* 0x000fda0003f05270 */
[----:B-1----:R-:W-:Y:S05]  /*1cdf0*/  @!P0 BRA `(.L_x_2808) ;  /* 0x0000000000048947 */ /* 0x002fea0003800000 */
[----:B------:R-:W-:Y:S01]  /*1ce00*/  BPT.TRAP 0x1 ;  /* 0x000000040000795c */ /* 0x000fe20000300000 */
.L_x_2808:
[----:B------:R-:W-:Y:S05]  /*1ce10*/  BSYNC B2 ;  /* 0x0000000000027941 */ /* 0x000fea0003800000 */
.L_x_2807:
        /* <DEDUP_REMOVED lines=9> */
.L_x_2809:
        /* <DEDUP_REMOVED lines=15> */
.L_x_2810:
        /* <DEDUP_REMOVED lines=15> */
.L_x_2811:
        /* <DEDUP_REMOVED lines=15> */
.L_x_2812:
        /* <DEDUP_REMOVED lines=15> */
.L_x_2813:
        /* <DEDUP_REMOVED lines=15> */
.L_x_2814:
        /* <DEDUP_REMOVED lines=15> */
.L_x_2815:
        /* <DEDUP_REMOVED lines=15> */
.L_x_2816:
        /* <DEDUP_REMOVED lines=10> */
.L_x_2799:
[----:B------:R-:W-:Y:S05]  /*1d5e0*/  BSYNC B1 ;  /* 0x0000000000017941 */ /* 0x000fea0003800000 */
.L_x_2798:
[----:B------:R-:W-:Y:S01]  /*1d5f0*/  VIADD R12, R9, 0xfffffffe ;  /* 0xfffffffe090c7836 */ /* 0x000fe20000000000 */
[----:B------:R-:W-:Y:S01]  /*1d600*/  PLOP3.LUT P0, PT, PT, PT, PT, 0x8, 0x0 ;  /* 0x000000000000781c */ /* 0x000fe20003f0e170 */
[----:B------:R-:W-:-:S03]  /*1d610*/  VIADD R19, R19, 0x1 ;  /* 0x0000000113137836 */ /* 0x000fc60000000000 */
[----:B------:R-:W-:Y:S02]  /*1d620*/  ISETP.GE.AND P2, PT, R12, R6, PT ;  /* 0x000000060c00720c */ /* 0x000fe40003f46270 */
[----:B------:R-:W-:-:S04]  /*1d630*/  ISETP.NE.AND P1, PT, R19, 0x2, PT ;  /* 0x000000021300780c */ /* 0x000fc80003f25270 */
[----:B0-----:R-:W-:Y:S02]  /*1d640*/  SEL R2, RZ, 0x1, P1 ;  /* 0x00000001ff027807 */ /* 0x001fe40000800000 */
[----:B------:R-:W-:Y:S02]  /*1d650*/  SEL R19, R19, RZ, P1 ;  /* 0x000000ff13137207 */ /* 0x000fe40000800000 */
[----:B------:R-:W-:-:S03]  /*1d660*/  LOP3.LUT R29, R29, R2, RZ, 0x3c, !PT ;  /* 0x000000021d1d7212 */ /* 0x000fc600078e3cff */
[----:B------:R-:W-:Y:S05]  /*1d670*/  @!P2 BRA `(.L_x_2792) ;  /* 0x0000000c0000a947 */ /* 0x000fea0003800000 */
.L_x_2836:
[----:B------:R-:W-:Y:S05]  /*1d680*/  YIELD ;  /* 0x0000000000007946 */ /* 0x000fea0003800000 */
[----:B------:R-:W-:Y:S04]  /*1d690*/  BSSY B1, `(.L_x_2817) ;  /* 0x00000b6000017945 */ /* 0x000fe80003800000 */
[----:B------:R-:W-:Y:S05]  /*1d6a0*/  @!P6 BRA `(.L_x_2818) ;  /* 0x0000000800d0e947 */ /* 0x000fea0003800000 */
[----:B------:R-:W-:Y:S01]  /*1d6b0*/  IMAD R11, R19, 0x8, R18 ;  /* 0x00000008130b7824 */ /* 0x000fe200078e0212 */
[----:B------:R-:W-:Y:S01]  /*1d6c0*/  SHF.L.U32 R2, R29, 0x1f, RZ ;  /* 0x0000001f1d027819 */ /* 0x000fe200000006ff */
[----:B------:R-:W0:Y:S01]  /*1d6d0*/  S2R R3, SR_TID.X ;  /* 0x0000000000037919 */ /* 0x000e220000002100 */
[----:B------:R-:W-:Y:S02]  /*1d6e0*/  BSSY B2, `(.L_x_2819) ;  /* 0x0000005000027945 */ /* 0x000fe40003800000 */
[----:B------:R-:W1:Y:S01]  /*1d6f0*/  SYNCS.PHASECHK.TRANS64.TRYWAIT P1, [R11+URZ+0x28ca0], R2 ;  /* 0x028ca0020b0075a7 */ /* 0x000e62000802017f */
[----:B0-----:R-:W-:-:S04]  /*1d700*/  LOP3.LUT R3, R3, 0x7f, RZ, 0xc0, !PT ;  /* 0x0000007f03037812 */ /* 0x001fc800078ec0ff */
[----:B------:R-:W-:Y:S01]  /*1d710*/  ISETP.NE.AND P2, PT, R3, RZ, PT ;  /* 0x000000ff0300720c */ /* 0x000fe20003f45270 */
[----:B-1----:R-:W-:-:S12]  /*1d720*/  @!P1 BRA `(.L_x_2820) ;  /* 0x00000070000c9947 */ /* 0x002fd80003800000 */
.L_x_2965:
[----:B------:R-:W-:Y:S05]  /*1d730*/  BSYNC B2 ;  /* 0x0000000000027941 */ /* 0x000fea0003800000 */
.L_x_2819:
        /* <DEDUP_REMOVED lines=9> */
.L_x_2822:
[----:B------:R-:W-:Y:S05]  /*1d7d0*/  BSYNC B2 ;  /* 0x0000000000027941 */ /* 0x000fea0003800000 */
.L_x_2821:
[----:B------:R-:W-:Y:S01]  /*1d7e0*/  IMAD.MOV.U32 R9, RZ, RZ, RZ ;  /* 0x000000ffff097224 */ /* 0x000fe200078e00ff */
[----:B------:R-:W-:Y:S01]  /*1d7f0*/  UIADD3 UR4, UP0, UR42, 0x570, URZ ;  /* 0x000005702a047890 */ /* 0x000fe2000ff1e03f */
[----:B------:R-:W-:Y:S01]  /*1d800*/  IMAD R3, R19, 0x2000, R18 ;  /* 0x0000200013037824 */ /* 0x000fe200078e0212 */
[----:B------:R-:W-:Y:S01]  /*1d810*/  PLOP3.LUT P1, PT, PT, PT, PT, 0x80, 0x0 ;  /* 0x000000000000781c */ /* 0x000fe20003f2f070 */
[----:B------:R-:W-:Y:S01]  /*1d820*/  VIADD R14, R11, 0x28c90 ;  /* 0x00028c900b0e7836 */ /* 0x000fe20000000000 */
[----:B------:R-:W-:Y:S01]  /*1d830*/  R2UR UR10, R9 ;  /* 0x00000000090a72ca */ /* 0x000fe200000e0000 */
[----:B------:R-:W-:Y:S01]  /*1d840*/  VIADD R3, R3, 0x22400 ;  /* 0x0002240003037836 */ /* 0x000fe20000000000 */
[----:B------:R-:W-:Y:S01]  /*1d850*/  LEA R13, R12, R0, 0x6 ;  /* 0x000000000c0d7211 */ /* 0x000fe200078e30ff */
[----:B------:R-:W-:Y:S01]  /*1d860*/  UIADD3.X UR5, URZ, UR43, URZ, UP0, !UPT ;  /* 0x0000002b3f057290 */ /* 0x000fe200087fe43f */
[----:B------:R-:W-:Y:S01]  /*1d870*/  UMOV UR6, 0x0 ;  /* 0x0000000000067882 */ /* 0x000fe20000000000 */
[----:B------:R-:W-:-:S10]  /*1d880*/  UMOV UR7, 0x12f00000 ;  /* 0x12f0000000077882 */ /* 0x000fd40000000000 */
.L_x_2823:
        /* <DEDUP_REMOVED lines=13> */
.L_x_2966:
[----:B------:R-:W-:Y:S05]  /*1d960*/  BSYNC B2 ;  /* 0x0000000000027941 */ /* 0x000fea0003800000 */
.L_x_2824:
        /* <DEDUP_REMOVED lines=11> */
.L_x_2827:
[----:B------:R-:W-:Y:S05]  /*1da20*/  BSYNC B2 ;  /* 0x0000000000027941 */ /* 0x000fea0003800000 */
.L_x_2826:
[----:B------:R-:W-:Y:S01]  /*1da30*/  R2UR UR6, R2 ;  /* 0x00000000020672ca */ /* 0x000fe200000e0000 */
[----:B------:R-:W-:Y:S01]  /*1da40*/  UIADD3 UR4, UP0, UR42, 0x670, URZ ;  /* 0x000006702a047890 */ /* 0x000fe2000ff1e03f */
[----:B------:R-:W-:Y:S01]  /*1da50*/  R2UR UR7, R3 ;  /* 0x00000000030772ca */ /* 0x000fe200000e0000 */
[----:B------:R-:W-:Y:S01]  /*1da60*/  VIADD R11, R11, 0x28cb0 ;  /* 0x00028cb00b0b7836 */ /* 0x000fe20000000000 */
[----:B------:R-:W-:Y:S01]  /*1da70*/  R2UR UR10, R9 ;  /* 0x00000000090a72ca */ /* 0x000fe200000e0000 */
[----:B------:R-:W-:Y:S01]  /*1da80*/  IMAD R9, R19, 0x10000, R18 ;  /* 0x0001000013097824 */ /* 0x000fe200078e0212 */
[----:B------:R-:W-:Y:S01]  /*1da90*/  PLOP3.LUT P1, PT, PT, PT, PT, 0x80, 0x0 ;  /* 0x000000000000781c */ /* 0x000fe20003f2f070 */
[----:B------:R-:W-:Y:S02]  /*1daa0*/  UIADD3.X UR5, URZ, UR43, URZ, UP0, !UPT ;  /* 0x0000002b3f057290 */ /* 0x000fe400087fe43f */
[----:B------:R-:W-:-:S10]  /*1dab0*/  VIADD R14, R9, 0x400 ;  /* 0x00000400090e7836 */ /* 0x000fd40000000000 */
.L_x_2828:
        /* <DEDUP_REMOVED lines=15> */
.L_x_2829:
        /* <DEDUP_REMOVED lines=15> */
.L_x_2830:
        /* <DEDUP_REMOVED lines=15> */
.L_x_2831:
        /* <DEDUP_REMOVED lines=15> */
.L_x_2832:
        /* <DEDUP_REMOVED lines=15> */
.L_x_2833:
        /* <DEDUP_REMOVED lines=15> */
.L_x_2834:
        /* <DEDUP_REMOVED lines=15> */
.L_x_2835:
        /* <DEDUP_REMOVED lines=10> */
.L_x_2818:
[----:B------:R-:W-:Y:S05]  /*1e1f0*/  BSYNC B1 ;  /* 0x0000000000017941 */ /* 0x000fea0003800000 */
.L_x_2817:
[C---:B------:R-:W-:Y:S01]  /*1e200*/  ISETP.GT.AND P2, PT, R12.reuse, R6, PT ;  /* 0x000000060c00720c */ /* 0x040fe20003f44270 */
[----:B------:R-:W-:Y:S02]  /*1e210*/  VIADD R19, R19, 0x1 ;  /* 0x0000000113137836 */ /* 0x000fe40000000000 */
[----:B------:R-:W-:-:S03]  /*1e220*/  VIADD R12, R12, 0xffffffff ;  /* 0xffffffff0c0c7836 */ /* 0x000fc60000000000 */
[----:B------:R-:W-:-:S04]  /*1e230*/  ISETP.NE.AND P1, PT, R19, 0x2, PT ;  /* 0x000000021300780c */ /* 0x000fc80003f25270 */
[----:B------:R-:W-:Y:S02]  /*1e240*/  SEL R2, RZ, 0x1, P1 ;  /* 0x00000001ff027807 */ /* 0x000fe40000800000 */
[----:B------:R-:W-:Y:S02]  /*1e250*/  SEL R19, R19, RZ, P1 ;  /* 0x000000ff13137207 */ /* 0x000fe40000800000 */
[----:B------:R-:W-:Y:S01]  /*1e260*/  LOP3.LUT R29, R29, R2, RZ, 0x3c, !PT ;  /* 0x000000021d1d7212 */ /* 0x000fe200078e3cff */
[----:B------:R-:W-:Y:S06]  /*1e270*/  @P2 BRA `(.L_x_2836) ;  /* 0xfffffff400002947 */ /* 0x000fec000383ffff */
.L_x_2792:
[----:B------:R-:W-:Y:S05]  /*1e280*/  BSYNC B0 ;  /* 0x0000000000007941 */ /* 0x000fea0003800000 */
.L_x_2791:
[----:B------:R-:W0:Y:S01]  /*1e290*/  LDC R0, c[0x0][0x448] ;  /* 0x00011200ff007b82 */ /* 0x000e220000000800 */
[----:B------:R-:W-:Y:S01]  /*1e2a0*/  VIADD R2, R31, 0x3f ;  /* 0x0000003f1f027836 */ /* 0x000fe20000000000 */
[----:B------:R-:W-:Y:S06]  /*1e2b0*/  @!P0 WARPSYNC.ALL ;  /* 0x0000000000008948 */ /* 0x000fec0003800000 */
[----:B------:R-:W-:Y:S01]  /*1e2c0*/  @!P0 BAR.SYNC.DEFER_BLOCKING 0xc, 0x180 ;  /* 0x0306000000008b1d */ /* 0x000fe20000010000 */
[----:B0-----:R-:W-:-:S13]  /*1e2d0*/  ISETP.NE.AND P1, PT, R0, 0x1, PT ;  /* 0x000000010000780c */ /* 0x001fda0003f25270 */
[----:B------:R-:W0:Y:S08]  /*1e2e0*/  @P1 LDC R3, c[0x0][0x44c] ;  /* 0x00011300ff031b82 */ /* 0x000e300000000800 */
[----:B------:R-:W2:Y:S01]  /*1e2f0*/  @P1 LDC R0, c[0x0][0x450] ;  /* 0x00011400ff001b82 */ /* 0x000ea20000000800 */
[----:B0-----:R-:W-:-:S05]  /*1e300*/  @P1 IMAD.HI.U32 R3, R2, R3, RZ ;  /* 0x0000000302031227 */ /* 0x001fca00078e00ff */
[----:B--2---:R-:W-:-:S05]  /*1e310*/  @P1 SHF.R.U32.HI R2, RZ, R0, R3 ;  /* 0x00000000ff021219 */ /* 0x004fca0000011603 */
[----:B------:R-:W-:Y:S02]  /*1e320*/  IMAD.IADD R0, R7, 0x1, R2 ;  /* 0x0000000107007824 */ /* 0x000fe400078e0202 */
[----:B------:R-:W0:Y:S02]  /*1e330*/  LDC.64 R2, c[0x0][0x9e0] ;  /* 0x00027800ff027b82 */ /* 0x000e240000000a00 */
[----:B0-----:R-:W-:Y:S02]  /*1e340*/  ISETP.GE.AND P2, PT, R3, 0x1, PT ;  /* 0x000000010300780c */ /* 0x001fe40003f46270 */
[----:B------:R-:W-:-:S11]  /*1e350*/  IADD3 R2, R0, R2, RZ ;  /* 0x0000000200027210 */ /* 0x000fd60007ffe0ff */
        /* <DEDUP_REMOVED lines=12> */
.L_x_2839:
[----:B------:R-:W-:-:S13]  /*1e420*/  ISETP.NE.AND P0, PT, R3, 0x1, PT ;  /* 0x000000010300780c */ /* 0x000fda0003f05270 */
[----:B------:R-:W0:Y:S02]  /*1e430*/  @P0 LDC.64 R6, c[0x0][0x9e8] ;  /* 0x00027a00ff060b82 */ /* 0x000e240000000a00 */
[----:B0-----:R-:W-:-:S05]  /*1e440*/  @P0 IMAD.HI.U32 R6, R5, R6, RZ ;  /* 0x0000000605060227 */ /* 0x001fca00078e00ff */
[----:B------:R-:W-:-:S07]  /*1e450*/  @P0 SHF.R.U32.HI R5, RZ, R7, R6 ;  /* 0x00000007ff050219 */ /* 0x000fce0000011606 */
.L_x_2840:
[----:B------:R-:W-:Y:S05]  /*1e460*/  BSYNC B0 ;  /* 0x0000000000007941 */ /* 0x000fea0003800000 */
.L_x_2838:
[----:B------:R-:W-:-:S05]  /*1e470*/  IMAD R5, R5, R3, R3 ;  /* 0x0000000305057224 */ /* 0x000fca00078e0203 */
[----:B------:R-:W-:-:S07]  /*1e480*/  VIMNMX R2, R2, R5, PT ;  /* 0x0000000502027248 */ /* 0x000fce0003fe0100 */
.L_x_2837:
[----:B------:R-:W-:Y:S01]  /*1e490*/  VIADD R2, R2, 0x3f ;  /* 0x0000003f02027836 */ /* 0x000fe20000000000 */
[----:B------:R-:W0:Y:S01]  /*1e4a0*/  @P1 LDC R0, c[0x0][0x450] ;  /* 0x00011400ff001b82 */ /* 0x000e220000000800 */
[----:B------:R-:W-:-:S03]  /*1e4b0*/  ULDC UR4, c[0x0][0x9dc] ;  /* 0x0002770000047ab9 */ /* 0x000fc60000000800 */
[----:B------:R-:W-:-:S04]  /*1e4c0*/  SHF.R.S32.HI R5, RZ, 0x1f, R2 ;  /* 0x0000001fff057819 */ /* 0x000fc80000011402 */
[----:B------:R-:W-:Y:S02]  /*1e4d0*/  LEA.HI R5, R5, R2, RZ, 0x6 ;  /* 0x0000000205057211 */ /* 0x000fe400078f30ff */
[----:B------:R-:W2:Y:S02]  /*1e4e0*/  @P1 LDC R2, c[0x0][0x44c] ;  /* 0x00011300ff021b82 */ /* 0x000ea40000000800 */
[----:B------:R-:W-:-:S04]  /*1e4f0*/  SHF.R.S32.HI R5, RZ, 0x6, R5 ;  /* 0x00000006ff057819 */ /* 0x000fc80000011405 */
[----:B------:R-:W-:Y:S01]  /*1e500*/  VIMNMX R10, R10, R5, PT ;  /* 0x000000050a0a7248 */ /* 0x000fe20003fe0100 */
[----:B------:R-:W-:Y:S02]  /*1e510*/  IMAD.MOV.U32 R5, RZ, RZ, R31 ;  /* 0x000000ffff057224 */ /* 0x000fe400078e001f */
[----:B--2---:R-:W-:-:S05]  /*1e520*/  @P1 IMAD.HI.U32 R2, R31, R2, RZ ;  /* 0x000000021f021227 */ /* 0x004fca00078e00ff */
[----:B0-----:R-:W-:-:S05]  /*1e530*/  @P1 SHF.R.U32.HI R5, RZ, R0, R2 ;  /* 0x00000000ff051219 */ /* 0x001fca0000011602 */
        /* <DEDUP_REMOVED lines=13> */
.L_x_2843:
[----:B------:R-:W-:-:S13]  /*1e610*/  ISETP.NE.AND P0, PT, R3, 0x1, PT ;  /* 0x000000010300780c */ /* 0x000fda0003f05270 */
[----:B------:R-:W0:Y:S02]  /*1e620*/  @P0 LDC.64 R6, c[0x0][0x9e8] ;  /* 0x00027a00ff060b82 */ /* 0x000e240000000a00 */
[----:B0-----:R-:W-:-:S05]  /*1e630*/  @P0 IMAD.HI.U32 R6, R2, R6, RZ ;  /* 0x0000000602060227 */ /* 0x001fca00078e00ff */
[----:B------:R-:W-:-:S07]  /*1e640*/  @P0 SHF.R.U32.HI R2, RZ, R7, R6 ;  /* 0x00000007ff020219 */ /* 0x000fce0000011606 */
.L_x_2844:
[----:B------:R-:W-:Y:S05]  /*1e650*/  BSYNC B0 ;  /* 0x0000000000007941 */ /* 0x000fea0003800000 */
.L_x_2842:
[----:B------:R-:W-:-:S05]  /*1e660*/  IMAD R3, R2, R3, RZ ;  /* 0x0000000302037224 */ /* 0x000fca00078e02ff */
[----:B------:R-:W-:-:S07]  /*1e670*/  VIMNMX R0, R0, R3, !PT ;  /* 0x0000000300007248 */ /* 0x000fce0007fe0100 */
.L_x_2841:
[----:B------:R-:W-:Y:S01]  /*1e680*/  ISETP.NE.AND P1, PT, R4, RZ, PT ;  /* 0x000000ff0400720c */ /* 0x000fe20003f25270 */
[----:B------:R-:W-:Y:S01]  /*1e690*/  BSSY B0, `(.L_x_2845) ;  /* 0x0000024000007945 */ /* 0x000fe20003800000 */
[----:B------:R-:W-:-:S04]  /*1e6a0*/  SHF.R.S32.HI R3, RZ, 0x1f, R0 ;  /* 0x0000001fff037819 */ /* 0x000fc80000011400 */
[----:B------:R-:W-:-:S04]  /*1e6b0*/  LEA.HI R3, R3, R0, RZ, 0x6 ;  /* 0x0000000003037211 */ /* 0x000fc800078f30ff */
[----:B------:R-:W-:Y:S01]  /*1e6c0*/  SHF.R.S32.HI R0, RZ, 0x6, R3 ;  /* 0x00000006ff007819 */ /* 0x000fe20000011403 */
[----:B------:R-:W-:Y:S02]  /*1e6d0*/  IMAD.MOV.U32 R3, RZ, RZ, RZ ;  /* 0x000000ffff037224 */ /* 0x000fe400078e00ff */
[----:B------:R-:W0:Y:S01]  /*1e6e0*/  @!P1 LDC R4, c[0x0][0x9f0] ;  /* 0x00027c00ff049b82 */ /* 0x000e220000000800 */
[----:B------:R-:W-:-:S04]  /*1e6f0*/  VIMNMX R0, RZ, R0, !PT ;  /* 0x00000000ff007248 */ /* 0x000fc80007fe0100 */
[----:B------:R-:W-:-:S13]  /*1e700*/  ISETP.GT.AND P0, PT, R10, R0, PT ;  /* 0x000000000a00720c */ /* 0x000fda0003f04270 */
[----:B------:R-:W-:Y:S05]  /*1e710*/  @!P0 BRA `(.L_x_2846) ;  /* 0x00000000006c8947 */ /* 0x000fea0003800000 */
[-C--:B0-----:R-:W-:Y:S02]  /*1e720*/  IABS R5, R4.reuse ;  /* 0x0000000400057213 */ /* 0x081fe40000000000 */
[----:B------:R-:W-:Y:S02]  /*1e730*/  IABS R7, R4 ;  /* 0x0000000400077213 */ /* 0x000fe40000000000 */
[----:B------:R-:W0:Y:S03]  /*1e740*/  I2F.RP R8, R5 ;  /* 0x0000000500087306 */ /* 0x000e260000209400 */
[----:B------:R-:W-:-:S05]  /*1e750*/  IMAD.MOV R7, RZ, RZ, -R7 ;  /* 0x000000ffff077224 */ /* 0x000fca00078e0a07 */
[----:B0-----:R-:W0:Y:S02]  /*1e760*/  MUFU.RCP R8, R8 ;  /* 0x0000000800087308 */ /* 0x001e240000001000 */
[----:B0-----:R-:W-:-:S06]  /*1e770*/  VIADD R9, R8, 0xffffffe ;  /* 0x0ffffffe08097836 */ /* 0x001fcc0000000000 */
[----:B------:R-:W0:Y:S02]  /*1e780*/  F2I.FTZ.U32.TRUNC.NTZ R3, R9 ;  /* 0x0000000900037305 */ /* 0x000e24000021f000 */
[----:B0-----:R-:W-:-:S04]  /*1e790*/  IMAD.MOV R2, RZ, RZ, -R3 ;  /* 0x000000ffff027224 */ /* 0x001fc800078e0a03 */
[----:B------:R-:W-:Y:S02]  /*1e7a0*/  IMAD R6, R2, R5, RZ ;  /* 0x0000000502067224 */ /* 0x000fe400078e02ff */
[----:B------:R-:W-:-:S04]  /*1e7b0*/  IMAD.MOV.U32 R2, RZ, RZ, RZ ;  /* 0x000000ffff027224 */ /* 0x000fc800078e00ff */
[----:B------:R-:W-:Y:S01]  /*1e7c0*/  IMAD.HI.U32 R6, R3, R6, R2 ;  /* 0x0000000603067227 */ /* 0x000fe200078e0002 */
[----:B------:R-:W-:-:S05]  /*1e7d0*/  IADD3 R3, R4, -0x1, R10 ;  /* 0xffffffff04037810 */ /* 0x000fca0007ffe00a */
[----:B------:R-:W-:-:S05]  /*1e7e0*/  IMAD.IADD R3, R3, 0x1, -R0 ;  /* 0x0000000103037824 */ /* 0x000fca00078e0a00 */
        /* <DEDUP_REMOVED lines=14> */
.L_x_2846:
[----:B------:R-:W-:Y:S05]  /*1e8d0*/  BSYNC B0 ;  /* 0x0000000000007941 */ /* 0x000fea0003800000 */
.L_x_2845:
[-C--:B------:R-:W-:Y:S01]  /*1e8e0*/  IMAD R32, R32, R3.reuse, R0 ;  /* 0x0000000320207224 */ /* 0x080fe200078e0200 */
[----:B------:R-:W-:Y:S04]  /*1e8f0*/  BSSY B7, `(.L_x_2847) ;  /* 0x000036c000077945 */ /* 0x000fe80003800000 */
[----:B------:R-:W-:-:S04]  /*1e900*/  VIADDMNMX R34, R32, R3, R10, PT ;  /* 0x0000000320227246 */ /* 0x000fc8000380010a */
[----:B------:R-:W-:Y:S01]  /*1e910*/  ISETP.GT.AND P0, PT, R34, R32, PT ;  /* 0x000000202200720c */ /* 0x000fe20003f04270 */
[----:B------:R2:W-:-:S12]  /*1e920*/  STL [R1+0xc], R34 ;  /* 0x00000c2201007387 */ /* 0x0005d80000100800 */
[----:B--2---:R-:W-:Y:S05]  /*1e930*/  @P0 BRA `(.L_x_2848) ;  /* 0x0000000000440947 */ /* 0x004fea0003800000 */
[----:B------:R-:W2:Y:S02]  /*1e940*/  S2R R2, SR_TID.X ;  /* 0x0000000000027919 */ /* 0x000ea40000002100 */
[----:B--2---:R-:W-:-:S04]  /*1e950*/  LOP3.LUT R2, R2, 0x7f, RZ, 0xc0, !PT ;  /* 0x0000007f02027812 */ /* 0x004fc800078ec0ff */
[----:B------:R-:W-:-:S13]  /*1e960*/  ISETP.NE.AND P0, PT, R2, RZ, PT ;  /* 0x000000ff0200720c */ /* 0x000fda0003f05270 */
[----:B------:R-:W-:Y:S05]  /*1e970*/  @P0 BRA `(.L_x_2849) ;  /* 0x00000034008c0947 */ /* 0x000fea0003800000 */
[----:B------:R-:W2:Y:S01]  /*1e980*/  S2R R5, SR_LANEID ;  /* 0x0000000000057919 */ /* 0x000ea20000000000 */
[----:B------:R-:W-:Y:S01]  /*1e990*/  VOTEU.ANY UR4, UPT, PT ;  /* 0x0000000000047886 */ /* 0x000fe200038e0100 */
[----:B------:R-:W3:Y:S01]  /*1e9a0*/  LDC.64 R2, c[0x0][0xc60] ;  /* 0x00031800ff027b82 */ /* 0x000ee20000000a00 */
[----:B------:R-:W2:Y:S02]  /*1e9b0*/  FLO.U32 R0, UR4 ;  /* 0x0000000400007d00 */ /* 0x000ea400080e0000 */
[----:B--2---:R-:W-:-:S06]  /*1e9c0*/  ISETP.EQ.U32.AND P0, PT, R0, R5, PT ;  /* 0x000000050000720c */ /* 0x004fcc0003f02070 */
[----:B------:R-:W3:Y:S07]  /*1e9d0*/  POPC R5, UR4 ;  /* 0x0000000400057d09 */ /* 0x000eee0008000000 */
[----:B---3--:R-:W2:Y:S01]  /*1e9e0*/  @P0 ATOMG.E.ADD.STRONG.GPU PT, R3, desc[UR40][R2.64], R5 ;  /* 0x00000005020309a8 */ /* 0x008ea200081ee1e8 */
[----:B0-----:R-:W0:Y:S02]  /*1e9f0*/  S2R R4, SR_LTMASK ;  /* 0x0000000000047919 */ /* 0x001e240000003900 */
[----:B0-----:R-:W-:-:S04]  /*1ea00*/  LOP3.LUT R4, R4, UR4, RZ, 0xc0, !PT ;  /* 0x0000000404047c12 */ /* 0x001fc8000f8ec0ff */
[----:B------:R-:W0:Y:S01]  /*1ea10*/  POPC R7, R4 ;  /* 0x0000000400077309 */ /* 0x000e220000000000 */
[----:B--2---:R-:W0:Y:S02]  /*1ea20*/  SHFL.IDX PT, R0, R3, R0, 0x1f ;  /* 0x00001f0003007589 */ /* 0x004e2400000e0000 */
[----:B0-----:R-:W-:Y:S01]  /*1ea30*/  IADD3 R24, R0, UR37, R7 ;  /* 0x0000002500187c10 */ /* 0x001fe2000fffe007 */
[----:B------:R-:W-:Y:S06]  /*1ea40*/  BRA `(.L_x_2849) ;  /* 0x0000003400587947 */ /* 0x000fec0003800000 */
.L_x_2848:
        /* <DEDUP_REMOVED lines=8> */
[----:B0-----:R-:W-:Y:S01]  /*1ead0*/  MOV R4, UR6 ;  /* 0x0000000600047c02 */ /* 0x001fe20008000f00 */
[----:B------:R-:W-:Y:S01]  /*1eae0*/  IMAD.U32 R5, RZ, RZ, UR7 ;  /* 0x00000007ff057e24 */ /* 0x000fe2000f8e00ff */
        /* <DEDUP_REMOVED lines=9> */
[----:B01----:R-:W-:Y:S05]  /*1eb80*/  CALL.ABS.NOINC R2 ;  /* 0x0000000002007343 */ /* 0x003fea0003c00000 */
.L_x_2851:
[----:B------:R-:W-:Y:S05]  /*1eb90*/  BSYNC B6 ;  /* 0x0000000000067941 */ /* 0x000fea0003800000 */
.L_x_2850:
        /* <DEDUP_REMOVED lines=8> */
[----:B------:R2:W3:Y:S01]  /*1ec20*/  LDC.64 R2, c[0x4][R25] ;  /* 0x0100000019027b82 */ /* 0x0004e20000000a00 */
[----:B0-----:R-:W-:Y:S02]  /*1ec30*/  IMAD.U32 R4, RZ, RZ, UR6 ;  /* 0x00000006ff047e24 */ /* 0x001fe4000f8e00ff */
[----:B------:R-:W-:Y:S02]  /*1ec40*/  IMAD.U32 R5, RZ, RZ, UR7 ;  /* 0x00000007ff057e24 */ /* 0x000fe4000f8e00ff */
[----:B------:R-:W-:Y:S02]  /*1ec50*/  IMAD.U32 R6, RZ, RZ, UR8 ;  /* 0x00000008ff067e24 */ /* 0x000fe4000f8e00ff */
[----:B------:R-:W-:-:S02]  /*1ec60*/  IMAD.U32 R7, RZ, RZ, UR9 ;  /* 0x00000009ff077e24 */ /* 0x000fc4000f8e00ff */
[----:B------:R-:W-:Y:S02]  /*1ec70*/  IMAD.U32 R10, RZ, RZ, UR4 ;  /* 0x00000004ff0a7e24 */ /* 0x000fe4000f8e00ff */
[----:B------:R-:W-:Y:S02]  /*1ec80*/  IMAD.U32 R11, RZ, RZ, UR5 ;  /* 0x00000005ff0b7e24 */ /* 0x000fe4000f8e00ff */
[----:B------:R-:W-:Y:S02]  /*1ec90*/  IMAD.MOV.U32 R8, RZ, RZ, 0x70 ;  /* 0x00000070ff087424 */ /* 0x000fe400078e00ff */
[----:B------:R-:W-:Y:S02]  /*1eca0*/  IMAD.MOV.U32 R12, RZ, RZ, 0x1 ;  /* 0x00000001ff0c7424 */ /* 0x000fe400078e00ff */
[----:B--2---:R-:W-:-:S07]  /*1ecb0*/  IMAD.MOV.U32 R13, RZ, RZ, RZ ;  /* 0x000000ffff0d7224 */ /* 0x004fce00078e00ff */
[----:B------:R-:W-:-:S07]  /*1ecc0*/  LEPC R20, `(.L_x_2854) ;  /* 0x000000001014794e */ /* 0x000fce0000000000 */
[----:B-1-3--:R-:W-:Y:S05]  /*1ecd0*/  CALL.ABS.NOINC R2 ;  /* 0x0000000002007343 */ /* 0x00afea0003c00000 */
.L_x_2854:
[----:B------:R0:W1:Y:S01]  /*1ece0*/  LDC.64 R2, c[0x4][R25] ;  /* 0x0100000019027b82 */ /* 0x0000620000000a00 */
[----:B------:R-:W-:Y:S01]  /*1ecf0*/  ULDC.64 UR4, c[0x4][0x90] ;  /* 0x0100240000047ab9 */ /* 0x000fe20000000a00 */
[----:B------:R-:W-:Y:S01]  /*1ed00*/  ULDC.64 UR6, c[0x4][0x98] ;  /* 0x0100260000067ab9 */ /* 0x000fe20000000a00 */
[----:B------:R-:W-:Y:S01]  /*1ed10*/  ULDC.64 UR8, c[0x4][0x18] ;  /* 0x0100060000087ab9 */ /* 0x000fe20000000a00 */
[----:B------:R-:W-:Y:S01]  /*1ed20*/  MOV R4, UR4 ;  /* 0x0000000400047c02 */ /* 0x000fe20008000f00 */
[----:B------:R-:W-:Y:S02]  /*1ed30*/  IMAD.U32 R5, RZ, RZ, UR5 ;  /* 0x00000005ff057e24 */ /* 0x000fe4000f8e00ff */
        /* <DEDUP_REMOVED lines=9> */
.L_x_2853:
[----:B------:R-:W-:Y:S05]  /*1edd0*/  BSYNC B6 ;  /* 0x0000000000067941 */ /* 0x000fea0003800000 */
.L_x_2852:
[----:B------:R-:W-:Y:S01]  /*1ede0*/  ULDC.64 UR4, c[0x0][0x9f8] ;  /* 0x00027e0000047ab9 */ /* 0x000fe20000000a00 */
[----:B------:R-:W-:Y:S01]  /*1edf0*/  IMAD.MOV.U32 R26, RZ, RZ, R27 ;  /* 0x000000ffff1a7224 */ /* 0x000fe200078e001b */
[----:B------:R-:W-:Y:S01]  /*1ee00*/  ISETP.NE.U32.AND P0, PT, RZ, UR4, PT ;  /* 0x00000004ff007c0c */ /* 0x000fe2000bf05070 */
[----:B------:R-:W2:Y:S01]  /*1ee10*/  S2R R20, SR_TID.X ;  /* 0x0000000000147919 */ /* 0x000ea20000002100 */
[----:B------:R-:W3:Y:S01]  /*1ee20*/  LDC R9, c[0x0][0x430] ;  /* 0x00010c00ff097b82 */ /* 0x000ee20000000800 */
[----:B------:R-:W-:Y:S01]  /*1ee30*/  ULDC UR4, c[0x0][0x320] ;  /* 0x0000c80000047ab9 */ /* 0x000fe20000000800 */
[----:B------:R-:W-:-:S13]  /*1ee40*/  ISETP.NE.AND.EX P0, PT, RZ, UR5, PT, P0 ;  /* 0x00000005ff007c0c */ /* 0x000fda000bf05300 */
[----:B------:R-:W4:Y:S01]  /*1ee50*/  @P0 LDC.64 R2, c[0x0][0x9f8] ;  /* 0x00027e00ff020b82 */ /* 0x000f220000000a00 */
[----:B------:R-:W0:Y:S01]  /*1ee60*/  S2R R25, SR_TID.X ;  /* 0x0000000000197919 */ /* 0x000e220000002100 */
[----:B--2---:R-:W-:Y:S01]  /*1ee70*/  LOP3.LUT R20, R20, 0x7f, RZ, 0xc0, !PT ;  /* 0x0000007f14147812 */ /* 0x004fe200078ec0ff */
[----:B----4-:R-:W-:-:S05]  /*1ee80*/  @P0 IMAD.WIDE R2, R27, 0x4, R2 ;  /* 0x000000041b020825 */ /* 0x010fca00078e0202 */
[----:B------:R2:W4:Y:S01]  /*1ee90*/  @P0 LDG.E R26, desc[UR40][R2.64] ;  /* 0x00000028021a0981 */ /* 0x000522000c1e1900 */
[----:B------:R-:W-:Y:S01]  /*1eea0*/  SHF.R.U32.HI R21, RZ, 0x3, R20 ;  /* 0x00000003ff157819 */ /* 0x000fe20000011614 */
[----:B------:R-:W-:Y:S01]  /*1eeb0*/  IMAD.MOV.U32 R36, RZ, RZ, RZ ;  /* 0x000000ffff247224 */ /* 0x000fe200078e00ff */
[----:B---3--:R-:W-:Y:S01]  /*1eec0*/  ISETP.NE.AND P1, PT, R9, 0x1, PT ;  /* 0x000000010900780c */ /* 0x008fe20003f25270 */
[----:B------:R-:W3:Y:S01]  /*1eed0*/  S2R R20, SR_TID.X ;  /* 0x0000000000147919 */ /* 0x000ee20000002100 */
[----:B0-----:R-:W-:Y:S01]  /*1eee0*/  IMAD.SHL.U32 R25, R25, 0x8, RZ ;  /* 0x0000000819197824 */ /* 0x001fe200078e00ff */
[----:B------:R-:W-:Y:S02]  /*1eef0*/  LEA R0, R34, 0xffffffc0, 0x6 ;  /* 0xffffffc022007811 */ /* 0x000fe400078e30ff */
[----:B------:R-:W0:Y:S01]  /*1ef00*/  S2R R34, SR_TID.X ;  /* 0x0000000000227919 */ /* 0x000e220000002100 */
[----:B------:R-:W-:Y:S02]  /*1ef10*/  LOP3.LUT R16, R16, 0xffffffbf, RZ, 0xc0, !PT ;  /* 0xffffffbf10107812 */ /* 0x000fe400078ec0ff */
[----:B------:R-:W-:-:S04]  /*1ef20*/  LOP3.LUT R25, R25, 0x38, RZ, 0xc0, !PT ;  /* 0x0000003819197812 */ /* 0x000fc800078ec0ff */
[----:B------:R-:W-:Y:S01]  /*1ef30*/  LOP3.LUT R25, R25, 0x40, RZ, 0xfc, !PT ;  /* 0x0000004019197812 */ /* 0x000fe200078efcff */
[----:B--2---:R-:W2:Y:S03]  /*1ef40*/  @P1 LDC R3, c[0x0][0x434] ;  /* 0x00010d00ff031b82 */ /* 0x004ea60000000800 */
[----:B------:R-:W-:Y:S02]  /*1ef50*/  ISETP.GE.AND P2, PT, R25, UR4, PT ;  /* 0x0000000419007c0c */ /* 0x000fe4000bf46270 */
[----:B------:R-:W1:Y:S02]  /*1ef60*/  S2R R25, SR_TID.X ;  /* 0x0000000000197919 */ /* 0x000e640000002100 */
[----:B------:R-:W-:Y:S01]  /*1ef70*/  SEL R7, RZ, 0xffffffff, P2 ;  /* 0xffffffffff077807 */ /* 0x000fe20001000000 */
[----:B------:R-:W2:Y:S04]  /*1ef80*/  @P1 LDC R2, c[0x0][0x438] ;  /* 0x00010e00ff021b82 */ /* 0x000ea80000000800 */
[----:B------:R-:W-:-:S04]  /*1ef90*/  IMAD.SHL.U32 R7, R7, 0x2, RZ ;  /* 0x0000000207077824 */ /* 0x000fc800078e00ff */
[----:B------:R-:W-:Y:S01]  /*1efa0*/  @P2 LOP3.LUT R16, R16, 0x40, RZ, 0xfc, !PT ;  /* 0x0000004010102812 */ /* 0x000fe200078efcff */
[----:B---3--:R-:W-:-:S03]  /*1efb0*/  IMAD.SHL.U32 R20, R20, 0x10, RZ ;  /* 0x0000001014147824 */ /* 0x008fc600078e00ff */
[----:B------:R-:W-:Y:S01]  /*1efc0*/  LOP3.LUT R16, R16, 0xffffff7f, RZ, 0xc0, !PT ;  /* 0xffffff7f10107812 */ /* 0x000fe200078ec0ff */
[----:B0-----:R-:W-:Y:S01]  /*1efd0*/  IMAD.SHL.U32 R34, R34, 0x8, RZ ;  /* 0x0000000822227824 */ /* 0x001fe200078e00ff */
[----:B------:R-:W-:Y:S02]  /*1efe0*/  LOP3.LUT R20, R21, 0x70, R20, 0xf8, !PT ;  /* 0x0000007015147812 */ /* 0x000fe400078ef814 */
[----:B------:R-:W0:Y:S02]  /*1eff0*/  S2R R21, SR_TID.X ;  /* 0x0000000000157919 */ /* 0x000e240000002100 */
[----:B------:R-:W-:Y:S01]  /*1f000*/  LOP3.LUT R34, R34, 0x38, RZ, 0xc0, !PT ;  /* 0x0000003822227812 */ /* 0x000fe200078ec0ff */
[----:B------:R-:W-:-:S03]  /*1f010*/  IMAD.IADD R37, R20, 0x1, R0 ;  /* 0x0000000114257824 */ /* 0x000fc600078e0200 */
[----:B------:R-:W-:Y:S02]  /*1f020*/  LOP3.LUT R34, R34, 0x80, RZ, 0xfc, !PT ;  /* 0x0000008022227812 */ /* 0x000fe400078efcff */
[C---:B------:R-:W-:Y:S01]  /*1f030*/  ISETP.GE.AND P0, PT, R37.reuse, R23, PT ;  /* 0x000000172500720c */ /* 0x040fe20003f06270 */
[----:B------:R-:W-:Y:S01]  /*1f040*/  IMAD.IADD R37, R37, 0x1, R33 ;  /* 0x0000000125257824 */ /* 0x000fe200078e0221 */
[----:B------:R-:W-:Y:S01]  /*1f050*/  ISETP.GE.AND P2, PT, R34, UR4, PT ;  /* 0x0000000422007c0c */ /* 0x000fe2000bf46270 */
[----:B-1----:R-:W-:Y:S01]  /*1f060*/  IMAD.SHL.U32 R25, R25, 0x8, RZ ;  /* 0x0000000819197824 */ /* 0x002fe200078e00ff */
[----:B------:R-:W-:Y:S01]  /*1f070*/  ISETP.GT.U32.OR P0, PT, R20, 0x3f, P0 ;  /* 0x0000003f1400780c */ /* 0x000fe20000704470 */
[----:B--2---:R-:W-:-:S03]  /*1f080*/  @P1 IMAD.HI.U32 R3, R37, R3, RZ ;  /* 0x0000000325031227 */ /* 0x004fc600078e00ff */
[----:B------:R-:W-:Y:S01]  /*1f090*/  LOP3.LUT R25, R25, 0x38, RZ, 0xc0, !PT ;  /* 0x0000003819197812 */ /* 0x000fe200078ec0ff */
[----:B------:R-:W-:Y:S01]  /*1f0a0*/  IMAD.MOV.U32 R6, RZ, RZ, R37 ;  /* 0x000000ffff067224 */ /* 0x000fe200078e0025 */
[----:B------:R-:W-:Y:S02]  /*1f0b0*/  @P1 SHF.R.U32.HI R6, RZ, R2, R3 ;  /* 0x00000002ff061219 */ /* 0x000fe40000011603 */
[----:B------:R-:W-:-:S04]  /*1f0c0*/  LOP3.LUT R25, R25, 0xc0, RZ, 0xfc, !PT ;  /* 0x000000c019197812 */ /* 0x000fc800078efcff */
[----:B------:R-:W-:Y:S01]  /*1f0d0*/  ISETP.GE.AND P1, PT, R25, UR4, PT ;  /* 0x0000000419007c0c */ /* 0x000fe2000bf26270 */
[----:B------:R-:W1:Y:S01]  /*1f0e0*/  @!P0 LDC.64 R2, c[0x0][0x428] ;  /* 0x00010a00ff028b82 */ /* 0x000e620000000a00 */
[----:B------:R-:W2:Y:S02]  /*1f0f0*/  S2R R25, SR_TID.X ;  /* 0x0000000000197919 */ /* 0x000ea40000002100 */
[----:B------:R-:W-:Y:S01]  /*1f100*/  SEL R5, RZ, 0x8, P1 ;  /* 0x00000008ff057807 */ /* 0x000fe20000800000 */
[----:B0-----:R-:W-:-:S05]  /*1f110*/  IMAD.SHL.U32 R21, R21, 0x8, RZ ;  /* 0x0000000815157824 */ /* 0x001fca00078e00ff */
[----:B------:R-:W-:-:S04]  /*1f120*/  LOP3.LUT R21, R21, 0x38, RZ, 0xc0, !PT ;  /* 0x0000003815157812 */ /* 0x000fc800078ec0ff */
[----:B------:R-:W-:-:S04]  /*1f130*/  ISETP.GE.AND P3, PT, R21, UR4, PT ;  /* 0x0000000415007c0c */ /* 0x000fc8000bf66270 */
[----:B------:R-:W-:-:S04]  /*1f140*/  SEL R4, RZ, 0x1, P3 ;  /* 0x00000001ff047807 */ /* 0x000fc80001800000 */
[----:B------:R-:W-:Y:S02]  /*1f150*/  LOP3.LUT R7, R7, 0x2, R4, 0xe2, !PT ;  /* 0x0000000207077812 */ /* 0x000fe400078ee204 */
[----:B------:R-:W-:-:S03]  /*1f160*/  SEL R4, RZ, 0x4, P2 ;  /* 0x00000004ff047807 */ /* 0x000fc60001000000 */
[----:B------:R-:W-:Y:S02]  /*1f170*/  @P3 LOP3.LUT R16, R16, 0x80, RZ, 0xfc, !PT ;  /* 0x0000008010103812 */ /* 0x000fe400078efcff */
[----:B------:R-:W-:Y:S02]  /*1f180*/  LOP3.LUT R7, R5, R7, R4, 0xfe, !PT ;  /* 0x0000000705077212 */ /* 0x000fe400078efe04 */
[----:B------:R-:W-:Y:S01]  /*1f190*/  @!P0 SHF.R.S32.HI R5, RZ, 0x1f, R6 ;  /* 0x0000001fff058819 */ /* 0x000fe20000011406 */
[----:B--2---:R-:W-:Y:S01]  /*1f1a0*/  IMAD.SHL.U32 R25, R25, 0x8, RZ ;  /* 0x0000000819197824 */ /* 0x004fe200078e00ff */
[----:B------:R-:W-:Y:S02]  /*1f1b0*/  @!P0 MOV R4, R6 ;  /* 0x0000000600048202 */ /* 0x000fe40000000f00 */
[----:B------:R-:W-:Y:S02]  /*1f1c0*/  LOP3.LUT R16, R16, 0xffffffdf, RZ, 0xc0, !PT ;  /* 0xffffffdf10107812 */ /* 0x000fe400078ec0ff */
[----:B------:R-:W-:-:S02]  /*1f1d0*/  LOP3.LUT R25, R25, 0x38, RZ, 0xc0, !PT ;  /* 0x0000003819197812 */ /* 0x000fc400078ec0ff */
[----:B------:R-:W-:Y:S02]  /*1f1e0*/  @P2 LOP3.LUT R16, R16, 0x20, RZ, 0xfc, !PT ;  /* 0x0000002010102812 */ /* 0x000fe400078efcff */
[----:B------:R-:W-:Y:S02]  /*1f1f0*/  LOP3.LUT R10, R25, 0x180, RZ, 0xfc, !PT ;  /* 0x00000180190a7812 */ /* 0x000fe400078efcff */
[----:B------:R-:W-:-:S04]  /*1f200*/  LOP3.LUT R16, R16, 0xffffffef, RZ, 0xc0, !PT ;  /* 0xffffffef10107812 */ /* 0x000fc800078ec0ff */
[----:B------:R-:W-:Y:S02]  /*1f210*/  @P1 LOP3.LUT R16, R16, 0x10, RZ, 0xfc, !PT ;  /* 0x0000001010101812 */ /* 0x000fe400078efcff */
[----:B------:R-:W-:-:S04]  /*1f220*/  LOP3.LUT R11, R21, 0x100, RZ, 0xfc, !PT ;  /* 0x00000100150b7812 */ /* 0x000fc800078efcff */
[----:B------:R-:W-:Y:S02]  /*1f230*/  ISETP.GE.AND P3, PT, R11, UR4, PT ;  /* 0x000000040b007c0c */ /* 0x000fe4000bf66270 */
[----:B------:R-:W-:Y:S02]  /*1f240*/  LOP3.LUT R16, R16, 0xfffffff7, RZ, 0xc0, !PT ;  /* 0xfffffff710107812 */ /* 0x000fe400078ec0ff */
[----:B------:R-:W-:-:S09]  /*1f250*/  LOP3.LUT R12, R21, 0x1c0, RZ, 0xfc, !PT ;  /* 0x000001c0150c7812 */ /* 0x000fd200078efcff */
[----:B------:R-:W-:-:S04]  /*1f260*/  @P3 LOP3.LUT R16, R16, 0x8, RZ, 0xfc, !PT ;  /* 0x0000000810103812 */ /* 0x000fc800078efcff */
[----:B------:R-:W-:Y:S02]  /*1f270*/  LOP3.LUT R16, R16, 0xfffffffb, RZ, 0xc0, !PT ;  /* 0xfffffffb10107812 */ /* 0x000fe400078ec0ff */
[----:B----4-:R-:W-:Y:S01]  /*1f280*/  SHF.R.S32.HI R34, RZ, 0x1f, R26 ;  /* 0x0000001fff227819 */ /* 0x010fe2000001141a */
[----:B-1----:R-:W-:-:S04]  /*1f290*/  @!P0 IMAD.WIDE.U32 R4, R26, R2, R4 ;  /* 0x000000021a048225 */ /* 0x002fc800078e0004 */
[----:B------:R-:W-:-:S04]  /*1f2a0*/  @!P0 IMAD R8, R34, R2, RZ ;  /* 0x0000000222088224 */ /* 0x000fc800078e02ff */
[----:B------:R-:W-:Y:S02]  /*1f2b0*/  @!P0 IMAD R8, R26, R3, R8 ;  /* 0x000000031a088224 */ /* 0x000fe400078e0208 */
[----:B------:R-:W0:Y:S02]  /*1f2c0*/  @!P0 LDC.64 R2, c[0x0][0x418] ;  /* 0x00010600ff028b82 */ /* 0x000e240000000a00 */
[----:B------:R-:W-:Y:S01]  /*1f2d0*/  @!P0 IMAD.IADD R8, R5, 0x1, R8 ;  /* 0x0000000105088824 */ /* 0x000fe200078e0208 */
[----:B0-----:R-:W-:-:S04]  /*1f2e0*/  @!P0 LEA R2, P1, R4, R2, 0x2 ;  /* 0x0000000204028211 */ /* 0x001fc800078210ff */
[----:B------:R-:W-:-:S05]  /*1f2f0*/  @!P0 LEA.HI.X R3, R4, R3, R8, 0x2, P1 ;  /* 0x0000000304038211 */ /* 0x000fca00008f1408 */
[----:B------:R0:W5:Y:S01]  /*1f300*/  @!P0 LDG.E R36, desc[UR40][R2.64] ;  /* 0x0000002802248981 */ /* 0x000162000c1e1900 */
[----:B------:R-:W-:Y:S01]  /*1f310*/  ISETP.GE.AND P0, PT, R10, UR4, PT ;  /* 0x000000040a007c0c */ /* 0x000fe2000bf06270 */
[----:B------:R-:W-:Y:S01]  /*1f320*/  IMAD.U32 R8, RZ, RZ, UR38 ;  /* 0x00000026ff087e24 */ /* 0x000fe2000f8e00ff */
[----:B------:R-:W-:Y:S02]  /*1f330*/  LOP3.LUT R10, R21, 0x140, RZ, 0xfc, !PT ;  /* 0x00000140150a7812 */ /* 0x000fe400078efcff */
[----:B------:R-:W-:Y:S02]  /*1f340*/  SEL R4, RZ, 0x10, P3 ;  /* 0x00000010ff047807 */ /* 0x000fe40001800000 */
[----:B------:R-:W-:Y:S02]  /*1f350*/  ISETP.GE.AND P2, PT, R10, UR4, PT ;  /* 0x000000040a007c0c */ /* 0x000fe4000bf46270 */
[----:B0-----:R-:W-:Y:S02]  /*1f360*/  SEL R3, RZ, 0x40, P0 ;  /* 0x00000040ff037807 */ /* 0x001fe40000000000 */
[----:B------:R-:W-:-:S02]  /*1f370*/  SEL R5, RZ, 0x20, P2 ;  /* 0x00000020ff057807 */ /* 0x000fc40001000000 */
[----:B------:R-:W-:Y:S01]  /*1f380*/  ISETP.GE.AND P0, PT, R12, UR4, PT ;  /* 0x000000040c007c0c */ /* 0x000fe2000bf06270 */
[----:B------:R-:W-:Y:S01]  /*1f390*/  UMOV UR4, 0xffffffff ;  /* 0xffffffff00047882 */ /* 0x000fe20000000000 */
[----:B------:R-:W-:Y:S02]  /*1f3a0*/  LOP3.LUT R4, R5, R7, R4, 0xfe, !PT ;  /* 0x0000000705047212 */ /* 0x000fe400078efe04 */
[----:B------:R-:W-:Y:S02]  /*1f3b0*/  SEL R2, RZ, 0x80, P0 ;  /* 0x00000080ff027807 */ /* 0x000fe40000000000 */
[----:B------:R-:W-:Y:S01]  /*1f3c0*/  LOP3.LUT R10, R4, R3, RZ, 0xfc, !PT ;  /* 0x00000003040a7212 */ /* 0x000fe200078efcff */
[----:B------:R-:W-:Y:S01]  /*1f3d0*/  IMAD.MOV R3, RZ, RZ, -R6 ;  /* 0x000000ffff037224 */ /* 0x000fe200078e0a06 */
[----:B------:R-:W-:-:S03]  /*1f3e0*/  @P2 LOP3.LUT R16, R16, 0x4, RZ, 0xfc, !PT ;  /* 0x0000000410102812 */ /* 0x000fc600078efcff */
[----:B------:R0:W-:Y:S01]  /*1f3f0*/  STL [R1+0x28], R10 ;  /* 0x0000280a01007387 */ /* 0x0001e20000100800 */
[----:B------:R-:W-:Y:S01]  /*1f400*/  IMAD R37, R9, R3, R37 ;  /* 0x0000000309257224 */ /* 0x000fe200078e0225 */
[----:B------:R-:W-:Y:S06]  /*1f410*/  BRA.DIV UR4, `(.L_x_2855) ;  /* 0x0000005204f87947 */ /* 0x000fec000b800000 */
.L_x_2969:
        /* <DEDUP_REMOVED lines=8> */
[----:B-1----:R-:W-:Y:S06]  /*1f4a0*/  @!P0 BRA `(.L_x_2856) ;  /* 0x0000000000048947 */ /* 0x002fec0003800000 */
[----:B------:R-:W-:Y:S01]  /*1f4b0*/  BPT.TRAP 0x1 ;  /* 0x000000040000795c */ /* 0x000fe20000300000 */
.L_x_2856:
[----:B------:R-:W1:Y:S01]  /*1f4c0*/  S2R R2, SR_TID.X ;  /* 0x0000000000027919 */ /* 0x000e620000002100 */
[----:B------:R-:W-:Y:S01]  /*1f4d0*/  IMAD R25, R22, 0x8, R18 ;  /* 0x0000000816197824 */ /* 0x000fe200078e0212 */
[----:B------:R-:W-:Y:S01]  /*1f4e0*/  BSSY B0, `(.L_x_2857) ;  /* 0x0000007000007945 */ /* 0x000fe20003800000 */
[----:B-1----:R-:W-:-:S04]  /*1f4f0*/  LOP3.LUT R2, R2, 0x7f, RZ, 0xc0, !PT ;  /* 0x0000007f02027812 */ /* 0x002fc800078ec0ff */
[----:B------:R-:W-:-:S04]  /*1f500*/  SHF.R.U32.HI R2, RZ, 0x3, R2 ;  /* 0x00000003ff027819 */ /* 0x000fc80000011602 */
[----:B------:R-:W-:Y:S02]  /*1f510*/  IADD3 R23, -R2, R23, -R0 ;  /* 0x0000001702177210 */ /* 0x000fe40007ffe900 */
[----:B------:R-:W-:-:S04]  /*1f520*/  SHF.L.U32 R0, R28, 0x1f, RZ ;  /* 0x0000001f1c007819 */ /* 0x000fc800000006ff */
[----:B------:R-:W1:Y:S02]  /*1f530*/  SYNCS.PHASECHK.TRANS64.TRYWAIT P0, [R25+URZ+0x28c40], R0 ;  /* 0x028c4000190075a7 */ /* 0x000e64000800017f */
[----:B-1----:R-:W-:Y:S05]  /*1f540*/  @!P0 BRA `(.L_x_2858) ;  /* 0x0000005000e08947 */ /* 0x002fea0003800000 */
.L_x_2970:
[----:B------:R-:W-:Y:S05]  /*1f550*/  BSYNC B0 ;  /* 0x0000000000007941 */ /* 0x000fea0003800000 */
.L_x_2857:
[----:B------:R-:W2:Y:S01]  /*1f560*/  S2R R7, SR_TID.X ;  /* 0x0000000000077919 */ /* 0x000ea20000002100 */
[----:B-1----:R-:W-:Y:S01]  /*1f570*/  SHF.R.S32.HI R0, RZ, 0x1f, R37 ;  /* 0x0000001fff007819 */ /* 0x002fe20000011425 */
[----:B------:R-:W-:Y:S01]  /*1f580*/  ULDC.64 UR4, c[0x0][0x300] ;  /* 0x0000c00000047ab9 */ /* 0x000fe20000000a00 */
[----:B-----5:R-:W-:Y:S01]  /*1f590*/  SHF.R.S32.HI R4, RZ, 0x1f, R36 ;  /* 0x0000001fff047819 */ /* 0x020fe20000011424 */
[----:B------:R-:W-:Y:S01]  /*1f5a0*/  IMAD.WIDE.U32 R2, R37, UR4, RZ ;  /* 0x0000000425027c25 */ /* 0x000fe2000f8e00ff */
[----:B------:R-:W-:Y:S01]  /*1f5b0*/  ULDC.64 UR6, c[0x0][0x2e8] ;  /* 0x0000ba0000067ab9 */ /* 0x000fe20000000a00 */
[----:B------:R1:W-:Y:S01]  /*1f5c0*/  STL [R1+0x20], R0 ;  /* 0x0000200001007387 */ /* 0x0003e20000100800 */
[----:B------:R-:W-:-:S03]  /*1f5d0*/  LOP3.LUT R16, R16, 0xfffffffd, RZ, 0xc0, !PT ;  /* 0xfffffffd10107812 */ /* 0x000fc600078ec0ff */
[----:B------:R3:W-:Y:S01]  /*1f5e0*/  STL [R1+0x24], R4 ;  /* 0x0000240401007387 */ /* 0x0007e20000100800 */
[----:B-1----:R-:W-:-:S04]  /*1f5f0*/  IMAD R0, R0, UR4, RZ ;  /* 0x0000000400007c24 */ /* 0x002fc8000f8e02ff */
[----:B------:R-:W-:Y:S01]  /*1f600*/  IMAD R0, R37, UR5, R0 ;  /* 0x0000000525007c24 */ /* 0x000fe2000f8e0200 */
[----:B------:R-:W-:-:S03]  /*1f610*/  ULDC.64 UR4, c[0x0][0x310] ;  /* 0x0000c40000047ab9 */ /* 0x000fc60000000a00 */
[----:B------:R-:W-:Y:S02]  /*1f620*/  IMAD.IADD R3, R3, 0x1, R0 ;  /* 0x0000000103037824 */ /* 0x000fe400078e0200 */
[----:B------:R-:W-:Y:S02]  /*1f630*/  IMAD R0, R4, UR4, RZ ;  /* 0x0000000404007c24 */ /* 0x000fe4000f8e02ff */
[----:B------:R-:W-:-:S04]  /*1f640*/  IMAD.WIDE.U32 R2, R36, UR4, R2 ;  /* 0x0000000424027c25 */ /* 0x000fc8000f8e0002 */
[----:B------:R-:W-:Y:S01]  /*1f650*/  IMAD R0, R36, UR5, R0 ;  /* 0x0000000524007c24 */ /* 0x000fe2000f8e0200 */
[----:B------:R-:W-:Y:S01]  /*1f660*/  ULDC.64 UR4, c[0x0][0x308] ;  /* 0x0000c20000047ab9 */ /* 0x000fe20000000a00 */
[----:B--2---:R-:W-:Y:S02]  /*1f670*/  IMAD.SHL.U32 R7, R7, 0x8, RZ ;  /* 0x0000000807077824 */ /* 0x004fe400078e00ff */
[----:B------:R-:W-:Y:S02]  /*1f680*/  IMAD.IADD R3, R3, 0x1, R0 ;  /* 0x0000000103037824 */ /* 0x000fe400078e0200 */
[----:B---3--:R-:W-:Y:S01]  /*1f690*/  IMAD R4, R22, 0x1000, R35 ;  /* 0x0000100016047824 */ /* 0x008fe200078e0223 */
[----:B------:R-:W-:Y:S01]  /*1f6a0*/  LOP3.LUT R7, R7, 0x38, RZ, 0xc0, !PT ;  /* 0x0000003807077812 */ /* 0x000fe200078ec0ff */
        /* <DEDUP_REMOVED lines=10> */
[----:B------:R-:W1:Y:S01]  /*1f750*/  SHFL.IDX PT, R3, R0, RZ, 0x181f ;  /* 0x00181fff00037589 */ /* 0x000e6200000e0000 */
[----:B------:R-:W-:-:S03]  /*1f760*/  @P0 IMAD R6, R4, 0x2, R18 ;  /* 0x0000000204060824 */ /* 0x000fc600078e0212 */
[----:B------:R-:W2:Y:S01]  /*1f770*/  SHFL.IDX PT, R2, R5, RZ, 0x181f ;  /* 0x00181fff05027589 */ /* 0x000ea200000e0000 */
[----:B-1----:R-:W-:-:S05]  /*1f780*/  @P0 LEA R3, P1, R7, R3, 0x1 ;  /* 0x0000000307030211 */ /* 0x002fca00078208ff */
[----:B--2---:R-:W-:-:S05]  /*1f790*/  @P0 IMAD.X R2, RZ, RZ, R2, P1 ;  /* 0x000000ffff020224 */ /* 0x004fca00008e0602 */
[----:B------:R-:W-:-:S04]  /*1f7a0*/  @P0 LOP3.LUT R3, R3, R2, RZ, 0x3c, !PT ;  /* 0x0000000203030212 */ /* 0x000fc800078e3cff */
[----:B------:R-:W-:-:S04]  /*1f7b0*/  @P0 LOP3.LUT R2, R3, R2, RZ, 0x3c, !PT ;  /* 0x0000000203020212 */ /* 0x000fc800078e3cff */
[----:B------:R-:W-:-:S05]  /*1f7c0*/  @P0 LOP3.LUT R3, R3, R2, RZ, 0x3c, !PT ;  /* 0x0000000203030212 */ /* 0x000fca00078e3cff */
[----:B------:R-:W-:Y:S01]  /*1f7d0*/  @!PT LDS RZ, [RZ] ;  /* 0x00000000fffff984 */ /* 0x000fe20000000800 */
[----:B------:R1:W-:Y:S01]  /*1f7e0*/  @P0 LDGSTS.E.BYPASS.LTC128B.128 [R6+0x22400], desc[UR40][R2.64], !P2 ;  /* 0x2240000002060fae */ /* 0x0003e2000d101d68 */
[----:B------:R-:W-:-:S03]  /*1f7f0*/  ISETP.GE.AND P0, PT, R23, 0x11, PT ;  /* 0x000000111700780c */ /* 0x000fc60003f06270 */
[----:B-1----:R-:W1:Y:S10]  /*1f800*/  SHFL.IDX PT, R3, R0, 0x1, 0x181f ;  /* 0x00381f0000037f89 */ /* 0x002e7400000e0000 */
[----:B------:R-:W-:Y:S01]  /*1f810*/  @P0 IMAD R6, R4, 0x2, R18 ;  /* 0x0000000204060824 */ /* 0x000fe200078e0212 */
[----:B------:R-:W2:Y:S01]  /*1f820*/  SHFL.IDX PT, R2, R5, 0x1, 0x181f ;  /* 0x00381f0005027f89 */ /* 0x000ea200000e0000 */
[----:B-1----:R-:W-:-:S05]  /*1f830*/  @P0 LEA R3, P1, R7, R3, 0x1 ;  /* 0x0000000307030211 */ /* 0x002fca00078208ff */
[----:B--2---:R-:W-:-:S05]  /*1f840*/  @P0 IMAD.X R2, RZ, RZ, R2, P1 ;  /* 0x000000ffff020224 */ /* 0x004fca00008e0602 */
[----:B------:R-:W-:-:S04]  /*1f850*/  @P0 LOP3.LUT R3, R3, R2, RZ, 0x3c, !PT ;  /* 0x0000000203030212 */ /* 0x000fc800078e3cff */
[----:B------:R-:W-:-:S04]  /*1f860*/  @P0 LOP3.LUT R2, R3, R2, RZ, 0x3c, !PT ;  /* 0x0000000203020212 */ /* 0x000fc800078e3cff */
[----:B------:R-:W-:-:S05]  /*1f870*/  @P0 LOP3.LUT R3, R3, R2, RZ, 0x3c, !PT ;  /* 0x0000000203030212 */ /* 0x000fca00078e3cff */
[----:B------:R1:W-:Y:S01]  /*1f880*/  @P0 LDGSTS.E.BYPASS.LTC128B.128 [R6+0x22c00], desc[UR40][R2.64], !P2 ;  /* 0x22c0000002060fae */ /* 0x0003e2000d101d68 */
[----:B------:R-:W-:-:S03]  /*1f890*/  ISETP.GE.AND P0, PT, R23, 0x21, PT ;  /* 0x000000211700780c */ /* 0x000fc60003f06270 */
[----:B-1----:R-:W1:Y:S10]  /*1f8a0*/  SHFL.IDX PT, R3, R0, 0x2, 0x181f ;  /* 0x00581f0000037f89 */ /* 0x002e7400000e0000 */
[----:B------:R-:W-:Y:S01]  /*1f8b0*/  @P0 IMAD R6, R4, 0x2, R18 ;  /* 0x0000000204060824 */ /* 0x000fe200078e0212 */
[----:B------:R-:W2:Y:S04]  /*1f8c0*/  SHFL.IDX PT, R2, R5, 0x2, 0x181f ;  /* 0x00581f0005027f89 */ /* 0x000ea800000e0000 */
[----:B------:R-:W3:Y:S04]  /*1f8d0*/  SHFL.IDX PT, R5, R5, 0x3, 0x181f ;  /* 0x00781f0005057f89 */ /* 0x000ee800000e0000 */
[----:B------:R-:W4:Y:S01]  /*1f8e0*/  SHFL.IDX PT, R0, R0, 0x3, 0x181f ;  /* 0x00781f0000007f89 */ /* 0x000f2200000e0000 */
[----:B-1----:R-:W-:-:S05]  /*1f8f0*/  @P0 LEA R3, P1, R7, R3, 0x1 ;  /* 0x0000000307030211 */ /* 0x002fca00078208ff */
[----:B--2---:R-:W-:-:S05]  /*1f900*/  @P0 IMAD.X R2, RZ, RZ, R2, P1 ;  /* 0x000000ffff020224 */ /* 0x004fca00008e0602 */
[----:B------:R-:W-:-:S04]  /*1f910*/  @P0 LOP3.LUT R3, R3, R2, RZ, 0x3c, !PT ;  /* 0x0000000203030212 */ /* 0x000fc800078e3cff */
[----:B------:R-:W-:-:S04]  /*1f920*/  @P0 LOP3.LUT R2, R3, R2, RZ, 0x3c, !PT ;  /* 0x0000000203020212 */ /* 0x000fc800078e3cff */
[----:B------:R-:W-:-:S05]  /*1f930*/  @P0 LOP3.LUT R3, R3, R2, RZ, 0x3c, !PT ;  /* 0x0000000203030212 */ /* 0x000fca00078e3cff */
[----:B---34-:R1:W-:Y:S02]  /*1f940*/  @P0 LDGSTS.E.BYPASS.LTC128B.128 [R6+0x23400], desc[UR40][R2.64], !P2 ;  /* 0x2340000002060fae */ /* 0x0183e4000d101d68 */
.L_x_2980:
        /* <DEDUP_REMOVED lines=10> */
.L_x_2860:
[----:B------:R-:W-:Y:S02]  /*1f9f0*/  PLOP3.LUT P1, PT, P1, P0, PT, 0xa2, 0x0 ;  /* 0x000000000000781c */ /* 0x000fe40000f21472 */
[----:B------:R-:W-:-:S08]  /*1fa00*/  @P0 R2UR P1, UR4, R25 ;  /* 0x00000000190402ca */ /* 0x000fd00000020000 */
[----:B------:R-:W-:-:S05]  /*1fa10*/  @P0 PLOP3.LUT P0, PT, P1, PT, PT, 0x80, 0x0 ;  /* 0x000000000000081c */ /* 0x000fca0000f0f070 */
[----:B------:R-:W-:Y:S01]  /*1fa20*/  @!P1 SYNCS.ARRIVE.TRANS64.RED.A0T1 RZ, [UR4+0x28c30], RZ ;  /* 0x028c30ffffff99a7 */ /* 0x000fe20008200404 */
[----:B------:R-:W-:Y:S07]  /*1fa30*/  @!P1 ARRIVES.LDGSTSBAR.64.TRANSCNT [UR4+0x28c30] ;  /* 0x028c3000ff0099b0 */ /* 0x000fee0008000a84 */
[----:B------:R-:W-:Y:S05]  /*1fa40*/  @P0 BRA.U.ANY `(.L_x_2860) ;  /* 0xfffffffd00e80947 */ /* 0x000fea000393ffff */
[----:B------:R-:W-:Y:S01]  /*1fa50*/  NOP ;  /* 0x0000000000007918 */ /* 0x000fe20000000000 */
[----:B------:R-:W-:-:S04]  /*1fa60*/  MOV R0, UR38 ;  /* 0x0000002600007c02 */ /* 0x000fc80008000f00 */
[----:B------:R-:W-:-:S13]  /*1fa70*/  ISETP.NE.AND P2, PT, R0, 0x3, PT ;  /* 0x000000030000780c */ /* 0x000fda0003f45270 */
[----:B------:R-:W-:Y:S05]  /*1fa80*/  @!P2 BRA `(.L_x_2861) ;  /* 0x000000000004a947 */ /* 0x000fea0003800000 */
[----:B------:R-:W-:Y:S01]  /*1fa90*/  BPT.TRAP 0x1 ;  /* 0x000000040000795c */ /* 0x000fe20000300000 */
.L_x_2861:
[----:B0-----:R0:W5:Y:S01]  /*1faa0*/  LDL R4, [R1+0x4] ;  /* 0x0000040001047983 */ /* 0x0011620000100800 */
[----:B------:R0:W-:Y:S02]  /*1fab0*/  SYNCS.ARRIVE.TRANS64.A1T0 RZ, [R25+URZ+0x28c30], RZ ;  /* 0x028c30ff19ff79a7 */ /* 0x0001e4000810003f */
[----:B------:R-:W-:Y:S05]  /*1fac0*/  WARPSYNC.ALL ;  /* 0x0000000000007948 */ /* 0x000fea0003800000 */
[----:B------:R-:W-:Y:S01]  /*1fad0*/  ULDC.64 UR4, c[0x0][0xa00] ;  /* 0x0002800000047ab9 */ /* 0x000fe20000000a00 */
[----:B------:R-:W-:Y:S01]  /*1fae0*/  VIADD R0, R18, 0x20400 ;  /* 0x0002040012007836 */ /* 0x000fe20000000000 */
[----:B------:R-:W-:Y:S01]  /*1faf0*/  BAR.SYNC.DEFER_BLOCKING 0x8, 0x100 ;  /* 0x0204000000007b1d */ /* 0x000fe20000010000 */
[----:B------:R-:W-:Y:S02]  /*1fb00*/  ISETP.NE.U32.AND P0, PT, RZ, UR4, PT ;  /* 0x00000004ff007c0c */ /* 0x000fe4000bf05070 */
[----:B------:R-:W-:-:S02]  /*1fb10*/  SHF.R.S32.HI R2, RZ, 0x1f, R27 ;  /* 0x0000001fff027819 */ /* 0x000fc4000001141b */
[----:B------:R-:W-:Y:S01]  /*1fb20*/  ISETP.NE.AND.EX P0, PT, RZ, UR5, PT, P0 ;  /* 0x00000005ff007c0c */ /* 0x000fe2000bf05300 */
[----:B------:R-:W-:Y:S01]  /*1fb30*/  ULDC.64 UR4, c[0x0][0x298] ;  /* 0x0000a60000047ab9 */ /* 0x000fe20000000a00 */
[----:B------:R-:W-:Y:S01]  /*1fb40*/  LOP3.LUT P1, RZ, R0, 0x3ff, RZ, 0xc0, !PT ;  /* 0x000003ff00ff7812 */ /* 0x000fe2000782c0ff */
[----:B------:R-:W-:Y:S01]  /*1fb50*/  BSSY B6, `(.L_x_2862) ;  /* 0x000001f000067945 */ /* 0x000fe20003800000 */
[----:B------:R-:W-:Y:S02]  /*1fb60*/  SHF.R.S32.HI R0, RZ, 0x1f, R30 ;  /* 0x0000001fff007819 */ /* 0x000fe4000001141e */
[----:B------:R-:W-:Y:S02]  /*1fb70*/  SEL R3, R2, RZ, !P0 ;  /* 0x000000ff02037207 */ /* 0x000fe40004000000 */
[----:B------:R-:W-:Y:S01]  /*1fb80*/  SEL R2, R27, RZ, !P0 ;  /* 0x000000ff1b027207 */ /* 0x000fe20004000000 */
[----:B------:R-:W-:Y:S02]  /*1fb90*/  IMAD R0, R0, UR4, RZ ;  /* 0x0000000400007c24 */ /* 0x000fe4000f8e02ff */
[----:B------:R-:W-:Y:S02]  /*1fba0*/  STL [R1+0x38], R3 ;  /* 0x0000380301007387 */ /* 0x000fe40000100800 */
[----:B------:R-:W-:-:S02]  /*1fbb0*/  IMAD R0, R30, UR5, R0 ;  /* 0x000000051e007c24 */ /* 0x000fc4000f8e0200 */
[----:B------:R1:W-:Y:S02]  /*1fbc0*/  STL [R1+0x18], R2 ;  /* 0x0000180201007387 */ /* 0x0003e40000100800 */
[----:B-1----:R-:W-:-:S04]  /*1fbd0*/  IMAD.WIDE.U32 R2, R30, UR4, RZ ;  /* 0x000000041e027c25 */ /* 0x002fc8000f8e00ff */
[----:B------:R-:W-:Y:S01]  /*1fbe0*/  IMAD.IADD R0, R3, 0x1, R0 ;  /* 0x0000000103007824 */ /* 0x000fe200078e0200 */
[----:B------:R1:W-:Y:S04]  /*1fbf0*/  STL.64 [R1+0x10], R2 ;  /* 0x0000100201007387 */ /* 0x0003e80000100a00 */
[----:B------:R1:W-:Y:S01]  /*1fc00*/  STL [R1+0x30], R0 ;  /* 0x0000300001007387 */ /* 0x0003e20000100800 */
[----:B-----5:R-:W-:-:S04]  /*1fc10*/  PRMT R30, R4, 0x8880, RZ ;  /* 0x00008880041e7816 */ /* 0x020fc800000000ff */
[----:B------:R-:W-:Y:S01]  /*1fc20*/  PRMT R30, R30, 0x7710, RZ ;  /* 0x000077101e1e7816 */ /* 0x000fe200000000ff */
[----:B------:R-:W-:Y:S06]  /*1fc30*/  @!P1 BRA `(.L_x_2863) ;  /* 0x0000000000409947 */ /* 0x000fec0003800000 */
[----:B-1----:R-:W-:Y:S01]  /*1fc40*/  MOV R2, 0x0 ;  /* 0x0000000000027802 */ /* 0x002fe20000000f00 */
[----:B------:R-:W-:Y:S01]  /*1fc50*/  ULDC.64 UR4, c[0x4][0x90] ;  /* 0x0100240000047ab9 */ /* 0x000fe20000000a00 */
[----:B------:R-:W-:Y:S01]  /*1fc60*/  ULDC.64 UR6, c[0x4][0x98] ;  /* 0x0100260000067ab9 */ /* 0x000fe20000000a00 */
[----:B------:R-:W-:Y:S01]  /*1fc70*/  ULDC.64 UR8, c[0x4][0x20] ;  /* 0x0100080000087ab9 */ /* 0x000fe20000000a00 */
[----:B------:R-:W-:Y:S02]  /*1fc80*/  IMAD.U32 R4, RZ, RZ, UR4 ;  /* 0x00000004ff047e24 */ /* 0x000fe4000f8e00ff */
[----:B------:R-:W1:Y:S01]  /*1fc90*/  LDC.64 R2, c[0x4][R2] ;  /* 0x0100000002027b82 */ /* 0x000e620000000a00 */
        /* <DEDUP_REMOVED lines=10> */
.L_x_2863:
[----:B------:R-:W-:Y:S05]  /*1fd40*/  BSYNC B6 ;  /* 0x0000000000067941 */ /* 0x000fea0003800000 */
.L_x_2862:
[----:B-1----:R-:W2:Y:S01]  /*1fd50*/  LDL.LU R0, [R1+0x30] ;  /* 0x0000300001007983 */ /* 0x002ea20000300800 */
[----:B------:R-:W-:Y:S01]  /*1fd60*/  ULDC.64 UR4, c[0x0][0x2d8] ;  /* 0x0000b60000047ab9 */ /* 0x000fe20000000a00 */
[----:B------:R-:W1:Y:S02]  /*1fd70*/  LDC R7, c[0x0][0x448] ;  /* 0x00011200ff077b82 */ /* 0x000e640000000800 */
[----:B------:R-:W2:Y:S04]  /*1fd80*/  LDL.LU.64 R2, [R1+0x10] ;  /* 0x0000100001027983 */ /* 0x000ea80000300a00 */
[----:B------:R-:W3:Y:S04]  /*1fd90*/  LDL.LU R20, [R1+0x38] ;  /* 0x0000380001147983 */ /* 0x000ee80000300800 */
[----:B------:R-:W4:Y:S04]  /*1fda0*/  LDL.LU R21, [R1+0x18] ;  /* 0x0000180001157983 */ /* 0x000f280000300800 */
[----:B------:R0:W5:Y:S01]  /*1fdb0*/  LDL R8, [R1+0x34] ;  /* 0x0000340001087983 */ /* 0x0001620000100800 */
[----:B-1----:R-:W-:-:S13]  /*1fdc0*/  ISETP.NE.AND P0, PT, R7, 0x1, PT ;  /* 0x000000010700780c */ /* 0x002fda0003f05270 */
[----:B------:R-:W1:Y:S08]  /*1fdd0*/  @P0 LDC R5, c[0x0][0x44c] ;  /* 0x00011300ff050b82 */ /* 0x000e700000000800 */
[----:B------:R-:W0:Y:S01]  /*1fde0*/  @P0 LDC R6, c[0x0][0x450] ;  /* 0x00011400ff060b82 */ /* 0x000e220000000800 */
[----:B--2---:R-:W-:Y:S02]  /*1fdf0*/  IMAD.MOV.U32 R3, RZ, RZ, R0 ;  /* 0x000000ffff037224 */ /* 0x004fe400078e0000 */
        /* <DEDUP_REMOVED lines=15> */
[----:B------:R-:W-:Y:S02]  /*1fef0*/  IMAD.IADD R0, R20, 0x1, R31 ;  /* 0x0000000114007824 */ /* 0x000fe400078e021f */
[----:B------:R2:W5:Y:S02]  /*1ff00*/  LDL R20, [R1] ;  /* 0x0000000001147983 */ /* 0x0005640000100800 */
[----:B-1----:R-:W-:-:S04]  /*1ff10*/  @P0 IMAD.HI.U32 R5, R0, R5, RZ ;  /* 0x0000000500050227 */ /* 0x002fc800078e00ff */
[----:B------:R-:W-:Y:S01]  /*1ff20*/  IMAD.MOV.U32 R4, RZ, RZ, R0 ;  /* 0x000000ffff047224 */ /* 0x000fe200078e0000 */
[----:B0-----:R-:W-:Y:S01]  /*1ff30*/  @P0 SHF.R.U32.HI R4, RZ, R6, R5 ;  /* 0x00000006ff040219 */ /* 0x001fe20000011605 */
        /* <DEDUP_REMOVED lines=16> */
[----:B------:R-:W-:Y:S01]  /*20040*/  ULDC UR4, c[0x0][0x2b8] ;  /* 0x0000ae0000047ab9 */ /* 0x000fe20000000800 */
[----:B------:R-:W-:Y:S02]  /*20050*/  IADD3 R4, R3, R4, RZ ;  /* 0x0000000403047210 */ /* 0x000fe40007ffe0ff */
        /* <DEDUP_REMOVED lines=9> */
[----:B------:R-:W-:Y:S01]  /*200f0*/  IMAD.IADD R31, R10, 0x1, R31 ;  /* 0x000000010a1f7824 */ /* 0x000fe200078e021f */
        /* <DEDUP_REMOVED lines=31> */
.L_x_2989:
        /* <DEDUP_REMOVED lines=10> */
.L_x_2865:
        /* <DEDUP_REMOVED lines=18> */
.L_x_2990:
[----:B------:R-:W-:Y:S05]  /*204b0*/  BSYNC B0 ;  /* 0x0000000000007941 */ /* 0x000fea0003800000 */
.L_x_2866:
[----:B------:R-:W-:-:S05]  /*204c0*/  IMAD.U32 R2, RZ, RZ, UR38 ;  /* 0x00000026ff027e24 */ /* 0x000fca000f8e00ff */
[----:B------:R-:W-:-:S13]  /*204d0*/  ISETP.NE.AND P0, PT, R2, 0x3, PT ;  /* 0x000000030200780c */ /* 0x000fda0003f05270 */
[----:B------:R-:W-:Y:S05]  /*204e0*/  @!P0 BRA `(.L_x_2868) ;  /* 0x0000000000048947 */ /* 0x000fea0003800000 */
[----:B------:R-:W-:Y:S01]  /*204f0*/  BPT.TRAP 0x1 ;  /* 0x000000040000795c */ /* 0x000fe20000300000 */
.L_x_2868:
[----:B0-----:R-:W-:Y:S01]  /*20500*/  SHF.L.U32 R0, R28, 0x1f, RZ ;  /* 0x0000001f1c007819 */ /* 0x001fe200000006ff */
[----:B------:R-:W-:Y:S03]  /*20510*/  BSSY B0, `(.L_x_2869) ;  /* 0x0000003000007945 */ /* 0x000fe60003800000 */
[----:B------:R-:W0:Y:S02]  /*20520*/  SYNCS.PHASECHK.TRANS64.TRYWAIT P0, [R25+URZ+0x28c60], R0 ;  /* 0x028c6000190075a7 */ /* 0x000e24000800017f */
[----:B0-----:R-:W-:Y:S05]  /*20530*/  @!P0 BRA `(.L_x_2870) ;  /* 0x0000004c00a08947 */ /* 0x001fea0003800000 */
.L_x_2991:
[----:B------:R-:W-:Y:S05]  /*20540*/  BSYNC B0 ;  /* 0x0000000000007941 */ /* 0x000fea0003800000 */
.L_x_2869:
[----:B------:R-:W0:Y:S01]  /*20550*/  LDL.LU R2, [R1+0x20] ;  /* 0x0000200001027983 */ /* 0x000e220000300800 */
[----:B------:R-:W-:Y:S01]  /*20560*/  ULDC.64 UR4, c[0x0][0x328] ;  /* 0x0000ca0000047ab9 */ /* 0x000fe20000000a00 */
[----:B------:R-:W-:Y:S02]  /*20570*/  ULDC.64 UR6, c[0x0][0x318] ;  /* 0x0000c60000067ab9 */ /* 0x000fe40000000a00 */
[----:B------:R-:W2:Y:S01]  /*20580*/  LDL.LU R4, [R1+0x24] ;  /* 0x0000240001047983 */ /* 0x000ea20000300800 */
        /* <DEDUP_REMOVED lines=22> */
[----:B------:R-:W-:Y:S01]  /*206f0*/  LOP3.LUT P3, RZ, R30, 0x8, RZ, 0xc0, !PT ;  /* 0x000000081eff7812 */ /* 0x000fe2000786c0ff */
        /* <DEDUP_REMOVED lines=13> */
[----:B------:R-:W-:Y:S02]  /*207d0*/  PRMT R7, R8, 0x8880, RZ ;  /* 0x0000888008077816 */ /* 0x000fe400000000ff */
[----:B0-----:R-:W-:Y:S02]  /*207e0*/  IADD3.X R3, RZ, R3, RZ, P0, !PT ;  /* 0x00000003ff037210 */ /* 0x001fe400007fe4ff */
[----:B------:R-:W-:-:S02]  /*207f0*/  ISETP.LT.OR P0, PT, R23, 0x1, P1 ;  /* 0x000000011700780c */ /* 0x000fc40000f01670 */
        /* <DEDUP_REMOVED lines=66> */
.L_x_3001:
        /* <DEDUP_REMOVED lines=34> */
.L_x_2872:
        /* <DEDUP_REMOVED lines=11> */
.L_x_2873:
        /* <DEDUP_REMOVED lines=12> */
.L_x_2888:
        /* <DEDUP_REMOVED lines=42> */
.L_x_2876:
[----:B------:R-:W-:Y:S01]  /*21250*/  IMAD R6, R22, 0x8, R18 ;  /* 0x0000000816067824 */ /* 0x000fe200078e0212 */
[----:B------:R-:W-:Y:S01]  /*21260*/  SHF.L.U32 R20, R28, 0x1f, RZ ;  /* 0x0000001f1c147819 */ /* 0x000fe200000006ff */
[----:B------:R-:W-:Y:S01]  /*21270*/  BSSY B1, `(.L_x_2877) ;  /* 0x0000004000017945 */ /* 0x000fe20003800000 */
[----:B------:R-:W-:Y:S02]  /*21280*/  SHF.R.S32.HI R9, RZ, 0x1f, R5 ;  /* 0x0000001fff097819 */ /* 0x000fe40000011405 */
[----:B------:R-:W0:Y:S02]  /*21290*/  SYNCS.PHASECHK.TRANS64.TRYWAIT P0, [R6+URZ+0x28c40], R20 ;  /* 0x028c4014060075a7 */ /* 0x000e24000800017f */
[----:B0-----:R-:W-:Y:S05]  /*212a0*/  @!P0 BRA `(.L_x_2878) ;  /* 0x0000004800848947 */ /* 0x001fea0003800000 */
.L_x_3002:
[----:B------:R-:W-:Y:S05]  /*212b0*/  BSYNC B1 ;  /* 0x0000000000017941 */ /* 0x000fea0003800000 */
.L_x_2877:
[----:B------:R-:W-:Y:S01]  /*212c0*/  ULDC.64 UR4, c[0x0][0x300] ;  /* 0x0000c00000047ab9 */ /* 0x000fe20000000a00 */
[----:B-----5:R-:W-:Y:S01]  /*212d0*/  SHF.R.S32.HI R10, RZ, 0x1f, R4 ;  /* 0x0000001fff0a7819 */ /* 0x020fe20000011404 */
[----:B------:R-:W-:Y:S01]  /*212e0*/  IMAD R8, R9, UR4, RZ ;  /* 0x0000000409087c24 */ /* 0x000fe2000f8e02ff */
[----:B------:R-:W-:Y:S01]  /*212f0*/  ULDC.64 UR6, c[0x0][0x2e8] ;  /* 0x0000ba0000067ab9 */ /* 0x000fe20000000a00 */
[----:B------:R-:W-:Y:S01]  /*21300*/  IMAD.WIDE.U32 R2, R5, UR4, RZ ;  /* 0x0000000405027c25 */ /* 0x000fe2000f8e00ff */
[----:B------:R-:W-:-:S03]  /*21310*/  LOP3.LUT P1, RZ, R16, 0x2, RZ, 0xc0, !PT ;  /* 0x0000000210ff7812 */ /* 0x000fc6000782c0ff */
        /* <DEDUP_REMOVED lines=34> */
.L_x_3012:
        /* <DEDUP_REMOVED lines=8> */
.L_x_2880:
        /* <DEDUP_REMOVED lines=11> */
.L_x_2881:
[----:B------:R2:W-:Y:S01]  /*21670*/  SYNCS.ARRIVE.TRANS64.A1T0 RZ, [R6+URZ+0x28c30], RZ ;  /* 0x028c30ff06ff79a7 */ /* 0x0005e2000810003f */
[----:B------:R-:W-:Y:S05]  /*21680*/  @!P2 BRA `(.L_x_2882) ;  /* 0x000000000004a947 */ /* 0x000fea0003800000 */
[----:B------:R-:W-:Y:S01]  /*21690*/  BPT.TRAP 0x1 ;  /* 0x000000040000795c */ /* 0x000fe20000300000 */
.L_x_2882:
[----:B------:R-:W3:Y:S01]  /*216a0*/  SYNCS.PHASECHK.TRANS64.TRYWAIT P0, [R6+URZ+0x28c60], R20 ;  /* 0x028c6014060075a7 */ /* 0x000ee2000800017f */
[----:B------:R-:W-:Y:S04]  /*216b0*/  BSSY B1, `(.L_x_2883) ;  /* 0x0000002000017945 */ /* 0x000fe80003800000 */
[----:B---3--:R-:W-:Y:S05]  /*216c0*/  @!P0 BRA `(.L_x_2884) ;  /* 0x0000004800ac8947 */ /* 0x008fea0003800000 */
.L_x_3013:
[----:B------:R-:W-:Y:S05]  /*216d0*/  BSYNC B1 ;  /* 0x0000000000017941 */ /* 0x000fea0003800000 */
.L_x_2883:
        /* <DEDUP_REMOVED lines=79> */
.L_x_3023:
        /* <DEDUP_REMOVED lines=25> */
.L_x_2886:
        /* <DEDUP_REMOVED lines=11> */
.L_x_2887:
[----:B------:R1:W-:Y:S01]  /*21e10*/  SYNCS.ARRIVE.TRANS64.A1T0 RZ, [R6+URZ+0x28c50], RZ ;  /* 0x028c50ff06ff79a7 */ /* 0x0003e2000810003f */
[----:B------:R-:W-:Y:S05]  /*21e20*/  @P3 BRA `(.L_x_2888) ;  /* 0xfffffff000603947 */ /* 0x000fea000383ffff */
.L_x_2875:
[----:B------:R-:W-:Y:S05]  /*21e30*/  BSYNC B0 ;  /* 0x0000000000007941 */ /* 0x000fea0003800000 */
.L_x_2874:
        /* <DEDUP_REMOVED lines=21> */
.L_x_2890:
[----:B------:R-:W-:Y:S05]  /*21f90*/  BSYNC B0 ;  /* 0x0000000000007941 */ /* 0x000fea0003800000 */
.L_x_2889:
[----:B------:R-:W-:-:S07]  /*21fa0*/  SEL R22, R22, RZ, P0 ;  /* 0x000000ff16167207 */ /* 0x000fce0000000000 */
.L_x_2849:
[----:B------:R-:W-:Y:S05]  /*21fb0*/  BSYNC B7 ;  /* 0x0000000000077941 */ /* 0x000fea0003800000 */
.L_x_2847:
        /* <DEDUP_REMOVED lines=11> */
.L_x_2891:
[----:B------:R-:W4:Y:S01]  /*22070*/  S2R R8, SR_TID.X ;  /* 0x0000000000087919 */ /* 0x000f220000002100 */
[----:B------:R-:W-:Y:S01]  /*22080*/  UMOV UR4, 0xffffffff ;  /* 0xffffffff00047882 */ /* 0x000fe20000000000 */
[----:B----4-:R-:W-:-:S04]  /*22090*/  LOP3.LUT R8, R8, 0x1f, RZ, 0xc0, !PT ;  /* 0x0000001f08087812 */ /* 0x010fc800078ec0ff */
[----:B------:R-:W-:Y:S01]  /*220a0*/  ISETP.NE.AND P0, PT, R8, 0x1f, PT ;  /* 0x0000001f0800780c */ /* 0x000fe20003f05270 */
[----:B------:R-:W-:-:S12]  /*220b0*/  BRA.DIV UR4, `(.L_x_2893) ;  /* 0x0000004a04207947 */ /* 0x000fd8000b800000 */
[----:B------:R-:W-:Y:S01]  /*220c0*/  IADD3 R9, R27, R8, RZ ;  /* 0x000000081b097210 */ /* 0x000fe20007ffe0ff */
[----:B------:R-:W-:-:S03]  /*220d0*/  ULDC UR4, c[0x0][0xc3c] ;  /* 0x00030f0000047ab9 */ /* 0x000fc60000000800 */
        /* <DEDUP_REMOVED lines=36> */
.L_x_3033:
[----:B------:R-:W-:Y:S02]  /*22320*/  ULDC UR4, c[0x0][0xc38] ;  /* 0x00030e0000047ab9 */ /* 0x000fe40000000800 */
[----:B------:R-:W-:-:S04]  /*22330*/  IMAD.U32 R4, RZ, RZ, UR4 ;  /* 0x00000004ff047e24 */ /* 0x000fc8000f8e00ff */
[----:B-1----:R-:W-:-:S04]  /*22340*/  IMAD R3, R14, R4, RZ ;  /* 0x000000040e037224 */ /* 0x002fc800078e02ff */
[----:B------:R-:W-:-:S05]  /*22350*/  IMAD.IADD R6, R6, 0x1, R3 ;  /* 0x0000000106067824 */ /* 0x000fca00078e0203 */
[----:B------:R-:W-:-:S13]  /*22360*/  ISETP.GT.AND P6, PT, R6, R0, PT ;  /* 0x000000000600720c */ /* 0x000fda0003fc4270 */
[----:B------:R-:W-:Y:S05]  /*22370*/  @P6 BRA `(.L_x_2894) ;  /* 0x0000000000a46947 */ /* 0x000fea0003800000 */
.L_x_2897:
[----:B0-----:R-:W0:Y:S01]  /*22380*/  LDC R2, c[0x0][0xc3c] ;  /* 0x00030f00ff027b82 */ /* 0x001e220000000800 */
[----:B------:R-:W-:-:S05]  /*22390*/  VIADD R27, R27, 0x1f ;  /* 0x0000001f1b1b7836 */ /* 0x000fca0000000000 */
[----:B0-----:R-:W-:-:S13]  /*223a0*/  ISETP.GE.AND P6, PT, R27, R2, PT ;  /* 0x000000021b00720c */ /* 0x001fda0003fc6270 */
[----:B------:R-:W-:Y:S05]  /*223b0*/  @P6 BRA `(.L_x_2895) ;  /* 0x0000000800bc6947 */ /* 0x000fea0003800000 */
[----:B------:R-:W0:Y:S01]  /*223c0*/  S2R R3, SR_TID.X ;  /* 0x0000000000037919 */ /* 0x000e220000002100 */
        /* <DEDUP_REMOVED lines=26> */
[----:B------:R-:W0:Y:S02]  /*22570*/  SHFL.UP PT, R14, R4, 0x10, RZ ;  /* 0x06000000040e7989 */ /* 0x000e2400000e00ff */
[----:B0-----:R-:W-:-:S05]  /*22580*/  SEL R7, R14, RZ, P5 ;  /* 0x000000ff0e077207 */ /* 0x001fca0002800000 */
[----:B------:R-:W-:-:S05]  /*22590*/  IMAD.IADD R2, R4, 0x1, R7 ;  /* 0x0000000104027824 */ /* 0x000fca00078e0207 */
[----:B------:R0:W1:Y:S02]  /*225a0*/  SHFL.IDX PT, R14, R2, 0x1f, 0x1f ;  /* 0x03e01f00020e7f89 */ /* 0x00006400000e0000 */
.L_x_3041:
[----:B------:R-:W-:Y:S02]  /*225b0*/  ULDC UR4, c[0x0][0xc38] ;  /* 0x00030e0000047ab9 */ /* 0x000fe40000000800 */
[----:B------:R-:W-:-:S04]  /*225c0*/  IMAD.U32 R4, RZ, RZ, UR4 ;  /* 0x00000004ff047e24 */ /* 0x000fc8000f8e00ff */
[----:B-1----:R-:W-:-:S04]  /*225d0*/  IMAD R3, R14, R4, RZ ;  /* 0x000000040e037224 */ /* 0x002fc800078e02ff */
[----:B------:R-:W-:-:S05]  /*225e0*/  IMAD.IADD R6, R3, 0x1, R6 ;  /* 0x0000000103067824 */ /* 0x000fca00078e0206 */
[----:B------:R-:W-:-:S13]  /*225f0*/  ISETP.GT.AND P6, PT, R6, R0, PT ;  /* 0x000000000600720c */ /* 0x000fda0003fc4270 */
[----:B------:R-:W-:Y:S05]  /*22600*/  @!P6 BRA `(.L_x_2897) ;  /* 0xfffffffc005ce947 */ /* 0x000fea000383ffff */
.L_x_2894:
        /* <DEDUP_REMOVED lines=10> */
.L_x_3046:
[----:B------:R-:W-:-:S13]  /*226b0*/  ISETP.NE.AND P0, PT, R3, RZ, PT ;  /* 0x000000ff0300720c */ /* 0x000fda0003f05270 */
[----:B------:R-:W-:Y:S05]  /*226c0*/  @!P0 BRA `(.L_x_2899) ;  /* 0x0000000000108947 */ /* 0x000fea0003800000 */
[----:B------:R-:W-:Y:S01]  /*226d0*/  UMOV UR4, 0xffffffff ;  /* 0xffffffff00047882 */ /* 0x000fe20000000000 */
[----:B------:R-:W-:Y:S02]  /*226e0*/  VIADD R12, R7, 0xffffffff ;  /* 0xffffffff070c7836 */ /* 0x000fe40000000000 */
[----:B------:R-:W-:Y:S05]  /*226f0*/  BRA.DIV UR4, `(.L_x_2900) ;  /* 0x0000004a04e07947 */ /* 0x000fea000b800000 */
[----:B------:R4:W0:Y:S02]  /*22700*/  SHFL.IDX PT, R24, R2, R12, 0x1f ;  /* 0x00001f0c02187589 */ /* 0x00082400000e0000 */
.L_x_2899:
[----:B---3--:R-:W-:Y:S01]  /*22710*/  ISETP.NE.AND P0, PT, R5, 0x1, PT ;  /* 0x000000010500780c */ /* 0x008fe20003f05270 */
[----:B0-----:R-:W-:-:S04]  /*22720*/  IMAD R24, R24, R4, R6 ;  /* 0x0000000418187224 */ /* 0x001fc800078e0206 */
[----:B------:R-:W-:-:S08]  /*22730*/  IMAD.IADD R0, R0, 0x1, -R24 ;  /* 0x0000000100007824 */ /* 0x000fd000078e0a18 */
[----:B------:R-:W-:Y:S05]  /*22740*/  @!P0 BRA `(.L_x_2901) ;  /* 0x0000000000dc8947 */ /* 0x000fea0003800000 */
[----:B--2---:R-:W-:Y:S01]  /*22750*/  IABS R4, R25 ;  /* 0x0000001900047213 */ /* 0x004fe20000000000 */
[----:B----4-:R-:W-:Y:S01]  /*22760*/  IMAD.MOV.U32 R2, RZ, RZ, RZ ;  /* 0x000000ffff027224 */ /* 0x010fe200078e00ff */
[----:B------:R-:W-:Y:S02]  /*22770*/  IABS R6, R5 ;  /* 0x0000000500067213 */ /* 0x000fe40000000000 */
[----:B-1----:R-:W0:Y:S08]  /*22780*/  I2F.RP R7, R4 ;  /* 0x0000000400077306 */ /* 0x002e300000209400 */
[----:B------:R-:W-:Y:S08]  /*22790*/  I2F.RP R10, R6 ;  /* 0x00000006000a7306 */ /* 0x000ff00000209400 */
[----:B0-----:R-:W0:Y:S02]  /*227a0*/  MUFU.RCP R7, R7 ;  /* 0x0000000700077308 */ /* 0x001e240000001000 */
[----:B0-----:R-:W-:-:S06]  /*227b0*/  VIADD R3, R7, 0xffffffe ;  /* 0x0ffffffe07037836 */ /* 0x001fcc0000000000 */
[----:B------:R-:W0:Y:S02]  /*227c0*/  F2I.FTZ.U32.TRUNC.NTZ R3, R3 ;  /* 0x0000000300037305 */ /* 0x000e24000021f000 */
[----:B0-----:R-:W-:-:S04]  /*227d0*/  IMAD.MOV R9, RZ, RZ, -R3 ;  /* 0x000000ffff097224 */ /* 0x001fc800078e0a03 */
[----:B------:R-:W-:-:S04]  /*227e0*/  IMAD R9, R9, R4, RZ ;  /* 0x0000000409097224 */ /* 0x000fc800078e02ff */
[----:B------:R-:W-:Y:S01]  /*227f0*/  IMAD.HI.U32 R8, R3, R9, R2 ;  /* 0x0000000903087227 */ /* 0x000fe200078e0002 */
[----:B------:R-:W-:Y:S01]  /*22800*/  IABS R9, R0 ;  /* 0x0000000000097213 */ /* 0x000fe20000000000 */
[----:B------:R-:W0:Y:S01]  /*22810*/  MUFU.RCP R2, R10 ;  /* 0x0000000a00027308 */ /* 0x000e220000001000 */
[----:B------:R-:W-:-:S03]  /*22820*/  IABS R3, R25 ;  /* 0x0000001900037213 */ /* 0x000fc60000000000 */
[----:B------:R-:W-:-:S04]  /*22830*/  IMAD.HI.U32 R7, R8, R9, RZ ;  /* 0x0000000908077227 */ /* 0x000fc800078e00ff */
[----:B------:R-:W-:-:S04]  /*22840*/  IMAD.MOV R12, RZ, RZ, -R3 ;  /* 0x000000ffff0c7224 */ /* 0x000fc800078e0a03 */
[----:B------:R-:W-:Y:S02]  /*22850*/  IMAD R9, R7, R12, R9 ;  /* 0x0000000c07097224 */ /* 0x000fe400078e0209 */
[----:B0-----:R-:W-:-:S03]  /*22860*/  VIADD R3, R2, 0xffffffe ;  /* 0x0ffffffe02037836 */ /* 0x001fc60000000000 */
[----:B------:R-:W-:Y:S01]  /*22870*/  ISETP.GT.U32.AND P1, PT, R4, R9, PT ;  /* 0x000000090400720c */ /* 0x000fe20003f24070 */
[----:B------:R-:W-:Y:S02]  /*22880*/  IMAD.MOV.U32 R2, RZ, RZ, RZ ;  /* 0x000000ffff027224 */ /* 0x000fe400078e00ff */
[----:B------:R-:W0:Y:S10]  /*22890*/  F2I.FTZ.U32.TRUNC.NTZ R3, R3 ;  /* 0x0000000300037305 */ /* 0x000e34000021f000 */
[----:B------:R-:W-:-:S02]  /*228a0*/  @!P1 IMAD.IADD R9, R9, 0x1, -R4 ;  /* 0x0000000109099824 */ /* 0x000fc400078e0a04 */
[----:B------:R-:W-:Y:S01]  /*228b0*/  @!P1 VIADD R7, R7, 0x1 ;  /* 0x0000000107079836 */ /* 0x000fe20000000000 */
[----:B------:R-:W-:Y:S02]  /*228c0*/  ISETP.NE.AND P1, PT, R25, RZ, PT ;  /* 0x000000ff1900720c */ /* 0x000fe40003f25270 */
[----:B------:R-:W-:Y:S01]  /*228d0*/  ISETP.GE.U32.AND P0, PT, R9, R4, PT ;  /* 0x000000040900720c */ /* 0x000fe20003f06070 */
[----:B0-----:R-:W-:-:S04]  /*228e0*/  IMAD.MOV R9, RZ, RZ, -R3 ;  /* 0x000000ffff097224 */ /* 0x001fc800078e0a03 */
[----:B------:R-:W-:-:S04]  /*228f0*/  IMAD R9, R9, R6, RZ ;  /* 0x0000000609097224 */ /* 0x000fc800078e02ff */
[----:B------:R-:W-:Y:S01]  /*22900*/  IMAD.HI.U32 R4, R3, R9, R2 ;  /* 0x0000000903047227 */ /* 0x000fe200078e0002 */
[----:B------:R-:W-:-:S03]  /*22910*/  LOP3.LUT R2, R0, R25, RZ, 0x3c, !PT ;  /* 0x0000001900027212 */ /* 0x000fc600078e3cff */
[----:B------:R-:W-:Y:S01]  /*22920*/  @P0 VIADD R7, R7, 0x1 ;  /* 0x0000000107070836 */ /* 0x000fe20000000000 */
[----:B------:R-:W-:Y:S02]  /*22930*/  ISETP.GE.AND P2, PT, R2, RZ, PT ;  /* 0x000000ff0200720c */ /* 0x000fe40003f46270 */
[----:B------:R-:W-:-:S05]  /*22940*/  IABS R2, R5 ;  /* 0x0000000500027213 */ /* 0x000fca0000000000 */
[----:B------:R-:W-:-:S06]  /*22950*/  IMAD.MOV R2, RZ, RZ, -R2 ;  /* 0x000000ffff027224 */ /* 0x000fcc00078e0a02 */
[----:B------:R-:W-:Y:S02]  /*22960*/  @!P2 IADD3 R7, -R7, RZ, RZ ;  /* 0x000000ff0707a210 */ /* 0x000fe40007ffe1ff */
[----:B------:R-:W-:-:S04]  /*22970*/  @!P1 LOP3.LUT R7, RZ, R25, RZ, 0x33, !PT ;  /* 0x00000019ff079212 */ /* 0x000fc800078e33ff */
[----:B------:R-:W-:-:S05]  /*22980*/  IABS R3, R7 ;  /* 0x0000000700037213 */ /* 0x000fca0000000000 */
[----:B------:R-:W-:-:S04]  /*22990*/  IMAD.HI.U32 R4, R4, R3, RZ ;  /* 0x0000000304047227 */ /* 0x000fc800078e00ff */
[----:B------:R-:W-:Y:S01]  /*229a0*/  IMAD R3, R4, R2, R3 ;  /* 0x0000000204037224 */ /* 0x000fe200078e0203 */
[----:B------:R-:W-:-:S04]  /*229b0*/  LOP3.LUT R2, R7, R5, RZ, 0x3c, !PT ;  /* 0x0000000507027212 */ /* 0x000fc800078e3cff */
[----:B------:R-:W-:Y:S02]  /*229c0*/  ISETP.GT.U32.AND P1, PT, R6, R3, PT ;  /* 0x000000030600720c */ /* 0x000fe40003f24070 */
[----:B------:R-:W-:-:S11]  /*229d0*/  ISETP.GE.AND P2, PT, R2, RZ, PT ;  /* 0x000000ff0200720c */ /* 0x000fd60003f46270 */
[----:B------:R-:W-:Y:S02]  /*229e0*/  @!P1 IMAD.IADD R3, R3, 0x1, -R6 ;  /* 0x0000000103039824 */ /* 0x000fe400078e0a06 */
[----:B------:R-:W-:Y:S01]  /*229f0*/  @!P1 VIADD R4, R4, 0x1 ;  /* 0x0000000104049836 */ /* 0x000fe20000000000 */
[----:B------:R-:W-:Y:S02]  /*22a00*/  ISETP.NE.AND P1, PT, R5, RZ, PT ;  /* 0x000000ff0500720c */ /* 0x000fe40003f25270 */
[----:B------:R-:W-:Y:S01]  /*22a10*/  ISETP.GE.U32.AND P0, PT, R3, R6, PT ;  /* 0x000000060300720c */ /* 0x000fe20003f06070 */
[----:B------:R-:W-:-:S04]  /*22a20*/  IMAD.MOV R3, RZ, RZ, -R7 ;  /* 0x000000ffff037224 */ /* 0x000fc800078e0a07 */
[----:B------:R-:W-:-:S08]  /*22a30*/  IMAD R3, R25, R3, R0 ;  /* 0x0000000319037224 */ /* 0x000fd000078e0200 */
[----:B------:R-:W-:-:S04]  /*22a40*/  @P0 VIADD R4, R4, 0x1 ;  /* 0x0000000104040836 */ /* 0x000fc80000000000 */
[----:B------:R-:W-:Y:S01]  /*22a50*/  @!P2 IMAD.MOV R4, RZ, RZ, -R4 ;  /* 0x000000ffff04a224 */ /* 0x000fe200078e0a04 */
[----:B------:R-:W-:-:S05]  /*22a60*/  @!P1 LOP3.LUT R4, RZ, R5, RZ, 0x33, !PT ;  /* 0x00000005ff049212 */ /* 0x000fca00078e33ff */
[--C-:B------:R-:W-:Y:S02]  /*22a70*/  IMAD.MOV R2, RZ, RZ, -R4.reuse ;  /* 0x000000ffff027224 */ /* 0x100fe400078e0a04 */
[C---:B------:R-:W-:Y:S02]  /*22a80*/  IMAD R4, R5.reuse, 0x1000000, R4 ;  /* 0x0100000005047824 */ /* 0x040fe400078e0204 */
[----:B------:R-:W-:-:S04]  /*22a90*/  IMAD R5, R5, R2, R7 ;  /* 0x0000000205057224 */ /* 0x000fc800078e0207 */
[----:B------:R-:W-:Y:S01]  /*22aa0*/  IMAD R26, R5, 0x10000, R4 ;  /* 0x00010000051a7824 */ /* 0x000fe200078e0204 */
[----:B------:R-:W-:Y:S06]  /*22ab0*/  BRA `(.L_x_2902) ;  /* 0x0000000000f07947 */ /* 0x000fec0003800000 */
.L_x_2901:
[----:B----4-:R-:W0:Y:S02]  /*22ac0*/  LDC.64 R2, c[0x0][0xc90] ;  /* 0x00032400ff027b82 */ /* 0x010e240000000a00 */
[----:B0-----:R-:W-:-:S05]  /*22ad0*/  IMAD.WIDE R2, R27, 0x4, R2 ;  /* 0x000000041b027825 */ /* 0x001fca00078e0202 */
[----:B------:R0:W2:Y:S02]  /*22ae0*/  LDG.E R6, desc[UR40][R2.64] ;  /* 0x0000002802067981 */ /* 0x0000a4000c1e1900 */
[----:B0-----:R-:W-:Y:S02]  /*22af0*/  IMAD.MOV.U32 R2, RZ, RZ, RZ ;  /* 0x000000ffff027224 */ /* 0x001fe400078e00ff */
[----:B--2---:R-:W-:-:S05]  /*22b00*/  IMAD R5, R25, R6, RZ ;  /* 0x0000000619057224 */ /* 0x004fca00078e02ff */
[----:B-1----:R-:W-:-:S04]  /*22b10*/  IABS R7, R5 ;  /* 0x0000000500077213 */ /* 0x002fc80000000000 */
        /* <DEDUP_REMOVED lines=30> */
[----:B0-----:R-:W-:-:S02]  /*22d00*/  IADD3 R2, R8, 0xffffffe, RZ ;  /* 0x0ffffffe08027810 */ /* 0x001fc40007ffe0ff */
[----:B------:R-:W-:-:S04]  /*22d10*/  IABS R8, R0 ;  /* 0x0000000000087213 */ /* 0x000fc80000000000 */
        /* <DEDUP_REMOVED lines=22> */
.L_x_2902:
[----:B------:R-:W-:-:S05]  /*22e80*/  LOP3.LUT R0, RZ, R3, RZ, 0x33, !PT ;  /* 0x00000003ff007212 */ /* 0x000fca00078e33ff */
[----:B------:R-:W-:Y:S01]  /*22e90*/  IMAD.IADD R25, R25, 0x1, R0 ;  /* 0x0000000119197824 */ /* 0x000fe200078e0200 */
[----:B------:R-:W-:Y:S06]  /*22ea0*/  BRA `(.L_x_2903) ;  /* 0x00000000001c7947 */ /* 0x000fec0003800000 */
.L_x_2895:
[----:B------:R-:W-:Y:S01]  /*22eb0*/  UMOV UR4, URZ ;  /* 0x0000003f00047c82 */ /* 0x000fe20008000000 */
[----:B------:R-:W-:Y:S01]  /*22ec0*/  UMOV UR5, URZ ;  /* 0x0000003f00057c82 */ /* 0x000fe20008000000 */
[----:B------:R-:W-:Y:S01]  /*22ed0*/  ULDC UR6, c[0x0][0xc3c] ;  /* 0x00030f0000067ab9 */ /* 0x000fe20000000800 */
[----:B------:R-:W-:Y:S02]  /*22ee0*/  IMAD.MOV.U32 R24, RZ, RZ, R0 ;  /* 0x000000ffff187224 */ /* 0x000fe400078e0000 */
[----:B------:R-:W-:Y:S02]  /*22ef0*/  IMAD.U32 R25, RZ, RZ, UR4 ;  /* 0x00000004ff197e24 */ /* 0x000fe4000f8e00ff */
[----:B------:R-:W-:Y:S02]  /*22f00*/  IMAD.U32 R26, RZ, RZ, UR5 ;  /* 0x00000005ff1a7e24 */ /* 0x000fe4000f8e00ff */
[----:B------:R-:W-:-:S07]  /*22f10*/  IMAD.U32 R27, RZ, RZ, UR6 ;  /* 0x00000006ff1b7e24 */ /* 0x000fce000f8e00ff */
.L_x_2903:
[----:B------:R-:W0:Y:S01]  /*22f20*/  S2R R0, SR_TID.X ;  /* 0x0000000000007919 */ /* 0x000e220000002100 */
[----:B------:R-:W-:Y:S05]  /*22f30*/  WARPSYNC.ALL ;  /* 0x0000000000007948 */ /* 0x000fea0003800000 */
[----:B------:R-:W-:Y:S01]  /*22f40*/  BAR.SYNC.DEFER_BLOCKING 0x4, 0x180 ;  /* 0x0106000000007b1d */ /* 0x000fe20000010000 */
[----:B0-----:R-:W-:-:S04]  /*22f50*/  LOP3.LUT R0, R0, 0x1f, RZ, 0xc0, !PT ;  /* 0x0000001f00007812 */ /* 0x001fc800078ec0ff */
[----:B------:R-:W-:-:S13]  /*22f60*/  ISETP.NE.AND P0, PT, R0, RZ, PT ;  /* 0x000000ff0000720c */ /* 0x000fda0003f05270 */
[----:B------:R-:W0:Y:S01]  /*22f70*/  @!P0 S2R R3, SR_CgaCtaId ;  /* 0x0000000000038919 */ /* 0x000e220000008800 */
[----:B------:R-:W-:-:S04]  /*22f80*/  @!P0 MOV R0, 0x400 ;  /* 0x0000040000008802 */ /* 0x000fc80000000f00 */
[----:B0-----:R-:W-:-:S05]  /*22f90*/  @!P0 LEA R18, R3, R0, 0x18 ;  /* 0x0000000003128211 */ /* 0x001fca00078ec0ff */
[----:B------:R0:W-:Y:S01]  /*22fa0*/  @!P0 STS.128 [R18+0x28cd0], R24 ;  /* 0x028cd01812008388 */ /* 0x0001e20000000c00 */
[----:B------:R-:W-:Y:S06]  /*22fb0*/  BAR.ARV 0x5, 0x180 ;  /* 0x0146000000007b1d */ /* 0x000fec0000002000 */
.L_x_2892:
[----:B------:R-:W-:Y:S02]  /*22fc0*/  ULDC UR4, c[0x0][0xc3c] ;  /* 0x00030f0000047ab9 */ /* 0x000fe40000000800 */
[----:B0-----:R-:W-:-:S13]  /*22fd0*/  ISETP.GE.AND P0, PT, R27, UR4, PT ;  /* 0x000000041b007c0c */ /* 0x001fda000bf06270 */
[----:B------:R-:W-:Y:S05]  /*22fe0*/  @!P0 BRA `(.L_x_2904) ;  /* 0xffffff8c00248947 */ /* 0x000fea000383ffff */
[----:B------:R-:W-:Y:S05]  /*22ff0*/  BSYNC B8 ;  /* 0x0000000000087941 */ /* 0x000fea0003800000 */
.L_x_2777:
        /* <DEDUP_REMOVED lines=12> */
.L_x_3049:
[----:B------:R-:W-:Y:S05]  /*230c0*/  BSYNC B0 ;  /* 0x0000000000007941 */ /* 0x000fea0003800000 */
.L_x_2905:
[----:B------:R-:W-:-:S03]  /*230d0*/  UMOV UR4, 0xffffffff ;  /* 0xffffffff00047882 */ /* 0x000fc60000000000 */
[----:B------:R-:W-:Y:S05]  /*230e0*/  BRA.DIV UR4, `(.L_x_2907) ;  /* 0x0000004204a07947 */ /* 0x000fea000b800000 */
[----:B0-----:R-:W0:Y:S02]  /*230f0*/  S2R R0, SR_TID.X ;  /* 0x0000000000007919 */ /* 0x001e240000002100 */
[----:B0-----:R-:W-:-:S04]  /*23100*/  SHF.R.U32.HI R0, RZ, 0x5, R0 ;  /* 0x00000005ff007819 */ /* 0x001fc80000011600 */
[----:B------:R-:W-:-:S05]  /*23110*/  LOP3.LUT R0, R0, 0x3, RZ, 0xc0, !PT ;  /* 0x0000000300007812 */ /* 0x000fca00078ec0ff */
[----:B------:R0:W1:Y:S02]  /*23120*/  SHFL.IDX PT, R14, R0, RZ, 0x1f ;  /* 0x00001fff000e7589 */ /* 0x00006400000e0000 */
.L_x_3052:
[----:B-1----:R-:W-:-:S13]  /*23130*/  ISETP.NE.AND P0, PT, R14, RZ, PT ;  /* 0x000000ff0e00720c */ /* 0x002fda0003f05270 */
[----:B------:R-:W-:Y:S05]  /*23140*/  @P0 BRA `(.L_x_2539) ;  /* 0x0000000000880947 */ /* 0x000fea0003800000 */
[----:B------:R-:W-:-:S03]  /*23150*/  UMOV UR4, 0xffffffff ;  /* 0xffffffff00047882 */ /* 0x000fc60000000000 */
[----:B------:R-:W-:Y:S05]  /*23160*/  BRA.DIV UR4, `(.L_x_2908) ;  /* 0x0000004204b47947 */ /* 0x000fea000b800000 */
[----:B------:R-:W-:-:S13]  /*23170*/  ELECT P6, URZ, PT ;  /* 0x00000000003f782f */ /* 0x000fda00038c0000 */
.L_x_3055:
[----:B------:R-:W-:Y:S05]  /*23180*/  @!P6 BRA `(.L_x_2539) ;  /* 0x000000000078e947 */ /* 0x000fea0003800000 */
[----:B------:R-:W-:-:S06]  /*23190*/  ULOP3.LUT UR4, UR36, 0x2, URZ, 0xfc, !UPT ;  /* 0x0000000224047892 */ /* 0x000fcc000f8efc3f */
[----:B0-----:R-:W-:-:S05]  /*231a0*/  IMAD.U32 R0, RZ, RZ, UR4 ;  /* 0x00000004ff007e24 */ /* 0x001fca000f8e00ff */
[----:B------:R-:W-:-:S13]  /*231b0*/  ISETP.NE.AND P0, PT, R0, 0x3, PT ;  /* 0x000000030000780c */ /* 0x000fda0003f05270 */
[----:B------:R-:W-:Y:S05]  /*231c0*/  @!P0 BRA `(.L_x_2909) ;  /* 0x0000000000048947 */ /* 0x000fea0003800000 */
[----:B------:R-:W-:Y:S01]  /*231d0*/  BPT.TRAP 0x1 ;  /* 0x000000040000795c */ /* 0x000fe20000300000 */
.L_x_2909:
[----:B------:R-:W-:Y:S01]  /*231e0*/  IMAD R5, R22, 0x8, R7 ;  /* 0x0000000816057824 */ /* 0x000fe200078e0207 */
[----:B------:R-:W-:Y:S02]  /*231f0*/  SHF.L.U32 R0, R28, 0x1f, RZ ;  /* 0x0000001f1c007819 */ /* 0x000fe400000006ff */
[----:B------:R-:W-:Y:S02]  /*23200*/  IADD3 R22, R22, 0x1, RZ ;  /* 0x0000000116167810 */ /* 0x000fe40007ffe0ff */
[----:B------:R-:W0:Y:S02]  /*23210*/  SYNCS.PHASECHK.TRANS64.TRYWAIT P1, [R5+URZ+0x28c40], R0 ;  /* 0x028c4000050075a7 */ /* 0x000e24000802017f */
[----:B------:R-:W-:-:S04]  /*23220*/  ISETP.NE.AND P2, PT, R22, 0x2, PT ;  /* 0x000000021600780c */ /* 0x000fc80003f45270 */
[----:B------:R-:W-:Y:S01]  /*23230*/  SEL R3, RZ, 0x1, P2 ;  /* 0x00000001ff037807 */ /* 0x000fe20001000000 */
[----:B0-----:R-:W-:Y:S08]  /*23240*/  @!P1 BRA `(.L_x_2910) ;  /* 0x00000040009c9947 */ /* 0x001ff00003800000 */
.L_x_3056:
[----:B------:R-:W-:Y:S02]  /*23250*/  SEL R22, R22, RZ, P2 ;  /* 0x000000ff16167207 */ /* 0x000fe40001000000 */
[----:B------:R-:W-:Y:S01]  /*23260*/  LOP3.LUT R2, R28, R3, RZ, 0x3c, !PT ;  /* 0x000000031c027212 */ /* 0x000fe200078e3cff */
[----:B------:R-:W-:Y:S06]  /*23270*/  @!P0 BRA `(.L_x_2911) ;  /* 0x0000000000048947 */ /* 0x000fec0003800000 */
[----:B------:R-:W-:Y:S01]  /*23280*/  BPT.TRAP 0x1 ;  /* 0x000000040000795c */ /* 0x000fe20000300000 */
.L_x_2911:
[----:B------:R-:W-:Y:S01]  /*23290*/  IMAD R3, R22, 0x8, R7 ;  /* 0x0000000816037824 */ /* 0x000fe200078e0207 */
[----:B------:R-:W-:-:S04]  /*232a0*/  SHF.L.U32 R2, R2, 0x1f, RZ ;  /* 0x0000001f02027819 */ /* 0x000fc800000006ff */
[----:B------:R-:W1:Y:S02]  /*232b0*/  SYNCS.PHASECHK.TRANS64.TRYWAIT P1, [R3+URZ+0x28c40], R2 ;  /* 0x028c4002030075a7 */ /* 0x000e64000802017f */
[----:B-1----:R-:W-:Y:S05]  /*232c0*/  @!P1 BRA `(.L_x_2912) ;  /* 0x0000004000909947 */ /* 0x002fea0003800000 */
.L_x_3057:
[----:B------:R-:W-:Y:S05]  /*232d0*/  @!P0 BRA `(.L_x_2913) ;  /* 0x0000000000048947 */ /* 0x000fea0003800000 */
[----:B------:R-:W-:Y:S01]  /*232e0*/  BPT.TRAP 0x1 ;  /* 0x000000040000795c */ /* 0x000fe20000300000 */
.L_x_2913:
[----:B------:R-:W5:Y:S02]  /*232f0*/  SYNCS.PHASECHK.TRANS64.TRYWAIT P1, [R5+URZ+0x28c60], R0 ;  /* 0x028c6000050075a7 */ /* 0x000f64000802017f */
[----:B-----5:R-:W-:Y:S05]  /*23300*/  @!P1 BRA `(.L_x_2914) ;  /* 0x0000004000949947 */ /* 0x020fea0003800000 */
.L_x_3058:
[----:B------:R-:W-:Y:S05]  /*23310*/  @!P0 BRA `(.L_x_2915) ;  /* 0x0000000000048947 */ /* 0x000fea0003800000 */
[----:B------:R-:W-:Y:S01]  /*23320*/  BPT.TRAP 0x1 ;  /* 0x000000040000795c */ /* 0x000fe20000300000 */
.L_x_2915:
[----:B------:R0:W0:Y:S02]  /*23330*/  SYNCS.PHASECHK.TRANS64.TRYWAIT P0, [R3+URZ+0x28c60], R2 ;  /* 0x028c6002030075a7 */ /* 0x000024000800017f */
[----:B0-----:R-:W-:Y:S05]  /*23340*/  @!P0 NANOSLEEP.SYNCS 0x989680 ;  /* 0x009896800000895d */ /* 0x001fea0003900000 */
[----:B------:R-:W0:Y:S02]  /*23350*/  @!P0 SYNCS.PHASECHK.TRANS64 P0, [R3+URZ+0x28c60], R2 ;  /* 0x028c6002030085a7 */ /* 0x000e24000800007f */
[----:B0-----:R-:W-:Y:S05]  /*23360*/  @!P0 BRA `(.L_x_2915) ;  /* 0xfffffffc00f08947 */ /* 0x001fea000383ffff */
.L_x_2539:
[----:B------:R-:W-:Y:S05]  /*23370*/  BSYNC B9 ;  /* 0x0000000000097941 */ /* 0x000fea0003800000 */
.L_x_2536:
[----:B------:R-:W-:Y:S05]  /*23380*/  EXIT ;  /* 0x000000000000794d */ /* 0x000fea0003800000 */
.L_x_2565:
[----:B0-----:R0:W1:Y:S02]  /*23390*/  SYNCS.PHASECHK.TRANS64.TRYWAIT P6, [R60+URZ+0x28c90], R67 ;  /* 0x028c90433c0075a7 */ /* 0x00106400080c017f */
[----:B-1----:R-:W-:Y:S05]  /*233a0*/  @!P6 NANOSLEEP.SYNCS 0x989680 ;  /* 0x009896800000e95d */ /* 0x002fea0003900000 */
[----:B------:R-:W1:Y:S02]  /*233b0*/  @!P6 SYNCS.PHASECHK.TRANS64 P6, [R60+URZ+0x28c90], R67 ;  /* 0x028c90433c00e5a7 */ /* 0x000e6400080c007f */
[----:B-1----:R-:W-:Y:S05]  /*233c0*/  @!P6 BRA `(.L_x_2565) ;  /* 0xfffffffc00f0e947 */ /* 0x002fea000383ffff */
[----:B------:R-:W-:Y:S05]  /*233d0*/  BRA `(.L_x_2916) ;  /* 0xfffffe0000347947 */ /* 0x000fea000383ffff */
.L_x_2566:
        /* <DEDUP_REMOVED lines=8> */
.L_x_2918:
[----:B------:R-:W-:Y:S05]  /*23460*/  BSYNC B1 ;  /* 0x0000000000017941 */ /* 0x000fea0003800000 */
.L_x_2917:
        /* <DEDUP_REMOVED lines=8> */
.L_x_2919:
[----:B------:R-:W-:Y:S01]  /*234f0*/  IMAD.MOV.U32 R68, RZ, RZ, R14 ;  /* 0x000000ffff447224 */ /* 0x000fe200078e000e */
[----:B------:R-:W-:Y:S06]  /*23500*/  BRA `(.L_x_2920) ;  /* 0xfffffdfc00fc7947 */ /* 0x000fec000383ffff */
.L_x_2576:
[----:B0-----:R0:W1:Y:S02]  /*23510*/  SYNCS.PHASECHK.TRANS64.TRYWAIT P6, [R60+URZ+0x28c90], R67 ;  /* 0x028c90433c0075a7 */ /* 0x00106400080c017f */
[----:B-1----:R-:W-:Y:S05]  /*23520*/  @!P6 NANOSLEEP.SYNCS 0x989680 ;  /* 0x009896800000e95d */ /* 0x002fea0003900000 */
[----:B------:R-:W1:Y:S02]  /*23530*/  @!P6 SYNCS.PHASECHK.TRANS64 P6, [R60+URZ+0x28c90], R67 ;  /* 0x028c90433c00e5a7 */ /* 0x000e6400080c007f */
[----:B-1----:R-:W-:Y:S05]  /*23540*/  @!P6 BRA `(.L_x_2576) ;  /* 0xfffffffc00f0e947 */ /* 0x002fea000383ffff */
[----:B------:R-:W-:Y:S05]  /*23550*/  BRA `(.L_x_2921) ;  /* 0xfffffe0800547947 */ /* 0x000fea000383ffff */
.L_x_2577:
        /* <DEDUP_REMOVED lines=8> */
.L_x_2923:
[----:B------:R-:W-:Y:S05]  /*235e0*/  BSYNC B1 ;  /* 0x0000000000017941 */ /* 0x000fea0003800000 */
.L_x_2922:
[----:B------:R-:W-:Y:S01]  /*235f0*/  IMAD.MOV.U32 R13, RZ, RZ, R68 ;  /* 0x000000ffff0d7224 */ /* 0x000fe200078e0044 */
[----:B------:R-:W-:Y:S01]  /*23600*/  MOV R11, 0x1c1f ;  /* 0x00001c1f000b7802 */ /* 0x000fe20000000f00 */
[----:B------:R-:W-:Y:S02]  /*23610*/  IMAD.MOV.U32 R12, RZ, RZ, RZ ;  /* 0x000000ffff0c7224 */ /* 0x000fe400078e00ff */
[----:B------:R-:W-:Y:S02]  /*23620*/  IMAD.MOV.U32 R15, RZ, RZ, -0x1 ;  /* 0xffffffffff0f7424 */ /* 0x000fe400078e00ff */
[----:B------:R-:W-:-:S07]  /*23630*/  IMAD.MOV.U32 R69, RZ, RZ, R14 ;  /* 0x000000ffff457224 */ /* 0x000fce00078e000e */
[----:B------:R-:W-:Y:S05]  /*23640*/  WARPSYNC.COLLECTIVE R15, `(.L_x_2924) ;  /* 0x000000000f087348 */ /* 0x000fea0003c00000 */
[----:B------:R0:W1:Y:S02]  /*23650*/  SHFL.IDX P6, R14, R13, R12, R11 ;  /* 0x0000000c0d0e7389 */ /* 0x00006400000c000b */
[----:B01----:R-:W-:Y:S01]  /*23660*/  ENDCOLLECTIVE ;  /* 0x000000000000791b */ /* 0x003fe20003800000 */
.L_x_2924:
[----:B------:R-:W-:Y:S01]  /*23670*/  IMAD.MOV.U32 R68, RZ, RZ, R14 ;  /* 0x000000ffff447224 */ /* 0x000fe200078e000e */
[----:B------:R-:W-:Y:S06]  /*23680*/  BRA `(.L_x_2925) ;  /* 0xfffffe08001c7947 */ /* 0x000fec000383ffff */
.L_x_2582:
[----:B0-----:R0:W1:Y:S02]  /*23690*/  SYNCS.PHASECHK.TRANS64.TRYWAIT P0, [R60+URZ+0x28c90], R67 ;  /* 0x028c90433c0075a7 */ /* 0x001064000800017f */
[----:B-1----:R-:W-:Y:S05]  /*236a0*/  @!P0 NANOSLEEP.SYNCS 0x989680 ;  /* 0x009896800000895d */ /* 0x002fea0003900000 */
[----:B------:R-:W1:Y:S02]  /*236b0*/  @!P0 SYNCS.PHASECHK.TRANS64 P0, [R60+URZ+0x28c90], R67 ;  /* 0x028c90433c0085a7 */ /* 0x000e64000800007f */
[----:B-1----:R-:W-:Y:S05]  /*236c0*/  @!P0 BRA `(.L_x_2582) ;  /* 0xfffffffc00f08947 */ /* 0x002fea000383ffff */
[----:B------:R-:W-:Y:S05]  /*236d0*/  BRA `(.L_x_2926) ;  /* 0xfffffe1000187947 */ /* 0x000fea000383ffff */
.L_x_2583:
[----:B------:R-:W-:Y:S01]  /*236e0*/  BSSY B1, `(.L_x_2927) ;  /* 0x0000007000017945 */ /* 0x000fe20003800000 */
[----:B------:R-:W-:Y:S02]  /*236f0*/  IMAD.MOV.U32 R12, RZ, RZ, RZ ;  /* 0x000000ffff0c7224 */ /* 0x000fe400078e00ff */
[----:B------:R-:W-:Y:S02]  /*23700*/  IMAD.MOV.U32 R11, RZ, RZ, 0x1c1f ;  /* 0x00001c1fff0b7424 */ /* 0x000fe400078e00ff */
[----:B------:R-:W-:-:S07]  /*23710*/  IMAD.MOV.U32 R15, RZ, RZ, -0x1 ;  /* 0xffffffffff0f7424 */ /* 0x000fce00078e00ff */
[----:B0-----:R-:W-:Y:S05]  /*23720*/  WARPSYNC.COLLECTIVE R15, `(.L_x_2928) ;  /* 0x000000000f087348 */ /* 0x001fea0003c00000 */
[----:B------:R1:W2:Y:S02]  /*23730*/  SHFL.IDX P6, R14, R13, R12, R11 ;  /* 0x0000000c0d0e7389 */ /* 0x0002a400000c000b */
[----:B012---:R-:W-:Y:S01]  /*23740*/  ENDCOLLECTIVE ;  /* 0x000000000000791b */ /* 0x007fe20003800000 */
.L_x_2928:
[----:B------:R-:W-:Y:S05]  /*23750*/  BSYNC B1 ;  /* 0x0000000000017941 */ /* 0x000fea0003800000 */
.L_x_2927:
        /* <DEDUP_REMOVED lines=8> */
.L_x_2929:
[----:B------:R-:W-:Y:S05]  /*237e0*/  BRA `(.L_x_2930) ;  /* 0xfffffe1000387947 */ /* 0x000fea000383ffff */
.L_x_2587:
[----:B--2---:R2:W4:Y:S02]  /*237f0*/  SYNCS.PHASECHK.TRANS64.TRYWAIT P5, [R60+URZ+0x28cb0], R67 ;  /* 0x028cb0433c0075a7 */ /* 0x00452400080a017f */
[----:B----4-:R-:W-:Y:S05]  /*23800*/  @!P5 NANOSLEEP.SYNCS 0x989680 ;  /* 0x009896800000d95d */ /* 0x010fea0003900000 */
[----:B------:R-:W4:Y:S02]  /*23810*/  @!P5 SYNCS.PHASECHK.TRANS64 P5, [R60+URZ+0x28cb0], R67 ;  /* 0x028cb0433c00d5a7 */ /* 0x000f2400080a007f */
[----:B----4-:R-:W-:Y:S05]  /*23820*/  @!P5 BRA `(.L_x_2587) ;  /* 0xfffffffc00f0d947 */ /* 0x010fea000383ffff */
[----:B------:R-:W-:Y:S05]  /*23830*/  BRA `(.L_x_2931) ;  /* 0xfffffe1000c47947 */ /* 0x000fea000383ffff */
.L_x_2608:
[----:B0-----:R0:W2:Y:S02]  /*23840*/  SYNCS.PHASECHK.TRANS64.TRYWAIT P1, [R12+URZ+0x28c50], R5 ;  /* 0x028c50050c0075a7 */ /* 0x0010a4000802017f */
[----:B--2---:R-:W-:Y:S05]  /*23850*/  @!P1 NANOSLEEP.SYNCS 0x989680 ;  /* 0x009896800000995d */ /* 0x004fea0003900000 */
[----:B------:R-:W2:Y:S02]  /*23860*/  @!P1 SYNCS.PHASECHK.TRANS64 P1, [R12+URZ+0x28c50], R5 ;  /* 0x028c50050c0095a7 */ /* 0x000ea4000802007f */
[----:B--2---:R-:W-:Y:S05]  /*23870*/  @!P1 BRA `(.L_x_2608) ;  /* 0xfffffffc00f09947 */ /* 0x004fea000383ffff */
[----:B------:R-:W-:Y:S05]  /*23880*/  BRA `(.L_x_2932) ;  /* 0xfffffe2800707947 */ /* 0x000fea000383ffff */
.L_x_2616:
[----:B-1----:R1:W2:Y:S02]  /*23890*/  SYNCS.PHASECHK.TRANS64.TRYWAIT P1, [R21+URZ+0x28c50], R12 ;  /* 0x028c500c150075a7 */ /* 0x0022a4000802017f */
[----:B--2---:R-:W-:Y:S05]  /*238a0*/  @!P1 NANOSLEEP.SYNCS 0x989680 ;  /* 0x009896800000995d */ /* 0x004fea0003900000 */
[----:B------:R-:W2:Y:S02]  /*238b0*/  @!P1 SYNCS.PHASECHK.TRANS64 P1, [R21+URZ+0x28c50], R12 ;  /* 0x028c500c150095a7 */ /* 0x000ea4000802007f */
[----:B--2---:R-:W-:Y:S05]  /*238c0*/  @!P1 BRA `(.L_x_2616) ;  /* 0xfffffffc00f09947 */ /* 0x004fea000383ffff */
[----:B------:R-:W-:Y:S05]  /*238d0*/  BRA `(.L_x_2615) ;  /* 0xfffffe3400987947 */ /* 0x000fea000383ffff */
.L_x_2640:
[----:B------:R-:W-:Y:S01]  /*238e0*/  BSSY B1, `(.L_x_2933) ;  /* 0x0000008000017945 */ /* 0x000fe20003800000 */
[----:B------:R-:W-:Y:S02]  /*238f0*/  IMAD.MOV.U32 R13, RZ, RZ, R31 ;  /* 0x000000ffff0d7224 */ /* 0x000fe400078e001f */
[----:B------:R-:W-:Y:S02]  /*23900*/  IMAD.MOV.U32 R12, RZ, RZ, RZ ;  /* 0x000000ffff0c7224 */ /* 0x000fe400078e00ff */
[----:B-1----:R-:W-:Y:S02]  /*23910*/  IMAD.MOV.U32 R11, RZ, RZ, 0x1c1f ;  /* 0x00001c1fff0b7424 */ /* 0x002fe400078e00ff */
[----:B------:R-:W-:-:S07]  /*23920*/  IMAD.MOV.U32 R15, RZ, RZ, -0x1 ;  /* 0xffffffffff0f7424 */ /* 0x000fce00078e00ff */
[----:B------:R-:W-:Y:S05]  /*23930*/  WARPSYNC.COLLECTIVE R15, `(.L_x_2934) ;  /* 0x000000000f087348 */ /* 0x000fea0003c00000 */
[----:B------:R0:W1:Y:S02]  /*23940*/  SHFL.IDX P6, R14, R13, R12, R11 ;  /* 0x0000000c0d0e7389 */ /* 0x00006400000c000b */
[----:B01----:R-:W-:Y:S01]  /*23950*/  ENDCOLLECTIVE ;  /* 0x000000000000791b */ /* 0x003fe20003800000 */
.L_x_2934:
[----:B------:R-:W-:Y:S05]  /*23960*/  BSYNC B1 ;  /* 0x0000000000017941 */ /* 0x000fea0003800000 */
.L_x_2933:
[----:B------:R-:W-:Y:S01]  /*23970*/  IMAD.MOV.U32 R13, RZ, RZ, R10 ;  /* 0x000000ffff0d7224 */ /* 0x000fe200078e000a */
[----:B------:R-:W-:Y:S01]  /*23980*/  MOV R15, 0xffffffff ;  /* 0xffffffff000f7802 */ /* 0x000fe20000000f00 */
[----:B------:R-:W-:Y:S02]  /*23990*/  IMAD.MOV.U32 R12, RZ, RZ, RZ ;  /* 0x000000ffff0c7224 */ /* 0x000fe400078e00ff */
[----:B------:R-:W-:Y:S02]  /*239a0*/  IMAD.MOV.U32 R11, RZ, RZ, 0x1c1f ;  /* 0x00001c1fff0b7424 */ /* 0x000fe400078e00ff */
[----:B------:R-:W-:-:S07]  /*239b0*/  IMAD.MOV.U32 R0, RZ, RZ, R14 ;  /* 0x000000ffff007224 */ /* 0x000fce00078e000e */
[----:B------:R-:W-:Y:S05]  /*239c0*/  WARPSYNC.COLLECTIVE R15, `(.L_x_2935) ;  /* 0x000000000f087348 */ /* 0x000fea0003c00000 */
[----:B------:R0:W1:Y:S02]  /*239d0*/  SHFL.IDX P6, R14, R13, R12, R11 ;  /* 0x0000000c0d0e7389 */ /* 0x00006400000c000b */
[----:B01----:R-:W-:Y:S01]  /*239e0*/  ENDCOLLECTIVE ;  /* 0x000000000000791b */ /* 0x003fe20003800000 */
.L_x_2935:
[----:B------:R-:W-:Y:S02]  /*239f0*/  IMAD.MOV.U32 R13, RZ, RZ, R80 ;  /* 0x000000ffff0d7224 */ /* 0x000fe400078e0050 */
[----:B------:R-:W-:-:S07]  /*23a00*/  IMAD.MOV.U32 R3, RZ, RZ, R14 ;  /* 0x000000ffff037224 */ /* 0x000fce00078e000e */
[----:B------:R-:W-:Y:S05]  /*23a10*/  WARPSYNC.COLLECTIVE R15, `(.L_x_2936) ;  /* 0x000000000f087348 */ /* 0x000fea0003c00000 */
[----:B------:R0:W1:Y:S02]  /*23a20*/  SHFL.IDX P6, R14, R13, R12, R11 ;  /* 0x0000000c0d0e7389 */ /* 0x00006400000c000b */
[----:B01----:R-:W-:Y:S01]  /*23a30*/  ENDCOLLECTIVE ;  /* 0x000000000000791b */ /* 0x003fe20003800000 */
.L_x_2936:
[----:B------:R-:W-:Y:S02]  /*23a40*/  IMAD.MOV.U32 R13, RZ, RZ, R30 ;  /* 0x000000ffff0d7224 */ /* 0x000fe400078e001e */
[----:B------:R-:W-:-:S07]  /*23a50*/  IMAD.MOV.U32 R7, RZ, RZ, R14 ;  /* 0x000000ffff077224 */ /* 0x000fce00078e000e */
[----:B------:R-:W-:Y:S05]  /*23a60*/  WARPSYNC.COLLECTIVE R15, `(.L_x_2937) ;  /* 0x000000000f087348 */ /* 0x000fea0003c00000 */
[----:B------:R0:W1:Y:S02]  /*23a70*/  SHFL.IDX P6, R14, R13, R12, R11 ;  /* 0x0000000c0d0e7389 */ /* 0x00006400000c000b */
[----:B01----:R-:W-:Y:S01]  /*23a80*/  ENDCOLLECTIVE ;  /* 0x000000000000791b */ /* 0x003fe20003800000 */
.L_x_2937:
[----:B------:R-:W-:Y:S01]  /*23a90*/  IMAD.MOV.U32 R8, RZ, RZ, R14 ;  /* 0x000000ffff087224 */ /* 0x000fe200078e000e */
[----:B------:R-:W-:Y:S06]  /*23aa0*/  BRA `(.L_x_2938) ;  /* 0xfffffe5000c87947 */ /* 0x000fec000383ffff */
.L_x_2643:
[----:B------:R-:W-:Y:S01]  /*23ab0*/  BSSY B1, `(.L_x_2939) ;  /* 0x0000008000017945 */ /* 0x000fe20003800000 */
[----:B------:R-:W-:Y:S02]  /*23ac0*/  IMAD.MOV.U32 R13, RZ, RZ, R31 ;  /* 0x000000ffff0d7224 */ /* 0x000fe400078e001f */
[----:B------:R-:W-:Y:S02]  /*23ad0*/  IMAD.MOV.U32 R12, RZ, RZ, 0x1 ;  /* 0x00000001ff0c7424 */ /* 0x000fe400078e00ff */
[----:B-1----:R-:W-:Y:S02]  /*23ae0*/  IMAD.MOV.U32 R11, RZ, RZ, 0x1c1f ;  /* 0x00001c1fff0b7424 */ /* 0x002fe400078e00ff */
[----:B------:R-:W-:-:S07]  /*23af0*/  IMAD.MOV.U32 R15, RZ, RZ, -0x1 ;  /* 0xffffffffff0f7424 */ /* 0x000fce00078e00ff */
[----:B----4-:R-:W-:Y:S05]  /*23b00*/  WARPSYNC.COLLECTIVE R15, `(.L_x_2940) ;  /* 0x000000000f087348 */ /* 0x010fea0003c00000 */
[----:B------:R0:W1:Y:S02]  /*23b10*/  SHFL.IDX P6, R14, R13, R12, R11 ;  /* 0x0000000c0d0e7389 */ /* 0x00006400000c000b */
[----:B01--4-:R-:W-:Y:S01]  /*23b20*/  ENDCOLLECTIVE ;  /* 0x000000000000791b */ /* 0x013fe20003800000 */
.L_x_2940:
[----:B------:R-:W-:Y:S05]  /*23b30*/  BSYNC B1 ;  /* 0x0000000000017941 */ /* 0x000fea0003800000 */
.L_x_2939:
[----:B------:R-:W-:Y:S02]  /*23b40*/  IMAD.MOV.U32 R13, RZ, RZ, R10 ;  /* 0x000000ffff0d7224 */ /* 0x000fe400078e000a */
[----:B------:R-:W-:Y:S02]  /*23b50*/  IMAD.MOV.U32 R12, RZ, RZ, 0x1 ;  /* 0x00000001ff0c7424 */ /* 0x000fe400078e00ff */
[----:B------:R-:W-:Y:S02]  /*23b60*/  IMAD.MOV.U32 R11, RZ, RZ, 0x1c1f ;  /* 0x00001c1fff0b7424 */ /* 0x000fe400078e00ff */
[----:B------:R-:W-:Y:S02]  /*23b70*/  IMAD.MOV.U32 R15, RZ, RZ, -0x1 ;  /* 0xffffffffff0f7424 */ /* 0x000fe400078e00ff */
[----:B------:R-:W-:-:S07]  /*23b80*/  IMAD.MOV.U32 R0, RZ, RZ, R14 ;  /* 0x000000ffff007224 */ /* 0x000fce00078e000e */
[----:B------:R-:W-:Y:S05]  /*23b90*/  WARPSYNC.COLLECTIVE R15, `(.L_x_2941) ;  /* 0x000000000f087348 */ /* 0x000fea0003c00000 */
[----:B------:R0:W1:Y:S02]  /*23ba0*/  SHFL.IDX P6, R14, R13, R12, R11 ;  /* 0x0000000c0d0e7389 */ /* 0x00006400000c000b */
[----:B01----:R-:W-:Y:S01]  /*23bb0*/  ENDCOLLECTIVE ;  /* 0x000000000000791b */ /* 0x003fe20003800000 */
.L_x_2941:
[----:B------:R-:W-:Y:S02]  /*23bc0*/  IMAD.MOV.U32 R13, RZ, RZ, R80 ;  /* 0x000000ffff0d7224 */ /* 0x000fe400078e0050 */
[----:B------:R-:W-:-:S07]  /*23bd0*/  IMAD.MOV.U32 R3, RZ, RZ, R14 ;  /* 0x000000ffff037224 */ /* 0x000fce00078e000e */
[----:B------:R-:W-:Y:S05]  /*23be0*/  WARPSYNC.COLLECTIVE R15, `(.L_x_2942) ;  /* 0x000000000f087348 */ /* 0x000fea0003c00000 */
[----:B------:R0:W1:Y:S02]  /*23bf0*/  SHFL.IDX P6, R14, R13, R12, R11 ;  /* 0x0000000c0d0e7389 */ /* 0x00006400000c000b */
[----:B01----:R-:W-:Y:S01]  /*23c00*/  ENDCOLLECTIVE ;  /* 0x000000000000791b */ /* 0x003fe20003800000 */
.L_x_2942:
[----:B------:R-:W-:Y:S02]  /*23c10*/  IMAD.MOV.U32 R13, RZ, RZ, R30 ;  /* 0x000000ffff0d7224 */ /* 0x000fe400078e001e */
[----:B------:R-:W-:-:S07]  /*23c20*/  IMAD.MOV.U32 R7, RZ, RZ, R14 ;  /* 0x000000ffff077224 */ /* 0x000fce00078e000e */
[----:B------:R-:W-:Y:S05]  /*23c30*/  WARPSYNC.COLLECTIVE R15, `(.L_x_2943) ;  /* 0x000000000f087348 */ /* 0x000fea0003c00000 */
[----:B------:R0:W1:Y:S02]  /*23c40*/  SHFL.IDX P6, R14, R13, R12, R11 ;  /* 0x0000000c0d0e7389 */ /* 0x00006400000c000b */
[----:B01----:R-:W-:Y:S01]  /*23c50*/  ENDCOLLECTIVE ;  /* 0x000000000000791b */ /* 0x003fe20003800000 */
.L_x_2943:
[----:B------:R-:W-:Y:S01]  /*23c60*/  MOV R30, R14 ;  /* 0x0000000e001e7202 */ /* 0x000fe20000000f00 */
[----:B------:R-:W-:Y:S06]  /*23c70*/  BRA `(.L_x_2944) ;  /* 0xfffffe5400287947 */ /* 0x000fec000383ffff */
.L_x_2647:
[----:B0-----:R0:W1:Y:S02]  /*23c80*/  SYNCS.PHASECHK.TRANS64.TRYWAIT P0, [R2+URZ+0x28c00], R35 ;  /* 0x028c0023020075a7 */ /* 0x001064000800017f */
[----:B-1----:R-:W-:Y:S05]  /*23c90*/  @!P0 NANOSLEEP.SYNCS 0x989680 ;  /* 0x009896800000895d */ /* 0x002fea0003900000 */
[----:B------:R-:W1:Y:S02]  /*23ca0*/  @!P0 SYNCS.PHASECHK.TRANS64 P0, [R2+URZ+0x28c00], R35 ;  /* 0x028c0023020085a7 */ /* 0x000e64000800007f */
[----:B-1----:R-:W-:Y:S05]  /*23cb0*/  @!P0 BRA `(.L_x_2647) ;  /* 0xfffffffc00f08947 */ /* 0x002fea000383ffff */
[----:B------:R-:W-:Y:S05]  /*23cc0*/  BRA `(.L_x_2945) ;  /* 0xfffffe5800187947 */ /* 0x000fea000383ffff */
.L_x_2655:
[----:B------:R-:W0:Y:S01]  /*23cd0*/  LDC R37, c[0x0][0x3f4] ;  /* 0x0000fd00ff257b82 */ /* 0x000e220000000800 */
[----:B------:R-:W-:Y:S01]  /*23ce0*/  BSSY B1, `(.L_x_2946) ;  /* 0x0000008000017945 */ /* 0x000fe20003800000 */
[----:B------:R-:W-:Y:S02]  /*23cf0*/  IMAD.MOV.U32 R13, RZ, RZ, R27 ;  /* 0x000000ffff0d7224 */ /* 0x000fe400078e001b */
[----:B------:R-:W-:Y:S02]  /*23d00*/  IMAD.MOV.U32 R12, RZ, RZ, RZ ;  /* 0x000000ffff0c7224 */ /* 0x000fe400078e00ff */
[----:B-1----:R-:W-:Y:S02]  /*23d10*/  IMAD.MOV.U32 R11, RZ, RZ, 0x1c1f ;  /* 0x00001c1fff0b7424 */ /* 0x002fe400078e00ff */
[----:B------:R-:W-:-:S07]  /*23d20*/  IMAD.MOV.U32 R15, RZ, RZ, -0x1 ;  /* 0xffffffffff0f7424 */ /* 0x000fce00078e00ff */
[----:B0---4-:R-:W-:Y:S05]  /*23d30*/  WARPSYNC.COLLECTIVE R15, `(.L_x_2947) ;  /* 0x000000000f087348 */ /* 0x011fea0003c00000 */
[----:B------:R1:W2:Y:S02]  /*23d40*/  SHFL.IDX P6, R14, R13, R12, R11 ;  /* 0x0000000c0d0e7389 */ /* 0x0002a400000c000b */
[----:B012-4-:R-:W-:Y:S01]  /*23d50*/  ENDCOLLECTIVE ;  /* 0x000000000000791b */ /* 0x017fe20003800000 */
.L_x_2947:
[----:B------:R-:W-:Y:S05]  /*23d60*/  BSYNC B1 ;  /* 0x0000000000017941 */ /* 0x000fea0003800000 */
.L_x_2946:
[----:B------:R-:W-:Y:S01]  /*23d70*/  IMAD.MOV.U32 R13, RZ, RZ, R26 ;  /* 0x000000ffff0d7224 */ /* 0x000fe200078e001a */
[----:B------:R-:W-:Y:S01]  /*23d80*/  ISETP.GE.AND P0, PT, R18, R37, PT ;  /* 0x000000251200720c */ /* 0x000fe20003f06270 */
[----:B------:R-:W-:Y:S02]  /*23d90*/  IMAD.MOV.U32 R12, RZ, RZ, RZ ;  /* 0x000000ffff0c7224 */ /* 0x000fe400078e00ff */
[----:B------:R-:W-:Y:S02]  /*23da0*/  IMAD.MOV.U32 R11, RZ, RZ, 0x1c1f ;  /* 0x00001c1fff0b7424 */ /* 0x000fe400078e00ff */
[----:B------:R-:W-:Y:S02]  /*23db0*/  IMAD.MOV.U32 R15, RZ, RZ, -0x1 ;  /* 0xffffffffff0f7424 */ /* 0x000fe400078e00ff */
[----:B------:R-:W-:Y:S02]  /*23dc0*/  IMAD.MOV.U32 R0, RZ, RZ, R14 ;  /* 0x000000ffff007224 */ /* 0x000fe400078e000e */
[----:B------:R-:W-:-:S07]  /*23dd0*/  IMAD R3, R23, R6, RZ ;  /* 0x0000000617037224 */ /* 0x000fce00078e02ff */
[----:B------:R-:W-:Y:S05]  /*23de0*/  WARPSYNC.COLLECTIVE R15, `(.L_x_2948) ;  /* 0x000000000f087348 */ /* 0x000fea0003c00000 */
[----:B------:R0:W1:Y:S02]  /*23df0*/  SHFL.IDX P6, R14, R13, R12, R11 ;  /* 0x0000000c0d0e7389 */ /* 0x00006400000c000b */
[----:B01----:R-:W-:Y:S01]  /*23e00*/  ENDCOLLECTIVE ;  /* 0x000000000000791b */ /* 0x003fe20003800000 */
.L_x_2948:
[----:B------:R-:W-:Y:S01]  /*23e10*/  ISETP.GE.OR P1, PT, R34, R3, P0 ;  /* 0x000000032200720c */ /* 0x000fe20000726670 */
[----:B------:R-:W-:-:S12]  /*23e20*/  IMAD.MOV.U32 R13, RZ, RZ, R25 ;  /* 0x000000ffff0d7224 */ /* 0x000fd800078e0019 */
[C---:B------:R-:W-:Y:S01]  /*23e30*/  @!P1 IMAD.SHL.U32 R7, R18.reuse, 0x2, RZ ;  /* 0x0000000212079824 */ /* 0x040fe200078e00ff */
[----:B------:R-:W-:Y:S01]  /*23e40*/  @!P1 SHF.L.U64.HI R6, R18, 0x1, R19 ;  /* 0x0000000112069819 */ /* 0x000fe20000010213 */
[----:B------:R-:W-:-:S07]  /*23e50*/  IMAD.MOV.U32 R4, RZ, RZ, R14 ;  /* 0x000000ffff047224 */ /* 0x000fce00078e000e */
[----:B------:R-:W-:Y:S05]  /*23e60*/  WARPSYNC.COLLECTIVE R15, `(.L_x_2949) ;  /* 0x000000000f087348 */ /* 0x000fea0003c00000 */
[----:B------:R0:W1:Y:S02]  /*23e70*/  SHFL.IDX P6, R14, R13, R12, R11 ;  /* 0x0000000c0d0e7389 */ /* 0x00006400000c000b */
[----:B01----:R-:W-:Y:S01]  /*23e80*/  ENDCOLLECTIVE ;  /* 0x000000000000791b */ /* 0x003fe20003800000 */
.L_x_2949:
[----:B------:R-:W-:-:S05]  /*23e90*/  @!P1 IADD3 R8, P2, R4, R7, RZ ;  /* 0x0000000704089210 */ /* 0x000fca0007f5e0ff */
[----:B------:R-:W-:Y:S02]  /*23ea0*/  @!P1 IMAD.X R9, R0, 0x1, R6, P2 ;  /* 0x0000000100099824 */ /* 0x000fe400010e0606 */
[----:B------:R-:W-:Y:S02]  /*23eb0*/  IMAD.MOV.U32 R13, RZ, RZ, R35 ;  /* 0x000000ffff0d7224 */ /* 0x000fe400078e0023 */
[----:B------:R-:W-:-:S07]  /*23ec0*/  IMAD.MOV.U32 R5, RZ, RZ, R14 ;  /* 0x000000ffff057224 */ /* 0x000fce00078e000e */
[----:B------:R-:W-:Y:S05]  /*23ed0*/  WARPSYNC.COLLECTIVE R15, `(.L_x_2950) ;  /* 0x000000000f087348 */ /* 0x000fea0003c00000 */
[----:B------:R0:W1:Y:S02]  /*23ee0*/  SHFL.IDX P6, R14, R13, R12, R11 ;  /* 0x0000000c0d0e7389 */ /* 0x00006400000c000b */
[----:B01----:R-:W-:Y:S01]  /*23ef0*/  ENDCOLLECTIVE ;  /* 0x000000000000791b */ /* 0x003fe20003800000 */
.L_x_2950:
[----:B------:R-:W2:Y:S01]  /*23f00*/  @!P1 LD.E.128 R8, desc[UR40][R8.64] ;  /* 0x0000002808089980 */ /* 0x000ea2000c101d00 */
[----:B------:R-:W-:-:S05]  /*23f10*/  @!P1 IADD3 R4, P2, R14, R7, RZ ;  /* 0x000000070e049210 */ /* 0x000fca0007f5e0ff */
[----:B------:R-:W-:-:S06]  /*23f20*/  @!P1 IMAD.X R5, R5, 0x1, R6, P2 ;  /* 0x0000000105059824 */ /* 0x000fcc00010e0606 */
[----:B------:R-:W5:Y:S01]  /*23f30*/  @!P1 LD.E.128 R4, desc[UR40][R4.64] ;  /* 0x0000002804049980 */ /* 0x000f62000c101d00 */
[----:B------:R-:W-:Y:S02]  /*23f40*/  CS2R R20, SRZ ;  /* 0x0000000000147805 */ /* 0x000fe4000001ff00 */
[----:B------:R-:W-:Y:S01]  /*23f50*/  CS2R R28, SRZ ;  /* 0x00000000001c7805 */ /* 0x000fe2000001ff00 */
[----:B------:R-:W-:Y:S01]  /*23f60*/  IMAD.MOV.U32 R13, RZ, RZ, R27 ;  /* 0x000000ffff0d7224 */ /* 0x000fe200078e001b */
[----:B------:R-:W-:Y:S02]  /*23f70*/  CS2R R30, SRZ ;  /* 0x00000000001e7805 */ /* 0x000fe4000001ff00 */
[----:B------:R-:W-:Y:S01]  /*23f80*/  CS2R R32, SRZ ;  /* 0x0000000000207805 */ /* 0x000fe2000001ff00 */
[----:B--2---:R-:W-:Y:S02]  /*23f90*/  @!P1 IMAD.MOV.U32 R21, RZ, RZ, R9 ;  /* 0x000000ffff159224 */ /* 0x004fe400078e0009 */
[----:B------:R-:W-:-:S02]  /*23fa0*/  @!P1 IMAD.MOV.U32 R29, RZ, RZ, R11 ;  /* 0x000000ffff1d9224 */ /* 0x000fc400078e000b */
[----:B------:R-:W-:Y:S02]  /*23fb0*/  IMAD.MOV.U32 R12, RZ, RZ, R21 ;  /* 0x000000ffff0c7224 */ /* 0x000fe400078e0015 */
[----:B------:R-:W-:Y:S02]  /*23fc0*/  IMAD.MOV.U32 R11, RZ, RZ, 0x1c1f ;  /* 0x00001c1fff0b7424 */ /* 0x000fe400078e00ff */
[----:B------:R-:W-:Y:S01]  /*23fd0*/  @!P1 IMAD.MOV.U32 R20, RZ, RZ, R8 ;  /* 0x000000ffff149224 */ /* 0x000fe200078e0008 */
[----:B------:R-:W-:Y:S01]  /*23fe0*/  PRMT R46, R12, 0x7610, R46 ;  /* 0x000076100c2e7816 */ /* 0x000fe2000000002e */
[----:B------:R-:W-:Y:S02]  /*23ff0*/  IMAD.MOV.U32 R12, RZ, RZ, 0x1 ;  /* 0x00000001ff0c7424 */ /* 0x000fe400078e00ff */
[----:B------:R-:W-:Y:S01]  /*24000*/  @!P1 IMAD.MOV.U32 R28, RZ, RZ, R10 ;  /* 0x000000ffff1c9224 */ /* 0x000fe200078e000a */
[----:B------:R-:W-:Y:S01]  /*24010*/  MOV R0, R20 ;  /* 0x0000001400007202 */ /* 0x000fe20000000f00 */
[----:B------:R-:W-:-:S07]  /*24020*/  IMAD.MOV.U32 R9, RZ, RZ, R29 ;  /* 0x000000ffff097224 */ /* 0x000fce00078e001d */
[----:B-----5:R-:W-:Y:S05]  /*24030*/  WARPSYNC.COLLECTIVE R15, `(.L_x_2951) ;  /* 0x000000000f087348 */ /* 0x020fea0003c00000 */
[----:B------:R0:W1:Y:S02]  /*24040*/  SHFL.IDX P6, R14, R13, R12, R11 ;  /* 0x0000000c0d0e7389 */ /* 0x00006400000c000b */
[----:B01---5:R-:W-:Y:S01]  /*24050*/  ENDCOLLECTIVE ;  /* 0x000000000000791b */ /* 0x023fe20003800000 */
.L_x_2951:
[----:B------:R-:W-:Y:S01]  /*24060*/  IMAD.MOV.U32 R8, RZ, RZ, R28 ;  /* 0x000000ffff087224 */ /* 0x000fe200078e001c */
[----:B------:R-:W-:Y:S01]  /*24070*/  PRMT R56, R56, 0x5410, R0 ;  /* 0x0000541038387816 */ /* 0x000fe20000000000 */
[----:B------:R-:W-:-:S03]  /*24080*/  @!P1 IMAD.MOV.U32 R30, RZ, RZ, R4 ;  /* 0x000000ffff1e9224 */ /* 0x000fc600078e0004 */
[----:B------:R-:W-:Y:S01]  /*24090*/  PRMT R36, R8, 0x5410, R9 ;  /* 0x0000541008247816 */ /* 0x000fe20000000009 */
[----:B------:R-:W-:Y:S02]  /*240a0*/  @!P1 IMAD.MOV.U32 R31, RZ, RZ, R5 ;  /* 0x000000ffff1f9224 */ /* 0x000fe400078e0005 */
[----:B------:R-:W-:Y:S01]  /*240b0*/  @!P1 IMAD.MOV.U32 R32, RZ, RZ, R6 ;  /* 0x000000ffff209224 */ /* 0x000fe200078e0006 */
[----:B------:R-:W-:Y:S01]  /*240c0*/  MOV R4, R30 ;  /* 0x0000001e00047202 */ /* 0x000fe20000000f00 */
[----:B------:R-:W-:Y:S02]  /*240d0*/  @!P1 IMAD.MOV.U32 R33, RZ, RZ, R7 ;  /* 0x000000ffff219224 */ /* 0x000fe400078e0007 */
[----:B------:R-:W-:Y:S01]  /*240e0*/  IMAD.MOV.U32 R13, RZ, RZ, R26 ;  /* 0x000000ffff0d7224 */ /* 0x000fe200078e001a */
[----:B------:R-:W-:Y:S01]  /*240f0*/  PRMT R56, R4, 0x7610, R56 ;  /* 0x0000761004387816 */ /* 0x000fe20000000038 */
[----:B------:R-:W-:Y:S02]  /*24100*/  IMAD.MOV.U32 R5, RZ, RZ, R31 ;  /* 0x000000ffff057224 */ /* 0x000fe400078e001f */
[----:B------:R-:W-:-:S02]  /*24110*/  IMAD.MOV.U32 R6, RZ, RZ, R32 ;  /* 0x000000ffff067224 */ /* 0x000fc400078e0020 */
[----:B------:R-:W-:Y:S01]  /*24120*/  IMAD.MOV.U32 R7, RZ, RZ, R33 ;  /* 0x000000ffff077224 */ /* 0x000fe200078e0021 */
[----:B------:R-:W-:Y:S02]  /*24130*/  PRMT R47, R5, 0x7610, R47 ;  /* 0x00007610052f7816 */ /* 0x000fe4000000002f */
[----:B------:R-:W-:Y:S02]  /*24140*/  CS2R R4, SRZ ;  /* 0x0000000000047805 */ /* 0x000fe4000001ff00 */
[----:B------:R-:W-:Y:S01]  /*24150*/  PRMT R57, R6, 0x7610, R57 ;  /* 0x0000761006397816 */ /* 0x000fe20000000039 */
[----:B------:R-:W-:Y:S01]  /*24160*/  IMAD.MOV.U32 R0, RZ, RZ, R14 ;  /* 0x000000ffff007224 */ /* 0x000fe200078e000e */
[----:B------:R-:W-:-:S07]  /*24170*/  PRMT R50, R7, 0x7610, R50 ;  /* 0x0000761007327816 */ /* 0x000fce0000000032 */
[----:B------:R-:W-:Y:S05]  /*24180*/  WARPSYNC.COLLECTIVE R15, `(.L_x_2952) ;  /* 0x000000000f087348 */ /* 0x000fea0003c00000 */
[----:B------:R0:W1:Y:S02]  /*24190*/  SHFL.IDX P6, R14, R13, R12, R11 ;  /* 0x0000000c0d0e7389 */ /* 0x00006400000c000b */
[----:B01----:R-:W-:Y:S01]  /*241a0*/  ENDCOLLECTIVE ;  /* 0x000000000000791b */ /* 0x003fe20003800000 */
.L_x_2952:
[----:B------:R-:W-:Y:S02]  /*241b0*/  IMAD.MOV.U32 R13, RZ, RZ, R25 ;  /* 0x000000ffff0d7224 */ /* 0x000fe400078e0019 */
[----:B------:R-:W-:-:S07]  /*241c0*/  IMAD.MOV.U32 R24, RZ, RZ, R14 ;  /* 0x000000ffff187224 */ /* 0x000fce00078e000e */
[----:B------:R-:W-:Y:S05]  /*241d0*/  WARPSYNC.COLLECTIVE R15, `(.L_x_2953) ;  /* 0x000000000f087348 */ /* 0x000fea0003c00000 */
[----:B------:R0:W1:Y:S02]  /*241e0*/  SHFL.IDX P6, R14, R13, R12, R11 ;  /* 0x0000000c0d0e7389 */ /* 0x00006400000c000b */
[----:B01----:R-:W-:Y:S01]  /*241f0*/  ENDCOLLECTIVE ;  /* 0x000000000000791b */ /* 0x003fe20003800000 */
.L_x_2953:
[----:B------:R-:W-:Y:S02]  /*24200*/  IMAD.MOV.U32 R13, RZ, RZ, R35 ;  /* 0x000000ffff0d7224 */ /* 0x000fe400078e0023 */
[----:B------:R-:W-:-:S07]  /*24210*/  IMAD.MOV.U32 R25, RZ, RZ, R14 ;  /* 0x000000ffff197224 */ /* 0x000fce00078e000e */
[----:B------:R-:W-:Y:S05]  /*24220*/  WARPSYNC.COLLECTIVE R15, `(.L_x_2954) ;  /* 0x000000000f087348 */ /* 0x000fea0003c00000 */
[----:B------:R0:W1:Y:S02]  /*24230*/  SHFL.IDX P6, R14, R13, R12, R11 ;  /* 0x0000000c0d0e7389 */ /* 0x00006400000c000b */
[----:B01----:R-:W-:Y:S01]  /*24240*/  ENDCOLLECTIVE ;  /* 0x000000000000791b */ /* 0x003fe20003800000 */
.L_x_2954:
[----:B------:R-:W-:Y:S05]  /*24250*/  BRA `(.L_x_2955) ;  /* 0xfffffe6000fc7947 */ /* 0x000fea000383ffff */
.L_x_2659:
[----:B0-----:R0:W1:Y:S02]  /*24260*/  SYNCS.PHASECHK.TRANS64.TRYWAIT P1, [R2+URZ+0x28c00], R13 ;  /* 0x028c000d020075a7 */ /* 0x001064000802017f */
[----:B-1----:R-:W-:Y:S05]  /*24270*/  @!P1 NANOSLEEP.SYNCS 0x989680 ;  /* 0x009896800000995d */ /* 0x002fea0003900000 */
[----:B------:R-:W1:Y:S02]  /*24280*/  @!P1 SYNCS.PHASECHK.TRANS64 P1, [R2+URZ+0x28c00], R13 ;  /* 0x028c000d020095a7 */ /* 0x000e64000802007f */
[----:B-1----:R-:W-:Y:S05]  /*24290*/  @!P1 BRA `(.L_x_2659) ;  /* 0xfffffffc00f09947 */ /* 0x002fea000383ffff */
[----:B------:R-:W-:Y:S05]  /*242a0*/  BRA `(.L_x_2956) ;  /* 0xfffffe6400987947 */ /* 0x000fea000383ffff */
.L_x_2665:
[----:B0-----:R0:W2:Y:S02]  /*242b0*/  SYNCS.PHASECHK.TRANS64.TRYWAIT P1, [R12+URZ+0x28c30], R57 ;  /* 0x028c30390c0075a7 */ /* 0x0010a4000802017f */
[----:B--2---:R-:W-:Y:S05]  /*242c0*/  @!P1 NANOSLEEP.SYNCS 0x989680 ;  /* 0x009896800000995d */ /* 0x004fea0003900000 */
[----:B------:R-:W2:Y:S02]  /*242d0*/  @!P1 SYNCS.PHASECHK.TRANS64 P1, [R12+URZ+0x28c30], R57 ;  /* 0x028c30390c0095a7 */ /* 0x000ea4000802007f */
[----:B--2---:R-:W-:Y:S05]  /*242e0*/  @!P1 BRA `(.L_x_2665) ;  /* 0xfffffffc00f09947 */ /* 0x004fea000383ffff */
[----:B------:R-:W-:Y:S05]  /*242f0*/  BRA `(.L_x_2664) ;  /* 0xfffffe74000c7947 */ /* 0x000fea000383ffff */
.L_x_2679:
[----:B-1----:R1:W3:Y:S02]  /*24300*/  SYNCS.PHASECHK.TRANS64.TRYWAIT P1, [R12+URZ+0x28c50], R57 ;  /* 0x028c50390c0075a7 */ /* 0x0022e4000802017f */
[----:B---3--:R-:W-:Y:S05]  /*24310*/  @!P1 NANOSLEEP.SYNCS 0x989680 ;  /* 0x009896800000995d */ /* 0x008fea0003900000 */
[----:B------:R-:W3:Y:S02]  /*24320*/  @!P1 SYNCS.PHASECHK.TRANS64 P1, [R12+URZ+0x28c50], R57 ;  /* 0x028c50390c0095a7 */ /* 0x000ee4000802007f */
[----:B---3--:R-:W-:Y:S05]  /*24330*/  @!P1 BRA `(.L_x_2679) ;  /* 0xfffffffc00f09947 */ /* 0x008fea000383ffff */
[----:B------:R-:W-:Y:S05]  /*24340*/  BRA `(.L_x_2678) ;  /* 0xfffffe9000dc7947 */ /* 0x000fea000383ffff */
.L_x_2692:
[----:B-1----:R1:W2:Y:S02]  /*24350*/  SYNCS.PHASECHK.TRANS64.TRYWAIT P1, [R21+URZ+0x28c30], R213 ;  /* 0x028c30d5150075a7 */ /* 0x0022a4000802017f */
[----:B--2---:R-:W-:Y:S05]  /*24360*/  @!P1 NANOSLEEP.SYNCS 0x989680 ;  /* 0x009896800000995d */ /* 0x004fea0003900000 */
[----:B------:R-:W2:Y:S02]  /*24370*/  @!P1 SYNCS.PHASECHK.TRANS64 P1, [R21+URZ+0x28c30], R213 ;  /* 0x028c30d5150095a7 */ /* 0x000ea4000802007f */
[----:B--2---:R-:W-:Y:S05]  /*24380*/  @!P1 BRA `(.L_x_2692) ;  /* 0xfffffffc00f09947 */ /* 0x004fea000383ffff */
[----:B------:R-:W-:Y:S05]  /*24390*/  BRA `(.L_x_2691) ;  /* 0xfffffe9800647947 */ /* 0x000fea000383ffff */
.L_x_2706:
[----:B---3--:R3:W4:Y:S02]  /*243a0*/  SYNCS.PHASECHK.TRANS64.TRYWAIT P1, [R21+URZ+0x28c50], R213 ;  /* 0x028c50d5150075a7 */ /* 0x008724000802017f */
[----:B----4-:R-:W-:Y:S05]  /*243b0*/  @!P1 NANOSLEEP.SYNCS 0x989680 ;  /* 0x009896800000995d */ /* 0x010fea0003900000 */
[----:B------:R-:W4:Y:S02]  /*243c0*/  @!P1 SYNCS.PHASECHK.TRANS64 P1, [R21+URZ+0x28c50], R213 ;  /* 0x028c50d5150095a7 */ /* 0x000f24000802007f */
[----:B----4-:R-:W-:Y:S05]  /*243d0*/  @!P1 BRA `(.L_x_2706) ;  /* 0xfffffffc00f09947 */ /* 0x010fea000383ffff */
[----:B------:R-:W-:Y:S05]  /*243e0*/  BRA `(.L_x_2705) ;  /* 0xfffffebc00e47947 */ /* 0x000fea000383ffff */
.L_x_2720:
[----:B-1----:R1:W2:Y:S02]  /*243f0*/  SYNCS.PHASECHK.TRANS64.TRYWAIT P2, [R12+URZ+0x28c30], R211 ;  /* 0x028c30d30c0075a7 */ /* 0x0022a4000804017f */
[----:B--2---:R-:W-:Y:S05]  /*24400*/  @!P2 NANOSLEEP.SYNCS 0x989680 ;  /* 0x009896800000a95d */ /* 0x004fea0003900000 */
[----:B------:R-:W2:Y:S02]  /*24410*/  @!P2 SYNCS.PHASECHK.TRANS64 P2, [R12+URZ+0x28c30], R211 ;  /* 0x028c30d30c00a5a7 */ /* 0x000ea4000804007f */
[----:B--2---:R-:W-:Y:S05]  /*24420*/  @!P2 BRA `(.L_x_2720) ;  /* 0xfffffffc00f0a947 */ /* 0x004fea000383ffff */
[----:B------:R-:W-:Y:S05]  /*24430*/  BRA `(.L_x_2719) ;  /* 0xfffffec400b47947 */ /* 0x000fea000383ffff */
.L_x_2726:
[----:B----4-:R4:W0:Y:S02]  /*24440*/  SYNCS.PHASECHK.TRANS64.TRYWAIT P2, [R12+URZ+0x28c50], R211 ;  /* 0x028c50d30c0075a7 */ /* 0x010824000804017f */
[----:B0-----:R-:W-:Y:S05]  /*24450*/  @!P2 NANOSLEEP.SYNCS 0x989680 ;  /* 0x009896800000a95d */ /* 0x001fea0003900000 */
[----:B------:R-:W0:Y:S02]  /*24460*/  @!P2 SYNCS.PHASECHK.TRANS64 P2, [R12+URZ+0x28c50], R211 ;  /* 0x028c50d30c00a5a7 */ /* 0x000e24000804007f */
[----:B0-----:R-:W-:Y:S05]  /*24470*/  @!P2 BRA `(.L_x_2726) ;  /* 0xfffffffc00f0a947 */ /* 0x001fea000383ffff */
[----:B------:R-:W-:Y:S05]  /*24480*/  BRA `(.L_x_2725) ;  /* 0xfffffee000187947 */ /* 0x000fea000383ffff */
.L_x_2735:
[----:B-1----:R1:W2:Y:S02]  /*24490*/  SYNCS.PHASECHK.TRANS64.TRYWAIT P1, [R21+URZ+0x28c30], R209 ;  /* 0x028c30d1150075a7 */ /* 0x0022a4000802017f */
[----:B--2---:R-:W-:Y:S05]  /*244a0*/  @!P1 NANOSLEEP.SYNCS 0x989680 ;  /* 0x009896800000995d */ /* 0x004fea0003900000 */
[----:B------:R-:W2:Y:S02]  /*244b0*/  @!P1 SYNCS.PHASECHK.TRANS64 P1, [R21+URZ+0x28c30], R209 ;  /* 0x028c30d1150095a7 */ /* 0x000ea4000802007f */
[----:B--2---:R-:W-:Y:S05]  /*244c0*/  @!P1 BRA `(.L_x_2735) ;  /* 0xfffffffc00f09947 */ /* 0x004fea000383ffff */
[----:B------:R-:W-:Y:S05]  /*244d0*/  BRA `(.L_x_2734) ;  /* 0xfffffee400307947 */ /* 0x000fea000383ffff */
.L_x_2749:
[----:B-1----:R1:W2:Y:S02]  /*244e0*/  SYNCS.PHASECHK.TRANS64.TRYWAIT P1, [R21+URZ+0x28c50], R209 ;  /* 0x028c50d1150075a7 */ /* 0x0022a4000802017f */
[----:B--2---:R-:W-:Y:S05]  /*244f0*/  @!P1 NANOSLEEP.SYNCS 0x989680 ;  /* 0x009896800000995d */ /* 0x004fea0003900000 */
[----:B------:R-:W2:Y:S02]  /*24500*/  @!P1 SYNCS.PHASECHK.TRANS64 P1, [R21+URZ+0x28c50], R209 ;  /* 0x028c50d1150095a7 */ /* 0x000ea4000802007f */
[----:B--2---:R-:W-:Y:S05]  /*24510*/  @!P1 BRA `(.L_x_2749) ;  /* 0xfffffffc00f09947 */ /* 0x004fea000383ffff */
[----:B------:R-:W-:Y:S05]  /*24520*/  BRA `(.L_x_2748) ;  /* 0xffffff08003c7947 */ /* 0x000fea000383ffff */
.L_x_2793:
[----:B------:R-:W0:Y:S01]  /*24530*/  S2R R13, SR_TID.X ;  /* 0x00000000000d7919 */ /* 0x000e220000002100 */
[----:B------:R-:W-:Y:S01]  /*24540*/  BSSY B1, `(.L_x_2957) ;  /* 0x0000009000017945 */ /* 0x000fe20003800000 */
[----:B------:R-:W-:Y:S02]  /*24550*/  IMAD.MOV.U32 R12, RZ, RZ, RZ ;  /* 0x000000ffff0c7224 */ /* 0x000fe400078e00ff */
[----:B------:R-:W-:Y:S02]  /*24560*/  IMAD.MOV.U32 R11, RZ, RZ, 0x1f ;  /* 0x0000001fff0b7424 */ /* 0x000fe400078e00ff */
[----:B------:R-:W-:Y:S01]  /*24570*/  IMAD.MOV.U32 R15, RZ, RZ, -0x1 ;  /* 0xffffffffff0f7424 */ /* 0x000fe200078e00ff */
[----:B0-----:R-:W-:-:S04]  /*24580*/  SHF.R.U32.HI R13, RZ, 0x5, R13 ;  /* 0x00000005ff0d7819 */ /* 0x001fc8000001160d */
[----:B------:R-:W-:-:S07]  /*24590*/  LOP3.LUT R13, R13, 0x3, RZ, 0xc0, !PT ;  /* 0x000000030d0d7812 */ /* 0x000fce00078ec0ff */
[----:B-1----:R-:W-:Y:S05]  /*245a0*/  WARPSYNC.COLLECTIVE R15, `(.L_x_2958) ;  /* 0x000000000f087348 */ /* 0x002fea0003c00000 */
[----:B-1----:R0:W1:Y:S02]  /*245b0*/  SHFL.IDX P6, R14, R13, R12, R11 ;  /* 0x0000000c0d0e7389 */ /* 0x00206400000c000b */
[----:B01----:R-:W-:Y:S01]  /*245c0*/  ENDCOLLECTIVE ;  /* 0x000000000000791b */ /* 0x003fe20003800000 */
.L_x_2958:
[----:B------:R-:W-:Y:S05]  /*245d0*/  BSYNC B1 ;  /* 0x0000000000017941 */ /* 0x000fea0003800000 */
.L_x_2957:
[----:B------:R-:W-:Y:S05]  /*245e0*/  BRA `(.L_x_2959) ;  /* 0xffffff8000e07947 */ /* 0x000fea000383ffff */
.L_x_2795:
[----:B------:R-:W-:Y:S01]  /*245f0*/  BSSY B1, `(.L_x_2960) ;  /* 0x0000006000017945 */ /* 0x000fe20003800000 */
[----:B------:R-:W-:-:S07]  /*24600*/  IMAD.MOV.U32 R15, RZ, RZ, -0x1 ;  /* 0xffffffffff0f7424 */ /* 0x000fce00078e00ff */
[----:B0-----:R-:W-:Y:S05]  /*24610*/  WARPSYNC.COLLECTIVE R15, `(.L_x_2961) ;  /* 0x000000000f0c7348 */ /* 0x001fea0003c00000 */
[----:B------:R-:W-:Y:S02]  /*24620*/  ELECT P6, UR62, PT ;  /* 0x00000000003e782f */ /* 0x000fe400038c0000 */
[----:B------:R-:W-:Y:S01]  /*24630*/  MOV R14, UR62 ;  /* 0x0000003e000e7c02 */ /* 0x000fe20008000f00 */
[----:B0-----:R-:W-:Y:S10]  /*24640*/  ENDCOLLECTIVE ;  /* 0x000000000000791b */ /* 0x001ff40003800000 */
.L_x_2961:
[----:B------:R-:W-:Y:S05]  /*24650*/  BSYNC B1 ;  /* 0x0000000000017941 */ /* 0x000fea0003800000 */
.L_x_2960:
[----:B------:R-:W-:Y:S05]  /*24660*/  BRA `(.L_x_2794) ;  /* 0xffffff8000d87947 */ /* 0x000fea000383ffff */
.L_x_2797:
[----:B0-----:R0:W1:Y:S02]  /*24670*/  SYNCS.PHASECHK.TRANS64.TRYWAIT P0, [R18+URZ+0x28c20], R2 ;  /* 0x028c2002120075a7 */ /* 0x001064000800017f */
[----:B-1----:R-:W-:Y:S05]  /*24680*/  @!P0 NANOSLEEP.SYNCS 0x989680 ;  /* 0x009896800000895d */ /* 0x002fea0003900000 */
[----:B------:R-:W1:Y:S02]  /*24690*/  @!P0 SYNCS.PHASECHK.TRANS64 P0, [R18+URZ+0x28c20], R2 ;  /* 0x028c2002120085a7 */ /* 0x000e64000800007f */
[----:B-1----:R-:W-:Y:S05]  /*246a0*/  @!P0 BRA `(.L_x_2797) ;  /* 0xfffffffc00f08947 */ /* 0x002fea000383ffff */
[----:B------:R-:W-:Y:S05]  /*246b0*/  BRA `(.L_x_2962) ;  /* 0xffffff8000e87947 */ /* 0x000fea000383ffff */
.L_x_2801:
[----:B0-----:R0:W1:Y:S02]  /*246c0*/  SYNCS.PHASECHK.TRANS64.TRYWAIT P0, [R11+URZ+0x28ca0], R2 ;  /* 0x028ca0020b0075a7 */ /* 0x001064000800017f */
[----:B-1----:R-:W-:Y:S05]  /*246d0*/  @!P0 NANOSLEEP.SYNCS 0x989680 ;  /* 0x009896800000895d */ /* 0x002fea0003900000 */
[----:B------:R-:W1:Y:S02]  /*246e0*/  @!P0 SYNCS.PHASECHK.TRANS64 P0, [R11+URZ+0x28ca0], R2 ;  /* 0x028ca0020b0085a7 */ /* 0x000e64000800007f */
[----:B-1----:R-:W-:Y:S05]  /*246f0*/  @!P0 BRA `(.L_x_2801) ;  /* 0xfffffffc00f08947 */ /* 0x002fea000383ffff */
[----:B------:R-:W-:Y:S05]  /*24700*/  BRA `(.L_x_2963) ;  /* 0xffffff8400007947 */ /* 0x000fea000383ffff */
.L_x_2806:
[----:B-1----:R1:W2:Y:S02]  /*24710*/  SYNCS.PHASECHK.TRANS64.TRYWAIT P0, [R11+URZ+0x28cc0], R2 ;  /* 0x028cc0020b0075a7 */ /* 0x0022a4000800017f */
[----:B--2---:R-:W-:Y:S05]  /*24720*/  @!P0 NANOSLEEP.SYNCS 0x989680 ;  /* 0x009896800000895d */ /* 0x004fea0003900000 */
[----:B------:R-:W2:Y:S02]  /*24730*/  @!P0 SYNCS.PHASECHK.TRANS64 P0, [R11+URZ+0x28cc0], R2 ;  /* 0x028cc0020b0085a7 */ /* 0x000ea4000800007f */
[----:B--2---:R-:W-:Y:S05]  /*24740*/  @!P0 BRA `(.L_x_2806) ;  /* 0xfffffffc00f08947 */ /* 0x004fea000383ffff */
[----:B------:R-:W-:Y:S05]  /*24750*/  BRA `(.L_x_2964) ;  /* 0xffffff84007c7947 */ /* 0x000fea000383ffff */
.L_x_2820:
[----:B0-----:R0:W1:Y:S02]  /*24760*/  SYNCS.PHASECHK.TRANS64.TRYWAIT P1, [R11+URZ+0x28ca0], R2 ;  /* 0x028ca0020b0075a7 */ /* 0x001064000802017f */
[----:B-1----:R-:W-:Y:S05]  /*24770*/  @!P1 NANOSLEEP.SYNCS 0x989680 ;  /* 0x009896800000995d */ /* 0x002fea0003900000 */
[----:B------:R-:W1:Y:S02]  /*24780*/  @!P1 SYNCS.PHASECHK.TRANS64 P1, [R11+URZ+0x28ca0], R2 ;  /* 0x028ca0020b0095a7 */ /* 0x000e64000802007f */
[----:B-1----:R-:W-:Y:S05]  /*24790*/  @!P1 BRA `(.L_x_2820) ;  /* 0xfffffffc00f09947 */ /* 0x002fea000383ffff */
[----:B------:R-:W-:Y:S05]  /*247a0*/  BRA `(.L_x_2965) ;  /* 0xffffff8c00e07947 */ /* 0x000fea000383ffff */
.L_x_2825:
[----:B-1----:R1:W2:Y:S02]  /*247b0*/  SYNCS.PHASECHK.TRANS64.TRYWAIT P1, [R11+URZ+0x28cc0], R2 ;  /* 0x028cc0020b0075a7 */ /* 0x0022a4000802017f */
[----:B--2---:R-:W-:Y:S05]  /*247c0*/  @!P1 NANOSLEEP.SYNCS 0x989680 ;  /* 0x009896800000995d */ /* 0x004fea0003900000 */
[----:B------:R-:W2:Y:S02]  /*247d0*/  @!P1 SYNCS.PHASECHK.TRANS64 P1, [R11+URZ+0x28cc0], R2 ;  /* 0x028cc0020b0095a7 */ /* 0x000ea4000802007f */
[----:B--2---:R-:W-:Y:S05]  /*247e0*/  @!P1 BRA `(.L_x_2825) ;  /* 0xfffffffc00f09947 */ /* 0x004fea000383ffff */
[----:B------:R-:W-:Y:S05]  /*247f0*/  BRA `(.L_x_2966) ;  /* 0xffffff9000587947 */ /* 0x000fea000383ffff */
.L_x_2855:
[----:B------:R-:W1:Y:S01]  /*24800*/  S2R R11, SR_TID.X ;  /* 0x00000000000b7919 */ /* 0x000e620000002100 */
[----:B------:R-:W-:Y:S01]  /*24810*/  BSSY B0, `(.L_x_2967) ;  /* 0x000000a000007945 */ /* 0x000fe20003800000 */
[----:B------:R-:W-:Y:S02]  /*24820*/  IMAD.MOV.U32 R12, RZ, RZ, RZ ;  /* 0x000000ffff0c7224 */ /* 0x000fe400078e00ff */
[----:B------:R-:W-:Y:S01]  /*24830*/  IMAD.MOV.U32 R15, RZ, RZ, -0x1 ;  /* 0xffffffffff0f7424 */ /* 0x000fe200078e00ff */
[----:B-1----:R-:W-:-:S04]  /*24840*/  SHF.R.U32.HI R11, RZ, 0x5, R11 ;  /* 0x00000005ff0b7819 */ /* 0x002fc8000001160b */
[----:B------:R-:W-:-:S05]  /*24850*/  LOP3.LUT R11, R11, 0x3, RZ, 0xc0, !PT ;  /* 0x000000030b0b7812 */ /* 0x000fca00078ec0ff */
[----:B------:R-:W-:Y:S02]  /*24860*/  IMAD.MOV.U32 R13, RZ, RZ, R11 ;  /* 0x000000ffff0d7224 */ /* 0x000fe400078e000b */
[----:B------:R-:W-:-:S07]  /*24870*/  IMAD.MOV.U32 R11, RZ, RZ, 0x1f ;  /* 0x0000001fff0b7424 */ /* 0x000fce00078e00ff */
[----:B0----5:R-:W-:Y:S05]  /*24880*/  WARPSYNC.COLLECTIVE R15, `(.L_x_2968) ;  /* 0x000000000f087348 */ /* 0x021fea0003c00000 */
[----:B------:R1:W2:Y:S02]  /*24890*/  SHFL.IDX P6, R14, R13, R12, R11 ;  /* 0x0000000c0d0e7389 */ /* 0x0002a400000c000b */
[----:B012--5:R-:W-:Y:S01]  /*248a0*/  ENDCOLLECTIVE ;  /* 0x000000000000791b */ /* 0x027fe20003800000 */
.L_x_2968:
[----:B------:R-:W-:Y:S05]  /*248b0*/  BSYNC B0 ;  /* 0x0000000000007941 */ /* 0x000fea0003800000 */
.L_x_2967:
[----:B------:R-:W-:Y:S05]  /*248c0*/  BRA `(.L_x_2969) ;  /* 0xffffffa800d47947 */ /* 0x000fea000383ffff */
.L_x_2858:
[----:B-1----:R1:W2:Y:S02]  /*248d0*/  SYNCS.PHASECHK.TRANS64.TRYWAIT P0, [R25+URZ+0x28c40], R0 ;  /* 0x028c4000190075a7 */ /* 0x0022a4000800017f */
[----:B--2---:R-:W-:Y:S05]  /*248e0*/  @!P0 NANOSLEEP.SYNCS 0x989680 ;  /* 0x009896800000895d */ /* 0x004fea0003900000 */
[----:B------:R-:W2:Y:S02]  /*248f0*/  @!P0 SYNCS.PHASECHK.TRANS64 P0, [R25+URZ+0x28c40], R0 ;  /* 0x028c4000190085a7 */ /* 0x000ea4000800007f */
[----:B--2---:R-:W-:Y:S05]  /*24900*/  @!P0 BRA `(.L_x_2858) ;  /* 0xfffffffc00f08947 */ /* 0x004fea000383ffff */
[----:B------:R-:W-:Y:S05]  /*24910*/  BRA `(.L_x_2970) ;  /* 0xffffffac000c7947 */ /* 0x000fea000383ffff */
.L_x_2859:
        /* <DEDUP_REMOVED lines=8> */
.L_x_2972:
[----:B------:R-:W-:Y:S05]  /*249a0*/  BSYNC B0 ;  /* 0x0000000000007941 */ /* 0x000fea0003800000 */
.L_x_2971:
[----:B------:R-:W-:Y:S01]  /*249b0*/  IMAD.MOV.U32 R13, RZ, RZ, R0 ;  /* 0x000000ffff0d7224 */ /* 0x000fe200078e0000 */
[----:B------:R-:W-:Y:S01]  /*249c0*/  MOV R11, 0x181f ;  /* 0x0000181f000b7802 */ /* 0x000fe20000000f00 */
[----:B------:R-:W-:Y:S02]  /*249d0*/  IMAD.MOV.U32 R12, RZ, RZ, RZ ;  /* 0x000000ffff0c7224 */ /* 0x000fe400078e00ff */
[----:B------:R-:W-:Y:S02]  /*249e0*/  IMAD.MOV.U32 R15, RZ, RZ, -0x1 ;  /* 0xffffffffff0f7424 */ /* 0x000fe400078e00ff */
[----:B------:R-:W-:Y:S02]  /*249f0*/  IMAD.MOV.U32 R2, RZ, RZ, R14 ;  /* 0x000000ffff027224 */ /* 0x000fe400078e000e */
[----:B------:R-:W-:-:S07]  /*24a00*/  @P0 IMAD R6, R4, 0x2, R18 ;  /* 0x0000000204060824 */ /* 0x000fce00078e0212 */
[----:B------:R-:W-:Y:S05]  /*24a10*/  WARPSYNC.COLLECTIVE R15, `(.L_x_2973) ;  /* 0x000000000f087348 */ /* 0x000fea0003c00000 */
[----:B------:R0:W1:Y:S02]  /*24a20*/  SHFL.IDX P6, R14, R13, R12, R11 ;  /* 0x0000000c0d0e7389 */ /* 0x00006400000c000b */
[----:B01----:R-:W-:Y:S01]  /*24a30*/  ENDCOLLECTIVE ;  /* 0x000000000000791b */ /* 0x003fe20003800000 */
.L_x_2973:
[----:B------:R-:W-:Y:S02]  /*24a40*/  IMAD.MOV.U32 R13, RZ, RZ, R5 ;  /* 0x000000ffff0d7224 */ /* 0x000fe400078e0005 */
[----:B------:R-:W-:Y:S02]  /*24a50*/  IMAD.MOV.U32 R12, RZ, RZ, 0x1 ;  /* 0x00000001ff0c7424 */ /* 0x000fe400078e00ff */
[----:B------:R-:W-:-:S07]  /*24a60*/  IMAD.MOV.U32 R3, RZ, RZ, R14 ;  /* 0x000000ffff037224 */ /* 0x000fce00078e000e */
[----:B------:R-:W-:Y:S05]  /*24a70*/  WARPSYNC.COLLECTIVE R15, `(.L_x_2974) ;  /* 0x000000000f087348 */ /* 0x000fea0003c00000 */
[----:B------:R0:W1:Y:S02]  /*24a80*/  SHFL.IDX P6, R14, R13, R12, R11 ;  /* 0x0000000c0d0e7389 */ /* 0x00006400000c000b */
[----:B01----:R-:W-:Y:S01]  /*24a90*/  ENDCOLLECTIVE ;  /* 0x000000000000791b */ /* 0x003fe20003800000 */
.L_x_2974:
        /* <DEDUP_REMOVED lines=15> */
.L_x_2975:
[----:B------:R-:W-:Y:S02]  /*24b90*/  @P0 IMAD R6, R4, 0x2, R18 ;  /* 0x0000000204060824 */ /* 0x000fe400078e0212 */
[----:B------:R-:W-:Y:S02]  /*24ba0*/  IMAD.MOV.U32 R13, RZ, RZ, R5 ;  /* 0x000000ffff0d7224 */ /* 0x000fe400078e0005 */
[----:B------:R-:W-:Y:S02]  /*24bb0*/  IMAD.MOV.U32 R12, RZ, RZ, 0x2 ;  /* 0x00000002ff0c7424 */ /* 0x000fe400078e00ff */
[----:B------:R-:W-:-:S07]  /*24bc0*/  IMAD.MOV.U32 R3, RZ, RZ, R14 ;  /* 0x000000ffff037224 */ /* 0x000fce00078e000e */
[----:B------:R-:W-:Y:S05]  /*24bd0*/  WARPSYNC.COLLECTIVE R15, `(.L_x_2976) ;  /* 0x000000000f087348 */ /* 0x000fea0003c00000 */
[----:B------:R0:W1:Y:S02]  /*24be0*/  SHFL.IDX P6, R14, R13, R12, R11 ;  /* 0x0000000c0d0e7389 */ /* 0x00006400000c000b */
[----:B01----:R-:W-:Y:S01]  /*24bf0*/  ENDCOLLECTIVE ;  /* 0x000000000000791b */ /* 0x003fe20003800000 */
.L_x_2976:
        /* <DEDUP_REMOVED lines=15> */
.L_x_2977:
[----:B------:R-:W-:Y:S01]  /*24cf0*/  @P0 IMAD R6, R4, 0x2, R18 ;  /* 0x0000000204060824 */ /* 0x000fe200078e0212 */
[----:B------:R-:W-:Y:S01]  /*24d00*/  MOV R13, R5 ;  /* 0x00000005000d7202 */ /* 0x000fe20000000f00 */
[----:B------:R-:W-:Y:S02]  /*24d10*/  IMAD.MOV.U32 R12, RZ, RZ, 0x3 ;  /* 0x00000003ff0c7424 */ /* 0x000fe400078e00ff */
[----:B------:R-:W-:-:S07]  /*24d20*/  IMAD.MOV.U32 R3, RZ, RZ, R14 ;  /* 0x000000ffff037224 */ /* 0x000fce00078e000e */
[----:B------:R-:W-:Y:S05]  /*24d30*/  WARPSYNC.COLLECTIVE R15, `(.L_x_2978) ;  /* 0x000000000f087348 */ /* 0x000fea0003c00000 */
[----:B------:R0:W1:Y:S02]  /*24d40*/  SHFL.IDX P6, R14, R13, R12, R11 ;  /* 0x0000000c0d0e7389 */ /* 0x00006400000c000b */
[----:B01----:R-:W-:Y:S01]  /*24d50*/  ENDCOLLECTIVE ;  /* 0x000000000000791b */ /* 0x003fe20003800000 */
.L_x_2978:
        /* <DEDUP_REMOVED lines=10> */
.L_x_2979:
[----:B------:R-:W-:Y:S01]  /*24e00*/  @!PT LDS RZ, [RZ] ;  /* 0x00000000fffff984 */ /* 0x000fe20000000800 */
[----:B------:R-:W-:Y:S01]  /*24e10*/  @!PT LDS RZ, [RZ] ;  /* 0x00000000fffff984 */ /* 0x000fe20000000800 */
[----:B------:R-:W-:Y:S01]  /*24e20*/  @!PT LDS RZ, [RZ] ;  /* 0x00000000fffff984 */ /* 0x000fe20000000800 */
[----:B------:R0:W-:Y:S01]  /*24e30*/  @P0 LDGSTS.E.BYPASS.LTC128B.128 [R6+0x23400], desc[UR40][R2.64], !P2 ;  /* 0x2340000002060fae */ /* 0x0001e2000d101d68 */
[----:B------:R-:W-:Y:S01]  /*24e40*/  IMAD.MOV.U32 R0, RZ, RZ, R14 ;  /* 0x000000ffff007224 */ /* 0x000fe200078e000e */
[----:B------:R-:W-:Y:S06]  /*24e50*/  BRA `(.L_x_2980) ;  /* 0xffffffa800bc7947 */ /* 0x000fec000383ffff */
.L_x_2864:
[----:B------:R-:W-:Y:S02]  /*24e60*/  IMAD.MOV.U32 R13, RZ, RZ, R4 ;  /* 0x000000ffff0d7224 */ /* 0x000fe400078e0004 */
[----:B------:R-:W-:Y:S02]  /*24e70*/  IMAD.MOV.U32 R12, RZ, RZ, RZ ;  /* 0x000000ffff0c7224 */ /* 0x000fe400078e00ff */
[----:B------:R-:W-:Y:S02]  /*24e80*/  IMAD.MOV.U32 R11, RZ, RZ, 0x181f ;  /* 0x0000181fff0b7424 */ /* 0x000fe400078e00ff */
[----:B------:R-:W-:Y:S02]  /*24e90*/  IMAD.MOV.U32 R15, RZ, RZ, -0x1 ;  /* 0xffffffffff0f7424 */ /* 0x000fe400078e00ff */
[----:B-----5:R-:W-:Y:S02]  /*24ea0*/  IMAD R5, R20, R7, RZ ;  /* 0x0000000714057224 */ /* 0x020fe400078e02ff */
[----:B------:R-:W-:-:S07]  /*24eb0*/  IMAD.IADD R31, R10, 0x1, R31 ;  /* 0x000000010a1f7824 */ /* 0x000fce00078e021f */
[----:B------:R-:W-:Y:S05]  /*24ec0*/  WARPSYNC.COLLECTIVE R15, `(.L_x_2981) ;  /* 0x000000000f087348 */ /* 0x000fea0003c00000 */
[----:B------:R0:W1:Y:S02]  /*24ed0*/  SHFL.IDX P6, R14, R13, R12, R11 ;  /* 0x0000000c0d0e7389 */ /* 0x00006400000c000b */
[----:B01----:R-:W-:Y:S01]  /*24ee0*/  ENDCOLLECTIVE ;  /* 0x000000000000791b */ /* 0x003fe20003800000 */
.L_x_2981:
[C---:B------:R-:W-:Y:S01]  /*24ef0*/  VIADD R6, R31.reuse, 0x10 ;  /* 0x000000101f067836 */ /* 0x040fe20000000000 */
[----:B------:R-:W-:Y:S01]  /*24f00*/  ISETP.GE.AND P0, PT, R31, R5, PT ;  /* 0x000000051f00720c */ /* 0x000fe20003f06270 */
[----:B------:R-:W-:Y:S02]  /*24f10*/  IMAD.MOV.U32 R13, RZ, RZ, R0 ;  /* 0x000000ffff0d7224 */ /* 0x000fe400078e0000 */
[----:B------:R-:W-:-:S10]  /*24f20*/  IMAD.MOV.U32 R2, RZ, RZ, R14 ;  /* 0x000000ffff027224 */ /* 0x000fd400078e000e */
[----:B------:R-:W-:Y:S05]  /*24f30*/  WARPSYNC.COLLECTIVE R15, `(.L_x_2982) ;  /* 0x000000000f087348 */ /* 0x000fea0003c00000 */
[----:B------:R0:W1:Y:S02]  /*24f40*/  SHFL.IDX P6, R14, R13, R12, R11 ;  /* 0x0000000c0d0e7389 */ /* 0x00006400000c000b */
[----:B01----:R-:W-:Y:S01]  /*24f50*/  ENDCOLLECTIVE ;  /* 0x000000000000791b */ /* 0x003fe20003800000 */
.L_x_2982:
[----:B------:R-:W-:Y:S02]  /*24f60*/  IMAD.MOV.U32 R13, RZ, RZ, R4 ;  /* 0x000000ffff0d7224 */ /* 0x000fe400078e0004 */
[----:B------:R-:W-:Y:S02]  /*24f70*/  IMAD.MOV.U32 R12, RZ, RZ, 0x1 ;  /* 0x00000001ff0c7424 */ /* 0x000fe400078e00ff */
[----:B------:R-:W-:-:S07]  /*24f80*/  IMAD.MOV.U32 R3, RZ, RZ, R14 ;  /* 0x000000ffff037224 */ /* 0x000fce00078e000e */
[----:B------:R-:W-:Y:S05]  /*24f90*/  WARPSYNC.COLLECTIVE R15, `(.L_x_2983) ;  /* 0x000000000f087348 */ /* 0x000fea0003c00000 */
[----:B------:R0:W1:Y:S02]  /*24fa0*/  SHFL.IDX P6, R14, R13, R12, R11 ;  /* 0x0000000c0d0e7389 */ /* 0x00006400000c000b */
[----:B01----:R-:W-:Y:S01]  /*24fb0*/  ENDCOLLECTIVE ;  /* 0x000000000000791b */ /* 0x003fe20003800000 */
.L_x_2983:
        /* <DEDUP_REMOVED lines=15> */
.L_x_2984:
[----:B------:R-:W-:Y:S02]  /*250b0*/  IMAD.MOV.U32 R13, RZ, RZ, R4 ;  /* 0x000000ffff0d7224 */ /* 0x000fe400078e0004 */
[----:B------:R-:W-:Y:S01]  /*250c0*/  IMAD.MOV.U32 R12, RZ, RZ, 0x2 ;  /* 0x00000002ff0c7424 */ /* 0x000fe200078e00ff */
[----:B------:R-:W-:-:S07]  /*250d0*/  MOV R3, R14 ;  /* 0x0000000e00037202 */ /* 0x000fce0000000f00 */
[----:B------:R-:W-:Y:S05]  /*250e0*/  WARPSYNC.COLLECTIVE R15, `(.L_x_2985) ;  /* 0x000000000f087348 */ /* 0x000fea0003c00000 */
[----:B------:R0:W1:Y:S02]  /*250f0*/  SHFL.IDX P6, R14, R13, R12, R11 ;  /* 0x0000000c0d0e7389 */ /* 0x00006400000c000b */
[----:B01----:R-:W-:Y:S01]  /*25100*/  ENDCOLLECTIVE ;  /* 0x000000000000791b */ /* 0x003fe20003800000 */
.L_x_2985:
        /* <DEDUP_REMOVED lines=16> */
.L_x_2986:
[----:B------:R-:W-:Y:S02]  /*25210*/  IMAD.MOV.U32 R13, RZ, RZ, R4 ;  /* 0x000000ffff0d7224 */ /* 0x000fe400078e0004 */
[----:B------:R-:W-:Y:S02]  /*25220*/  IMAD.MOV.U32 R12, RZ, RZ, 0x3 ;  /* 0x00000003ff0c7424 */ /* 0x000fe400078e00ff */
[----:B------:R-:W-:-:S07]  /*25230*/  IMAD.MOV.U32 R3, RZ, RZ, R14 ;  /* 0x000000ffff037224 */ /* 0x000fce00078e000e */
[----:B------:R-:W-:Y:S05]  /*25240*/  WARPSYNC.COLLECTIVE R15, `(.L_x_2987) ;  /* 0x000000000f087348 */ /* 0x000fea0003c00000 */
[----:B------:R0:W1:Y:S02]  /*25250*/  SHFL.IDX P6, R14, R13, R12, R11 ;  /* 0x0000000c0d0e7389 */ /* 0x00006400000c000b */
[----:B01----:R-:W-:Y:S01]  /*25260*/  ENDCOLLECTIVE ;  /* 0x000000000000791b */ /* 0x003fe20003800000 */
.L_x_2987:
        /* <DEDUP_REMOVED lines=10> */
.L_x_2988:
[----:B------:R-:W-:Y:S01]  /*25310*/  @!PT LDS RZ, [RZ] ;  /* 0x00000000fffff984 */ /* 0x000fe20000000800 */
[----:B------:R-:W-:Y:S01]  /*25320*/  @!PT LDS RZ, [RZ] ;  /* 0x00000000fffff984 */ /* 0x000fe20000000800 */
[----:B------:R-:W-:Y:S01]  /*25330*/  @!PT LDS RZ, [RZ] ;  /* 0x00000000fffff984 */ /* 0x000fe20000000800 */
[----:B------:R1:W-:Y:S01]  /*25340*/  @!P0 LDGSTS.E.BYPASS.LTC128B.128 [R8+0x21400], desc[UR40][R2.64], !P1 ;  /* 0x2140000002088fae */ /* 0x0003e2000c901d68 */
[----:B------:R-:W-:Y:S01]  /*25350*/  IMAD.MOV.U32 R0, RZ, RZ, R14 ;  /* 0x000000ffff007224 */ /* 0x000fe200078e000e */
[----:B------:R-:W-:Y:S06]  /*25360*/  BRA `(.L_x_2989) ;  /* 0xffffffac00e07947 */ /* 0x000fec000383ffff */
.L_x_2867:
[----:B0-----:R0:W1:Y:S02]  /*25370*/  SYNCS.PHASECHK.TRANS64.TRYWAIT P0, [R18+URZ+0x28c20], R0 ;  /* 0x028c2000120075a7 */ /* 0x001064000800017f */
[----:B-1----:R-:W-:Y:S05]  /*25380*/  @!P0 NANOSLEEP.SYNCS 0x989680 ;  /* 0x009896800000895d */ /* 0x002fea0003900000 */
[----:B------:R-:W1:Y:S02]  /*25390*/  @!P0 SYNCS.PHASECHK.TRANS64 P0, [R18+URZ+0x28c20], R0 ;  /* 0x028c2000120085a7 */ /* 0x000e64000800007f */
[----:B-1----:R-:W-:Y:S05]  /*253a0*/  @!P0 BRA `(.L_x_2867) ;  /* 0xfffffffc00f08947 */ /* 0x002fea000383ffff */
[----:B------:R-:W-:Y:S05]  /*253b0*/  BRA `(.L_x_2990) ;  /* 0xffffffb0003c7947 */ /* 0x000fea000383ffff */
.L_x_2870:
[----:B0-----:R0:W1:Y:S02]  /*253c0*/  SYNCS.PHASECHK.TRANS64.TRYWAIT P0, [R25+URZ+0x28c60], R0 ;  /* 0x028c6000190075a7 */ /* 0x001064000800017f */
[----:B-1----:R-:W-:Y:S05]  /*253d0*/  @!P0 NANOSLEEP.SYNCS 0x989680 ;  /* 0x009896800000895d */ /* 0x002fea0003900000 */
[----:B------:R-:W1:Y:S02]  /*253e0*/  @!P0 SYNCS.PHASECHK.TRANS64 P0, [R25+URZ+0x28c60], R0 ;  /* 0x028c6000190085a7 */ /* 0x000e64000800007f */
[----:B-1----:R-:W-:Y:S05]  /*253f0*/  @!P0 BRA `(.L_x_2870) ;  /* 0xfffffffc00f08947 */ /* 0x002fea000383ffff */
[----:B------:R-:W-:Y:S05]  /*25400*/  BRA `(.L_x_2991) ;  /* 0xffffffb0004c7947 */ /* 0x000fea000383ffff */
.L_x_2871:
        /* <DEDUP_REMOVED lines=8> */
.L_x_2993:
[----:B------:R-:W-:Y:S05]  /*25490*/  BSYNC B0 ;  /* 0x0000000000007941 */ /* 0x000fea0003800000 */
.L_x_2992:
[----:B------:R0:W5:Y:S01]  /*254a0*/  LDL R8, [R1+0x4] ;  /* 0x0000040001087983 */ /* 0x0001620000100800 */
[----:B------:R-:W-:Y:S01]  /*254b0*/  MOV R13, R5 ;  /* 0x00000005000d7202 */ /* 0x000fe20000000f00 */
[----:B------:R-:W-:Y:S01]  /*254c0*/  IMAD.MOV.U32 R12, RZ, RZ, RZ ;  /* 0x000000ffff0c7224 */ /* 0x000fe200078e00ff */
[C---:B------:R-:W-:Y:S01]  /*254d0*/  LOP3.LUT P5, RZ, R30.reuse, 0x2, RZ, 0xc0, !PT ;  /* 0x000000021eff7812 */ /* 0x040fe200078ac0ff */
        /* <DEDUP_REMOVED lines=11> */
.L_x_2994:
        /* <DEDUP_REMOVED lines=40> */
.L_x_2995:
[----:B------:R-:W-:Y:S02]  /*25810*/  IMAD.MOV.U32 R13, RZ, RZ, R5 ;  /* 0x000000ffff0d7224 */ /* 0x000fe400078e0005 */
[----:B------:R-:W-:-:S07]  /*25820*/  IMAD.MOV.U32 R3, RZ, RZ, R14 ;  /* 0x000000ffff037224 */ /* 0x000fce00078e000e */
[----:B------:R-:W-:Y:S05]  /*25830*/  WARPSYNC.COLLECTIVE R15, `(.L_x_2996) ;  /* 0x000000000f087348 */ /* 0x000fea0003c00000 */
[----:B------:R0:W1:Y:S02]  /*25840*/  SHFL.IDX P6, R14, R13, R12, R11 ;  /* 0x0000000c0d0e7389 */ /* 0x00006400000c000b */
[----:B01----:R-:W-:Y:S01]  /*25850*/  ENDCOLLECTIVE ;  /* 0x000000000000791b */ /* 0x003fe20003800000 */
.L_x_2996:
        /* <DEDUP_REMOVED lines=29> */
.L_x_2997:
[----:B------:R-:W-:Y:S02]  /*25a30*/  IMAD.MOV.U32 R13, RZ, RZ, R5 ;  /* 0x000000ffff0d7224 */ /* 0x000fe400078e0005 */
[----:B------:R-:W-:-:S07]  /*25a40*/  IMAD.MOV.U32 R7, RZ, RZ, R14 ;  /* 0x000000ffff077224 */ /* 0x000fce00078e000e */
[----:B------:R-:W-:Y:S05]  /*25a50*/  WARPSYNC.COLLECTIVE R15, `(.L_x_2998) ;  /* 0x000000000f087348 */ /* 0x000fea0003c00000 */
[----:B------:R0:W1:Y:S02]  /*25a60*/  SHFL.IDX P6, R14, R13, R12, R11 ;  /* 0x0000000c0d0e7389 */ /* 0x00006400000c000b */
[----:B01----:R-:W-:Y:S01]  /*25a70*/  ENDCOLLECTIVE ;  /* 0x000000000000791b */ /* 0x003fe20003800000 */
.L_x_2998:
        /* <DEDUP_REMOVED lines=29> */
.L_x_2999:
[----:B------:R-:W-:Y:S02]  /*25c50*/  IMAD.MOV.U32 R13, RZ, RZ, R5 ;  /* 0x000000ffff0d7224 */ /* 0x000fe400078e0005 */
[----:B------:R-:W-:-:S07]  /*25c60*/  IMAD.MOV.U32 R6, RZ, RZ, R14 ;  /* 0x000000ffff067224 */ /* 0x000fce00078e000e */
[----:B------:R-:W-:Y:S05]  /*25c70*/  WARPSYNC.COLLECTIVE R15, `(.L_x_3000) ;  /* 0x000000000f087348 */ /* 0x000fea0003c00000 */
[----:B------:R0:W1:Y:S02]  /*25c80*/  SHFL.IDX P6, R14, R13, R12, R11 ;  /* 0x0000000c0d0e7389 */ /* 0x00006400000c000b */
[----:B01----:R-:W-:Y:S01]  /*25c90*/  ENDCOLLECTIVE ;  /* 0x000000000000791b */ /* 0x003fe20003800000 */
.L_x_3000:
[----:B------:R-:W-:Y:S01]  /*25ca0*/  IMAD.MOV.U32 R2, RZ, RZ, R14 ;  /* 0x000000ffff027224 */ /* 0x000fe200078e000e */
[----:B------:R-:W-:Y:S06]  /*25cb0*/  BRA `(.L_x_3001) ;  /* 0xffffffac00d87947 */ /* 0x000fec000383ffff */
.L_x_2878:
[----:B0-----:R0:W1:Y:S02]  /*25cc0*/  SYNCS.PHASECHK.TRANS64.TRYWAIT P0, [R6+URZ+0x28c40], R20 ;  /* 0x028c4014060075a7 */ /* 0x001064000800017f */
[----:B-1----:R-:W-:Y:S05]  /*25cd0*/  @!P0 NANOSLEEP.SYNCS 0x989680 ;  /* 0x009896800000895d */ /* 0x002fea0003900000 */
[----:B------:R-:W1:Y:S02]  /*25ce0*/  @!P0 SYNCS.PHASECHK.TRANS64 P0, [R6+URZ+0x28c40], R20 ;  /* 0x028c4014060085a7 */ /* 0x000e64000800007f */
[----:B-1----:R-:W-:Y:S05]  /*25cf0*/  @!P0 BRA `(.L_x_2878) ;  /* 0xfffffffc00f08947 */ /* 0x002fea000383ffff */
[----:B------:R-:W-:Y:S05]  /*25d00*/  BRA `(.L_x_3002) ;  /* 0xffffffb400687947 */ /* 0x000fea000383ffff */
.L_x_2879:
        /* <DEDUP_REMOVED lines=8> */
.L_x_3004:
[----:B------:R-:W-:Y:S05]  /*25d90*/  BSYNC B1 ;  /* 0x0000000000017941 */ /* 0x000fea0003800000 */
.L_x_3003:
        /* <DEDUP_REMOVED lines=9> */
.L_x_3005:
[----:B------:R-:W-:Y:S01]  /*25e30*/  MOV R13, R25 ;  /* 0x00000019000d7202 */ /* 0x000fe20000000f00 */
[----:B------:R-:W-:Y:S02]  /*25e40*/  IMAD.MOV.U32 R12, RZ, RZ, 0x1 ;  /* 0x00000001ff0c7424 */ /* 0x000fe400078e00ff */
[----:B------:R-:W-:-:S07]  /*25e50*/  IMAD.MOV.U32 R2, RZ, RZ, R14 ;  /* 0x000000ffff027224 */ /* 0x000fce00078e000e */
[----:B------:R-:W-:Y:S05]  /*25e60*/  WARPSYNC.COLLECTIVE R15, `(.L_x_3006) ;  /* 0x000000000f087348 */ /* 0x000fea0003c00000 */
[----:B------:R0:W1:Y:S02]  /*25e70*/  SHFL.IDX P6, R14, R13, R12, R11 ;  /* 0x0000000c0d0e7389 */ /* 0x00006400000c000b */
[----:B01----:R-:W-:Y:S01]  /*25e80*/  ENDCOLLECTIVE ;  /* 0x000000000000791b */ /* 0x003fe20003800000 */
.L_x_3006:
        /* <DEDUP_REMOVED lines=11> */
.L_x_3007:
[----:B------:R-:W-:Y:S02]  /*25f40*/  IMAD.MOV.U32 R13, RZ, RZ, R25 ;  /* 0x000000ffff0d7224 */ /* 0x000fe400078e0019 */
[----:B------:R-:W-:Y:S02]  /*25f50*/  IMAD.MOV.U32 R12, RZ, RZ, 0x2 ;  /* 0x00000002ff0c7424 */ /* 0x000fe400078e00ff */
[----:B------:R-:W-:-:S07]  /*25f60*/  IMAD.MOV.U32 R2, RZ, RZ, R14 ;  /* 0x000000ffff027224 */ /* 0x000fce00078e000e */
[----:B------:R-:W-:Y:S05]  /*25f70*/  WARPSYNC.COLLECTIVE R15, `(.L_x_3008) ;  /* 0x000000000f087348 */ /* 0x000fea0003c00000 */
[----:B------:R0:W1:Y:S02]  /*25f80*/  SHFL.IDX P6, R14, R13, R12, R11 ;  /* 0x0000000c0d0e7389 */ /* 0x00006400000c000b */
[----:B01----:R-:W-:Y:S01]  /*25f90*/  ENDCOLLECTIVE ;  /* 0x000000000000791b */ /* 0x003fe20003800000 */
.L_x_3008:
        /* <DEDUP_REMOVED lines=11> */
.L_x_3009:
[----:B------:R-:W-:Y:S02]  /*26050*/  IMAD.MOV.U32 R13, RZ, RZ, R25 ;  /* 0x000000ffff0d7224 */ /* 0x000fe400078e0019 */
[----:B------:R-:W-:Y:S02]  /*26060*/  IMAD.MOV.U32 R12, RZ, RZ, 0x3 ;  /* 0x00000003ff0c7424 */ /* 0x000fe400078e00ff */
[----:B------:R-:W-:-:S07]  /*26070*/  IMAD.MOV.U32 R2, RZ, RZ, R14 ;  /* 0x000000ffff027224 */ /* 0x000fce00078e000e */
[----:B------:R-:W-:Y:S05]  /*26080*/  WARPSYNC.COLLECTIVE R15, `(.L_x_3010) ;  /* 0x000000000f087348 */ /* 0x000fea0003c00000 */
[----:B------:R0:W1:Y:S02]  /*26090*/  SHFL.IDX P6, R14, R13, R12, R11 ;  /* 0x0000000c0d0e7389 */ /* 0x00006400000c000b */
[----:B01----:R-:W-:Y:S01]  /*260a0*/  ENDCOLLECTIVE ;  /* 0x000000000000791b */ /* 0x003fe20003800000 */
.L_x_3010:
        /* <DEDUP_REMOVED lines=11> */
.L_x_3011:
[----:B------:R-:W-:Y:S01]  /*26160*/  IMAD.MOV.U32 R2, RZ, RZ, R14 ;  /* 0x000000ffff027224 */ /* 0x000fe200078e000e */
[----:B------:R-:W-:Y:S06]  /*26170*/  BRA `(.L_x_3012) ;  /* 0xffffffb000f07947 */ /* 0x000fec000383ffff */
.L_x_2884:
[----:B---3--:R3:W4:Y:S02]  /*26180*/  SYNCS.PHASECHK.TRANS64.TRYWAIT P0, [R6+URZ+0x28c60], R20 ;  /* 0x028c6014060075a7 */ /* 0x008724000800017f */
[----:B----4-:R-:W-:Y:S05]  /*26190*/  @!P0 NANOSLEEP.SYNCS 0x989680 ;  /* 0x009896800000895d */ /* 0x010fea0003900000 */
[----:B------:R-:W4:Y:S02]  /*261a0*/  @!P0 SYNCS.PHASECHK.TRANS64 P0, [R6+URZ+0x28c60], R20 ;  /* 0x028c6014060085a7 */ /* 0x000f24000800007f */
[----:B----4-:R-:W-:Y:S05]  /*261b0*/  @!P0 BRA `(.L_x_2884) ;  /* 0xfffffffc00f08947 */ /* 0x010fea000383ffff */
[----:B------:R-:W-:Y:S05]  /*261c0*/  BRA `(.L_x_3013) ;  /* 0xffffffb400407947 */ /* 0x000fea000383ffff */
.L_x_2885:
[----:B------:R-:W-:Y:S01]  /*261d0*/  BSSY B1, `(.L_x_3014) ;  /* 0x0000008000017945 */ /* 0x000fe20003800000 */
[----:B------:R-:W-:Y:S01]  /*261e0*/  IMAD.MOV.U32 R13, RZ, RZ, R10 ;  /* 0x000000ffff0d7224 */ /* 0x000fe200078e000a */
[----:B------:R-:W-:Y:S01]  /*261f0*/  MOV R11, 0x181f ;  /* 0x0000181f000b7802 */ /* 0x000fe20000000f00 */
[----:B------:R-:W-:Y:S02]  /*26200*/  IMAD.MOV.U32 R12, RZ, RZ, RZ ;  /* 0x000000ffff0c7224 */ /* 0x000fe400078e00ff */
[----:B------:R-:W-:-:S07]  /*26210*/  IMAD.MOV.U32 R15, RZ, RZ, -0x1 ;  /* 0xffffffffff0f7424 */ /* 0x000fce00078e00ff */
[----:B0-23--:R-:W-:Y:S05]  /*26220*/  WARPSYNC.COLLECTIVE R15, `(.L_x_3015) ;  /* 0x000000000f087348 */ /* 0x00dfea0003c00000 */
[----:B------:R1:W4:Y:S02]  /*26230*/  SHFL.IDX P6, R14, R13, R12, R11 ;  /* 0x0000000c0d0e7389 */ /* 0x00032400000c000b */
[----:B01234-:R-:W-:Y:S01]  /*26240*/  ENDCOLLECTIVE ;  /* 0x000000000000791b */ /* 0x01ffe20003800000 */
.L_x_3015:
[----:B------:R-:W-:Y:S05]  /*26250*/  BSYNC B1 ;  /* 0x0000000000017941 */ /* 0x000fea0003800000 */
.L_x_3014:
        /* <DEDUP_REMOVED lines=13> */
.L_x_3016:
        /* <DEDUP_REMOVED lines=17> */
.L_x_3017:
        /* <DEDUP_REMOVED lines=16> */
.L_x_3018:
        /* <DEDUP_REMOVED lines=19> */
.L_x_3019:
        /* <DEDUP_REMOVED lines=14> */
.L_x_3020:
        /* <DEDUP_REMOVED lines=10> */
[----:B------:R-:W-:-:S09]  /*267f0*/  LOP3.LUT P3, RZ, R16, 0x4000, RZ, 0xc0, !PT ;  /* 0x0000400010ff7812 */ /* 0x000fd2000786c0ff */
[----:B------:R0:W-:Y:S04]  /*26800*/  LDGSTS.E.BYPASS.LTC128B.128 [R21+0x3400], desc[UR40][R2.64+0x80], !P2 ;  /* 0x0340008002157fae */ /* 0x0001e8000d101d68 */
[----:B------:R0:W-:Y:S02]  /*26810*/  LDGSTS.E.BYPASS.LTC128B.128 [R21+0x5400], desc[UR40][R2.64+0x100], !P6 ;  /* 0x0540010002157fae */ /* 0x0001e4000f101d68 */
[----:B0-----:R-:W-:Y:S05]  /*26820*/  WARPSYNC.COLLECTIVE R15, `(.L_x_3021) ;  /* 0x000000000f087348 */ /* 0x001fea0003c00000 */
[----:B------:R1:W2:Y:S02]  /*26830*/  SHFL.IDX P6, R14, R13, R12, R11 ;  /* 0x0000000c0d0e7389 */ /* 0x0002a400000c000b */
[----:B012---:R-:W-:Y:S01]  /*26840*/  ENDCOLLECTIVE ;  /* 0x000000000000791b */ /* 0x007fe20003800000 */
.L_x_3021:
        /* <DEDUP_REMOVED lines=14> */
.L_x_3022:
[----:B------:R-:W-:Y:S05]  /*26930*/  BRA `(.L_x_3023) ;  /* 0xffffffb000a47947 */ /* 0x000fea000383ffff */
.L_x_2893:
[----:B------:R-:W-:Y:S01]  /*26940*/  BSSY B0, `(.L_x_3024) ;  /* 0x0000008000007945 */ /* 0x000fe20003800000 */
[----:B------:R-:W-:Y:S02]  /*26950*/  IMAD.MOV.U32 R13, RZ, RZ, R24 ;  /* 0x000000ffff0d7224 */ /* 0x000fe400078e0018 */
[----:B------:R-:W-:Y:S02]  /*26960*/  IMAD.MOV.U32 R12, RZ, RZ, RZ ;  /* 0x000000ffff0c7224 */ /* 0x000fe400078e00ff */
[----:B------:R-:W-:Y:S02]  /*26970*/  IMAD.MOV.U32 R11, RZ, RZ, 0x1f ;  /* 0x0000001fff0b7424 */ /* 0x000fe400078e00ff */
[----:B------:R-:W-:-:S07]  /*26980*/  IMAD.MOV.U32 R15, RZ, RZ, -0x1 ;  /* 0xffffffffff0f7424 */ /* 0x000fce00078e00ff */
[----:B0123--:R-:W-:Y:S05]  /*26990*/  WARPSYNC.COLLECTIVE R15, `(.L_x_3025) ;  /* 0x000000000f087348 */ /* 0x00ffea0003c00000 */
[----:B-1----:R1:W4:Y:S02]  /*269a0*/  SHFL.IDX P6, R14, R13, R12, R11 ;  /* 0x0000000c0d0e7389 */ /* 0x00232400000c000b */
[----:B01234-:R-:W-:Y:S01]  /*269b0*/  ENDCOLLECTIVE ;  /* 0x000000000000791b */ /* 0x01ffe20003800000 */
.L_x_3025:
[----:B------:R-:W-:Y:S05]  /*269c0*/  BSYNC B0 ;  /* 0x0000000000007941 */ /* 0x000fea0003800000 */
.L_x_3024:
        /* <DEDUP_REMOVED lines=9> */
.L_x_3026:
[----:B------:R-:W-:Y:S02]  /*26a60*/  ULDC UR4, c[0x0][0xc3c] ;  /* 0x00030f0000047ab9 */ /* 0x000fe40000000800 */
[----:B------:R-:W-:-:S13]  /*26a70*/  ISETP.GE.OR P1, PT, R9, UR4, !P0 ;  /* 0x0000000409007c0c */ /* 0x000fda000c726670 */
[----:B------:R-:W0:Y:S08]  /*26a80*/  @!P1 LDC.64 R2, c[0x0][0xc80] ;  /* 0x00032000ff029b82 */ /* 0x000e300000000a00 */
[----:B------:R-:W1:Y:S01]  /*26a90*/  @!P1 LDC.64 R4, c[0x0][0xc78] ;  /* 0x00031e00ff049b82 */ /* 0x000e620000000a00 */
[----:B------:R-:W-:Y:S02]  /*26aa0*/  CS2R R24, SRZ ;  /* 0x0000000000187805 */ /* 0x000fe4000001ff00 */
[----:B------:R-:W-:Y:S01]  /*26ab0*/  MOV R11, RZ ;  /* 0x000000ff000b7202 */ /* 0x000fe20000000f00 */
[----:B------:R-:W-:-:S02]  /*26ac0*/  IMAD.MOV.U32 R6, RZ, RZ, R14 ;  /* 0x000000ffff067224 */ /* 0x000fc400078e000e */
[----:B0-----:R-:W-:-:S05]  /*26ad0*/  @!P1 IMAD.WIDE R2, R9, 0x4, R2 ;  /* 0x0000000409029825 */ /* 0x001fca00078e0202 */
[----:B------:R1:W2:Y:S02]  /*26ae0*/  @!P1 LDG.E R7, desc[UR40][R2.64] ;  /* 0x0000002802079981 */ /* 0x0002a4000c1e1900 */
[----:B-1----:R-:W-:-:S05]  /*26af0*/  @!P1 IMAD.WIDE R2, R9, 0x4, R4 ;  /* 0x0000000409029825 */ /* 0x002fca00078e0204 */
[----:B------:R-:W3:Y:S01]  /*26b00*/  @!P1 LDG.E R4, desc[UR40][R2.64] ;  /* 0x0000002802049981 */ /* 0x000ee2000c1e1900 */
[----:B------:R-:W-:Y:S01]  /*26b10*/  IMAD.MOV.U32 R5, RZ, RZ, RZ ;  /* 0x000000ffff057224 */ /* 0x000fe200078e00ff */
        /* <DEDUP_REMOVED lines=11> */
.L_x_3027:
[----:B------:R-:W-:Y:S01]  /*26bd0*/  IMAD.MOV.U32 R12, RZ, RZ, 0x2 ;  /* 0x00000002ff0c7424 */ /* 0x000fe200078e00ff */
[----:B------:R-:W-:-:S05]  /*26be0*/  SEL R4, R14, RZ, P1 ;  /* 0x000000ff0e047207 */ /* 0x000fca0000800000 */
[----:B------:R-:W-:-:S04]  /*26bf0*/  IMAD.IADD R4, R13, 0x1, R4 ;  /* 0x000000010d047824 */ /* 0x000fc800078e0204 */
[----:B------:R-:W-:-:S07]  /*26c00*/  IMAD.MOV.U32 R13, RZ, RZ, R4 ;  /* 0x000000ffff0d7224 */ /* 0x000fce00078e0004 */
[----:B------:R-:W-:Y:S05]  /*26c10*/  WARPSYNC.COLLECTIVE R15, `(.L_x_3028) ;  /* 0x000000000f087348 */ /* 0x000fea0003c00000 */
[----:B------:R0:W1:Y:S02]  /*26c20*/  SHFL.UP P6, R14, R13, R12, R11 ;  /* 0x0400000c0d0e7389 */ /* 0x00006400000c000b */
[----:B01----:R-:W-:Y:S01]  /*26c30*/  ENDCOLLECTIVE ;  /* 0x000000000000791b */ /* 0x003fe20003800000 */
.L_x_3028:
[----:B------:R-:W-:Y:S01]  /*26c40*/  IMAD.MOV.U32 R12, RZ, RZ, 0x4 ;  /* 0x00000004ff0c7424 */ /* 0x000fe200078e00ff */
[----:B------:R-:W-:-:S05]  /*26c50*/  SEL R3, R14, RZ, P2 ;  /* 0x000000ff0e037207 */ /* 0x000fca0001000000 */
[----:B------:R-:W-:-:S04]  /*26c60*/  IMAD.IADD R2, R4, 0x1, R3 ;  /* 0x0000000104027824 */ /* 0x000fc800078e0203 */
[----:B------:R-:W-:-:S07]  /*26c70*/  IMAD.MOV.U32 R13, RZ, RZ, R2 ;  /* 0x000000ffff0d7224 */ /* 0x000fce00078e0002 */
[----:B------:R-:W-:Y:S05]  /*26c80*/  WARPSYNC.COLLECTIVE R15, `(.L_x_3029) ;  /* 0x000000000f087348 */ /* 0x000fea0003c00000 */
[----:B------:R0:W1:Y:S02]  /*26c90*/  SHFL.UP P6, R14, R13, R12, R11 ;  /* 0x0400000c0d0e7389 */ /* 0x00006400000c000b */
[----:B01----:R-:W-:Y:S01]  /*26ca0*/  ENDCOLLECTIVE ;  /* 0x000000000000791b */ /* 0x003fe20003800000 */
.L_x_3029:
[----:B------:R-:W-:Y:S01]  /*26cb0*/  IMAD.MOV.U32 R12, RZ, RZ, 0x8 ;  /* 0x00000008ff0c7424 */ /* 0x000fe200078e00ff */
[----:B------:R-:W-:-:S05]  /*26cc0*/  SEL R3, R14, RZ, P3 ;  /* 0x000000ff0e037207 */ /* 0x000fca0001800000 */
[----:B------:R-:W-:-:S04]  /*26cd0*/  IMAD.IADD R3, R2, 0x1, R3 ;  /* 0x0000000102037824 */ /* 0x000fc800078e0203 */
[----:B------:R-:W-:-:S07]  /*26ce0*/  IMAD.MOV.U32 R13, RZ, RZ, R3 ;  /* 0x000000ffff0d7224 */ /* 0x000fce00078e0003 */
[----:B------:R-:W-:Y:S05]  /*26cf0*/  WARPSYNC.COLLECTIVE R15, `(.L_x_3030) ;  /* 0x000000000f087348 */ /* 0x000fea0003c00000 */
[----:B------:R0:W1:Y:S02]  /*26d00*/  SHFL.UP P6, R14, R13, R12, R11 ;  /* 0x0400000c0d0e7389 */ /* 0x00006400000c000b */
[----:B01----:R-:W-:Y:S01]  /*26d10*/  ENDCOLLECTIVE ;  /* 0x000000000000791b */ /* 0x003fe20003800000 */
.L_x_3030:
[----:B------:R-:W-:Y:S01]  /*26d20*/  IMAD.MOV.U32 R12, RZ, RZ, 0x10 ;  /* 0x00000010ff0c7424 */ /* 0x000fe200078e00ff */
[----:B------:R-:W-:-:S05]  /*26d30*/  SEL R4, R14, RZ, P4 ;  /* 0x000000ff0e047207 */ /* 0x000fca0002000000 */
[----:B------:R-:W-:-:S04]  /*26d40*/  IMAD.IADD R4, R3, 0x1, R4 ;  /* 0x0000000103047824 */ /* 0x000fc800078e0204 */
[----:B------:R-:W-:-:S07]  /*26d50*/  IMAD.MOV.U32 R13, RZ, RZ, R4 ;  /* 0x000000ffff0d7224 */ /* 0x000fce00078e0004 */
[----:B------:R-:W-:Y:S05]  /*26d60*/  WARPSYNC.COLLECTIVE R15, `(.L_x_3031) ;  /* 0x000000000f087348 */ /* 0x000fea0003c00000 */
[----:B------:R0:W1:Y:S02]  /*26d70*/  SHFL.UP P6, R14, R13, R12, R11 ;  /* 0x0400000c0d0e7389 */ /* 0x00006400000c000b */
[----:B01----:R-:W-:Y:S01]  /*26d80*/  ENDCOLLECTIVE ;  /* 0x000000000000791b */ /* 0x003fe20003800000 */
.L_x_3031:
        /* <DEDUP_REMOVED lines=8> */
.L_x_3032:
[----:B------:R-:W-:Y:S05]  /*26e10*/  BRA `(.L_x_3033) ;  /* 0xffffffb400407947 */ /* 0x000fea000383ffff */
.L_x_2896:
[----:B------:R-:W-:Y:S01]  /*26e20*/  BSSY B0, `(.L_x_3034) ;  /* 0x0000007000007945 */ /* 0x000fe20003800000 */
[----:B------:R-:W-:Y:S01]  /*26e30*/  IMAD.MOV.U32 R12, RZ, RZ, 0x1 ;  /* 0x00000001ff0c7424 */ /* 0x000fe200078e00ff */
[----:B------:R-:W-:Y:S01]  /*26e40*/  MOV R15, 0xffffffff ;  /* 0xffffffff000f7802 */ /* 0x000fe20000000f00 */
[----:B------:R-:W-:-:S07]  /*26e50*/  IMAD.MOV.U32 R11, RZ, RZ, RZ ;  /* 0x000000ffff0b7224 */ /* 0x000fce00078e00ff */
[----:B------:R-:W-:Y:S05]  /*26e60*/  WARPSYNC.COLLECTIVE R15, `(.L_x_3035) ;  /* 0x000000000f087348 */ /* 0x000fea0003c00000 */
[----:B------:R0:W1:Y:S02]  /*26e70*/  SHFL.UP P6, R14, R13, R12, R11 ;  /* 0x0400000c0d0e7389 */ /* 0x00006400000c000b */
[----:B01----:R-:W-:Y:S01]  /*26e80*/  ENDCOLLECTIVE ;  /* 0x000000000000791b */ /* 0x003fe20003800000 */
.L_x_3035:
[----:B------:R-:W-:Y:S05]  /*26e90*/  BSYNC B0 ;  /* 0x0000000000007941 */ /* 0x000fea0003800000 */
.L_x_3034:
        /* <DEDUP_REMOVED lines=8> */
.L_x_3036:
[----:B------:R-:W-:Y:S01]  /*26f20*/  IMAD.MOV.U32 R12, RZ, RZ, 0x4 ;  /* 0x00000004ff0c7424 */ /* 0x000fe200078e00ff */
[----:B------:R-:W-:-:S05]  /*26f30*/  SEL R2, R14, RZ, P2 ;  /* 0x000000ff0e027207 */ /* 0x000fca0001000000 */
[----:B------:R-:W-:-:S04]  /*26f40*/  IMAD.IADD R2, R13, 0x1, R2 ;  /* 0x000000010d027824 */ /* 0x000fc800078e0202 */
[----:B------:R-:W-:-:S07]  /*26f50*/  IMAD.MOV.U32 R13, RZ, RZ, R2 ;  /* 0x000000ffff0d7224 */ /* 0x000fce00078e0002 */
[----:B------:R-:W-:Y:S05]  /*26f60*/  WARPSYNC.COLLECTIVE R15, `(.L_x_3037) ;  /* 0x000000000f087348 */ /* 0x000fea0003c00000 */
[----:B------:R0:W1:Y:S02]  /*26f70*/  SHFL.UP P6, R14, R13, R12, R11 ;  /* 0x0400000c0d0e7389 */ /* 0x00006400000c000b */
[----:B01----:R-:W-:Y:S01]  /*26f80*/  ENDCOLLECTIVE ;  /* 0x000000000000791b */ /* 0x003fe20003800000 */
.L_x_3037:
[----:B------:R-:W-:Y:S01]  /*26f90*/  IMAD.MOV.U32 R12, RZ, RZ, 0x8 ;  /* 0x00000008ff0c7424 */ /* 0x000fe200078e00ff */
[----:B------:R-:W-:-:S05]  /*26fa0*/  SEL R3, R14, RZ, P3 ;  /* 0x000000ff0e037207 */ /* 0x000fca0001800000 */
[----:B------:R-:W-:-:S04]  /*26fb0*/  IMAD.IADD R3, R2, 0x1, R3 ;  /* 0x0000000102037824 */ /* 0x000fc800078e0203 */
[----:B------:R-:W-:-:S07]  /*26fc0*/  IMAD.MOV.U32 R13, RZ, RZ, R3 ;  /* 0x000000ffff0d7224 */ /* 0x000fce00078e0003 */
[----:B------:R-:W-:Y:S05]  /*26fd0*/  WARPSYNC.COLLECTIVE R15, `(.L_x_3038) ;  /* 0x000000000f087348 */ /* 0x000fea0003c00000 */
[----:B------:R0:W1:Y:S02]  /*26fe0*/  SHFL.UP P6, R14, R13, R12, R11 ;  /* 0x0400000c0d0e7389 */ /* 0x00006400000c000b */
[----:B01----:R-:W-:Y:S01]  /*26ff0*/  ENDCOLLECTIVE ;  /* 0x000000000000791b */ /* 0x003fe20003800000 */
.L_x_3038:
[----:B------:R-:W-:Y:S01]  /*27000*/  IMAD.MOV.U32 R12, RZ, RZ, 0x10 ;  /* 0x00000010ff0c7424 */ /* 0x000fe200078e00ff */
[----:B------:R-:W-:-:S05]  /*27010*/  SEL R4, R14, RZ, P4 ;  /* 0x000000ff0e047207 */ /* 0x000fca0002000000 */
[----:B------:R-:W-:-:S04]  /*27020*/  IMAD.IADD R4, R3, 0x1, R4 ;  /* 0x0000000103047824 */ /* 0x000fc800078e0204 */
[----:B------:R-:W-:-:S07]  /*27030*/  IMAD.MOV.U32 R13, RZ, RZ, R4 ;  /* 0x000000ffff0d7224 */ /* 0x000fce00078e0004 */
[----:B------:R-:W-:Y:S05]  /*27040*/  WARPSYNC.COLLECTIVE R15, `(.L_x_3039) ;  /* 0x000000000f087348 */ /* 0x000fea0003c00000 */
[----:B------:R0:W1:Y:S02]  /*27050*/  SHFL.UP P6, R14, R13, R12, R11 ;  /* 0x0400000c0d0e7389 */ /* 0x00006400000c000b */
[----:B01----:R-:W-:Y:S01]  /*27060*/  ENDCOLLECTIVE ;  /* 0x000000000000791b */ /* 0x003fe20003800000 */
.L_x_3039:
        /* <DEDUP_REMOVED lines=8> */
.L_x_3040:
[----:B------:R-:W-:Y:S05]  /*270f0*/  BRA `(.L_x_3041) ;  /* 0xffffffb4002c7947 */ /* 0x000fea000383ffff */
.L_x_2898:
[----:B------:R-:W-:Y:S01]  /*27100*/  BSSY B0, `(.L_x_3042) ;  /* 0x0000006000007945 */ /* 0x000fe20003800000 */
[----:B------:R-:W-:Y:S01]  /*27110*/  PLOP3.LUT P6, PT, P6, PT, PT, 0x8, 0x0 ;  /* 0x000000000000781c */ /* 0x000fe200037ce170 */
[----:B------:R-:W-:-:S12]  /*27120*/  IMAD.MOV.U32 R15, RZ, RZ, -0x1 ;  /* 0xffffffffff0f7424 */ /* 0x000fd800078e00ff */
[----:B0-----:R-:W-:Y:S05]  /*27130*/  WARPSYNC.COLLECTIVE R15, `(.L_x_3043) ;  /* 0x000000000f087348 */ /* 0x001fea0003c00000 */
[----:B------:R-:W-:Y:S01]  /*27140*/  VOTE.ANY R14, PT, P6 ;  /* 0x00000000000e7806 */ /* 0x000fe200030e0100 */
[----:B0-----:R-:W-:Y:S06]  /*27150*/  ENDCOLLECTIVE ;  /* 0x000000000000791b */ /* 0x001fec0003800000 */
.L_x_3043:
[----:B------:R-:W-:Y:S05]  /*27160*/  BSYNC B0 ;  /* 0x0000000000007941 */ /* 0x000fea0003800000 */
.L_x_3042:
[----:B------:R-:W-:Y:S01]  /*27170*/  MOV R3, R14 ;  /* 0x0000000e00037202 */ /* 0x000fe20000000f00 */
[----:B------:R-:W-:Y:S02]  /*27180*/  IMAD.MOV.U32 R13, RZ, RZ, R25 ;  /* 0x000000ffff0d7224 */ /* 0x000fe400078e0019 */
[----:B------:R-:W-:Y:S01]  /*27190*/  IMAD.MOV.U32 R11, RZ, RZ, 0x1f ;  /* 0x0000001fff0b7424 */ /* 0x000fe200078e00ff */
[----:B------:R-:W0:Y:S01]  /*271a0*/  POPC R7, R3 ;  /* 0x0000000300077309 */ /* 0x000e220000000000 */
[----:B------:R-:W-:Y:S02]  /*271b0*/  IMAD.MOV.U32 R15, RZ, RZ, -0x1 ;  /* 0xffffffffff0f7424 */ /* 0x000fe400078e00ff */
[----:B0-----:R-:W-:Y:S02]  /*271c0*/  IMAD.MOV.U32 R12, RZ, RZ, R7 ;  /* 0x000000ffff0c7224 */ /* 0x001fe400078e0007 */
[----:B------:R-:W-:-:S07]  /*271d0*/  IMAD.IADD R27, R7, 0x1, R27 ;  /* 0x00000001071b7824 */ /* 0x000fce00078e021b */
[----:B------:R-:W-:Y:S05]  /*271e0*/  WARPSYNC.COLLECTIVE R15, `(.L_x_3044) ;  /* 0x000000000f087348 */ /* 0x000fea0003c00000 */
[----:B------:R0:W1:Y:S02]  /*271f0*/  SHFL.IDX P6, R14, R13, R12, R11 ;  /* 0x0000000c0d0e7389 */ /* 0x00006400000c000b */
[----:B01----:R-:W-:Y:S01]  /*27200*/  ENDCOLLECTIVE ;  /* 0x000000000000791b */ /* 0x003fe20003800000 */
.L_x_3044:
[----:B------:R-:W-:Y:S02]  /*27210*/  IMAD.MOV.U32 R13, RZ, RZ, R5 ;  /* 0x000000ffff0d7224 */ /* 0x000fe400078e0005 */
[----:B------:R-:W-:-:S07]  /*27220*/  IMAD.MOV.U32 R25, RZ, RZ, R14 ;  /* 0x000000ffff197224 */ /* 0x000fce00078e000e */
[----:B------:R-:W-:Y:S05]  /*27230*/  WARPSYNC.COLLECTIVE R15, `(.L_x_3045) ;  /* 0x000000000f087348 */ /* 0x000fea0003c00000 */
[----:B------:R0:W1:Y:S02]  /*27240*/  SHFL.IDX P6, R14, R13, R12, R11 ;  /* 0x0000000c0d0e7389 */ /* 0x00006400000c000b */
[----:B01----:R-:W-:Y:S01]  /*27250*/  ENDCOLLECTIVE ;  /* 0x000000000000791b */ /* 0x003fe20003800000 */
.L_x_3045:
[----:B------:R-:W-:Y:S01]  /*27260*/  IMAD.MOV.U32 R5, RZ, RZ, R14 ;  /* 0x000000ffff057224 */ /* 0x000fe200078e000e */
[----:B------:R-:W-:Y:S06]  /*27270*/  BRA `(.L_x_3046) ;  /* 0xffffffb4000c7947 */ /* 0x000fec000383ffff */
.L_x_2900:
[----:B------:R-:W-:Y:S01]  /*27280*/  BSSY B0, `(.L_x_3047) ;  /* 0x0000007000007945 */ /* 0x000fe20003800000 */
[----:B------:R-:W-:Y:S02]  /*27290*/  IMAD.MOV.U32 R13, RZ, RZ, R2 ;  /* 0x000000ffff0d7224 */ /* 0x000fe400078e0002 */
[----:B------:R-:W-:Y:S02]  /*272a0*/  IMAD.MOV.U32 R11, RZ, RZ, 0x1f ;  /* 0x0000001fff0b7424 */ /* 0x000fe400078e00ff */
[----:B------:R-:W-:-:S07]  /*272b0*/  IMAD.MOV.U32 R15, RZ, RZ, -0x1 ;  /* 0xffffffffff0f7424 */ /* 0x000fce00078e00ff */
[----:B0123--:R-:W-:Y:S05]  /*272c0*/  WARPSYNC.COLLECTIVE R15, `(.L_x_3048) ;  /* 0x000000000f087348 */ /* 0x00ffea0003c00000 */
[----:B------:R4:W0:Y:S02]  /*272d0*/  SHFL.IDX P6, R14, R13, R12, R11 ;  /* 0x0000000c0d0e7389 */ /* 0x00082400000c000b */
[----:B01234-:R-:W-:Y:S01]  /*272e0*/  ENDCOLLECTIVE ;  /* 0x000000000000791b */ /* 0x01ffe20003800000 */
.L_x_3048:
[----:B------:R-:W-:Y:S05]  /*272f0*/  BSYNC B0 ;  /* 0x0000000000007941 */ /* 0x000fea0003800000 */
.L_x_3047:
[----:B------:R-:W-:Y:S01]  /*27300*/  IMAD.MOV.U32 R24, RZ, RZ, R14 ;  /* 0x000000ffff187224 */ /* 0x000fe200078e000e */
[----:B------:R-:W-:Y:S06]  /*27310*/  BRA `(.L_x_2899) ;  /* 0xffffffb000fc7947 */ /* 0x000fec000383ffff */
.L_x_2906:
[----:B0-----:R0:W1:Y:S02]  /*27320*/  SYNCS.PHASECHK.TRANS64.TRYWAIT P0, [R7+URZ+0x28c20], R0 ;  /* 0x028c2000070075a7 */ /* 0x001064000800017f */
[----:B-1----:R-:W-:Y:S05]  /*27330*/  @!P0 NANOSLEEP.SYNCS 0x989680 ;  /* 0x009896800000895d */ /* 0x002fea0003900000 */
[----:B------:R-:W1:Y:S02]  /*27340*/  @!P0 SYNCS.PHASECHK.TRANS64 P0, [R7+URZ+0x28c20], R0 ;  /* 0x028c2000070085a7 */ /* 0x000e64000800007f */
[----:B-1----:R-:W-:Y:S05]  /*27350*/  @!P0 BRA `(.L_x_2906) ;  /* 0xfffffffc00f08947 */ /* 0x002fea000383ffff */
[----:B------:R-:W-:Y:S05]  /*27360*/  BRA `(.L_x_3049) ;  /* 0xffffffbc00547947 */ /* 0x000fea000383ffff */
.L_x_2907:
        /* <DEDUP_REMOVED lines=11> */
.L_x_3051:
[----:B------:R-:W-:Y:S05]  /*27420*/  BSYNC B0 ;  /* 0x0000000000007941 */ /* 0x000fea0003800000 */
.L_x_3050:
[----:B------:R-:W-:Y:S05]  /*27430*/  BRA `(.L_x_3052) ;  /* 0xffffffbc003c7947 */ /* 0x000fea000383ffff */
.L_x_2908:
[----:B------:R-:W-:Y:S01]  /*27440*/  BSSY B0, `(.L_x_3053) ;  /* 0x0000006000007945 */ /* 0x000fe20003800000 */
[----:B------:R-:W-:-:S07]  /*27450*/  IMAD.MOV.U32 R15, RZ, RZ, -0x1 ;  /* 0xffffffffff0f7424 */ /* 0x000fce00078e00ff */
[----:B0-234-:R-:W-:Y:S05]  /*27460*/  WARPSYNC.COLLECTIVE R15, `(.L_x_3054) ;  /* 0x000000000f0c7348 */ /* 0x01dfea0003c00000 */
[----:B------:R-:W-:Y:S02]  /*27470*/  ELECT P6, UR62, PT ;  /* 0x00000000003e782f */ /* 0x000fe400038c0000 */
[----:B------:R-:W-:Y:S01]  /*27480*/  MOV R14, UR62 ;  /* 0x0000003e000e7c02 */ /* 0x000fe20008000f00 */
[----:B0-234-:R-:W-:Y:S10]  /*27490*/  ENDCOLLECTIVE ;  /* 0x000000000000791b */ /* 0x01dff40003800000 */
.L_x_3054:
[----:B------:R-:W-:Y:S05]  /*274a0*/  BSYNC B0 ;  /* 0x0000000000007941 */ /* 0x000fea0003800000 */
.L_x_3053:
[----:B------:R-:W-:Y:S05]  /*274b0*/  BRA `(.L_x_3055) ;  /* 0xffffffbc00307947 */ /* 0x000fea000383ffff */
.L_x_2910:
[----:B0-----:R0:W1:Y:S02]  /*274c0*/  SYNCS.PHASECHK.TRANS64.TRYWAIT P1, [R5+URZ+0x28c40], R0 ;  /* 0x028c4000050075a7 */ /* 0x001064000802017f */
[----:B-1----:R-:W-:Y:S05]  /*274d0*/  @!P1 NANOSLEEP.SYNCS 0x989680 ;  /* 0x009896800000995d */ /* 0x002fea0003900000 */
[----:B------:R-:W1:Y:S02]  /*274e0*/  @!P1 SYNCS.PHASECHK.TRANS64 P1, [R5+URZ+0x28c40], R0 ;  /* 0x028c4000050095a7 */ /* 0x000e64000802007f */
[----:B-1----:R-:W-:Y:S05]  /*274f0*/  @!P1 BRA `(.L_x_2910) ;  /* 0xfffffffc00f09947 */ /* 0x002fea000383ffff */
[----:B------:R-:W-:Y:S05]  /*27500*/  BRA `(.L_x_3056) ;  /* 0xffffffbc00507947 */ /* 0x000fea000383ffff */
.L_x_2912:
[----:B-1----:R1:W0:Y:S02]  /*27510*/  SYNCS.PHASECHK.TRANS64.TRYWAIT P1, [R3+URZ+0x28c40], R2 ;  /* 0x028c4002030075a7 */ /* 0x002224000802017f */
[----:B0-----:R-:W-:Y:S05]  /*27520*/  @!P1 NANOSLEEP.SYNCS 0x989680 ;  /* 0x009896800000995d */ /* 0x001fea0003900000 */
[----:B------:R-:W0:Y:S02]  /*27530*/  @!P1 SYNCS.PHASECHK.TRANS64 P1, [R3+URZ+0x28c40], R2 ;  /* 0x028c4002030095a7 */ /* 0x000e24000802007f */
[----:B0-----:R-:W-:Y:S05]  /*27540*/  @!P1 BRA `(.L_x_2912) ;  /* 0xfffffffc00f09947 */ /* 0x001fea000383ffff */
[----:B------:R-:W-:Y:S05]  /*27550*/  BRA `(.L_x_3057) ;  /* 0xffffffbc005c7947 */ /* 0x000fea000383ffff */
.L_x_2914:
[----:B------:R0:W0:Y:S02]  /*27560*/  SYNCS.PHASECHK.TRANS64.TRYWAIT P1, [R5+URZ+0x28c60], R0 ;  /* 0x028c6000050075a7 */ /* 0x000024000802017f */
[----:B0-----:R-:W-:Y:S05]  /*27570*/  @!P1 NANOSLEEP.SYNCS 0x989680 ;  /* 0x009896800000995d */ /* 0x001fea0003900000 */
[----:B------:R-:W0:Y:S02]  /*27580*/  @!P1 SYNCS.PHASECHK.TRANS64 P1, [R5+URZ+0x28c60], R0 ;  /* 0x028c6000050095a7 */ /* 0x000e24000802007f */
[----:B0-----:R-:W-:Y:S05]  /*27590*/  @!P1 BRA `(.L_x_2914) ;  /* 0xfffffffc00f09947 */ /* 0x001fea000383ffff */
[----:B------:R-:W-:Y:S05]  /*275a0*/  BRA `(.L_x_3058) ;  /* 0xffffffbc00587947 */ /* 0x000fea000383ffff */
.L_x_3059:
        /* <DEDUP_REMOVED lines=13> */
.L_x_5836:


//--------------------- .text._ZN7cutlass13device_kernelIN5flash11enable_sm90INS1_16FlashAttnFwdSm90INS1_25CollectiveMainloopFwdSm90ILi2EN4cute5tupleIJNS5_1CILi1EEES8_S8_EEENS6_IJNS7_ILi64EEESA_SA_EEELi512ENS_6half_tEfNS_4arch4Sm90ELb0ELb1ELb1ELb1ELb1ELb0ELb1ELb0ELb0ELb1ELb1ELb0EEENS1_21CollectiveEpilogueFwdINS6_IJSA_NS7_ILi512EEESA_EEES9_SC_SE_Li256ELb1ELb1ELb1ELb0EEENS1_36VarlenDynamicPersistentTileSchedulerILi64ELi64ELi256ELi128ELb1ELb1ELb1ELb1ELb0ELb1EEEEEEEEEvNT_6ParamsE --------------------------
	.section	.text._ZN7cutlass13device_kernelIN5flash11enable_sm90INS1_16FlashAttnFwdSm90INS1_25CollectiveMainloopFwdSm90ILi2EN4cute5tupleIJNS5_1CILi1EEES8_S8_EEENS6_IJNS7_ILi64EEESA_SA_EEELi512ENS_6half_tEfNS_4arch4Sm90ELb0ELb1ELb1ELb1ELb1ELb0ELb1ELb0ELb0ELb1ELb1ELb0EEENS1_21CollectiveEpilogueFwdINS6_IJSA_NS7_ILi512EEESA_EEES9_SC_SE_Li256ELb1ELb1ELb1ELb0EEENS1_36VarlenDynamicPersistentTileSchedulerILi64ELi64ELi256ELi128ELb1ELb1ELb1ELb1ELb0ELb1EEEEEEEEEvNT_6ParamsE,"ax",@progbits
	.align	128
.text._ZN7cutlass13device_kernelIN5flash11enable_sm90INS1_16FlashAttnFwdSm90INS1_25CollectiveMainloopFwdSm90ILi2EN4cute5tupleIJNS5_1CILi1EEES8_S8_EEENS6_IJNS7_ILi64EEESA_SA_EEELi512ENS_6half_tEfNS_4arch4Sm90ELb0ELb1ELb1ELb1ELb1ELb0ELb1ELb0ELb0ELb1ELb1ELb0EEENS1_21CollectiveEpilogueFwdINS6_IJSA_NS7_ILi512EEESA_EEES9_SC_SE_Li256ELb1ELb1ELb1ELb0EEENS1_36VarlenDynamicPersistentTileSchedulerILi64ELi64ELi256ELi128ELb1ELb1ELb1ELb1ELb0ELb1EEEEEEEEEvNT_6ParamsE:
        .type           _ZN7cutlass13device_kernelIN5flash11enable_sm90INS1_16FlashAttnFwdSm90INS1_25CollectiveMainloopFwdSm90ILi2EN4cute5tupleIJNS5_1CILi1EEES8_S8_EEENS6_IJNS7_ILi64EEESA_SA_EEELi512ENS_6half_tEfNS_4arch4Sm90ELb0ELb1ELb1ELb1ELb1ELb0ELb1ELb0ELb0ELb1ELb1ELb0EEENS1_21CollectiveEpilogueFwdINS6_IJSA_NS7_ILi512EEESA_EEES9_SC_SE_Li256ELb1ELb1ELb1ELb0EEENS1_36VarlenDynamicPersistentTileSchedulerILi64ELi64ELi256ELi128ELb1ELb1ELb1ELb1ELb0ELb1EEEEEEEEEvNT_6ParamsE,@function
        .size           _ZN7cutlass13device_kernelIN5flash11enable_sm90INS1_16FlashAttnFwdSm90INS1_25CollectiveMainloopFwdSm90ILi2EN4cute5tupleIJNS5_1CILi1EEES8_S8_EEENS6_IJNS7_ILi64EEESA_SA_EEELi512ENS_6half_tEfNS_4arch4Sm90ELb0ELb1ELb1ELb1ELb1ELb0ELb1ELb0ELb0ELb1ELb1ELb0EEENS1_21CollectiveEpilogueFwdINS6_IJSA_NS7_ILi512EEESA_EEES9_SC_SE_Li256ELb1ELb1ELb1ELb0EEENS1_36VarlenDynamicPersistentTileSchedulerILi64ELi64ELi256ELi128ELb1ELb1ELb1ELb1ELb0ELb1EEEEEEEEEvNT_6ParamsE,(.L_x_5837 - _ZN7cutlass13device_kernelIN5flash11enable_sm90INS1_16FlashAttnFwdSm90INS1_25CollectiveMainloopFwdSm90ILi2EN4cute5tupleIJNS5_1CILi1EEES8_S8_EEENS6_IJNS7_ILi64EEESA_SA_EEELi512ENS_6half_tEfNS_4arch4Sm90ELb0ELb1ELb1ELb1ELb1ELb0ELb1ELb0ELb0ELb1ELb1ELb0EEENS1_21CollectiveEpilogueFwdINS6_IJSA_NS7_ILi512EEESA_EEES9_SC_SE_Li256ELb1ELb1ELb1ELb0EEENS1_36VarlenDynamicPersistentTileSchedulerILi64ELi64ELi256ELi128ELb1ELb1ELb1ELb1ELb0ELb1EEEEEEEEEvNT_6ParamsE)
        .other          _ZN7cutlass13device_kernelIN5flash11enable_sm90INS1_16FlashAttnFwdSm90INS1_25CollectiveMainloopFwdSm90ILi2EN4cute5tupleIJNS5_1CILi1EEES8_S8_EEENS6_IJNS7_ILi64EEESA_SA_EEELi512ENS_6half_tEfNS_4arch4Sm90ELb0ELb1ELb1ELb1ELb1ELb0ELb1ELb0ELb0ELb1ELb1ELb0EEENS1_21CollectiveEpilogueFwdINS6_IJSA_NS7_ILi512EEESA_EEES9_SC_SE_Li256ELb1ELb1ELb1ELb0EEENS1_36VarlenDynamicPersistentTileSchedulerILi64ELi64ELi256ELi128ELb1ELb1ELb1ELb1ELb0ELb1EEEEEEEEEvNT_6ParamsE,@"STO_CUDA_ENTRY STV_DEFAULT"
_ZN7cutlass13device_kernelIN5flash11enable_sm90INS1_16FlashAttnFwdSm90INS1_25CollectiveMainloopFwdSm90ILi2EN4cute5tupleIJNS5_1CILi1EEES8_S8_EEENS6_IJNS7_ILi64EEESA_SA_EEELi512ENS_6half_tEfNS_4arch4Sm90ELb0ELb1ELb1ELb1ELb1ELb0ELb1ELb0ELb0ELb1ELb1ELb0EEENS1_21CollectiveEpilogueFwdINS6_IJSA_NS7_ILi512EEESA_EEES9_SC_SE_Li256ELb1ELb1ELb1ELb0EEENS1_36VarlenDynamicPersistentTileSchedulerILi64ELi64ELi256ELi128ELb1ELb1ELb1ELb1ELb0ELb1EEEEEEEEEvNT_6ParamsE:
        /* <DEDUP_REMOVED lines=43> */
.L_x_3060:
        /* <DEDUP_REMOVED lines=22> */
.L_x_3061:
        /* <DEDUP_REMOVED lines=18> */
.L_x_3062:
        /* <DEDUP_REMOVED lines=22> */
.L_x_3063:
        /* <DEDUP_REMOVED lines=23> */
.L_x_3064:
[----:B------:R-:W-:Y:S01]  /*0800*/  UISETP.NE.AND UP0, UPT, UR58, URZ, UPT ;  /* 0x0000003f3a00728c */ /* 0x000fe2000bf05270 */
[----:B------:R-:W-:Y:S01]  /*0810*/  NOP ;  /* 0x0000000000007918 */ /* 0x000fe20000000000 */
[----:B0-----:R-:W-:Y:S01]  /*0820*/  ULDC UR5, c[0x0][0x20] ;  /* 0x0000080000057ab9 */ /* 0x001fe20000000800 */
[----:B------:R-:W-:Y:S01]  /*0830*/  UMOV UR4, 0x1 ;  /* 0x0000000100047882 */ /* 0x000fe20000000000 */
[----:B-1234-:R-:W-:Y:S01]  /*0840*/  BAR.SYNC.DEFER_BLOCKING 0x0 ;  /* 0x0000000000007b1d */ /* 0x01efe20000010000 */
[----:B------:R-:W-:Y:S01]  /*0850*/  IADD3 R2, P0, R1, UR5, RZ ;  /* 0x0000000501027c10 */ /* 0x000fe2000ff1e0ff */
[----:B------:R-:W-:Y:S01]  /*0860*/  USEL UR5, UR4, 0x2, !UP0 ;  /* 0x0000000204057887 */ /* 0x000fe2000c000000 */
[----:B------:R-:W-:-:S03]  /*0870*/  PLOP3.LUT P1, PT, PT, PT, UP0, 0x40, 0x0 ;  /* 0x000000000000781c */ /* 0x000fc60003f2e808 */
[----:B------:R-:W-:Y:S01]  /*0880*/  ULDC UR4, c[0x0][0x24] ;  /* 0x0000090000047ab9 */ /* 0x000fe20000000800 */
[----:B------:R-:W-:Y:S01]  /*0890*/  ULDC.64 UR36, c[0x0][0x208] ;  /* 0x0000820000247ab9 */ /* 0x000fe20000000a00 */
[----:B------:R-:W-:Y:S02]  /*08a0*/  IMAD.U32 R3, RZ, RZ, UR5 ;  /* 0x00000005ff037e24 */ /* 0x000fe4000f8e00ff */
[----:B------:R-:W-:-:S03]  /*08b0*/  IMAD.X R18, RZ, RZ, UR4, P0 ;  /* 0x00000004ff127e24 */ /* 0x000fc600080e06ff */
[----:B------:R0:W-:Y:S03]  /*08c0*/  STL [R1+0x454], R3 ;  /* 0x0004540301007387 */ /* 0x0001e60000100800 */
[----:B------:R-:W-:Y:S05]  /*08d0*/  @P1 BRA `(.L_x_3065) ;  /* 0x0000027000d81947 */ /* 0x000fea0003800000 */
.L_x_3066:
[----:B------:R-:W-:-:S08]  /*08e0*/  NOP ;  /* 0x0000000000007918 */ /* 0x000fd00000000000 */
[----:B------:R-:W1:Y:S02]  /*08f0*/  USETMAXREG.TRY_ALLOC.CTAPOOL UP0, 0xe8 ;  /* 0x000000e8000079c8 */ /* 0x000e640008000600 */
[----:B-1----:R-:W-:-:S13]  /*0900*/  PLOP3.LUT P0, PT, PT, PT, UP0, 0x80, 0x0 ;  /* 0x000000000000781c */ /* 0x002fda0003f0f008 */
[----:B------:R-:W-:Y:S05]  /*0910*/  @!P0 BRA `(.L_x_3066) ;  /* 0xfffffffc00f08947 */ /* 0x000fea000383ffff */
[----:B0-----:R-:W0:Y:S01]  /*0920*/  S2R R3, SR_TID.X ;  /* 0x0000000000037919 */ /* 0x001e220000002100 */
[----:B------:R-:W1:Y:S01]  /*0930*/  S2UR UR21, SR_CgaCtaId ;  /* 0x00000000001579c3 */ /* 0x000e620000008800 */
[----:B------:R-:W-:Y:S01]  /*0940*/  UMOV UR44, 0x400 ;  /* 0x00000400002c7882 */ /* 0x000fe20000000000 */
[----:B------:R-:W-:Y:S01]  /*0950*/  ULDC UR4, c[0x0][0xd3c] ;  /* 0x00034f0000047ab9 */ /* 0x000fe20000000800 */
[----:B------:R-:W-:Y:S04]  /*0960*/  STL.64 [R1+0x1c8], RZ ;  /* 0x0001c8ff01007387 */ /* 0x000fe80000100a00 */
[----:B------:R-:W-:Y:S04]  /*0970*/  STL [R1+0x1d0], RZ ;  /* 0x0001d0ff01007387 */ /* 0x000fe80000100800 */
[----:B------:R-:W-:Y:S01]  /*0980*/  STL [R1+0x1d4], RZ ;  /* 0x0001d4ff01007387 */ /* 0x000fe20000100800 */
[----:B-1----:R-:W-:Y:S01]  /*0990*/  ULEA UR44, UR21, UR44, 0x18 ;  /* 0x0000002c152c7291 */ /* 0x002fe2000f8ec03f */
[----:B0-----:R-:W-:-:S04]  /*09a0*/  LOP3.LUT R0, R3, 0xffffff80, RZ, 0xc0, !PT ;  /* 0xffffff8003007812 */ /* 0x001fc800078ec0ff */
[----:B------:R-:W-:-:S13]  /*09b0*/  ISETP.NE.AND P0, PT, R0, 0x80, PT ;  /* 0x000000800000780c */ /* 0x000fda0003f05270 */
[----:B------:R-:W-:Y:S06]  /*09c0*/  @!P0 BAR.ARV 0x8, 0x100 ;  /* 0x0204000000008b1d */ /* 0x000fec0000002000 */
[----:B------:R-:W-:-:S13]  /*09d0*/  ISETP.GE.U32.AND P0, PT, R3, 0x100, PT ;  /* 0x000001000300780c */ /* 0x000fda0003f06070 */
        /* <DEDUP_REMOVED lines=8> */
[----:B------:R-:W0:Y:S01]  /*0a60*/  S2UR UR4, SR_SWINHI ;  /* 0x00000000000479c3 */ /* 0x000e220000002f00 */
[----:B------:R-:W-:Y:S02]  /*0a70*/  R2UR UR7, R6 ;  /* 0x00000000060772ca */ /* 0x000fe400000e0000 */
[----:B------:R-:W-:Y:S02]  /*0a80*/  SHF.R.S32.HI R3, RZ, 0x1f, R0 ;  /* 0x0000001fff037819 */ /* 0x000fe40000011400 */
[----:B------:R-:W-:Y:S02]  /*0a90*/  R2UR UR5, R5 ;  /* 0x00000000050572ca */ /* 0x000fe400000e0000 */
[CC--:B------:R-:W-:Y:S02]  /*0aa0*/  LEA.HI R7, R3.reuse, R0.reuse, RZ, 0x7 ;  /* 0x0000000003077211 */ /* 0x0c0fe400078f38ff */
[----:B------:R-:W-:-:S02]  /*0ab0*/  LEA.HI R4, R3, R0, RZ, 0x4 ;  /* 0x0000000003047211 */ /* 0x000fc400078f20ff */
[CC--:B------:R-:W-:Y:S02]  /*0ac0*/  LEA.HI R207, R3.reuse, R0.reuse, RZ, 0x3 ;  /* 0x0000000003cf7211 */ /* 0x0c0fe400078f18ff */
[-C--:B------:R-:W-:Y:S02]  /*0ad0*/  LEA.HI R6, R3, R0.reuse, RZ, 0x2 ;  /* 0x0000000003067211 */ /* 0x080fe400078f10ff */
[----:B------:R-:W-:Y:S02]  /*0ae0*/  LOP3.LUT R9, R7, 0xffffff80, RZ, 0xc0, !PT ;  /* 0xffffff8007097812 */ /* 0x000fe400078ec0ff */
[----:B------:R-:W-:Y:S02]  /*0af0*/  LEA.HI R5, R3, R0, RZ, 0x5 ;  /* 0x0000000003057211 */ /* 0x000fe400078f28ff */
[----:B------:R-:W-:Y:S01]  /*0b00*/  LOP3.LUT R3, R4, 0xfffffff0, RZ, 0xc0, !PT ;  /* 0xfffffff004037812 */ /* 0x000fe200078ec0ff */
[----:B------:R-:W-:Y:S01]  /*0b10*/  IMAD.IADD R9, R0, 0x1, -R9 ;  /* 0x0000000100097824 */ /* 0x000fe200078e0a09 */
[----:B------:R-:W-:-:S02]  /*0b20*/  LOP3.LUT R157, R207, 0xfffffff8, RZ, 0xc0, !PT ;  /* 0xfffffff8cf9d7812 */ /* 0x000fc400078ec0ff */
[----:B------:R-:W-:Y:S01]  /*0b30*/  LOP3.LUT R11, R6, 0xfffffffc, RZ, 0xc0, !PT ;  /* 0xfffffffc060b7812 */ /* 0x000fe200078ec0ff */
[C---:B------:R-:W-:Y:S01]  /*0b40*/  IMAD.IADD R12, R0.reuse, 0x1, -R3 ;  /* 0x00000001000c7824 */ /* 0x040fe200078e0a03 */
[----:B------:R-:W-:Y:S01]  /*0b50*/  SHF.R.S32.HI R208, RZ, 0x7, R7 ;  /* 0x00000007ffd07819 */ /* 0x000fe20000011407 */
[C---:B------:R-:W-:Y:S01]  /*0b60*/  IMAD.IADD R157, R0.reuse, 0x1, -R157 ;  /* 0x00000001009d7824 */ /* 0x040fe200078e0a9d */
[----:B------:R-:W-:Y:S01]  /*0b70*/  SHF.R.S32.HI R13, RZ, 0x5, R5 ;  /* 0x00000005ff0d7819 */ /* 0x000fe20000011405 */
[----:B------:R-:W-:Y:S01]  /*0b80*/  IMAD.IADD R10, R0, 0x1, -R11 ;  /* 0x00000001000a7824 */ /* 0x000fe200078e0a0b */
[----:B------:R-:W-:Y:S01]  /*0b90*/  SHF.R.S32.HI R0, RZ, 0x1f, R9 ;  /* 0x0000001fff007819 */ /* 0x000fe20000011409 */
[----:B------:R-:W-:Y:S01]  /*0ba0*/  UMOV UR38, UR44 ;  /* 0x0000002c00267c82 */ /* 0x000fe20008000000 */
[----:B0-----:R-:W-:Y:S01]  /*0bb0*/  UMOV UR39, UR4 ;  /* 0x0000000400277c82 */ /* 0x001fe20008000000 */
[----:B------:R-:W-:Y:S01]  /*0bc0*/  SHF.R.S32.HI R5, RZ, 0x1f, R5 ;  /* 0x0000001fff057819 */ /* 0x000fe20000011405 */
[----:B------:R-:W-:Y:S01]  /*0bd0*/  IMAD.SHL.U32 R19, R157, 0x8, RZ ;  /* 0x000000089d137824 */ /* 0x000fe200078e00ff */
[----:B------:R-:W-:Y:S01]  /*0be0*/  LEA.HI R6, R0, R9, RZ, 0x2 ;  /* 0x0000000900067211 */ /* 0x000fe200078f10ff */
[----:B------:R-:W-:Y:S01]  /*0bf0*/  IMAD.U32 R14, RZ, RZ, UR38 ;  /* 0x00000026ff0e7e24 */ /* 0x000fe2000f8e00ff */
[----:B------:R-:W-:Y:S01]  /*0c00*/  LEA.HI R7, R7, R208, RZ, 0x1 ;  /* 0x000000d007077211 */ /* 0x000fe200078f08ff */
[----:B------:R-:W-:Y:S01]  /*0c10*/  IMAD.U32 R15, RZ, RZ, UR39 ;  /* 0x00000027ff0f7e24 */ /* 0x000fe2000f8e00ff */
[----:B------:R-:W-:Y:S01]  /*0c20*/  SHF.R.S32.HI R3, RZ, 0x4, R4 ;  /* 0x00000004ff037819 */ /* 0x000fe20000011404 */
[C---:B------:R-:W-:Y:S01]  /*0c30*/  VIADD R155, R19.reuse, 0x80 ;  /* 0x00000080139b7836 */ /* 0x040fe20000000000 */
[--C-:B------:R-:W-:Y:S01]  /*0c40*/  SHF.R.S32.HI R8, RZ, 0x2, R6.reuse ;  /* 0x00000002ff087819 */ /* 0x100fe20000011406 */
[----:B------:R0:W-:Y:S01]  /*0c50*/  STL [R1+0x458], R12 ;  /* 0x0004580c01007387 */ /* 0x0001e20000100800 */
[----:B------:R-:W-:Y:S01]  /*0c60*/  SHF.R.S32.HI R11, RZ, 0x1f, R6 ;  /* 0x0000001fff0b7819 */ /* 0x000fe20000011406 */
[----:B------:R-:W-:Y:S01]  /*0c70*/  VIADD R156, R19, 0x40 ;  /* 0x00000040139c7836 */ /* 0x000fe20000000000 */
[----:B------:R-:W-:Y:S01]  /*0c80*/  LEA.HI R5, R5, R13, RZ, 0x2 ;  /* 0x0000000d05057211 */ /* 0x000fe200078f10ff */
[----:B------:R-:W-:Y:S01]  /*0c90*/  STL.64 [R1+0x440], R14 ;  /* 0x0004400e01007387 */ /* 0x000fe20000100a00 */
[----:B------:R-:W-:Y:S01]  /*0ca0*/  LOP3.LUT R7, R7, 0xfffffe, RZ, 0xc0, !PT ;  /* 0x00fffffe07077812 */ /* 0x000fe200078ec0ff */
[C---:B------:R-:W-:Y:S01]  /*0cb0*/  VIADD R154, R19.reuse, 0xc0 ;  /* 0x000000c0139a7836 */ /* 0x040fe20000000000 */
[----:B------:R-:W-:Y:S01]  /*0cc0*/  LEA.HI R4, R4, R3, RZ, 0x1 ;  /* 0x0000000304047211 */ /* 0x000fe200078f08ff */
[----:B------:R-:W-:Y:S01]  /*0cd0*/  VIADD R210, R19, 0x180 ;  /* 0x0000018013d27836 */ /* 0x000fe20000000000 */
[----:B------:R-:W-:Y:S01]  /*0ce0*/  LEA.HI R11, R11, R8, RZ, 0x3 ;  /* 0x000000080b0b7211 */ /* 0x000fe200078f18ff */
[C---:B------:R-:W-:Y:S01]  /*0cf0*/  IMAD.IADD R7, R208.reuse, 0x1, -R7 ;  /* 0x00000001d0077824 */ /* 0x040fe200078e0a07 */
[----:B------:R-:W-:Y:S01]  /*0d00*/  LOP3.LUT R5, R5, 0x3ffffc, RZ, 0xc0, !PT ;  /* 0x003ffffc05057812 */ /* 0x000fe200078ec0ff */
[----:B0-----:R-:W-:Y:S01]  /*0d10*/  IMAD R12, R208, 0x100, R12 ;  /* 0x00000100d00c7824 */ /* 0x001fe200078e020c */
[----:B------:R-:W-:Y:S01]  /*0d20*/  LOP3.LUT R4, R4, 0x1ffffffe, RZ, 0xc0, !PT ;  /* 0x1ffffffe04047812 */ /* 0x000fe200078ec0ff */
[----:B------:R-:W-:Y:S01]  /*0d30*/  VIADD R152, R19, 0x140 ;  /* 0x0000014013987836 */ /* 0x000fe20000000000 */
[----:B------:R-:W-:Y:S01]  /*0d40*/  LOP3.LUT R11, R11, 0xfffffff8, RZ, 0xc0, !PT ;  /* 0xfffffff80b0b7812 */ /* 0x000fe200078ec0ff */
[----:B------:R-:W-:Y:S01]  /*0d50*/  IMAD.IADD R5, R13, 0x1, -R5 ;  /* 0x000000010d057824 */ /* 0x000fe200078e0a05 */
[----:B------:R-:W-:Y:S01]  /*0d60*/  LEA.HI R0, R0, R9, RZ, 0x5 ;  /* 0x0000000900007211 */ /* 0x000fe200078f28ff */
[----:B------:R-:W-:Y:S01]  /*0d70*/  IMAD.SHL.U32 R13, R7, 0x100, RZ ;  /* 0x00000100070d7824 */ /* 0x000fe200078e00ff */
[----:B------:R-:W-:Y:S01]  /*0d80*/  LOP3.LUT R6, R6, 0x7ffffffc, RZ, 0xc0, !PT ;  /* 0x7ffffffc06067812 */ /* 0x000fe200078ec0ff */
[----:B------:R-:W-:Y:S01]  /*0d90*/  IMAD.IADD R4, R3, 0x1, -R4 ;  /* 0x0000000103047824 */ /* 0x000fe200078e0a04 */
[----:B------:R-:W-:Y:S01]  /*0da0*/  SHF.R.S32.HI R0, RZ, 0x5, R0 ;  /* 0x00000005ff007819 */ /* 0x000fe20000011400 */
[----:B------:R-:W-:Y:S01]  /*0db0*/  IMAD.IADD R11, R8, 0x1, -R11 ;  /* 0x00000001080b7824 */ /* 0x000fe200078e0a0b */
[----:B------:R-:W-:Y:S01]  /*0dc0*/  LEA.HI R3, R10, R10, RZ, 0x1 ;  /* 0x0000000a0a037211 */ /* 0x000fe200078f08ff */
[----:B------:R-:W-:Y:S01]  /*0dd0*/  IMAD.IADD R6, R9, 0x1, -R6 ;  /* 0x0000000109067824 */ /* 0x000fe200078e0a06 */
[----:B------:R-:W-:Y:S01]  /*0de0*/  STL [R1+0x448], R13 ;  /* 0x0004480d01007387 */ /* 0x000fe20000100800 */
[----:B------:R-:W-:Y:S01]  /*0df0*/  IMAD R22, R0, 0x10, R11 ;  /* 0x0000001000167824 */ /* 0x000fe200078e020b */
[----:B------:R-:W-:Y:S01]  /*0e00*/  LOP3.LUT R3, R3, 0x1ffffffe, RZ, 0xc0, !PT ;  /* 0x1ffffffe03037812 */ /* 0x000fe200078ec0ff */
[----:B------:R-:W-:Y:S01]  /*0e10*/  IMAD.SHL.U32 R16, R4, 0x8, RZ ;  /* 0x0000000804107824 */ /* 0x000fe200078e00ff */
[----:B------:R-:W-:Y:S01]  /*0e20*/  SHF.R.S32.HI R0, RZ, 0x1f, R155 ;  /* 0x0000001fff007819 */ /* 0x000fe2000001149b */
[----:B------:R-:W-:Y:S01]  /*0e30*/  IMAD.SHL.U32 R0, R6, 0x2, RZ ;  /* 0x0000000206007824 */ /* 0x000fe200078e00ff */
[----:B------:R-:W-:Y:S01]  /*0e40*/  SHF.R.S32.HI R4, RZ, 0x1f, R156 ;  /* 0x0000001fff047819 */ /* 0x000fe2000001149c */
[----:B------:R-:W-:Y:S01]  /*0e50*/  IMAD.IADD R3, R10, 0x1, -R3 ;  /* 0x000000010a037824 */ /* 0x000fe200078e0a03 */
[----:B------:R-:W-:Y:S01]  /*0e60*/  SHF.R.S32.HI R4, RZ, 0x1f, R154 ;  /* 0x0000001fff047819 */ /* 0x000fe2000001149a */
[----:B------:R-:W-:Y:S01]  /*0e70*/  IMAD.IADD R23, R0, 0x1, R13 ;  /* 0x0000000100177824 */ /* 0x000fe200078e020d */
[----:B------:R0:W-:Y:S01]  /*0e80*/  STL [R1+0x44c], R0 ;  /* 0x00044c0001007387 */ /* 0x0001e20000100800 */
[----:B------:R-:W-:Y:S01]  /*0e90*/  VIADD R209, R19, 0x1c0 ;  /* 0x000001c013d17836 */ /* 0x000fe20000000000 */
[----:B------:R-:W-:Y:S01]  /*0ea0*/  SHF.R.S32.HI R4, RZ, 0x1f, R152 ;  /* 0x0000001fff047819 */ /* 0x000fe20000011498 */
[----:B------:R-:W-:Y:S01]  /*0eb0*/  VIADD R206, R23, 0x8 ;  /* 0x0000000817ce7836 */ /* 0x000fe20000000000 */
[----:B------:R-:W-:Y:S01]  /*0ec0*/  STL [R1+0x450], R16 ;  /* 0x0004501001007387 */ /* 0x000fe20000100800 */
[----:B------:R-:W-:Y:S01]  /*0ed0*/  IMAD R3, R3, 0x8, R22 ;  /* 0x0000000803037824 */ /* 0x000fe200078e0216 */
[----:B------:R-:W-:Y:S01]  /*0ee0*/  SHF.R.S32.HI R4, RZ, 0x1f, R209 ;  /* 0x0000001fff047819 */ /* 0x000fe200000114d1 */
[----:B------:R-:W-:Y:S01]  /*0ef0*/  IMAD R5, R5, 0x10, R12 ;  /* 0x0000001005057824 */ /* 0x000fe200078e020c */
        /* <DEDUP_REMOVED lines=18> */
[----:B0-----:R-:W-:Y:S01]  /*1020*/  SHF.R.S32.HI R3, RZ, 0x1f, R204 ;  /* 0x0000001fff037819 */ /* 0x001fe200000114cc */
        /* <DEDUP_REMOVED lines=44> */
[----:B------:R-:W-:Y:S01]  /*12f0*/  IMAD.U32 R16, R5, 0x40, R16 ;  /* 0x0000004005107824 */ /* 0x000fe200078e0010 */
[----:B------:R-:W-:-:S02]  /*1300*/  SHF.R.S32.HI R215, RZ, 0x1f, R177 ;  /* 0x0000001fffd77819 */ /* 0x000fc400000114b1 */
[----:B------:R-:W-:Y:S01]  /*1310*/  SHF.R.S32.HI R214, RZ, 0x1f, R176 ;  /* 0x0000001fffd67819 */ /* 0x000fe200000114b0 */
[----:B------:R-:W-:Y:S01]  /*1320*/  IMAD.WIDE R16, R16, 0x2, R14 ;  /* 0x0000000210107825 */ /* 0x000fe200078e020e */
[----:B------:R-:W-:Y:S02]  /*1330*/  SHF.R.S32.HI R213, RZ, 0x1f, R159 ;  /* 0x0000001fffd57819 */ /* 0x000fe4000001149f */
[----:B------:R-:W-:-:S07]  /*1340*/  SHF.R.S32.HI R212, RZ, 0x1f, R158 ;  /* 0x0000001fffd47819 */ /* 0x000fce000001149e */
.L_x_3214:
[----:B------:R-:W-:Y:S01]  /*1350*/  ULDC.64 UR8, c[0x0][0xb20] ;  /* 0x0002c80000087ab9 */ /* 0x000fe20000000a00 */
[----:B------:R-:W-:Y:S02]  /*1360*/  ULOP3.LUT UR61, UR7, 0xff0000, URZ, 0xc0, !UPT ;  /* 0x00ff0000073d7892 */ /* 0x000fe4000f8ec03f */
[----:B------:R-:W-:Y:S01]  /*1370*/  UISETP.NE.U32.AND UP0, UPT, UR8, URZ, UPT ;  /* 0x0000003f0800728c */ /* 0x000fe2000bf05070 */
[----:B------:R-:W-:-:S03]  /*1380*/  ULDC UR48, c[0x0][0x2f0] ;  /* 0x0000bc0000307ab9 */ /* 0x000fc60000000800 */
        /* <DEDUP_REMOVED lines=9> */
[----:B0-23--:R-:W-:Y:S02]  /*1420*/  IMAD.U32 R4, RZ, RZ, UR8 ;  /* 0x00000008ff047e24 */ /* 0x00dfe4000f8e00ff */
[----:B----4-:R-:W-:Y:S01]  /*1430*/  IMAD.U32 R5, RZ, RZ, UR9 ;  /* 0x00000009ff057e24 */ /* 0x010fe2000f8e00ff */
[----:B------:R-:W-:-:S03]  /*1440*/  @UP1 UIMAD.WIDE UR8, UR6, 0x4, UR10 ;  /* 0x00000004060818a5 */ /* 0x000fc6000f8e020a */
[----:B------:R-:W-:Y:S01]  /*1450*/  ULDC.64 UR10, c[0x0][0xb18] ;  /* 0x0002c600000a7ab9 */ /* 0x000fe20000000a00 */
[----:B------:R-:W2:Y:S02]  /*1460*/  @P0 LDG.E R4, desc[UR36][R4.64] ;  /* 0x0000002404040981 */ /* 0x000ea4000c1e1900 */
[----:B-1----:R-:W-:Y:S02]  /*1470*/  IMAD.U32 R6, RZ, RZ, UR8 ;  /* 0x00000008ff067e24 */ /* 0x002fe4000f8e00ff */
[----:B------:R-:W-:Y:S01]  /*1480*/  IMAD.U32 R7, RZ, RZ, UR9 ;  /* 0x00000009ff077e24 */ /* 0x000fe2000f8e00ff */
[----:B------:R-:W-:-:S04]  /*1490*/  ULDC.64 UR8, c[0x0][0x418] ;  /* 0x0001060000087ab9 */ /* 0x000fc80000000a00 */
[----:B------:R-:W3:Y:S01]  /*14a0*/  @P2 LDG.E R6, desc[UR36][R6.64] ;  /* 0x0000002406062981 */ /* 0x000ee2000c1e1900 */
[----:B------:R-:W-:Y:S01]  /*14b0*/  UISETP.NE.U32.AND UP0, UPT, UR8, URZ, UPT ;  /* 0x0000003f0800728c */ /* 0x000fe2000bf05070 */
[----:B------:R-:W-:Y:S01]  /*14c0*/  ISETP.NE.U32.AND P1, PT, RZ, UR10, PT ;  /* 0x0000000aff007c0c */ /* 0x000fe2000bf25070 */
[----:B------:R-:W-:Y:S02]  /*14d0*/  ULOP3.LUT UR8, UR7, 0xff000000, URZ, 0xc0, !UPT ;  /* 0xff00000007087892 */ /* 0x000fe4000f8ec03f */
[----:B------:R-:W-:Y:S01]  /*14e0*/  IMAD.U32 R211, RZ, RZ, UR7 ;  /* 0x00000007ffd37e24 */ /* 0x000fe2000f8e00ff */
[----:B------:R-:W-:Y:S01]  /*14f0*/  UISETP.NE.AND.EX UP0, UPT, UR9, URZ, UPT, UP0 ;  /* 0x0000003f0900728c */ /* 0x000fe2000bf05300 */
[----:B------:R-:W-:Y:S01]  /*1500*/  ISETP.NE.AND.EX P1, PT, RZ, UR11, PT, P1 ;  /* 0x0000000bff007c0c */ /* 0x000fe2000bf25310 */
[----:B------:R-:W-:Y:S01]  /*1510*/  USHF.R.U32.HI UR8, URZ, 0x8, UR8 ;  /* 0x000000083f087899 */ /* 0x000fe20008011608 */
[----:B------:R-:W-:Y:S01]  /*1520*/  ULDC UR9, c[0x0][0x424] ;  /* 0x0001090000097ab9 */ /* 0x000fe20000000800 */
[----:B------:R-:W-:Y:S01]  /*1530*/  UMOV UR4, URZ ;  /* 0x0000003f00047c82 */ /* 0x000fe20008000000 */
[----:B------:R-:W-:-:S02]  /*1540*/  USEL UR9, UR9, 0x1, UP0 ;  /* 0x0000000109097887 */ /* 0x000fc40008000000 */
[----:B------:R-:W-:Y:S02]  /*1550*/  ULEA.HI UR61, UR61, UR8, URZ, 0x10 ;  /* 0x000000083d3d7291 */ /* 0x000fe4000f8f803f */
[----:B------:R-:W-:Y:S01]  /*1560*/  UIMAD UR48, UR9, UR48, URZ ;  /* 0x00000030093072a4 */ /* 0x000fe2000f8e023f */
        /* <DEDUP_REMOVED lines=17> */
.L_x_3067:
[----:B------:R-:W-:Y:S01]  /*1680*/  UMOV UR59, UR5 ;  /* 0x00000005003b7c82 */ /* 0x000fe20008000000 */
        /* <DEDUP_REMOVED lines=9> */
.L_x_3068:
        /* <DEDUP_REMOVED lines=13> */
.L_x_3069:
[----:B------:R-:W0:Y:S01]  /*17f0*/  LDC R0, c[0x0][0xa80] ;  /* 0x0002a000ff007b82 */ /* 0x000e220000000800 */
[----:B------:R-:W-:Y:S01]  /*1800*/  UISETP.NE.AND UP0, UPT, UR58, 0x1, UPT ;  /* 0x000000013a00788c */ /* 0x000fe2000bf05270 */
[----:B------:R1:W-:Y:S01]  /*1810*/  STL.128 [R1+0x1e0], RZ ;  /* 0x0001e0ff01007387 */ /* 0x0003e20000100c00 */
[C---:B------:R-:W-:Y:S01]  /*1820*/  IADD3 R36, P0, R2.reuse, 0x1e0, RZ ;  /* 0x000001e002247810 */ /* 0x040fe20007f1e0ff */
[----:B------:R-:W-:Y:S01]  /*1830*/  UIADD3 UR48, -UR4, UR48, URZ ;  /* 0x0000003004307290 */ /* 0x000fe2000fffe13f */
[----:B------:R-:W-:Y:S01]  /*1840*/  IADD3 R34, P1, R2, 0x210, RZ ;  /* 0x0000021002227810 */ /* 0x000fe20007f3e0ff */
[----:B------:R1:W-:Y:S01]  /*1850*/  STL.128 [R1+0x1f0], RZ ;  /* 0x0001f0ff01007387 */ /* 0x0003e20000100c00 */
[----:B------:R-:W-:Y:S01]  /*1860*/  PLOP3.LUT P2, PT, PT, PT, UP0, 0x80, 0x0 ;  /* 0x000000000000781c */ /* 0x000fe20003f4f008 */
[--C-:B------:R-:W-:Y:S02]  /*1870*/  IMAD.X R37, RZ, RZ, R18.reuse, P0 ;  /* 0x000000ffff257224 */ /* 0x100fe400000e0612 */
[----:B------:R1:W-:Y:S01]  /*1880*/  STL.128 [R1+0x210], RZ ;  /* 0x000210ff01007387 */ /* 0x0003e20000100c00 */
[----:B------:R-:W-:-:S03]  /*1890*/  IMAD.X R35, RZ, RZ, R18, P1 ;  /* 0x000000ffff237224 */ /* 0x000fc600008e0612 */
[----:B------:R1:W-:Y:S04]  /*18a0*/  STL.128 [R1+0x220], RZ ;  /* 0x000220ff01007387 */ /* 0x0003e80000100c00 */
[----:B------:R1:W-:Y:S04]  /*18b0*/  STL.128 [R1+0x230], RZ ;  /* 0x000230ff01007387 */ /* 0x0003e80000100c00 */
[----:B------:R1:W-:Y:S04]  /*18c0*/  STL.128 [R1+0x240], RZ ;  /* 0x000240ff01007387 */ /* 0x0003e80000100c00 */
[----:B0-----:R1:W-:Y:S04]  /*18d0*/  STL [R1+0x200], R0 ;  /* 0x0002000001007387 */ /* 0x0013e80000100800 */
[----:B------:R1:W-:Y:S04]  /*18e0*/  STL.128 [R1+0x250], RZ ;  /* 0x000250ff01007387 */ /* 0x0003e80000100c00 */
        /* <DEDUP_REMOVED lines=26> */
[----:B------:R1:W-:Y:S01]  /*1a90*/  STL.128 [R1+0x400], RZ ;  /* 0x000400ff01007387 */ /* 0x0003e20000100c00 */
[----:B------:R-:W-:Y:S05]  /*1aa0*/  @!P2 BRA `(.L_x_3070) ;  /* 0x0000008000c0a947 */ /* 0x000fea0003800000 */
[----:B------:R-:W-:Y:S01]  /*1ab0*/  ULDC UR4, c[0x0][0x448] ;  /* 0x0001120000047ab9 */ /* 0x000fe20000000800 */
[----:B------:R-:W-:Y:S02]  /*1ac0*/  USHF.L.U32 UR8, UR5, 0x6, URZ ;  /* 0x0000000605087899 */ /* 0x000fe4000800063f */
[----:B------:R-:W-:Y:S02]  /*1ad0*/  UISETP.NE.AND UP0, UPT, UR4, 0x1, UPT ;  /* 0x000000010400788c */ /* 0x000fe4000bf05270 */
[----:B------:R-:W-:Y:S01]  /*1ae0*/  UIADD3 UR9, UR8, 0x3f, URZ ;  /* 0x0000003f08097890 */ /* 0x000fe2000fffe03f */
[----:B------:R-:W-:Y:S01]  /*1af0*/  ULDC.64 UR4, c[0x0][0xad8] ;  /* 0x0002b60000047ab9 */ /* 0x000fe20000000a00 */
[----:B------:R-:W-:Y:S02]  /*1b00*/  UIADD3 UR10, UR48, 0x1, -UR47 ;  /* 0x00000001300a7890 */ /* 0x000fe4000fffe82f */
[----:B------:R-:W-:-:S05]  /*1b10*/  UISETP.GE.AND UP1, UPT, UR5, 0x1, UPT ;  /* 0x000000010500788c */ /* 0x000fca000bf26270 */
[----:B------:R-:W-:Y:S01]  /*1b20*/  @UP0 UIADD3 UR6, UR8, 0x3f, URZ ;  /* 0x0000003f08060890 */ /* 0x000fe2000fffe03f */
[----:B------:R-:W-:Y:S01]  /*1b30*/  @UP0 ULDC UR7, c[0x0][0x44c] ;  /* 0x0001130000070ab9 */ /* 0x000fe20000000800 */
[----:B------:R-:W-:Y:S02]  /*1b40*/  PLOP3.LUT P1, PT, PT, PT, UP1, 0x80, 0x0 ;  /* 0x000000000000781c */ /* 0x000fe40003f2f018 */
        /* <DEDUP_REMOVED lines=16> */
.L_x_3072:
[----:B------:R-:W-:-:S11]  /*1c50*/  UISETP.NE.AND UP1, UPT, UR5, 0x1, UPT ;  /* 0x000000010500788c */ /* 0x000fd6000bf25270 */
[----:B------:R-:W-:Y:S02]  /*1c60*/  @UP1 ULDC.64 UR10, c[0x0][0xae0] ;  /* 0x0002b800000a1ab9 */ /* 0x000fe40000000a00 */
[----:B------:R-:W-:-:S04]  /*1c70*/  UIMAD.WIDE.U32 UR6, UR9, UR10, URZ ;  /* 0x0000000a090672a5 */ /* 0x000fc8000f8e003f */
[----:B------:R-:W-:-:S12]  /*1c80*/  @UP1 USHF.R.U32.HI UR9, URZ, UR11, UR7 ;  /* 0x0000000b3f091299 */ /* 0x000fd80008011607 */
.L_x_3073:
[----:B------:R-:W-:-:S04]  /*1c90*/  UIMAD UR9, UR9, UR5, UR5 ;  /* 0x00000005090972a4 */ /* 0x000fc8000f8e0205 */
[----:B------:R-:W-:-:S04]  /*1ca0*/  UISETP.LT.AND UP1, UPT, UR4, UR9, UPT ;  /* 0x000000090400728c */ /* 0x000fc8000bf21270 */
[----:B------:R-:W-:-:S12]  /*1cb0*/  USEL UR4, UR4, UR9, UP1 ;  /* 0x0000000904047287 */ /* 0x000fd80008800000 */
.L_x_3071:
[----:B------:R-:W-:Y:S02]  /*1cc0*/  UIADD3 UR9, UR48, 0x3f, URZ ;  /* 0x0000003f30097890 */ /* 0x000fe4000fffe03f */
[----:B------:R-:W-:Y:S02]  /*1cd0*/  UIADD3 UR10, UR4, 0x3f, URZ ;  /* 0x0000003f040a7890 */ /* 0x000fe4000fffe03f */
[----:B------:R-:W-:Y:S02]  /*1ce0*/  USHF.R.S32.HI UR4, URZ, 0x1f, UR9 ;  /* 0x0000001f3f047899 */ /* 0x000fe40008011409 */
[----:B------:R-:W-:Y:S01]  /*1cf0*/  USHF.R.S32.HI UR11, URZ, 0x1f, UR10 ;  /* 0x0000001f3f0b7899 */ /* 0x000fe2000801140a */
[----:B------:R-:W-:Y:S01]  /*1d00*/  @UP0 ULDC UR6, c[0x0][0x44c] ;  /* 0x0001130000060ab9 */ /* 0x000fe20000000800 */
[----:B------:R-:W-:Y:S02]  /*1d10*/  ULEA.HI UR4, UR4, UR9, URZ, 0x6 ;  /* 0x0000000904047291 */ /* 0x000fe4000f8f303f */
[----:B------:R-:W-:-:S02]  /*1d20*/  ULEA.HI UR11, UR11, UR10, URZ, 0x6 ;  /* 0x0000000a0b0b7291 */ /* 0x000fc4000f8f303f */
[----:B------:R-:W-:Y:S01]  /*1d30*/  UIMAD.WIDE.U32 UR6, UR8, UR6, URZ ;  /* 0x00000006080672a5 */ /* 0x000fe2000f8e003f */
[----:B------:R-:W-:Y:S01]  /*1d40*/  @UP0 ULDC UR9, c[0x0][0x450] ;  /* 0x0001140000090ab9 */ /* 0x000fe20000000800 */
[----:B------:R-:W-:Y:S02]  /*1d50*/  USHF.R.S32.HI UR4, URZ, 0x6, UR4 ;  /* 0x000000063f047899 */ /* 0x000fe40008011404 */
[----:B------:R-:W-:Y:S02]  /*1d60*/  USHF.R.S32.HI UR11, URZ, 0x6, UR11 ;  /* 0x000000063f0b7899 */ /* 0x000fe4000801140b */
[----:B------:R-:W-:Y:S02]  /*1d70*/  @UP0 USHF.R.U32.HI UR8, URZ, UR9, UR7 ;  /* 0x000000093f080299 */ /* 0x000fe40008011607 */
[----:B------:R-:W-:Y:S02]  /*1d80*/  UISETP.LT.AND UP0, UPT, UR4, UR11, UPT ;  /* 0x0000000b0400728c */ /* 0x000fe4000bf01270 */
[----:B------:R-:W-:Y:S01]  /*1d90*/  UIADD3 UR8, UR8, UR48, -UR47 ;  /* 0x0000003008087290 */ /* 0x000fe2000fffe82f */
[----:B------:R-:W-:Y:S01]  /*1da0*/  ULDC UR6, c[0x0][0xad4] ;  /* 0x0002b50000067ab9 */ /* 0x000fe20000000800 */
[----:B------:R-:W-:-:S02]  /*1db0*/  USEL UR11, UR4, UR11, UP0 ;  /* 0x0000000b040b7287 */ /* 0x000fc40008000000 */
        /* <DEDUP_REMOVED lines=12> */
.L_x_3075:
[----:B------:R-:W-:-:S11]  /*1e80*/  UISETP.NE.AND UP0, UPT, UR5, 0x1, UPT ;  /* 0x000000010500788c */ /* 0x000fd6000bf05270 */
[----:B------:R-:W-:Y:S02]  /*1e90*/  @UP0 ULDC.64 UR12, c[0x0][0xae0] ;  /* 0x0002b800000c0ab9 */ /* 0x000fe40000000a00 */
[----:B------:R-:W-:-:S04]  /*1ea0*/  UIMAD.WIDE.U32 UR6, UR8, UR12, URZ ;  /* 0x0000000c080672a5 */ /* 0x000fc8000f8e003f */
[----:B------:R-:W-:-:S12]  /*1eb0*/  @UP0 USHF.R.U32.HI UR8, URZ, UR13, UR7 ;  /* 0x0000000d3f080299 */ /* 0x000fd80008011607 */
.L_x_3076:
[----:B------:R-:W-:-:S04]  /*1ec0*/  UIMAD UR5, UR8, UR5, URZ ;  /* 0x00000005080572a4 */ /* 0x000fc8000f8e023f */
[----:B------:R-:W-:-:S04]  /*1ed0*/  UISETP.LT.AND UP0, UPT, UR4, UR5, UPT ;  /* 0x000000050400728c */ /* 0x000fc8000bf01270 */
[----:B------:R-:W-:-:S12]  /*1ee0*/  USEL UR4, UR4, UR5, !UP0 ;  /* 0x0000000504047287 */ /* 0x000fd8000c000000 */
.L_x_3074:
        /* <DEDUP_REMOVED lines=15> */
[-C--:B-1----:R-:W-:Y:S01]  /*1fe0*/  IABS R0, R4.reuse ;  /* 0x0000000400007213 */ /* 0x082fe20000000000 */
        /* <DEDUP_REMOVED lines=31> */
.L_x_3077:
[----:B------:R-:W-:Y:S01]  /*21e0*/  UIMAD UR20, UR20, UR4, UR9 ;  /* 0x00000004141472a4 */ /* 0x000fe2000f8e0209 */
[----:B-1----:R-:W-:Y:S02]  /*21f0*/  IMAD.U32 R0, RZ, RZ, UR11 ;  /* 0x0000000bff007e24 */ /* 0x002fe4000f8e00ff */
[----:B------:R-:W-:-:S05]  /*2200*/  IMAD.U32 R3, RZ, RZ, UR4 ;  /* 0x00000004ff037e24 */ /* 0x000fca000f8e00ff */
[----:B------:R-:W-:-:S04]  /*2210*/  VIADDMNMX R0, R3, UR20, R0, PT ;  /* 0x0000001403007c46 */ /* 0x000fc8000b800100 */
[----:B------:R-:W-:Y:S02]  /*2220*/  R2UR UR22, R0 ;  /* 0x00000000001672ca */ /* 0x000fe400000e0000 */
[----:B------:R-:W-:-:S11]  /*2230*/  PRMT R0, RZ, 0x7610, R0 ;  /* 0x00007610ff007816 */ /* 0x000fd60000000000 */
[----:B------:R-:W-:-:S06]  /*2240*/  UISETP.GT.AND UP0, UPT, UR22, UR20, UPT ;  /* 0x000000141600728c */ /* 0x000fcc000bf04270 */
[----:B------:R-:W-:-:S13]  /*2250*/  PLOP3.LUT P0, PT, PT, PT, UP0, 0x80, 0x0 ;  /* 0x000000000000781c */ /* 0x000fda0003f0f008 */
        /* <DEDUP_REMOVED lines=108> */
[----:B------:R-:W0:Y:S04]  /*2920*/  SHFL.IDX PT, R3, R208, RZ, 0x1f ;  /* 0x00001fffd0037589 */ /* 0x000e2800000e0000 */
[----:B--2---:R1:W-:Y:S04]  /*2930*/  STL [R1+0x210], R0 ;  /* 0x0002100001007387 */ /* 0x0043e80000100800 */
[----:B---3--:R-:W-:Y:S04]  /*2940*/  STL [R1+0x214], R8 ;  /* 0x0002140801007387 */ /* 0x008fe80000100800 */
[----:B----4-:R2:W-:Y:S04]  /*2950*/  STL [R1+0x220], R6 ;  /* 0x0002200601007387 */ /* 0x0105e80000100800 */
[----:B------:R-:W3:Y:S04]  /*2960*/  LDL R162, [R1+0x2cc] ;  /* 0x0002cc0001a27983 */ /* 0x000ee80000100800 */
[----:B------:R-:W4:Y:S01]  /*2970*/  LDL R164, [R1+0x2d4] ;  /* 0x0002d40001a47983 */ /* 0x000f220000100800 */
[----:B0-----:R-:W-:-:S03]  /*2980*/  R2UR UR4, R3 ;  /* 0x00000000030472ca */ /* 0x001fc600000e0000 */
        /* <DEDUP_REMOVED lines=14> */
[----:B-1----:R-:W4:Y:S04]  /*2a70*/  LDL R0, [R1+0x3f8] ;  /* 0x0003f80001007983 */ /* 0x002f280000100800 */
[----:B------:R-:W4:Y:S04]  /*2a80*/  LDL R3, [R1+0x3fc] ;  /* 0x0003fc0001037983 */ /* 0x000f280000100800 */
[----:B--2---:R-:W2:Y:S04]  /*2a90*/  LDL R6, [R1+0x400] ;  /* 0x0004000001067983 */ /* 0x004ea80000100800 */
[----:B------:R-:W2:Y:S04]  /*2aa0*/  LDL R7, [R1+0x404] ;  /* 0x0004040001077983 */ /* 0x000ea80000100800 */
[----:B------:R-:W2:Y:S04]  /*2ab0*/  LDL R8, [R1+0x408] ;  /* 0x0004080001087983 */ /* 0x000ea80000100800 */
[----:B------:R-:W2:Y:S01]  /*2ac0*/  LDL R9, [R1+0x40c] ;  /* 0x00040c0001097983 */ /* 0x000ea20000100800 */
[----:B------:R-:W-:-:S04]  /*2ad0*/  ULEA.HI UR5, UR4, UR4, URZ, 0x1 ;  /* 0x0000000404057291 */ /* 0x000fc8000f8f083f */
[----:B------:R-:W-:-:S04]  /*2ae0*/  ULOP3.LUT UR5, UR5, 0x1fffe, URZ, 0xc0, !UPT ;  /* 0x0001fffe05057892 */ /* 0x000fc8000f8ec03f */
[----:B------:R-:W-:-:S04]  /*2af0*/  UIADD3 UR5, UR4, -UR5, URZ ;  /* 0x8000000504057290 */ /* 0x000fc8000fffe03f */
[----:B------:R-:W-:-:S04]  /*2b00*/  ULEA UR5, UR5, UR44, 0xf ;  /* 0x0000002c05057291 */ /* 0x000fc8000f8e783f */
[----:B------:R-:W-:-:S04]  /*2b10*/  UIADD3 UR5, UR5, 0x400, URZ ;  /* 0x0000040005057890 */ /* 0x000fc8000fffe03f */
[----:B------:R-:W-:-:S04]  /*2b20*/  USHF.R.U32.HI UR5, URZ, 0x4, UR5 ;  /* 0x000000043f057899 */ /* 0x000fc80008011605 */
[----:B------:R-:W-:Y:S02]  /*2b30*/  ULOP3.LUT UR5, UR5, 0x3fff, URZ, 0xc0, !UPT ;  /* 0x00003fff05057892 */ /* 0x000fe4000f8ec03f */
[----:B------:R-:W-:Y:S02]  /*2b40*/  UIADD3 UR4, UR44, 0x36400, URZ ;  /* 0x000364002c047890 */ /* 0x000fe4000fffe03f */
[----:B------:R-:W-:Y:S01]  /*2b50*/  ULOP3.LUT UR23, UR5, 0x2000000, URZ, 0xfc, !UPT ;  /* 0x0200000005177892 */ /* 0x000fe2000f8efc3f */
[----:B------:R0:W-:Y:S01]  /*2b60*/  STL [R1+0x2f4], R5 ;  /* 0x0002f40501007387 */ /* 0x0001e20000100800 */
[----:B------:R-:W-:-:S04]  /*2b70*/  USHF.R.U32.HI UR4, URZ, 0x4, UR4 ;  /* 0x000000043f047899 */ /* 0x000fc80008011604 */
[----:B------:R-:W-:Y:S01]  /*2b80*/  LEA R4, R4, UR23, 0xc ;  /* 0x0000001704047c11 */ /* 0x000fe2000f8e60ff */
[----:B0-----:R-:W-:Y:S01]  /*2b90*/  IMAD.MOV.U32 R5, RZ, RZ, 0x40000040 ;  /* 0x40000040ff057424 */ /* 0x001fe200078e00ff */
[----:B------:R0:W-:Y:S02]  /*2ba0*/  STL [R1+0x230], R30 ;  /* 0x0002301e01007387 */ /* 0x0001e40000100800 */
[C---:B------:R-:W-:Y:S01]  /*2bb0*/  R2UR UR14, R4.reuse ;  /* 0x00000000040e72ca */ /* 0x040fe200000e0000 */
[----:B------:R-:W-:Y:S01]  /*2bc0*/  ULOP3.LUT UR4, UR4, 0x3fff, URZ, 0xc0, !UPT ;  /* 0x00003fff04047892 */ /* 0x000fe2000f8ec03f */
[----:B------:R1:W-:Y:S01]  /*2bd0*/  STL [R1+0x31c], R31 ;  /* 0x00031c1f01007387 */ /* 0x0003e20000100800 */
[----:B------:R-:W-:Y:S02]  /*2be0*/  R2UR UR15, R5 ;  /* 0x00000000050f72ca */ /* 0x000fe400000e0000 */
[----:B------:R-:W-:Y:S01]  /*2bf0*/  ULOP3.LUT UR12, UR4, 0x10000, URZ, 0xfc, !UPT ;  /* 0x00010000040c7892 */ /* 0x000fe2000f8efc3f */
[----:B0-----:R-:W-:-:S02]  /*2c00*/  VIADD R30, R4, 0x80 ;  /* 0x00000080041e7836 */ /* 0x001fc40000000000 */
[----:B-1----:R-:W-:Y:S01]  /*2c10*/  IMAD.MOV.U32 R31, RZ, RZ, 0x40000040 ;  /* 0x40000040ff1f7424 */ /* 0x002fe200078e00ff */
[----:B------:R-:W-:Y:S02]  /*2c20*/  STL [R1+0x218], R84 ;  /* 0x0002185401007387 */ /* 0x000fe40000100800 */
[----:B------:R-:W-:Y:S02]  /*2c30*/  R2UR UR18, R30 ;  /* 0x000000001e1272ca */ /* 0x000fe400000e0000 */
[----:B------:R-:W-:Y:S01]  /*2c40*/  STL [R1+0x21c], R86 ;  /* 0x00021c5601007387 */ /* 0x000fe20000100800 */
[----:B------:R-:W-:-:S03]  /*2c50*/  R2UR UR19, R31 ;  /* 0x000000001f1372ca */ /* 0x000fc600000e0000 */
        /* <DEDUP_REMOVED lines=99> */
[----:B------:R-:W-:Y:S01]  /*3290*/  UMOV UR13, 0x40000040 ;  /* 0x40000040000d7882 */ /* 0x000fe20000000000 */
[----:B0-----:R-:W-:-:S06]  /*32a0*/  WARPGROUP.ARRIVE ;  /* 0x00000000000079c5 */ /* 0x001fcc0000000000 */
[----:B------:R-:W-:Y:S01]  /*32b0*/  HGMMA.64x256x16.F32 R24, gdesc[UR12].tnspB, RZ, !UPT, gsb0 ;  /* 0x43e000000c1879f0 */ /* 0x000fe2000c0008ff */
[----:B------:R-:W-:Y:S01]  /*32c0*/  UIADD3 UR16, UR12, 0x2, URZ ;  /* 0x000000020c107890 */ /* 0x000fe2000fffe03f */
        /* <DEDUP_REMOVED lines=18> */
[----:B--2---:R0:W-:Y:S04]  /*33f0*/  STL [R1+0x400], R6 ;  /* 0x0004000601007387 */ /* 0x0041e80000100800 */
[----:B------:R1:W-:Y:S04]  /*3400*/  STL [R1+0x404], R7 ;  /* 0x0004040701007387 */ /* 0x0003e80000100800 */
[----:B------:R-:W-:Y:S04]  /*3410*/  STL [R1+0x408], R8 ;  /* 0x0004080801007387 */ /* 0x000fe80000100800 */
[----:B------:R-:W-:Y:S01]  /*3420*/  STL [R1+0x40c], R9 ;  /* 0x00040c0901007387 */ /* 0x000fe20000100800 */
[----:B------:R-:W-:Y:S01]  /*3430*/  UMOV UR17, 0x40000040 ;  /* 0x4000004000117882 */ /* 0x000fe20000000000 */
[----:B0-----:R-:W-:-:S02]  /*3440*/  VIADD R6, R4, 0x100 ;  /* 0x0000010004067836 */ /* 0x001fc40000000000 */
[----:B-1----:R-:W-:Y:S01]  /*3450*/  IMAD.MOV.U32 R7, RZ, RZ, 0x40000040 ;  /* 0x40000040ff077424 */ /* 0x002fe200078e00ff */
[----:B------:R-:W-:Y:S01]  /*3460*/  UIADD3 UR4, UR12, 0x4, URZ ;  /* 0x000000040c047890 */ /* 0x000fe2000fffe03f */
[----:B------:R-:W-:Y:S01]  /*3470*/  UMOV UR5, 0x40000040 ;  /* 0x4000004000057882 */ /* 0x000fe20000000000 */
        /* <DEDUP_REMOVED lines=33> */
[----:B------:R-:W-:Y:S01]  /*3690*/  IMAD.MOV.U32 R5, RZ, RZ, 0x40000040 ;  /* 0x40000040ff057424 */ /* 0x000fe200078e00ff */
[----:B------:R-:W-:Y:S01]  /*36a0*/  UIADD3 UR8, UR12, 0x6, URZ ;  /* 0x000000060c087890 */ /* 0x000fe2000fffe03f */
[----:B------:R-:W-:Y:S01]  /*36b0*/  UMOV UR9, 0x40000040 ;  /* 0x4000004000097882 */ /* 0x000fe20000000000 */
[----:B------:R1:W5:Y:S01]  /*36c0*/  LDL R3, [R1+0x1c8] ;  /* 0x0001c80001037983 */ /* 0x0003620000100800 */
[----:B0-----:R-:W-:-:S06]  /*36d0*/  WARPGROUP.ARRIVE ;  /* 0x00000000000079c5 */ /* 0x001fcc0000000000 */
[----:B------:R-:W-:Y:S01]  /*36e0*/  HGMMA.64x256x16.F32 R24, gdesc[UR16].tnspB, R24, gsb0 ;  /* 0x43e00000101879f0 */ /* 0x000fe20008000818 */
[----:B------:R-:W-:Y:S02]  /*36f0*/  R2UR UR6, R6 ;  /* 0x00000000060672ca */ /* 0x000fe400000e0000 */
[----:B------:R-:W-:Y:S01]  /*3700*/  R2UR UR7, R7 ;  /* 0x00000000070772ca */ /* 0x000fe200000e0000 */
[----:B------:R-:W-:Y:S01]  /*3710*/  VIADD R4, R4, 0x180 ;  /* 0x0000018004047836 */ /* 0x000fe20000000000 */
[----:B------:R-:W-:-:S04]  /*3720*/  R2UR UR11, R5 ;  /* 0x00000000050b72ca */ /* 0x000fc800000e0000 */
        /* <DEDUP_REMOVED lines=107> */
[----:B--2---:R-:W2:Y:S04]  /*3de0*/  LDL R76, [R1+0x21c] ;  /* 0x00021c00014c7983 */ /* 0x004ea80000100800 */
[----:B------:R-:W2:Y:S04]  /*3df0*/  LDL R4, [R1+0x220] ;  /* 0x0002200001047983 */ /* 0x000ea80000100800 */
[----:B------:R-:W2:Y:S04]  /*3e00*/  LDL R78, [R1+0x224] ;  /* 0x00022400014e7983 */ /* 0x000ea80000100800 */
[----:B---3--:R-:W3:Y:S04]  /*3e10*/  LDL R80, [R1+0x228] ;  /* 0x0002280001507983 */ /* 0x008ee80000100800 */
[----:B------:R-:W3:Y:S04]  /*3e20*/  LDL R82, [R1+0x22c] ;  /* 0x00022c0001527983 */ /* 0x000ee80000100800 */
[----:B------:R-:W3:Y:S04]  /*3e30*/  LDL R6, [R1+0x230] ;  /* 0x0002300001067983 */ /* 0x000ee80000100800 */
[----:B----4-:R-:W4:Y:S04]  /*3e40*/  LDL R84, [R1+0x234] ;  /* 0x0002340001547983 */ /* 0x010f280000100800 */
[----:B------:R-:W4:Y:S04]  /*3e50*/  LDL R86, [R1+0x238] ;  /* 0x0002380001567983 */ /* 0x000f280000100800 */
[----:B-1----:R-:W4:Y:S04]  /*3e60*/  LDL R88, [R1+0x23c] ;  /* 0x00023c0001587983 */ /* 0x002f280000100800 */
        /* <DEDUP_REMOVED lines=244> */
[----:B------:R-:W-:Y:S06]  /*4db0*/  BAR.ARV 0xf, 0x100 ;  /* 0x03c4000000007b1d */ /* 0x000fec0000002000 */
[----:B------:R-:W-:-:S13]  /*4dc0*/  ISETP.NE.AND P0, PT, RZ, UR58, PT ;  /* 0x0000003aff007c0c */ /* 0x000fda000bf05270 */
[----:B0-----:R-:W-:Y:S05]  /*4dd0*/  @P0 BRA `(.L_x_3079) ;  /* 0x0000000000040947 */ /* 0x001fea0003800000 */
[----:B------:R-:W-:Y:S01]  /*4de0*/  BPT.TRAP 0x1 ;  /* 0x000000040000795c */ /* 0x000fe20000300000 */
.L_x_3079:
[----:B------:R-:W-:Y:S01]  /*4df0*/  UIADD3 UR6, UR22, -0x2, URZ ;  /* 0xfffffffe16067890 */ /* 0x000fe2000fffe03f */
[----:B-----5:R-:W-:Y:S01]  /*4e00*/  LEA R3, R3, UR44, 0x3 ;  /* 0x0000002c03037c11 */ /* 0x020fe2000f8e18ff */
[----:B------:R-:W-:Y:S02]  /*4e10*/  IMAD.U32 R0, RZ, RZ, UR21 ;  /* 0x00000015ff007e24 */ /* 0x000fe4000f8e00ff */
[----:B------:R-:W-:Y:S02]  /*4e20*/  UISETP.GE.AND UP0, UPT, UR6, UR20, UPT ;  /* 0x000000140600728c */ /* 0x000fe4000bf06270 */
[----:B------:R-:W-:-:S04]  /*4e30*/  VIADD R3, R3, 0x38860 ;  /* 0x0003886003037836 */ /* 0x000fc80000000000 */
[----:B------:R-:W-:Y:S02]  /*4e40*/  PLOP3.LUT P0, PT, PT, PT, UP0, 0x80, 0x0 ;  /* 0x000000000000781c */ /* 0x000fe40003f0f008 */
[----:B------:R-:W-:-:S04]  /*4e50*/  PRMT R3, R0, 0x654, R3 ;  /* 0x0000065400037816 */ /* 0x000fc80000000003 */
[----:B------:R0:W-:Y:S07]  /*4e60*/  SYNCS.ARRIVE.TRANS64.RED.A1T0 RZ, [R3+URZ], RZ ;  /* 0x000000ff03ff79a7 */ /* 0x0001ee000810043f */
[----:B------:R-:W-:Y:S05]  /*4e70*/  @!P0 BRA `(.L_x_3080) ;  /* 0x0000003c00708947 */ /* 0x000fea0003800000 */
[----:B------:R-:W-:-:S05]  /*4e80*/  UMOV UR22, UR6 ;  /* 0x0000000600167c82 */ /* 0x000fca0008000000 */
.L_x_3082:
        /* <DEDUP_REMOVED lines=60> */
[----:B-1----:R-:W4:Y:S04]  /*5250*/  LDL.64 R4, [R1+0x3c8] ;  /* 0x0003c80001047983 */ /* 0x002f280000100a00 */
[----:B------:R-:W4:Y:S04]  /*5260*/  LDL.64 R12, [R1+0x3d8] ;  /* 0x0003d800010c7983 */ /* 0x000f280000100a00 */
[----:B------:R-:W4:Y:S04]  /*5270*/  LDL.64 R10, [R1+0x3e8] ;  /* 0x0003e800010a7983 */ /* 0x000f280000100a00 */
[----:B------:R-:W4:Y:S04]  /*5280*/  LDL.64 R8, [R1+0x3f8] ;  /* 0x0003f80001087983 */ /* 0x000f280000100a00 */
[----:B------:R-:W4:Y:S01]  /*5290*/  LDL.64 R6, [R1+0x408] ;  /* 0x0004080001067983 */ /* 0x000f220000100a00 */
[----:B--2---:R-:W-:-:S05]  /*52a0*/  IMAD R138, R0, 0x40, R22 ;  /* 0x00000040008a7824 */ /* 0x004fca00078e0216 */
[----:B------:R-:W-:Y:S01]  /*52b0*/  LEA R138, R138, UR44, 0x2 ;  /* 0x0000002c8a8a7c11 */ /* 0x000fe2000f8e10ff */
[----:B------:R-:W-:Y:S06]  /*52c0*/  BAR.SYNC.DEFER_BLOCKING 0xe, 0x100 ;  /* 0x0384000000007b1d */ /* 0x000fec0000010000 */
[----:B0-----:R-:W3:Y:S04]  /*52d0*/  LDS R3, [R138+0x38400] ;  /* 0x038400008a037984 */ /* 0x001ee80000000800 */
[----:B------:R-:W0:Y:S01]  /*52e0*/  LDS R138, [R138+0x38420] ;  /* 0x038420008a8a7984 */ /* 0x000e220000000800 */
        /* <DEDUP_REMOVED lines=60> */
[-C--:B------:R-:W-:Y:S01]  /*56b0*/  FMUL.FTZ R80, R80, R3.reuse ;  /* 0x0000000350507220 */ /* 0x080fe20000410000 */
[----:B------:R-:W-:Y:S01]  /*56c0*/  FMUL.FTZ R81, R81, R3 ;  /* 0x0000000351517220 */ /* 0x000fe20000410000 */
[C---:B------:R-:W-:Y:S01]  /*56d0*/  FMUL.FTZ R79, R3.reuse, R79 ;  /* 0x0000004f034f7220 */ /* 0x040fe20000410000 */
[----:B------:R-:W-:Y:S01]  /*56e0*/  FMUL.FTZ R78, R3, R78 ;  /* 0x0000004e034e7220 */ /* 0x000fe20000410000 */
[C---:B0-----:R-:W-:Y:S01]  /*56f0*/  FMUL.FTZ R77, R138.reuse, R77 ;  /* 0x0000004d8a4d7220 */ /* 0x041fe20000410000 */
        /* <DEDUP_REMOVED lines=90> */
[----:B------:R0:W-:Y:S01]  /*5ca0*/  STL.64 [R1+0x3f0], R72 ;  /* 0x0003f04801007387 */ /* 0x0001e20000100a00 */
[C---:B------:R-:W-:Y:S01]  /*5cb0*/  FMUL.FTZ R7, R138.reuse, R7 ;  /* 0x000000078a077220 */ /* 0x040fe20000410000 */
[----:B------:R-:W-:Y:S02]  /*5cc0*/  FMUL.FTZ R6, R138, R6 ;  /* 0x000000068a067220 */ /* 0x000fe40000410000 */
        /* <DEDUP_REMOVED lines=322> */
[----:B------:R-:W-:Y:S01]  /*70f0*/  IMAD.MOV.U32 R5, RZ, RZ, 0x40000040 ;  /* 0x40000040ff057424 */ /* 0x000fe200078e00ff */
[----:B------:R-:W3:Y:S01]  /*7100*/  LDL R3, [R1+0x1d0] ;  /* 0x0001d00001037983 */ /* 0x000ee20000100800 */
[----:B------:R-:W-:Y:S01]  /*7110*/  IMAD.MOV.U32 R7, RZ, RZ, 0x40000040 ;  /* 0x40000040ff077424 */ /* 0x000fe200078e00ff */
[----:B------:R-:W-:Y:S02]  /*7120*/  ISETP.NE.AND P0, PT, R0, 0x2, PT ;  /* 0x000000020000780c */ /* 0x000fe40003f05270 */
[----:B------:R0:W-:Y:S01]  /*7130*/  STL [R1+0x1c8], R0 ;  /* 0x0001c80001007387 */ /* 0x0001e20000100800 */
[----:B------:R-:W-:Y:S01]  /*7140*/  R2UR UR15, R5 ;  /* 0x00000000050f72ca */ /* 0x000fe200000e0000 */
[----:B------:R-:W-:Y:S01]  /*7150*/  IMAD.MOV.U32 R5, RZ, RZ, 0x40000040 ;  /* 0x40000040ff057424 */ /* 0x000fe200078e00ff */
[----:B------:R-:W-:Y:S01]  /*7160*/  R2UR UR19, R7 ;  /* 0x00000000071372ca */ /* 0x000fe200000e0000 */
[----:B------:R-:W-:-:S03]  /*7170*/  IMAD.MOV.U32 R7, RZ, RZ, 0x40000040 ;  /* 0x40000040ff077424 */ /* 0x000fc600078e00ff */
[----:B------:R-:W-:Y:S02]  /*7180*/  R2UR UR11, R5 ;  /* 0x00000000050b72ca */ /* 0x000fe400000e0000 */
[----:B------:R-:W-:Y:S02]  /*7190*/  R2UR UR7, R7 ;  /* 0x00000000070772ca */ /* 0x000fe400000e0000 */
[----:B0-----:R-:W-:-:S05]  /*71a0*/  @!P0 IMAD.MOV.U32 R0, RZ, RZ, RZ ;  /* 0x000000ffff008224 */ /* 0x001fca00078e00ff */
[----:B------:R-:W-:Y:S02]  /*71b0*/  LEA R4, R0, UR23, 0xc ;  /* 0x0000001700047c11 */ /* 0x000fe4000f8e60ff */
[----:B------:R-:W4:Y:S02]  /*71c0*/  @!P0 LDL R0, [R1+0x1cc] ;  /* 0x0001cc0001008983 */ /* 0x000f240000100800 */
[C---:B------:R-:W-:Y:S01]  /*71d0*/  R2UR UR14, R4.reuse ;  /* 0x00000000040e72ca */ /* 0x040fe200000e0000 */
[----:B------:R-:W-:-:S05]  /*71e0*/  VIADD R6, R4, 0x80 ;  /* 0x0000008004067836 */ /* 0x000fca0000000000 */
[----:B------:R-:W-:Y:S01]  /*71f0*/  R2UR UR18, R6 ;  /* 0x00000000061272ca */ /* 0x000fe200000e0000 */
[C---:B------:R-:W-:Y:S02]  /*7200*/  VIADD R6, R4.reuse, 0x100 ;  /* 0x0000010004067836 */ /* 0x040fe40000000000 */
[----:B------:R-:W-:-:S03]  /*7210*/  VIADD R4, R4, 0x180 ;  /* 0x0000018004047836 */ /* 0x000fc60000000000 */
[----:B------:R-:W-:Y:S02]  /*7220*/  R2UR UR6, R6 ;  /* 0x00000000060672ca */ /* 0x000fe400000e0000 */
[----:B------:R-:W-:Y:S01]  /*7230*/  R2UR UR10, R4 ;  /* 0x00000000040a72ca */ /* 0x000fe200000e0000 */
        /* <DEDUP_REMOVED lines=139> */
[----:B------:R-:W-:Y:S04]  /*7af0*/  STL.128 [R1+0x3e0], R140 ;  /* 0x0003e08c01007387 */ /* 0x000fe80000100c00 */
[----:B------:R-:W-:Y:S04]  /*7b00*/  STL.128 [R1+0x3f0], R144 ;  /* 0x0003f09001007387 */ /* 0x000fe80000100c00 */
[----:B------:R-:W-:Y:S04]  /*7b10*/  STL.128 [R1+0x400], R148 ;  /* 0x0004009401007387 */ /* 0x000fe80000100c00 */
[----:B-1----:R-:W2:Y:S04]  /*7b20*/  LDL R138, [R1+0x210] ;  /* 0x00021000018a7983 */ /* 0x002ea80000100800 */
        /* <DEDUP_REMOVED lines=127> */
[----:B---3--:R-:W-:Y:S01]  /*8320*/  VIADD R3, R3, 0x1 ;  /* 0x0000000103037836 */ /* 0x008fe20000000000 */
[----:B------:R-:W-:-:S02]  /*8330*/  UISETP.NE.AND UP0, UPT, UR58, URZ, UPT ;  /* 0x0000003f3a00728c */ /* 0x000fc4000bf05270 */
[----:B--2---:R-:W-:Y:S04]  /*8340*/  STL [R1+0x210], R138 ;  /* 0x0002108a01007387 */ /* 0x004fe80000100800 */
        /* <DEDUP_REMOVED lines=129> */
[----:B------:R-:W-:-:S02]  /*8b60*/  PLOP3.LUT P1, PT, PT, PT, UP0, 0x80, 0x0 ;  /* 0x000000000000781c */ /* 0x000fc40003f2f008 */
[----:B------:R-:W-:-:S05]  /*8b70*/  @!P0 LOP3.LUT R0, R0, 0x1, RZ, 0x3c, !PT ;  /* 0x0000000100008812 */ /* 0x000fca00078e3cff */
[----:B------:R1:W-:Y:S02]  /*8b80*/  @!P0 STL [R1+0x1cc], R0 ;  /* 0x0001cc0001008387 */ /* 0x0003e40000100800 */
[----:B-1----:R-:W-:Y:S01]  /*8b90*/  IMAD.U32 R0, RZ, RZ, UR22 ;  /* 0x00000016ff007e24 */ /* 0x002fe2000f8e00ff */
[----:B------:R-:W-:-:S04]  /*8ba0*/  UIADD3 UR22, UR22, -0x1, URZ ;  /* 0xffffffff16167890 */ /* 0x000fc8000fffe03f */
[----:B------:R-:W-:Y:S01]  /*8bb0*/  ISETP.GT.AND P0, PT, R0, UR20, PT ;  /* 0x0000001400007c0c */ /* 0x000fe2000bf04270 */
[----:B0-----:R-:W-:-:S12]  /*8bc0*/  @P1 BRA `(.L_x_3081) ;  /* 0x0000000000041947 */ /* 0x001fd80003800000 */
[----:B------:R-:W-:Y:S01]  /*8bd0*/  BPT.TRAP 0x1 ;  /* 0x000000040000795c */ /* 0x000fe20000300000 */
.L_x_3081:
[----:B-----5:R-:W-:Y:S01]  /*8be0*/  LEA R4, R4, UR44, 0x3 ;  /* 0x0000002c04047c11 */ /* 0x020fe2000f8e18ff */
[----:B------:R-:W-:-:S04]  /*8bf0*/  IMAD.U32 R3, RZ, RZ, UR21 ;  /* 0x00000015ff037e24 */ /* 0x000fc8000f8e00ff */
[----:B------:R-:W-:-:S05]  /*8c00*/  VIADD R4, R4, 0x38860 ;  /* 0x0003886004047836 */ /* 0x000fca0000000000 */
[----:B------:R-:W-:-:S04]  /*8c10*/  PRMT R4, R3, 0x654, R4 ;  /* 0x0000065403047816 */ /* 0x000fc80000000004 */
[----:B------:R1:W-:Y:S01]  /*8c20*/  SYNCS.ARRIVE.TRANS64.RED.A1T0 RZ, [R4+URZ], RZ ;  /* 0x000000ff04ff79a7 */ /* 0x0003e2000810043f */
[----:B------:R-:W-:Y:S05]  /*8c30*/  @P0 BRA `(.L_x_3082) ;  /* 0xffffffc000940947 */ /* 0x000fea000383ffff */
.L_x_3080:
[----:B------:R-:W2:Y:S04]  /*8c40*/  LDL R135, [R1+0x1c8] ;  /* 0x0001c80001877983 */ /* 0x000ea80000100800 */
[----:B------:R-:W3:Y:S04]  /*8c50*/  LDL.64 R6, [R1+0x210] ;  /* 0x0002100001067983 */ /* 0x000ee80000100a00 */
[----:B-1----:R-:W4:Y:S04]  /*8c60*/  LDL.64 R4, [R1+0x220] ;  /* 0x0002200001047983 */ /* 0x002f280000100a00 */
        /* <DEDUP_REMOVED lines=61> */
[----:B0-----:R-:W5:Y:S01]  /*9040*/  LDL R3, [R1+0x1c8] ;  /* 0x0001c80001037983 */ /* 0x001f620000100800 */
[----:B--2---:R-:W-:-:S05]  /*9050*/  IMAD R135, R135, 0x40, R22 ;  /* 0x0000004087877824 */ /* 0x004fca00078e0216 */
[----:B------:R-:W-:Y:S01]  /*9060*/  LEA R135, R135, UR44, 0x2 ;  /* 0x0000002c87877c11 */ /* 0x000fe2000f8e10ff */
[----:B------:R-:W-:Y:S06]  /*9070*/  BAR.SYNC.DEFER_BLOCKING 0xe, 0x100 ;  /* 0x0384000000007b1d */ /* 0x000fec0000010000 */
[----:B------:R-:W3:Y:S04]  /*9080*/  LDS R0, [R135+0x38400] ;  /* 0x0384000087007984 */ /* 0x000ee80000000800 */
[----:B------:R-:W5:Y:S01]  /*9090*/  LDS R135, [R135+0x38420] ;  /* 0x0384200087877984 */ /* 0x000f620000000800 */
[C---:B---3--:R-:W-:Y:S01]  /*90a0*/  FMUL.FTZ R7, R0.reuse, R7 ;  /* 0x0000000700077220 */ /* 0x048fe20000410000 */
[C---:B------:R-:W-:Y:S01]  /*90b0*/  FMUL.FTZ R6, R0.reuse, R6 ;  /* 0x0000000600067220 */ /* 0x040fe20000410000 */
[C---:B----4-:R-:W-:Y:S01]  /*90c0*/  FMUL.FTZ R5, R0.reuse, R5 ;  /* 0x0000000500057220 */ /* 0x050fe20000410000 */
[----:B------:R-:W-:-:S03]  /*90d0*/  FMUL.FTZ R4, R0, R4 ;  /* 0x0000000400047220 */ /* 0x000fc60000410000 */
[----:B------:R0:W-:Y:S04]  /*90e0*/  STL.64 [R1+0x210], R6 ;  /* 0x0002100601007387 */ /* 0x0001e80000100a00 */
[----:B------:R1:W-:Y:S04]  /*90f0*/  STL.64 [R1+0x220], R4 ;  /* 0x0002200401007387 */ /* 0x0003e80000100a00 */
[----:B0-----:R-:W2:Y:S04]  /*9100*/  LDL.64 R6, [R1+0x408] ;  /* 0x0004080001067983 */ /* 0x001ea80000100a00 */
[----:B-1----:R-:W3:Y:S01]  /*9110*/  LDL.64 R4, [R1+0x3e8] ;  /* 0x0003e80001047983 */ /* 0x002ee20000100a00 */
[C---:B-----5:R-:W-:Y:S01]  /*9120*/  FMUL.FTZ R11, R135.reuse, R11 ;  /* 0x0000000b870b7220 */ /* 0x060fe20000410000 */
[C---:B------:R-:W-:Y:S01]  /*9130*/  FMUL.FTZ R10, R135.reuse, R10 ;  /* 0x0000000a870a7220 */ /* 0x040fe20000410000 */
[C---:B------:R-:W-:Y:S01]  /*9140*/  FMUL.FTZ R133, R0.reuse, R133 ;  /* 0x0000008500857220 */ /* 0x040fe20000410000 */
[C---:B------:R-:W-:Y:S01]  /*9150*/  FMUL.FTZ R132, R0.reuse, R132 ;  /* 0x0000008400847220 */ /* 0x040fe20000410000 */
[C---:B------:R-:W-:Y:S01]  /*9160*/  FMUL.FTZ R131, R0.reuse, R131 ;  /* 0x0000008300837220 */ /* 0x040fe20000410000 */
        /* <DEDUP_REMOVED lines=116> */
[----:B------:R-:W-:-:S02]  /*98b0*/  VIADD R134, R134, 0x1 ;  /* 0x0000000186867836 */ /* 0x000fc40000000000 */
[----:B0-----:R-:W-:Y:S01]  /*98c0*/  VIADD R10, R3, 0x1 ;  /* 0x00000001030a7836 */ /* 0x001fe20000000000 */
        /* <DEDUP_REMOVED lines=31> */
[----:B------:R0:W-:Y:S01]  /*9ac0*/  STL.64 [R1+0x228], R72 ;  /* 0x0002284801007387 */ /* 0x0001e20000100a00 */
[C---:B--2---:R-:W-:Y:S01]  /*9ad0*/  FMUL.FTZ R7, R135.reuse, R7 ;  /* 0x0000000787077220 */ /* 0x044fe20000410000 */
[C---:B------:R-:W-:Y:S01]  /*9ae0*/  FMUL.FTZ R6, R135.reuse, R6 ;  /* 0x0000000687067220 */ /* 0x040fe20000410000 */
[C---:B---3--:R-:W-:Y:S01]  /*9af0*/  FMUL.FTZ R5, R135.reuse, R5 ;  /* 0x0000000587057220 */ /* 0x048fe20000410000 */
[----:B------:R-:W-:Y:S01]  /*9b00*/  FMUL.FTZ R4, R135, R4 ;  /* 0x0000000487047220 */ /* 0x000fe20000410000 */
        /* <DEDUP_REMOVED lines=33> */
[----:B------:R-:W-:Y:S01]  /*9d20*/  BSSY B0, `(.L_x_3083) ;  /* 0x0000007000007945 */ /* 0x000fe20003800000 */
[----:B------:R-:W-:-:S11]  /*9d30*/  IMAD.MOV.U32 R0, RZ, RZ, 0x1 ;  /* 0x00000001ff007424 */ /* 0x000fd600078e00ff */
[----:B0-----:R-:W-:Y:S05]  /*9d40*/  @P0 BRA `(.L_x_3084) ;  /* 0x0000000000100947 */ /* 0x001fea0003800000 */
[----:B------:R-:W2:Y:S04]  /*9d50*/  LDL R4, [R1+0x1cc] ;  /* 0x0001cc0001047983 */ /* 0x000ea80000100800 */
[----:B------:R0:W-:Y:S01]  /*9d60*/  STL [R1+0x1c8], RZ ;  /* 0x0001c8ff01007387 */ /* 0x0001e20000100800 */
[----:B--2---:R-:W-:-:S05]  /*9d70*/  LOP3.LUT R4, R4, 0x1, RZ, 0x3c, !PT ;  /* 0x0000000104047812 */ /* 0x004fca00078e3cff */
[----:B------:R0:W-:Y:S02]  /*9d80*/  STL [R1+0x1cc], R4 ;  /* 0x0001cc0401007387 */ /* 0x0001e40000100800 */
.L_x_3084:
[----:B------:R-:W-:Y:S05]  /*9d90*/  BSYNC B0 ;  /* 0x0000000000007941 */ /* 0x000fea0003800000 */
.L_x_3083:
[----:B------:R-:W-:Y:S05]  /*9da0*/  BRA `(.L_x_3078) ;  /* 0x0000018c00d07947 */ /* 0x000fea0003800000 */
.L_x_3070:
[----:B------:R-:W2:Y:S01]  /*9db0*/  LDL R3, [R1+0x454] ;  /* 0x0004540001037983 */ /* 0x000ea20000100800 */
[----:B------:R-:W-:Y:S01]  /*9dc0*/  UIADD3 UR4, UP3, UR38, 0x38860, URZ ;  /* 0x0003886026047890 */ /* 0x000fe2000ff7e03f */
[----:B------:R-:W-:Y:S01]  /*9dd0*/  IMAD.MOV.U32 R11, RZ, RZ, 0x80 ;  /* 0x00000080ff0b7424 */ /* 0x000fe200078e00ff */
[----:B------:R-:W-:Y:S01]  /*9de0*/  UIADD3 UR7, UP2, UR38, 0x38850, URZ ;  /* 0x0003885026077890 */ /* 0x000fe2000ff5e03f */
[----:B------:R-:W-:Y:S01]  /*9df0*/  IMAD.MOV.U32 R5, RZ, RZ, 0x80 ;  /* 0x00000080ff057424 */ /* 0x000fe200078e00ff */
[----:B------:R-:W-:Y:S01]  /*9e00*/  UIADD3 UR11, UP0, UR38, 0x38830, URZ ;  /* 0x00038830260b7890 */ /* 0x000fe2000ff1e03f */
[----:B------:R-:W-:Y:S01]  /*9e10*/  IMAD.MOV.U32 R6, RZ, RZ, 0x80 ;  /* 0x00000080ff067424 */ /* 0x000fe200078e00ff */
[----:B------:R-:W-:Y:S01]  /*9e20*/  UIADD3 UR9, UP1, UR38, 0x38840, URZ ;  /* 0x0003884026097890 */ /* 0x000fe2000ff3e03f */
[----:B------:R-:W-:Y:S01]  /*9e30*/  IMAD.U32 R7, RZ, RZ, UR21 ;  /* 0x00000015ff077e24 */ /* 0x000fe2000f8e00ff */
[----:B------:R-:W-:Y:S01]  /*9e40*/  UIADD3.X UR8, URZ, UR39, URZ, UP2, !UPT ;  /* 0x000000273f087290 */ /* 0x000fe200097fe43f */
[----:B------:R-:W-:Y:S01]  /*9e50*/  IMAD.MOV.U32 R8, RZ, RZ, 0x100 ;  /* 0x00000100ff087424 */ /* 0x000fe200078e00ff */
[----:B------:R-:W-:Y:S01]  /*9e60*/  ULDC UR13, c[0x0][0x448] ;  /* 0x00011200000d7ab9 */ /* 0x000fe20000000800 */
[----:B------:R-:W-:Y:S01]  /*9e70*/  IMAD.U32 R9, RZ, RZ, UR21 ;  /* 0x00000015ff097e24 */ /* 0x000fe2000f8e00ff */
[----:B------:R-:W-:Y:S01]  /*9e80*/  UIADD3.X UR12, URZ, UR39, URZ, UP0, !UPT ;  /* 0x000000273f0c7290 */ /* 0x000fe200087fe43f */
[----:B-1----:R-:W-:Y:S01]  /*9e90*/  IMAD.U32 R0, RZ, RZ, UR7 ;  /* 0x00000007ff007e24 */ /* 0x002fe2000f8e00ff */
[----:B------:R-:W-:Y:S01]  /*9ea0*/  UIADD3.X UR10, URZ, UR39, URZ, UP1, !UPT ;  /* 0x000000273f0a7290 */ /* 0x000fe20008ffe43f */
[----:B------:R-:W-:Y:S01]  /*9eb0*/  IMAD.U32 R12, RZ, RZ, UR5 ;  /* 0x00000005ff0c7e24 */ /* 0x000fe2000f8e00ff */
[----:B------:R-:W-:Y:S01]  /*9ec0*/  UISETP.NE.AND UP4, UPT, UR13, 0x1, UPT ;  /* 0x000000010d00788c */ /* 0x000fe2000bf85270 */
[----:B------:R0:W-:Y:S01]  /*9ed0*/  STL.64 [R1+0x30], R8 ;  /* 0x0000300801007387 */ /* 0x0001e20000100a00 */
[----:B------:R-:W-:Y:S01]  /*9ee0*/  UIADD3 UR40, UR48, 0x1, -UR47 ;  /* 0x0000000130287890 */ /* 0x000fe2000fffe82f */
[----:B------:R-:W-:Y:S01]  /*9ef0*/  IADD3 R39, P0, R2, 0x28, RZ ;  /* 0x0000002802277810 */ /* 0x000fe20007f1e0ff */
[----:B------:R-:W-:Y:S01]  /*9f00*/  UP2UR UR41, UPR, URZ, 0x10 ;  /* 0x000000103f297883 */ /* 0x000fe20008000000 */
[----:B------:R-:W-:Y:S03]  /*9f10*/  STL [R1+0x50], R12 ;  /* 0x0000500c01007387 */ /* 0x000fe60000100800 */
[----:B------:R-:W-:Y:S01]  /*9f20*/  IMAD.X R44, RZ, RZ, R18, P0 ;  /* 0x000000ffff2c7224 */ /* 0x000fe200000e0612 */
[----:B------:R-:W-:Y:S02]  /*9f30*/  STL [R1+0x10], RZ ;  /* 0x000010ff01007387 */ /* 0x000fe40000100800 */
[----:B------:R-:W-:Y:S01]  /*9f40*/  @UP4 ULDC UR7, c[0x0][0x44c] ;  /* 0x0001130000074ab9 */ /* 0x000fe20000000800 */
[----:B0-----:R-:W-:Y:S01]  /*9f50*/  IMAD.U32 R8, RZ, RZ, UR11 ;  /* 0x0000000bff087e24 */ /* 0x001fe2000f8e00ff */
[----:B------:R-:W-:Y:S01]  /*9f60*/  STL [R1+0x38], RZ ;  /* 0x000038ff01007387 */ /* 0x000fe20000100800 */
[----:B------:R-:W-:-:S05]  /*9f70*/  IMAD.U32 R9, RZ, RZ, UR12 ;  /* 0x0000000cff097e24 */ /* 0x000fca000f8e00ff */
[----:B------:R-:W-:Y:S01]  /*9f80*/  STL.64 [R1+0x18], R8 ;  /* 0x0000180801007387 */ /* 0x000fe20000100a00 */
[----:B--2---:R-:W-:Y:S01]  /*9f90*/  R2UR UR6, R3 ;  /* 0x00000000030672ca */ /* 0x004fe200000e0000 */
[----:B------:R-:W-:Y:S01]  /*9fa0*/  IMAD.U32 R3, RZ, RZ, UR8 ;  /* 0x00000008ff037e24 */ /* 0x000fe2000f8e00ff */
[----:B------:R-:W-:-:S11]  /*9fb0*/  USHF.L.U32 UR8, UR5, 0x6, URZ ;  /* 0x0000000605087899 */ /* 0x000fd6000800063f */
[----:B------:R-:W-:Y:S02]  /*9fc0*/  IMAD.U32 R10, RZ, RZ, UR6 ;  /* 0x00000006ff0a7e24 */ /* 0x000fe4000f8e00ff */
[----:B------:R-:W-:Y:S01]  /*9fd0*/  IMAD.U32 R4, RZ, RZ, UR6 ;  /* 0x00000006ff047e24 */ /* 0x000fe2000f8e00ff */
[----:B------:R-:W-:Y:S02]  /*9fe0*/  UIADD3.X UR6, URZ, UR39, URZ, UP3, !UPT ;  /* 0x000000273f067290 */ /* 0x000fe40009ffe43f */
[----:B------:R0:W-:Y:S04]  /*9ff0*/  STL.64 [R1+0x28], R10 ;  /* 0x0000280a01007387 */ /* 0x0001e80000100a00 */
[----:B------:R1:W-:Y:S01]  /*a000*/  STL.128 [R1], R4 ;  /* 0x0000000401007387 */ /* 0x0003e20000100c00 */
[----:B0-----:R-:W-:Y:S01]  /*a010*/  IMAD.U32 R10, RZ, RZ, UR4 ;  /* 0x00000004ff0a7e24 */ /* 0x001fe2000f8e00ff */
[----:B------:R-:W-:Y:S01]  /*a020*/  ULDC.64 UR4, c[0x0][0xad8] ;  /* 0x0002b60000047ab9 */ /* 0x000fe20000000a00 */
[----:B------:R-:W-:Y:S01]  /*a030*/  IMAD.U32 R11, RZ, RZ, UR6 ;  /* 0x00000006ff0b7e24 */ /* 0x000fe2000f8e00ff */
[----:B------:R-:W-:-:S02]  /*a040*/  UISETP.GE.AND UP0, UPT, UR5, 0x1, UPT ;  /* 0x000000010500788c */ /* 0x000fc4000bf06270 */
[----:B------:R-:W-:Y:S02]  /*a050*/  @UP4 UIADD3 UR6, UR8, 0x3f, URZ ;  /* 0x0000003f08064890 */ /* 0x000fe4000fffe03f */
[----:B------:R-:W-:Y:S01]  /*a060*/  UP2UR UR43, UPR, URZ, 0x1 ;  /* 0x000000013f2b7883 */ /* 0x000fe20008000000 */
[----:B-1----:R-:W-:Y:S01]  /*a070*/  IMAD.MOV.U32 R6, RZ, RZ, R10 ;  /* 0x000000ffff067224 */ /* 0x002fe200078e000a */
[----:B------:R-:W-:Y:S01]  /*a080*/  UIMAD.WIDE.U32 UR6, UR6, UR7, URZ ;  /* 0x00000007060672a5 */ /* 0x000fe2000f8e003f */
[----:B------:R-:W-:Y:S01]  /*a090*/  IMAD.MOV.U32 R7, RZ, RZ, R11 ;  /* 0x000000ffff077224 */ /* 0x000fe200078e000b */
[----:B------:R-:W-:Y:S01]  /*a0a0*/  PLOP3.LUT P1, PT, PT, PT, UP0, 0x40, 0x0 ;  /* 0x000000000000781c */ /* 0x000fe20003f2e808 */
[----:B------:R-:W-:Y:S02]  /*a0b0*/  IMAD.MOV.U32 R4, RZ, RZ, R0 ;  /* 0x000000ffff047224 */ /* 0x000fe400078e0000 */
[----:B------:R-:W-:Y:S02]  /*a0c0*/  IMAD.MOV.U32 R5, RZ, RZ, R3 ;  /* 0x000000ffff057224 */ /* 0x000fe400078e0003 */
[----:B------:R-:W-:Y:S01]  /*a0d0*/  IMAD.U32 R10, RZ, RZ, UR9 ;  /* 0x00000009ff0a7e24 */ /* 0x000fe2000f8e00ff */
[----:B------:R-:W-:Y:S01]  /*a0e0*/  UIADD3 UR9, UR8, 0x3f, URZ ;  /* 0x0000003f08097890 */ /* 0x000fe2000fffe03f */
[----:B------:R-:W-:Y:S01]  /*a0f0*/  IMAD.U32 R11, RZ, RZ, UR10 ;  /* 0x0000000aff0b7e24 */ /* 0x000fe2000f8e00ff */
[----:B------:R0:W-:Y:S01]  /*a100*/  STL.128 [R1+0x40], R4 ;  /* 0x0000400401007387 */ /* 0x0001e20000100c00 */
[----:B------:R-:W-:-:S02]  /*a110*/  @UP4 ULDC UR10, c[0x0][0x450] ;  /* 0x00011400000a4ab9 */ /* 0x000fc40000000800 */
[----:B------:R-:W-:Y:S01]  /*a120*/  @UP4 USHF.R.U32.HI UR9, URZ, UR10, UR7 ;  /* 0x0000000a3f094299 */ /* 0x000fe20008011607 */
[----:B------:R0:W-:Y:S03]  /*a130*/  STL.64 [R1+0x20], R10 ;  /* 0x0000200a01007387 */ /* 0x0001e60000100a00 */
[----:B------:R-:W-:-:S04]  /*a140*/  UIADD3 UR6, UR40, UR9, URZ ;  /* 0x0000000928067290 */ /* 0x000fc8000fffe03f */
[----:B------:R-:W-:Y:S01]  /*a150*/  UIADD3 UR4, UR6, UR4, URZ ;  /* 0x0000000406047290 */ /* 0x000fe2000fffe03f */
[----:B------:R-:W-:Y:S11]  /*a160*/  @P1 BRA `(.L_x_3085) ;  /* 0x0000000000441947 */ /* 0x000ff60003800000 */
        /* <DEDUP_REMOVED lines=10> */
.L_x_3086:
[----:B------:R-:W-:-:S11]  /*a210*/  UISETP.NE.AND UP0, UPT, UR5, 0x1, UPT ;  /* 0x000000010500788c */ /* 0x000fd6000bf05270 */
[----:B------:R-:W-:Y:S02]  /*a220*/  @UP0 ULDC.64 UR10, c[0x0][0xae0] ;  /* 0x0002b800000a0ab9 */ /* 0x000fe40000000a00 */
[----:B------:R-:W-:-:S04]  /*a230*/  UIMAD.WIDE.U32 UR6, UR9, UR10, URZ ;  /* 0x0000000a090672a5 */ /* 0x000fc8000f8e003f */
[----:B------:R-:W-:-:S12]  /*a240*/  @UP0 USHF.R.U32.HI UR9, URZ, UR11, UR7 ;  /* 0x0000000b3f090299 */ /* 0x000fd80008011607 */
.L_x_3087:
[----:B------:R-:W-:-:S04]  /*a250*/  UIMAD UR9, UR9, UR5, UR5 ;  /* 0x00000005090972a4 */ /* 0x000fc8000f8e0205 */
[----:B------:R-:W-:-:S04]  /*a260*/  UISETP.LT.AND UP0, UPT, UR4, UR9, UPT ;  /* 0x000000090400728c */ /* 0x000fc8000bf01270 */
[----:B------:R-:W-:-:S12]  /*a270*/  USEL UR4, UR4, UR9, UP0 ;  /* 0x0000000904047287 */ /* 0x000fd80008000000 */
.L_x_3085:
[----:B------:R-:W-:Y:S02]  /*a280*/  UISETP.NE.AND UP0, UPT, UR41, URZ, UPT ;  /* 0x0000003f2900728c */ /* 0x000fe4000bf05270 */
[----:B------:R-:W-:Y:S02]  /*a290*/  UIADD3 UR10, UR48, 0x3f, URZ ;  /* 0x0000003f300a7890 */ /* 0x000fe4000fffe03f */
[----:B------:R-:W-:Y:S02]  /*a2a0*/  UIADD3 UR4, UR4, 0x3f, URZ ;  /* 0x0000003f04047890 */ /* 0x000fe4000fffe03f */
[----:B------:R-:W-:Y:S02]  /*a2b0*/  UISETP.GE.AND UP1, UPT, UR5, 0x1, UPT ;  /* 0x000000010500788c */ /* 0x000fe4000bf26270 */
[----:B------:R-:W-:Y:S02]  /*a2c0*/  USHF.R.S32.HI UR11, URZ, 0x1f, UR10 ;  /* 0x0000001f3f0b7899 */ /* 0x000fe4000801140a */
[----:B------:R-:W-:Y:S01]  /*a2d0*/  USHF.R.S32.HI UR9, URZ, 0x1f, UR4 ;  /* 0x0000001f3f097899 */ /* 0x000fe20008011404 */
[----:B------:R-:W-:Y:S01]  /*a2e0*/  @UP0 ULDC UR6, c[0x0][0x44c] ;  /* 0x0001130000060ab9 */ /* 0x000fe20000000800 */
[----:B------:R-:W-:Y:S01]  /*a2f0*/  ULEA.HI UR11, UR11, UR10, URZ, 0x6 ;  /* 0x0000000a0b0b7291 */ /* 0x000fe2000f8f303f */
[----:B------:R-:W-:Y:S01]  /*a300*/  PLOP3.LUT P0, PT, PT, PT, UP1, 0x40, 0x0 ;  /* 0x000000000000781c */ /* 0x000fe20003f0e818 */
[----:B------:R-:W-:-:S02]  /*a310*/  UIMAD.WIDE.U32 UR6, UR8, UR6, URZ ;  /* 0x00000006080672a5 */ /* 0x000fc4000f8e003f */
[----:B------:R-:W-:Y:S01]  /*a320*/  ULEA.HI UR9, UR9, UR4, URZ, 0x6 ;  /* 0x0000000409097291 */ /* 0x000fe2000f8f303f */
[----:B------:R-:W-:Y:S01]  /*a330*/  @UP0 ULDC UR12, c[0x0][0x450] ;  /* 0x00011400000c0ab9 */ /* 0x000fe20000000800 */
[----:B------:R-:W-:Y:S02]  /*a340*/  UIADD3 UR45, UR48, -UR47, URZ ;  /* 0x8000002f302d7290 */ /* 0x000fe4000fffe03f */
[----:B------:R-:W-:Y:S02]  /*a350*/  USHF.R.S32.HI UR11, URZ, 0x6, UR11 ;  /* 0x000000063f0b7899 */ /* 0x000fe4000801140b */
[----:B------:R-:W-:Y:S02]  /*a360*/  USHF.R.S32.HI UR9, URZ, 0x6, UR9 ;  /* 0x000000063f097899 */ /* 0x000fe40008011409 */
[----:B------:R-:W-:Y:S02]  /*a370*/  @UP0 USHF.R.U32.HI UR8, URZ, UR12, UR7 ;  /* 0x0000000c3f080299 */ /* 0x000fe40008011607 */
[----:B------:R-:W-:-:S02]  /*a380*/  UISETP.LT.AND UP0, UPT, UR9, UR11, UPT ;  /* 0x0000000b0900728c */ /* 0x000fc4000bf01270 */
[----:B------:R-:W-:Y:S01]  /*a390*/  UIADD3 UR8, UR45, UR8, URZ ;  /* 0x000000082d087290 */ /* 0x000fe2000fffe03f */
[----:B------:R-:W-:Y:S01]  /*a3a0*/  ULDC UR4, c[0x0][0xad4] ;  /* 0x0002b50000047ab9 */ /* 0x000fe20000000800 */
[----:B------:R-:W-:Y:S02]  /*a3b0*/  USEL UR6, UR9, UR11, UP0 ;  /* 0x0000000b09067287 */ /* 0x000fe40008000000 */
[----:B------:R-:W-:Y:S01]  /*a3c0*/  UIADD3 UR7, UR8, -UR4, URZ ;  /* 0x8000000408077290 */ /* 0x000fe2000fffe03f */
[----:B------:R-:W-:Y:S11]  /*a3d0*/  @P0 BRA `(.L_x_3088) ;  /* 0x0000000000480947 */ /* 0x000ff60003800000 */
        /* <DEDUP_REMOVED lines=11> */
.L_x_3089:
[----:B------:R-:W-:-:S11]  /*a490*/  UISETP.NE.AND UP0, UPT, UR5, 0x1, UPT ;  /* 0x000000010500788c */ /* 0x000fd6000bf05270 */
[----:B------:R-:W-:Y:S02]  /*a4a0*/  @UP0 ULDC.64 UR10, c[0x0][0xae0] ;  /* 0x0002b800000a0ab9 */ /* 0x000fe40000000a00 */
[----:B------:R-:W-:-:S04]  /*a4b0*/  UIMAD.WIDE.U32 UR8, UR4, UR10, URZ ;  /* 0x0000000a040872a5 */ /* 0x000fc8000f8e003f */
[----:B------:R-:W-:-:S12]  /*a4c0*/  @UP0 USHF.R.U32.HI UR4, URZ, UR11, UR9 ;  /* 0x0000000b3f040299 */ /* 0x000fd80008011609 */
.L_x_3090:
[----:B------:R-:W-:-:S04]  /*a4d0*/  UIMAD UR4, UR4, UR5, URZ ;  /* 0x00000005040472a4 */ /* 0x000fc8000f8e023f */
[----:B------:R-:W-:-:S04]  /*a4e0*/  UISETP.LT.AND UP0, UPT, UR7, UR4, UPT ;  /* 0x000000040700728c */ /* 0x000fc8000bf01270 */
[----:B------:R-:W-:-:S12]  /*a4f0*/  USEL UR7, UR7, UR4, !UP0 ;  /* 0x0000000407077287 */ /* 0x000fd8000c000000 */
.L_x_3088:
        /* <DEDUP_REMOVED lines=13> */
[----:B0-----:R-:W-:Y:S01]  /*a5d0*/  IMAD.U32 R4, RZ, RZ, UR12 ;  /* 0x0000000cff047e24 */ /* 0x001fe2000f8e00ff */
        /* <DEDUP_REMOVED lines=33> */
.L_x_3091:
[----:B------:R-:W-:Y:S01]  /*a7f0*/  UIMAD UR42, UR10, UR4, UR42 ;  /* 0x000000040a2a72a4 */ /* 0x000fe2000f8e022a */
[----:B------:R-:W-:Y:S02]  /*a800*/  IMAD.U32 R0, RZ, RZ, UR6 ;  /* 0x00000006ff007e24 */ /* 0x000fe4000f8e00ff */
[----:B------:R-:W-:-:S05]  /*a810*/  IMAD.U32 R3, RZ, RZ, UR4 ;  /* 0x00000004ff037e24 */ /* 0x000fca000f8e00ff */
[----:B------:R-:W-:-:S04]  /*a820*/  VIADDMNMX R0, R3, UR42, R0, PT ;  /* 0x0000002a03007c46 */ /* 0x000fc8000b800100 */
[----:B------:R-:W-:Y:S02]  /*a830*/  R2UR UR46, R0 ;  /* 0x00000000002e72ca */ /* 0x000fe400000e0000 */
[----:B------:R-:W-:-:S11]  /*a840*/  PRMT R0, RZ, 0x7610, R0 ;  /* 0x00007610ff007816 */ /* 0x000fd60000000000 */
[----:B------:R-:W-:-:S06]  /*a850*/  UISETP.GT.AND UP0, UPT, UR46, UR42, UPT ;  /* 0x0000002a2e00728c */ /* 0x000fcc000bf04270 */
[----:B------:R-:W-:-:S13]  /*a860*/  PLOP3.LUT P0, PT, PT, PT, UP0, 0x80, 0x0 ;  /* 0x000000000000781c */ /* 0x000fda0003f0f008 */
[----:B------:R-:W-:Y:S05]  /*a870*/  @!P0 BRA `(.L_x_3078) ;  /* 0x00000184001c8947 */ /* 0x000fea0003800000 */
[----:B------:R-:W1:Y:S01]  /*a880*/  SHFL.IDX PT, R0, R208, RZ, 0x1f ;  /* 0x00001fffd0007589 */ /* 0x000e6200000e0000 */
[----:B------:R-:W-:Y:S01]  /*a890*/  UIADD3 UR8, UR44, 0x400, URZ ;  /* 0x000004002c087890 */ /* 0x000fe2000fffe03f */
[----:B0-----:R-:W-:Y:S01]  /*a8a0*/  IMAD.MOV.U32 R4, RZ, RZ, 0x1 ;  /* 0x00000001ff047424 */ /* 0x001fe200078e00ff */
[----:B------:R-:W-:Y:S01]  /*a8b0*/  UIADD3 UR6, UR44, 0x26400, URZ ;  /* 0x000264002c067890 */ /* 0x000fe2000fffe03f */
[----:B------:R-:W0:Y:S01]  /*a8c0*/  S2R R26, SR_TID.X ;  /* 0x00000000001a7919 */ /* 0x000e220000002100 */
[----:B------:R-:W-:Y:S01]  /*a8d0*/  UIADD3 UR5, UR44, 0x22400, URZ ;  /* 0x000224002c057890 */ /* 0x000fe2000fffe03f */
[----:B------:R-:W-:Y:S01]  /*a8e0*/  IMAD.MOV.U32 R5, RZ, RZ, RZ ;  /* 0x000000ffff057224 */ /* 0x000fe200078e00ff */
[----:B------:R-:W-:Y:S01]  /*a8f0*/  USHF.R.U32.HI UR6, URZ, 0x4, UR6 ;  /* 0x000000043f067899 */ /* 0x000fe20008011606 */
[----:B------:R-:W-:Y:S01]  /*a900*/  IMAD.MOV.U32 R6, RZ, RZ, 0x1 ;  /* 0x00000001ff067424 */ /* 0x000fe200078e00ff */
[----:B------:R-:W-:Y:S01]  /*a910*/  USHF.R.U32.HI UR7, URZ, 0x4, UR8 ;  /* 0x000000043f077899 */ /* 0x000fe20008011608 */
[----:B------:R-:W-:Y:S01]  /*a920*/  IMAD.MOV.U32 R7, RZ, RZ, RZ ;  /* 0x000000ffff077224 */ /* 0x000fe200078e00ff */
[----:B------:R-:W-:Y:S01]  /*a930*/  USHF.R.U32.HI UR5, URZ, 0x4, UR5 ;  /* 0x000000043f057899 */ /* 0x000fe20008011605 */
[----:B------:R-:W2:Y:S01]  /*a940*/  S2R R13, SR_TID.X ;  /* 0x00000000000d7919 */ /* 0x000ea20000002100 */
[----:B------:R-:W-:Y:S01]  /*a950*/  ULOP3.LUT UR6, UR6, 0x3fff, URZ, 0xc0, !UPT ;  /* 0x00003fff06067892 */ /* 0x000fe2000f8ec03f */
[----:B------:R-:W-:Y:S01]  /*a960*/  IMAD.MOV.U32 R11, RZ, RZ, 0x40000040 ;  /* 0x40000040ff0b7424 */ /* 0x000fe200078e00ff */
[----:B------:R-:W-:Y:S01]  /*a970*/  ULOP3.LUT UR7, UR7, 0x3fff, URZ, 0xc0, !UPT ;  /* 0x00003fff07077892 */ /* 0x000fe2000f8ec03f */
[----:B------:R3:W-:Y:S01]  /*a980*/  STL.128 [R1+0x60], R4 ;  /* 0x0000600401007387 */ /* 0x0007e20000100c00 */
[----:B------:R-:W-:Y:S01]  /*a990*/  ULOP3.LUT UR5, UR5, 0x3fff, URZ, 0xc0, !UPT ;  /* 0x00003fff05057892 */ /* 0x000fe2000f8ec03f */
[C---:B------:R-:W-:Y:S01]  /*a9a0*/  IADD3 R48, P5, R2.reuse, 0x60, RZ ;  /* 0x0000006002307810 */ /* 0x040fe20007fbe0ff */
[----:B------:R-:W-:Y:S01]  /*a9b0*/  ULOP3.LUT UR6, UR6, 0x10000, URZ, 0xfc, !UPT ;  /* 0x0001000006067892 */ /* 0x000fe2000f8efc3f */
[C---:B------:R-:W-:Y:S01]  /*a9c0*/  IADD3 R27, P1, R2.reuse, 0x74, RZ ;  /* 0x00000074021b7810 */ /* 0x040fe20007f3e0ff */
[----:B------:R-:W-:Y:S01]  /*a9d0*/  ULOP3.LUT UR7, UR7, 0x10000, URZ, 0xfc, !UPT ;  /* 0x0001000007077892 */ /* 0x000fe2000f8efc3f */
[----:B------:R-:W-:Y:S01]  /*a9e0*/  IADD3 R24, P6, R2, 0x58, RZ ;  /* 0x0000005802187810 */ /* 0x000fe20007fde0ff */
[----:B------:R-:W-:Y:S01]  /*a9f0*/  ULOP3.LUT UR5, UR5, 0x10000, URZ, 0xfc, !UPT ;  /* 0x0001000005057892 */ /* 0x000fe2000f8efc3f */
[----:B-1----:R-:W-:Y:S01]  /*aa00*/  LEA.HI R3, R0, R0, RZ, 0x1 ;  /* 0x0000000000037211 */ /* 0x002fe200078f08ff */
[----:B------:R-:W-:Y:S01]  /*aa10*/  UIADD3 UR4, UR44, 0x20400, URZ ;  /* 0x000204002c047890 */ /* 0x000fe2000fffe03f */
[C---:B------:R-:W-:Y:S01]  /*aa20*/  IADD3 R41, P0, R2.reuse, 0x68, RZ ;  /* 0x0000006802297810 */ /* 0x040fe20007f1e0ff */
[----:B------:R-:W-:Y:S01]  /*aa30*/  UIADD3 UR9, UP0, UR38, 0x38400, URZ ;  /* 0x0003840026097890 */ /* 0x000fe2000ff1e03f */
[----:B------:R-:W-:Y:S01]  /*aa40*/  LOP3.LUT R3, R3, 0x6, RZ, 0xc0, !PT ;  /* 0x0000000603037812 */ /* 0x000fe200078ec0ff */
[----:B------:R-:W-:Y:S01]  /*aa50*/  USHF.R.U32.HI UR4, URZ, 0x4, UR4 ;  /* 0x000000043f047899 */ /* 0x000fe20008011604 */
[----:B------:R-:W-:Y:S01]  /*aa60*/  IADD3 R43, P4, R2, 0x78, RZ ;  /* 0x00000078022b7810 */ /* 0x000fe20007f9e0ff */
[----:B------:R-:W-:Y:S01]  /*aa70*/  UIADD3.X UR10, URZ, UR39, URZ, UP0, !UPT ;  /* 0x000000273f0a7290 */ /* 0x000fe200087fe43f */
[----:B---3--:R-:W-:Y:S01]  /*aa80*/  IMAD.U32 R4, RZ, RZ, UR6 ;  /* 0x00000006ff047e24 */ /* 0x008fe2000f8e00ff */
[----:B------:R-:W-:Y:S01]  /*aa90*/  ULOP3.LUT UR4, UR4, 0x3fff, URZ, 0xc0, !UPT ;  /* 0x00003fff04047892 */ /* 0x000fe2000f8ec03f */
[----:B------:R-:W-:Y:S01]  /*aaa0*/  IMAD.IADD R0, R0, 0x1, -R3 ;  /* 0x0000000100007824 */ /* 0x000fe200078e0a03 */
[----:B------:R-:W-:Y:S01]  /*aab0*/  IADD3 R42, P3, R2, 0x80, RZ ;  /* 0x00000080022a7810 */ /* 0x000fe20007f7e0ff */
[----:B------:R-:W-:Y:S01]  /*aac0*/  IMAD.U32 R6, RZ, RZ, UR7 ;  /* 0x00000007ff067e24 */ /* 0x000fe2000f8e00ff */
[----:B------:R-:W-:Y:S01]  /*aad0*/  ULOP3.LUT UR4, UR4, 0x10000, URZ, 0xfc, !UPT ;  /* 0x0001000004047892 */ /* 0x000fe2000f8efc3f */
[----:B------:R-:W-:Y:S01]  /*aae0*/  IMAD.MOV.U32 R5, RZ, RZ, 0x40000040 ;  /* 0x40000040ff057424 */ /* 0x000fe200078e00ff */
[----:B------:R-:W-:Y:S01]  /*aaf0*/  LEA R0, R0, UR8, 0xf ;  /* 0x0000000800007c11 */ /* 0x000fe2000f8e78ff */
[----:B------:R-:W-:Y:S01]  /*ab00*/  IMAD.MOV.U32 R7, RZ, RZ, 0x40000040 ;  /* 0x40000040ff077424 */ /* 0x000fe200078e00ff */
[----:B------:R-:W-:Y:S01]  /*ab10*/  IADD3 R38, P2, R2, 0x88, RZ ;  /* 0x0000008802267810 */ /* 0x000fe20007f5e0ff */
[----:B0-----:R-:W-:Y:S01]  /*ab20*/  VIADD R12, R26, 0xffffff80 ;  /* 0xffffff801a0c7836 */ /* 0x001fe20000000000 */
[----:B------:R-:W-:Y:S01]  /*ab30*/  SHF.R.U32.HI R0, RZ, 0x4, R0 ;  /* 0x00000004ff007819 */ /* 0x000fe20000011600 */
[----:B------:R-:W-:Y:S01]  /*ab40*/  IMAD.U32 R3, RZ, RZ, UR5 ;  /* 0x00000005ff037e24 */ /* 0x000fe2000f8e00ff */
[----:B------:R-:W-:Y:S01]  /*ab50*/  STL.128 [R1+0x90], R4 ;  /* 0x0000900401007387 */ /* 0x000fe20000100c00 */
[----:B------:R-:W-:Y:S01]  /*ab60*/  IMAD.U32 R10, RZ, RZ, UR4 ;  /* 0x00000004ff0a7e24 */ /* 0x000fe2000f8e00ff */
[----:B------:R-:W-:Y:S01]  /*ab70*/  LOP3.LUT R0, R0, 0x3fff, RZ, 0xc0, !PT ;  /* 0x00003fff00007812 */ /* 0x000fe200078ec0ff */
[----:B------:R-:W-:Y:S01]  /*ab80*/  IMAD.U32 R8, RZ, RZ, UR9 ;  /* 0x00000009ff087e24 */ /* 0x000fe2000f8e00ff */
[----:B------:R0:W-:Y:S01]  /*ab90*/  STL [R1+0x74], R12 ;  /* 0x0000740c01007387 */ /* 0x0001e20000100800 */
[----:B------:R-:W-:Y:S01]  /*aba0*/  IMAD.U32 R9, RZ, RZ, UR10 ;  /* 0x0000000aff097e24 */ /* 0x000fe2000f8e00ff */
[----:B------:R-:W-:Y:S01]  /*abb0*/  LOP3.LUT R0, R0, 0x2000000, RZ, 0xfc, !PT ;  /* 0x0200000000007812 */ /* 0x000fe200078efcff */
[----:B------:R-:W-:Y:S01]  /*abc0*/  UIADD3 UR4, UR44, 0x36400, URZ ;  /* 0x000364002c047890 */ /* 0x000fe2000fffe03f */
[----:B------:R1:W-:Y:S01]  /*abd0*/  STL.64 [R1+0x78], R10 ;  /* 0x0000780a01007387 */ /* 0x0003e20000100a00 */
[----:B--2---:R-:W-:-:S02]  /*abe0*/  VIADD R14, R13, 0xffffff80 ;  /* 0xffffff800d0e7836 */ /* 0x004fc40000000000 */
[----:B------:R-:W-:Y:S01]  /*abf0*/  ULOP3.LUT UP0, URZ, UR4, 0x3ff, URZ, 0xc0, !UPT ;  /* 0x000003ff043f7892 */ /* 0x000fe2000f80c03f */
[----:B------:R1:W-:Y:S01]  /*ac00*/  STL.64 [R1+0x58], R8 ;  /* 0x0000580801007387 */ /* 0x0003e20000100a00 */
[----:B------:R-:W-:Y:S02]  /*ac10*/  VIADD R13, R13, 0xffffff80 ;  /* 0xffffff800d0d7836 */ /* 0x000fe40000000000 */
[----:B------:R-:W-:Y:S01]  /*ac20*/  IMAD.X R55, RZ, RZ, R18, P5 ;  /* 0x000000ffff377224 */ /* 0x000fe200028e0612 */
[----:B0-----:R1:W5:Y:S01]  /*ac30*/  LDL R12, [R1+0x450] ;  /* 0x00045000010c7983 */ /* 0x0013620000100800 */
[----:B------:R-:W-:Y:S01]  /*ac40*/  IMAD.MOV.U32 R4, RZ, RZ, R3 ;  /* 0x000000ffff047224 */ /* 0x000fe200078e0003 */
[----:B------:R-:W-:Y:S01]  /*ac50*/  SHF.R.S32.HI R13, RZ, 0x1f, R13 ;  /* 0x0000001fff0d7819 */ /* 0x000fe2000001140d */
[----:B------:R-:W-:Y:S01]  /*ac60*/  IMAD.MOV.U32 R6, RZ, RZ, R0 ;  /* 0x000000ffff067224 */ /* 0x000fe200078e0000 */
[----:B------:R1:W5:Y:S01]  /*ac70*/  LDL R3, [R1+0x458] ;  /* 0x0004580001037983 */ /* 0x0003620000100800 */
[----:B------:R-:W-:Y:S01]  /*ac80*/  PLOP3.LUT P5, PT, PT, PT, UP0, 0x80, 0x0 ;  /* 0x000000000000781c */ /* 0x000fe20003faf008 */
[--C-:B------:R-:W-:Y:S01]  /*ac90*/  IMAD.X R28, RZ, RZ, R18.reuse, P1 ;  /* 0x000000ffff1c7224 */ /* 0x100fe200008e0612 */
[----:B------:R-:W-:Y:S01]  /*aca0*/  LEA.HI R13, R13, R14, RZ, 0x5 ;  /* 0x0000000e0d0d7211 */ /* 0x000fe200078f28ff */
[----:B------:R1:W-:Y:S01]  /*acb0*/  STL.128 [R1+0x80], R4 ;  /* 0x0000800401007387 */ /* 0x0003e20000100c00 */
[----:B------:R-:W-:Y:S01]  /*acc0*/  IMAD.X R25, RZ, RZ, R18, P6 ;  /* 0x000000ffff197224 */ /* 0x000fe200030e0612 */
[----:B------:R-:W-:-:S02]  /*acd0*/  IADD3 R40, P1, R2, 0x90, RZ ;  /* 0x0000009002287810 */ /* 0x000fc40007f3e0ff */
[----:B------:R-:W-:Y:S02]  /*ace0*/  SHF.R.S32.HI R13, RZ, 0x5, R13 ;  /* 0x00000005ff0d7819 */ /* 0x000fe4000001140d */
[----:B------:R-:W-:Y:S01]  /*acf0*/  IADD3 R46, P6, R2, 0x98, RZ ;  /* 0x00000098022e7810 */ /* 0x000fe20007fde0ff */
[--C-:B------:R-:W-:Y:S02]  /*ad00*/  IMAD.X R50, RZ, RZ, R18.reuse, P0 ;  /* 0x000000ffff327224 */ /* 0x100fe400000e0612 */
[----:B------:R-:W-:Y:S02]  /*ad10*/  IMAD.MOV.U32 R0, RZ, RZ, R13 ;  /* 0x000000ffff007224 */ /* 0x000fe400078e000d */
[--C-:B------:R-:W-:Y:S02]  /*ad20*/  IMAD.X R52, RZ, RZ, R18.reuse, P4 ;  /* 0x000000ffff347224 */ /* 0x100fe400020e0612 */
[--C-:B------:R-:W-:Y:S02]  /*ad30*/  IMAD.X R51, RZ, RZ, R18.reuse, P3 ;  /* 0x000000ffff337224 */ /* 0x100fe400018e0612 */
[----:B------:R-:W-:-:S02]  /*ad40*/  IMAD.X R45, RZ, RZ, R18, P2 ;  /* 0x000000ffff2d7224 */ /* 0x000fc400010e0612 */
[--C-:B------:R-:W-:Y:S02]  /*ad50*/  IMAD.X R49, RZ, RZ, R18.reuse, P1 ;  /* 0x000000ffff317224 */ /* 0x100fe400008e0612 */
[----:B------:R-:W-:Y:S01]  /*ad60*/  IMAD.X R47, RZ, RZ, R18, P6 ;  /* 0x000000ffff2f7224 */ /* 0x000fe200030e0612 */
[----:B-1----:R-:W-:Y:S06]  /*ad70*/  @!P5 BRA `(.L_x_3092) ;  /* 0x000000000070d947 */ /* 0x002fec0003800000 */
        /* <DEDUP_REMOVED lines=12> */
[----:B-----5:R-:W-:Y:S02]  /*ae40*/  IMAD.MOV.U32 R12, RZ, RZ, 0x1 ;  /* 0x00000001ff0c7424 */ /* 0x020fe400078e00ff */
[----:B------:R-:W-:-:S07]  /*ae50*/  IMAD.MOV.U32 R13, RZ, RZ, RZ ;  /* 0x000000ffff0d7224 */ /* 0x000fce00078e00ff */
[----:B------:R-:W-:-:S07]  /*ae60*/  LEPC R20, `(.L_x_3093) ;  /* 0x000000001014794e */ /* 0x000fce0000000000 */
[----:B0-----:R-:W-:Y:S05]  /*ae70*/  CALL.ABS.NOINC R14 ;  /* 0x000000000e007343 */ /* 0x001fea0003c00000 */
.L_x_3093:
[----:B------:R-:W2:Y:S02]  /*ae80*/  LDL R7, [R1+0x74] ;  /* 0x0000740001077983 */ /* 0x000ea40000100800 */
[----:B--2---:R-:W-:-:S04]  /*ae90*/  SHF.R.S32.HI R0, RZ, 0x1f, R7 ;  /* 0x0000001fff007819 */ /* 0x004fc80000011407 */
[CC--:B------:R-:W-:Y:S02]  /*aea0*/  LEA.HI R3, R0.reuse, R7.reuse, RZ, 0x4 ;  /* 0x0000000700037211 */ /* 0x0c0fe400078f20ff */
[----:B------:R-:W-:Y:S02]  /*aeb0*/  LEA.HI R0, R0, R7, RZ, 0x5 ;  /* 0x0000000700007211 */ /* 0x000fe400078f28ff */
[----:B------:R-:W-:Y:S02]  /*aec0*/  SHF.R.S32.HI R4, RZ, 0x4, R3 ;  /* 0x00000004ff047819 */ /* 0x000fe40000011403 */
[----:B------:R-:W-:Y:S02]  /*aed0*/  SHF.R.S32.HI R0, RZ, 0x5, R0 ;  /* 0x00000005ff007819 */ /* 0x000fe40000011400 */
[C---:B------:R-:W-:Y:S02]  /*aee0*/  LEA.HI R5, R3.reuse, R4, RZ, 0x1 ;  /* 0x0000000403057211 */ /* 0x040fe400078f08ff */
[----:B------:R-:W-:-:S02]  /*aef0*/  LOP3.LUT R3, R3, 0xfffffff0, RZ, 0xc0, !PT ;  /* 0xfffffff003037812 */ /* 0x000fc400078ec0ff */
[----:B------:R-:W-:-:S03]  /*af00*/  LOP3.LUT R5, R5, 0x1ffffffe, RZ, 0xc0, !PT ;  /* 0x1ffffffe05057812 */ /* 0x000fc600078ec0ff */
[----:B------:R-:W-:Y:S02]  /*af10*/  IMAD.IADD R3, R7, 0x1, -R3 ;  /* 0x0000000107037824 */ /* 0x000fe400078e0a03 */
[----:B------:R-:W-:-:S04]  /*af20*/  IMAD.IADD R5, R4, 0x1, -R5 ;  /* 0x0000000104057824 */ /* 0x000fc800078e0a05 */
[----:B------:R-:W-:-:S07]  /*af30*/  IMAD.SHL.U32 R12, R5, 0x8, RZ ;  /* 0x00000008050c7824 */ /* 0x000fce00078e00ff */
.L_x_3092:
[----:B------:R-:W2:Y:S01]  /*af40*/  LDL R53, [R1+0x1d4] ;  /* 0x0001d40001357983 */ /* 0x000ea20000100800 */
[----:B-----5:R-:W-:Y:S01]  /*af50*/  SHF.R.S32.HI R4, RZ, 0x1f, R3 ;  /* 0x0000001fff047819 */ /* 0x020fe20000011403 */
[----:B------:R-:W-:Y:S01]  /*af60*/  VIADD R10, R26, 0xffffff80 ;  /* 0xffffff801a0a7836 */ /* 0x000fe20000000000 */
[----:B------:R-:W-:Y:S01]  /*af70*/  IADD3 R8, P0, R2, 0xfc, RZ ;  /* 0x000000fc02087810 */ /* 0x000fe20007f1e0ff */
[----:B------:R0:W-:Y:S01]  /*af80*/  STL.64 [R1+0xc0], R24 ;  /* 0x0000c01801007387 */ /* 0x0001e20000100a00 */
[----:B------:R-:W-:Y:S01]  /*af90*/  LEA.HI R4, R4, R3, RZ, 0x3 ;  /* 0x0000000304047211 */ /* 0x000fe200078f18ff */
[----:B------:R-:W1:Y:S01]  /*afa0*/  LDC.64 R20, c[0x0][0xad0] ;  /* 0x0002b400ff147b82 */ /* 0x000e620000000a00 */
[----:B------:R-:W-:Y:S01]  /*afb0*/  IMAD.U32 R30, RZ, RZ, UR38 ;  /* 0x00000026ff1e7e24 */ /* 0x000fe2000f8e00ff */
[----:B------:R3:W-:Y:S01]  /*afc0*/  STL [R1+0xcc], R10 ;  /* 0x0000cc0a01007387 */ /* 0x0007e20000100800 */
[C---:B------:R-:W-:Y:S01]  /*afd0*/  LOP3.LUT R6, R4.reuse, 0xfffffff8, RZ, 0xc0, !PT ;  /* 0xfffffff804067812 */ /* 0x040fe200078ec0ff */
[----:B------:R-:W-:Y:S01]  /*afe0*/  IMAD.SHL.U32 R4, R4, 0x40, RZ ;  /* 0x0000004004047824 */ /* 0x000fe200078e00ff */
[C---:B------:R-:W-:Y:S01]  /*aff0*/  IADD3 R14, P3, R2.reuse, 0xa0, RZ ;  /* 0x000000a0020e7810 */ /* 0x040fe20007f7e0ff */
[----:B------:R-:W-:Y:S01]  /*b000*/  IMAD.X R11, RZ, RZ, R18, P0 ;  /* 0x000000ffff0b7224 */ /* 0x000fe200000e0612 */
[----:B------:R-:W-:Y:S01]  /*b010*/  IADD3 R26, P2, R2, 0xb0, RZ ;  /* 0x000000b0021a7810 */ /* 0x000fe20007f5e0ff */
[----:B------:R-:W-:Y:S01]  /*b020*/  IMAD.IADD R3, R3, 0x1, -R6 ;  /* 0x0000000103037824 */ /* 0x000fe200078e0a06 */
[----:B------:R-:W-:Y:S01]  /*b030*/  LOP3.LUT R7, R4, 0xfffffe00, RZ, 0xc0, !PT ;  /* 0xfffffe0004077812 */ /* 0x000fe200078ec0ff */
[----:B------:R-:W-:Y:S01]  /*b040*/  IMAD.U32 R31, RZ, RZ, UR39 ;  /* 0x00000027ff1f7e24 */ /* 0x000fe2000f8e00ff */
[----:B------:R-:W-:Y:S01]  /*b050*/  IADD3 R6, P1, R2, 0x70, RZ ;  /* 0x0000007002067810 */ /* 0x000fe20007f3e0ff */
[C---:B------:R-:W-:Y:S01]  /*b060*/  IMAD.SHL.U32 R5, R3.reuse, 0x40, RZ ;  /* 0x0000004003057824 */ /* 0x040fe200078e00ff */
[----:B------:R-:W-:Y:S01]  /*b070*/  LOP3.LUT P0, RZ, R3, 0x2, RZ, 0xc0, !PT ;  /* 0x0000000203ff7812 */ /* 0x000fe2000780c0ff */
[----:B------:R-:W-:Y:S01]  /*b080*/  IMAD R0, R0, 0x400, R7 ;  /* 0x0000040000007824 */ /* 0x000fe200078e0207 */
[----:B------:R-:W-:Y:S01]  /*b090*/  STL.64 [R1+0xb0], R22 ;  /* 0x0000b01601007387 */ /* 0x000fe20000100a00 */
[----:B------:R-:W-:Y:S01]  /*b0a0*/  IMAD.X R13, RZ, RZ, R18, P1 ;  /* 0x000000ffff0d7224 */ /* 0x000fe200008e0612 */
[----:B------:R-:W-:Y:S01]  /*b0b0*/  LOP3.LUT R5, R5, 0x1c0, RZ, 0xc0, !PT ;  /* 0x000001c005057812 */ /* 0x000fe200078ec0ff */
[----:B------:R-:W-:Y:S01]  /*b0c0*/  IMAD.MOV.U32 R32, RZ, RZ, 0x10 ;  /* 0x00000010ff207424 */ /* 0x000fe200078e00ff */
[----:B------:R-:W-:Y:S01]  /*b0d0*/  LOP3.LUT P1, RZ, R3, 0x4, RZ, 0xc0, !PT ;  /* 0x0000000403ff7812 */ /* 0x000fe2000782c0ff */
[----:B------:R-:W-:Y:S01]  /*b0e0*/  IMAD.MOV.U32 R7, RZ, RZ, R13 ;  /* 0x000000ffff077224 */ /* 0x000fe200078e000d */
[----:B------:R-:W-:Y:S01]  /*b0f0*/  LOP3.LUT R4, R5, 0x8, R12, 0xf8, !PT ;  /* 0x0000000805047812 */ /* 0x000fe200078ef80c */
[----:B------:R-:W-:Y:S01]  /*b100*/  IMAD.MOV.U32 R12, RZ, RZ, R27 ;  /* 0x000000ffff0c7224 */ /* 0x000fe200078e001b */
[----:B------:R-:W-:Y:S01]  /*b110*/  SHF.R.U32.HI R5, RZ, 0x3, R5 ;  /* 0x00000003ff057819 */ /* 0x000fe20000011605 */
[----:B------:R-:W-:Y:S01]  /*b120*/  IMAD.MOV.U32 R13, RZ, RZ, R28 ;  /* 0x000000ffff0d7224 */ /* 0x000fe200078e001c */
[----:B------:R-:W-:Y:S01]  /*b130*/  SEL R32, R32, 0xfffffff0, !P0 ;  /* 0xfffffff020207807 */ /* 0x000fe20004000000 */
[----:B------:R-:W-:Y:S01]  /*b140*/  IMAD.X R15, RZ, RZ, R18, P3 ;  /* 0x000000ffff0f7224 */ /* 0x000fe200018e0612 */
[----:B------:R-:W-:Y:S01]  /*b150*/  LOP3.LUT R9, R4, R5, RZ, 0x3c, !PT ;  /* 0x0000000504097212 */ /* 0x000fe200078e3cff */
[----:B------:R-:W-:Y:S01]  /*b160*/  IMAD.MOV.U32 R4, RZ, RZ, R8 ;  /* 0x000000ffff047224 */ /* 0x000fe200078e0008 */
[----:B------:R-:W-:Y:S01]  /*b170*/  STL.U8 [R1+0xc8], RZ ;  /* 0x0000c8ff01007387 */ /* 0x000fe20000100000 */
[----:B------:R-:W-:Y:S01]  /*b180*/  IMAD.MOV.U32 R5, RZ, RZ, R11 ;  /* 0x000000ffff057224 */ /* 0x000fe200078e000b */
[----:B------:R-:W-:Y:S01]  /*b190*/  BSSY B0, `(.L_x_3094) ;  /* 0x0000024000007945 */ /* 0x000fe20003800000 */
[----:B0-----:R-:W-:Y:S01]  /*b1a0*/  IMAD.IADD R25, R0, 0x1, R9 ;  /* 0x0000000100197824 */ /* 0x001fe200078e0209 */
[----:B---3--:R-:W0:Y:S01]  /*b1b0*/  LDC.64 R10, c[0x0][0xae0] ;  /* 0x0002b800ff0a7b82 */ /* 0x008e220000000a00 */
[----:B------:R-:W-:Y:S01]  /*b1c0*/  IMAD.X R27, RZ, RZ, R18, P2 ;  /* 0x000000ffff1b7224 */ /* 0x000fe200010e0612 */
[----:B------:R3:W-:Y:S01]  /*b1d0*/  STL.128 [R1+0x100], R4 ;  /* 0x0001000401007387 */ /* 0x0007e20000100c00 */
[----:B------:R-:W-:-:S03]  /*b1e0*/  IMAD.WIDE.U32 R24, R25, 0x2, R30 ;  /* 0x0000000219187825 */ /* 0x000fc600078e001e */
[----:B------:R4:W-:Y:S01]  /*b1f0*/  STL.128 [R1+0x110], R12 ;  /* 0x0001100c01007387 */ /* 0x0009e20000100c00 */
[----:B------:R-:W-:Y:S01]  /*b200*/  IMAD.MOV.U32 R33, RZ, RZ, 0x20 ;  /* 0x00000020ff217424 */ /* 0x000fe200078e00ff */
[----:B------:R-:W0:Y:S01]  /*b210*/  LDC.64 R8, c[0x0][0xad8] ;  /* 0x0002b600ff087b82 */ /* 0x000e220000000a00 */
[----:B------:R-:W-:Y:S01]  /*b220*/  IADD3 R28, P0, R24, 0x36400, RZ ;  /* 0x00036400181c7810 */ /* 0x000fe20007f1e0ff */
[----:B------:R0:W-:Y:S01]  /*b230*/  STL.64 [R1+0xb8], R26 ;  /* 0x0000b81a01007387 */ /* 0x0001e20000100a00 */
[----:B------:R-:W-:Y:S01]  /*b240*/  IMAD.MOV.U32 R24, RZ, RZ, RZ ;  /* 0x000000ffff187224 */ /* 0x000fe200078e00ff */
[----:B------:R-:W-:Y:S02]  /*b250*/  SEL R33, R33, 0xffffffe0, !P1 ;  /* 0xffffffe021217807 */ /* 0x000fe40004800000 */
[----:B------:R-:W-:Y:S01]  /*b260*/  IMAD.X R29, RZ, RZ, R25, P0 ;  /* 0x000000ffff1d7224 */ /* 0x000fe200000e0619 */
[----:B------:R0:W-:Y:S01]  /*b270*/  STL.U8 [R1+0x120], RZ ;  /* 0x000120ff01007387 */ /* 0x0001e20000100000 */
[----:B---3--:R-:W3:Y:S01]  /*b280*/  LDC R6, c[0x0][0x450] ;  /* 0x00011400ff067b82 */ /* 0x008ee20000000800 */
[----:B-1----:R-:W-:-:S02]  /*b290*/  IMAD.MOV.U32 R7, RZ, RZ, R20 ;  /* 0x000000ffff077224 */ /* 0x002fc400078e0014 */
[----:B------:R1:W-:Y:S01]  /*b2a0*/  STL.64 [R1+0xa0], R32 ;  /* 0x0000a02001007387 */ /* 0x0003e20000100a00 */
[----:B----4-:R-:W-:Y:S02]  /*b2b0*/  IMAD.U32 R13, RZ, RZ, UR48 ;  /* 0x00000030ff0d7e24 */ /* 0x010fe4000f8e00ff */
[----:B------:R-:W-:Y:S01]  /*b2c0*/  IMAD.U32 R12, RZ, RZ, UR47 ;  /* 0x0000002fff0c7e24 */ /* 0x000fe2000f8e00ff */
[----:B------:R1:W-:Y:S01]  /*b2d0*/  STL.64 [R1+0xa8], R28 ;  /* 0x0000a81c01007387 */ /* 0x0003e20000100a00 */
[----:B------:R-:W3:Y:S01]  /*b2e0*/  LDC.64 R4, c[0x0][0x448] ;  /* 0x00011200ff047b82 */ /* 0x000ee20000000a00 */
[----:B------:R-:W-:Y:S02]  /*b2f0*/  IMAD.MOV.U32 R14, RZ, RZ, R21 ;  /* 0x000000ffff0e7224 */ /* 0x000fe400078e0015 */
[----:B0-----:R-:W-:Y:S02]  /*b300*/  IMAD.MOV.U32 R26, RZ, RZ, R10 ;  /* 0x000000ffff1a7224 */ /* 0x001fe400078e000a */
[----:B------:R-:W-:-:S02]  /*b310*/  IMAD.MOV.U32 R27, RZ, RZ, R11 ;  /* 0x000000ffff1b7224 */ /* 0x000fc400078e000b */
[----:B------:R-:W-:Y:S02]  /*b320*/  IMAD.MOV.U32 R15, RZ, RZ, R8 ;  /* 0x000000ffff0f7224 */ /* 0x000fe400078e0008 */
[----:B------:R-:W-:-:S03]  /*b330*/  IMAD.MOV.U32 R25, RZ, RZ, R9 ;  /* 0x000000ffff197224 */ /* 0x000fc600078e0009 */
[----:B------:R1:W-:Y:S04]  /*b340*/  STL.128 [R1+0xd0], R12 ;  /* 0x0000d00c01007387 */ /* 0x0003e80000100c00 */
[----:B------:R1:W-:Y:S04]  /*b350*/  STL.128 [R1+0xe0], R24 ;  /* 0x0000e01801007387 */ /* 0x0003e80000100c00 */
[----:B---3--:R1:W-:Y:S01]  /*b360*/  STL.128 [R1+0xf0], R4 ;  /* 0x0000f00401007387 */ /* 0x0083e20000100c00 */
[----:B--2---:R-:W-:-:S04]  /*b370*/  LEA.HI R0, R53, R53, RZ, 0x1 ;  /* 0x0000003535007211 */ /* 0x004fc800078f08ff */
[----:B------:R-:W-:-:S05]  /*b380*/  LOP3.LUT R0, R0, 0xfffffffe, RZ, 0xc0, !PT ;  /* 0xfffffffe00007812 */ /* 0x000fca00078ec0ff */
[----:B------:R-:W-:-:S05]  /*b390*/  IMAD.IADD R0, R53, 0x1, -R0 ;  /* 0x0000000135007824 */ /* 0x000fca00078e0a00 */
[----:B------:R-:W-:-:S04]  /*b3a0*/  SHF.L.U32 R0, R0, 0x1f, RZ ;  /* 0x0000001f00007819 */ /* 0x000fc800000006ff */
[----:B------:R-:W0:Y:S02]  /*b3b0*/  SYNCS.PHASECHK.TRANS64.TRYWAIT P0, [UR44+0x38800], R0 ;  /* 0x03880000ff0075a7 */ /* 0x000e24000800016c */
[----:B01----:R-:W-:Y:S05]  /*b3c0*/  @!P0 BRA `(.L_x_3095) ;  /* 0x0000023c003c8947 */ /* 0x003fea0003800000 */
.L_x_3315:
[----:B------:R-:W-:Y:S05]  /*b3d0*/  BSYNC B0 ;  /* 0x0000000000007941 */ /* 0x000fea0003800000 */
.L_x_3094:
[----:B------:R-:W2:Y:S04]  /*b3e0*/  LDL R32, [R1] ;  /* 0x0000000001207983 */ /* 0x000ea80000100800 */
[----:B------:R1:W5:Y:S01]  /*b3f0*/  LDL.64 R20, [R1+0x1c8] ;  /* 0x0001c80001147983 */ /* 0x0003620000100a00 */
[C---:B------:R-:W-:Y:S01]  /*b400*/  IADD3 R14, P0, R2.reuse, 0xc8, RZ ;  /* 0x000000c8020e7810 */ /* 0x040fe20007f1e0ff */
[----:B------:R-:W-:Y:S01]  /*b410*/  IMAD.MOV.U32 R12, RZ, RZ, R48 ;  /* 0x000000ffff0c7224 */ /* 0x000fe200078e0030 */
[C---:B------:R-:W-:Y:S01]  /*b420*/  IADD3 R7, P1, R2.reuse, 0x100, RZ ;  /* 0x0000010002077810 */ /* 0x040fe20007f3e0ff */
[----:B------:R-:W-:Y:S01]  /*b430*/  IMAD.MOV.U32 R13, RZ, RZ, R55 ;  /* 0x000000ffff0d7224 */ /* 0x000fe200078e0037 */
[C---:B------:R-:W-:Y:S01]  /*b440*/  IADD3 R4, P2, R2.reuse, 0x108, RZ ;  /* 0x0000010802047810 */ /* 0x040fe20007f5e0ff */
[--C-:B------:R-:W-:Y:S01]  /*b450*/  IMAD.X R15, RZ, RZ, R18.reuse, P0 ;  /* 0x000000ffff0f7224 */ /* 0x100fe200000e0612 */
[C---:B0-----:R-:W-:Y:S01]  /*b460*/  IADD3 R0, P0, R2.reuse, 0x1d4, RZ ;  /* 0x000001d402007810 */ /* 0x041fe20007f1e0ff */
[----:B------:R-:W-:Y:S01]  /*b470*/  IMAD.X R24, RZ, RZ, R18, P1 ;  /* 0x000000ffff187224 */ /* 0x000fe200008e0612 */
[----:B------:R-:W-:Y:S01]  /*b480*/  IADD3 R26, P1, R2, 0x120, RZ ;  /* 0x00000120021a7810 */ /* 0x000fe20007f3e0ff */
[----:B------:R-:W-:Y:S01]  /*b490*/  IMAD.MOV.U32 R28, RZ, RZ, R42 ;  /* 0x000000ffff1c7224 */ /* 0x000fe200078e002a */
[----:B------:R0:W-:Y:S01]  /*b4a0*/  STL.128 [R1+0x130], R12 ;  /* 0x0001300c01007387 */ /* 0x0001e20000100c00 */
[----:B------:R-:W-:Y:S01]  /*b4b0*/  IMAD.X R3, RZ, RZ, R18, P0 ;  /* 0x000000ffff037224 */ /* 0x000fe200000e0612 */
[----:B------:R-:W-:Y:S01]  /*b4c0*/  BSSY B0, `(.L_x_3096) ;  /* 0x0000034000007945 */ /* 0x000fe20003800000 */
[----:B------:R-:W-:-:S02]  /*b4d0*/  IMAD.MOV.U32 R29, RZ, RZ, R51 ;  /* 0x000000ffff1d7224 */ /* 0x000fc400078e0033 */
[----:B------:R-:W-:-:S03]  /*b4e0*/  IMAD.X R27, RZ, RZ, R18, P1 ;  /* 0x000000ffff1b7224 */ /* 0x000fc600008e0612 */
[----:B------:R-:W-:Y:S04]  /*b4f0*/  STL.128 [R1+0x150], R28 ;  /* 0x0001501c01007387 */ /* 0x000fe80000100c00 */
[----:B------:R-:W-:Y:S01]  /*b500*/  STL.64 [R1+0x1c0], R26 ;  /* 0x0001c01a01007387 */ /* 0x000fe20000100a00 */
[----:B0-----:R-:W-:Y:S02]  /*b510*/  IMAD.MOV.U32 R14, RZ, RZ, R43 ;  /* 0x000000ffff0e7224 */ /* 0x001fe400078e002b */
[----:B------:R-:W-:Y:S02]  /*b520*/  IMAD.MOV.U32 R15, RZ, RZ, R52 ;  /* 0x000000ffff0f7224 */ /* 0x000fe400078e0034 */
[----:B------:R-:W-:Y:S02]  /*b530*/  IMAD.MOV.U32 R12, RZ, RZ, R2 ;  /* 0x000000ffff0c7224 */ /* 0x000fe400078e0002 */
[----:B------:R-:W-:-:S05]  /*b540*/  IMAD.MOV.U32 R13, RZ, RZ, R18 ;  /* 0x000000ffff0d7224 */ /* 0x000fca00078e0012 */
[----:B------:R0:W-:Y:S02]  /*b550*/  STL.128 [R1+0x140], R12 ;  /* 0x0001400c01007387 */ /* 0x0001e40000100c00 */
[----:B0-----:R-:W-:Y:S02]  /*b560*/  IMAD.MOV.U32 R14, RZ, RZ, R39 ;  /* 0x000000ffff0e7224 */ /* 0x001fe400078e0027 */
[----:B------:R-:W-:Y:S02]  /*b570*/  IMAD.MOV.U32 R15, RZ, RZ, R44 ;  /* 0x000000ffff0f7224 */ /* 0x000fe400078e002c */
[----:B------:R-:W-:Y:S01]  /*b580*/  IMAD.MOV.U32 R12, RZ, RZ, R0 ;  /* 0x000000ffff0c7224 */ /* 0x000fe200078e0000 */
[----:B------:R-:W-:Y:S01]  /*b590*/  IADD3 R0, P0, R2, 0x1d8, RZ ;  /* 0x000001d802007810 */ /* 0x000fe20007f1e0ff */
[----:B------:R-:W-:-:S04]  /*b5a0*/  IMAD.MOV.U32 R13, RZ, RZ, R3 ;  /* 0x000000ffff0d7224 */ /* 0x000fc800078e0003 */
[----:B------:R-:W-:Y:S01]  /*b5b0*/  IMAD.X R3, RZ, RZ, R18, P0 ;  /* 0x000000ffff037224 */ /* 0x000fe200000e0612 */
[----:B------:R0:W-:Y:S01]  /*b5c0*/  STL.128 [R1+0x160], R12 ;  /* 0x0001600c01007387 */ /* 0x0001e20000100c00 */
[----:B------:R-:W-:Y:S01]  /*b5d0*/  IADD3 R25, P0, R2, 0xb8, RZ ;  /* 0x000000b802197810 */ /* 0x000fe20007f1e0ff */
        /* <DEDUP_REMOVED lines=8> */
[----:B------:R-:W-:Y:S02]  /*b660*/  IMAD.MOV.U32 R15, RZ, RZ, R3 ;  /* 0x000000ffff0f7224 */ /* 0x000fe400078e0003 */
[----:B------:R-:W-:-:S02]  /*b670*/  IMAD.X R0, RZ, RZ, R18, P0 ;  /* 0x000000ffff007224 */ /* 0x000fc400000e0612 */
[----:B------:R-:W-:Y:S01]  /*b680*/  IMAD.X R3, RZ, RZ, R18, P2 ;  /* 0x000000ffff037224 */ /* 0x000fe200010e0612 */
[----:B------:R0:W-:Y:S02]  /*b690*/  STL.128 [R1+0x180], R12 ;  /* 0x0001800c01007387 */ /* 0x0001e40000100c00 */
[----:B0-----:R-:W-:Y:S02]  /*b6a0*/  IMAD.MOV.U32 R14, RZ, RZ, R36 ;  /* 0x000000ffff0e7224 */ /* 0x001fe400078e0024 */
[----:B------:R-:W-:Y:S02]  /*b6b0*/  IMAD.MOV.U32 R15, RZ, RZ, R37 ;  /* 0x000000ffff0f7224 */ /* 0x000fe400078e0025 */
[----:B------:R-:W-:Y:S02]  /*b6c0*/  IMAD.MOV.U32 R12, RZ, RZ, R7 ;  /* 0x000000ffff0c7224 */ /* 0x000fe400078e0007 */
[----:B------:R-:W-:Y:S01]  /*b6d0*/  IMAD.MOV.U32 R13, RZ, RZ, R24 ;  /* 0x000000ffff0d7224 */ /* 0x000fe200078e0018 */
[----:B------:R-:W-:-:S04]  /*b6e0*/  IADD3 R24, P0, R2, 0x1c8, RZ ;  /* 0x000001c802187810 */ /* 0x000fc80007f1e0ff */
[----:B------:R0:W-:Y:S02]  /*b6f0*/  STL.128 [R1+0x190], R12 ;  /* 0x0001900c01007387 */ /* 0x0001e40000100c00 */
[----:B0-----:R-:W-:Y:S02]  /*b700*/  IMAD.MOV.U32 R12, RZ, RZ, R25 ;  /* 0x000000ffff0c7224 */ /* 0x001fe400078e0019 */
[----:B------:R-:W-:Y:S02]  /*b710*/  IMAD.MOV.U32 R13, RZ, RZ, R0 ;  /* 0x000000ffff0d7224 */ /* 0x000fe400078e0000 */
[----:B------:R-:W-:Y:S02]  /*b720*/  IMAD.MOV.U32 R14, RZ, RZ, R4 ;  /* 0x000000ffff0e7224 */ /* 0x000fe400078e0004 */
[----:B------:R-:W-:Y:S02]  /*b730*/  IMAD.MOV.U32 R15, RZ, RZ, R3 ;  /* 0x000000ffff0f7224 */ /* 0x000fe400078e0003 */
[----:B------:R-:W-:-:S03]  /*b740*/  IMAD.X R25, RZ, RZ, R18, P0 ;  /* 0x000000ffff197224 */ /* 0x000fc600000e0612 */
[----:B------:R0:W-:Y:S04]  /*b750*/  STL.128 [R1+0x1a0], R12 ;  /* 0x0001a00c01007387 */ /* 0x0001e80000100c00 */
[----:B------:R1:W-:Y:S01]  /*b760*/  STL.64 [R1+0x128], R24 ;  /* 0x0001281801007387 */ /* 0x0003e20000100a00 */
        /* <DEDUP_REMOVED lines=9> */
.L_x_3097:
[----:B------:R-:W-:Y:S05]  /*b800*/  BSYNC B0 ;  /* 0x0000000000007941 */ /* 0x000fea0003800000 */
.L_x_3096:
        /* <DEDUP_REMOVED lines=8> */
.L_x_3099:
[----:B------:R-:W-:Y:S05]  /*b890*/  BSYNC B0 ;  /* 0x0000000000007941 */ /* 0x000fea0003800000 */
.L_x_3098:
[----:B------:R-:W-:Y:S04]  /*b8a0*/  BSSY B0, `(.L_x_3100) ;  /* 0x0000004000007945 */ /* 0x000fe80003800000 */
[----:B-1----:R-:W-:Y:S05]  /*b8b0*/  @P0 BRA `(.L_x_3101) ;  /* 0x0000000000080947 */ /* 0x002fea0003800000 */
[----:B------:R-:W1:Y:S02]  /*b8c0*/  SYNCS.PHASECHK.TRANS64.TRYWAIT P0, [R20+URZ], R21 ;  /* 0x00000015140075a7 */ /* 0x000e64000800017f */
[----:B-1----:R-:W-:Y:S05]  /*b8d0*/  @!P0 BRA `(.L_x_3102) ;  /* 0x0000023800108947 */ /* 0x002fea0003800000 */
.L_x_3101:
[----:B------:R-:W-:Y:S05]  /*b8e0*/  BSYNC B0 ;  /* 0x0000000000007941 */ /* 0x000fea0003800000 */
.L_x_3100:
[----:B------:R-:W2:Y:S04]  /*b8f0*/  LDL R7, [R1+0x1c8] ;  /* 0x0001c80001077983 */ /* 0x000ea80000100800 */
[----:B------:R-:W2:Y:S01]  /*b900*/  LDL.64 R12, [R1+0x80] ;  /* 0x00008000010c7983 */ /* 0x000ea20000100a00 */
[----:B------:R-:W-:Y:S05]  /*b910*/  WARPSYNC.ALL ;  /* 0x0000000000007948 */ /* 0x000fea0003800000 */
[----:B------:R-:W3:Y:S04]  /*b920*/  LDL.64 R24, [R1+0x78] ;  /* 0x0000780001187983 */ /* 0x000ee80000100a00 */
[----:B------:R-:W4:Y:S04]  /*b930*/  LDL.64 R14, [R1+0x78] ;  /* 0x00007800010e7983 */ /* 0x000f280000100a00 */
[----:B01----:R-:W5:Y:S04]  /*b940*/  LDL.64 R20, [R1+0x78] ;  /* 0x0000780001147983 */ /* 0x003f680000100a00 */
[----:B------:R-:W5:Y:S01]  /*b950*/  LDL.64 R56, [R1+0x78] ;  /* 0x0000780001387983 */ /* 0x000f620000100a00 */
[----:B--2---:R-:W-:Y:S01]  /*b960*/  IMAD R12, R7, 0x200, R12 ;  /* 0x00000200070c7824 */ /* 0x004fe200078e020c */
[----:B------:R-:W-:-:S02]  /*b970*/  R2UR UR7, R13 ;  /* 0x000000000d0772ca */ /* 0x000fc400000e0000 */
[----:B------:R-:W2:Y:S01]  /*b980*/  LDL R3, [R1+0x1d4] ;  /* 0x0001d40001037983 */ /* 0x000ea20000100800 */
[C---:B------:R-:W-:Y:S01]  /*b990*/  VIADD R58, R12.reuse, 0x2 ;  /* 0x000000020c3a7836 */ /* 0x040fe20000000000 */
[----:B------:R-:W-:Y:S01]  /*b9a0*/  R2UR UR6, R12 ;  /* 0x000000000c0672ca */ /* 0x000fe200000e0000 */
[----:B------:R-:W-:Y:S01]  /*b9b0*/  IMAD.MOV.U32 R59, RZ, RZ, R13 ;  /* 0x000000ffff3b7224 */ /* 0x000fe200078e000d */
[----:B------:R0:W-:Y:S01]  /*b9c0*/  STL [R1+0x60], RZ ;  /* 0x000060ff01007387 */ /* 0x0001e20000100800 */
[----:B------:R-:W-:Y:S01]  /*b9d0*/  BSSY B0, `(.L_x_3103) ;  /* 0x000002c000007945 */ /* 0x000fe20003800000 */
[----:B---3--:R-:W-:Y:S02]  /*b9e0*/  R2UR UR4, R24 ;  /* 0x00000000180472ca */ /* 0x008fe400000e0000 */
[----:B------:R-:W-:Y:S02]  /*b9f0*/  R2UR UR5, R25 ;  /* 0x00000000190572ca */ /* 0x000fe400000e0000 */
[----:B------:R-:W-:Y:S01]  /*ba00*/  WARPGROUP.ARRIVE ;  /* 0x00000000000079c5 */ /* 0x000fe20000000000 */
        /* <DEDUP_REMOVED lines=40> */
.L_x_3316:
[----:B------:R-:W-:Y:S05]  /*bc90*/  BSYNC B0 ;  /* 0x0000000000007941 */ /* 0x000fea0003800000 */
.L_x_3103:
[----:B0-----:R-:W2:Y:S04]  /*bca0*/  LDL R3, [R1+0x28] ;  /* 0x0000280001037983 */ /* 0x001ea80000100800 */
[----:B------:R0:W5:Y:S01]  /*bcb0*/  LDL.64 R12, [R1+0x1c8] ;  /* 0x0001c800010c7983 */ /* 0x0001620000100a00 */
[----:B------:R-:W-:Y:S01]  /*bcc0*/  BSSY B0, `(.L_x_3105) ;  /* 0x0000005000007945 */ /* 0x000fe20003800000 */
[----:B--2---:R-:W-:-:S04]  /*bcd0*/  LOP3.LUT R3, R3, 0x1, RZ, 0xfc, !PT ;  /* 0x0000000103037812 */ /* 0x004fc800078efcff */
[----:B------:R-:W-:-:S13]  /*bce0*/  ISETP.NE.AND P1, PT, R3, 0x3, PT ;  /* 0x000000030300780c */ /* 0x000fda0003f25270 */
[----:B0-----:R-:W-:Y:S05]  /*bcf0*/  @!P1 BRA `(.L_x_3106) ;  /* 0x0000000000049947 */ /* 0x001fea0003800000 */
[----:B------:R-:W-:Y:S01]  /*bd00*/  BPT.TRAP 0x1 ;  /* 0x000000040000795c */ /* 0x000fe20000300000 */
.L_x_3106:
[----:B------:R-:W-:Y:S05]  /*bd10*/  BSYNC B0 ;  /* 0x0000000000007941 */ /* 0x000fea0003800000 */
.L_x_3105:
        /* <DEDUP_REMOVED lines=8> */
.L_x_3108:
[----:B------:R-:W-:Y:S05]  /*bda0*/  BSYNC B0 ;  /* 0x0000000000007941 */ /* 0x000fea0003800000 */
.L_x_3107:
[----:B------:R-:W-:Y:S04]  /*bdb0*/  BSSY B0, `(.L_x_3109) ;  /* 0x0000004000007945 */ /* 0x000fe80003800000 */
[----:B-1----:R-:W-:Y:S05]  /*bdc0*/  @P0 BRA `(.L_x_3110) ;  /* 0x0000000000080947 */ /* 0x002fea0003800000 */
[----:B------:R-:W1:Y:S02]  /*bdd0*/  SYNCS.PHASECHK.TRANS64.TRYWAIT P0, [R12+URZ], R13 ;  /* 0x0000000d0c0075a7 */ /* 0x000e64000800017f */
[----:B-1----:R-:W-:Y:S05]  /*bde0*/  @!P0 BRA `(.L_x_3111) ;  /* 0x0000023000f88947 */ /* 0x002fea0003800000 */
.L_x_3110:
[----:B------:R-:W-:Y:S05]  /*bdf0*/  BSYNC B0 ;  /* 0x0000000000007941 */ /* 0x000fea0003800000 */
.L_x_3109:
        /* <DEDUP_REMOVED lines=9> */
[----:B------:R-:W4:Y:S05]  /*be90*/  LDL.64 R56, [R1+0x90] ;  /* 0x0000900001387983 */ /* 0x000f2a0000100a00 */
[----:B------:R-:W0:Y:S01]  /*bea0*/  S2R R7, SR_TID.X ;  /* 0x0000000000077919 */ /* 0x000e220000002100 */
[----:B------:R-:W4:Y:S01]  /*beb0*/  LDL.64 R64, [R1+0x90] ;  /* 0x0000900001407983 */ /* 0x000f220000100a00 */
[----:B--2---:R-:W-:Y:S01]  /*bec0*/  ISETP.NE.U32.AND P0, PT, R4, RZ, PT ;  /* 0x000000ff0400720c */ /* 0x004fe20003f05070 */
[----:B---3--:R-:W-:Y:S01]  /*bed0*/  IMAD R12, R3, 0x1000, R12 ;  /* 0x00001000030c7824 */ /* 0x008fe200078e020c */
[----:B------:R-:W-:-:S02]  /*bee0*/  R2UR UR7, R13 ;  /* 0x000000000d0772ca */ /* 0x000fc400000e0000 */
[----:B----4-:R-:W-:Y:S02]  /*bef0*/  R2UR UR4, R20 ;  /* 0x00000000140472ca */ /* 0x010fe400000e0000 */
[----:B------:R-:W-:Y:S02]  /*bf00*/  R2UR UR6, R12 ;  /* 0x000000000c0672ca */ /* 0x000fe400000e0000 */
[----:B------:R-:W-:-:S05]  /*bf10*/  R2UR UR5, R21 ;  /* 0x00000000150572ca */ /* 0x000fca00000e0000 */
[----:B------:R-:W-:Y:S01]  /*bf20*/  VOTEU.ANY UP0, P0 ;  /* 0x00000000003f7886 */ /* 0x000fe20000000100 */
[----:B------:R-:W-:Y:S01]  /*bf30*/  VIADD R14, R14, 0x2 ;  /* 0x000000020e0e7836 */ /* 0x000fe20000000000 */
[----:B------:R-:W2:Y:S06]  /*bf40*/  LDL.64 R20, [R1+0x90] ;  /* 0x0000900001147983 */ /* 0x000eac0000100a00 */
[----:B------:R-:W-:Y:S01]  /*bf50*/  HGMMA.64x64x16.F32 R24, gdesc[UR4], R24, UP0, gsb0 ;  /* 0x00e00000041879f0 */ /* 0x000fe2000b800818 */
[----:B------:R-:W-:Y:S02]  /*bf60*/  VIADD R62, R12, 0x2 ;  /* 0x000000020c3e7836 */ /* 0x000fe40000000000 */
[----:B------:R-:W-:Y:S01]  /*bf70*/  IMAD.MOV.U32 R63, RZ, RZ, R13 ;  /* 0x000000ffff3f7224 */ /* 0x000fe200078e000d */
[----:B------:R-:W-:-:S02]  /*bf80*/  R2UR UR4, R14 ;  /* 0x000000000e0472ca */ /* 0x000fc400000e0000 */
        /* <DEDUP_REMOVED lines=158> */
[----:B------:R-:W-:Y:S01]  /*c970*/  VIADD R4, R12, 0x800 ;  /* 0x000008000c047836 */ /* 0x000fe20000000000 */
[----:B------:R-:W-:Y:S01]  /*c980*/  UMOV UR8, 0x1 ;  /* 0x0000000100087882 */ /* 0x000fe20000000000 */
[----:B------:R-:W-:Y:S01]  /*c990*/  IMAD.MOV.U32 R67, RZ, RZ, 0x4 ;  /* 0x00000004ff437424 */ /* 0x000fe200078e00ff */
[----:B------:R-:W4:Y:S04]  /*c9a0*/  LDL.64 R62, [R1+0x90] ;  /* 0x00009000013e7983 */ /* 0x000f280000100a00 */
[----:B------:R-:W0:Y:S01]  /*c9b0*/  SHFL.IDX PT, R3, R7, RZ, 0x1f ;  /* 0x00001fff07037589 */ /* 0x000e2200000e0000 */
[----:B------:R-:W-:-:S02]  /*c9c0*/  WARPGROUP.DEPBAR.LE gsb0, 0x0 ;  /* 0x00008000000079c5 */ /* 0x000fc40000010000 */
[----:B------:R-:W-:-:S06]  /*c9d0*/  WARPGROUP.ARRIVE ;  /* 0x00000000000079c5 */ /* 0x000fcc0000000000 */
[----:B------:R-:W-:Y:S01]  /*c9e0*/  HGMMA.64x64x16.F32 R24, gdesc[UR4], R24, gsb0 ;  /* 0x00e00000041879f0 */ /* 0x000fe20008000818 */
[----:B0-----:R-:W-:-:S04]  /*c9f0*/  ISETP.GT.AND P0, PT, R3, 0x7f, PT ;  /* 0x0000007f0300780c */ /* 0x001fc80003f04270 */
[----:B------:R-:W-:Y:S01]  /*ca00*/  SEL R3, RZ, 0x2, !P0 ;  /* 0x00000002ff037807 */ /* 0x000fe20004000000 */
[----:B------:R-:W-:-:S03]  /*ca10*/  IMAD.MOV.U32 R21, RZ, RZ, R13 ;  /* 0x000000ffff157224 */ /* 0x000fc600078e000d */
[----:B------:R-:W-:Y:S01]  /*ca20*/  IADD3 R14, R14, 0x800, R3 ;  /* 0x000008000e0e7810 */ /* 0x000fe20007ffe003 */
[----:B------:R-:W-:Y:S01]  /*ca30*/  IMAD.IADD R20, R3, 0x1, R4 ;  /* 0x0000000103147824 */ /* 0x000fe200078e0204 */
[----:B------:R-:W-:Y:S02]  /*ca40*/  R2UR UR7, R21 ;  /* 0x00000000150772ca */ /* 0x000fe400000e0000 */
[----:B------:R-:W-:Y:S02]  /*ca50*/  R2UR UR4, R14 ;  /* 0x000000000e0472ca */ /* 0x000fe400000e0000 */
[----:B------:R-:W-:Y:S02]  /*ca60*/  R2UR UR6, R20 ;  /* 0x00000000140672ca */ /* 0x000fe400000e0000 */
[----:B------:R-:W-:Y:S01]  /*ca70*/  R2UR UR5, R15 ;  /* 0x000000000f0572ca */ /* 0x000fe200000e0000 */
[----:B------:R-:W-:Y:S01]  /*ca80*/  UISETP.NE.U32.AND UP0, UPT, UR8, URZ, UPT ;  /* 0x0000003f0800728c */ /* 0x000fe2000bf05070 */
[----:B------:R-:W-:-:S02]  /*ca90*/  WARPGROUP.DEPBAR.LE gsb0, 0x0 ;  /* 0x00008000000079c5 */ /* 0x000fc40000010000 */
[----:B------:R-:W-:-:S09]  /*caa0*/  WARPGROUP.ARRIVE ;  /* 0x00000000000079c5 */ /* 0x000fd20000000000 */
[----:B------:R-:W-:Y:S01]  /*cab0*/  HGMMA.64x64x16.F32 R24, gdesc[UR4], R24, UP0, gsb0 ;  /* 0x00e00000041879f0 */ /* 0x000fe2000b800818 */
        /* <DEDUP_REMOVED lines=8> */
[----:B------:R-:W-:Y:S01]  /*cb40*/  IMAD.MOV.U32 R21, RZ, RZ, R13 ;  /* 0x000000ffff157224 */ /* 0x000fe200078e000d */
[----:B------:R-:W-:-:S02]  /*cb50*/  WARPGROUP.DEPBAR.LE gsb0, 0x0 ;  /* 0x00008000000079c5 */ /* 0x000fc40000010000 */
[----:B------:R-:W-:Y:S01]  /*cb60*/  WARPGROUP.ARRIVE ;  /* 0x00000000000079c5 */ /* 0x000fe20000000000 */
[----:B------:R-:W-:Y:S01]  /*cb70*/  SEL R67, R67, 0x6, !P0 ;  /* 0x0000000643437807 */ /* 0x000fe20004000000 */
[----:B------:R-:W2:Y:S07]  /*cb80*/  LDL.64 R14, [R1+0x90] ;  /* 0x00009000010e7983 */ /* 0x000eae0000100a00 */
[----:B------:R-:W-:Y:S01]  /*cb90*/  HGMMA.64x64x16.F32 R24, gdesc[UR4], R24, gsb0 ;  /* 0x00e00000041879f0 */ /* 0x000fe20008000818 */
[----:B------:R-:W-:Y:S01]  /*cba0*/  IMAD.IADD R20, R4, 0x1, R67 ;  /* 0x0000000104147824 */ /* 0x000fe200078e0243 */
[----:B---3--:R-:W-:Y:S01]  /*cbb0*/  IADD3 R60, R67, 0x800, R60 ;  /* 0x00000800433c7810 */ /* 0x008fe20007ffe03c */
[----:B------:R-:W3:Y:S01]  /*cbc0*/  LDL.64 R58, [R1+0x90] ;  /* 0x00009000013a7983 */ /* 0x000ee20000100a00 */
        /* <DEDUP_REMOVED lines=24> */
[----:B------:R-:W4:Y:S07]  /*cd50*/  LDL.64 R20, [R1+0x90] ;  /* 0x0000900001147983 */ /* 0x000f2e0000100a00 */
[----:B------:R-:W-:Y:S01]  /*cd60*/  HGMMA.64x64x16.F32 R24, gdesc[UR4], R24, gsb0 ;  /* 0x00e00000041879f0 */ /* 0x000fe20008000818 */
[----:B------:R-:W-:-:S02]  /*cd70*/  IMAD.IADD R56, R3, 0x1, R4 ;  /* 0x0000000103387824 */ /* 0x000fc400078e0204 */
[--C-:B------:R-:W-:Y:S01]  /*cd80*/  IMAD.MOV.U32 R57, RZ, RZ, R13.reuse ;  /* 0x000000ffff397224 */ /* 0x100fe200078e000d */
[----:B------:R-:W-:Y:S02]  /*cd90*/  R2UR UR4, R64 ;  /* 0x00000000400472ca */ /* 0x000fe400000e0000 */
[----:B------:R-:W-:Y:S02]  /*cda0*/  R2UR UR6, R56 ;  /* 0x00000000380672ca */ /* 0x000fe400000e0000 */
[----:B------:R-:W-:Y:S02]  /*cdb0*/  R2UR UR7, R57 ;  /* 0x00000000390772ca */ /* 0x000fe400000e0000 */
[----:B------:R-:W-:Y:S01]  /*cdc0*/  R2UR UR5, R65 ;  /* 0x00000000410572ca */ /* 0x000fe200000e0000 */
[C---:B------:R-:W-:Y:S01]  /*cdd0*/  IMAD.IADD R60, R7.reuse, 0x1, R4 ;  /* 0x00000001073c7824 */ /* 0x040fe200078e0204 */
[----:B------:R-:W-:Y:S01]  /*cde0*/  IADD3 R62, R7, 0xa00, R62 ;  /* 0x00000a00073e7810 */ /* 0x000fe20007ffe03e */
[----:B------:R-:W-:Y:S01]  /*cdf0*/  IMAD.MOV.U32 R61, RZ, RZ, R13 ;  /* 0x000000ffff3d7224 */ /* 0x000fe200078e000d */
[----:B------:R-:W4:Y:S01]  /*ce00*/  LDL.64 R56, [R1+0x90] ;  /* 0x0000900001387983 */ /* 0x000f220000100a00 */
        /* <DEDUP_REMOVED lines=8> */
[----:B------:R-:W-:Y:S01]  /*ce90*/  WARPGROUP.ARRIVE ;  /* 0x00000000000079c5 */ /* 0x000fe20000000000 */
[C---:B--2---:R-:W-:Y:S01]  /*cea0*/  IADD3 R14, R67.reuse, 0xa00, R14 ;  /* 0x00000a00430e7810 */ /* 0x044fe20007ffe00e */
[----:B------:R-:W2:Y:S08]  /*ceb0*/  LDL.64 R60, [R1+0x90] ;  /* 0x00009000013c7983 */ /* 0x000eb00000100a00 */
[----:B------:R-:W-:Y:S01]  /*cec0*/  HGMMA.64x64x16.F32 R24, gdesc[UR4], R24, gsb0 ;  /* 0x00e00000041879f0 */ /* 0x000fe20008000818 */
[----:B------:R-:W-:-:S02]  /*ced0*/  IMAD.IADD R62, R67, 0x1, R4 ;  /* 0x00000001433e7824 */ /* 0x000fc400078e0204 */
[----:B------:R-:W-:Y:S01]  /*cee0*/  IMAD.MOV.U32 R63, RZ, RZ, R13 ;  /* 0x000000ffff3f7224 */ /* 0x000fe200078e000d */
[----:B------:R-:W-:Y:S02]  /*cef0*/  R2UR UR4, R14 ;  /* 0x000000000e0472ca */ /* 0x000fe400000e0000 */
[----:B------:R-:W-:Y:S02]  /*cf00*/  R2UR UR6, R62 ;  /* 0x000000003e0672ca */ /* 0x000fe400000e0000 */
[----:B------:R-:W-:Y:S02]  /*cf10*/  R2UR UR7, R63 ;  /* 0x000000003f0772ca */ /* 0x000fe400000e0000 */
[----:B------:R-:W-:Y:S01]  /*cf20*/  R2UR UR5, R15 ;  /* 0x000000000f0572ca */ /* 0x000fe200000e0000 */
[----:B------:R-:W-:Y:S01]  /*cf30*/  IMAD.MOV.U32 R4, RZ, RZ, 0x30 ;  /* 0x00000030ff047424 */ /* 0x000fe200078e00ff */
[----:B------:R-:W2:Y:S01]  /*cf40*/  LDL.64 R62, [R1+0x90] ;  /* 0x00009000013e7983 */ /* 0x000ea20000100a00 */
        /* <DEDUP_REMOVED lines=18> */
[C---:B----4-:R-:W-:Y:S01]  /*d070*/  IADD3 R20, R3.reuse, 0xc00, R20 ;  /* 0x00000c0003147810 */ /* 0x050fe20007ffe014 */
        /* <DEDUP_REMOVED lines=11> */
[----:B------:R-:W-:Y:S01]  /*d130*/  IADD3 R56, R7, 0xc00, R56 ;  /* 0x00000c0007387810 */ /* 0x000fe20007ffe038 */
        /* <DEDUP_REMOVED lines=38> */
[----:B------:R-:W-:Y:S01]  /*d3a0*/  VIADD R4, R12, 0xe00 ;  /* 0x00000e000c047836 */ /* 0x000fe20000000000 */
[C---:B---3--:R-:W-:Y:S01]  /*d3b0*/  IADD3 R14, R3.reuse, 0xe00, R14 ;  /* 0x00000e00030e7810 */ /* 0x048fe20007ffe00e */
[----:B------:R-:W-:Y:S02]  /*d3c0*/  IMAD.MOV.U32 R57, RZ, RZ, R13 ;  /* 0x000000ffff397224 */ /* 0x000fe400078e000d */
[----:B------:R-:W-:Y:S01]  /*d3d0*/  IMAD.IADD R56, R3, 0x1, R4 ;  /* 0x0000000103387824 */ /* 0x000fe200078e0204 */
[----:B------:R-:W-:Y:S01]  /*d3e0*/  R2UR UR4, R14 ;  /* 0x000000000e0472ca */ /* 0x000fe200000e0000 */
[----:B------:R0:W5:Y:S01]  /*d3f0*/  LDL R3, [R1+0x1c8] ;  /* 0x0001c80001037983 */ /* 0x0001620000100800 */
[----:B------:R-:W-:Y:S02]  /*d400*/  R2UR UR7, R57 ;  /* 0x00000000390772ca */ /* 0x000fe400000e0000 */
[----:B------:R-:W-:Y:S01]  /*d410*/  R2UR UR6, R56 ;  /* 0x00000000380672ca */ /* 0x000fe200000e0000 */
[----:B------:R-:W3:Y:S01]  /*d420*/  LDL R57, [R1] ;  /* 0x0000000001397983 */ /* 0x000ee20000100800 */
[----:B------:R-:W-:-:S03]  /*d430*/  R2UR UR5, R15 ;  /* 0x000000000f0572ca */ /* 0x000fc600000e0000 */
[----:B------:R0:W5:Y:S01]  /*d440*/  LDL R56, [R1+0xc] ;  /* 0x00000c0001387983 */ /* 0x0001620000100800 */
[----:B------:R-:W-:Y:S02]  /*d450*/  WARPGROUP.DEPBAR.LE gsb0, 0x0 ;  /* 0x00008000000079c5 */ /* 0x000fe40000010000 */
[----:B------:R-:W-:-:S07]  /*d460*/  WARPGROUP.ARRIVE ;  /* 0x00000000000079c5 */ /* 0x000fce0000000000 */
        /* <DEDUP_REMOVED lines=28> */
[----:B------:R-:W-:Y:S01]  /*d630*/  IMAD.IADD R60, R7, 0x1, R60 ;  /* 0x00000001073c7824 */ /* 0x000fe200078e023c */
[----:B------:R-:W-:Y:S02]  /*d640*/  R2UR UR7, R13 ;  /* 0x000000000d0772ca */ /* 0x000fe400000e0000 */
[----:B------:R-:W-:Y:S02]  /*d650*/  R2UR UR6, R12 ;  /* 0x000000000c0672ca */ /* 0x000fe400000e0000 */
        /* <DEDUP_REMOVED lines=43> */
.L_x_3113:
[----:B------:R-:W-:Y:S05]  /*d910*/  BSYNC B0 ;  /* 0x0000000000007941 */ /* 0x000fea0003800000 */
.L_x_3112:
        /* <DEDUP_REMOVED lines=8> */
[----:B------:R-:W3:Y:S04]  /*d9a0*/  LDL R62, [R1+0x50] ;  /* 0x00005000013e7983 */ /* 0x000ee80000100800 */
[----:B------:R-:W3:Y:S04]  /*d9b0*/  LDL R60, [R1+0xf8] ;  /* 0x0000f800013c7983 */ /* 0x000ee80000100800 */
[----:B------:R-:W3:Y:S04]  /*d9c0*/  LDL.128 R56, [R1+0xe0] ;  /* 0x0000e00001387983 */ /* 0x000ee80000100c00 */
[----:B--2---:R-:W2:Y:S04]  /*d9d0*/  LD.E R7, desc[UR36][R12.64] ;  /* 0x000000240c077980 */ /* 0x004ea8000c101900 */
[----:B------:R-:W2:Y:S01]  /*d9e0*/  LDL.128 R12, [R1+0xd0] ;  /* 0x0000d000010c7983 */ /* 0x000ea20000100c00 */
[----:B----4-:R-:W-:Y:S01]  /*d9f0*/  ISETP.NE.AND P0, PT, R20, 0x1, PT ;  /* 0x000000011400780c */ /* 0x010fe20003f05270 */
[----:B------:R-:W-:-:S02]  /*da00*/  UMOV UR4, 0xffffffc0 ;  /* 0xffffffc000047882 */ /* 0x000fc40000000000 */
[----:B------:R-:W-:Y:S01]  /*da10*/  UIMAD UR4, UR46, UR4, 0x41 ;  /* 0x000000412e0474a4 */ /* 0x000fe2000f8e0204 */
[----:B---3--:R-:W-:Y:S01]  /*da20*/  ISETP.GE.AND P1, PT, R57, 0x1, PT ;  /* 0x000000013900780c */ /* 0x008fe20003f26270 */
[----:B------:R-:W-:Y:S01]  /*da30*/  BSSY B0, `(.L_x_3114) ;  /* 0x000007b000007945 */ /* 0x000fe20003800000 */
[-C--:B--2---:R-:W-:Y:S01]  /*da40*/  FMUL.FTZ R0, R26, R7.reuse ;  /* 0x000000071a007220 */ /* 0x084fe20000410000 */
[-C--:B------:R-:W-:Y:S01]  /*da50*/  FMUL.FTZ R26, R30, R7.reuse ;  /* 0x000000071e1a7220 */ /* 0x080fe20000410000 */
[-C--:B------:R-:W-:Y:S01]  /*da60*/  FMUL.FTZ R30, R38, R7.reuse ;  /* 0x00000007261e7220 */ /* 0x080fe20000410000 */
[----:B------:R-:W-:Y:S01]  /*da70*/  SHF.R.S32.HI R38, RZ, 0x1f, R61 ;  /* 0x0000001fff267819 */ /* 0x000fe2000001143d */
[-C--:B0-----:R-:W-:Y:S01]  /*da80*/  FMUL.FTZ R3, R24, R7.reuse ;  /* 0x0000000718037220 */ /* 0x081fe20000410000 */
[-C--:B------:R-:W-:Y:S01]  /*da90*/  FMUL.FTZ R24, R25, R7.reuse ;  /* 0x0000000719187220 */ /* 0x080fe20000410000 */
[-C--:B------:R-:W-:Y:S01]  /*daa0*/  FMUL.FTZ R64, R36, R7.reuse ;  /* 0x0000000724407220 */ /* 0x080fe20000410000 */
[----:B------:R-:W-:Y:S01]  /*dab0*/  FMUL.FTZ R25, R28, R7 ;  /* 0x000000071c197220 */ /* 0x000fe20000410000 */
[----:B------:R-:W-:Y:S01]  /*dac0*/  LEA.HI R36, R38, R61, RZ, 0x7 ;  /* 0x0000003d26247211 */ /* 0x000fe200078f38ff */
[-C--:B------:R-:W-:Y:S01]  /*dad0*/  FMUL.FTZ R28, R34, R7.reuse ;  /* 0x00000007221c7220 */ /* 0x080fe20000410000 */
[-C--:B------:R-:W-:Y:S01]  /*dae0*/  FMUL.FTZ R34, R42, R7.reuse ;  /* 0x000000072a227220 */ /* 0x080fe20000410000 */
[-C--:B------:R-:W-:Y:S01]  /*daf0*/  FMUL.FTZ R42, R44, R7.reuse ;  /* 0x000000072c2a7220 */ /* 0x080fe20000410000 */
[----:B------:R-:W-:Y:S01]  /*db00*/  LOP3.LUT R44, R36, 0xffffff80, RZ, 0xc0, !PT ;  /* 0xffffff80242c7812 */ /* 0x000fe200078ec0ff */
[-C--:B------:R-:W-:Y:S01]  /*db10*/  FMUL.FTZ R4, R27, R7.reuse ;  /* 0x000000071b047220 */ /* 0x080fe20000410000 */
[----:B------:R-:W-:-:S03]  /*db20*/  FMUL.FTZ R27, R31, R7 ;  /* 0x000000071f1b7220 */ /* 0x000fc60000410000 */
[----:B------:R-:W-:Y:S02]  /*db30*/  IMAD.IADD R44, R61, 0x1, -R44 ;  /* 0x000000013d2c7824 */ /* 0x000fe400078e0a2c */
[-C--:B------:R-:W-:Y:S01]  /*db40*/  FMUL.FTZ R31, R39, R7.reuse ;  /* 0x00000007271f7220 */ /* 0x080fe20000410000 */
[-C--:B------:R-:W-:Y:S01]  /*db50*/  FMUL.FTZ R63, R29, R7.reuse ;  /* 0x000000071d3f7220 */ /* 0x080fe20000410000 */
[-C--:B------:R-:W-:Y:S01]  /*db60*/  FMUL.FTZ R29, R35, R7.reuse ;  /* 0x00000007231d7220 */ /* 0x080fe20000410000 */
[----:B------:R-:W-:Y:S01]  /*db70*/  SHF.R.S32.HI R39, RZ, 0x1f, R44 ;  /* 0x0000001fff277819 */ /* 0x000fe2000001142c */
[-C--:B------:R-:W-:Y:S01]  /*db80*/  FMUL.FTZ R35, R43, R7.reuse ;  /* 0x000000072b237220 */ /* 0x080fe20000410000 */
[-C--:B------:R-:W-:Y:S01]  /*db90*/  FMUL.FTZ R36, R46, R7.reuse ;  /* 0x000000072e247220 */ /* 0x080fe20000410000 */
[----:B------:R-:W-:Y:S01]  /*dba0*/  FMUL.FTZ R43, R45, R7 ;  /* 0x000000072d2b7220 */ /* 0x000fe20000410000 */
[----:B------:R-:W-:Y:S02]  /*dbb0*/  LEA.HI R46, R38, R61, RZ, 0x2 ;  /* 0x0000003d262e7211 */ /* 0x000fe400078f10ff */
[----:B------:R-:W-:Y:S01]  /*dbc0*/  LEA.HI R45, R39, R44, RZ, 0x2 ;  /* 0x0000002c272d7211 */ /* 0x000fe200078f10ff */
[-C--:B------:R-:W-:Y:S01]  /*dbd0*/  FMUL.FTZ R65, R37, R7.reuse ;  /* 0x0000000725417220 */ /* 0x080fe20000410000 */
[----:B------:R-:W-:Y:S01]  /*dbe0*/  FMUL.FTZ R37, R47, R7 ;  /* 0x000000072f257220 */ /* 0x000fe20000410000 */
[----:B------:R-:W-:-:S02]  /*dbf0*/  LOP3.LUT R46, R46, 0xfffffffc, RZ, 0xc0, !PT ;  /* 0xfffffffc2e2e7812 */ /* 0x000fc400078ec0ff */
[--C-:B------:R-:W-:Y:S02]  /*dc00*/  SHF.R.S32.HI R38, RZ, 0x2, R45.reuse ;  /* 0x00000002ff267819 */ /* 0x100fe4000001142d */
[----:B------:R-:W-:Y:S01]  /*dc10*/  SHF.R.S32.HI R47, RZ, 0x1f, R45 ;  /* 0x0000001fff2f7819 */ /* 0x000fe2000001142d */
[----:B------:R-:W-:Y:S01]  /*dc20*/  IMAD.IADD R46, R61, 0x1, -R46 ;  /* 0x000000013d2e7824 */ /* 0x000fe200078e0a2e */
[----:B------:R-:W-:Y:S02]  /*dc30*/  LEA.HI R39, R39, R44, RZ, 0x5 ;  /* 0x0000002c27277211 */ /* 0x000fe400078f28ff */
[----:B------:R-:W-:Y:S02]  /*dc40*/  LEA.HI R47, R47, R38, RZ, 0x3 ;  /* 0x000000262f2f7211 */ /* 0x000fe400078f18ff */
[----:B------:R-:W-:Y:S02]  /*dc50*/  LEA.HI R61, R46, R46, RZ, 0x1 ;  /* 0x0000002e2e3d7211 */ /* 0x000fe400078f08ff */
[----:B------:R-:W-:-:S02]  /*dc60*/  LOP3.LUT R47, R47, 0xfffffff8, RZ, 0xc0, !PT ;  /* 0xfffffff82f2f7812 */ /* 0x000fc400078ec0ff */
[----:B------:R-:W-:Y:S02]  /*dc70*/  SHF.R.S32.HI R39, RZ, 0x5, R39 ;  /* 0x00000005ff277819 */ /* 0x000fe40000011427 */
[----:B------:R-:W-:Y:S01]  /*dc80*/  LOP3.LUT R61, R61, 0x1ffffffe, RZ, 0xc0, !PT ;  /* 0x1ffffffe3d3d7812 */ /* 0x000fe200078ec0ff */
[----:B------:R-:W-:Y:S02]  /*dc90*/  IMAD.IADD R47, R38, 0x1, -R47 ;  /* 0x00000001262f7824 */ /* 0x000fe400078e0a2f */
[----:B------:R-:W-:Y:S02]  /*dca0*/  IMAD R38, R62, 0x4, R39 ;  /* 0x000000043e267824 */ /* 0x000fe400078e0227 */
[----:B------:R-:W-:Y:S02]  /*dcb0*/  IMAD.IADD R61, R46, 0x1, -R61 ;  /* 0x000000012e3d7824 */ /* 0x000fe400078e0a3d */
[----:B------:R-:W-:-:S04]  /*dcc0*/  IMAD.U32 R38, R38, 0x10, R47 ;  /* 0x0000001026267824 */ /* 0x000fc800078e002f */
[----:B------:R-:W-:-:S04]  /*dcd0*/  IMAD R68, R61, 0x8, R38 ;  /* 0x000000083d447824 */ /* 0x000fc800078e0226 */
[----:B------:R-:W-:-:S04]  /*dce0*/  @P0 IMAD.HI.U32 R21, R68, R21, RZ ;  /* 0x0000001544150227 */ /* 0x000fc800078e00ff */
[----:B------:R-:W-:Y:S01]  /*dcf0*/  FMUL.FTZ R48, R48, R7 ;  /* 0x0000000730307220 */ /* 0x000fe20000410000 */
[----:B------:R-:W-:-:S03]  /*dd00*/  @P0 SHF.R.U32.HI R68, RZ, R60, R21 ;  /* 0x0000003cff440219 */ /* 0x000fc60000011615 */
[----:B------:R0:W1:Y:S01]  /*dd10*/  MUFU.TANH R67, R48 ;  /* 0x0000003000437308 */ /* 0x0000620000002400 */
[----:B------:R-:W-:Y:S01]  /*dd20*/  LOP3.LUT R45, R45, 0x7ffffffc, RZ, 0xc0, !PT ;  /* 0x7ffffffc2d2d7812 */ /* 0x000fe200078ec0ff */
[-C--:B------:R-:W-:Y:S01]  /*dd30*/  FMUL.FTZ R32, R32, R7.reuse ;  /* 0x0000000720207220 */ /* 0x080fe20000410000 */
[-C--:B------:R-:W-:Y:S01]  /*dd40*/  FMUL.FTZ R33, R33, R7.reuse ;  /* 0x0000000721217220 */ /* 0x080fe20000410000 */
[-C--:B------:R-:W-:Y:S01]  /*dd50*/  FMUL.FTZ R40, R40, R7.reuse ;  /* 0x0000000728287220 */ /* 0x080fe20000410000 */
[----:B0-----:R-:W0:Y:S01]  /*dd60*/  SHFL.IDX PT, R48, R68, RZ, 0x1c1f ;  /* 0x001c1fff44307589 */ /* 0x001e2200000e0000 */
        /* <DEDUP_REMOVED lines=8> */
[----:B------:R-:W-:Y:S01]  /*ddf0*/  FMUL.FTZ R7, R55, R7 ;  /* 0x0000000737077220 */ /* 0x000fe20000410000 */
[----:B------:R-:W-:Y:S01]  /*de00*/  VIADD R44, R13, UR4 ;  /* 0x000000040d2c7c36 */ /* 0x000fe20008000000 */
[----:B------:R-:W-:Y:S01]  /*de10*/  ULEA UR4, UR46, 0xffffffc0, 0x6 ;  /* 0xffffffc02e047891 */ /* 0x000fe2000f8e303f */
[----:B------:R-:W2:Y:S02]  /*de20*/  MUFU.TANH R3, R3 ;  /* 0x0000000300037308 */ /* 0x000ea40000002400 */
[----:B------:R-:W-:-:S03]  /*de30*/  IMAD R21, R45, -0x2, R44 ;  /* 0xfffffffe2d157824 */ /* 0x000fc600078e022c */
[----:B------:R-:W-:-:S03]  /*de40*/  VIADD R44, R13, -UR4 ;  /* 0x800000040d2c7c36 */ /* 0x000fc60008000000 */
[----:B------:R-:W3:Y:S01]  /*de50*/  MUFU.TANH R24, R24 ;  /* 0x0000001800187308 */ /* 0x000ee20000002400 */
[----:B------:R-:W-:Y:S01]  /*de60*/  IMAD.IADD R46, R21, 0x1, -R12 ;  /* 0x00000001152e7824 */ /* 0x000fe200078e0a0c */
[----:B------:R-:W-:-:S06]  /*de70*/  LOP3.LUT R21, RZ, R14, RZ, 0x33, !PT ;  /* 0x0000000eff157212 */ /* 0x000fcc00078e33ff */
[----:B------:R-:W4:Y:S01]  /*de80*/  MUFU.TANH R0, R0 ;  /* 0x0000000000007308 */ /* 0x000f220000002400 */
        /* <DEDUP_REMOVED lines=29> */
[----:B------:R-:W1:Y:S01]  /*e060*/  MUFU.TANH R7, R7 ;  /* 0x0000000700077308 */ /* 0x000e620000002400 */
[----:B------:R-:W-:Y:S01]  /*e070*/  IMAD.IADD R51, R46, 0x1, R21 ;  /* 0x000000012e337824 */ /* 0x000fe200078e0215 */
[----:B0-----:R-:W-:Y:S01]  /*e080*/  VIADDMNMX R14, R48, R70, R47, PT ;  /* 0x00000046300e7246 */ /* 0x001fe2000380012f */
[----:B------:R-:W-:-:S02]  /*e090*/  VIADD R55, R56, -UR4 ;  /* 0x8000000438377c36 */ /* 0x000fc40008000000 */
        /* <DEDUP_REMOVED lines=12> */
.L_x_3117:
[----:B------:R-:W-:-:S13]  /*e160*/  ISETP.NE.AND P0, PT, R57, 0x1, PT ;  /* 0x000000013900780c */ /* 0x000fda0003f05270 */
[----:B------:R-:W-:-:S05]  /*e170*/  @P0 IMAD.HI.U32 R44, R21, R58, RZ ;  /* 0x0000003a152c0227 */ /* 0x000fca00078e00ff */
[----:B------:R-:W-:-:S07]  /*e180*/  @P0 SHF.R.U32.HI R21, RZ, R59, R44 ;  /* 0x0000003bff150219 */ /* 0x000fce000001162c */
.L_x_3118:
[----:B------:R-:W-:Y:S05]  /*e190*/  BSYNC B1 ;  /* 0x0000000000017941 */ /* 0x000fea0003800000 */
.L_x_3116:
[----:B------:R-:W-:-:S04]  /*e1a0*/  IMAD R44, R21, R57, -UR4 ;  /* 0x80000004152c7e24 */ /* 0x000fc8000f8e0239 */
[----:B------:R-:W-:-:S05]  /*e1b0*/  IMAD R44, R45, -0x2, R44 ;  /* 0xfffffffe2d2c7824 */ /* 0x000fca00078e022c */
[----:B------:R-:W-:Y:S02]  /*e1c0*/  VIMNMX R15, R15, R44, !PT ;  /* 0x0000002c0f0f7248 */ /* 0x000fe40007fe0100 */
[----:B------:R-:W-:-:S07]  /*e1d0*/  VIADDMNMX R14, R44, R57, R14, PT ;  /* 0x000000392c0e7246 */ /* 0x000fce000380010e */
.L_x_3115:
[----:B------:R-:W-:Y:S05]  /*e1e0*/  BSYNC B0 ;  /* 0x0000000000007941 */ /* 0x000fea0003800000 */
.L_x_3114:
        /* <DEDUP_REMOVED lines=51> */
[----:B------:R-:W-:Y:S02]  /*e520*/  ISETP.GT.AND P3, PT, R15, 0x29, !P2 ;  /* 0x000000290f00780c */ /* 0x000fe40005764270 */
[----:B0-----:R-:W-:Y:S02]  /*e530*/  VIADDMNMX R64, R68, R70, R47, PT ;  /* 0x0000004644407246 */ /* 0x001fe4000380012f */
[----:B------:R-:W-:-:S04]  /*e540*/  ISETP.LT.OR P3, PT, R14, 0x2a, P3 ;  /* 0x0000002a0e00780c */ /* 0x000fc80001f61670 */
[----:B------:R-:W-:Y:S02]  /*e550*/  FSEL R48, R43, -INF , !P3 ;  /* 0xff8000002b307808 */ /* 0x000fe40005800000 */
[----:B------:R-:W-:-:S04]  /*e560*/  ISETP.GE.AND P3, PT, R55, 0x31, PT ;  /* 0x000000313700780c */ /* 0x000fc80003f66270 */
[----:B------:R-:W-:-:S04]  /*e570*/  ISETP.GT.AND P4, PT, R15, 0x30, !P3 ;  /* 0x000000300f00780c */ /* 0x000fc80005f84270 */
[----:B------:R-:W-:-:S04]  /*e580*/  ISETP.LT.OR P4, PT, R14, 0x31, P4 ;  /* 0x000000310e00780c */ /* 0x000fc80002781670 */
[----:B-1----:R-:W-:Y:S02]  /*e590*/  FSEL R42, R67, -INF , !P4 ;  /* 0xff800000432a7808 */ /* 0x002fe40006000000 */
        /* <DEDUP_REMOVED lines=12> */
[----:B------:R-:W-:Y:S01]  /*e660*/  FSEL R160, R3, -INF , !P6 ;  /* 0xff80000003a07808 */ /* 0x000fe20007000000 */
[----:B------:R-:W-:Y:S01]  /*e670*/  IMAD.IADD R3, R51, 0x1, R68 ;  /* 0x0000000133037824 */ /* 0x000fe200078e0244 */
[----:B------:R-:W-:-:S04]  /*e680*/  ISETP.GE.AND P6, PT, R55, 0x3a, PT ;  /* 0x0000003a3700780c */ /* 0x000fc80003fc6270 */
[----:B------:R-:W-:Y:S02]  /*e690*/  P2R R43, PR, RZ, 0x40 ;  /* 0x00000040ff2b7803 */ /* 0x000fe40000000000 */
[----:B------:R-:W-:-:S04]  /*e6a0*/  ISETP.GT.AND P6, PT, R15, 0x39, !P6 ;  /* 0x000000390f00780c */ /* 0x000fc800077c4270 */
[----:B------:R-:W-:-:S04]  /*e6b0*/  ISETP.LT.OR P6, PT, R14, 0x3a, P6 ;  /* 0x0000003a0e00780c */ /* 0x000fc800037c1670 */
        /* <DEDUP_REMOVED lines=13> */
.L_x_3122:
[----:B------:R-:W-:-:S13]  /*e790*/  ISETP.NE.AND P6, PT, R57, 0x1, PT ;  /* 0x000000013900780c */ /* 0x000fda0003fc5270 */
[----:B------:R-:W-:-:S05]  /*e7a0*/  @P6 IMAD.HI.U32 R58, R12, R58, RZ ;  /* 0x0000003a0c3a6227 */ /* 0x000fca00078e00ff */
[----:B------:R-:W-:-:S07]  /*e7b0*/  @P6 SHF.R.U32.HI R12, RZ, R59, R58 ;  /* 0x0000003bff0c6219 */ /* 0x000fce000001163a */
.L_x_3123:
[----:B------:R-:W-:Y:S05]  /*e7c0*/  BSYNC B1 ;  /* 0x0000000000017941 */ /* 0x000fea0003800000 */
.L_x_3121:
[----:B------:R-:W-:-:S04]  /*e7d0*/  IMAD R12, R12, R57, -UR4 ;  /* 0x800000040c0c7e24 */ /* 0x000fc8000f8e0239 */
[----:B------:R-:W-:-:S05]  /*e7e0*/  IMAD R12, R45, -0x2, R12 ;  /* 0xfffffffe2d0c7824 */ /* 0x000fca00078e020c */
[----:B------:R-:W-:Y:S02]  /*e7f0*/  VIADDMNMX R64, R12, R57, R64, PT ;  /* 0x000000390c407246 */ /* 0x000fe40003800140 */
[----:B------:R-:W-:-:S07]  /*e800*/  VIMNMX R3, R3, R12, !PT ;  /* 0x0000000c03037248 */ /* 0x000fce0007fe0100 */
.L_x_3120:
[----:B------:R-:W-:Y:S05]  /*e810*/  BSYNC B0 ;  /* 0x0000000000007941 */ /* 0x000fea0003800000 */
.L_x_3119:
[----:B------:R-:W-:Y:S01]  /*e820*/  ISETP.GT.AND P0, PT, R3, 0x1, !P0 ;  /* 0x000000010300780c */ /* 0x000fe20004704270 */
[----:B------:R-:W-:Y:S01]  /*e830*/  BAR.SYNC.DEFER_BLOCKING 0xf, 0x100 ;  /* 0x03c4000000007b1d */ /* 0x000fe20000010000 */
[----:B------:R-:W-:Y:S02]  /*e840*/  ISETP.NE.AND P6, PT, R21, RZ, PT ;  /* 0x000000ff1500720c */ /* 0x000fe40003fc5270 */
        /* <DEDUP_REMOVED lines=12> */
[----:B------:R-:W2:Y:S01]  /*e910*/  LDL R67, [R1+0x2c4] ;  /* 0x0002c40001437983 */ /* 0x000ea20000100800 */
[----:B------:R-:W-:-:S02]  /*e920*/  FSEL R27, R27, -INF , !P0 ;  /* 0xff8000001b1b7808 */ /* 0x000fc40004000000 */
[----:B------:R-:W-:Y:S01]  /*e930*/  ISETP.NE.AND P0, PT, R69, RZ, PT ;  /* 0x000000ff4500720c */ /* 0x000fe20003f05270 */
[----:B------:R-:W2:Y:S01]  /*e940*/  LDL R68, [R1+0x2c8] ;  /* 0x0002c80001447983 */ /* 0x000ea20000100800 */
[----:B------:R-:W-:Y:S02]  /*e950*/  ISETP.LT.OR P1, PT, R64, 0x9, P1 ;  /* 0x000000094000780c */ /* 0x000fe40000f21670 */
[----:B------:R-:W-:Y:S01]  /*e960*/  ISETP.GT.AND P0, PT, R3, 0x10, !P0 ;  /* 0x000000100300780c */ /* 0x000fe20004704270 */
[----:B------:R-:W2:Y:S01]  /*e970*/  LDL R69, [R1+0x2cc] ;  /* 0x0002cc0001457983 */ /* 0x000ea20000100800 */
[----:B------:R-:W-:Y:S02]  /*e980*/  FMNMX.FTZ R13, R60, R13, !PT ;  /* 0x0000000d3c0d7209 */ /* 0x000fe40007810000 */
[----:B------:R-:W-:Y:S01]  /*e990*/  ISETP.LT.OR P0, PT, R64, 0x11, P0 ;  /* 0x000000114000780c */ /* 0x000fe20000701670 */
[----:B------:R-:W2:Y:S01]  /*e9a0*/  LDL R70, [R1+0x2d0] ;  /* 0x0002d00001467983 */ /* 0x000ea20000100800 */
[----:B------:R-:W-:-:S02]  /*e9b0*/  FSEL R25, R26, -INF , !P1 ;  /* 0xff8000001a197808 */ /* 0x000fc40004800000 */
[----:B------:R-:W-:Y:S01]  /*e9c0*/  FSEL R28, R28, -INF , !P0 ;  /* 0xff8000001c1c7808 */ /* 0x000fe20004000000 */
[----:B------:R-:W2:Y:S01]  /*e9d0*/  LDL R73, [R1+0x2dc] ;  /* 0x0002dc0001497983 */ /* 0x000ea20000100800 */
[----:B------:R-:W-:Y:S02]  /*e9e0*/  ISETP.NE.AND P0, PT, R63, RZ, PT ;  /* 0x000000ff3f00720c */ /* 0x000fe40003f05270 */
[----:B------:R-:W-:Y:S01]  /*e9f0*/  ISETP.NE.AND P1, PT, R71, RZ, PT ;  /* 0x000000ff4700720c */ /* 0x000fe20003f25270 */
[----:B------:R-:W2:Y:S01]  /*ea00*/  LDL R63, [R1+0x2b4] ;  /* 0x0002b400013f7983 */ /* 0x000ea20000100800 */
[----:B------:R-:W-:Y:S02]  /*ea10*/  ISETP.GT.AND P0, PT, R3, 0x11, !P0 ;  /* 0x000000110300780c */ /* 0x000fe40004704270 */
[----:B------:R-:W-:Y:S01]  /*ea20*/  FMNMX.FTZ R13, R56, R13, !PT ;  /* 0x0000000d380d7209 */ /* 0x000fe20007810000 */
[----:B------:R-:W2:Y:S01]  /*ea30*/  LDL R71, [R1+0x2d4] ;  /* 0x0002d40001477983 */ /* 0x000ea20000100800 */
[----:B------:R-:W-:-:S02]  /*ea40*/  ISETP.LT.OR P0, PT, R64, 0x12, P0 ;  /* 0x000000124000780c */ /* 0x000fc40000701670 */
[----:B------:R-:W-:Y:S01]  /*ea50*/  FMNMX.FTZ R13, R54, R13, !PT ;  /* 0x0000000d360d7209 */ /* 0x000fe20007810000 */
[----:B------:R-:W2:Y:S01]  /*ea60*/  LDL R74, [R1+0x2e0] ;  /* 0x0002e000014a7983 */ /* 0x000ea20000100800 */
[----:B------:R-:W-:Y:S02]  /*ea70*/  FSEL R29, R29, -INF , !P0 ;  /* 0xff8000001d1d7808 */ /* 0x000fe40004000000 */
[----:B------:R-:W-:Y:S01]  /*ea80*/  ISETP.NE.AND P0, PT, R33, RZ, PT ;  /* 0x000000ff2100720c */ /* 0x000fe20003f05270 */
[----:B------:R-:W2:Y:S01]  /*ea90*/  LDL R75, [R1+0x2e4] ;  /* 0x0002e400014b7983 */ /* 0x000ea20000100800 */
[----:B------:R-:W-:Y:S02]  /*eaa0*/  FMNMX.FTZ R13, R50, R13, !PT ;  /* 0x0000000d320d7209 */ /* 0x000fe40007810000 */
[----:B------:R-:W-:Y:S01]  /*eab0*/  ISETP.GT.AND P0, PT, R3, 0x18, !P0 ;  /* 0x000000180300780c */ /* 0x000fe20004704270 */
[----:B------:R-:W2:Y:S01]  /*eac0*/  LDL R76, [R1+0x2e8] ;  /* 0x0002e800014c7983 */ /* 0x000ea20000100800 */
[----:B------:R-:W-:-:S02]  /*ead0*/  FMNMX.FTZ R13, R44, R13, !PT ;  /* 0x0000000d2c0d7209 */ /* 0x000fc40007810000 */
[----:B------:R-:W-:Y:S01]  /*eae0*/  ISETP.LT.OR P0, PT, R64, 0x19, P0 ;  /* 0x000000194000780c */ /* 0x000fe20000701670 */
[----:B------:R-:W2:Y:S01]  /*eaf0*/  LDL R77, [R1+0x2ec] ;  /* 0x0002ec00014d7983 */ /* 0x000ea20000100800 */
[----:B------:R-:W-:Y:S02]  /*eb00*/  FMNMX.FTZ R13, R32, R13, !PT ;  /* 0x0000000d200d7209 */ /* 0x000fe40007810000 */
[----:B------:R-:W-:Y:S01]  /*eb10*/  FSEL R30, R30, -INF , !P0 ;  /* 0xff8000001e1e7808 */ /* 0x000fe20004000000 */
        /* <DEDUP_REMOVED lines=19> */
[----:B------:R-:W-:Y:S02]  /*ec50*/  ISETP.GT.AND P0, PT, R3, RZ, !P6 ;  /* 0x000000ff0300720c */ /* 0x000fe40007704270 */
[----:B------:R-:W-:Y:S01]  /*ec60*/  ISETP.NE.AND P6, PT, R43, RZ, PT ;  /* 0x000000ff2b00720c */ /* 0x000fe20003fc5270 */
[----:B------:R-:W2:Y:S01]  /*ec70*/  LDL R84, [R1+0x308] ;  /* 0x0003080001547983 */ /* 0x000ea20000100800 */
[----:B------:R-:W-:-:S02]  /*ec80*/  ISETP.LT.OR P0, PT, R64, 0x1, P0 ;  /* 0x000000014000780c */ /* 0x000fc40000701670 */
[----:B------:R-:W-:Y:S01]  /*ec90*/  FMNMX.FTZ R14, R52, R13, !PT ;  /* 0x0000000d340e7209 */ /* 0x000fe20007810000 */
[----:B------:R-:W2:Y:S01]  /*eca0*/  LDL R85, [R1+0x30c] ;  /* 0x00030c0001557983 */ /* 0x000ea20000100800 */
[----:B------:R-:W-:Y:S02]  /*ecb0*/  FSEL R43, R0, -INF , !P0 ;  /* 0xff800000002b7808 */ /* 0x000fe40004000000 */
[----:B------:R-:W-:Y:S01]  /*ecc0*/  ISETP.NE.AND P0, PT, R72, RZ, PT ;  /* 0x000000ff4800720c */ /* 0x000fe20003f05270 */
[----:B------:R-:W0:Y:S01]  /*ecd0*/  SHFL.BFLY PT, R15, R14, 0x2, 0x1f ;  /* 0x0c401f000e0f7f89 */ /* 0x000e2200000e0000 */
[----:B------:R-:W-:Y:S02]  /*ece0*/  FMNMX.FTZ R0, R43, R21, !PT ;  /* 0x000000152b007209 */ /* 0x000fe40007810000 */
[----:B------:R-:W-:Y:S01]  /*ecf0*/  ISETP.NE.AND P1, PT, R41, RZ, PT ;  /* 0x000000ff2900720c */ /* 0x000fe20003f25270 */
[----:B------:R-:W2:Y:S01]  /*ed00*/  LDL R72, [R1+0x2d8] ;  /* 0x0002d80001487983 */ /* 0x000ea20000100800 */
[----:B------:R-:W-:-:S02]  /*ed10*/  FMNMX.FTZ R0, R25, R0, !PT ;  /* 0x0000000019007209 */ /* 0x000fc40007810000 */
[----:B------:R-:W-:Y:S01]  /*ed20*/  ISETP.GT.AND P0, PT, R3, 0x21, !P0 ;  /* 0x000000210300780c */ /* 0x000fe20004704270 */
[----:B------:R-:W2:Y:S01]  /*ed30*/  LDL R86, [R1+0x310] ;  /* 0x0003100001567983 */ /* 0x000ea20000100800 */
[----:B------:R-:W-:Y:S02]  /*ed40*/  FMNMX.FTZ R13, R27, R0, !PT ;  /* 0x000000001b0d7209 */ /* 0x000fe40007810000 */
[----:B------:R-:W-:Y:S01]  /*ed50*/  ISETP.GT.AND P1, PT, R3, 0x28, !P1 ;  /* 0x000000280300780c */ /* 0x000fe20004f24270 */
[----:B------:R-:W2:Y:S01]  /*ed60*/  LDL R87, [R1+0x314] ;  /* 0x0003140001577983 */ /* 0x000ea20000100800 */
[----:B------:R-:W-:Y:S02]  /*ed70*/  FMNMX.FTZ R0, R28, R13, !PT ;  /* 0x0000000d1c007209 */ /* 0x000fe40007810000 */
[----:B------:R-:W-:Y:S01]  /*ed80*/  ISETP.LT.OR P0, PT, R64, 0x22, P0 ;  /* 0x000000224000780c */ /* 0x000fe20000701670 */
[----:B------:R-:W2:Y:S01]  /*ed90*/  LDL R88, [R1+0x318] ;  /* 0x0003180001587983 */ /* 0x000ea20000100800 */
[----:B------:R-:W-:-:S02]  /*eda0*/  FMNMX.FTZ R13, R29, R0, !PT ;  /* 0x000000001d0d7209 */ /* 0x000fc40007810000 */
[----:B------:R-:W-:Y:S01]  /*edb0*/  ISETP.GT.AND P2, PT, R3, 0x29, !P2 ;  /* 0x000000290300780c */ /* 0x000fe20005744270 */
[----:B------:R-:W2:Y:S01]  /*edc0*/  LDL R89, [R1+0x31c] ;  /* 0x00031c0001597983 */ /* 0x000ea20000100800 */
[----:B------:R-:W-:Y:S02]  /*edd0*/  FMNMX.FTZ R0, R30, R13, !PT ;  /* 0x0000000d1e007209 */ /* 0x000fe40007810000 */
[----:B------:R-:W-:Y:S01]  /*ede0*/  ISETP.LT.OR P1, PT, R64, 0x29, P1 ;  /* 0x000000294000780c */ /* 0x000fe20000f21670 */
[----:B------:R-:W2:Y:S01]  /*edf0*/  LDL R90, [R1+0x320] ;  /* 0x00032000015a7983 */ /* 0x000ea20000100800 */
[----:B------:R-:W-:Y:S02]  /*ee00*/  FMNMX.FTZ R13, R31, R0, !PT ;  /* 0x000000001f0d7209 */ /* 0x000fe40007810000 */
[----:B------:R-:W-:Y:S01]  /*ee10*/  FSEL R45, R35, -INF , !P0 ;  /* 0xff800000232d7808 */ /* 0x000fe20004000000 */
[----:B------:R-:W2:Y:S01]  /*ee20*/  LDL R91, [R1+0x324] ;  /* 0x00032400015b7983 */ /* 0x000ea20000100800 */
[----:B------:R-:W-:-:S02]  /*ee30*/  FMNMX.FTZ R0, R34, R13, !PT ;  /* 0x0000000d22007209 */ /* 0x000fc40007810000 */
[----:B------:R-:W-:Y:S01]  /*ee40*/  ISETP.GT.AND P3, PT, R3, 0x30, !P3 ;  /* 0x000000300300780c */ /* 0x000fe20005f64270 */
[----:B------:R-:W2:Y:S01]  /*ee50*/  LDL R92, [R1+0x328] ;  /* 0x00032800015c7983 */ /* 0x000ea20000100800 */
[----:B0-----:R-:W-:Y:S02]  /*ee60*/  FMNMX.FTZ R4, R14, R15, !PT ;  /* 0x0000000f0e047209 */ /* 0x001fe40007810000 */
[----:B------:R-:W-:Y:S01]  /*ee70*/  ISETP.LT.OR P2, PT, R64, 0x2a, P2 ;  /* 0x0000002a4000780c */ /* 0x000fe20001741670 */
[----:B------:R-:W2:Y:S01]  /*ee80*/  LDL R93, [R1+0x32c] ;  /* 0x00032c00015d7983 */ /* 0x000ea20000100800 */
[----:B------:R-:W-:Y:S02]  /*ee90*/  FSEL R47, R36, -INF , !P1 ;  /* 0xff800000242f7808 */ /* 0x000fe40004800000 */
[----:B------:R-:W-:Y:S01]  /*eea0*/  FMNMX.FTZ R0, R45, R0, !PT ;  /* 0x000000002d007209 */ /* 0x000fe20007810000 */
[----:B------:R-:W0:Y:S01]  /*eeb0*/  SHFL.BFLY PT, R13, R4, 0x1, 0x1f ;  /* 0x0c201f00040d7f89 */ /* 0x000e2200000e0000 */
[----:B------:R-:W-:-:S02]  /*eec0*/  ISETP.GT.AND P4, PT, R3, 0x31, !P4 ;  /* 0x000000310300780c */ /* 0x000fc40006784270 */
[C---:B------:R-:W-:Y:S01]  /*eed0*/  ISETP.LT.OR P3, PT, R64.reuse, 0x31, P3 ;  /* 0x000000314000780c */ /* 0x040fe20001f61670 */
[----:B------:R-:W3:Y:S01]  /*eee0*/  LDL R36, [R1+0x200] ;  /* 0x0002000001247983 */ /* 0x000ee20000100800 */
[----:B------:R-:W-:Y:S02]  /*eef0*/  FSEL R49, R37, -INF , !P2 ;  /* 0xff80000025317808 */ /* 0x000fe40005000000 */
[----:B------:R-:W-:Y:S01]  /*ef00*/  FMNMX.FTZ R0, R47, R0, !PT ;  /* 0x000000002f007209 */ /* 0x000fe20007810000 */
[----:B------:R-:W2:Y:S01]  /*ef10*/  LDL R94, [R1+0x330] ;  /* 0x00033000015e7983 */ /* 0x000ea20000100800 */
[----:B------:R-:W-:Y:S02]  /*ef20*/  ISETP.GT.AND P5, PT, R3, 0x38, !P5 ;  /* 0x000000380300780c */ /* 0x000fe40006fa4270 */
[----:B------:R-:W-:Y:S01]  /*ef30*/  ISETP.LT.OR P4, PT, R64, 0x32, P4 ;  /* 0x000000324000780c */ /* 0x000fe20002781670 */
[----:B------:R-:W2:Y:S01]  /*ef40*/  LDL R95, [R1+0x334] ;  /* 0x00033400015f7983 */ /* 0x000ea20000100800 */
[----:B------:R-:W-:-:S02]  /*ef50*/  FSEL R51, R20, -INF , !P3 ;  /* 0xff80000014337808 */ /* 0x000fc40005800000 */
[----:B------:R-:W-:Y:S01]  /*ef60*/  FMNMX.FTZ R0, R49, R0, !PT ;  /* 0x0000000031007209 */ /* 0x000fe20007810000 */
[----:B------:R-:W2:Y:S01]  /*ef70*/  LDL R96, [R1+0x338] ;  /* 0x0003380001607983 */ /* 0x000ea20000100800 */
[----:B------:R-:W-:Y:S02]  /*ef80*/  ISETP.GT.AND P0, PT, R3, 0x39, !P6 ;  /* 0x000000390300780c */ /* 0x000fe40007704270 */
[----:B------:R-:W-:Y:S01]  /*ef90*/  ISETP.LT.OR P5, PT, R64, 0x39, P5 ;  /* 0x000000394000780c */ /* 0x000fe20002fa1670 */
[----:B------:R-:W2:Y:S01]  /*efa0*/  LDL R97, [R1+0x33c] ;  /* 0x00033c0001617983 */ /* 0x000ea20000100800 */
[----:B------:R-:W-:Y:S02]  /*efb0*/  FSEL R41, R38, -INF , !P4 ;  /* 0xff80000026297808 */ /* 0x000fe40006000000 */
[----:B------:R-:W-:Y:S01]  /*efc0*/  FMNMX.FTZ R0, R51, R0, !PT ;  /* 0x0000000033007209 */ /* 0x000fe20007810000 */
[----:B------:R-:W2:Y:S01]  /*efd0*/  LDL R98, [R1+0x340] ;  /* 0x0003400001627983 */ /* 0x000ea20000100800 */
[----:B------:R-:W-:-:S02]  /*efe0*/  ISETP.LT.OR P0, PT, R64, 0x3a, P0 ;  /* 0x0000003a4000780c */ /* 0x000fc40000701670 */
[----:B------:R-:W-:Y:S01]  /*eff0*/  FSEL R20, R39, -INF , !P5 ;  /* 0xff80000027147808 */ /* 0x000fe20006800000 */
[----:B------:R-:W2:Y:S01]  /*f000*/  LDL R64, [R1+0x2b8] ;  /* 0x0002b80001407983 */ /* 0x000ea20000100800 */
[----:B------:R-:W-:Y:S02]  /*f010*/  FMNMX.FTZ R3, R41, R0, !PT ;  /* 0x0000000029037209 */ /* 0x000fe40007810000 */
[----:B------:R-:W-:Y:S01]  /*f020*/  FSEL R33, R7, -INF , !P0 ;  /* 0xff80000007217808 */ /* 0x000fe20004000000 */
[----:B------:R-:W2:Y:S01]  /*f030*/  LDL R99, [R1+0x344] ;  /* 0x0003440001637983 */ /* 0x000ea20000100800 */
[----:B------:R-:W-:-:S03]  /*f040*/  FMNMX.FTZ R0, R20, R3, !PT ;  /* 0x0000000314007209 */ /* 0x000fc60007810000 */
[----:B------:R-:W2:Y:S01]  /*f050*/  LDL R100, [R1+0x348] ;  /* 0x0003480001647983 */ /* 0x000ea20000100800 */
[----:B------:R-:W-:Y:S02]  /*f060*/  FMNMX.FTZ R15, R33, R0, !PT ;  /* 0x00000000210f7209 */ /* 0x000fe40007810000 */
[----:B0-----:R-:W-:Y:S01]  /*f070*/  FMNMX.FTZ R0, R4, R13, !PT ;  /* 0x0000000d04007209 */ /* 0x001fe20007810000 */
[----:B------:R-:W2:Y:S04]  /*f080*/  LDL R101, [R1+0x34c] ;  /* 0x00034c0001657983 */ /* 0x000ea80000100800 */
[----:B------:R-:W-:Y:S04]  /*f090*/  STL.64 [R1+0x1e0], R14 ;  /* 0x0001e00e01007387 */ /* 0x000fe80000100a00 */
[----:B------:R-:W4:Y:S04]  /*f0a0*/  LDL R4, [R1+0x1e4] ;  /* 0x0001e40001047983 */ /* 0x000f280000100800 */
[----:B------:R-:W-:Y:S04]  /*f0b0*/  STL [R1+0x1e0], R0 ;  /* 0x0001e00001007387 */ /* 0x000fe80000100800 */
[----:B------:R-:W3:Y:S04]  /*f0c0*/  LDL R7, [R1+0x1e0] ;  /* 0x0001e00001077983 */ /* 0x000ee80000100800 */
[----:B------:R-:W2:Y:S04]  /*f0d0*/  LDL.64 R12, [R1+0x118] ;  /* 0x00011800010c7983 */ /* 0x000ea80000100a00 */
        /* <DEDUP_REMOVED lines=43> */
[----:B----4-:R-:W0:Y:S02]  /*f390*/  SHFL.BFLY PT, R15, R4, 0x2, 0x1f ;  /* 0x0c401f00040f7f89 */ /* 0x010e2400000e0000 */
[----:B0-----:R-:W-:-:S05]  /*f3a0*/  FMNMX.FTZ R15, R15, R4, !PT ;  /* 0x000000040f0f7209 */ /* 0x001fca0007810000 */
[----:B------:R-:W0:Y:S01]  /*f3b0*/  SHFL.BFLY PT, R26, R15, 0x1, 0x1f ;  /* 0x0c201f000f1a7f89 */ /* 0x000e2200000e0000 */
[----:B---3--:R-:W-:Y:S01]  /*f3c0*/  FMUL.FTZ R3, R36, R7 ;  /* 0x0000000724037220 */ /* 0x008fe20000410000 */
[----:B------:R-:W-:-:S04]  /*f3d0*/  FSETP.NEU.FTZ.AND P0, PT, R7, -INF , PT ;  /* 0xff8000000700780b */ /* 0x000fc80003f1d000 */
[----:B------:R-:W-:-:S05]  /*f3e0*/  FSEL R3, R3, RZ, P0 ;  /* 0x000000ff03037208 */ /* 0x000fca0000000000 */
[----:B------:R-:W-:Y:S01]  /*f3f0*/  FFMA.FTZ R0, R62, R36, -R3 ;  /* 0x000000243e007223 */ /* 0x000fe20000010803 */
[----:B0-----:R-:W-:-:S03]  /*f400*/  FMNMX.FTZ R26, R15, R26, !PT ;  /* 0x0000001a0f1a7209 */ /* 0x001fc60007810000 */
[----:B------:R0:W-:Y:S01]  /*f410*/  MUFU.EX2 R35, R0 ;  /* 0x0000000000237308 */ /* 0x0001e20000000800 */
[-CC-:B------:R-:W-:Y:S01]  /*f420*/  FFMA.FTZ R160, R160, R36.reuse, -R3.reuse ;  /* 0x00000024a0a07223 */ /* 0x180fe20000010803 */
[-CC-:B------:R-:W-:Y:S01]  /*f430*/  FFMA.FTZ R7, R66, R36.reuse, -R3.reuse ;  /* 0x0000002442077223 */ /* 0x180fe20000010803 */
[----:B------:R-:W-:Y:S01]  /*f440*/  FSETP.NEU.FTZ.AND P0, PT, R26, -INF , PT ;  /* 0xff8000001a00780b */ /* 0x000fe20003f1d000 */
[-CC-:B------:R-:W-:Y:S01]  /*f450*/  FFMA.FTZ R32, R32, R36.reuse, -R3.reuse ;  /* 0x0000002420207223 */ /* 0x180fe20000010803 */
[-CC-:B------:R-:W-:Y:S01]  /*f460*/  FFMA.FTZ R162, R162, R36.reuse, -R3.reuse ;  /* 0x00000024a2a27223 */ /* 0x180fe20000010803 */
[-CC-:B------:R-:W-:Y:S01]  /*f470*/  FFMA.FTZ R164, R60, R36.reuse, -R3.reuse ;  /* 0x000000243ca47223 */ /* 0x180fe20000010803 */
[-CC-:B------:R-:W-:Y:S01]  /*f480*/  FFMA.FTZ R37, R56, R36.reuse, -R3.reuse ;  /* 0x0000002438257223 */ /* 0x180fe20000010803 */
[-CC-:B------:R-:W-:Y:S01]  /*f490*/  FFMA.FTZ R166, R54, R36.reuse, -R3.reuse ;  /* 0x0000002436a67223 */ /* 0x180fe20000010803 */
[-C--:B0-----:R-:W-:Y:S01]  /*f4a0*/  FMUL.FTZ R0, R26, R36.reuse ;  /* 0x000000241a007220 */ /* 0x081fe20000410000 */
[----:B------:R-:W-:Y:S01]  /*f4b0*/  MUFU.EX2 R160, R160 ;  /* 0x000000a000a07308 */ /* 0x000fe20000000800 */
[-CC-:B------:R-:W-:Y:S01]  /*f4c0*/  FFMA.FTZ R39, R50, R36.reuse, -R3.reuse ;  /* 0x0000002432277223 */ /* 0x180fe20000010803 */
[-CC-:B------:R-:W-:Y:S01]  /*f4d0*/  FFMA.FTZ R168, R44, R36.reuse, -R3.reuse ;  /* 0x000000242ca87223 */ /* 0x180fe20000010803 */
[-CC-:B------:R-:W-:Y:S01]  /*f4e0*/  FFMA.FTZ R24, R24, R36.reuse, -R3.reuse ;  /* 0x0000002418187223 */ /* 0x180fe20000010803 */
[----:B------:R-:W-:Y:S01]  /*f4f0*/  FSEL R0, R0, RZ, P0 ;  /* 0x000000ff00007208 */ /* 0x000fe20000000000 */
[-CC-:B------:R-:W-:Y:S01]  /*f500*/  FFMA.FTZ R48, R48, R36.reuse, -R3.reuse ;  /* 0x0000002430307223 */ /* 0x180fe20000010803 */
[-CC-:B------:R-:W-:Y:S01]  /*f510*/  FFMA.FTZ R42, R42, R36.reuse, -R3.reuse ;  /* 0x000000242a2a7223 */ /* 0x180fe20000010803 */
[-CC-:B------:R-:W-:Y:S01]  /*f520*/  FFMA.FTZ R46, R46, R36.reuse, -R3.reuse ;  /* 0x000000242e2e7223 */ /* 0x180fe20000010803 */
[----:B------:R-:W-:Y:S01]  /*f530*/  MUFU.EX2 R7, R7 ;  /* 0x0000000700077308 */ /* 0x000fe20000000800 */
[-CC-:B------:R-:W-:Y:S01]  /*f540*/  FFMA.FTZ R43, R43, R36.reuse, -R0.reuse ;  /* 0x000000242b2b7223 */ /* 0x180fe20000010800 */
[-CC-:B------:R-:W-:Y:S01]  /*f550*/  FFMA.FTZ R21, R21, R36.reuse, -R0.reuse ;  /* 0x0000002415157223 */ /* 0x180fe20000010800 */
[-CC-:B------:R-:W-:Y:S01]  /*f560*/  FFMA.FTZ R25, R25, R36.reuse, -R0.reuse ;  /* 0x0000002419197223 */ /* 0x180fe20000010800 */
[-C--:B------:R-:W-:Y:S01]  /*f570*/  FFMA.FTZ R40, R40, R36.reuse, -R3 ;  /* 0x0000002428287223 */ /* 0x080fe20000010803 */
[----:B------:R0:W-:Y:S03]  /*f580*/  STL [R1+0x1e4], R26 ;  /* 0x0001e41a01007387 */ /* 0x0001e60000100800 */
[----:B------:R-:W-:Y:S01]  /*f590*/  MUFU.EX2 R53, R32 ;  /* 0x0000002000357308 */ /* 0x000fe20000000800 */
[-CC-:B------:R-:W-:Y:S01]  /*f5a0*/  FFMA.FTZ R27, R27, R36.reuse, -R0.reuse ;  /* 0x000000241b1b7223 */ /* 0x180fe20000010800 */
[-CC-:B------:R-:W-:Y:S01]  /*f5b0*/  FFMA.FTZ R28, R28, R36.reuse, -R0.reuse ;  /* 0x000000241c1c7223 */ /* 0x180fe20000010800 */
[----:B------:R-:W3:Y:S04]  /*f5c0*/  LDL R50, [R1+0x280] ;  /* 0x0002800001327983 */ /* 0x000ee80000100800 */
[----:B------:R-:W4:Y:S01]  /*f5d0*/  LDL R54, [R1+0x290] ;  /* 0x0002900001367983 */ /* 0x000f220000100800 */
[----:B------:R-:W-:Y:S01]  /*f5e0*/  MUFU.EX2 R43, R43 ;  /* 0x0000002b002b7308 */ /* 0x000fe20000000800 */
[----:B------:R-:W-:-:S02]  /*f5f0*/  FFMA.FTZ R29, R29, R36, -R0 ;  /* 0x000000241d1d7223 */ /* 0x000fc40000010800 */
[----:B------:R-:W4:Y:S04]  /*f600*/  LDL R56, [R1+0x298] ;  /* 0x0002980001387983 */ /* 0x000f280000100800 */
[----:B------:R-:W4:Y:S01]  /*f610*/  LDL R60, [R1+0x2a8] ;  /* 0x0002a800013c7983 */ /* 0x000f220000100800 */
[----:B------:R-:W1:Y:S03]  /*f620*/  MUFU.EX2 R32, R21 ;  /* 0x0000001500207308 */ /* 0x000e660000000800 */
[----:B------:R-:W4:Y:S04]  /*f630*/  LDL R62, [R1+0x2b0] ;  /* 0x0002b000013e7983 */ /* 0x000f280000100800 */
[----:B------:R-:W4:Y:S01]  /*f640*/  LDL R66, [R1+0x2c0] ;  /* 0x0002c00001427983 */ /* 0x000f220000100800 */
[----:B------:R-:W2:Y:S01]  /*f650*/  MUFU.EX2 R162, R162 ;  /* 0x000000a200a27308 */ /* 0x000ea20000000800 */
[-C--:B------:R-:W-:Y:S01]  /*f660*/  FFMA.FTZ R3, R52, R36.reuse, -R3 ;  /* 0x0000002434037223 */ /* 0x080fe20000010803 */
[----:B------:R-:W-:-:S06]  /*f670*/  FFMA.FTZ R30, R30, R36, -R0 ;  /* 0x000000241e1e7223 */ /* 0x000fcc0000010800 */
[----:B------:R-:W-:Y:S01]  /*f680*/  MUFU.EX2 R164, R164 ;  /* 0x000000a400a47308 */ /* 0x000fe20000000800 */
[----:B------:R-:W-:-:S07]  /*f690*/  FFMA.FTZ R31, R31, R36, -R0 ;  /* 0x000000241f1f7223 */ /* 0x000fce0000010800 */
[----:B------:R-:W-:Y:S01]  /*f6a0*/  MUFU.EX2 R37, R37 ;  /* 0x0000002500257308 */ /* 0x000fe20000000800 */
[----:B------:R-:W-:-:S07]  /*f6b0*/  FFMA.FTZ R34, R34, R36, -R0 ;  /* 0x0000002422227223 */ /* 0x000fce0000010800 */
[----:B------:R-:W-:Y:S01]  /*f6c0*/  MUFU.EX2 R166, R166 ;  /* 0x000000a600a67308 */ /* 0x000fe20000000800 */
[----:B------:R-:W-:-:S07]  /*f6d0*/  FFMA.FTZ R45, R45, R36, -R0 ;  /* 0x000000242d2d7223 */ /* 0x000fce0000010800 */
[----:B------:R-:W-:Y:S01]  /*f6e0*/  MUFU.EX2 R39, R39 ;  /* 0x0000002700277308 */ /* 0x000fe20000000800 */
[----:B------:R-:W-:-:S07]  /*f6f0*/  FFMA.FTZ R47, R47, R36, -R0 ;  /* 0x000000242f2f7223 */ /* 0x000fce0000010800 */
[----:B------:R-:W-:Y:S01]  /*f700*/  MUFU.EX2 R168, R168 ;  /* 0x000000a800a87308 */ /* 0x000fe20000000800 */
[-CC-:B------:R-:W-:Y:S01]  /*f710*/  FFMA.FTZ R49, R49, R36.reuse, -R0.reuse ;  /* 0x0000002431317223 */ /* 0x180fe20000010800 */
[----:B------:R-:W-:-:S06]  /*f720*/  FFMA.FTZ R173, R51, R36, -R0 ;  /* 0x0000002433ad7223 */ /* 0x000fcc0000010800 */
[----:B------:R-:W-:Y:S01]  /*f730*/  MUFU.EX2 R170, R24 ;  /* 0x0000001800aa7308 */ /* 0x000fe20000000800 */
[----:B------:R-:W-:Y:S01]  /*f740*/  FFMA.FTZ R175, R20, R36, -R0 ;  /* 0x0000002414af7223 */ /* 0x000fe20000010800 */
[----:B0-----:R-:W4:Y:S06]  /*f750*/  LDL R26, [R1+0x220] ;  /* 0x00022000011a7983 */ /* 0x001f2c0000100800 */
[----:B------:R-:W0:Y:S08]  /*f760*/  MUFU.EX2 R163, R25 ;  /* 0x0000001900a37308 */ /* 0x000e300000000800 */
[----:B------:R0:W2:Y:S01]  /*f770*/  MUFU.EX2 R38, R27 ;  /* 0x0000001b00267308 */ /* 0x0000a20000000800 */
[----:B-1----:R-:W-:-:S07]  /*f780*/  FADD.FTZ R4, R43, R32 ;  /* 0x000000202b047221 */ /* 0x002fce0000010000 */
[----:B------:R-:W1:Y:S08]  /*f790*/  MUFU.EX2 R28, R28 ;  /* 0x0000001c001c7308 */ /* 0x000e700000000800 */
[----:B------:R-:W1:Y:S08]  /*f7a0*/  MUFU.EX2 R29, R29 ;  /* 0x0000001d001d7308 */ /* 0x000e700000000800 */
[----:B------:R-:W-:Y:S08]  /*f7b0*/  MUFU.EX2 R55, R48 ;  /* 0x0000003000377308 */ /* 0x000ff00000000800 */
[----:B------:R-:W-:Y:S08]  /*f7c0*/  MUFU.EX2 R42, R42 ;  /* 0x0000002a002a7308 */ /* 0x000ff00000000800 */
[----:B------:R-:W-:Y:S08]  /*f7d0*/  MUFU.EX2 R57, R46 ;  /* 0x0000002e00397308 */ /* 0x000ff00000000800 */
[----:B------:R-:W-:Y:S01]  /*f7e0*/  MUFU.EX2 R40, R40 ;  /* 0x0000002800287308 */ /* 0x000fe20000000800 */
[----:B------:R-:W-:Y:S01]  /*f7f0*/  F2FP.F16.F32.PACK_AB R161, R32, R43 ;  /* 0x0000002b20a1723e */ /* 0x000fe200000000ff */
[----:B0-----:R-:W4:Y:S04]  /*f800*/  LDL R27, [R1+0x224] ;  /* 0x00022400011b7983 */ /* 0x001f280000100800 */
[----:B------:R-:W4:Y:S02]  /*f810*/  LDL R51, [R1+0x284] ;  /* 0x0002840001337983 */ /* 0x000f240000100800 */
[----:B------:R0:W-:Y:S02]  /*f820*/  MUFU.EX2 R59, R3 ;  /* 0x00000003003b7308 */ /* 0x0001e40000000800 */
[----:B------:R-:W4:Y:S06]  /*f830*/  LDL R52, [R1+0x288] ;  /* 0x0002880001347983 */ /* 0x000f2c0000100800 */
[----:B------:R-:W1:Y:S01]  /*f840*/  MUFU.EX2 R30, R30 ;  /* 0x0000001e001e7308 */ /* 0x000e620000000800 */
[----:B0-----:R-:W-:-:S07]  /*f850*/  FADD.FTZ R3, R160, R7 ;  /* 0x00000007a0037221 */ /* 0x001fce0000010000 */
[----:B------:R-:W0:Y:S01]  /*f860*/  MUFU.EX2 R31, R31 ;  /* 0x0000001f001f7308 */ /* 0x000e220000000800 */
[----:B--2---:R-:W-:Y:S01]  /*f870*/  FADD.FTZ R14, R162, R3 ;  /* 0x00000003a20e7221 */ /* 0x004fe20000010000 */
[----:B------:R-:W-:-:S06]  /*f880*/  FADD.FTZ R3, R163, R4 ;  /* 0x00000004a3037221 */ /* 0x000fcc0000010000 */
[----:B------:R-:W2:Y:S01]  /*f890*/  MUFU.EX2 R34, R34 ;  /* 0x0000002200227308 */ /* 0x000ea20000000800 */
[----:B------:R-:W-:Y:S01]  /*f8a0*/  FADD.FTZ R15, R35, R14 ;  /* 0x0000000e230f7221 */ /* 0x000fe20000010000 */
[----:B------:R-:W-:-:S06]  /*f8b0*/  FADD.FTZ R3, R38, R3 ;  /* 0x0000000326037221 */ /* 0x000fcc0000010000 */
[----:B------:R-:W2:Y:S01]  /*f8c0*/  MUFU.EX2 R45, R45 ;  /* 0x0000002d002d7308 */ /* 0x000ea20000000800 */
[----:B------:R-:W-:Y:S01]  /*f8d0*/  FADD.FTZ R4, R164, R15 ;  /* 0x0000000fa4047221 */ /* 0x000fe20000010000 */
[----:B-1----:R-:W-:-:S06]  /*f8e0*/  FADD.FTZ R14, R28, R3 ;  /* 0x000000031c0e7221 */ /* 0x002fcc0000010000 */
[----:B------:R-:W1:Y:S01]  /*f8f0*/  MUFU.EX2 R47, R47 ;  /* 0x0000002f002f7308 */ /* 0x000e620000000800 */
[----:B------:R-:W-:Y:S01]  /*f900*/  FADD.FTZ R3, R37, R4 ;  /* 0x0000000425037221 */ /* 0x000fe20000010000 */
[----:B------:R-:W-:-:S06]  /*f910*/  FADD.FTZ R15, R29, R14 ;  /* 0x0000000e1d0f7221 */ /* 0x000fcc0000010000 */
[----:B------:R-:W1:Y:S01]  /*f920*/  MUFU.EX2 R44, R49 ;  /* 0x00000031002c7308 */ /* 0x000e620000000800 */
[----:B------:R-:W-:Y:S01]  /*f930*/  FADD.FTZ R14, R166, R3 ;  /* 0x00000003a60e7221 */ /* 0x000fe20000010000 */
[----:B------:R-:W-:Y:S01]  /*f940*/  FADD.FTZ R24, R30, R15 ;  /* 0x0000000f1e187221 */ /* 0x000fe20000010000 */
[----:B------:R-:W-:-:S05]  /*f950*/  FFMA.FTZ R4, R41, R36, -R0 ;  /* 0x0000002429047223 */ /* 0x000fca0000010800 */
[----:B------:R-:W1:Y:S01]  /*f960*/  MUFU.EX2 R173, R173 ;  /* 0x000000ad00ad7308 */ /* 0x000e620000000800 */
[----:B------:R-:W-:Y:S01]  /*f970*/  FADD.FTZ R3, R39, R14 ;  /* 0x0000000e27037221 */ /* 0x000fe20000010000 */
[----:B0-----:R-:W-:-:S06]  /*f980*/  FADD.FTZ R15, R31, R24 ;  /* 0x000000181f0f7221 */ /* 0x001fcc0000010000 */
[----:B------:R-:W-:Y:S01]  /*f990*/  MUFU.EX2 R175, R175 ;  /* 0x000000af00af7308 */ /* 0x000fe20000000800 */
[----:B------:R-:W-:Y:S01]  /*f9a0*/  FADD.FTZ R14, R168, R3 ;  /* 0x00000003a80e7221 */ /* 0x000fe20000010000 */
[----:B--2---:R-:W-:Y:S01]  /*f9b0*/  FADD.FTZ R20, R34, R15 ;  /* 0x0000000f22147221 */ /* 0x004fe20000010000 */
[----:B------:R-:W-:Y:S01]  /*f9c0*/  FFMA.FTZ R3, R33, R36, -R0 ;  /* 0x0000002421037223 */ /* 0x000fe20000010800 */
[----:B------:R-:W-:Y:S01]  /*f9d0*/  F2FP.F16.F32.PACK_AB R162, R35, R162 ;  /* 0x000000a223a2723e */ /* 0x000fe200000000ff */
[----:B------:R-:W-:Y:S01]  /*f9e0*/  FADD.FTZ R15, R53, R14 ;  /* 0x0000000e350f7221 */ /* 0x000fe20000010000 */
[----:B------:R-:W-:Y:S01]  /*f9f0*/  FADD.FTZ R20, R45, R20 ;  /* 0x000000142d147221 */ /* 0x000fe20000010000 */
[----:B------:R-:W-:Y:S01]  /*fa00*/  F2FP.F16.F32.PACK_AB R164, R37, R164 ;  /* 0x000000a425a4723e */ /* 0x000fe200000000ff */
[----:B------:R-:W0:Y:S01]  /*fa10*/  MUFU.EX2 R4, R4 ;  /* 0x0000000400047308 */ /* 0x000e220000000800 */
[----:B------:R-:W-:Y:S01]  /*fa20*/  FADD.FTZ R0, R170, R15 ;  /* 0x0000000faa007221 */ /* 0x000fe20000010000 */
[----:B-1----:R-:W-:Y:S01]  /*fa30*/  FADD.FTZ R15, R47, R20 ;  /* 0x000000142f0f7221 */ /* 0x002fe20000010000 */
[----:B------:R-:W-:Y:S01]  /*fa40*/  F2FP.F16.F32.PACK_AB R166, R39, R166 ;  /* 0x000000a627a6723e */ /* 0x000fe200000000ff */
[----:B------:R-:W2:Y:S01]  /*fa50*/  LDL R32, [R1+0x238] ;  /* 0x0002380001207983 */ /* 0x000ea20000100800 */
[----:B------:R-:W-:Y:S01]  /*fa60*/  FADD.FTZ R21, R55, R0 ;  /* 0x0000000037157221 */ /* 0x000fe20000010000 */
[----:B------:R-:W-:-:S02]  /*fa70*/  FADD.FTZ R0, R44, R15 ;  /* 0x0000000f2c007221 */ /* 0x000fc40000010000 */
[----:B------:R-:W1:Y:S01]  /*fa80*/  MUFU.EX2 R3, R3 ;  /* 0x0000000300037308 */ /* 0x000e620000000800 */
[----:B------:R-:W-:Y:S01]  /*fa90*/  FADD.FTZ R14, R42, R21 ;  /* 0x000000152a0e7221 */ /* 0x000fe20000010000 */
[----:B------:R-:W-:Y:S01]  /*faa0*/  FADD.FTZ R15, R173, R0 ;  /* 0x00000000ad0f7221 */ /* 0x000fe20000010000 */
[----:B------:R-:W-:Y:S01]  /*fab0*/  F2FP.F16.F32.PACK_AB R168, R53, R168 ;  /* 0x000000a835a8723e */ /* 0x000fe200000000ff */
[----:B------:R-:W2:Y:S01]  /*fac0*/  LDL R33, [R1+0x23c] ;  /* 0x00023c0001217983 */ /* 0x000ea20000100800 */
[----:B------:R-:W-:Y:S01]  /*fad0*/  FADD.FTZ R21, R57, R14 ;  /* 0x0000000e39157221 */ /* 0x000fe20000010000 */
[----:B------:R-:W-:Y:S02]  /*fae0*/  F2FP.F16.F32.PACK_AB R170, R55, R170 ;  /* 0x000000aa37aa723e */ /* 0x000fe400000000ff */
[----:B------:R-:W-:Y:S01]  /*faf0*/  F2FP.F16.F32.PACK_AB R172, R57, R42 ;  /* 0x0000002a39ac723e */ /* 0x000fe200000000ff */
[----:B0-----:R-:W-:Y:S01]  /*fb00*/  FADD.FTZ R0, R4, R15 ;  /* 0x0000000f04007221 */ /* 0x001fe20000010000 */
[----:B------:R-:W-:Y:S01]  /*fb10*/  FADD.FTZ R24, R40, R21 ;  /* 0x0000001528187221 */ /* 0x000fe20000010000 */
[----:B------:R-:W-:Y:S01]  /*fb20*/  F2FP.F16.F32.PACK_AB R174, R59, R40 ;  /* 0x000000283bae723e */ /* 0x000fe200000000ff */
[----:B------:R-:W2:Y:S01]  /*fb30*/  LDL R35, [R1+0x244] ;  /* 0x0002440001237983 */ /* 0x000ea20000100800 */
[----:B------:R-:W-:Y:S01]  /*fb40*/  FADD.FTZ R0, R175, R0 ;  /* 0x00000000af007221 */ /* 0x000fe20000010000 */
[----:B------:R-:W-:Y:S01]  /*fb50*/  FADD.FTZ R24, R59, R24 ;  /* 0x000000183b187221 */ /* 0x000fe20000010000 */
[----:B------:R-:W-:Y:S01]  /*fb60*/  F2FP.F16.F32.PACK_AB R163, R38, R163 ;  /* 0x000000a326a3723e */ /* 0x000fe200000000ff */
[----:B------:R-:W2:Y:S01]  /*fb70*/  LDL R36, [R1+0x248] ;  /* 0x0002480001247983 */ /* 0x000ea20000100800 */
[----:B-1----:R-:W-:Y:S01]  /*fb80*/  FADD.FTZ R25, R3, R0 ;  /* 0x0000000003197221 */ /* 0x002fe20000010000 */
[----:B------:R-:W-:-:S02]  /*fb90*/  F2FP.F16.F32.PACK_AB R165, R29, R28 ;  /* 0x0000001c1da5723e */ /* 0x000fc400000000ff */
[----:B------:R-:W-:Y:S01]  /*fba0*/  F2FP.F16.F32.PACK_AB R167, R31, R30 ;  /* 0x0000001e1fa7723e */ /* 0x000fe200000000ff */
[----:B------:R-:W2:Y:S04]  /*fbb0*/  LDL R28, [R1+0x228] ;  /* 0x00022800011c7983 */ /* 0x000ea80000100800 */
[----:B------:R0:W-:Y:S04]  /*fbc0*/  STL.64 [R1+0x1f0], R24 ;  /* 0x0001f01801007387 */ /* 0x0001e80000100a00 */
[----:B------:R-:W2:Y:S04]  /*fbd0*/  LD.E.64 R20, desc[UR36][R12.64+0x8] ;  /* 0x000008240c147980 */ /* 0x000ea8000c101b00 */
[----:B------:R-:W2:Y:S01]  /*fbe0*/  LD.E.64 R14, desc[UR36][R12.64] ;  /* 0x000000240c0e7980 */ /* 0x000ea2000c101b00 */
[----:B------:R-:W-:-:S02]  /*fbf0*/  F2FP.F16.F32.PACK_AB R169, R45, R34 ;  /* 0x000000222da9723e */ /* 0x000fc400000000ff */
[----:B------:R-:W-:Y:S01]  /*fc00*/  F2FP.F16.F32.PACK_AB R171, R44, R47 ;  /* 0x0000002f2cab723e */ /* 0x000fe200000000ff */
[----:B0-----:R-:W2:Y:S04]  /*fc10*/  LDL R24, [R1+0x218] ;  /* 0x0002180001187983 */ /* 0x001ea80000100800 */
[----:B------:R-:W2:Y:S04]  /*fc20*/  LDL R25, [R1+0x21c] ;  /* 0x00021c0001197983 */ /* 0x000ea80000100800 */
        /* <DEDUP_REMOVED lines=22> */
[----:B------:R-:W-:-:S02]  /*fd90*/  F2FP.F16.F32.PACK_AB R160, R7, R160 ;  /* 0x000000a007a0723e */ /* 0x000fc400000000ff */
[----:B------:R-:W-:Y:S01]  /*fda0*/  F2FP.F16.F32.PACK_AB R173, R4, R173 ;  /* 0x000000ad04ad723e */ /* 0x000fe200000000ff */
[----:B------:R-:W2:Y:S01]  /*fdb0*/  LDL R7, [R1+0x408] ;  /* 0x0004080001077983 */ /* 0x000ea20000100800 */
[----:B------:R-:W-:-:S03]  /*fdc0*/  F2FP.F16.F32.PACK_AB R175, R3, R175 ;  /* 0x000000af03af723e */ /* 0x000fc600000000ff */
[----:B------:R-:W2:Y:S04]  /*fdd0*/  LDL R3, [R1+0x400] ;  /* 0x0004000001037983 */ /* 0x000ea80000100800 */
[----:B------:R-:W2:Y:S04]  /*fde0*/  LDL R4, [R1+0x404] ;  /* 0x0004040001047983 */ /* 0x000ea80000100800 */
        /* <DEDUP_REMOVED lines=10> */
[----:B--2---:R-:W-:-:S03]  /*fe90*/  MOV R0, R20 ;  /* 0x0000001400007202 */ /* 0x004fc60000000f00 */
[----:B------:R-:W2:Y:S02]  /*fea0*/  LDL R20, [R1+0x210] ;  /* 0x0002100001147983 */ /* 0x000ea40000100800 */
[--C-:B------:R-:W-:Y:S02]  /*feb0*/  IMAD R15, R15, 0x2, R0.reuse ;  /* 0x000000020f0f7824 */ /* 0x100fe400078e0200 */
[----:B------:R-:W3:Y:S04]  /*fec0*/  LDL R21, [R1+0x214] ;  /* 0x0002140001157983 */ /* 0x000ee80000100800 */
[----:B------:R0:W-:Y:S02]  /*fed0*/  STSM.16.M88.4 [R0], R160 ;  /* 0x000000a000007844 */ /* 0x0001e40000000200 */
[----:B0-----:R-:W-:-:S02]  /*fee0*/  IMAD R0, R14, 0x2, R0 ;  /* 0x000000020e007824 */ /* 0x001fc400078e0200 */
[----:B------:R-:W-:-:S03]  /*fef0*/  IMAD R14, R14, 0x2, R15 ;  /* 0x000000020e0e7824 */ /* 0x000fc600078e020f */
[----:B------:R0:W-:Y:S04]  /*ff00*/  STSM.16.M88.4 [R0], R164 ;  /* 0x000000a400007844 */ /* 0x0001e80000000200 */
[----:B------:R-:W-:Y:S04]  /*ff10*/  STSM.16.M88.4 [R15], R168 ;  /* 0x000000a80f007844 */ /* 0x000fe80000000200 */
[----:B------:R1:W-:Y:S04]  /*ff20*/  STSM.16.M88.4 [R14], R172 ;  /* 0x000000ac0e007844 */ /* 0x0003e80000000200 */
[----:B0-----:R-:W4:Y:S04]  /*ff30*/  LDL R0, [R1+0x3fc] ;  /* 0x0003fc0001007983 */ /* 0x001f280000100800 */
[----:B-1----:R-:W4:Y:S01]  /*ff40*/  LDL R14, [R1+0x40c] ;  /* 0x00040c00010e7983 */ /* 0x002f220000100800 */
[----:B------:R-:W-:Y:S01]  /*ff50*/  IMAD R12, R145, 0x1000, R12 ;  /* 0x00001000910c7824 */ /* 0x000fe200078e020c */
[----:B------:R-:W-:-:S04]  /*ff60*/  R2UR UR7, R13 ;  /* 0x000000000d0772ca */ /* 0x000fc800000e0000 */
        /* <DEDUP_REMOVED lines=111> */
[----:B------:R0:W-:Y:S02]  /*10660*/  STL [R1+0x3f8], R144 ;  /* 0x0003f89001007387 */ /* 0x0001e40000100800 */
[----:B0-----:R-:W-:-:S06]  /*10670*/  WARPGROUP.ARRIVE ;  /* 0x00000000000079c5 */ /* 0x001fcc0000000000 */
[----:B------:R-:W-:Y:S01]  /*10680*/  HGMMA.64x256x16.F32 R24, R160, gdesc[UR4].tnspB, RZ, !UPT, gsb0 ;  /* 0x43e00004a0187df0 */ /* 0x000fe2000c0008ff */
[----:B--2---:R0:W-:Y:S04]  /*10690*/  STL [R1+0x210], R20 ;  /* 0x0002101401007387 */ /* 0x0041e80000100800 */
[----:B---3--:R1:W-:Y:S01]  /*106a0*/  STL [R1+0x214], R21 ;  /* 0x0002141501007387 */ /* 0x0083e20000100800 */
[----:B0-----:R-:W-:Y:S02]  /*106b0*/  VIADD R20, R12, 0x80 ;  /* 0x000000800c147836 */ /* 0x001fe40000000000 */
[----:B-1----:R-:W-:-:S03]  /*106c0*/  IMAD.MOV.U32 R21, RZ, RZ, R13 ;  /* 0x000000ffff157224 */ /* 0x002fc600078e000d */
[----:B------:R-:W-:Y:S02]  /*106d0*/  R2UR UR10, R20 ;  /* 0x00000000140a72ca */ /* 0x000fe400000e0000 */
[----:B------:R-:W-:Y:S01]  /*106e0*/  R2UR UR11, R21 ;  /* 0x00000000150b72ca */ /* 0x000fe200000e0000 */
[----:B----4-:R-:W-:Y:S04]  /*106f0*/  STL [R1+0x3fc], R0 ;  /* 0x0003fc0001007387 */ /* 0x010fe80000100800 */
[----:B------:R-:W-:Y:S04]  /*10700*/  STL [R1+0x400], R3 ;  /* 0x0004000301007387 */ /* 0x000fe80000100800 */
[----:B------:R-:W-:Y:S04]  /*10710*/  STL [R1+0x404], R4 ;  /* 0x0004040401007387 */ /* 0x000fe80000100800 */
[----:B------:R-:W-:Y:S04]  /*10720*/  STL [R1+0x408], R7 ;  /* 0x0004080701007387 */ /* 0x000fe80000100800 */
[----:B------:R0:W-:Y:S01]  /*10730*/  STL [R1+0x40c], R14 ;  /* 0x00040c0e01007387 */ /* 0x0001e20000100800 */
[----:B------:R-:W-:-:S02]  /*10740*/  IMAD.MOV.U32 R15, RZ, RZ, R13 ;  /* 0x000000ffff0f7224 */ /* 0x000fc400078e000d */
[----:B0-----:R-:W-:-:S03]  /*10750*/  VIADD R14, R12, 0x100 ;  /* 0x000001000c0e7836 */ /* 0x001fc60000000000 */
        /* <DEDUP_REMOVED lines=142> */
[----:B------:R-:W-:Y:S04]  /*11040*/  STL.128 [R1+0x400], R148 ;  /* 0x0004009401007387 */ /* 0x000fe80000100c00 */
        /* <DEDUP_REMOVED lines=10> */
[----:B0-----:R-:W4:Y:S04]  /*110f0*/  LDL R24, [R1+0x238] ;  /* 0x0002380001187983 */ /* 0x001f280000100800 */
[----:B------:R-:W4:Y:S04]  /*11100*/  LDL R25, [R1+0x23c] ;  /* 0x00023c0001197983 */ /* 0x000f280000100800 */
[----:B------:R-:W4:Y:S04]  /*11110*/  LDL R26, [R1+0x240] ;  /* 0x00024000011a7983 */ /* 0x000f280000100800 */
[----:B------:R-:W4:Y:S04]  /*11120*/  LDL R27, [R1+0x244] ;  /* 0x00024400011b7983 */ /* 0x000f280000100800 */
[----:B-1----:R-:W4:Y:S04]  /*11130*/  LDL R28, [R1+0x248] ;  /* 0x00024800011c7983 */ /* 0x002f280000100800 */
        /* <DEDUP_REMOVED lines=137> */
[----:B--2---:R2:W-:Y:S04]  /*119d0*/  STL [R1+0x258], R32 ;  /* 0x0002582001007387 */ /* 0x0045e80000100800 */
[----:B------:R2:W-:Y:S04]  /*119e0*/  STL [R1+0x25c], R33 ;  /* 0x00025c2101007387 */ /* 0x0005e80000100800 */
[----:B------:R2:W-:Y:S04]  /*119f0*/  STL [R1+0x260], R34 ;  /* 0x0002602201007387 */ /* 0x0005e80000100800 */
[----:B------:R2:W-:Y:S04]  /*11a00*/  STL [R1+0x264], R35 ;  /* 0x0002642301007387 */ /* 0x0005e80000100800 */
[----:B---3--:R2:W-:Y:S04]  /*11a10*/  STL [R1+0x268], R36 ;  /* 0x0002682401007387 */ /* 0x0085e80000100800 */
[----:B------:R2:W-:Y:S04]  /*11a20*/  STL [R1+0x26c], R37 ;  /* 0x00026c2501007387 */ /* 0x0005e80000100800 */
        /* <DEDUP_REMOVED lines=113> */
.L_x_3125:
[----:B------:R-:W-:Y:S05]  /*12140*/  BSYNC B0 ;  /* 0x0000000000007941 */ /* 0x000fea0003800000 */
.L_x_3124:
        /* <DEDUP_REMOVED lines=11> */
[----:B------:R-:W-:Y:S01]  /*12200*/  UIADD3 UR46, UR46, -0x2, URZ ;  /* 0xfffffffe2e2e7890 */ /* 0x000fe2000fffe03f */
[----:B--2---:R-:W-:-:S09]  /*12210*/  IMAD.SHL.U32 R4, R0, 0x40, RZ ;  /* 0x0000004000047824 */ /* 0x004fd200078e00ff */
[----:B------:R-:W-:Y:S01]  /*12220*/  @P0 IMAD.HI.U32 R5, R4, R5, RZ ;  /* 0x0000000504050227 */ /* 0x000fe200078e00ff */
[----:B------:R-:W-:-:S03]  /*12230*/  PLOP3.LUT P0, PT, PT, PT, UP0, 0x40, 0x0 ;  /* 0x000000000000781c */ /* 0x000fc60003f0e808 */
[----:B------:R-:W-:Y:S01]  /*12240*/  IMAD.MOV.U32 R0, RZ, RZ, R4 ;  /* 0x000000ffff007224 */ /* 0x000fe200078e0004 */
[----:B------:R-:W-:-:S05]  /*12250*/  @P1 SHF.R.U32.HI R0, RZ, R6, R5 ;  /* 0x00000006ff001219 */ /* 0x000fca0000011605 */
[----:B------:R-:W-:Y:S02]  /*12260*/  VIADD R3, R0, UR45 ;  /* 0x0000002d00037c36 */ /* 0x000fe40008000000 */
[----:B------:R-:W-:Y:S02]  /*12270*/  IMAD.U32 R0, RZ, RZ, UR46 ;  /* 0x0000002eff007e24 */ /* 0x000fe4000f8e00ff */
        /* <DEDUP_REMOVED lines=12> */
.L_x_3128:
[----:B------:R-:W-:-:S13]  /*12340*/  ISETP.NE.AND P0, PT, R9, 0x1, PT ;  /* 0x000000010900780c */ /* 0x000fda0003f05270 */
[----:B------:R-:W-:-:S05]  /*12350*/  @P0 IMAD.HI.U32 R10, R5, R10, RZ ;  /* 0x0000000a050a0227 */ /* 0x000fca00078e00ff */
[----:B------:R-:W-:-:S07]  /*12360*/  @P0 SHF.R.U32.HI R5, RZ, R11, R10 ;  /* 0x0000000bff050219 */ /* 0x000fce000001160a */
.L_x_3129:
[----:B------:R-:W-:Y:S05]  /*12370*/  BSYNC B0 ;  /* 0x0000000000007941 */ /* 0x000fea0003800000 */
.L_x_3127:
[----:B------:R-:W-:-:S05]  /*12380*/  IMAD R5, R5, R9, R9 ;  /* 0x0000000905057224 */ /* 0x000fca00078e0209 */
[----:B------:R-:W-:-:S07]  /*12390*/  VIMNMX R8, R8, R5, PT ;  /* 0x0000000508087248 */ /* 0x000fce0003fe0100 */
.L_x_3126:
[----:B------:R-:W-:Y:S01]  /*123a0*/  SHF.R.S32.HI R3, RZ, 0x1f, R8 ;  /* 0x0000001fff037819 */ /* 0x000fe20000011408 */
[----:B------:R-:W-:Y:S03]  /*123b0*/  BSSY B1, `(.L_x_3130) ;  /* 0x0000014000017945 */ /* 0x000fe60003800000 */
[----:B------:R-:W-:-:S04]  /*123c0*/  LEA.HI R3, R3, R8, RZ, 0x6 ;  /* 0x0000000803037211 */ /* 0x000fc800078f30ff */
[----:B------:R-:W-:-:S04]  /*123d0*/  SHF.R.S32.HI R3, RZ, 0x6, R3 ;  /* 0x00000006ff037819 */ /* 0x000fc80000011403 */
[----:B------:R-:W-:-:S04]  /*123e0*/  VIMNMX R3, R3, UR42, !PT ;  /* 0x0000002a03037c48 */ /* 0x000fc8000ffe0100 */
[----:B------:R-:W-:-:S13]  /*123f0*/  ISETP.GE.AND P0, PT, R0, R3, PT ;  /* 0x000000030000720c */ /* 0x000fda0003f06270 */
[----:B------:R-:W-:Y:S05]  /*12400*/  @!P0 BRA `(.L_x_3131) ;  /* 0x0000000000388947 */ /* 0x000fea0003800000 */
[----:B------:R-:W-:Y:S01]  /*12410*/  BSSY B0, `(.L_x_3132) ;  /* 0x000000b000007945 */ /* 0x000fe20003800000 */
.L_x_3133:
[C---:B------:R-:W-:Y:S01]  /*12420*/  IADD3 R6, P0, R2.reuse, 0x50, RZ ;  /* 0x0000005002067810 */ /* 0x040fe20007f1e0ff */
[C---:B------:R-:W-:Y:S01]  /*12430*/  VIADD R12, R2.reuse, 0x128 ;  /* 0x00000128020c7836 */ /* 0x040fe20000000000 */
[----:B------:R-:W-:Y:S02]  /*12440*/  IADD3 R28, P1, R2, 0xcc, RZ ;  /* 0x000000cc021c7810 */ /* 0x000fe40007f3e0ff */
[----:B------:R-:W-:Y:S01]  /*12450*/  MOV R13, 0x12490 ;  /* 0x00012490000d7802 */ /* 0x000fe20000000f00 */
[--C-:B------:R-:W-:Y:S02]  /*12460*/  IMAD.X R7, RZ, RZ, R18.reuse, P0 ;  /* 0x000000ffff077224 */ /* 0x100fe400000e0612 */
[----:B------:R-:W-:-:S08]  /*12470*/  IMAD.X R29, RZ, RZ, R18, P1 ;  /* 0x000000ffff1d7224 */ /* 0x000fd000008e0612 */
[----:B------:R-:W-:Y:S05]  /*12480*/  CALL.REL.NOINC `($_ZN7cutlass13device_kernelIN5flash11enable_sm90INS1_16FlashAttnFwdSm90INS1_25CollectiveMainloopFwdSm90ILi2EN4cute5tupleIJNS5_1CILi1EEES8_S8_EEENS6_IJNS7_ILi64EEESA_SA_EEELi512ENS_6half_tEfNS_4arch4Sm90ELb0ELb1ELb1ELb1ELb1ELb0ELb1ELb0ELb0ELb1ELb1ELb0EEENS1_21CollectiveEpilogueFwdINS6_IJSA_NS7_ILi512EEESA_EEES9_SC_SE_Li256ELb1ELb1ELb1ELb0EEENS1_36VarlenDynamicPersistentTileSchedulerILi64ELi64ELi256ELi128ELb1ELb1ELb1ELb1ELb0ELb1EEEEEEEEEvNT_6ParamsE$_ZZN5flash25CollectiveMainloopFwdSm90ILi2EN4cute5tupleIJNS1_1CILi1EEES4_S4_EEENS2_IJNS3_ILi64EEES6_S6_EEELi512EN7cutlass6half_tEfNS8_4arch4Sm90ELb0ELb1ELb1ELb1ELb1ELb0ELb1ELb0ELb0ELb1ELb1ELb0EE3mmaINS_16FlashAttnFwdSm90ISC_NS_21CollectiveEpilogueFwdINS2_IJS6_NS3_ILi512EEES6_EEES5_S9_SB_Li256ELb1ELb1ELb1ELb0EEENS_36VarlenDynamicPersistentTileSchedulerILi64ELi64ELi256ELi128ELb1ELb1ELb1ELb1ELb0ELb1EEEE13SharedStorageENS1_6TensorINS1_11ArrayEngineIfLm128EEENS1_6LayoutINS2_IJNS2_IJNS3_ILi2EEESR_NS3_ILi32EEEEEES4_S4_EEENS2_IJNS2_IJS4_SR_NS3_ILi4EEEEEENS3_ILi0EEESX_EEEEEEENS_7SoftmaxILi2ELi0EEEEEbRKNSC_6ParamsENS8_13PipelineAsyncILi2EEES17_RNS8_13PipelineStateILj2EEERT0_RT1_iRiRKNS_16SeqlenInfoQKNewKILb1ELb0EEENS2_IJiiiiEEERT_ENKUliT_T0_T1_E_clIZSD_ISM_S10_S12_EbS15_S17_S17_S1A_S1C_S1E_iS1F_S1J_S1K_S1M_EUlRS1N_iE1_NS3_ILb0EEENS3_ILb1EEEEEDaiS1N_S1O_S1P_) ;  /* 0x0000020400ec7944 */ /* 0x000fea0003c00000 */
[C---:B------:R-:W-:Y:S01]  /*12490*/  ISETP.GT.AND P0, PT, R0.reuse, R3, PT ;  /* 0x000000030000720c */ /* 0x040fe20003f04270 */
[----:B------:R-:W-:-:S12]  /*124a0*/  VIADD R0, R0, 0xffffffff ;  /* 0xffffffff00007836 */ /* 0x000fd80000000000 */
[----:B------:R-:W-:Y:S05]  /*124b0*/  @P0 BRA `(.L_x_3133) ;  /* 0xfffffffc00d80947 */ /* 0x000fea000383ffff */
[----:B------:R-:W-:Y:S05]  /*124c0*/  BSYNC B0 ;  /* 0x0000000000007941 */ /* 0x000fea0003800000 */
.L_x_3132:
[----:B------:R-:W2:Y:S02]  /*124d0*/  LDL R4, [R1+0x50] ;  /* 0x0000500001047983 */ /* 0x000ea40000100800 */
[----:B--2---:R-:W-:-:S07]  /*124e0*/  IMAD.SHL.U32 R4, R4, 0x40, RZ ;  /* 0x0000004004047824 */ /* 0x004fce00078e00ff */
.L_x_3131:
[----:B------:R-:W-:Y:S05]  /*124f0*/  BSYNC B1 ;  /* 0x0000000000017941 */ /* 0x000fea0003800000 */
.L_x_3130:
        /* <DEDUP_REMOVED lines=26> */
.L_x_3136:
[----:B------:R-:W-:Y:S02]  /*126a0*/  ULDC UR4, c[0x0][0xadc] ;  /* 0x0002b70000047ab9 */ /* 0x000fe40000000800 */
[----:B------:R-:W-:-:S05]  /*126b0*/  IMAD.U32 R7, RZ, RZ, UR4 ;  /* 0x00000004ff077e24 */ /* 0x000fca000f8e00ff */
[----:B------:R-:W-:-:S13]  /*126c0*/  ISETP.NE.AND P0, PT, R7, 0x1, PT ;  /* 0x000000010700780c */ /* 0x000fda0003f05270 */
[----:B------:R-:W0:Y:S02]  /*126d0*/  @P0 LDC.64 R8, c[0x0][0xae0] ;  /* 0x0002b800ff080b82 */ /* 0x000e240000000a00 */
[----:B0-----:R-:W-:-:S05]  /*126e0*/  @P0 IMAD.HI.U32 R6, R4, R8, RZ ;  /* 0x0000000804060227 */ /* 0x001fca00078e00ff */
[----:B------:R-:W-:-:S07]  /*126f0*/  @P0 SHF.R.U32.HI R4, RZ, R9, R6 ;  /* 0x00000009ff040219 */ /* 0x000fce0000011606 */
.L_x_3137:
[----:B------:R-:W-:Y:S05]  /*12700*/  BSYNC B0 ;  /* 0x0000000000007941 */ /* 0x000fea0003800000 */
.L_x_3135:
[----:B------:R-:W-:-:S05]  /*12710*/  IMAD R4, R4, R7, RZ ;  /* 0x0000000704047224 */ /* 0x000fca00078e02ff */
[----:B------:R-:W-:-:S07]  /*12720*/  VIMNMX R3, R3, R4, !PT ;  /* 0x0000000403037248 */ /* 0x000fce0007fe0100 */
.L_x_3134:
[----:B------:R-:W-:-:S05]  /*12730*/  VIADD R3, R3, 0x3f ;  /* 0x0000003f03037836 */ /* 0x000fca0000000000 */
[----:B------:R-:W-:-:S04]  /*12740*/  SHF.R.S32.HI R4, RZ, 0x1f, R3 ;  /* 0x0000001fff047819 */ /* 0x000fc80000011403 */
[----:B------:R-:W-:-:S04]  /*12750*/  LEA.HI R4, R4, R3, RZ, 0x6 ;  /* 0x0000000304047211 */ /* 0x000fc800078f30ff */
[----:B------:R-:W-:-:S04]  /*12760*/  SHF.R.S32.HI R4, RZ, 0x6, R4 ;  /* 0x00000006ff047819 */ /* 0x000fc80000011404 */
[----:B------:R-:W-:-:S04]  /*12770*/  VIMNMX R20, R4, UR42, !PT ;  /* 0x0000002a04147c48 */ /* 0x000fc8000ffe0100 */
[----:B------:R-:W-:-:S13]  /*12780*/  ISETP.GE.AND P0, PT, R0, R20, PT ;  /* 0x000000140000720c */ /* 0x000fda0003f06270 */
[----:B------:R-:W-:Y:S05]  /*12790*/  @!P0 BRA `(.L_x_3138) ;  /* 0x0000007000448947 */ /* 0x000fea0003800000 */
.L_x_3161:
        /* <DEDUP_REMOVED lines=20> */
.L_x_3140:
[----:B------:R-:W-:Y:S05]  /*128e0*/  BSYNC B0 ;  /* 0x0000000000007941 */ /* 0x000fea0003800000 */
.L_x_3139:
[----:B0-----:R-:W2:Y:S02]  /*128f0*/  LDL.64 R4, [R1+0x18] ;  /* 0x0000180001047983 */ /* 0x001ea40000100a00 */
[----:B--2---:R-:W-:Y:S02]  /*12900*/  MOV R3, R4 ;  /* 0x0000000400037202 */ /* 0x004fe40000000f00 */
[----:B-----5:R-:W-:-:S03]  /*12910*/  SHF.L.U32 R5, R8, 0x1f, RZ ;  /* 0x0000001f08057819 */ /* 0x020fc600000006ff */
[----:B------:R-:W-:-:S04]  /*12920*/  IMAD R6, R6, 0x8, R3 ;  /* 0x0000000806067824 */ /* 0x000fc800078e0203 */
[----:B------:R0:W1:Y:S01]  /*12930*/  SYNCS.PHASECHK.TRANS64.TRYWAIT P0, [R6+URZ], R5 ;  /* 0x00000005060075a7 */ /* 0x000062000800017f */
[----:B------:R0:W5:Y:S01]  /*12940*/  LDL.64 R8, [R1+0x1c8] ;  /* 0x0001c80001087983 */ /* 0x0001620000100a00 */
[----:B------:R-:W-:Y:S04]  /*12950*/  BSSY B0, `(.L_x_3141) ;  /* 0x0000003000007945 */ /* 0x000fe80003800000 */
[----:B------:R-:W-:Y:S05]  /*12960*/  @!P1 BRA `(.L_x_3142) ;  /* 0x0000000000049947 */ /* 0x000fea0003800000 */
[----:B------:R-:W-:Y:S01]  /*12970*/  BPT.TRAP 0x1 ;  /* 0x000000040000795c */ /* 0x000fe20000300000 */
.L_x_3142:
[----:B------:R-:W-:Y:S05]  /*12980*/  BSYNC B0 ;  /* 0x0000000000007941 */ /* 0x000fea0003800000 */
.L_x_3141:
[----:B------:R-:W-:Y:S04]  /*12990*/  BSSY B0, `(.L_x_3143) ;  /* 0x0000006000007945 */ /* 0x000fe80003800000 */
[----:B-1----:R-:W-:Y:S05]  /*129a0*/  @P0 BRA `(.L_x_3144) ;  /* 0x0000000000100947 */ /* 0x002fea0003800000 */
[----:B-----5:R-:W-:Y:S01]  /*129b0*/  IMAD R8, R8, 0x8, R3 ;  /* 0x0000000808087824 */ /* 0x020fe200078e0203 */
[----:B------:R-:W-:-:S04]  /*129c0*/  SHF.L.U32 R9, R9, 0x1f, RZ ;  /* 0x0000001f09097819 */ /* 0x000fc800000006ff */
[----:B------:R-:W1:Y:S02]  /*129d0*/  SYNCS.PHASECHK.TRANS64.TRYWAIT P0, [R8+URZ], R9 ;  /* 0x00000009080075a7 */ /* 0x000e64000800017f */
[----:B-1----:R-:W-:Y:S05]  /*129e0*/  @!P0 BRA `(.L_x_3145) ;  /* 0x000001c8000c8947 */ /* 0x002fea0003800000 */
.L_x_3144:
[----:B------:R-:W-:Y:S05]  /*129f0*/  BSYNC B0 ;  /* 0x0000000000007941 */ /* 0x000fea0003800000 */
.L_x_3143:
[----:B------:R-:W2:Y:S04]  /*12a00*/  LDL R3, [R1+0x1c8] ;  /* 0x0001c80001037983 */ /* 0x000ea80000100800 */
[----:B0-----:R-:W2:Y:S01]  /*12a10*/  LDL.64 R6, [R1+0x80] ;  /* 0x0000800001067983 */ /* 0x001ea20000100a00 */
[----:B------:R-:W-:Y:S05]  /*12a20*/  WARPSYNC.ALL ;  /* 0x0000000000007948 */ /* 0x000fea0003800000 */
[----:B------:R-:W3:Y:S04]  /*12a30*/  LDL.64 R4, [R1+0x78] ;  /* 0x0000780001047983 */ /* 0x000ee80000100a00 */
[----:B-1---5:R-:W4:Y:S04]  /*12a40*/  LDL.64 R8, [R1+0x78] ;  /* 0x0000780001087983 */ /* 0x022f280000100a00 */
        /* <DEDUP_REMOVED lines=52> */
.L_x_3147:
[----:B------:R-:W-:Y:S05]  /*12d90*/  BSYNC B0 ;  /* 0x0000000000007941 */ /* 0x000fea0003800000 */
.L_x_3146:
        /* <DEDUP_REMOVED lines=8> */
.L_x_3149:
[----:B------:R-:W-:Y:S05]  /*12e20*/  BSYNC B0 ;  /* 0x0000000000007941 */ /* 0x000fea0003800000 */
.L_x_3148:
[----:B------:R-:W-:Y:S04]  /*12e30*/  BSSY B0, `(.L_x_3150) ;  /* 0x0000004000007945 */ /* 0x000fe80003800000 */
[----:B-1----:R-:W-:Y:S05]  /*12e40*/  @P0 BRA `(.L_x_3151) ;  /* 0x0000000000080947 */ /* 0x002fea0003800000 */
[----:B------:R-:W1:Y:S02]  /*12e50*/  SYNCS.PHASECHK.TRANS64.TRYWAIT P0, [R4+URZ], R5 ;  /* 0x00000005040075a7 */ /* 0x000e64000800017f */
[----:B-1----:R-:W-:Y:S05]  /*12e60*/  @!P0 BRA `(.L_x_3152) ;  /* 0x000001c400008947 */ /* 0x002fea0003800000 */
.L_x_3151:
[----:B------:R-:W-:Y:S05]  /*12e70*/  BSYNC B0 ;  /* 0x0000000000007941 */ /* 0x000fea0003800000 */
.L_x_3150:
        /* <DEDUP_REMOVED lines=9> */
[----:B--2---:R-:W-:Y:S01]  /*12f10*/  ISETP.NE.U32.AND P0, PT, R12, RZ, PT ;  /* 0x000000ff0c00720c */ /* 0x004fe20003f05070 */
[----:B---3--:R-:W-:Y:S01]  /*12f20*/  IMAD R4, R13, 0x1000, R4 ;  /* 0x000010000d047824 */ /* 0x008fe200078e0204 */
[----:B------:R-:W-:Y:S01]  /*12f30*/  R2UR UR7, R5 ;  /* 0x00000000050772ca */ /* 0x000fe200000e0000 */
[----:B------:R-:W2:Y:S01]  /*12f40*/  LDL.64 R12, [R1+0x90] ;  /* 0x00009000010c7983 */ /* 0x000ea20000100a00 */
[----:B----4-:R-:W-:-:S09]  /*12f50*/  R2UR UR4, R14 ;  /* 0x000000000e0472ca */ /* 0x010fd200000e0000 */
[----:B------:R-:W-:Y:S01]  /*12f60*/  VOTEU.ANY UP0, P0 ;  /* 0x00000000003f7886 */ /* 0x000fe20000000100 */
[C---:B------:R-:W-:Y:S01]  /*12f70*/  R2UR UR6, R4.reuse ;  /* 0x00000000040672ca */ /* 0x040fe200000e0000 */
[----:B------:R-:W-:Y:S01]  /*12f80*/  VIADD R56, R4, 0x2 ;  /* 0x0000000204387836 */ /* 0x000fe20000000000 */
[----:B------:R-:W-:Y:S01]  /*12f90*/  R2UR UR5, R15 ;  /* 0x000000000f0572ca */ /* 0x000fe200000e0000 */
[----:B------:R-:W-:Y:S01]  /*12fa0*/  VIADD R6, R6, 0x2 ;  /* 0x0000000206067836 */ /* 0x000fe20000000000 */
[----:B------:R-:W3:Y:S11]  /*12fb0*/  LDL.64 R14, [R1+0x90] ;  /* 0x00009000010e7983 */ /* 0x000ef60000100a00 */
[----:B------:R-:W-:Y:S01]  /*12fc0*/  HGMMA.64x64x16.F32 R24, gdesc[UR4], R24, UP0, gsb0 ;  /* 0x00e00000041879f0 */ /* 0x000fe2000b800818 */
        /* <DEDUP_REMOVED lines=40> */
[----:B---3--:R-:W-:Y:S01]  /*13250*/  VIADD R14, R14, 0x202 ;  /* 0x000002020e0e7836 */ /* 0x008fe20000000000 */
        /* <DEDUP_REMOVED lines=109> */
[----:B----4-:R-:W-:-:S05]  /*13930*/  VIADD R14, R14, 0x606 ;  /* 0x000006060e0e7836 */ /* 0x010fca0000000000 */
[----:B------:R-:W0:Y:S04]  /*13940*/  S2R R58, SR_TID.X ;  /* 0x00000000003a7919 */ /* 0x000e280000002100 */
[----:B------:R-:W-:Y:S01]  /*13950*/  HGMMA.64x64x16.F32 R24, gdesc[UR4], R24, gsb0 ;  /* 0x00e00000041879f0 */ /* 0x000fe20008000818 */
[----:B------:R-:W-:Y:S01]  /*13960*/  VIADD R12, R4, 0x606 ;  /* 0x00000606040c7836 */ /* 0x000fe20000000000 */
[----:B------:R-:W4:Y:S01]  /*13970*/  LDL.64 R10, [R1+0x90] ;  /* 0x00009000010a7983 */ /* 0x000f220000100a00 */
[----:B------:R-:W-:Y:S01]  /*13980*/  IMAD.MOV.U32 R13, RZ, RZ, R5 ;  /* 0x000000ffff0d7224 */ /* 0x000fe200078e0005 */
[----:B------:R-:W-:Y:S02]  /*13990*/  R2UR UR4, R14 ;  /* 0x000000000e0472ca */ /* 0x000fe400000e0000 */
[----:B------:R-:W-:-:S02]  /*139a0*/  R2UR UR6, R12 ;  /* 0x000000000c0672ca */ /* 0x000fc400000e0000 */
[----:B------:R-:W-:Y:S02]  /*139b0*/  R2UR UR7, R13 ;  /* 0x000000000d0772ca */ /* 0x000fe400000e0000 */
[----:B------:R-:W-:Y:S02]  /*139c0*/  R2UR UR5, R15 ;  /* 0x000000000f0572ca */ /* 0x000fe400000e0000 */
[----:B0-----:R-:W-:Y:S01]  /*139d0*/  SHF.R.U32.HI R58, RZ, 0x7, R58 ;  /* 0x00000007ff3a7819 */ /* 0x001fe2000001163a */
[----:B------:R-:W-:Y:S02]  /*139e0*/  WARPGROUP.DEPBAR.LE gsb0, 0x0 ;  /* 0x00008000000079c5 */ /* 0x000fe40000010000 */
[----:B------:R-:W-:Y:S01]  /*139f0*/  WARPGROUP.ARRIVE ;  /* 0x00000000000079c5 */ /* 0x000fe20000000000 */
[----:B------:R-:W-:Y:S01]  /*13a00*/  IMAD.MOV.U32 R13, RZ, RZ, R5 ;  /* 0x000000ffff0d7224 */ /* 0x000fe200078e0005 */
[----:B------:R-:W-:Y:S01]  /*13a10*/  R2UR UR9, R57 ;  /* 0x00000000390972ca */ /* 0x000fe200000e0000 */
[----:B------:R-:W4:Y:S05]  /*13a20*/  LDL.64 R14, [R1+0x90] ;  /* 0x00009000010e7983 */ /* 0x000f2a0000100a00 */
[----:B------:R-:W-:Y:S01]  /*13a30*/  HGMMA.64x64x16.F32 R24, gdesc[UR4], R24, gsb0 ;  /* 0x00e00000041879f0 */ /* 0x000fe20008000818 */
[----:B------:R0:W1:Y:S02]  /*13a40*/  SHFL.IDX PT, R12, R58, RZ, 0x1f ;  /* 0x00001fff3a0c7589 */ /* 0x00006400000e0000 */
[----:B0-----:R-:W-:Y:S01]  /*13a50*/  VIADD R58, R4, 0x800 ;  /* 0x00000800043a7836 */ /* 0x001fe20000000000 */
[----:B------:R-:W-:Y:S01]  /*13a60*/  R2UR UR11, R13 ;  /* 0x000000000d0b72ca */ /* 0x000fe200000e0000 */
[----:B------:R-:W-:Y:S01]  /*13a70*/  UMOV UR4, 0x1 ;  /* 0x0000000100047882 */ /* 0x000fe20000000000 */
[----:B-1----:R-:W-:-:S04]  /*13a80*/  ISETP.GT.AND P0, PT, R12, 0x7f, PT ;  /* 0x0000007f0c00780c */ /* 0x002fc80003f04270 */
[----:B------:R-:W-:-:S04]  /*13a90*/  SEL R59, RZ, 0x2, !P0 ;  /* 0x00000002ff3b7807 */ /* 0x000fc80004000000 */
[----:B------:R-:W-:Y:S01]  /*13aa0*/  IADD3 R56, R56, 0x800, R59 ;  /* 0x0000080038387810 */ /* 0x000fe20007ffe03b */
[----:B------:R-:W-:Y:S01]  /*13ab0*/  IMAD.IADD R12, R59, 0x1, R58 ;  /* 0x000000013b0c7824 */ /* 0x000fe200078e023a */
[----:B------:R-:W-:Y:S02]  /*13ac0*/  UISETP.NE.U32.AND UP0, UPT, UR4, URZ, UPT ;  /* 0x0000003f0400728c */ /* 0x000fe4000bf05070 */
[----:B------:R-:W-:Y:S02]  /*13ad0*/  R2UR UR8, R56 ;  /* 0x00000000380872ca */ /* 0x000fe400000e0000 */
[----:B------:R-:W-:Y:S01]  /*13ae0*/  R2UR UR10, R12 ;  /* 0x000000000c0a72ca */ /* 0x000fe200000e0000 */
[----:B------:R-:W-:Y:S01]  /*13af0*/  IMAD.MOV.U32 R63, RZ, RZ, 0x4 ;  /* 0x00000004ff3f7424 */ /* 0x000fe200078e00ff */
[----:B------:R-:W4:Y:S01]  /*13b00*/  LDL.64 R12, [R1+0x90] ;  /* 0x00009000010c7983 */ /* 0x000f220000100a00 */
[----:B------:R-:W-:Y:S02]  /*13b10*/  WARPGROUP.DEPBAR.LE gsb0, 0x0 ;  /* 0x00008000000079c5 */ /* 0x000fe40000010000 */
[----:B------:R-:W-:-:S08]  /*13b20*/  WARPGROUP.ARRIVE ;  /* 0x00000000000079c5 */ /* 0x000fd00000000000 */
        /* <DEDUP_REMOVED lines=16> */
[----:B---3--:R-:W-:-:S02]  /*13c30*/  IADD3 R8, R63, 0x800, R8 ;  /* 0x000008003f087810 */ /* 0x008fc40007ffe008 */
[----:B------:R-:W-:Y:S02]  /*13c40*/  R2UR UR7, R57 ;  /* 0x00000000390772ca */ /* 0x000fe400000e0000 */
[----:B------:R-:W-:Y:S02]  /*13c50*/  R2UR UR6, R56 ;  /* 0x00000000380672ca */ /* 0x000fe400000e0000 */
[----:B------:R-:W-:Y:S02]  /*13c60*/  R2UR UR4, R8 ;  /* 0x00000000080472ca */ /* 0x000fe400000e0000 */
[----:B------:R-:W-:Y:S01]  /*13c70*/  R2UR UR5, R9 ;  /* 0x00000000090572ca */ /* 0x000fe200000e0000 */
[----:B------:R-:W-:Y:S01]  /*13c80*/  IMAD.MOV.U32 R8, RZ, RZ, 0x28 ;  /* 0x00000028ff087424 */ /* 0x000fe200078e00ff */
[----:B------:R-:W3:Y:S01]  /*13c90*/  LDL.64 R56, [R1+0x90] ;  /* 0x0000900001387983 */ /* 0x000ee20000100a00 */
        /* <DEDUP_REMOVED lines=31> */
[----:B------:R-:W4:Y:S07]  /*13e90*/  LDL.64 R10, [R1+0x90] ;  /* 0x00009000010a7983 */ /* 0x000f2e0000100a00 */
[----:B------:R-:W-:Y:S01]  /*13ea0*/  HGMMA.64x64x16.F32 R24, gdesc[UR4], R24, gsb0 ;  /* 0x00e00000041879f0 */ /* 0x000fe20008000818 */
[----:B------:R-:W-:Y:S01]  /*13eb0*/  IMAD.MOV.U32 R15, RZ, RZ, R5 ;  /* 0x000000ffff0f7224 */ /* 0x000fe200078e0005 */
        /* <DEDUP_REMOVED lines=91> */
[----:B------:R-:W-:-:S02]  /*14470*/  R2UR UR7, R11 ;  /* 0x000000000b0772ca */ /* 0x000fc400000e0000 */
[----:B------:R-:W-:Y:S01]  /*14480*/  R2UR UR4, R6 ;  /* 0x00000000060472ca */ /* 0x000fe200000e0000 */
[----:B------:R0:W5:Y:S01]  /*14490*/  LDL R11, [R1+0xc] ;  /* 0x00000c00010b7983 */ /* 0x0001620000100800 */
[----:B------:R-:W-:Y:S02]  /*144a0*/  R2UR UR6, R10 ;  /* 0x000000000a0672ca */ /* 0x000fe400000e0000 */
[----:B------:R-:W-:Y:S01]  /*144b0*/  R2UR UR5, R7 ;  /* 0x00000000070572ca */ /* 0x000fe200000e0000 */
[----:B------:R0:W5:Y:S01]  /*144c0*/  LDL R10, [R1+0x1c8] ;  /* 0x0001c800010a7983 */ /* 0x0001620000100800 */
[----:B------:R-:W-:Y:S02]  /*144d0*/  WARPGROUP.DEPBAR.LE gsb0, 0x0 ;  /* 0x00008000000079c5 */ /* 0x000fe40000010000 */
[----:B------:R-:W-:-:S09]  /*144e0*/  WARPGROUP.ARRIVE ;  /* 0x00000000000079c5 */ /* 0x000fd20000000000 */
        /* <DEDUP_REMOVED lines=74> */
.L_x_3154:
[----:B------:R-:W-:Y:S05]  /*14990*/  BSYNC B0 ;  /* 0x0000000000007941 */ /* 0x000fea0003800000 */
.L_x_3153:
[----:B------:R-:W2:Y:S02]  /*149a0*/  LDL.64 R4, [R1+0x20] ;  /* 0x0000200001047983 */ /* 0x000ea40000100a00 */
[----:B--2---:R-:W-:-:S05]  /*149b0*/  MOV R5, R4 ;  /* 0x0000000400057202 */ /* 0x004fca0000000f00 */
[----:B-----5:R-:W-:-:S05]  /*149c0*/  IMAD R10, R10, 0x8, R5 ;  /* 0x000000080a0a7824 */ /* 0x020fca00078e0205 */
[----:B------:R-:W-:-:S04]  /*149d0*/  PRMT R10, R11, 0x654, R10 ;  /* 0x000006540b0a7816 */ /* 0x000fc8000000000a */
[----:B------:R0:W-:Y:S01]  /*149e0*/  SYNCS.ARRIVE.TRANS64.RED.A1T0 RZ, [R10+URZ], RZ ;  /* 0x000000ff0aff79a7 */ /* 0x0001e2000810043f */
[----:B------:R-:W2:Y:S04]  /*149f0*/  LDL.64 R4, [R1+0x100] ;  /* 0x0001000001047983 */ /* 0x000ea80000100a00 */
[----:B------:R-:W3:Y:S04]  /*14a00*/  LDL R13, [R1+0x200] ;  /* 0x00020000010d7983 */ /* 0x000ee80000100800 */
[----:B--2---:R-:W2:Y:S04]  /*14a10*/  LD.E R6, desc[UR36][R4.64] ;  /* 0x0000002404067980 */ /* 0x004ea8000c101900 */
[----:B------:R-:W4:Y:S01]  /*14a20*/  LDL.64 R4, [R1+0x1e0] ;  /* 0x0001e00001047983 */ /* 0x000f220000100a00 */
[-C--:B--2---:R-:W-:Y:S01]  /*14a30*/  FMUL.FTZ R59, R24, R6.reuse ;  /* 0x00000006183b7220 */ /* 0x084fe20000410000 */
[-C--:B------:R-:W-:Y:S01]  /*14a40*/  FMUL.FTZ R56, R26, R6.reuse ;  /* 0x000000061a387220 */ /* 0x080fe20000410000 */
[-C--:B------:R-:W-:Y:S01]  /*14a50*/  FMUL.FTZ R57, R25, R6.reuse ;  /* 0x0000000619397220 */ /* 0x080fe20000410000 */
[-C--:B------:R-:W-:Y:S01]  /*14a60*/  FMUL.FTZ R3, R27, R6.reuse ;  /* 0x000000061b037220 */ /* 0x080fe20000410000 */
[-C--:B------:R-:W-:Y:S01]  /*14a70*/  FMUL.FTZ R58, R28, R6.reuse ;  /* 0x000000061c3a7220 */ /* 0x080fe20000410000 */
[-C--:B------:R-:W-:Y:S01]  /*14a80*/  FMUL.FTZ R60, R30, R6.reuse ;  /* 0x000000061e3c7220 */ /* 0x080fe20000410000 */
[----:B------:R-:W4:Y:S01]  /*14a90*/  MUFU.TANH R59, R59 ;  /* 0x0000003b003b7308 */ /* 0x000f220000002400 */
[-C--:B------:R-:W-:Y:S01]  /*14aa0*/  FMUL.FTZ R61, R29, R6.reuse ;  /* 0x000000061d3d7220 */ /* 0x080fe20000410000 */
[-C--:B------:R-:W-:Y:S01]  /*14ab0*/  FMUL.FTZ R30, R31, R6.reuse ;  /* 0x000000061f1e7220 */ /* 0x080fe20000410000 */
[-C--:B------:R-:W-:Y:S01]  /*14ac0*/  FMUL.FTZ R63, R32, R6.reuse ;  /* 0x00000006203f7220 */ /* 0x080fe20000410000 */
[-C--:B------:R-:W-:Y:S01]  /*14ad0*/  FMUL.FTZ R32, R34, R6.reuse ;  /* 0x0000000622207220 */ /* 0x080fe20000410000 */
[-C--:B------:R-:W-:Y:S01]  /*14ae0*/  FMUL.FTZ R62, R33, R6.reuse ;  /* 0x00000006213e7220 */ /* 0x080fe20000410000 */
[-C--:B------:R-:W-:Y:S01]  /*14af0*/  FMUL.FTZ R31, R35, R6.reuse ;  /* 0x00000006231f7220 */ /* 0x080fe20000410000 */
[-C--:B------:R-:W-:Y:S01]  /*14b00*/  FMUL.FTZ R65, R36, R6.reuse ;  /* 0x0000000624417220 */ /* 0x080fe20000410000 */
[----:B------:R-:W0:Y:S01]  /*14b10*/  MUFU.TANH R56, R56 ;  /* 0x0000003800387308 */ /* 0x000e220000002400 */
[-C--:B------:R-:W-:Y:S01]  /*14b20*/  FMUL.FTZ R35, R38, R6.reuse ;  /* 0x0000000626237220 */ /* 0x080fe20000410000 */
[-C--:B------:R-:W-:Y:S01]  /*14b30*/  FMUL.FTZ R64, R37, R6.reuse ;  /* 0x0000000625407220 */ /* 0x080fe20000410000 */
[-C--:B------:R-:W-:Y:S01]  /*14b40*/  FMUL.FTZ R34, R39, R6.reuse ;  /* 0x0000000627227220 */ /* 0x080fe20000410000 */
[-C--:B------:R-:W-:Y:S01]  /*14b50*/  FMUL.FTZ R67, R40, R6.reuse ;  /* 0x0000000628437220 */ /* 0x080fe20000410000 */
[-C--:B------:R-:W-:Y:S01]  /*14b60*/  FMUL.FTZ R38, R42, R6.reuse ;  /* 0x000000062a267220 */ /* 0x080fe20000410000 */
[-C--:B------:R-:W-:Y:S01]  /*14b70*/  FMUL.FTZ R66, R41, R6.reuse ;  /* 0x0000000629427220 */ /* 0x080fe20000410000 */
[----:B------:R-:W-:Y:S01]  /*14b80*/  FMUL.FTZ R39, R43, R6 ;  /* 0x000000062b277220 */ /* 0x000fe20000410000 */
[----:B------:R-:W1:Y:S01]  /*14b90*/  MUFU.TANH R57, R57 ;  /* 0x0000003900397308 */ /* 0x000e620000002400 */
[----:B----4-:R-:W-:Y:S01]  /*14ba0*/  FMNMX.FTZ R8, R59, R4, !PT ;  /* 0x000000043b087209 */ /* 0x010fe20007810000 */
[-C--:B------:R-:W-:Y:S01]  /*14bb0*/  FMUL.FTZ R44, R44, R6.reuse ;  /* 0x000000062c2c7220 */ /* 0x080fe20000410000 */
[-C--:B------:R-:W-:Y:S01]  /*14bc0*/  FMUL.FTZ R42, R46, R6.reuse ;  /* 0x000000062e2a7220 */ /* 0x080fe20000410000 */
[-C--:B------:R-:W-:Y:S01]  /*14bd0*/  FMUL.FTZ R43, R45, R6.reuse ;  /* 0x000000062d2b7220 */ /* 0x080fe20000410000 */
[-C--:B------:R-:W-:Y:S01]  /*14be0*/  FMUL.FTZ R40, R47, R6.reuse ;  /* 0x000000062f287220 */ /* 0x080fe20000410000 */
[-C--:B------:R-:W-:Y:S01]  /*14bf0*/  FMUL.FTZ R46, R48, R6.reuse ;  /* 0x00000006302e7220 */ /* 0x080fe20000410000 */
[-C--:B------:R-:W-:Y:S01]  /*14c00*/  FMUL.FTZ R41, R50, R6.reuse ;  /* 0x0000000632297220 */ /* 0x080fe20000410000 */
[----:B------:R-:W2:Y:S01]  /*14c10*/  MUFU.TANH R3, R3 ;  /* 0x0000000300037308 */ /* 0x000ea20000002400 */
[----:B0-----:R-:W-:Y:S01]  /*14c20*/  FMNMX.FTZ R10, R56, R5, !PT ;  /* 0x00000005380a7209 */ /* 0x001fe20007810000 */
[-C--:B------:R-:W-:Y:S01]  /*14c30*/  FMUL.FTZ R45, R49, R6.reuse ;  /* 0x00000006312d7220 */ /* 0x080fe20000410000 */
[-C--:B------:R-:W-:Y:S01]  /*14c40*/  FMUL.FTZ R36, R51, R6.reuse ;  /* 0x0000000633247220 */ /* 0x080fe20000410000 */
[-C--:B------:R-:W-:Y:S01]  /*14c50*/  FMUL.FTZ R47, R52, R6.reuse ;  /* 0x00000006342f7220 */ /* 0x080fe20000410000 */
[-C--:B------:R-:W-:Y:S01]  /*14c60*/  FMUL.FTZ R37, R54, R6.reuse ;  /* 0x0000000636257220 */ /* 0x080fe20000410000 */
[-C--:B------:R-:W-:Y:S01]  /*14c70*/  FMUL.FTZ R48, R53, R6.reuse ;  /* 0x0000000635307220 */ /* 0x080fe20000410000 */
[----:B------:R-:W-:Y:S01]  /*14c80*/  FMUL.FTZ R33, R55, R6 ;  /* 0x0000000637217220 */ /* 0x000fe20000410000 */
        /* <DEDUP_REMOVED lines=53> */
[----:B0-----:R-:W-:Y:S02]  /*14fe0*/  FMNMX.FTZ R7, R47, R8, !PT ;  /* 0x000000082f077209 */ /* 0x001fe40007810000 */
[----:B------:R-:W4:Y:S05]  /*14ff0*/  LDL.64 R8, [R1+0x1f0] ;  /* 0x0001f00001087983 */ /* 0x000f2a0000100a00 */
[----:B------:R-:W0:Y:S01]  /*15000*/  MUFU.TANH R33, R33 ;  /* 0x0000002100217308 */ /* 0x000e220000002400 */
[----:B-1----:R-:W-:Y:S02]  /*15010*/  FMNMX.FTZ R6, R37, R6, !PT ;  /* 0x0000000625067209 */ /* 0x002fe40007810000 */
[----:B--2---:R-:W-:-:S02]  /*15020*/  FMNMX.FTZ R10, R48, R7, !PT ;  /* 0x00000007300a7209 */ /* 0x004fc40007810000 */
[----:B0-----:R-:W-:-:S03]  /*15030*/  FMNMX.FTZ R11, R33, R6, !PT ;  /* 0x00000006210b7209 */ /* 0x001fc60007810000 */
[----:B------:R-:W0:Y:S04]  /*15040*/  SHFL.BFLY PT, R7, R10, 0x2, 0x1f ;  /* 0x0c401f000a077f89 */ /* 0x000e2800000e0000 */
[----:B------:R-:W-:Y:S04]  /*15050*/  STL.64 [R1+0x1e0], R10 ;  /* 0x0001e00a01007387 */ /* 0x000fe80000100a00 */
[----:B------:R-:W2:Y:S01]  /*15060*/  LDL R24, [R1+0x1e4] ;  /* 0x0001e40001187983 */ /* 0x000ea20000100800 */
[----:B0-----:R-:W-:-:S05]  /*15070*/  FMNMX.FTZ R12, R10, R7, !PT ;  /* 0x000000070a0c7209 */ /* 0x001fca0007810000 */
[----:B------:R-:W0:Y:S02]  /*15080*/  SHFL.BFLY PT, R7, R12, 0x1, 0x1f ;  /* 0x0c201f000c077f89 */ /* 0x000e2400000e0000 */
[----:B0-----:R-:W-:Y:S02]  /*15090*/  FMNMX.FTZ R14, R12, R7, !PT ;  /* 0x000000070c0e7209 */ /* 0x001fe40007810000 */
[----:B------:R-:W4:Y:S04]  /*150a0*/  LDL.64 R6, [R1+0xb8] ;  /* 0x0000b80001067983 */ /* 0x000f280000100a00 */
        /* <DEDUP_REMOVED lines=10> */
[----:B------:R-:W4:Y:S08]  /*15150*/  MUFU.EX2 R124, R4 ;  /* 0x00000004007c7308 */ /* 0x000f300000000800 */
[----:B------:R-:W0:Y:S01]  /*15160*/  MUFU.EX2 R123, R12 ;  /* 0x0000000c007b7308 */ /* 0x000e220000000800 */
[----:B------:R1:W-:Y:S01]  /*15170*/  STL [R1+0x1e4], R10 ;  /* 0x0001e40a01007387 */ /* 0x0003e20000100800 */
[----:B----4-:R-:W-:Y:S01]  /*15180*/  FMUL.FTZ R8, R124, R8 ;  /* 0x000000087c087220 */ /* 0x010fe20000410000 */
[----:B0-----:R-:W-:-:S05]  /*15190*/  FMUL.FTZ R9, R9, R123 ;  /* 0x0000007b09097220 */ /* 0x001fca0000410000 */
[----:B------:R1:W-:Y:S04]  /*151a0*/  STL.64 [R1+0x1f0], R8 ;  /* 0x0001f00801007387 */ /* 0x0003e80000100a00 */
[----:B------:R-:W2:Y:S01]  /*151b0*/  LD.E R5, desc[UR36][R6.64+0x4] ;  /* 0x0000042406057980 */ /* 0x000ea2000c101900 */
[----:B------:R-:W-:Y:S01]  /*151c0*/  BSSY B0, `(.L_x_3155) ;  /* 0x000000c000007945 */ /* 0x000fe20003800000 */
[----:B--2---:R-:W-:-:S13]  /*151d0*/  ISETP.NE.AND P0, PT, R5, RZ, PT ;  /* 0x000000ff0500720c */ /* 0x004fda0003f05270 */
[----:B-1----:R-:W-:Y:S05]  /*151e0*/  @P0 BRA `(.L_x_3156) ;  /* 0x0000000000240947 */ /* 0x002fea0003800000 */
        /* <DEDUP_REMOVED lines=9> */
.L_x_3156:
[----:B------:R-:W-:Y:S05]  /*15280*/  BSYNC B0 ;  /* 0x0000000000007941 */ /* 0x000fea0003800000 */
.L_x_3155:
        /* <DEDUP_REMOVED lines=9> */
.L_x_3158:
[----:B------:R-:W-:Y:S05]  /*15320*/  BSYNC B0 ;  /* 0x0000000000007941 */ /* 0x000fea0003800000 */
.L_x_3157:
        /* <DEDUP_REMOVED lines=35> */
[----:B------:R-:W4:Y:S01]  /*15560*/  LDL R146, [R1+0x1c8] ;  /* 0x0001c80001927983 */ /* 0x000f220000100800 */
[----:B--2---:R-:W-:-:S04]  /*15570*/  FMUL.FTZ R28, R28, R49 ;  /* 0x000000311c1c7220 */ /* 0x004fc80000410000 */
[-CC-:B------:R-:W-:Y:S01]  /*15580*/  FFMA.FTZ R174, R44, R49.reuse, -R28.reuse ;  /* 0x000000312cae7223 */ /* 0x180fe2000001081c */
[-C--:B------:R-:W-:Y:S01]  /*15590*/  FMUL.FTZ R44, R29, R49.reuse ;  /* 0x000000311d2c7220 */ /* 0x080fe20000410000 */
[----:B------:R-:W-:-:S03]  /*155a0*/  FFMA.FTZ R122, R59, R49, -R28 ;  /* 0x000000313b7a7223 */ /* 0x000fc6000001081c */
[-CC-:B------:R-:W-:Y:S01]  /*155b0*/  FFMA.FTZ R133, R56, R49.reuse, -R44.reuse ;  /* 0x0000003138857223 */ /* 0x180fe2000001082c */
[-C--:B------:R-:W-:Y:S01]  /*155c0*/  FFMA.FTZ R161, R3, R49.reuse, -R44 ;  /* 0x0000003103a17223 */ /* 0x080fe2000001082c */
[-C--:B------:R-:W-:Y:S01]  /*155d0*/  FFMA.FTZ R160, R57, R49.reuse, -R28 ;  /* 0x0000003139a07223 */ /* 0x080fe2000001081c */
[----:B------:R-:W3:Y:S01]  /*155e0*/  MUFU.EX2 R122, R122 ;  /* 0x0000007a007a7308 */ /* 0x000ee20000000800 */
[-C--:B------:R-:W-:Y:S01]  /*155f0*/  FFMA.FTZ R163, R60, R49.reuse, -R44 ;  /* 0x000000313ca37223 */ /* 0x080fe2000001082c */
[-C--:B------:R-:W-:Y:S01]  /*15600*/  FFMA.FTZ R121, R58, R49.reuse, -R28 ;  /* 0x000000313a797223 */ /* 0x080fe2000001081c */
[-C--:B------:R-:W-:Y:S01]  /*15610*/  FFMA.FTZ R132, R30, R49.reuse, -R44 ;  /* 0x000000311e847223 */ /* 0x080fe2000001082c */
[-C--:B------:R-:W-:Y:S01]  /*15620*/  FFMA.FTZ R162, R61, R49.reuse, -R28 ;  /* 0x000000313da27223 */ /* 0x080fe2000001081c */
[-C--:B------:R-:W-:Y:S01]  /*15630*/  FFMA.FTZ R165, R32, R49.reuse, -R44 ;  /* 0x0000003120a57223 */ /* 0x080fe2000001082c */
[-C--:B------:R-:W-:Y:S01]  /*15640*/  FFMA.FTZ R120, R63, R49.reuse, -R28 ;  /* 0x000000313f787223 */ /* 0x080fe2000001081c */
[-C--:B------:R-:W-:Y:S01]  /*15650*/  FFMA.FTZ R131, R31, R49.reuse, -R44 ;  /* 0x000000311f837223 */ /* 0x080fe2000001082c */
        /* <DEDUP_REMOVED lines=8> */
[----:B------:R-:W1:Y:S01]  /*156e0*/  MUFU.EX2 R161, R161 ;  /* 0x000000a100a17308 */ /* 0x000e620000000800 */
[-CC-:B------:R-:W-:Y:S01]  /*156f0*/  FFMA.FTZ R168, R45, R49.reuse, -R28.reuse ;  /* 0x000000312da87223 */ /* 0x180fe2000001081c */
[-CC-:B------:R-:W-:Y:S01]  /*15700*/  FFMA.FTZ R170, R47, R49.reuse, -R28.reuse ;  /* 0x000000312faa7223 */ /* 0x180fe2000001081c */
[-C--:B------:R-:W-:Y:S01]  /*15710*/  FFMA.FTZ R21, R48, R49.reuse, -R28 ;  /* 0x0000003130157223 */ /* 0x080fe2000001081c */
[-CC-:B------:R-:W-:Y:S01]  /*15720*/  FFMA.FTZ R167, R35, R49.reuse, -R44.reuse ;  /* 0x0000003123a77223 */ /* 0x180fe2000001082c */
[-CC-:B------:R-:W-:Y:S01]  /*15730*/  FFMA.FTZ R129, R34, R49.reuse, -R44.reuse ;  /* 0x0000003122817223 */ /* 0x180fe2000001082c */
[-CC-:B------:R-:W-:Y:S01]  /*15740*/  FFMA.FTZ R173, R38, R49.reuse, -R44.reuse ;  /* 0x0000003126ad7223 */ /* 0x180fe2000001082c */
[-C--:B------:R-:W-:Y:S01]  /*15750*/  FFMA.FTZ R127, R39, R49.reuse, -R44 ;  /* 0x00000031277f7223 */ /* 0x080fe2000001082c */
[----:B------:R-:W2:Y:S01]  /*15760*/  MUFU.EX2 R160, R160 ;  /* 0x000000a000a07308 */ /* 0x000ea20000000800 */
[----:B---3--:R-:W-:Y:S01]  /*15770*/  FADD.FTZ R3, R122, R8 ;  /* 0x000000087a037221 */ /* 0x008fe20000010000 */
[-CC-:B------:R-:W-:Y:S01]  /*15780*/  FFMA.FTZ R125, R42, R49.reuse, -R44.reuse ;  /* 0x000000312a7d7223 */ /* 0x180fe2000001082c */
[-CC-:B------:R-:W-:Y:S01]  /*15790*/  FFMA.FTZ R175, R40, R49.reuse, -R44.reuse ;  /* 0x0000003128af7223 */ /* 0x180fe2000001082c */
[----:B------:R-:W-:-:S04]  /*157a0*/  FFMA.FTZ R169, R41, R49, -R44 ;  /* 0x0000003129a97223 */ /* 0x000fc8000001082c */
[----:B------:R-:W-:Y:S01]  /*157b0*/  MUFU.EX2 R174, R174 ;  /* 0x000000ae00ae7308 */ /* 0x000fe20000000800 */
[----:B------:R-:W-:Y:S01]  /*157c0*/  FFMA.FTZ R171, R37, R49, -R44 ;  /* 0x0000003125ab7223 */ /* 0x000fe2000001082c */
[C---:B----4-:R-:W-:Y:S01]  /*157d0*/  FMUL.FTZ R25, R124.reuse, R25 ;  /* 0x000000197c197220 */ /* 0x050fe20000410000 */
[C---:B------:R-:W-:Y:S01]  /*157e0*/  FMUL.FTZ R24, R124.reuse, R24 ;  /* 0x000000187c187220 */ /* 0x040fe20000410000 */
[C---:B------:R-:W-:Y:S01]  /*157f0*/  FMUL.FTZ R27, R123.reuse, R27 ;  /* 0x0000001b7b1b7220 */ /* 0x040fe20000410000 */
[----:B------:R-:W-:Y:S01]  /*15800*/  FMUL.FTZ R26, R123, R26 ;  /* 0x0000001a7b1a7220 */ /* 0x000fe20000410000 */
[C---:B------:R-:W-:Y:S01]  /*15810*/  FMUL.FTZ R15, R124.reuse, R15 ;  /* 0x0000000f7c0f7220 */ /* 0x040fe20000410000 */
[C---:B------:R-:W-:Y:S01]  /*15820*/  FMUL.FTZ R14, R124.reuse, R14 ;  /* 0x0000000e7c0e7220 */ /* 0x040fe20000410000 */
[----:B------:R-:W3:Y:S01]  /*15830*/  MUFU.EX2 R163, R163 ;  /* 0x000000a300a37308 */ /* 0x000ee20000000800 */
[C---:B------:R-:W-:Y:S01]  /*15840*/  FMUL.FTZ R11, R124.reuse, R11 ;  /* 0x0000000b7c0b7220 */ /* 0x040fe20000410000 */
[C---:B------:R-:W-:Y:S01]  /*15850*/  FMUL.FTZ R10, R124.reuse, R10 ;  /* 0x0000000a7c0a7220 */ /* 0x040fe20000410000 */
[C---:B------:R-:W-:Y:S01]  /*15860*/  FMUL.FTZ R13, R124.reuse, R13 ;  /* 0x0000000d7c0d7220 */ /* 0x040fe20000410000 */
[C---:B------:R-:W-:Y:S01]  /*15870*/  FMUL.FTZ R12, R124.reuse, R12 ;  /* 0x0000000c7c0c7220 */ /* 0x040fe20000410000 */
[C---:B------:R-:W-:Y:S01]  /*15880*/  FMUL.FTZ R99, R124.reuse, R99 ;  /* 0x000000637c637220 */ /* 0x040fe20000410000 */
[C---:B------:R-:W-:Y:S01]  /*15890*/  FMUL.FTZ R98, R124.reuse, R98 ;  /* 0x000000627c627220 */ /* 0x040fe20000410000 */
[C---:B------:R-:W-:Y:S01]  /*158a0*/  FMUL.FTZ R97, R124.reuse, R97 ;  /* 0x000000617c617220 */ /* 0x040fe20000410000 */
[----:B------:R-:W4:Y:S01]  /*158b0*/  MUFU.EX2 R121, R121 ;  /* 0x0000007900797308 */ /* 0x000f220000000800 */
[----:B0-----:R-:W-:Y:S01]  /*158c0*/  FADD.FTZ R28, R133, R9 ;  /* 0x00000009851c7221 */ /* 0x001fe20000010000 */
[C---:B------:R-:W-:Y:S01]  /*158d0*/  FMUL.FTZ R96, R124.reuse, R96 ;  /* 0x000000607c607220 */ /* 0x040fe20000410000 */
[C---:B------:R-:W-:Y:S01]  /*158e0*/  FMUL.FTZ R101, R124.reuse, R93 ;  /* 0x0000005d7c657220 */ /* 0x040fe20000410000 */
[C---:B------:R-:W-:Y:S01]  /*158f0*/  FMUL.FTZ R100, R124.reuse, R92 ;  /* 0x0000005c7c647220 */ /* 0x040fe20000410000 */
[C---:B------:R-:W-:Y:S01]  /*15900*/  FMUL.FTZ R111, R124.reuse, R111 ;  /* 0x0000006f7c6f7220 */ /* 0x040fe20000410000 */
[C---:B------:R-:W-:Y:S01]  /*15910*/  FMUL.FTZ R110, R124.reuse, R110 ;  /* 0x0000006e7c6e7220 */ /* 0x040fe20000410000 */
[C---:B------:R-:W-:Y:S01]  /*15920*/  FMUL.FTZ R105, R124.reuse, R105 ;  /* 0x000000697c697220 */ /* 0x040fe20000410000 */
[----:B------:R-:W0:Y:S01]  /*15930*/  MUFU.EX2 R132, R132 ;  /* 0x0000008400847308 */ /* 0x000e220000000800 */
[C---:B------:R-:W-:Y:S01]  /*15940*/  FMUL.FTZ R104, R124.reuse, R104 ;  /* 0x000000687c687220 */ /* 0x040fe20000410000 */
[C---:B------:R-:W-:Y:S01]  /*15950*/  FMUL.FTZ R113, R124.reuse, R103 ;  /* 0x000000677c717220 */ /* 0x040fe20000410000 */
[----:B------:R-:W-:Y:S01]  /*15960*/  FMUL.FTZ R112, R124, R102 ;  /* 0x000000667c707220 */ /* 0x000fe20000410000 */
[C---:B------:R-:W-:Y:S01]  /*15970*/  FMUL.FTZ R109, R123.reuse, R109 ;  /* 0x0000006d7b6d7220 */ /* 0x040fe20000410000 */
[C---:B------:R-:W-:Y:S01]  /*15980*/  FMUL.FTZ R108, R123.reuse, R108 ;  /* 0x0000006c7b6c7220 */ /* 0x040fe20000410000 */
[C---:B------:R-:W-:Y:S01]  /*15990*/  FMUL.FTZ R115, R123.reuse, R107 ;  /* 0x0000006b7b737220 */ /* 0x040fe20000410000 */
[----:B------:R-:W-:Y:S01]  /*159a0*/  FMUL.FTZ R114, R123, R106 ;  /* 0x0000006a7b727220 */ /* 0x000fe20000410000 */
[----:B------:R-:W0:Y:S01]  /*159b0*/  MUFU.EX2 R162, R162 ;  /* 0x000000a200a27308 */ /* 0x000e220000000800 */
[----:B-1----:R-:W-:Y:S01]  /*159c0*/  FADD.FTZ R28, R161, R28 ;  /* 0x0000001ca11c7221 */ /* 0x002fe20000010000 */
[----:B--2---:R-:W-:Y:S01]  /*159d0*/  FADD.FTZ R8, R160, R3 ;  /* 0x00000003a0087221 */ /* 0x004fe20000010000 */
[C---:B------:R-:W-:Y:S01]  /*159e0*/  FMUL.FTZ R7, R123.reuse, R7 ;  /* 0x000000077b077220 */ /* 0x040fe20000410000 */
[----:B------:R-:W-:Y:S01]  /*159f0*/  FMUL.FTZ R6, R123, R6 ;  /* 0x000000067b067220 */ /* 0x000fe20000410000 */
[----:B------:R-:W2:Y:S03]  /*15a00*/  LDL.64 R62, [R1+0x3a0] ;  /* 0x0003a000013e7983 */ /* 0x000ea60000100a00 */
[----:B------:R-:W1:Y:S01]  /*15a10*/  MUFU.EX2 R165, R165 ;  /* 0x000000a500a57308 */ /* 0x000e620000000800 */
[----:B------:R-:W2:Y:S04]  /*15a20*/  LDL.64 R60, [R1+0x3b0] ;  /* 0x0003b000013c7983 */ /* 0x000ea80000100a00 */
[----:B------:R-:W2:Y:S03]  /*15a30*/  LDL.64 R58, [R1+0x3c0] ;  /* 0x0003c000013a7983 */ /* 0x000ea60000100a00 */
[----:B------:R-:W1:Y:S01]  /*15a40*/  MUFU.EX2 R120, R120 ;  /* 0x0000007800787308 */ /* 0x000e620000000800 */
[----:B---3--:R-:W-:Y:S01]  /*15a50*/  FADD.FTZ R9, R163, R28 ;  /* 0x0000001ca3097221 */ /* 0x008fe20000010000 */
[----:B----4-:R-:W-:Y:S01]  /*15a60*/  FADD.FTZ R3, R121, R8 ;  /* 0x0000000879037221 */ /* 0x010fe20000010000 */
[----:B------:R-:W3:Y:S04]  /*15a70*/  LDL.64 R64, [R1+0x340] ;  /* 0x0003400001407983 */ /* 0x000ee80000100a00 */
[----:B------:R-:W4:Y:S01]  /*15a80*/  LDL.64 R66, [R1+0x380] ;  /* 0x0003800001427983 */ /* 0x000f220000100a00 */
[----:B------:R-:W1:Y:S03]  /*15a90*/  MUFU.EX2 R131, R131 ;  /* 0x0000008300837308 */ /* 0x000e660000000800 */
[----:B------:R-:W2:Y:S04]  /*15aa0*/  LDL.64 R56, [R1+0x3d0] ;  /* 0x0003d00001387983 */ /* 0x000ea80000100a00 */
[----:B------:R-:W2:Y:S01]  /*15ab0*/  LDL.64 R46, [R1+0x268] ;  /* 0x00026800012e7983 */ /* 0x000ea20000100a00 */
[----:B------:R-:W1:Y:S01]  /*15ac0*/  MUFU.EX2 R164, R164 ;  /* 0x000000a400a47308 */ /* 0x000e620000000800 */
[----:B0-----:R-:W-:Y:S01]  /*15ad0*/  FADD.FTZ R8, R132, R9 ;  /* 0x0000000984087221 */ /* 0x001fe20000010000 */
[----:B------:R-:W-:Y:S01]  /*15ae0*/  FADD.FTZ R3, R162, R3 ;  /* 0x00000003a2037221 */ /* 0x000fe20000010000 */
[----:B------:R-:W2:Y:S05]  /*15af0*/  LDL.64 R34, [R1+0x278] ;  /* 0x0002780001227983 */ /* 0x000eaa0000100a00 */
[----:B------:R-:W0:Y:S08]  /*15b00*/  MUFU.EX2 R167, R167 ;  /* 0x000000a700a77308 */ /* 0x000e300000000800 */
[----:B------:R-:W0:Y:S01]  /*15b10*/  MUFU.EX2 R130, R130 ;  /* 0x0000008200827308 */ /* 0x000e220000000800 */
[----:B-1----:R-:W-:Y:S01]  /*15b20*/  FADD.FTZ R8, R165, R8 ;  /* 0x00000008a5087221 */ /* 0x002fe20000010000 */
[----:B------:R-:W-:Y:S01]  /*15b30*/  FADD.FTZ R3, R120, R3 ;  /* 0x0000000378037221 */ /* 0x000fe20000010000 */
[----:B------:R-:W2:Y:S05]  /*15b40*/  LDL.64 R42, [R1+0x288] ;  /* 0x00028800012a7983 */ /* 0x000eaa0000100a00 */
[----:B------:R-:W1:Y:S08]  /*15b50*/  MUFU.EX2 R129, R129 ;  /* 0x0000008100817308 */ /* 0x000e700000000800 */
[----:B------:R-:W1:Y:S01]  /*15b60*/  MUFU.EX2 R166, R166 ;  /* 0x000000a600a67308 */ /* 0x000e620000000800 */
[----:B------:R-:W-:Y:S01]  /*15b70*/  FADD.FTZ R8, R131, R8 ;  /* 0x0000000883087221 */ /* 0x000fe20000010000 */
[----:B------:R-:W-:Y:S01]  /*15b80*/  FADD.FTZ R3, R164, R3 ;  /* 0x00000003a4037221 */ /* 0x000fe20000010000 */
[----:B------:R-:W2:Y:S04]  /*15b90*/  LDL.64 R40, [R1+0x298] ;  /* 0x0002980001287983 */ /* 0x000ea80000100a00 */
[----:B------:R-:W2:Y:S01]  /*15ba0*/  LDL.64 R38, [R1+0x2a8] ;  /* 0x0002a80001267983 */ /* 0x000ea20000100a00 */
[----:B------:R-:W1:Y:S08]  /*15bb0*/  MUFU.EX2 R173, R173 ;  /* 0x000000ad00ad7308 */ /* 0x000e700000000800 */
[----:B------:R-:W1:Y:S01]  /*15bc0*/  MUFU.EX2 R128, R128 ;  /* 0x0000008000807308 */ /* 0x000e620000000800 */
[----:B0-----:R-:W-:Y:S01]  /*15bd0*/  FADD.FTZ R8, R167, R8 ;  /* 0x00000008a7087221 */ /* 0x001fe20000010000 */
[----:B------:R-:W-:-:S06]  /*15be0*/  FADD.FTZ R3, R130, R3 ;  /* 0x0000000382037221 */ /* 0x000fcc0000010000 */
[----:B------:R-:W0:Y:S08]  /*15bf0*/  MUFU.EX2 R127, R127 ;  /* 0x0000007f007f7308 */ /* 0x000e300000000800 */
[----:B------:R-:W0:Y:S01]  /*15c00*/  MUFU.EX2 R172, R172 ;  /* 0x000000ac00ac7308 */ /* 0x000e220000000800 */
[----:B-1----:R-:W-:Y:S01]  /*15c10*/  FADD.FTZ R8, R129, R8 ;  /* 0x0000000881087221 */ /* 0x002fe20000010000 */
[----:B------:R-:W-:-:S06]  /*15c20*/  FADD.FTZ R3, R166, R3 ;  /* 0x00000003a6037221 */ /* 0x000fcc0000010000 */
[----:B------:R-:W1:Y:S01]  /*15c30*/  MUFU.EX2 R125, R125 ;  /* 0x0000007d007d7308 */ /* 0x000e620000000800 */
[----:B------:R-:W-:Y:S01]  /*15c40*/  FFMA.FTZ R9, R36, R49, -R44 ;  /* 0x0000003124097223 */ /* 0x000fe2000001082c */
[----:B------:R-:W-:-:S06]  /*15c50*/  FADD.FTZ R8, R173, R8 ;  /* 0x00000008ad087221 */ /* 0x000fcc0000010000 */
[----:B------:R-:W1:Y:S01]  /*15c60*/  MUFU.EX2 R175, R175 ;  /* 0x000000af00af7308 */ /* 0x000e620000000800 */
[----:B------:R-:W-:-:S07]  /*15c70*/  FADD.FTZ R3, R128, R3 ;  /* 0x0000000380037221 */ /* 0x000fce0000010000 */
[----:B------:R-:W1:Y:S01]  /*15c80*/  MUFU.EX2 R126, R126 ;  /* 0x0000007e007e7308 */ /* 0x000e620000000800 */
[----:B0-----:R-:W-:Y:S01]  /*15c90*/  FADD.FTZ R28, R127, R8 ;  /* 0x000000087f1c7221 */ /* 0x001fe20000010000 */
[----:B------:R-:W-:-:S06]  /*15ca0*/  FADD.FTZ R3, R172, R3 ;  /* 0x00000003ac037221 */ /* 0x000fcc0000010000 */
[----:B------:R-:W-:Y:S01]  /*15cb0*/  MUFU.EX2 R193, R193 ;  /* 0x000000c100c17308 */ /* 0x000fe20000000800 */
[----:B------:R-:W-:-:S07]  /*15cc0*/  FFMA.FTZ R8, R33, R49, -R44 ;  /* 0x0000003121087223 */ /* 0x000fce000001082c */
[----:B------:R-:W0:Y:S01]  /*15cd0*/  MUFU.EX2 R169, R169 ;  /* 0x000000a900a97308 */ /* 0x000e220000000800 */
[----:B-1----:R-:W-:Y:S01]  /*15ce0*/  FADD.FTZ R28, R125, R28 ;  /* 0x0000001c7d1c7221 */ /* 0x002fe20000010000 */
[----:B------:R-:W-:Y:S01]  /*15cf0*/  FADD.FTZ R3, R174, R3 ;  /* 0x00000003ae037221 */ /* 0x000fe20000010000 */
[----:B------:R-:W2:Y:S04]  /*15d00*/  LDL.64 R44, [R1+0x3e0] ;  /* 0x0003e000012c7983 */ /* 0x000ea80000100a00 */
[----:B------:R-:W2:Y:S01]  /*15d10*/  LDL.64 R36, [R1+0x2b8] ;  /* 0x0002b80001247983 */ /* 0x000ea20000100a00 */
[----:B------:R-:W-:Y:S03]  /*15d20*/  MUFU.EX2 R168, R168 ;  /* 0x000000a800a87308 */ /* 0x000fe60000000800 */
[----:B------:R-:W2:Y:S04]  /*15d30*/  LDL.64 R92, [R1+0x348] ;  /* 0x00034800015c7983 */ /* 0x000ea80000100a00 */
[----:B------:R-:W2:Y:S01]  /*15d40*/  LDL.64 R102, [R1+0x388] ;  /* 0x0003880001667983 */ /* 0x000ea20000100a00 */
[----:B------:R-:W1:Y:S01]  /*15d50*/  MUFU.EX2 R9, R9 ;  /* 0x0000000900097308 */ /* 0x000e620000000800 */
[----:B------:R-:W-:Y:S01]  /*15d60*/  FADD.FTZ R30, R175, R28 ;  /* 0x0000001caf1e7221 */ /* 0x000fe20000010000 */
[----:B------:R-:W-:Y:S01]  /*15d70*/  FADD.FTZ R28, R126, R3 ;  /* 0x000000037e1c7221 */ /* 0x000fe20000010000 */
[----:B------:R-:W2:Y:S04]  /*15d80*/  LDL.64 R48, [R1+0x258] ;  /* 0x0002580001307983 */ /* 0x000ea80000100a00 */
[----:B------:R-:W2:Y:S01]  /*15d90*/  LDL.64 R32, [R1+0x2d8] ;  /* 0x0002d80001207983 */ /* 0x000ea20000100a00 */
[----:B------:R-:W-:Y:S08]  /*15da0*/  MUFU.EX2 R170, R170 ;  /* 0x000000aa00aa7308 */ /* 0x000ff00000000800 */
[----:B------:R-:W1:Y:S01]  /*15db0*/  MUFU.EX2 R171, R171 ;  /* 0x000000ab00ab7308 */ /* 0x000e620000000800 */
[----:B0-----:R-:W-:Y:S01]  /*15dc0*/  FADD.FTZ R30, R169, R30 ;  /* 0x0000001ea91e7221 */ /* 0x001fe20000010000 */
[----:B------:R-:W-:Y:S01]  /*15dd0*/  FADD.FTZ R3, R193, R28 ;  /* 0x0000001cc1037221 */ /* 0x000fe20000010000 */
[----:B------:R-:W2:Y:S05]  /*15de0*/  LDL.64 R106, [R1+0x3c8] ;  /* 0x0003c800016a7983 */ /* 0x000eaa0000100a00 */
[----:B------:R-:W0:Y:S08]  /*15df0*/  MUFU.EX2 R21, R21 ;  /* 0x0000001500157308 */ /* 0x000e300000000800 */
[----:B------:R-:W0:Y:S01]  /*15e00*/  MUFU.EX2 R8, R8 ;  /* 0x0000000800087308 */ /* 0x000e220000000800 */
[----:B-1----:R-:W-:Y:S01]  /*15e10*/  FADD.FTZ R30, R9, R30 ;  /* 0x0000001e091e7221 */ /* 0x002fe20000010000 */
[----:B------:R-:W-:-:S03]  /*15e20*/  FADD.FTZ R3, R168, R3 ;  /* 0x00000003a8037221 */ /* 0x000fc60000010000 */
[----:B------:R-:W-:Y:S01]  /*15e30*/  FADD.FTZ R29, R171, R30 ;  /* 0x0000001eab1d7221 */ /* 0x000fe20000010000 */
[----:B------:R-:W-:Y:S01]  /*15e40*/  FADD.FTZ R28, R170, R3 ;  /* 0x00000003aa1c7221 */ /* 0x000fe20000010000 */
[----:B------:R-:W2:Y:S03]  /*15e50*/  LDL.64 R30, [R1+0x2e8] ;  /* 0x0002e800011e7983 */ /* 0x000ea60000100a00 */
[----:B0-----:R-:W-:Y:S01]  /*15e60*/  FADD.FTZ R28, R21, R28 ;  /* 0x0000001c151c7221 */ /* 0x001fe20000010000 */
[----:B------:R-:W-:-:S05]  /*15e70*/  FADD.FTZ R29, R8, R29 ;  /* 0x0000001d081d7221 */ /* 0x000fca0000010000 */
[----:B------:R0:W-:Y:S01]  /*15e80*/  STL.64 [R1+0x1f0], R28 ;  /* 0x0001f01c01007387 */ /* 0x0001e20000100a00 */
[----:B------:R-:W-:Y:S06]  /*15e90*/  BAR.SYNC.DEFER_BLOCKING 0xf, 0x100 ;  /* 0x03c4000000007b1d */ /* 0x000fec0000010000 */
[----:B0-----:R-:W2:Y:S04]  /*15ea0*/  LDL.64 R28, [R1+0x2f8] ;  /* 0x0002f800011c7983 */ /* 0x001ea80000100a00 */
[----:B------:R-:W2:Y:S04]  /*15eb0*/  LD.E.64 R88, desc[UR36][R4.64+0x8] ;  /* 0x0000082404587980 */ /* 0x000ea8000c101b00 */
[----:B------:R-:W2:Y:S04]  /*15ec0*/  LD.E.64 R4, desc[UR36][R4.64] ;  /* 0x0000002404047980 */ /* 0x000ea8000c101b00 */
[----:B------:R0:W-:Y:S04]  /*15ed0*/  STL.64 [R1+0x400], R24 ;  /* 0x0004001801007387 */ /* 0x0001e80000100a00 */
[----:B------:R1:W-:Y:S04]  /*15ee0*/  STL.64 [R1+0x408], R26 ;  /* 0x0004081a01007387 */ /* 0x0003e80000100a00 */
[----:B------:R-:W-:Y:S04]  /*15ef0*/  STL.64 [R1+0x210], R14 ;  /* 0x0002100e01007387 */ /* 0x000fe80000100a00 */
        /* <DEDUP_REMOVED lines=8> */
[----:B------:R3:W-:Y:S04]  /*15f80*/  STL.64 [R1+0x218], R108 ;  /* 0x0002186c01007387 */ /* 0x0007e80000100a00 */
[----:B------:R3:W-:Y:S04]  /*15f90*/  STL.64 [R1+0x228], R114 ;  /* 0x0002287201007387 */ /* 0x0007e80000100a00 */
[----:B0-----:R-:W2:Y:S04]  /*15fa0*/  LDL.64 R24, [R1+0x2c8] ;  /* 0x0002c80001187983 */ /* 0x001ea80000100a00 */
[----:B-1----:R-:W2:Y:S04]  /*15fb0*/  LDL.64 R26, [R1+0x308] ;  /* 0x00030800011a7983 */ /* 0x002ea80000100a00 */
        /* <DEDUP_REMOVED lines=8> */
[----:B---3--:R-:W3:Y:S04]  /*16040*/  LDL.64 R112, [R1+0x3b8] ;  /* 0x0003b80001707983 */ /* 0x008ee80000100a00 */
[----:B------:R-:W3:Y:S04]  /*16050*/  LDL.64 R108, [R1+0x3d8] ;  /* 0x0003d800016c7983 */ /* 0x000ee80000100a00 */
[----:B------:R-:W3:Y:S04]  /*16060*/  LDL.64 R114, [R1+0x3e8] ;  /* 0x0003e80001727983 */ /* 0x000ee80000100a00 */
[----:B------:R0:W-:Y:S04]  /*16070*/  STL.64 [R1+0x238], R6 ;  /* 0x0002380601007387 */ /* 0x0001e80000100a00 */
        /* <DEDUP_REMOVED lines=11> */
[----:B------:R-:W3:Y:S01]  /*16130*/  LDL R145, [R1+0x23c] ;  /* 0x00023c0001917983 */ /* 0x000ee20000100800 */
        /* <DEDUP_REMOVED lines=28> */
[C---:B----4-:R-:W-:Y:S01]  /*16300*/  FMUL.FTZ R67, R124.reuse, R67 ;  /* 0x000000437c437220 */ /* 0x050fe20000410000 */
        /* <DEDUP_REMOVED lines=41> */
[----:B------:R-:W-:Y:S04]  /*165a0*/  STL.64 [R1+0x2a0], R118 ;  /* 0x0002a07601007387 */ /* 0x000fe80000100a00 */
[----:B------:R-:W-:Y:S04]  /*165b0*/  STL.64 [R1+0x2b0], R94 ;  /* 0x0002b05e01007387 */ /* 0x000fe80000100a00 */
[----:B------:R-:W-:Y:S04]  /*165c0*/  STL.64 [R1+0x2c0], R90 ;  /* 0x0002c05a01007387 */ /* 0x000fe80000100a00 */
[----:B------:R-:W-:Y:S01]  /*165d0*/  STL.64 [R1+0x2d0], R74 ;  /* 0x0002d04a01007387 */ /* 0x000fe20000100a00 */
[C---:B------:R-:W-:Y:S01]  /*165e0*/  FMUL.FTZ R31, R123.reuse, R31 ;  /* 0x0000001f7b1f7220 */ /* 0x040fe20000410000 */
[----:B------:R-:W-:-:S02]  /*165f0*/  FMUL.FTZ R30, R123, R30 ;  /* 0x0000001e7b1e7220 */ /* 0x000fc40000410000 */
[----:B------:R-:W-:Y:S04]  /*16600*/  STL.64 [R1+0x2e0], R76 ;  /* 0x0002e04c01007387 */ /* 0x000fe80000100a00 */
[----:B------:R-:W-:Y:S04]  /*16610*/  STL.64 [R1+0x2f0], R78 ;  /* 0x0002f04e01007387 */ /* 0x000fe80000100a00 */
        /* <DEDUP_REMOVED lines=9> */
[----:B------:R-:W-:Y:S01]  /*166b0*/  STL.64 [R1+0x370], R68 ;  /* 0x0003704401007387 */ /* 0x000fe20000100a00 */
[----:B------:R-:W-:-:S03]  /*166c0*/  MOV R3, R88 ;  /* 0x0000005800037202 */ /* 0x000fc60000000f00 */
        /* <DEDUP_REMOVED lines=35> */
[C---:B---3--:R-:W-:Y:S01]  /*16900*/  FMUL.FTZ R113, R123.reuse, R113 ;  /* 0x000000717b717220 */ /* 0x048fe20000410000 */
        /* <DEDUP_REMOVED lines=20> */
[----:B------:R-:W-:Y:S04]  /*16a50*/  STL.64 [R1+0x3a8], R110 ;  /* 0x0003a86e01007387 */ /* 0x000fe80000100a00 */
[----:B------:R-:W-:Y:S04]  /*16a60*/  STL.64 [R1+0x3b8], R112 ;  /* 0x0003b87001007387 */ /* 0x000fe80000100a00 */
[----:B------:R4:W-:Y:S04]  /*16a70*/  STL.64 [R1+0x3c8], R106 ;  /* 0x0003c86a01007387 */ /* 0x0009e80000100a00 */
[----:B------:R4:W-:Y:S04]  /*16a80*/  STL.64 [R1+0x3d8], R108 ;  /* 0x0003d86c01007387 */ /* 0x0009e80000100a00 */
[----:B------:R4:W-:Y:S04]  /*16a90*/  STL.64 [R1+0x3e8], R114 ;  /* 0x0003e87201007387 */ /* 0x0009e80000100a00 */
[----:B------:R4:W-:Y:S04]  /*16aa0*/  STL.64 [R1+0x3f8], R116 ;  /* 0x0003f87401007387 */ /* 0x0009e80000100a00 */
        /* <DEDUP_REMOVED lines=12> */
[----:B0-----:R-:W4:Y:S04]  /*16b70*/  LDL.64 R6, [R1+0x88] ;  /* 0x0000880001067983 */ /* 0x001f280000100a00 */
[----:B-1----:R-:W4:Y:S04]  /*16b80*/  LDL R10, [R1+0x240] ;  /* 0x00024000010a7983 */ /* 0x002f280000100800 */
        /* <DEDUP_REMOVED lines=115> */
[----:B------:R-:W-:Y:S01]  /*172c0*/  IMAD R6, R146, 0x1000, R6 ;  /* 0x0000100092067824 */ /* 0x000fe200078e0206 */
[----:B------:R-:W-:-:S02]  /*172d0*/  F2FP.F16.F32.PACK_AB R160, R160, R122 ;  /* 0x0000007aa0a0723e */ /* 0x000fc400000000ff */
[----:B------:R-:W-:Y:S01]  /*172e0*/  STL [R1+0x240], R10 ;  /* 0x0002400a01007387 */ /* 0x000fe20000100800 */
[----:B------:R-:W-:Y:S02]  /*172f0*/  F2FP.F16.F32.PACK_AB R161, R161, R133 ;  /* 0x00000085a1a1723e */ /* 0x000fe400000000ff */
[----:B------:R-:W-:Y:S01]  /*17300*/  F2FP.F16.F32.PACK_AB R162, R162, R121 ;  /* 0x00000079a2a2723e */ /* 0x000fe200000000ff */
[----:B------:R-:W-:Y:S01]  /*17310*/  STL [R1+0x244], R11 ;  /* 0x0002440b01007387 */ /* 0x000fe20000100800 */
[----:B------:R-:W-:Y:S02]  /*17320*/  F2FP.F16.F32.PACK_AB R163, R132, R163 ;  /* 0x000000a384a3723e */ /* 0x000fe400000000ff */
[----:B------:R-:W-:Y:S01]  /*17330*/  F2FP.F16.F32.PACK_AB R164, R164, R120 ;  /* 0x00000078a4a4723e */ /* 0x000fe200000000ff */
[----:B--2---:R-:W-:Y:S01]  /*17340*/  STL [R1+0x248], R12 ;  /* 0x0002480c01007387 */ /* 0x004fe20000100800 */
[----:B------:R-:W-:Y:S02]  /*17350*/  F2FP.F16.F32.PACK_AB R165, R131, R165 ;  /* 0x000000a583a5723e */ /* 0x000fe400000000ff */
[----:B------:R-:W-:Y:S01]  /*17360*/  F2FP.F16.F32.PACK_AB R166, R166, R130 ;  /* 0x00000082a6a6723e */ /* 0x000fe200000000ff */
[----:B------:R-:W-:Y:S01]  /*17370*/  STL [R1+0x24c], R13 ;  /* 0x00024c0d01007387 */ /* 0x000fe20000100800 */
[----:B------:R-:W-:-:S02]  /*17380*/  F2FP.F16.F32.PACK_AB R167, R129, R167 ;  /* 0x000000a781a7723e */ /* 0x000fc400000000ff */
[----:B------:R-:W-:Y:S01]  /*17390*/  F2FP.F16.F32.PACK_AB R172, R172, R128 ;  /* 0x00000080acac723e */ /* 0x000fe200000000ff */
[----:B------:R-:W-:Y:S01]  /*173a0*/  STL [R1+0x250], R14 ;  /* 0x0002500e01007387 */ /* 0x000fe20000100800 */
[----:B------:R-:W-:Y:S02]  /*173b0*/  F2FP.F16.F32.PACK_AB R173, R127, R173 ;  /* 0x000000ad7fad723e */ /* 0x000fe400000000ff */
[----:B------:R-:W-:Y:S01]  /*173c0*/  F2FP.F16.F32.PACK_AB R174, R126, R174 ;  /* 0x000000ae7eae723e */ /* 0x000fe200000000ff */
[----:B------:R-:W-:Y:S01]  /*173d0*/  STL [R1+0x254], R15 ;  /* 0x0002540f01007387 */ /* 0x000fe20000100800 */
[----:B------:R-:W-:-:S03]  /*173e0*/  F2FP.F16.F32.PACK_AB R175, R175, R125 ;  /* 0x0000007dafaf723e */ /* 0x000fc600000000ff */
[----:B------:R-:W-:Y:S04]  /*173f0*/  STL [R1+0x258], R24 ;  /* 0x0002581801007387 */ /* 0x000fe80000100800 */
[----:B------:R-:W-:Y:S04]  /*17400*/  STL [R1+0x25c], R25 ;  /* 0x00025c1901007387 */ /* 0x000fe80000100800 */
[----:B------:R-:W-:Y:S04]  /*17410*/  STL [R1+0x260], R26 ;  /* 0x0002601a01007387 */ /* 0x000fe80000100800 */
[----:B------:R0:W-:Y:S04]  /*17420*/  STL [R1+0x264], R27 ;  /* 0x0002641b01007387 */ /* 0x0001e80000100800 */
        /* <DEDUP_REMOVED lines=64> */
[----:B---3--:R-:W-:Y:S04]  /*17830*/  STL [R1+0x368], R92 ;  /* 0x0003685c01007387 */ /* 0x008fe80000100800 */
[----:B------:R-:W-:Y:S04]  /*17840*/  STL [R1+0x36c], R93 ;  /* 0x00036c5d01007387 */ /* 0x000fe80000100800 */
[----:B------:R-:W-:Y:S04]  /*17850*/  STL [R1+0x370], R94 ;  /* 0x0003705e01007387 */ /* 0x000fe80000100800 */
[----:B------:R3:W-:Y:S04]  /*17860*/  STL [R1+0x374], R95 ;  /* 0x0003745f01007387 */ /* 0x0007e80000100800 */
[----:B----4-:R-:W-:Y:S04]  /*17870*/  STL [R1+0x378], R96 ;  /* 0x0003786001007387 */ /* 0x010fe80000100800 */
        /* <DEDUP_REMOVED lines=23> */
[----:B------:R4:W-:Y:S04]  /*179f0*/  STL [R1+0x3d8], R123 ;  /* 0x0003d87b01007387 */ /* 0x0009e80000100800 */
[----:B------:R4:W-:Y:S04]  /*17a00*/  STL [R1+0x3dc], R124 ;  /* 0x0003dc7c01007387 */ /* 0x0009e80000100800 */
        /* <DEDUP_REMOVED lines=44> */
[----:B------:R-:W-:Y:S01]  /*17cd0*/  IMAD R5, R5, 0x2, R3 ;  /* 0x0000000205057824 */ /* 0x000fe200078e0203 */
[----:B------:R-:W-:-:S02]  /*17ce0*/  R2UR UR6, R6 ;  /* 0x00000000060672ca */ /* 0x000fc400000e0000 */
[----:B------:R0:W-:Y:S01]  /*17cf0*/  STSM.16.M88.4 [R3], R160 ;  /* 0x000000a003007844 */ /* 0x0001e20000000200 */
[----:B------:R-:W-:Y:S02]  /*17d00*/  R2UR UR7, R7 ;  /* 0x00000000070772ca */ /* 0x000fe400000e0000 */
[----:B------:R-:W-:Y:S02]  /*17d10*/  F2FP.F16.F32.PACK_AB R168, R168, R193 ;  /* 0x000000c1a8a8723e */ /* 0x000fe400000000ff */
[----:B------:R-:W-:Y:S02]  /*17d20*/  F2FP.F16.F32.PACK_AB R169, R9, R169 ;  /* 0x000000a909a9723e */ /* 0x000fe400000000ff */
[----:B------:R-:W-:Y:S02]  /*17d30*/  F2FP.F16.F32.PACK_AB R170, R21, R170 ;  /* 0x000000aa15aa723e */ /* 0x000fe400000000ff */
[----:B------:R-:W-:Y:S01]  /*17d40*/  F2FP.F16.F32.PACK_AB R171, R8, R171 ;  /* 0x000000ab08ab723e */ /* 0x000fe200000000ff */
[----:B0-----:R-:W-:-:S02]  /*17d50*/  IMAD R3, R4, 0x2, R3 ;  /* 0x0000000204037824 */ /* 0x001fc400078e0203 */
[----:B------:R-:W-:-:S03]  /*17d60*/  IMAD R4, R4, 0x2, R5 ;  /* 0x0000000204047824 */ /* 0x000fc600078e0205 */
[----:B------:R-:W-:Y:S04]  /*17d70*/  STSM.16.M88.4 [R3], R164 ;  /* 0x000000a403007844 */ /* 0x000fe80000000200 */
[----:B------:R0:W-:Y:S04]  /*17d80*/  STSM.16.M88.4 [R5], R172 ;  /* 0x000000ac05007844 */ /* 0x0001e80000000200 */
[----:B------:R1:W-:Y:S01]  /*17d90*/  STSM.16.M88.4 [R4], R168 ;  /* 0x000000a804007844 */ /* 0x0003e20000000200 */
[----:B0-----:R-:W-:Y:S02]  /*17da0*/  IMAD.MOV.U32 R5, RZ, RZ, R7 ;  /* 0x000000ffff057224 */ /* 0x001fe400078e0007 */
[----:B-1----:R-:W-:Y:S01]  /*17db0*/  VIADD R4, R6, 0x80 ;  /* 0x0000008006047836 */ /* 0x002fe20000000000 */
[----:B--2---:R-:W-:-:S06]  /*17dc0*/  WARPGROUP.ARRIVE ;  /* 0x00000000000079c5 */ /* 0x004fcc0000000000 */
[----:B------:R-:W-:Y:S01]  /*17dd0*/  HGMMA.64x256x16.F32 R24, R160, gdesc[UR4].tnspB, R24, gsb0 ;  /* 0x43e00004a0187df0 */ /* 0x000fe20008000818 */
[----:B------:R-:W-:Y:S02]  /*17de0*/  R2UR UR6, R4 ;  /* 0x00000000040672ca */ /* 0x000fe400000e0000 */
[----:B------:R-:W-:Y:S01]  /*17df0*/  R2UR UR7, R5 ;  /* 0x00000000050772ca */ /* 0x000fe200000e0000 */
[----:B------:R-:W-:Y:S02]  /*17e00*/  VIADD R4, R6, 0x100 ;  /* 0x0000010006047836 */ /* 0x000fe40000000000 */
        /* <DEDUP_REMOVED lines=279> */
[----:B------:R1:W-:Y:S04]  /*18f80*/  STL [R1+0x210], R4 ;  /* 0x0002100401007387 */ /* 0x0003e80000100800 */
        /* <DEDUP_REMOVED lines=128> */
[----:B-1----:R-:W4:Y:S04]  /*19790*/  LDL R4, [R1+0x28] ;  /* 0x0000280001047983 */ /* 0x002f280000100800 */
[----:B--2---:R3:W5:Y:S01]  /*197a0*/  LDL R3, [R1+0x1c8] ;  /* 0x0001c80001037983 */ /* 0x0047620000100800 */
[----:B------:R-:W-:Y:S01]  /*197b0*/  BSSY B0, `(.L_x_3159) ;  /* 0x0000006000007945 */ /* 0x000fe20003800000 */
[----:B------:R-:W-:Y:S06]  /*197c0*/  BAR.ARV 0xe, 0x100 ;  /* 0x0384000000007b1d */ /* 0x000fec0000002000 */
[----:B----4-:R-:W-:-:S04]  /*197d0*/  LOP3.LUT R4, R4, 0x1, RZ, 0xfc, !PT ;  /* 0x0000000104047812 */ /* 0x010fc800078efcff */
[----:B------:R-:W-:-:S13]  /*197e0*/  ISETP.NE.AND P0, PT, R4, 0x3, PT ;  /* 0x000000030400780c */ /* 0x000fda0003f05270 */
[----:B---3--:R-:W-:Y:S05]  /*197f0*/  @!P0 BRA `(.L_x_3160) ;  /* 0x0000000000048947 */ /* 0x008fea0003800000 */
[----:B------:R-:W-:Y:S01]  /*19800*/  BPT.TRAP 0x1 ;  /* 0x000000040000795c */ /* 0x000fe20000300000 */
.L_x_3160:
[----:B------:R-:W-:Y:S05]  /*19810*/  BSYNC B0 ;  /* 0x0000000000007941 */ /* 0x000fea0003800000 */
.L_x_3159:
        /* <DEDUP_REMOVED lines=9> */
.L_x_3138:
[----:B------:R-:W-:-:S13]  /*198b0*/  ISETP.GE.AND P0, PT, R0, UR42, PT ;  /* 0x0000002a00007c0c */ /* 0x000fda000bf06270 */
[----:B------:R-:W-:Y:S05]  /*198c0*/  @!P0 BRA `(.L_x_3162) ;  /* 0x0000007c00e08947 */ /* 0x000fea0003800000 */
.L_x_3195:
        /* <DEDUP_REMOVED lines=20> */
.L_x_3164:
[----:B------:R-:W-:Y:S05]  /*19a10*/  BSYNC B0 ;  /* 0x0000000000007941 */ /* 0x000fea0003800000 */
.L_x_3163:
        /* <DEDUP_REMOVED lines=9> */
.L_x_3166:
[----:B------:R-:W-:Y:S05]  /*19ab0*/  BSYNC B0 ;  /* 0x0000000000007941 */ /* 0x000fea0003800000 */
.L_x_3165:
[----:B------:R-:W-:Y:S04]  /*19ac0*/  BSSY B0, `(.L_x_3167) ;  /* 0x0000006000007945 */ /* 0x000fe80003800000 */
[----:B-1----:R-:W-:Y:S05]  /*19ad0*/  @P0 BRA `(.L_x_3168) ;  /* 0x0000000000100947 */ /* 0x002fea0003800000 */
[----:B-----5:R-:W-:Y:S01]  /*19ae0*/  IMAD R8, R8, 0x8, R3 ;  /* 0x0000000808087824 */ /* 0x020fe200078e0203 */
[----:B------:R-:W-:-:S04]  /*19af0*/  SHF.L.U32 R9, R9, 0x1f, RZ ;  /* 0x0000001f09097819 */ /* 0x000fc800000006ff */
[----:B------:R-:W1:Y:S02]  /*19b00*/  SYNCS.PHASECHK.TRANS64.TRYWAIT P0, [R8+URZ], R9 ;  /* 0x00000009080075a7 */ /* 0x000e64000800017f */
[----:B-1----:R-:W-:Y:S05]  /*19b10*/  @!P0 BRA `(.L_x_3169) ;  /* 0x0000015400e88947 */ /* 0x002fea0003800000 */
.L_x_3168:
[----:B------:R-:W-:Y:S05]  /*19b20*/  BSYNC B0 ;  /* 0x0000000000007941 */ /* 0x000fea0003800000 */
.L_x_3167:
        /* <DEDUP_REMOVED lines=57> */
.L_x_3171:
[----:B------:R-:W-:Y:S05]  /*19ec0*/  BSYNC B0 ;  /* 0x0000000000007941 */ /* 0x000fea0003800000 */
.L_x_3170:
        /* <DEDUP_REMOVED lines=8> */
.L_x_3173:
[----:B------:R-:W-:Y:S05]  /*19f50*/  BSYNC B0 ;  /* 0x0000000000007941 */ /* 0x000fea0003800000 */
.L_x_3172:
[----:B------:R-:W-:Y:S04]  /*19f60*/  BSSY B0, `(.L_x_3174) ;  /* 0x0000004000007945 */ /* 0x000fe80003800000 */
[----:B-1----:R-:W-:Y:S05]  /*19f70*/  @P0 BRA `(.L_x_3175) ;  /* 0x0000000000080947 */ /* 0x002fea0003800000 */
[----:B------:R-:W1:Y:S02]  /*19f80*/  SYNCS.PHASECHK.TRANS64.TRYWAIT P0, [R4+URZ], R5 ;  /* 0x00000005040075a7 */ /* 0x000e64000800017f */
[----:B-1----:R-:W-:Y:S05]  /*19f90*/  @!P0 BRA `(.L_x_3176) ;  /* 0x0000015000dc8947 */ /* 0x002fea0003800000 */
.L_x_3175:
[----:B------:R-:W-:Y:S05]  /*19fa0*/  BSYNC B0 ;  /* 0x0000000000007941 */ /* 0x000fea0003800000 */
.L_x_3174:
        /* <DEDUP_REMOVED lines=184> */
[----:B------:R-:W-:Y:S01]  /*1ab30*/  VIADD R58, R4, 0x800 ;  /* 0x00000800043a7836 */ /* 0x000fe20000000000 */
[----:B------:R-:W-:Y:S01]  /*1ab40*/  R2UR UR9, R21 ;  /* 0x00000000150972ca */ /* 0x000fe200000e0000 */
        /* <DEDUP_REMOVED lines=247> */
.L_x_3178:
[----:B------:R-:W-:Y:S05]  /*1bac0*/  BSYNC B0 ;  /* 0x0000000000007941 */ /* 0x000fea0003800000 */
.L_x_3177:
        /* <DEDUP_REMOVED lines=10> */
[----:B0-----:R-:W3:Y:S04]  /*1bb70*/  LDL.128 R8, [R1+0xe0] ;  /* 0x0000e00001087983 */ /* 0x001ee80000100c00 */
[----:B--2---:R-:W2:Y:S04]  /*1bb80*/  LD.E R57, desc[UR36][R4.64] ;  /* 0x0000002404397980 */ /* 0x004ea8000c101900 */
[----:B------:R-:W2:Y:S01]  /*1bb90*/  LDL.128 R4, [R1+0xd0] ;  /* 0x0000d00001047983 */ /* 0x000ea20000100c00 */
[----:B----4-:R-:W-:Y:S01]  /*1bba0*/  ISETP.NE.AND P0, PT, R12, 0x1, PT ;  /* 0x000000010c00780c */ /* 0x010fe20003f05270 */
[----:B------:R-:W-:Y:S01]  /*1bbb0*/  IMAD.SHL.U32 R69, R0, 0x40, RZ ;  /* 0x0000004000457824 */ /* 0x000fe200078e00ff */
[----:B---3--:R-:W-:Y:S01]  /*1bbc0*/  ISETP.GE.AND P1, PT, R9, 0x1, PT ;  /* 0x000000010900780c */ /* 0x008fe20003f26270 */
[----:B------:R-:W-:Y:S02]  /*1bbd0*/  BSSY B0, `(.L_x_3179) ;  /* 0x0000078000007945 */ /* 0x000fe40003800000 */
[----:B------:R-:W-:-:S02]  /*1bbe0*/  IMAD.IADD R68, R8, 0x1, -R69 ;  /* 0x0000000108447824 */ /* 0x000fc400078e0a45 */
[-C--:B--2---:R-:W-:Y:S01]  /*1bbf0*/  FMUL.FTZ R21, R28, R57.reuse ;  /* 0x000000391c157220 */ /* 0x084fe20000410000 */
[-C--:B------:R-:W-:Y:S01]  /*1bc00*/  FMUL.FTZ R28, R35, R57.reuse ;  /* 0x00000039231c7220 */ /* 0x080fe20000410000 */
[-C--:B------:R-:W-:Y:S01]  /*1bc10*/  FMUL.FTZ R35, R37, R57.reuse ;  /* 0x0000003925237220 */ /* 0x080fe20000410000 */
[----:B------:R-:W-:Y:S01]  /*1bc20*/  SHF.R.S32.HI R37, RZ, 0x1f, R58 ;  /* 0x0000001fff257819 */ /* 0x000fe2000001143a */
[-C--:B------:R-:W-:Y:S01]  /*1bc30*/  FMUL.FTZ R20, R25, R57.reuse ;  /* 0x0000003919147220 */ /* 0x080fe20000410000 */
[-C--:B------:R-:W-:Y:S02]  /*1bc40*/  FMUL.FTZ R25, R31, R57.reuse ;  /* 0x000000391f197220 */ /* 0x080fe40000410000 */
[----:B------:R-:W-:Y:S01]  /*1bc50*/  LEA.HI R31, R37, R58, RZ, 0x7 ;  /* 0x0000003a251f7211 */ /* 0x000fe200078f38ff */
[-C--:B------:R-:W-:Y:S01]  /*1bc60*/  FMUL.FTZ R62, R32, R57.reuse ;  /* 0x00000039203e7220 */ /* 0x080fe20000410000 */
[-C--:B------:R-:W-:Y:S02]  /*1bc70*/  FMUL.FTZ R32, R39, R57.reuse ;  /* 0x0000003927207220 */ /* 0x080fe40000410000 */
[----:B------:R-:W-:Y:S01]  /*1bc80*/  LOP3.LUT R39, R31, 0xffffff80, RZ, 0xc0, !PT ;  /* 0xffffff801f277812 */ /* 0x000fe200078ec0ff */
[-C--:B------:R-:W-:Y:S01]  /*1bc90*/  FMUL.FTZ R3, R26, R57.reuse ;  /* 0x000000391a037220 */ /* 0x080fe20000410000 */
[-C--:B------:R-:W-:Y:S01]  /*1bca0*/  FMUL.FTZ R44, R44, R57.reuse ;  /* 0x000000392c2c7220 */ /* 0x080fe20000410000 */
[----:B------:R-:W-:-:S02]  /*1bcb0*/  FMUL.FTZ R26, R34, R57 ;  /* 0x00000039221a7220 */ /* 0x000fc40000410000 */
[----:B------:R-:W-:Y:S02]  /*1bcc0*/  IMAD.IADD R39, R58, 0x1, -R39 ;  /* 0x000000013a277824 */ /* 0x000fe400078e0a27 */
[-C--:B------:R-:W-:Y:S01]  /*1bcd0*/  FMUL.FTZ R34, R36, R57.reuse ;  /* 0x0000003924227220 */ /* 0x080fe20000410000 */
[-C--:B------:R-:W-:Y:S01]  /*1bce0*/  FMUL.FTZ R36, R40, R57.reuse ;  /* 0x0000003928247220 */ /* 0x080fe20000410000 */
[----:B------:R0:W1:Y:S01]  /*1bcf0*/  MUFU.TANH R64, R44 ;  /* 0x0000002c00407308 */ /* 0x0000620000002400 */
[-C--:B------:R-:W-:Y:S01]  /*1bd00*/  FMUL.FTZ R45, R45, R57.reuse ;  /* 0x000000392d2d7220 */ /* 0x080fe20000410000 */
[----:B------:R-:W-:Y:S01]  /*1bd10*/  SHF.R.S32.HI R40, RZ, 0x1f, R39 ;  /* 0x0000001fff287819 */ /* 0x000fe20000011427 */
[-C--:B------:R-:W-:Y:S01]  /*1bd20*/  FMUL.FTZ R63, R33, R57.reuse ;  /* 0x00000039213f7220 */ /* 0x080fe20000410000 */
[-C--:B------:R-:W-:Y:S01]  /*1bd30*/  FMUL.FTZ R33, R38, R57.reuse ;  /* 0x0000003926217220 */ /* 0x080fe20000410000 */
[----:B------:R-:W-:Y:S01]  /*1bd40*/  FMUL.FTZ R38, R41, R57 ;  /* 0x0000003929267220 */ /* 0x000fe20000410000 */
[----:B------:R-:W-:-:S02]  /*1bd50*/  LEA.HI R41, R40, R39, RZ, 0x2 ;  /* 0x0000002728297211 */ /* 0x000fc400078f10ff */
[----:B0-----:R-:W-:Y:S01]  /*1bd60*/  LEA.HI R44, R37, R58, RZ, 0x2 ;  /* 0x0000003a252c7211 */ /* 0x001fe200078f10ff */
[----:B------:R0:W2:Y:S01]  /*1bd70*/  MUFU.TANH R66, R45 ;  /* 0x0000002d00427308 */ /* 0x0000a20000002400 */
[-C--:B------:R-:W-:Y:S01]  /*1bd80*/  FMUL.FTZ R14, R24, R57.reuse ;  /* 0x00000039180e7220 */ /* 0x080fe20000410000 */
[-C--:B------:R-:W-:Y:S01]  /*1bd90*/  FMUL.FTZ R24, R30, R57.reuse ;  /* 0x000000391e187220 */ /* 0x080fe20000410000 */
[----:B------:R-:W-:Y:S01]  /*1bda0*/  FMUL.FTZ R30, R42, R57 ;  /* 0x000000392a1e7220 */ /* 0x000fe20000410000 */
[--C-:B------:R-:W-:Y:S02]  /*1bdb0*/  SHF.R.S32.HI R37, RZ, 0x2, R41.reuse ;  /* 0x00000002ff257819 */ /* 0x100fe40000011429 */
[----:B------:R-:W-:Y:S02]  /*1bdc0*/  SHF.R.S32.HI R42, RZ, 0x1f, R41 ;  /* 0x0000001fff2a7819 */ /* 0x000fe40000011429 */
[----:B0-----:R-:W-:Y:S02]  /*1bdd0*/  LOP3.LUT R45, R44, 0xfffffffc, RZ, 0xc0, !PT ;  /* 0xfffffffc2c2d7812 */ /* 0x001fe400078ec0ff */
[----:B------:R-:W-:-:S03]  /*1bde0*/  LEA.HI R42, R42, R37, RZ, 0x3 ;  /* 0x000000252a2a7211 */ /* 0x000fc600078f18ff */
[----:B------:R-:W-:Y:S01]  /*1bdf0*/  IMAD.IADD R45, R58, 0x1, -R45 ;  /* 0x000000013a2d7824 */ /* 0x000fe200078e0a2d */
[----:B------:R-:W-:Y:S02]  /*1be00*/  LEA.HI R40, R40, R39, RZ, 0x5 ;  /* 0x0000002728287211 */ /* 0x000fe400078f28ff */
[----:B------:R-:W-:Y:S02]  /*1be10*/  LOP3.LUT R42, R42, 0xfffffff8, RZ, 0xc0, !PT ;  /* 0xfffffff82a2a7812 */ /* 0x000fe400078ec0ff */
[----:B------:R-:W-:Y:S02]  /*1be20*/  LEA.HI R44, R45, R45, RZ, 0x1 ;  /* 0x0000002d2d2c7211 */ /* 0x000fe400078f08ff */
[----:B------:R-:W-:Y:S02]  /*1be30*/  SHF.R.S32.HI R40, RZ, 0x5, R40 ;  /* 0x00000005ff287819 */ /* 0x000fe40000011428 */
[----:B------:R-:W-:Y:S01]  /*1be40*/  LOP3.LUT R44, R44, 0x1ffffffe, RZ, 0xc0, !PT ;  /* 0x1ffffffe2c2c7812 */ /* 0x000fe200078ec0ff */
[----:B------:R-:W-:-:S02]  /*1be50*/  IMAD.IADD R42, R37, 0x1, -R42 ;  /* 0x00000001252a7824 */ /* 0x000fc400078e0a2a */
[----:B------:R-:W-:Y:S02]  /*1be60*/  IMAD R59, R59, 0x4, R40 ;  /* 0x000000043b3b7824 */ /* 0x000fe400078e0228 */
[----:B------:R-:W-:Y:S02]  /*1be70*/  IMAD.IADD R44, R45, 0x1, -R44 ;  /* 0x000000012d2c7824 */ /* 0x000fe400078e0a2c */
[----:B------:R-:W-:-:S04]  /*1be80*/  IMAD.U32 R45, R59, 0x10, R42 ;  /* 0x000000103b2d7824 */ /* 0x000fc800078e002a */
[----:B------:R-:W-:-:S04]  /*1be90*/  IMAD R44, R44, 0x8, R45 ;  /* 0x000000082c2c7824 */ /* 0x000fc800078e022d */
[----:B------:R-:W-:Y:S01]  /*1bea0*/  @P0 IMAD.HI.U32 R13, R44, R13, RZ ;  /* 0x0000000d2c0d0227 */ /* 0x000fe200078e00ff */
[----:B------:R-:W-:-:S04]  /*1beb0*/  LOP3.LUT R40, R41, 0x7ffffffc, RZ, 0xc0, !PT ;  /* 0x7ffffffc29287812 */ /* 0x000fc800078ec0ff */
[----:B------:R-:W-:Y:S01]  /*1bec0*/  @P0 SHF.R.U32.HI R44, RZ, R60, R13 ;  /* 0x0000003cff2c0219 */ /* 0x000fe2000001160d */
[----:B------:R-:W-:-:S04]  /*1bed0*/  IMAD.IADD R40, R39, 0x1, -R40 ;  /* 0x0000000127287824 */ /* 0x000fc800078e0a28 */
[----:B------:R-:W0:Y:S01]  /*1bee0*/  SHFL.IDX PT, R41, R44, RZ, 0x1c1f ;  /* 0x001c1fff2c297589 */ /* 0x000e2200000e0000 */
[-C--:B------:R-:W-:Y:S01]  /*1bef0*/  FMUL.FTZ R15, R27, R57.reuse ;  /* 0x000000391b0f7220 */ /* 0x080fe20000410000 */
        /* <DEDUP_REMOVED lines=42> */
[----:B------:R-:W0:Y:S08]  /*1c1a0*/  MUFU.TANH R52, R52 ;  /* 0x0000003400347308 */ /* 0x000e300000002400 */
[----:B------:R0:W0:Y:S08]  /*1c1b0*/  MUFU.TANH R50, R53 ;  /* 0x0000003500327308 */ /* 0x0000300000002400 */
[----:B------:R-:W1:Y:S08]  /*1c1c0*/  MUFU.TANH R13, R13 ;  /* 0x0000000d000d7308 */ /* 0x000e700000002400 */
[----:B------:R-:W1:Y:S01]  /*1c1d0*/  MUFU.TANH R54, R54 ;  /* 0x0000003600367308 */ /* 0x000e620000002400 */
[----:B------:R-:W-:-:S02]  /*1c1e0*/  IMAD.IADD R58, R42, 0x1, R7 ;  /* 0x000000012a3a7824 */ /* 0x000fc400078e0207 */
[----:B------:R-:W-:Y:S02]  /*1c1f0*/  IMAD.IADD R60, R42, 0x1, R39 ;  /* 0x000000012a3c7824 */ /* 0x000fe400078e0227 */
[--C-:B0-----:R-:W-:Y:S02]  /*1c200*/  IMAD.IADD R6, R58, 0x1, R41.reuse ;  /* 0x000000013a067824 */ /* 0x101fe400078e0229 */
        /* <DEDUP_REMOVED lines=12> */
.L_x_3182:
[----:B------:R-:W-:-:S13]  /*1c2d0*/  ISETP.NE.AND P0, PT, R9, 0x1, PT ;  /* 0x000000010900780c */ /* 0x000fda0003f05270 */
[----:B------:R-:W-:-:S05]  /*1c2e0*/  @P0 IMAD.HI.U32 R42, R8, R10, RZ ;  /* 0x0000000a082a0227 */ /* 0x000fca00078e00ff */
[----:B------:R-:W-:-:S07]  /*1c2f0*/  @P0 SHF.R.U32.HI R8, RZ, R11, R42 ;  /* 0x0000000bff080219 */ /* 0x000fce000001162a */
.L_x_3183:
[----:B------:R-:W-:Y:S05]  /*1c300*/  BSYNC B1 ;  /* 0x0000000000017941 */ /* 0x000fea0003800000 */
.L_x_3181:
[----:B------:R-:W-:-:S04]  /*1c310*/  IMAD R39, R8, R9, -R69 ;  /* 0x0000000908277224 */ /* 0x000fc800078e0a45 */
[----:B------:R-:W-:-:S05]  /*1c320*/  IMAD R8, R40, -0x2, R39 ;  /* 0xfffffffe28087824 */ /* 0x000fca00078e0227 */
[----:B------:R-:W-:Y:S02]  /*1c330*/  VIMNMX R7, R7, R8, !PT ;  /* 0x0000000807077248 */ /* 0x000fe40007fe0100 */
[----:B------:R-:W-:-:S07]  /*1c340*/  VIADDMNMX R6, R8, R9, R6, PT ;  /* 0x0000000908067246 */ /* 0x000fce0003800106 */
.L_x_3180:
[----:B------:R-:W-:Y:S05]  /*1c350*/  BSYNC B0 ;  /* 0x0000000000007941 */ /* 0x000fea0003800000 */
.L_x_3179:
[C---:B------:R-:W-:Y:S01]  /*1c360*/  ISETP.GE.AND P1, PT, R68.reuse, 0x9, PT ;  /* 0x000000094400780c */ /* 0x040fe20003f26270 */
[----:B------:R-:W-:Y:S01]  /*1c370*/  BSSY B0, `(.L_x_3184) ;  /* 0x0000061000007945 */ /* 0x000fe20003800000 */
[----:B------:R-:W-:Y:S02]  /*1c380*/  ISETP.GE.AND P0, PT, R68, 0x2, PT ;  /* 0x000000024400780c */ /* 0x000fe40003f06270 */
[C---:B------:R-:W-:Y:S02]  /*1c390*/  ISETP.GT.AND P2, PT, R7.reuse, 0x8, !P1 ;  /* 0x000000080700780c */ /* 0x040fe40004f44270 */
[----:B------:R-:W-:Y:S02]  /*1c3a0*/  ISETP.GT.AND P3, PT, R7, 0x1, !P0 ;  /* 0x000000010700780c */ /* 0x000fe40004764270 */
[----:B------:R-:W-:Y:S02]  /*1c3b0*/  ISETP.LT.OR P2, PT, R6, 0x9, P2 ;  /* 0x000000090600780c */ /* 0x000fe40001741670 */
[----:B------:R-:W-:-:S02]  /*1c3c0*/  ISETP.GE.AND P4, PT, R68, 0x11, PT ;  /* 0x000000114400780c */ /* 0x000fc40003f86270 */
[----:B------:R-:W-:Y:S02]  /*1c3d0*/  FSEL R61, R21, -INF , !P2 ;  /* 0xff800000153d7808 */ /* 0x000fe40005000000 */
[----:B------:R-:W-:Y:S01]  /*1c3e0*/  ISETP.LT.OR P3, PT, R6, 0x2, P3 ;  /* 0x000000020600780c */ /* 0x000fe20001f61670 */
[----:B------:R-:W0:Y:S01]  /*1c3f0*/  SHFL.IDX PT, R21, R44, 0x1, 0x1c1f ;  /* 0x003c1f002c157f89 */ /* 0x000e2200000e0000 */
        /* <DEDUP_REMOVED lines=38> */
[----:B-1----:R-:W-:Y:S02]  /*1c660*/  FSEL R45, R64, -INF , !P2 ;  /* 0xff800000402d7808 */ /* 0x002fe40005000000 */
        /* <DEDUP_REMOVED lines=41> */
.L_x_3187:
[----:B------:R-:W-:-:S13]  /*1c900*/  ISETP.NE.AND P6, PT, R9, 0x1, PT ;  /* 0x000000010900780c */ /* 0x000fda0003fc5270 */
[----:B------:R-:W-:-:S05]  /*1c910*/  @P6 IMAD.HI.U32 R10, R4, R10, RZ ;  /* 0x0000000a040a6227 */ /* 0x000fca00078e00ff */
[----:B------:R-:W-:-:S07]  /*1c920*/  @P6 SHF.R.U32.HI R4, RZ, R11, R10 ;  /* 0x0000000bff046219 */ /* 0x000fce000001160a */
.L_x_3188:
[----:B------:R-:W-:Y:S05]  /*1c930*/  BSYNC B1 ;  /* 0x0000000000017941 */ /* 0x000fea0003800000 */
.L_x_3186:
[----:B------:R-:W-:-:S04]  /*1c940*/  IMAD R5, R4, R9, -R69 ;  /* 0x0000000904057224 */ /* 0x000fc800078e0a45 */
[----:B------:R-:W-:-:S05]  /*1c950*/  IMAD R40, R40, -0x2, R5 ;  /* 0xfffffffe28287824 */ /* 0x000fca00078e0205 */
[----:B------:R-:W-:Y:S02]  /*1c960*/  VIADDMNMX R6, R40, R9, R6, PT ;  /* 0x0000000928067246 */ /* 0x000fe40003800106 */
[----:B------:R-:W-:-:S07]  /*1c970*/  VIMNMX R7, R7, R40, !PT ;  /* 0x0000002807077248 */ /* 0x000fce0007fe0100 */
.L_x_3185:
[----:B------:R-:W-:Y:S05]  /*1c980*/  BSYNC B0 ;  /* 0x0000000000007941 */ /* 0x000fea0003800000 */
.L_x_3184:
[----:B------:R-:W2:Y:S01]  /*1c990*/  LDL.64 R10, [R1+0x1e0] ;  /* 0x0001e000010a7983 */ /* 0x000ea20000100a00 */
[C---:B------:R-:W-:Y:S02]  /*1c9a0*/  ISETP.GT.AND P0, PT, R7.reuse, 0x1, !P0 ;  /* 0x000000010700780c */ /* 0x040fe40004704270 */
[----:B------:R-:W-:Y:S02]  /*1c9b0*/  ISETP.GT.AND P1, PT, R7, 0x8, !P1 ;  /* 0x000000080700780c */ /* 0x000fe40004f24270 */
[C---:B------:R-:W-:Y:S02]  /*1c9c0*/  ISETP.LT.OR P0, PT, R6.reuse, 0x2, P0 ;  /* 0x000000020600780c */ /* 0x040fe40000701670 */
[----:B------:R-:W-:Y:S02]  /*1c9d0*/  ISETP.LT.OR P1, PT, R6, 0x9, P1 ;  /* 0x000000090600780c */ /* 0x000fe40000f21670 */
[----:B------:R-:W-:Y:S02]  /*1c9e0*/  FSEL R46, R15, -INF , !P0 ;  /* 0xff8000000f2e7808 */ /* 0x000fe40004000000 */
[----:B------:R-:W-:-:S02]  /*1c9f0*/  ISETP.NE.AND P0, PT, R20, RZ, PT ;  /* 0x000000ff1400720c */ /* 0x000fc40003f05270 */
[----:B------:R-:W-:Y:S02]  /*1ca00*/  FSEL R44, R24, -INF , !P1 ;  /* 0xff800000182c7808 */ /* 0x000fe40004800000 */
[----:B------:R-:W-:Y:S02]  /*1ca10*/  ISETP.GT.AND P0, PT, R7, 0x9, !P0 ;  /* 0x000000090700780c */ /* 0x000fe40004704270 */
[----:B------:R-:W-:Y:S02]  /*1ca20*/  ISETP.NE.AND P1, PT, R42, RZ, PT ;  /* 0x000000ff2a00720c */ /* 0x000fe40003f25270 */
[----:B------:R-:W-:Y:S02]  /*1ca30*/  ISETP.LT.OR P0, PT, R6, 0xa, P0 ;  /* 0x0000000a0600780c */ /* 0x000fe40000701670 */
[----:B------:R-:W-:Y:S02]  /*1ca40*/  ISETP.NE.AND P6, PT, R63, RZ, PT ;  /* 0x000000ff3f00720c */ /* 0x000fe40003fc5270 */
[----:B------:R-:W-:-:S02]  /*1ca50*/  FSEL R42, R25, -INF , !P0 ;  /* 0xff800000192a7808 */ /* 0x000fc40004000000 */
        /* <DEDUP_REMOVED lines=23> */
[----:B------:R-:W-:Y:S01]  /*1cbd0*/  FSEL R30, R30, -INF , !P0 ;  /* 0xff8000001e1e7808 */ /* 0x000fe20004000000 */
[----:B------:R-:W3:Y:S01]  /*1cbe0*/  LDL R14, [R1+0x200] ;  /* 0x00020000010e7983 */ /* 0x000ee20000100800 */
        /* <DEDUP_REMOVED lines=9> */
[C---:B------:R-:W-:Y:S02]  /*1cc80*/  ISETP.LT.OR P2, PT, R6.reuse, 0x2a, P2 ;  /* 0x0000002a0600780c */ /* 0x040fe40001741670 */
[----:B------:R-:W-:Y:S02]  /*1cc90*/  FSEL R50, R31, -INF , !P1 ;  /* 0xff8000001f327808 */ /* 0x000fe40004800000 */
[----:B------:R-:W-:-:S02]  /*1cca0*/  ISETP.LT.OR P3, PT, R6, 0x31, P3 ;  /* 0x000000310600780c */ /* 0x000fc40001f61670 */
[----:B------:R-:W-:Y:S02]  /*1ccb0*/  FSEL R43, R43, -INF , !P2 ;  /* 0xff8000002b2b7808 */ /* 0x000fe40005000000 */
[----:B------:R-:W-:Y:S02]  /*1ccc0*/  ISETP.GT.AND P5, PT, R7, 0x38, !P5 ;  /* 0x000000380700780c */ /* 0x000fe40006fa4270 */
[C---:B------:R-:W-:Y:S02]  /*1ccd0*/  ISETP.LT.OR P4, PT, R6.reuse, 0x32, P4 ;  /* 0x000000320600780c */ /* 0x040fe40002781670 */
[----:B------:R-:W-:Y:S02]  /*1cce0*/  FSEL R37, R37, -INF , !P3 ;  /* 0xff80000025257808 */ /* 0x000fe40005800000 */
[----:B------:R-:W-:Y:S02]  /*1ccf0*/  ISETP.GT.AND P6, PT, R7, 0x39, !P6 ;  /* 0x000000390700780c */ /* 0x000fe400077c4270 */
[----:B------:R-:W-:-:S02]  /*1cd00*/  ISETP.LT.OR P5, PT, R6, 0x39, P5 ;  /* 0x000000390600780c */ /* 0x000fc40002fa1670 */
[----:B------:R-:W-:Y:S02]  /*1cd10*/  FSEL R31, R12, -INF , !P4 ;  /* 0xff8000000c1f7808 */ /* 0x000fe40006000000 */
[----:B------:R-:W-:Y:S02]  /*1cd20*/  ISETP.LT.OR P6, PT, R6, 0x3a, P6 ;  /* 0x0000003a0600780c */ /* 0x000fe400037c1670 */
[----:B------:R-:W-:Y:S01]  /*1cd30*/  FSEL R29, R13, -INF , !P5 ;  /* 0xff8000000d1d7808 */ /* 0x000fe20006800000 */
[----:B------:R-:W4:Y:S01]  /*1cd40*/  LDL.64 R6, [R1+0x1f0] ;  /* 0x0001f00001067983 */ /* 0x000f220000100a00 */
[----:B------:R-:W-:Y:S02]  /*1cd50*/  FSEL R28, R54, -INF , !P6 ;  /* 0xff800000361c7808 */ /* 0x000fe40007000000 */
[----:B--2---:R-:W-:-:S04]  /*1cd60*/  FMNMX.FTZ R3, R67, R10, !PT ;  /* 0x0000000a43037209 */ /* 0x004fc80007810000 */
        /* <DEDUP_REMOVED lines=33> */
[----:B------:R-:W2:Y:S01]  /*1cf80*/  LDL R20, [R1+0x1e4] ;  /* 0x0001e40001147983 */ /* 0x000ea20000100800 */
[----:B0-----:R-:W-:-:S05]  /*1cf90*/  FMNMX.FTZ R3, R8, R3, !PT ;  /* 0x0000000308037209 */ /* 0x001fca0007810000 */
[----:B------:R-:W0:Y:S02]  /*1cfa0*/  SHFL.BFLY PT, R4, R3, 0x1, 0x1f ;  /* 0x0c201f0003047f89 */ /* 0x000e2400000e0000 */
[----:B0-----:R-:W-:Y:S02]  /*1cfb0*/  FMNMX.FTZ R12, R3, R4, !PT ;  /* 0x00000004030c7209 */ /* 0x001fe40007810000 */
[----:B------:R-:W5:Y:S04]  /*1cfc0*/  LDL.64 R4, [R1+0xb8] ;  /* 0x0000b80001047983 */ /* 0x000f680000100a00 */
[----:B------:R-:W-:Y:S04]  /*1cfd0*/  STL [R1+0x1e0], R12 ;  /* 0x0001e00c01007387 */ /* 0x000fe80000100800 */
[----:B------:R-:W3:Y:S04]  /*1cfe0*/  LDL R15, [R1+0x1e0] ;  /* 0x0001e000010f7983 */ /* 0x000ee80000100800 */
[----:B--2---:R-:W0:Y:S02]  /*1cff0*/  SHFL.BFLY PT, R13, R20, 0x2, 0x1f ;  /* 0x0c401f00140d7f89 */ /* 0x004e2400000e0000 */
[----:B0-----:R-:W-:-:S05]  /*1d000*/  FMNMX.FTZ R13, R13, R20, !PT ;  /* 0x000000140d0d7209 */ /* 0x001fca0007810000 */
[----:B------:R-:W0:Y:S01]  /*1d010*/  SHFL.BFLY PT, R8, R13, 0x1, 0x1f ;  /* 0x0c201f000d087f89 */ /* 0x000e2200000e0000 */
[----:B---3--:R-:W-:Y:S02]  /*1d020*/  FSETP.NEU.FTZ.AND P0, PT, R15, -INF , PT ;  /* 0xff8000000f00780b */ /* 0x008fe40003f1d000 */
[----:B0-----:R-:W-:Y:S02]  /*1d030*/  FMNMX.FTZ R8, R13, R8, !PT ;  /* 0x000000080d087209 */ /* 0x001fe40007810000 */
[----:B------:R-:W-:Y:S02]  /*1d040*/  FSEL R3, R15, RZ, P0 ;  /* 0x000000ff0f037208 */ /* 0x000fe40000000000 */
[----:B------:R-:W-:-:S03]  /*1d050*/  FSETP.NEU.FTZ.AND P0, PT, R8, -INF , PT ;  /* 0xff8000000800780b */ /* 0x000fc60003f1d000 */
[----:B------:R-:W-:Y:S01]  /*1d060*/  FADD.FTZ R3, R10, -R3 ;  /* 0x800000030a037221 */ /* 0x000fe20000010000 */
[----:B------:R-:W-:-:S05]  /*1d070*/  FSEL R10, R8, RZ, P0 ;  /* 0x000000ff080a7208 */ /* 0x000fca0000000000 */
        /* <DEDUP_REMOVED lines=9> */
[----:B-----5:R-:W2:Y:S01]  /*1d110*/  LD.E R9, desc[UR36][R4.64+0x4] ;  /* 0x0000042404097980 */ /* 0x020ea2000c101900 */
        /* <DEDUP_REMOVED lines=12> */
.L_x_3190:
[----:B------:R-:W-:Y:S05]  /*1d1e0*/  BSYNC B0 ;  /* 0x0000000000007941 */ /* 0x000fea0003800000 */
.L_x_3189:
        /* <DEDUP_REMOVED lines=9> */
.L_x_3192:
[----:B------:R-:W-:Y:S05]  /*1d280*/  BSYNC B0 ;  /* 0x0000000000007941 */ /* 0x000fea0003800000 */
.L_x_3191:
[----:B------:R-:W2:Y:S04]  /*1d290*/  LDL R63, [R1+0x200] ;  /* 0x00020000013f7983 */ /* 0x000ea80000100800 */
[----:B------:R-:W2:Y:S04]  /*1d2a0*/  LDL.64 R10, [R1+0x1e0] ;  /* 0x0001e000010a7983 */ /* 0x000ea80000100a00 */
[----:B------:R-:W3:Y:S04]  /*1d2b0*/  LDL.64 R8, [R1+0x1f0] ;  /* 0x0001f00001087983 */ /* 0x000ee80000100a00 */
[----:B------:R-:W4:Y:S04]  /*1d2c0*/  LDL.64 R24, [R1+0x400] ;  /* 0x0004000001187983 */ /* 0x000f280000100a00 */
[----:B------:R-:W3:Y:S04]  /*1d2d0*/  LDL.64 R26, [R1+0x408] ;  /* 0x00040800011a7983 */ /* 0x000ee80000100a00 */
        /* <DEDUP_REMOVED lines=12> */
[----:B0-----:R-:W3:Y:S04]  /*1d3a0*/  LDL.64 R6, [R1+0x238] ;  /* 0x0002380001067983 */ /* 0x001ee80000100a00 */
        /* <DEDUP_REMOVED lines=13> */
[----:B------:R-:W3:Y:S01]  /*1d480*/  LDL R144, [R1+0x1c8] ;  /* 0x0001c80001907983 */ /* 0x000ee20000100800 */
[C---:B--2---:R-:W-:Y:S01]  /*1d490*/  FMUL.FTZ R3, R10.reuse, R63 ;  /* 0x0000003f0a037220 */ /* 0x044fe20000410000 */
[----:B------:R-:W-:-:S04]  /*1d4a0*/  FSETP.NEU.FTZ.AND P0, PT, R10, -INF , PT ;  /* 0xff8000000a00780b */ /* 0x000fc80003f1d000 */
[----:B------:R-:W-:Y:S01]  /*1d4b0*/  FSEL R10, R3, RZ, P0 ;  /* 0x000000ff030a7208 */ /* 0x000fe20000000000 */
[C---:B------:R-:W-:Y:S01]  /*1d4c0*/  FMUL.FTZ R3, R11.reuse, R63 ;  /* 0x0000003f0b037220 */ /* 0x040fe20000410000 */
        /* <DEDUP_REMOVED lines=26> */
[-C--:B------:R-:W-:Y:S01]  /*1d670*/  FFMA.FTZ R193, R35, R63.reuse, -R10 ;  /* 0x0000003f23c17223 */ /* 0x080fe2000001080a */
        /* <DEDUP_REMOVED lines=8> */
[----:B------:R-:W-:Y:S01]  /*1d700*/  FFMA.FTZ R171, R29, R63, -R11 ;  /* 0x0000003f1dab7223 */ /* 0x000fe2000001080b */
[C---:B----4-:R-:W-:Y:S01]  /*1d710*/  FMUL.FTZ R25, R131.reuse, R25 ;  /* 0x0000001983197220 */ /* 0x050fe20000410000 */
[C---:B------:R-:W-:Y:S01]  /*1d720*/  FMUL.FTZ R24, R131.reuse, R24 ;  /* 0x0000001883187220 */ /* 0x040fe20000410000 */
[C---:B---3--:R-:W-:Y:S01]  /*1d730*/  FMUL.FTZ R27, R130.reuse, R27 ;  /* 0x0000001b821b7220 */ /* 0x048fe20000410000 */
[----:B------:R-:W-:Y:S01]  /*1d740*/  FMUL.FTZ R26, R130, R26 ;  /* 0x0000001a821a7220 */ /* 0x000fe20000410000 */
        /* <DEDUP_REMOVED lines=19> */
[C---:B------:R-:W-:Y:S01]  /*1d880*/  FMUL.FTZ R103, R131.reuse, R103 ;  /* 0x0000006783677220 */ /* 0x040fe20000410000 */
[C---:B------:R-:W-:Y:S01]  /*1d890*/  FMUL.FTZ R102, R131.reuse, R102 ;  /* 0x0000006683667220 */ /* 0x040fe20000410000 */
[C---:B------:R-:W-:Y:S01]  /*1d8a0*/  FMUL.FTZ R109, R131.reuse, R101 ;  /* 0x00000065836d7220 */ /* 0x040fe20000410000 */
[----:B------:R-:W-:Y:S01]  /*1d8b0*/  FMUL.FTZ R108, R131, R100 ;  /* 0x00000064836c7220 */ /* 0x000fe20000410000 */
[----:B------:R-:W-:Y:S01]  /*1d8c0*/  FMUL.FTZ R111, R130, R111 ;  /* 0x0000006f826f7220 */ /* 0x000fe20000410000 */
[----:B------:R-:W0:Y:S01]  /*1d8d0*/  MUFU.EX2 R162, R162 ;  /* 0x000000a200a27308 */ /* 0x000e220000000800 */
[----:B-1----:R-:W-:Y:S01]  /*1d8e0*/  FADD.FTZ R10, R161, R10 ;  /* 0x0000000aa10a7221 */ /* 0x002fe20000010000 */
[----:B--2---:R-:W-:Y:S01]  /*1d8f0*/  FADD.FTZ R8, R120, R3 ;  /* 0x0000000378087221 */ /* 0x004fe20000010000 */
[C---:B------:R-:W-:Y:S01]  /*1d900*/  FMUL.FTZ R110, R130.reuse, R110 ;  /* 0x0000006e826e7220 */ /* 0x040fe20000410000 */
[C---:B------:R-:W-:Y:S01]  /*1d910*/  FMUL.FTZ R113, R130.reuse, R105 ;  /* 0x0000006982717220 */ /* 0x040fe20000410000 */
[C---:B------:R-:W-:Y:S01]  /*1d920*/  FMUL.FTZ R112, R130.reuse, R104 ;  /* 0x0000006882707220 */ /* 0x040fe20000410000 */
[C---:B------:R-:W-:Y:S01]  /*1d930*/  FMUL.FTZ R7, R130.reuse, R7 ;  /* 0x0000000782077220 */ /* 0x040fe20000410000 */
[----:B------:R-:W-:Y:S01]  /*1d940*/  FMUL.FTZ R6, R130, R6 ;  /* 0x0000000682067220 */ /* 0x000fe20000410000 */
        /* <DEDUP_REMOVED lines=9> */
[----:B------:R-:W4:Y:S04]  /*1d9e0*/  LDL.64 R58, [R1+0x3c0] ;  /* 0x0003c000013a7983 */ /* 0x000f280000100a00 */
[----:B------:R-:W4:Y:S01]  /*1d9f0*/  LDL.64 R56, [R1+0x3d0] ;  /* 0x0003d00001387983 */ /* 0x000f220000100a00 */
[----:B------:R-:W1:Y:S01]  /*1da00*/  MUFU.EX2 R164, R164 ;  /* 0x000000a400a47308 */ /* 0x000e620000000800 */
[----:B0-----:R-:W-:Y:S01]  /*1da10*/  FADD.FTZ R8, R128, R9 ;  /* 0x0000000980087221 */ /* 0x001fe20000010000 */
[----:B------:R-:W-:Y:S01]  /*1da20*/  FADD.FTZ R3, R162, R3 ;  /* 0x00000003a2037221 */ /* 0x000fe20000010000 */
[----:B------:R-:W4:Y:S04]  /*1da30*/  LDL.64 R44, [R1+0x3e0] ;  /* 0x0003e000012c7983 */ /* 0x000f280000100a00 */
[----:B------:R-:W4:Y:S01]  /*1da40*/  LDL.64 R48, [R1+0x258] ;  /* 0x0002580001307983 */ /* 0x000f220000100a00 */
[----:B------:R-:W0:Y:S08]  /*1da50*/  MUFU.EX2 R167, R167 ;  /* 0x000000a700a77308 */ /* 0x000e300000000800 */
[----:B------:R-:W0:Y:S01]  /*1da60*/  MUFU.EX2 R166, R166 ;  /* 0x000000a600a67308 */ /* 0x000e220000000800 */
[----:B-1----:R-:W-:Y:S01]  /*1da70*/  FADD.FTZ R8, R165, R8 ;  /* 0x00000008a5087221 */ /* 0x002fe20000010000 */
[----:B------:R-:W-:Y:S01]  /*1da80*/  FADD.FTZ R3, R118, R3 ;  /* 0x0000000376037221 */ /* 0x000fe20000010000 */
[----:B------:R-:W4:Y:S04]  /*1da90*/  LDL.64 R52, [R1+0x3f0] ;  /* 0x0003f00001347983 */ /* 0x000f280000100a00 */
[----:B------:R-:W4:Y:S01]  /*1daa0*/  LDL.64 R46, [R1+0x268] ;  /* 0x00026800012e7983 */ /* 0x000f220000100a00 */
[----:B------:R-:W1:Y:S08]  /*1dab0*/  MUFU.EX2 R125, R125 ;  /* 0x0000007d007d7308 */ /* 0x000e700000000800 */
[----:B------:R-:W1:Y:S01]  /*1dac0*/  MUFU.EX2 R126, R126 ;  /* 0x0000007e007e7308 */ /* 0x000e620000000800 */
[----:B------:R-:W-:Y:S01]  /*1dad0*/  FADD.FTZ R8, R127, R8 ;  /* 0x000000087f087221 */ /* 0x000fe20000010000 */
[----:B------:R-:W-:Y:S01]  /*1dae0*/  FADD.FTZ R3, R164, R3 ;  /* 0x00000003a4037221 */ /* 0x000fe20000010000 */
[----:B------:R-:W4:Y:S04]  /*1daf0*/  LDL.64 R50, [R1+0x248] ;  /* 0x0002480001327983 */ /* 0x000f280000100a00 */
[----:B------:R-:W4:Y:S01]  /*1db00*/  LDL.64 R34, [R1+0x278] ;  /* 0x0002780001227983 */ /* 0x000f220000100a00 */
[----:B------:R-:W1:Y:S08]  /*1db10*/  MUFU.EX2 R173, R173 ;  /* 0x000000ad00ad7308 */ /* 0x000e700000000800 */
        /* <DEDUP_REMOVED lines=9> */
[----:B------:R-:W4:Y:S05]  /*1dbb0*/  LDL.64 R32, [R1+0x2d8] ;  /* 0x0002d80001207983 */ /* 0x000f2a0000100a00 */
[----:B------:R-:W1:Y:S01]  /*1dbc0*/  MUFU.EX2 R121, R121 ;  /* 0x0000007900797308 */ /* 0x000e620000000800 */
[----:B------:R-:W-:-:S07]  /*1dbd0*/  FFMA.FTZ R9, R31, R63, -R11 ;  /* 0x0000003f1f097223 */ /* 0x000fce000001080b */
        /* <DEDUP_REMOVED lines=14> */
[----:B------:R-:W4:Y:S04]  /*1dcc0*/  LDL.64 R62, [R1+0x3a0] ;  /* 0x0003a000013e7983 */ /* 0x000f280000100a00 */
[----:B------:R-:W4:Y:S01]  /*1dcd0*/  LDL.64 R30, [R1+0x2e8] ;  /* 0x0002e800011e7983 */ /* 0x000f220000100a00 */
[----:B------:R-:W-:Y:S03]  /*1dce0*/  MUFU.EX2 R168, R168 ;  /* 0x000000a800a87308 */ /* 0x000fe60000000800 */
[----:B------:R-:W4:Y:S04]  /*1dcf0*/  LDL.64 R92, [R1+0x348] ;  /* 0x00034800015c7983 */ /* 0x000f280000100a00 */
[----:B------:R-:W4:Y:S01]  /*1dd00*/  LDL.64 R100, [R1+0x388] ;  /* 0x0003880001647983 */ /* 0x000f220000100a00 */
[----:B------:R-:W1:Y:S01]  /*1dd10*/  MUFU.EX2 R9, R9 ;  /* 0x0000000900097308 */ /* 0x000e620000000800 */
[----:B------:R-:W-:Y:S01]  /*1dd20*/  FADD.FTZ R28, R175, R10 ;  /* 0x0000000aaf1c7221 */ /* 0x000fe20000010000 */
[----:B------:R-:W-:Y:S01]  /*1dd30*/  FADD.FTZ R10, R174, R3 ;  /* 0x00000003ae0a7221 */ /* 0x000fe20000010000 */
[----:B------:R-:W4:Y:S05]  /*1dd40*/  LDL.64 R104, [R1+0x3c8] ;  /* 0x0003c80001687983 */ /* 0x000f2a0000100a00 */
[----:B------:R-:W-:Y:S08]  /*1dd50*/  MUFU.EX2 R170, R170 ;  /* 0x000000aa00aa7308 */ /* 0x000ff00000000800 */
[----:B------:R-:W1:Y:S01]  /*1dd60*/  MUFU.EX2 R171, R171 ;  /* 0x000000ab00ab7308 */ /* 0x000e620000000800 */
[----:B0-----:R-:W-:Y:S01]  /*1dd70*/  FADD.FTZ R28, R169, R28 ;  /* 0x0000001ca91c7221 */ /* 0x001fe20000010000 */
[----:B------:R-:W-:-:S06]  /*1dd80*/  FADD.FTZ R3, R195, R10 ;  /* 0x0000000ac3037221 */ /* 0x000fcc0000010000 */
[----:B------:R-:W0:Y:S08]  /*1dd90*/  MUFU.EX2 R193, R193 ;  /* 0x000000c100c17308 */ /* 0x000e300000000800 */
[----:B------:R-:W0:Y:S01]  /*1dda0*/  MUFU.EX2 R8, R8 ;  /* 0x0000000800087308 */ /* 0x000e220000000800 */
[----:B-1----:R-:W-:Y:S01]  /*1ddb0*/  FADD.FTZ R28, R9, R28 ;  /* 0x0000001c091c7221 */ /* 0x002fe20000010000 */
[----:B------:R-:W-:-:S03]  /*1ddc0*/  FADD.FTZ R3, R168, R3 ;  /* 0x00000003a8037221 */ /* 0x000fc60000010000 */
[----:B------:R-:W-:Y:S01]  /*1ddd0*/  FADD.FTZ R11, R171, R28 ;  /* 0x0000001cab0b7221 */ /* 0x000fe20000010000 */
[----:B------:R-:W-:Y:S01]  /*1dde0*/  FADD.FTZ R10, R170, R3 ;  /* 0x00000003aa0a7221 */ /* 0x000fe20000010000 */
[----:B------:R-:W4:Y:S03]  /*1ddf0*/  LDL.64 R28, [R1+0x2f8] ;  /* 0x0002f800011c7983 */ /* 0x000f260000100a00 */
[----:B0-----:R-:W-:Y:S01]  /*1de00*/  FADD.FTZ R10, R193, R10 ;  /* 0x0000000ac10a7221 */ /* 0x001fe20000010000 */
[----:B------:R-:W-:-:S05]  /*1de10*/  FADD.FTZ R11, R8, R11 ;  /* 0x0000000b080b7221 */ /* 0x000fca0000010000 */
[----:B------:R0:W-:Y:S01]  /*1de20*/  STL.64 [R1+0x1f0], R10 ;  /* 0x0001f00a01007387 */ /* 0x0001e20000100a00 */
[----:B------:R-:W-:Y:S06]  /*1de30*/  BAR.SYNC.DEFER_BLOCKING 0xf, 0x100 ;  /* 0x03c4000000007b1d */ /* 0x000fec0000010000 */
[----:B0-----:R-:W4:Y:S04]  /*1de40*/  LDL.64 R10, [R1+0x350] ;  /* 0x00035000010a7983 */ /* 0x001f280000100a00 */
[----:B------:R-:W4:Y:S04]  /*1de50*/  LD.E.64 R88, desc[UR36][R4.64+0x8] ;  /* 0x0000082404587980 */ /* 0x000f28000c101b00 */
[----:B------:R-:W4:Y:S04]  /*1de60*/  LD.E.64 R4, desc[UR36][R4.64] ;  /* 0x0000002404047980 */ /* 0x000f28000c101b00 */
        /* <DEDUP_REMOVED lines=13> */
[----:B0-----:R-:W4:Y:S04]  /*1df40*/  LDL.64 R24, [R1+0x2c8] ;  /* 0x0002c80001187983 */ /* 0x001f280000100a00 */
[----:B-1----:R-:W4:Y:S04]  /*1df50*/  LDL.64 R26, [R1+0x308] ;  /* 0x00030800011a7983 */ /* 0x002f280000100a00 */
[----:B------:R-:W4:Y:S04]  /*1df60*/  LDL.64 R12, [R1+0x318] ;  /* 0x00031800010c7983 */ /* 0x000f280000100a00 */
[----:B------:R-:W4:Y:S04]  /*1df70*/  LDL.64 R20, [R1+0x328] ;  /* 0x0003280001147983 */ /* 0x000f280000100a00 */
[----:B------:R-:W4:Y:S04]  /*1df80*/  LDL.64 R14, [R1+0x338] ;  /* 0x00033800010e7983 */ /* 0x000f280000100a00 */
[----:B------:R-:W4:Y:S04]  /*1df90*/  LDL.64 R94, [R1+0x358] ;  /* 0x00035800015e7983 */ /* 0x000f280000100a00 */
[----:B------:R-:W4:Y:S04]  /*1dfa0*/  LDL.64 R96, [R1+0x368] ;  /* 0x0003680001607983 */ /* 0x000f280000100a00 */
[----:B------:R-:W4:Y:S04]  /*1dfb0*/  LDL.64 R98, [R1+0x378] ;  /* 0x0003780001627983 */ /* 0x000f280000100a00 */
[----:B--2---:R-:W2:Y:S04]  /*1dfc0*/  LDL.64 R102, [R1+0x398] ;  /* 0x0003980001667983 */ /* 0x004ea80000100a00 */
[----:B------:R-:W2:Y:S04]  /*1dfd0*/  LDL.64 R106, [R1+0x3a8] ;  /* 0x0003a800016a7983 */ /* 0x000ea80000100a00 */
[----:B------:R-:W2:Y:S04]  /*1dfe0*/  LDL.64 R108, [R1+0x3b8] ;  /* 0x0003b800016c7983 */ /* 0x000ea80000100a00 */
[----:B------:R-:W2:Y:S04]  /*1dff0*/  LDL.64 R110, [R1+0x3d8] ;  /* 0x0003d800016e7983 */ /* 0x000ea80000100a00 */
[----:B---3--:R-:W3:Y:S04]  /*1e000*/  LDL.64 R112, [R1+0x3e8] ;  /* 0x0003e80001707983 */ /* 0x008ee80000100a00 */
        /* <DEDUP_REMOVED lines=98> */
[----:B------:R1:W-:Y:S04]  /*1e630*/  STL.64 [R1+0x350], R10 ;  /* 0x0003500a01007387 */ /* 0x0003e80000100a00 */
        /* <DEDUP_REMOVED lines=208> */
[----:B---3--:R-:W-:Y:S01]  /*1f340*/  STL [R1+0x250], R14 ;  /* 0x0002500e01007387 */ /* 0x008fe20000100800 */
[----:B------:R-:W-:Y:S02]  /*1f350*/  F2FP.F16.F32.PACK_AB R173, R123, R173 ;  /* 0x000000ad7bad723e */ /* 0x000fe400000000ff */
[----:B------:R-:W-:Y:S01]  /*1f360*/  F2FP.F16.F32.PACK_AB R174, R174, R122 ;  /* 0x0000007aaeae723e */ /* 0x000fe200000000ff */
[----:B------:R-:W-:Y:S01]  /*1f370*/  STL [R1+0x254], R15 ;  /* 0x0002540f01007387 */ /* 0x000fe20000100800 */
[----:B------:R-:W-:-:S03]  /*1f380*/  F2FP.F16.F32.PACK_AB R175, R175, R121 ;  /* 0x00000079afaf723e */ /* 0x000fc600000000ff */
        /* <DEDUP_REMOVED lines=110> */
[----:B0-----:R-:W4:Y:S04]  /*1fa70*/  LDL.128 R24, [R1+0x210] ;  /* 0x0002100001187983 */ /* 0x001f280000100c00 */
[----:B-1----:R-:W4:Y:S04]  /*1fa80*/  LDL.128 R28, [R1+0x220] ;  /* 0x00022000011c7983 */ /* 0x002f280000100c00 */
[----:B--2---:R-:W2:Y:S04]  /*1fa90*/  LDL.128 R32, [R1+0x230] ;  /* 0x0002300001207983 */ /* 0x004ea80000100c00 */
[----:B---3--:R-:W2:Y:S04]  /*1faa0*/  LDL.128 R36, [R1+0x240] ;  /* 0x0002400001247983 */ /* 0x008ea80000100c00 */
        /* <DEDUP_REMOVED lines=464> */
.L_x_3194:
[----:B------:R-:W-:Y:S05]  /*217b0*/  BSYNC B0 ;  /* 0x0000000000007941 */ /* 0x000fea0003800000 */
.L_x_3193:
[----:B------:R-:W2:Y:S04]  /*217c0*/  LDL.64 R6, [R1+0x48] ;  /* 0x0000480001067983 */ /* 0x000ea80000100a00 */
[----:B------:R-:W3:Y:S01]  /*217d0*/  LDL R4, [R1+0x34] ;  /* 0x0000340001047983 */ /* 0x000ee20000100800 */
[C---:B------:R-:W-:Y:S01]  /*217e0*/  ISETP.GT.AND P0, PT, R0.reuse, UR42, PT ;  /* 0x0000002a00007c0c */ /* 0x040fe2000bf04270 */
[----:B------:R-:W-:Y:S01]  /*217f0*/  VIADD R0, R0, 0xffffffff ;  /* 0xffffffff00007836 */ /* 0x000fe20000000000 */
[----:B--2---:R-:W-:-:S05]  /*21800*/  MOV R6, R6 ;  /* 0x0000000600067202 */ /* 0x004fca0000000f00 */
[----:B-----5:R-:W-:-:S05]  /*21810*/  IMAD R3, R3, 0x8, R6 ;  /* 0x0000000803037824 */ /* 0x020fca00078e0206 */
[----:B---3--:R-:W-:-:S04]  /*21820*/  PRMT R3, R4, 0x654, R3 ;  /* 0x0000065404037816 */ /* 0x008fc80000000003 */
[----:B------:R1:W-:Y:S01]  /*21830*/  SYNCS.ARRIVE.TRANS64.RED.A1T0 RZ, [R3+URZ], RZ ;  /* 0x000000ff03ff79a7 */ /* 0x0003e2000810043f */
[----:B------:R-:W-:Y:S05]  /*21840*/  @P0 BRA `(.L_x_3195) ;  /* 0xffffff8000200947 */ /* 0x000fea000383ffff */
.L_x_3162:
[----:B------:R-:W-:Y:S05]  /*21850*/  WARPSYNC.ALL ;  /* 0x0000000000007948 */ /* 0x000fea0003800000 */
[----:B------:R-:W2:Y:S04]  /*21860*/  LDL R5, [R1+0x1f0] ;  /* 0x0001f00001057983 */ /* 0x000ea80000100800 */
[----:B------:R-:W3:Y:S04]  /*21870*/  LDL R8, [R1+0x1f4] ;  /* 0x0001f40001087983 */ /* 0x000ee80000100800 */
[----:B------:R-:W4:Y:S01]  /*21880*/  LDL.64 R10, [R1+0xb8] ;  /* 0x0000b800010a7983 */ /* 0x000f220000100a00 */
[----:B------:R-:W-:Y:S08]  /*21890*/  BAR.ARV 0x8, 0x100 ;  /* 0x0204000000007b1d */ /* 0x000ff00000002000 */
[----:B------:R-:W-:Y:S06]  /*218a0*/  BAR.SYNC.DEFER_BLOCKING 0xf, 0x100 ;  /* 0x03c4000000007b1d */ /* 0x000fec0000010000 */
[----:B--2---:R-:W2:Y:S02]  /*218b0*/  SHFL.BFLY PT, R0, R5, 0x2, 0x1f ;  /* 0x0c401f0005007f89 */ /* 0x004ea400000e0000 */
[----:B--2---:R-:W-:-:S05]  /*218c0*/  FADD.FTZ R0, R5, R0 ;  /* 0x0000000005007221 */ /* 0x004fca0000010000 */
[----:B01----:R-:W0:Y:S02]  /*218d0*/  SHFL.BFLY PT, R3, R0, 0x1, 0x1f ;  /* 0x0c201f0000037f89 */ /* 0x003e2400000e0000 */
[----:B0-----:R-:W-:-:S05]  /*218e0*/  FADD.FTZ R4, R0, R3 ;  /* 0x0000000300047221 */ /* 0x001fca0000010000 */
        /* <DEDUP_REMOVED lines=15> */
[----:B------:R-:W-:Y:S02]  /*219e0*/  IMAD.MOV.U32 R8, RZ, RZ, -0x800000 ;  /* 0xff800000ff087424 */ /* 0x000fe400078e00ff */
[----:B0-----:R-:W-:Y:S01]  /*219f0*/  @P2 FMUL.FTZ R20, R9, 0.69314718246459960938 ;  /* 0x3f31721809142820 */ /* 0x001fe20000410000 */
[----:B-1----:R-:W-:Y:S01]  /*21a00*/  @P1 FMUL.FTZ R6, R6, 0.69314718246459960938 ;  /* 0x3f31721806061820 */ /* 0x002fe20000410000 */
[----:B------:R-:W-:Y:S01]  /*21a10*/  STL [R1+0x1f4], R12 ;  /* 0x0001f40c01007387 */ /* 0x000fe20000100800 */
[----:B---3--:R-:W-:-:S04]  /*21a20*/  @P2 FMUL.FTZ R7, R7, 0.69314718246459960938 ;  /* 0x3f31721807072820 */ /* 0x008fc80000410000 */
[----:B-----5:R-:W-:-:S05]  /*21a30*/  @P2 FFMA.FTZ R8, R7, R14, R20 ;  /* 0x0000000e07082223 */ /* 0x020fca0000010014 */
[----:B------:R0:W-:Y:S01]  /*21a40*/  STL [R1+0x1f4], R8 ;  /* 0x0001f40801007387 */ /* 0x0001e20000100800 */
[----:B--2---:R-:W-:-:S04]  /*21a50*/  @P1 FMUL.FTZ R5, R5, 0.69314718246459960938 ;  /* 0x3f31721805051820 */ /* 0x004fc80000410000 */
[----:B----4-:R-:W-:Y:S02]  /*21a60*/  @P1 FFMA.FTZ R0, R5, R4, R6 ;  /* 0x0000000405001223 */ /* 0x010fe40000010006 */
[----:B------:R-:W2:Y:S04]  /*21a70*/  LDL R4, [R1+0x1c8] ;  /* 0x0001c80001047983 */ /* 0x000ea80000100800 */
[----:B------:R1:W-:Y:S04]  /*21a80*/  STL [R1+0x1f0], R0 ;  /* 0x0001f00001007387 */ /* 0x0003e80000100800 */
[----:B------:R-:W3:Y:S02]  /*21a90*/  LD.E R3, desc[UR36][R10.64+0x4] ;  /* 0x000004240a037980 */ /* 0x000ee4000c101900 */
[----:B---3--:R-:W-:-:S13]  /*21aa0*/  ISETP.NE.AND P0, PT, R3, RZ, PT ;  /* 0x000000ff0300720c */ /* 0x008fda0003f05270 */
        /* <DEDUP_REMOVED lines=21> */
[----:B0-----:R-:W3:Y:S04]  /*21c00*/  LDL.64 R8, [R1+0x400] ;  /* 0x0004000001087983 */ /* 0x001ee80000100a00 */
[----:B------:R-:W4:Y:S04]  /*21c10*/  LDL.64 R6, [R1+0x408] ;  /* 0x0004080001067983 */ /* 0x000f280000100a00 */
        /* <DEDUP_REMOVED lines=62> */
[----:B------:R-:W-:Y:S01]  /*22000*/  ISETP.NE.AND P0, PT, R134, 0x2, PT ;  /* 0x000000028600780c */ /* 0x000fe20003f05270 */
[-C--:B---3--:R-:W-:Y:S01]  /*22010*/  FMUL.FTZ R9, R9, R3.reuse ;  /* 0x0000000309097220 */ /* 0x088fe20000410000 */
[-C--:B------:R-:W-:Y:S01]  /*22020*/  FMUL.FTZ R8, R8, R3.reuse ;  /* 0x0000000308087220 */ /* 0x080fe20000410000 */
[-C--:B----4-:R-:W-:Y:S01]  /*22030*/  FMUL.FTZ R7, R7, R0.reuse ;  /* 0x0000000007077220 */ /* 0x090fe20000410000 */
[-C--:B------:R-:W-:Y:S01]  /*22040*/  FMUL.FTZ R6, R6, R0.reuse ;  /* 0x0000000006067220 */ /* 0x080fe20000410000 */
[-C--:B-----5:R-:W-:Y:S01]  /*22050*/  FMUL.FTZ R5, R5, R3.reuse ;  /* 0x0000000305057220 */ /* 0x0a0fe20000410000 */
[-C--:B------:R-:W-:Y:S01]  /*22060*/  FMUL.FTZ R4, R4, R3.reuse ;  /* 0x0000000304047220 */ /* 0x080fe20000410000 */
[----:B------:R0:W-:Y:S04]  /*22070*/  STL.64 [R1+0x400], R8 ;  /* 0x0004000801007387 */ /* 0x0001e80000100a00 */
[----:B------:R1:W-:Y:S04]  /*22080*/  STL.64 [R1+0x408], R6 ;  /* 0x0004080601007387 */ /* 0x0003e80000100a00 */
[----:B------:R2:W-:Y:S04]  /*22090*/  STL.64 [R1+0x210], R4 ;  /* 0x0002100401007387 */ /* 0x0005e80000100a00 */
[----:B0-----:R-:W3:Y:S04]  /*220a0*/  LDL.64 R8, [R1+0x3f8] ;  /* 0x0003f80001087983 */ /* 0x001ee80000100a00 */
[----:B-1----:R-:W4:Y:S04]  /*220b0*/  LDL.64 R6, [R1+0x3c8] ;  /* 0x0003c80001067983 */ /* 0x002f280000100a00 */
[----:B--2---:R-:W2:Y:S04]  /*220c0*/  LDL.64 R4, [R1+0x3e8] ;  /* 0x0003e80001047983 */ /* 0x004ea80000100a00 */
[----:B------:R-:W5:Y:S01]  /*220d0*/  @!P0 LDL R133, [R1+0x1cc] ;  /* 0x0001cc0001858983 */ /* 0x000f620000100800 */
[-C--:B------:R-:W-:Y:S01]  /*220e0*/  FMUL.FTZ R15, R15, R0.reuse ;  /* 0x000000000f0f7220 */ /* 0x080fe20000410000 */
[-C--:B------:R-:W-:Y:S01]  /*220f0*/  FMUL.FTZ R14, R14, R0.reuse ;  /* 0x000000000e0e7220 */ /* 0x080fe20000410000 */
[-C--:B------:R-:W-:Y:S01]  /*22100*/  FMUL.FTZ R21, R21, R0.reuse ;  /* 0x0000000015157220 */ /* 0x080fe20000410000 */
[-C--:B------:R-:W-:Y:S01]  /*22110*/  FMUL.FTZ R20, R20, R0.reuse ;  /* 0x0000000014147220 */ /* 0x080fe20000410000 */
[-C--:B------:R-:W-:Y:S01]  /*22120*/  FMUL.FTZ R131, R131, R3.reuse ;  /* 0x0000000383837220 */ /* 0x080fe20000410000 */
[-C--:B------:R-:W-:Y:S01]  /*22130*/  FMUL.FTZ R130, R130, R3.reuse ;  /* 0x0000000382827220 */ /* 0x080fe20000410000 */
[----:B------:R0:W-:Y:S01]  /*22140*/  STL.64 [R1+0x368], R14 ;  /* 0x0003680e01007387 */ /* 0x0001e20000100a00 */
[-C--:B------:R-:W-:Y:S01]  /*22150*/  FMUL.FTZ R129, R129, R3.reuse ;  /* 0x0000000381817220 */ /* 0x080fe20000410000 */
[-C--:B------:R-:W-:Y:S01]  /*22160*/  FMUL.FTZ R128, R128, R3.reuse ;  /* 0x0000000380807220 */ /* 0x080fe20000410000 */
[-C--:B------:R-:W-:Y:S01]  /*22170*/  FMUL.FTZ R127, R127, R3.reuse ;  /* 0x000000037f7f7220 */ /* 0x080fe20000410000 */
[----:B------:R5:W-:Y:S01]  /*22180*/  STL.64 [R1+0x3a8], R20 ;  /* 0x0003a81401007387 */ /* 0x000be20000100a00 */
        /* <DEDUP_REMOVED lines=107> */
[----:B0-----:R-:W-:-:S02]  /*22840*/  VIADD R14, R135, 0x1 ;  /* 0x00000001870e7836 */ /* 0x001fc40000000000 */
[----:B------:R-:W-:Y:S01]  /*22850*/  VIADD R132, R132, 0x1 ;  /* 0x0000000184847836 */ /* 0x000fe20000000000 */
[----:B------:R1:W-:Y:S04]  /*22860*/  STL [R1+0x1c8], R134 ;  /* 0x0001c88601007387 */ /* 0x0003e80000100800 */
        /* <DEDUP_REMOVED lines=17> */
[-C--:B---3--:R-:W-:Y:S01]  /*22980*/  FMUL.FTZ R9, R9, R0.reuse ;  /* 0x0000000009097220 */ /* 0x088fe20000410000 */
[-C--:B------:R-:W-:Y:S01]  /*22990*/  FMUL.FTZ R8, R8, R0.reuse ;  /* 0x0000000008087220 */ /* 0x080fe20000410000 */
[-C--:B----4-:R-:W-:Y:S01]  /*229a0*/  FMUL.FTZ R7, R7, R0.reuse ;  /* 0x0000000007077220 */ /* 0x090fe20000410000 */
[-C--:B------:R-:W-:Y:S01]  /*229b0*/  FMUL.FTZ R6, R6, R0.reuse ;  /* 0x0000000006067220 */ /* 0x080fe20000410000 */
[-C--:B--2---:R-:W-:Y:S01]  /*229c0*/  FMUL.FTZ R5, R5, R0.reuse ;  /* 0x0000000005057220 */ /* 0x084fe20000410000 */
[----:B------:R-:W-:Y:S01]  /*229d0*/  FMUL.FTZ R4, R4, R0 ;  /* 0x0000000004047220 */ /* 0x000fe20000410000 */
[----:B-----5:R-:W-:Y:S01]  /*229e0*/  @!P0 LOP3.LUT R20, R133, 0x1, RZ, 0x3c, !PT ;  /* 0x0000000185148812 */ /* 0x020fe200078e3cff */
        /* <DEDUP_REMOVED lines=43> */
[----:B------:R1:W-:Y:S04]  /*22ca0*/  @!P0 STL [R1+0x1cc], R20 ;  /* 0x0001cc1401008387 */ /* 0x0003e80000100800 */
[----:B------:R1:W-:Y:S04]  /*22cb0*/  STL [R1+0x1d4], R132 ;  /* 0x0001d48401007387 */ /* 0x0003e80000100800 */
[----:B------:R1:W-:Y:S01]  /*22cc0*/  @!P0 STL [R1+0x1c8], RZ ;  /* 0x0001c8ff01008387 */ /* 0x0003e20000100800 */
[----:B------:R-:W-:Y:S01]  /*22cd0*/  IMAD.MOV.U32 R0, RZ, RZ, 0x1 ;  /* 0x00000001ff007424 */ /* 0x000fe200078e00ff */
[----:B------:R-:W-:Y:S06]  /*22ce0*/  BAR.ARV 0xe, 0x100 ;  /* 0x0384000000007b1d */ /* 0x000fec0000002000 */
.L_x_3078:
[----:B------:R-:W2:Y:S08]  /*22cf0*/  S2UR UR21, SR_CgaCtaId ;  /* 0x00000000001579c3 */ /* 0x000eb00000008800 */
[----:B------:R-:W-:Y:S01]  /*22d00*/  BAR.SYNC.DEFER_BLOCKING 0x5, 0x180 ;  /* 0x0146000000007b1d */ /* 0x000fe20000010000 */
[----:B------:R-:W-:Y:S01]  /*22d10*/  PRMT R0, R0, 0x9910, RZ ;  /* 0x0000991000007816 */ /* 0x000fe200000000ff */
[----:B------:R-:W-:-:S03]  /*22d20*/  USHF.R.U32.HI UR8, URZ, 0x10, UR61 ;  /* 0x000000103f087899 */ /* 0x000fc6000801163d */
[----:B------:R-:W-:Y:S01]  /*22d30*/  ISETP.NE.AND P0, PT, R0, RZ, PT ;  /* 0x000000ff0000720c */ /* 0x000fe20003f05270 */
[----:B------:R-:W-:Y:S01]  /*22d40*/  UMOV UR44, 0x400 ;  /* 0x00000400002c7882 */ /* 0x000fe20000000000 */
[----:B------:R-:W-:Y:S01]  /*22d50*/  BSSY B0, `(.L_x_3196) ;  /* 0x00004e9000007945 */ /* 0x000fe20003800000 */
[----:B--2---:R-:W-:-:S09]  /*22d60*/  ULEA UR44, UR21, UR44, 0x18 ;  /* 0x0000002c152c7291 */ /* 0x004fd2000f8ec03f */
[----:B01----:R-:W0:Y:S02]  /*22d70*/  LDS.128 R4, [UR44+0x388d0] ;  /* 0x0388d02cff047984 */ /* 0x003e240008000c00 */
[----:B0-----:R-:W-:Y:S02]  /*22d80*/  R2UR UR5, R5 ;  /* 0x00000000050572ca */ /* 0x001fe400000e0000 */
[----:B------:R-:W-:Y:S02]  /*22d90*/  R2UR UR7, R6 ;  /* 0x00000000060772ca */ /* 0x000fe400000e0000 */
[----:B------:R-:W-:Y:S01]  /*22da0*/  R2UR UR6, R7 ;  /* 0x00000000070672ca */ /* 0x000fe200000e0000 */
[----:B------:R-:W-:Y:S06]  /*22db0*/  BAR.ARV 0x4, 0x180 ;  /* 0x0106000000007b1d */ /* 0x000fec0000002000 */
[----:B------:R-:W-:Y:S08]  /*22dc0*/  @!P0 BRA `(.L_x_3197) ;  /* 0x0000003c00908947 */ /* 0x000ff00003800000 */
[----:B------:R-:W2:Y:S04]  /*22dd0*/  LDL.128 R12, [R1+0x210] ;  /* 0x00021000010c7983 */ /* 0x000ea80000100c00 */
[----:B------:R-:W3:Y:S04]  /*22de0*/  LDL.128 R4, [R1+0x230] ;  /* 0x0002300001047983 */ /* 0x000ee80000100c00 */
[----:B------:R-:W4:Y:S04]  /*22df0*/  LDL.128 R24, [R1+0x220] ;  /* 0x0002200001187983 */ /* 0x000f280000100c00 */
[----:B------:R-:W4:Y:S01]  /*22e00*/  LDL.128 R8, [R1+0x240] ;  /* 0x0002400001087983 */ /* 0x000f220000100c00 */
[C---:B------:R-:W-:Y:S01]  /*22e10*/  IADD3 R35, P1, R16.reuse, 0x20, RZ ;  /* 0x0000002010237810 */ /* 0x040fe20007f3e0ff */
[----:B------:R-:W-:Y:S01]  /*22e20*/  ULDC.64 UR10, c[0x0][0xd00] ;  /* 0x00034000000a7ab9 */ /* 0x000fe20000000a00 */
[C---:B------:R-:W-:Y:S01]  /*22e30*/  LOP3.LUT R37, R16.reuse, 0x380, RZ, 0xc0, !PT ;  /* 0x0000038010257812 */ /* 0x040fe200078ec0ff */
[----:B------:R-:W4:Y:S01]  /*22e40*/  LDL.128 R120, [R1+0x250] ;  /* 0x0002500001787983 */ /* 0x000f220000100c00 */
[----:B------:R-:W-:Y:S01]  /*22e50*/  LOP3.LUT R34, R35, 0x380, RZ, 0xc0, !PT ;  /* 0x0000038023227812 */ /* 0x000fe200078ec0ff */
[----:B------:R-:W-:Y:S01]  /*22e60*/  ULDC.64 UR18, c[0x0][0xd00] ;  /* 0x0003400000127ab9 */ /* 0x000fe20000000a00 */
[C---:B------:R-:W-:Y:S01]  /*22e70*/  IADD3 R33, P0, R16.reuse, 0x40, RZ ;  /* 0x0000004010217810 */ /* 0x040fe20007f1e0ff */
[----:B------:R-:W4:Y:S01]  /*22e80*/  LDL.128 R112, [R1+0x270] ;  /* 0x0002700001707983 */ /* 0x000f220000100c00 */
[----:B------:R-:W-:-:S02]  /*22e90*/  IADD3 R30, P4, R16, 0x60, RZ ;  /* 0x00000060101e7810 */ /* 0x000fc40007f9e0ff */
[----:B------:R-:W-:Y:S01]  /*22ea0*/  IADD3 R28, P3, R16, 0x2000, RZ ;  /* 0x00002000101c7810 */ /* 0x000fe20007f7e0ff */
[----:B------:R-:W4:Y:S01]  /*22eb0*/  LDL.128 R116, [R1+0x260] ;  /* 0x0002600001747983 */ /* 0x000f220000100c00 */
[----:B------:R-:W-:-:S03]  /*22ec0*/  SHF.R.U64 R37, R37, 0x3, RZ ;  /* 0x0000000325257819 */ /* 0x000fc600000012ff */
[----:B------:R-:W4:Y:S01]  /*22ed0*/  LDL.128 R104, [R1+0x290] ;  /* 0x0002900001687983 */ /* 0x000f220000100c00 */
[----:B------:R-:W-:-:S03]  /*22ee0*/  SHF.R.U64 R34, R34, 0x3, RZ ;  /* 0x0000000322227819 */ /* 0x000fc600000012ff */
[----:B------:R-:W4:Y:S01]  /*22ef0*/  LDL.128 R108, [R1+0x280] ;  /* 0x00028000016c7983 */ /* 0x000f220000100c00 */
[----:B------:R-:W-:-:S03]  /*22f00*/  LOP3.LUT R32, R33, 0x380, RZ, 0xc0, !PT ;  /* 0x0000038021207812 */ /* 0x000fc600078ec0ff */
[----:B------:R-:W4:Y:S01]  /*22f10*/  LDL.128 R96, [R1+0x2b0] ;  /* 0x0002b00001607983 */ /* 0x000f220000100c00 */
[----:B------:R-:W-:-:S03]  /*22f20*/  LOP3.LUT R0, R30, 0x380, RZ, 0xc0, !PT ;  /* 0x000003801e007812 */ /* 0x000fc600078ec0ff */
[----:B------:R-:W4:Y:S01]  /*22f30*/  LDL.128 R100, [R1+0x2a0] ;  /* 0x0002a00001647983 */ /* 0x000f220000100c00 */
[----:B------:R-:W-:Y:S01]  /*22f40*/  LOP3.LUT R36, R37, R16, RZ, 0x3c, !PT ;  /* 0x0000001025247212 */ /* 0x000fe200078e3cff */
[--C-:B------:R-:W-:Y:S01]  /*22f50*/  IMAD.MOV.U32 R37, RZ, RZ, R17.reuse ;  /* 0x000000ffff257224 */ /* 0x100fe200078e0011 */
[----:B------:R-:W-:Y:S01]  /*22f60*/  LOP3.LUT R3, R28, 0x380, RZ, 0xc0, !PT ;  /* 0x000003801c037812 */ /* 0x000fe200078ec0ff */
[----:B------:R-:W4:Y:S01]  /*22f70*/  LDL.128 R88, [R1+0x2d0] ;  /* 0x0002d00001587983 */ /* 0x000f220000100c00 */
[----:B------:R-:W-:Y:S01]  /*22f80*/  LOP3.LUT R34, R34, R35, RZ, 0x3c, !PT ;  /* 0x0000002322227212 */ /* 0x000fe200078e3cff */
[----:B------:R-:W-:Y:S01]  /*22f90*/  IMAD.X R35, RZ, RZ, R17, P1 ;  /* 0x000000ffff237224 */ /* 0x000fe200008e0611 */
[----:B------:R-:W-:Y:S01]  /*22fa0*/  SHF.R.U64 R32, R32, 0x3, RZ ;  /* 0x0000000320207819 */ /* 0x000fe200000012ff */
[----:B------:R-:W4:Y:S01]  /*22fb0*/  LDL.128 R92, [R1+0x2c0] ;  /* 0x0002c000015c7983 */ /* 0x000f220000100c00 */
[----:B------:R-:W-:-:S03]  /*22fc0*/  SHF.R.U64 R31, R0, 0x3, RZ ;  /* 0x00000003001f7819 */ /* 0x000fc600000012ff */
[----:B------:R-:W4:Y:S01]  /*22fd0*/  LDL.128 R80, [R1+0x2f0] ;  /* 0x0002f00001507983 */ /* 0x000f220000100c00 */
[----:B------:R-:W-:-:S03]  /*22fe0*/  SHF.R.U64 R3, R3, 0x3, RZ ;  /* 0x0000000303037819 */ /* 0x000fc600000012ff */
[----:B------:R-:W4:Y:S01]  /*22ff0*/  LDL.128 R84, [R1+0x2e0] ;  /* 0x0002e00001547983 */ /* 0x000f220000100c00 */
[----:B------:R-:W-:Y:S01]  /*23000*/  LOP3.LUT R32, R32, R33, RZ, 0x3c, !PT ;  /* 0x0000002120207212 */ /* 0x000fe200078e3cff */
[--C-:B------:R-:W-:Y:S01]  /*23010*/  IMAD.X R33, RZ, RZ, R17.reuse, P0 ;  /* 0x000000ffff217224 */ /* 0x100fe200000e0611 */
[----:B------:R-:W-:Y:S01]  /*23020*/  MOV R36, R36 ;  /* 0x0000002400247202 */ /* 0x000fe20000000f00 */
[----:B------:R-:W4:Y:S01]  /*23030*/  LDL.128 R72, [R1+0x310] ;  /* 0x0003100001487983 */ /* 0x000f220000100c00 */
[----:B------:R-:W-:Y:S01]  /*23040*/  MOV R34, R34 ;  /* 0x0000002200227202 */ /* 0x000fe20000000f00 */
[--C-:B------:R-:W-:Y:S01]  /*23050*/  IMAD.X R29, RZ, RZ, R17.reuse, P3 ;  /* 0x000000ffff1d7224 */ /* 0x100fe200018e0611 */
[----:B------:R-:W-:Y:S01]  /*23060*/  LOP3.LUT R30, R31, R30, RZ, 0x3c, !PT ;  /* 0x0000001e1f1e7212 */ /* 0x000fe200078e3cff */
[----:B------:R-:W-:Y:S01]  /*23070*/  IMAD.X R31, RZ, RZ, R17, P4 ;  /* 0x000000ffff1f7224 */ /* 0x000fe200020e0611 */
[----:B------:R-:W-:Y:S01]  /*23080*/  LOP3.LUT R28, R3, R28, RZ, 0x3c, !PT ;  /* 0x0000001c031c7212 */ /* 0x000fe200078e3cff */
[----:B------:R-:W4:Y:S01]  /*23090*/  LDL.128 R76, [R1+0x300] ;  /* 0x00030000014c7983 */ /* 0x000f220000100c00 */
[----:B------:R-:W-:-:S03]  /*230a0*/  MOV R0, R32 ;  /* 0x0000002000007202 */ /* 0x000fc60000000f00 */
[----:B------:R-:W4:Y:S04]  /*230b0*/  LDL.128 R64, [R1+0x330] ;  /* 0x0003300001407983 */ /* 0x000f280000100c00 */
[----:B------:R-:W4:Y:S04]  /*230c0*/  LDL.128 R68, [R1+0x320] ;  /* 0x0003200001447983 */ /* 0x000f280000100c00 */
[----:B------:R-:W4:Y:S01]  /*230d0*/  LDL.128 R56, [R1+0x350] ;  /* 0x0003500001387983 */ /* 0x000f220000100c00 */
[----:B------:R-:W-:-:S03]  /*230e0*/  MOV R3, R30 ;  /* 0x0000001e00037202 */ /* 0x000fc60000000f00 */
[----:B------:R-:W4:Y:S01]  /*230f0*/  LDL.128 R60, [R1+0x340] ;  /* 0x00034000013c7983 */ /* 0x000f220000100c00 */
[----:B------:R-:W-:-:S03]  /*23100*/  MOV R144, R28 ;  /* 0x0000001c00907202 */ /* 0x000fc60000000f00 */
[----:B------:R-:W4:Y:S04]  /*23110*/  LDL.128 R48, [R1+0x370] ;  /* 0x0003700001307983 */ /* 0x000f280000100c00 */
[----:B------:R-:W4:Y:S04]  /*23120*/  LDL.128 R52, [R1+0x360] ;  /* 0x0003600001347983 */ /* 0x000f280000100c00 */
[----:B------:R-:W4:Y:S04]  /*23130*/  LDL.128 R40, [R1+0x390] ;  /* 0x0003900001287983 */ /* 0x000f280000100c00 */
[----:B------:R-:W4:Y:S01]  /*23140*/  LDL.128 R44, [R1+0x380] ;  /* 0x00038000012c7983 */ /* 0x000f220000100c00 */
[----:B------:R-:W-:Y:S01]  /*23150*/  BAR.SYNC.DEFER_BLOCKING 0x1, 0x100 ;  /* 0x0044000000007b1d */ /* 0x000fe20000010000 */
[----:B------:R-:W-:-:S02]  /*23160*/  IADD3 R143, P6, R16, 0x2020, RZ ;  /* 0x00002020108f7810 */ /* 0x000fc40007fde0ff */
[C---:B------:R-:W-:Y:S02]  /*23170*/  IADD3 R139, P5, R16.reuse, 0x2040, RZ ;  /* 0x00002040108b7810 */ /* 0x040fe40007fbe0ff */
[----:B------:R-:W-:Y:S01]  /*23180*/  IADD3 R141, P2, R16, 0x2060, RZ ;  /* 0x00002060108d7810 */ /* 0x000fe20007f5e0ff */
[----:B------:R-:W-:Y:S01]  /*23190*/  ULDC UR4, c[0x0][0xb88] ;  /* 0x0002e20000047ab9 */ /* 0x000fe20000000800 */
[----:B------:R-:W-:Y:S01]  /*231a0*/  ULDC UR9, c[0x0][0xbd4] ;  /* 0x0002f50000097ab9 */ /* 0x000fe20000000800 */
[----:B------:R-:W4:Y:S01]  /*231b0*/  LDL.128 R28, [R1+0x3c0] ;  /* 0x0003c000011c7983 */ /* 0x000f220000100c00 */
[----:B--2---:R-:W-:Y:S02]  /*231c0*/  F2FP.F16.F32.PACK_AB R12, R13, R12 ;  /* 0x0000000c0d0c723e */ /* 0x004fe400000000ff */
[----:B------:R-:W-:Y:S02]  /*231d0*/  F2FP.F16.F32.PACK_AB R13, R15, R14 ;  /* 0x0000000e0f0d723e */ /* 0x000fe400000000ff */
[----:B---3--:R-:W-:-:S02]  /*231e0*/  F2FP.F16.F32.PACK_AB R4, R5, R4 ;  /* 0x000000040504723e */ /* 0x008fc400000000ff */
[----:B------:R-:W-:Y:S02]  /*231f0*/  F2FP.F16.F32.PACK_AB R5, R7, R6 ;  /* 0x000000060705723e */ /* 0x000fe400000000ff */
[----:B----4-:R-:W-:Y:S02]  /*23200*/  F2FP.F16.F32.PACK_AB R14, R25, R24 ;  /* 0x00000018190e723e */ /* 0x010fe400000000ff */
[----:B------:R-:W-:Y:S02]  /*23210*/  F2FP.F16.F32.PACK_AB R15, R27, R26 ;  /* 0x0000001a1b0f723e */ /* 0x000fe400000000ff */
[----:B------:R-:W-:Y:S01]  /*23220*/  F2FP.F16.F32.PACK_AB R6, R9, R8 ;  /* 0x000000080906723e */ /* 0x000fe200000000ff */
[----:B------:R-:W2:Y:S01]  /*23230*/  LDL.128 R24, [R1+0x3d0] ;  /* 0x0003d00001187983 */ /* 0x000ea20000100c00 */
[----:B------:R-:W-:-:S03]  /*23240*/  F2FP.F16.F32.PACK_AB R7, R11, R10 ;  /* 0x0000000a0b07723e */ /* 0x000fc600000000ff */
[----:B------:R0:W-:Y:S04]  /*23250*/  STSM.16.M88.4 [R36], R12 ;  /* 0x0000000c24007844 */ /* 0x0001e80000000200 */
[----:B------:R1:W-:Y:S04]  /*23260*/  STSM.16.M88.4 [R34], R4 ;  /* 0x0000000422007844 */ /* 0x0003e80000000200 */
[----:B------:R-:W3:Y:S04]  /*23270*/  LDL.128 R8, [R1+0x3f0] ;  /* 0x0003f00001087983 */ /* 0x000ee80000100c00 */
[----:B0-----:R-:W4:Y:S04]  /*23280*/  LDL.128 R36, [R1+0x3a0] ;  /* 0x0003a00001247983 */ /* 0x001f280000100c00 */
[----:B-1----:R-:W4:Y:S04]  /*23290*/  LDL.128 R32, [R1+0x3b0] ;  /* 0x0003b00001207983 */ /* 0x002f280000100c00 */
[----:B------:R-:W4:Y:S04]  /*232a0*/  LDL.128 R4, [R1+0x400] ;  /* 0x0004000001047983 */ /* 0x000f280000100c00 */
[----:B------:R-:W4:Y:S01]  /*232b0*/  LDL.128 R12, [R1+0x3e0] ;  /* 0x0003e000010c7983 */ /* 0x000f220000100c00 */
[----:B------:R-:W-:-:S02]  /*232c0*/  IADD3 R21, P1, R16, 0x4000, RZ ;  /* 0x0000400010157810 */ /* 0x000fc40007f3e0ff */
[----:B------:R-:W-:Y:S02]  /*232d0*/  LOP3.LUT R142, R143, 0x380, RZ, 0xc0, !PT ;  /* 0x000003808f8e7812 */ /* 0x000fe400078ec0ff */
[----:B------:R-:W-:Y:S02]  /*232e0*/  LOP3.LUT R138, R139, 0x380, RZ, 0xc0, !PT ;  /* 0x000003808b8a7812 */ /* 0x000fe400078ec0ff */
[----:B------:R-:W-:Y:S02]  /*232f0*/  LOP3.LUT R140, R141, 0x380, RZ, 0xc0, !PT ;  /* 0x000003808d8c7812 */ /* 0x000fe400078ec0ff */
[----:B------:R-:W-:Y:S02]  /*23300*/  LOP3.LUT R20, R21, 0x380, RZ, 0xc0, !PT ;  /* 0x0000038015147812 */ /* 0x000fe400078ec0ff */
[----:B------:R-:W-:Y:S02]  /*23310*/  SHF.R.U64 R142, R142, 0x3, RZ ;  /* 0x000000038e8e7819 */ /* 0x000fe400000012ff */
[----:B------:R-:W-:-:S02]  /*23320*/  SHF.R.U64 R138, R138, 0x3, RZ ;  /* 0x000000038a8a7819 */ /* 0x000fc400000012ff */
[----:B------:R-:W-:Y:S02]  /*23330*/  SHF.R.U64 R140, R140, 0x3, RZ ;  /* 0x000000038c8c7819 */ /* 0x000fe400000012ff */
[----:B------:R-:W-:Y:S02]  /*23340*/  SHF.R.U64 R20, R20, 0x3, RZ ;  /* 0x0000000314147819 */ /* 0x000fe400000012ff */
[----:B------:R-:W-:Y:S02]  /*23350*/  IADD3 R125, P0, R16, 0x4020, RZ ;  /* 0x00004020107d7810 */ /* 0x000fe40007f1e0ff */
[----:B------:R-:W-:Y:S01]  /*23360*/  LOP3.LUT R142, R142, R143, RZ, 0x3c, !PT ;  /* 0x0000008f8e8e7212 */ /* 0x000fe200078e3cff */
[--C-:B------:R-:W-:Y:S01]  /*23370*/  IMAD.X R143, RZ, RZ, R17.reuse, P6 ;  /* 0x000000ffff8f7224 */ /* 0x100fe200030e0611 */
[----:B------:R-:W-:Y:S02]  /*23380*/  IADD3 R127, P4, R16, 0x4040, RZ ;  /* 0x00004040107f7810 */ /* 0x000fe40007f9e0ff */
[----:B------:R-:W-:Y:S01]  /*23390*/  LOP3.LUT R138, R138, R139, RZ, 0x3c, !PT ;  /* 0x0000008b8a8a7212 */ /* 0x000fe200078e3cff */
[----:B------:R-:W-:Y:S01]  /*233a0*/  IMAD.X R139, RZ, RZ, R17, P5 ;  /* 0x000000ffff8b7224 */ /* 0x000fe200028e0611 */
[----:B------:R-:W-:-:S02]  /*233b0*/  IADD3 R129, P3, R16, 0x4060, RZ ;  /* 0x0000406010817810 */ /* 0x000fc40007f7e0ff */
[----:B------:R-:W-:Y:S01]  /*233c0*/  LOP3.LUT R140, R140, R141, RZ, 0x3c, !PT ;  /* 0x0000008d8c8c7212 */ /* 0x000fe200078e3cff */
[--C-:B------:R-:W-:Y:S01]  /*233d0*/  IMAD.X R141, RZ, RZ, R17.reuse, P2 ;  /* 0x000000ffff8d7224 */ /* 0x100fe200010e0611 */
[----:B------:R-:W-:Y:S02]  /*233e0*/  IADD3 R131, P6, R16, 0x6000, RZ ;  /* 0x0000600010837810 */ /* 0x000fe40007fde0ff */
[----:B------:R-:W-:Y:S01]  /*233f0*/  LOP3.LUT R20, R20, R21, RZ, 0x3c, !PT ;  /* 0x0000001514147212 */ /* 0x000fe200078e3cff */
[----:B------:R-:W-:Y:S01]  /*23400*/  IMAD.X R21, RZ, RZ, R17, P1 ;  /* 0x000000ffff157224 */ /* 0x000fe200008e0611 */
[----:B------:R-:W-:Y:S02]  /*23410*/  LOP3.LUT R124, R125, 0x380, RZ, 0xc0, !PT ;  /* 0x000003807d7c7812 */ /* 0x000fe400078ec0ff */
[----:B------:R-:W-:Y:S02]  /*23420*/  IADD3 R133, P5, R16, 0x6020, RZ ;  /* 0x0000602010857810 */ /* 0x000fe40007fbe0ff */
[----:B------:R-:W-:-:S02]  /*23430*/  LOP3.LUT R126, R127, 0x380, RZ, 0xc0, !PT ;  /* 0x000003807f7e7812 */ /* 0x000fc400078ec0ff */
[C---:B------:R-:W-:Y:S02]  /*23440*/  IADD3 R135, P2, R16.reuse, 0x6040, RZ ;  /* 0x0000604010877810 */ /* 0x040fe40007f5e0ff */
[----:B------:R-:W-:Y:S02]  /*23450*/  LOP3.LUT R128, R129, 0x380, RZ, 0xc0, !PT ;  /* 0x0000038081807812 */ /* 0x000fe400078ec0ff */
[----:B------:R-:W-:Y:S02]  /*23460*/  IADD3 R137, P1, R16, 0x6060, RZ ;  /* 0x0000606010897810 */ /* 0x000fe40007f3e0ff */
[----:B------:R-:W-:Y:S02]  /*23470*/  LOP3.LUT R130, R131, 0x380, RZ, 0xc0, !PT ;  /* 0x0000038083827812 */ /* 0x000fe400078ec0ff */
[----:B------:R-:W-:Y:S02]  /*23480*/  SHF.R.U64 R124, R124, 0x3, RZ ;  /* 0x000000037c7c7819 */ /* 0x000fe400000012ff */
[----:B------:R-:W-:-:S02]  /*23490*/  LOP3.LUT R132, R133, 0x380, RZ, 0xc0, !PT ;  /* 0x0000038085847812 */ /* 0x000fc400078ec0ff */
[----:B------:R-:W-:Y:S02]  /*234a0*/  SHF.R.U64 R126, R126, 0x3, RZ ;  /* 0x000000037e7e7819 */ /* 0x000fe400000012ff */
[----:B------:R-:W-:Y:S02]  /*234b0*/  LOP3.LUT R134, R135, 0x380, RZ, 0xc0, !PT ;  /* 0x0000038087867812 */ /* 0x000fe400078ec0ff */
[----:B------:R-:W-:Y:S02]  /*234c0*/  F2FP.F16.F32.PACK_AB R120, R121, R120 ;  /* 0x000000787978723e */ /* 0x000fe400000000ff */
[----:B------:R-:W-:Y:S02]  /*234d0*/  SHF.R.U64 R128, R128, 0x3, RZ ;  /* 0x0000000380807819 */ /* 0x000fe400000012ff */
[----:B------:R-:W-:Y:S02]  /*234e0*/  LOP3.LUT R136, R137, 0x380, RZ, 0xc0, !PT ;  /* 0x0000038089887812 */ /* 0x000fe400078ec0ff */
[----:B------:R-:W-:-:S02]  /*234f0*/  F2FP.F16.F32.PACK_AB R121, R123, R122 ;  /* 0x0000007a7b79723e */ /* 0x000fc400000000ff */
[----:B------:R-:W-:Y:S02]  /*23500*/  F2FP.F16.F32.PACK_AB R112, R113, R112 ;  /* 0x000000707170723e */ /* 0x000fe400000000ff */
[----:B------:R-:W-:Y:S02]  /*23510*/  SHF.R.U64 R130, R130, 0x3, RZ ;  /* 0x0000000382827819 */ /* 0x000fe400000012ff */
[----:B------:R-:W-:Y:S02]  /*23520*/  F2FP.F16.F32.PACK_AB R122, R117, R116 ;  /* 0x00000074757a723e */ /* 0x000fe400000000ff */
[----:B------:R-:W-:Y:S02]  /*23530*/  F2FP.F16.F32.PACK_AB R123, R119, R118 ;  /* 0x00000076777b723e */ /* 0x000fe400000000ff */
[----:B------:R-:W-:Y:S02]  /*23540*/  F2FP.F16.F32.PACK_AB R113, R115, R114 ;  /* 0x000000727371723e */ /* 0x000fe400000000ff */
[----:B------:R-:W-:-:S02]  /*23550*/  F2FP.F16.F32.PACK_AB R104, R105, R104 ;  /* 0x000000686968723e */ /* 0x000fc400000000ff */
[----:B------:R-:W-:Y:S01]  /*23560*/  LOP3.LUT R124, R124, R125, RZ, 0x3c, !PT ;  /* 0x0000007d7c7c7212 */ /* 0x000fe200078e3cff */
[----:B------:R-:W-:Y:S01]  /*23570*/  IMAD.X R125, RZ, RZ, R17, P0 ;  /* 0x000000ffff7d7224 */ /* 0x000fe200000e0611 */
        /* <DEDUP_REMOVED lines=15> */
[----:B------:R-:W-:Y:S02]  /*23670*/  MOV R142, R142 ;  /* 0x0000008e008e7202 */ /* 0x000fe40000000f00 */
[----:B------:R-:W-:Y:S02]  /*23680*/  F2FP.F16.F32.PACK_AB R98, R93, R92 ;  /* 0x0000005c5d62723e */ /* 0x000fe400000000ff */
[----:B------:R-:W-:Y:S02]  /*23690*/  F2FP.F16.F32.PACK_AB R99, R95, R94 ;  /* 0x0000005e5f63723e */ /* 0x000fe400000000ff */
[----:B------:R-:W-:-:S02]  /*236a0*/  F2FP.F16.F32.PACK_AB R89, R91, R90 ;  /* 0x0000005a5b59723e */ /* 0x000fc400000000ff */
[----:B------:R-:W-:Y:S01]  /*236b0*/  F2FP.F16.F32.PACK_AB R80, R81, R80 ;  /* 0x000000505150723e */ /* 0x000fe200000000ff */
[----:B------:R0:W-:Y:S01]  /*236c0*/  STSM.16.M88.4 [R0], R120 ;  /* 0x0000007800007844 */ /* 0x0001e20000000200 */
[----:B------:R-:W-:Y:S01]  /*236d0*/  LOP3.LUT R130, R130, R131, RZ, 0x3c, !PT ;  /* 0x0000008382827212 */ /* 0x000fe200078e3cff */
[----:B------:R-:W-:Y:S01]  /*236e0*/  IMAD.X R131, RZ, RZ, R17, P6 ;  /* 0x000000ffff837224 */ /* 0x000fe200030e0611 */
        /* <DEDUP_REMOVED lines=8> */
[----:B------:R-:W-:Y:S01]  /*23770*/  MOV R140, R140 ;  /* 0x0000008c008c7202 */ /* 0x000fe20000000f00 */
[----:B------:R-:W-:Y:S01]  /*23780*/  UIMAD.WIDE UR10, UR60, 0x4, UR10 ;  /* 0x000000043c0a78a5 */ /* 0x000fe2000f8e020a */
        /* <DEDUP_REMOVED lines=21> */
[----:B------:R-:W-:Y:S02]  /*238e0*/  MOV R126, R126 ;  /* 0x0000007e007e7202 */ /* 0x000fe40000000f00 */
[----:B------:R-:W-:Y:S02]  /*238f0*/  F2FP.F16.F32.PACK_AB R58, R53, R52 ;  /* 0x00000034353a723e */ /* 0x000fe400000000ff */
[----:B------:R-:W-:Y:S02]  /*23900*/  F2FP.F16.F32.PACK_AB R59, R55, R54 ;  /* 0x00000036373b723e */ /* 0x000fe400000000ff */
[----:B------:R-:W-:Y:S02]  /*23910*/  F2FP.F16.F32.PACK_AB R49, R51, R50 ;  /* 0x000000323331723e */ /* 0x000fe400000000ff */
[----:B------:R-:W-:Y:S01]  /*23920*/  F2FP.F16.F32.PACK_AB R40, R41, R40 ;  /* 0x000000282928723e */ /* 0x000fe200000000ff */
[----:B------:R1:W-:Y:S01]  /*23930*/  STSM.16.M88.4 [R140], R80 ;  /* 0x000000508c007844 */ /* 0x0003e20000000200 */
[----:B------:R-:W-:-:S02]  /*23940*/  MOV R128, R128 ;  /* 0x0000008000807202 */ /* 0x000fc40000000f00 */
[----:B------:R-:W-:Y:S02]  /*23950*/  F2FP.F16.F32.PACK_AB R50, R45, R44 ;  /* 0x0000002c2d32723e */ /* 0x000fe400000000ff */
[----:B------:R-:W-:Y:S02]  /*23960*/  F2FP.F16.F32.PACK_AB R51, R47, R46 ;  /* 0x0000002e2f33723e */ /* 0x000fe400000000ff */
[----:B------:R-:W-:Y:S01]  /*23970*/  F2FP.F16.F32.PACK_AB R41, R43, R42 ;  /* 0x0000002a2b29723e */ /* 0x000fe200000000ff */
[----:B------:R1:W-:Y:S01]  /*23980*/  STSM.16.M88.4 [R20], R72 ;  /* 0x0000004814007844 */ /* 0x0003e20000000200 */
[----:B------:R-:W-:Y:S02]  /*23990*/  MOV R130, R130 ;  /* 0x0000008200827202 */ /* 0x000fe40000000f00 */
[----:B------:R-:W-:Y:S01]  /*239a0*/  MOV R132, R132 ;  /* 0x0000008400847202 */ /* 0x000fe20000000f00 */
[----:B------:R1:W-:Y:S01]  /*239b0*/  STSM.16.M88.4 [R124], R64 ;  /* 0x000000407c007844 */ /* 0x0003e20000000200 */
[----:B------:R-:W-:-:S02]  /*239c0*/  MOV R134, R134 ;  /* 0x0000008600867202 */ /* 0x000fc40000000f00 */
[----:B------:R-:W-:Y:S01]  /*239d0*/  MOV R136, R136 ;  /* 0x0000008800887202 */ /* 0x000fe20000000f00 */
[----:B------:R1:W-:Y:S04]  /*239e0*/  STSM.16.M88.4 [R126], R56 ;  /* 0x000000387e007844 */ /* 0x0003e80000000200 */
[----:B------:R1:W-:Y:S01]  /*239f0*/  STSM.16.M88.4 [R128], R48 ;  /* 0x0000003080007844 */ /* 0x0003e20000000200 */
[----:B------:R-:W-:-:S04]  /*23a00*/  ISETP.NE.U32.AND P0, PT, RZ, UR18, PT ;  /* 0x00000012ff007c0c */ /* 0x000fc8000bf05070 */
[----:B------:R-:W-:Y:S01]  /*23a10*/  ISETP.NE.AND.EX P0, PT, RZ, UR19, PT, P0 ;  /* 0x00000013ff007c0c */ /* 0x000fe2000bf05300 */
[----:B------:R-:W-:Y:S01]  /*23a20*/  IMAD.U32 R76, RZ, RZ, UR4 ;  /* 0x00000004ff4c7e24 */ /* 0x000fe2000f8e00ff */
[----:B--2---:R-:W-:Y:S02]  /*23a30*/  F2FP.F16.F32.PACK_AB R24, R25, R24 ;  /* 0x000000181918723e */ /* 0x004fe400000000ff */
[----:B------:R-:W-:Y:S02]  /*23a40*/  F2FP.F16.F32.PACK_AB R25, R27, R26 ;  /* 0x0000001a1b19723e */ /* 0x000fe400000000ff */
[----:B---3--:R-:W-:Y:S02]  /*23a50*/  F2FP.F16.F32.PACK_AB R8, R9, R8 ;  /* 0x000000080908723e */ /* 0x008fe400000000ff */
[----:B------:R-:W-:Y:S02]  /*23a60*/  F2FP.F16.F32.PACK_AB R9, R11, R10 ;  /* 0x0000000a0b09723e */ /* 0x000fe400000000ff */
[----:B----4-:R-:W-:-:S02]  /*23a70*/  F2FP.F16.F32.PACK_AB R42, R37, R36 ;  /* 0x00000024252a723e */ /* 0x010fc400000000ff */
[----:B------:R-:W-:Y:S02]  /*23a80*/  F2FP.F16.F32.PACK_AB R43, R39, R38 ;  /* 0x00000026272b723e */ /* 0x000fe400000000ff */
[----:B------:R-:W-:Y:S02]  /*23a90*/  F2FP.F16.F32.PACK_AB R32, R33, R32 ;  /* 0x000000202120723e */ /* 0x000fe400000000ff */
[----:B------:R-:W-:Y:S02]  /*23aa0*/  F2FP.F16.F32.PACK_AB R33, R35, R34 ;  /* 0x000000222321723e */ /* 0x000fe400000000ff */
[----:B------:R-:W-:Y:S02]  /*23ab0*/  F2FP.F16.F32.PACK_AB R34, R29, R28 ;  /* 0x0000001c1d22723e */ /* 0x000fe400000000ff */
[----:B------:R-:W-:Y:S02]  /*23ac0*/  F2FP.F16.F32.PACK_AB R35, R31, R30 ;  /* 0x0000001e1f23723e */ /* 0x000fe400000000ff */
[----:B------:R-:W-:Y:S01]  /*23ad0*/  F2FP.F16.F32.PACK_AB R10, R5, R4 ;  /* 0x00000004050a723e */ /* 0x000fe200000000ff */
[----:B------:R-:W-:Y:S01]  /*23ae0*/  IMAD.U32 R4, RZ, RZ, UR10 ;  /* 0x0000000aff047e24 */ /* 0x000fe2000f8e00ff */
[----:B------:R-:W-:Y:S01]  /*23af0*/  F2FP.F16.F32.PACK_AB R26, R13, R12 ;  /* 0x0000000c0d1a723e */ /* 0x000fe200000000ff */
[----:B------:R-:W-:Y:S01]  /*23b00*/  IMAD.U32 R5, RZ, RZ, UR11 ;  /* 0x0000000bff057e24 */ /* 0x000fe2000f8e00ff */
[----:B------:R-:W-:Y:S01]  /*23b10*/  F2FP.F16.F32.PACK_AB R27, R15, R14 ;  /* 0x0000000e0f1b723e */ /* 0x000fe200000000ff */
[----:B------:R-:W-:Y:S01]  /*23b20*/  ULDC.64 UR10, c[0x0][0xd08] ;  /* 0x00034200000a7ab9 */ /* 0x000fe20000000a00 */
[----:B------:R-:W-:Y:S01]  /*23b30*/  F2FP.F16.F32.PACK_AB R11, R7, R6 ;  /* 0x00000006070b723e */ /* 0x000fe200000000ff */
[----:B------:R1:W-:Y:S01]  /*23b40*/  STSM.16.M88.4 [R130], R40 ;  /* 0x0000002882007844 */ /* 0x0003e20000000200 */
[----:B------:R-:W-:-:S03]  /*23b50*/  UISETP.NE.U32.AND UP0, UPT, UR10, URZ, UPT ;  /* 0x0000003f0a00728c */ /* 0x000fc6000bf05070 */
[----:B------:R1:W-:Y:S01]  /*23b60*/  STSM.16.M88.4 [R132], R32 ;  /* 0x0000002084007844 */ /* 0x0003e20000000200 */
[----:B------:R-:W-:-:S03]  /*23b70*/  UISETP.NE.AND.EX UP0, UPT, UR11, URZ, UPT, UP0 ;  /* 0x0000003f0b00728c */ /* 0x000fc6000bf05300 */
[----:B------:R1:W-:Y:S04]  /*23b80*/  STSM.16.M88.4 [R134], R24 ;  /* 0x0000001886007844 */ /* 0x0003e80000000200 */
[----:B------:R1:W-:Y:S01]  /*23b90*/  STSM.16.M88.4 [R136], R8 ;  /* 0x0000000888007844 */ /* 0x0003e20000000200 */
[----:B------:R-:W-:Y:S01]  /*23ba0*/  BAR.SYNC.DEFER_BLOCKING 0x1, 0x100 ;  /* 0x0044000000007b1d */ /* 0x000fe20000010000 */
[----:B------:R-:W-:-:S05]  /*23bb0*/  PLOP3.LUT P1, PT, PT, PT, UP0, 0x80, 0x0 ;  /* 0x000000000000781c */ /* 0x000fca0003f2f008 */
[----:B------:R-:W-:Y:S02]  /*23bc0*/  @UP0 ULDC.64 UR10, c[0x0][0xd08] ;  /* 0x00034200000a0ab9 */ /* 0x000fe40000000a00 */
[----:B------:R-:W-:-:S06]  /*23bd0*/  @UP0 UIMAD.WIDE UR10, UR60, 0x4, UR10 ;  /* 0x000000043c0a08a5 */ /* 0x000fcc000f8e020a */
[----:B------:R-:W-:Y:S02]  /*23be0*/  IMAD.U32 R6, RZ, RZ, UR10 ;  /* 0x0000000aff067e24 */ /* 0x000fe4000f8e00ff */
[----:B------:R-:W-:Y:S01]  /*23bf0*/  IMAD.U32 R7, RZ, RZ, UR11 ;  /* 0x0000000bff077e24 */ /* 0x000fe2000f8e00ff */
[----:B0-----:R1:W5:Y:S04]  /*23c00*/  @P0 LDG.E R0, desc[UR36][R4.64] ;  /* 0x0000002404000981 */ /* 0x001368000c1e1900 */
[----:B------:R1:W5:Y:S01]  /*23c10*/  @P1 LDG.E R76, desc[UR36][R6.64] ;  /* 0x00000024064c1981 */ /* 0x000362000c1e1900 */
[----:B------:R-:W-:Y:S02]  /*23c20*/  UISETP.NE.AND UP0, UPT, UR8, URZ, UPT ;  /* 0x0000003f0800728c */ /* 0x000fe4000bf05270 */
[----:B------:R-:W-:Y:S01]  /*23c30*/  ULOP3.LUT UR61, UR61, 0xff, URZ, 0xc0, !UPT ;  /* 0x000000ff3d3d7892 */ /* 0x000fe2000f8ec03f */
[----:B------:R-:W-:Y:S01]  /*23c40*/  UMOV UR4, URZ ;  /* 0x0000003f00047c82 */ /* 0x000fe20008000000 */
[----:B------:R-:W-:Y:S01]  /*23c50*/  USEL UR23, UR8, UR9, UP0 ;  /* 0x0000000908177287 */ /* 0x000fe20008000000 */
[----:B------:R-:W-:Y:S11]  /*23c60*/  @P1 BRA `(.L_x_3198) ;  /* 0x0000000000101947 */ /* 0x000ff60003800000 */
[----:B------:R-:W-:Y:S05]  /*23c70*/  @!P0 BRA `(.L_x_3198) ;  /* 0x00000000000c8947 */ /* 0x000fea0003800000 */
[----:B-1----:R-:W2:Y:S04]  /*23c80*/  LDG.E R3, desc[UR36][R4.64] ;  /* 0x0000002404037981 */ /* 0x002ea8000c1e1900 */
[----:B-----5:R-:W2:Y:S02]  /*23c90*/  LDG.E R76, desc[UR36][R4.64+0x4] ;  /* 0x00000424044c7981 */ /* 0x020ea4000c1e1900 */
[----:B--2---:R-:W-:-:S07]  /*23ca0*/  IMAD.IADD R76, R76, 0x1, -R3 ;  /* 0x000000014c4c7824 */ /* 0x004fce00078e0a03 */
.L_x_3198:
[----:B-1----:R-:W0:Y:S01]  /*23cb0*/  SHFL.IDX PT, R3, R208, RZ, 0x1f ;  /* 0x00001fffd0037589 */ /* 0x002e2200000e0000 */
[----:B------:R-:W-:Y:S02]  /*23cc0*/  R2UR UR8, R211 ;  /* 0x00000000d30872ca */ /* 0x000fe400000e0000 */
[----:B-----5:R-:W-:-:S11]  /*23cd0*/  @P0 R2UR UR4, R0 ;  /* 0x00000000000402ca */ /* 0x020fd600000e0000 */
[----:B------:R-:W-:Y:S02]  /*23ce0*/  ULOP3.LUT UR8, UR8, 0xffff, URZ, 0xc0, !UPT ;  /* 0x0000ffff08087892 */ /* 0x000fe4000f8ec03f */
[----:B------:R-:W-:Y:S01]  /*23cf0*/  USHF.R.S32.HI UR26, URZ, 0x1f, UR4 ;  /* 0x0000001f3f1a7899 */ /* 0x000fe20008011404 */
[----:B0-----:R-:W-:-:S13]  /*23d00*/  ISETP.NE.AND P0, PT, R3, RZ, PT ;  /* 0x000000ff0300720c */ /* 0x001fda0003f05270 */
[----:B------:R-:W-:Y:S05]  /*23d10*/  @P0 BRA `(.L_x_3199) ;  /* 0x0000000400280947 */ /* 0x000fea0003800000 */
[----:B------:R-:W2:Y:S01]  /*23d20*/  LDL R6, [R1+0x448] ;  /* 0x0004480001067983 */ /* 0x000ea20000100800 */
[----:B------:R-:W0:Y:S03]  /*23d30*/  LDC R11, c[0x0][0xce8] ;  /* 0x00033a00ff0b7b82 */ /* 0x000e260000000800 */
[----:B------:R-:W3:Y:S04]  /*23d40*/  LDL R5, [R1+0x44c] ;  /* 0x00044c0001057983 */ /* 0x000ee80000100800 */
[----:B------:R-:W4:Y:S01]  /*23d50*/  LDL R4, [R1+0x438] ;  /* 0x0004380001047983 */ /* 0x000f220000100800 */
[----:B------:R-:W-:-:S04]  /*23d60*/  IMAD.U32 R3, RZ, RZ, UR59 ;  /* 0x0000003bff037e24 */ /* 0x000fc8000f8e00ff */
[----:B------:R-:W-:Y:S02]  /*23d70*/  IMAD R10, R3, 0x40, R22 ;  /* 0x00000040030a7824 */ /* 0x000fe400078e0216 */
[----:B0-----:R-:W-:Y:S01]  /*23d80*/  IMAD R15, R76, R11, RZ ;  /* 0x0000000b4c0f7224 */ /* 0x001fe200078e02ff */
[----:B------:R-:W-:Y:S01]  /*23d90*/  ISETP.NE.AND P2, PT, R11, 0x1, PT ;  /* 0x000000010b00780c */ /* 0x000fe20003f45270 */
[----:B------:R-:W-:Y:S01]  /*23da0*/  UISETP.GT.AND UP1, UPT, UR23, 0x1, UPT ;  /* 0x000000011700788c */ /* 0x000fe2000bf24270 */
[----:B------:R-:W-:-:S03]  /*23db0*/  UMOV UR22, 0xab8 ;  /* 0x00000ab800167882 */ /* 0x000fc60000000000 */
[----:B------:R-:W-:-:S08]  /*23dc0*/  USEL UR22, UR22, 0xa78, UP1 ;  /* 0x00000a7816167887 */ /* 0x000fd00008800000 */
[----:B------:R-:W0:Y:S01]  /*23dd0*/  @P2 LDC R3, c[0x0][0xcf0] ;  /* 0x00033c00ff032b82 */ /* 0x000e220000000800 */
[----:B------:R-:W-:Y:S01]  /*23de0*/  UISETP.NE.U32.AND UP0, UPT, UR18, URZ, UPT ;  /* 0x0000003f1200728c */ /* 0x000fe2000bf05070 */
[----:B------:R-:W-:-:S03]  /*23df0*/  IMAD.U32 R13, RZ, RZ, UR59 ;  /* 0x0000003bff0d7e24 */ /* 0x000fc6000f8e00ff */
[----:B------:R-:W-:Y:S01]  /*23e00*/  UISETP.NE.AND.EX UP0, UPT, UR19, URZ, UPT, UP0 ;  /* 0x0000003f1300728c */ /* 0x000fe2000bf05300 */
[----:B--2---:R-:W-:-:S05]  /*23e10*/  IMAD.MOV R0, RZ, RZ, -R6 ;  /* 0x000000ffff007224 */ /* 0x004fca00078e0a06 */
[----:B---3--:R-:W-:Y:S02]  /*23e20*/  ISETP.NE.AND P0, PT, R5, R0, PT ;  /* 0x000000000500720c */ /* 0x008fe40003f05270 */
[----:B------:R-:W1:Y:S02]  /*23e30*/  @P2 LDC R0, c[0x0][0xcec] ;  /* 0x00033b00ff002b82 */ /* 0x000e640000000800 */
[----:B------:R-:W-:-:S13]  /*23e40*/  ISETP.GE.OR P1, PT, R10, R15, P0 ;  /* 0x0000000f0a00720c */ /* 0x000fda0000726670 */
[----:B------:R-:W2:Y:S01]  /*23e50*/  @!P1 LDL R9, [R1+0x1f0] ;  /* 0x0001f00001099983 */ /* 0x000ea20000100800 */
[----:B----4-:R-:W-:Y:S01]  /*23e60*/  IMAD R13, R13, 0x40, R4 ;  /* 0x000000400d0d7824 */ /* 0x010fe200078e0204 */
[----:B------:R-:W-:Y:S01]  /*23e70*/  USHF.R.S32.HI UR16, URZ, 0x1f, UR60 ;  /* 0x0000001f3f107899 */ /* 0x000fe2000801143c */
[----:B------:R-:W-:Y:S01]  /*23e80*/  BSSY B1, `(.L_x_3199) ;  /* 0x0000033000017945 */ /* 0x000fe20003800000 */
[----:B------:R-:W-:Y:S01]  /*23e90*/  USEL UR9, UR61, URZ, UP1 ;  /* 0x0000003f3d097287 */ /* 0x000fe20008800000 */
[----:B------:R-:W-:Y:S01]  /*23ea0*/  IMAD.MOV.U32 R7, RZ, RZ, R13 ;  /* 0x000000ffff077224 */ /* 0x000fe200078e000d */
[----:B------:R-:W-:Y:S01]  /*23eb0*/  USEL UR17, UR60, URZ, !UP0 ;  /* 0x0000003f3c117287 */ /* 0x000fe2000c000000 */
[----:B------:R-:W-:Y:S01]  /*23ec0*/  ULDC.64 UR10, c[0x0][UR22+0x220] ;  /* 0x00008800160a7abb */ /* 0x000fe20008000a00 */
[----:B------:R-:W-:Y:S01]  /*23ed0*/  ULDC.64 UR14, c[0x0][UR22+0x228] ;  /* 0x00008a00160e7abb */ /* 0x000fe20008000a00 */
[----:B-1----:R-:W-:Y:S01]  /*23ee0*/  @P2 IMAD.HI.U32 R0, R13, R0, RZ ;  /* 0x000000000d002227 */ /* 0x002fe200078e00ff */
[----:B------:R-:W-:-:S02]  /*23ef0*/  USEL UR20, UR16, URZ, !UP0 ;  /* 0x0000003f10147287 */ /* 0x000fc4000c000000 */
[----:B------:R-:W-:Y:S02]  /*23f00*/  UIMAD.WIDE.U32 UR24, UR14, UR9, URZ ;  /* 0x000000090e1872a5 */ /* 0x000fe4000f8e003f */
[----:B------:R-:W-:Y:S01]  /*23f10*/  UIMAD UR11, UR11, UR17, URZ ;  /* 0x000000110b0b72a4 */ /* 0x000fe2000f8e023f */
[----:B0-----:R-:W-:Y:S01]  /*23f20*/  @P2 SHF.R.U32.HI R7, RZ, R3, R0 ;  /* 0x00000003ff072219 */ /* 0x001fe20000011600 */
[----:B------:R-:W-:Y:S01]  /*23f30*/  ULDC.64 UR12, c[0x0][UR22+0x218] ;  /* 0x00008600160c7abb */ /* 0x000fe20008000a00 */
[----:B------:R-:W-:Y:S01]  /*23f40*/  UIMAD UR9, UR15, UR9, URZ ;  /* 0x000000090f0972a4 */ /* 0x000fe2000f8e023f */
[----:B------:R-:W-:Y:S01]  /*23f50*/  IMAD.U32 R4, RZ, RZ, UR24 ;  /* 0x00000018ff047e24 */ /* 0x000fe2000f8e00ff */
[----:B------:R-:W-:Y:S01]  /*23f60*/  UIMAD.WIDE.U32 UR14, UR10, UR17, URZ ;  /* 0x000000110a0e72a5 */ /* 0x000fe2000f8e003f */
[----:B------:R-:W-:Y:S01]  /*23f70*/  IMAD.MOV R0, RZ, RZ, -R7 ;  /* 0x000000ffff007224 */ /* 0x000fe200078e0a07 */
[----:B------:R-:W-:Y:S01]  /*23f80*/  UIMAD.WIDE.U32 UR16, UR12, UR8, URZ ;  /* 0x000000080c1072a5 */ /* 0x000fe2000f8e003f */
[----:B------:R-:W-:Y:S01]  /*23f90*/  IMAD.U32 R5, RZ, RZ, UR25 ;  /* 0x00000019ff057e24 */ /* 0x000fe2000f8e00ff */
[----:B------:R-:W-:Y:S01]  /*23fa0*/  UIMAD UR12, UR13, UR8, URZ ;  /* 0x000000080d0c72a4 */ /* 0x000fe2000f8e023f */
[----:B------:R-:W-:Y:S01]  /*23fb0*/  IMAD R3, R11, R0, R13 ;  /* 0x000000000b037224 */ /* 0x000fe200078e020d */
[----:B------:R-:W-:-:S02]  /*23fc0*/  UIMAD UR11, UR10, UR20, UR11 ;  /* 0x000000140a0b72a4 */ /* 0x000fc4000f8e020b */
[----:B------:R-:W-:Y:S02]  /*23fd0*/  UIADD3 UR13, UR25, UR9, URZ ;  /* 0x00000009190d7290 */ /* 0x000fe4000fffe03f */
[----:B------:R-:W-:Y:S01]  /*23fe0*/  UIADD3 UR16, UP0, UP2, UR14, UR16, UR4 ;  /* 0x000000100e107290 */ /* 0x000fe2000fa1e004 */
[----:B------:R-:W-:Y:S01]  /*23ff0*/  SHF.R.S32.HI R0, RZ, 0x1f, R3 ;  /* 0x0000001fff007819 */ /* 0x000fe20000011403 */
[----:B------:R-:W-:Y:S02]  /*24000*/  UIADD3 UR12, UR17, UR12, URZ ;  /* 0x0000000c110c7290 */ /* 0x000fe4000fffe03f */
[----:B------:R-:W-:Y:S01]  /*24010*/  UIADD3 UR9, UR15, UR11, URZ ;  /* 0x0000000b0f097290 */ /* 0x000fe2000fffe03f */
[----:B------:R-:W-:Y:S01]  /*24020*/  IMAD.U32 R6, RZ, RZ, UR13 ;  /* 0x0000000dff067e24 */ /* 0x000fe2000f8e00ff */
[----:B------:R-:W-:Y:S01]  /*24030*/  IADD3 R4, P2, P3, R7, UR16, R4 ;  /* 0x0000001007047c10 */ /* 0x000fe2000fb5e004 */
[----:B------:R-:W-:Y:S01]  /*24040*/  ULDC.64 UR10, c[0x0][UR22+0x210] ;  /* 0x00008400160a7abb */ /* 0x000fe20008000a00 */
[----:B------:R-:W-:Y:S01]  /*24050*/  UIADD3.X UR9, UR9, UR12, UR26, UP0, UP2 ;  /* 0x0000000c09097290 */ /* 0x000fe200087e441a */
[----:B------:R-:W-:Y:S01]  /*24060*/  SHF.R.S32.HI R7, RZ, 0x1f, R7 ;  /* 0x0000001fff077819 */ /* 0x000fe20000011407 */
[----:B------:R-:W-:Y:S01]  /*24070*/  IMAD R11, R3, UR11, RZ ;  /* 0x0000000b030b7c24 */ /* 0x000fe2000f8e02ff */
[----:B------:R-:W-:Y:S01]  /*24080*/  ULDC.64 UR12, c[0x0][0xca8] ;  /* 0x00032a00000c7ab9 */ /* 0x000fe20000000a00 */
[----:B------:R-:W-:Y:S01]  /*24090*/  @!UP1 ULDC UR12, c[0x0][0xc50] ;  /* 0x00031400000c9ab9 */ /* 0x000fe20000000800 */
[----:B------:R-:W-:Y:S01]  /*240a0*/  @!UP1 ULDC UR13, c[0x0][0xc54] ;  /* 0x00031500000d9ab9 */ /* 0x000fe20000000800 */
[----:B------:R-:W-:Y:S01]  /*240b0*/  IADD3.X R5, R7, UR9, R6, P2, P3 ;  /* 0x0000000907057c10 */ /* 0x000fe200097e6406 */
[----:B------:R-:W-:-:S02]  /*240c0*/  IMAD R11, R0, UR10, R11 ;  /* 0x0000000a000b7c24 */ /* 0x000fc4000f8e020b */
[----:B------:R-:W-:Y:S02]  /*240d0*/  VIADD R0, R10, 0x8 ;  /* 0x000000080a007836 */ /* 0x000fe40000000000 */
[----:B------:R-:W-:-:S03]  /*240e0*/  IMAD.WIDE.U32 R4, R3, UR10, R4 ;  /* 0x0000000a03047c25 */ /* 0x000fc6000f8e0004 */
[----:B------:R-:W-:Y:S01]  /*240f0*/  ISETP.GE.OR P0, PT, R0, R15, P0 ;  /* 0x0000000f0000720c */ /* 0x000fe20000706670 */
[----:B------:R-:W-:Y:S01]  /*24100*/  IMAD.IADD R3, R5, 0x1, R11 ;  /* 0x0000000105037824 */ /* 0x000fe200078e020b */
[----:B------:R-:W-:-:S04]  /*24110*/  LEA R8, P2, R4, UR12, 0x2 ;  /* 0x0000000c04087c11 */ /* 0x000fc8000f8410ff */
[----:B------:R-:W-:Y:S01]  /*24120*/  LEA.HI.X R3, R4, UR13, R3, 0x2, P2 ;  /* 0x0000000d04037c11 */ /* 0x000fe200090f1403 */
[----:B------:R-:W-:Y:S04]  /*24130*/  SHFL.IDX PT, R6, R8, 0x1, 0x1c1f ;  /* 0x003c1f0008067f89 */ /* 0x000fe800000e0000 */
[----:B------:R-:W-:Y:S04]  /*24140*/  SHFL.IDX PT, R4, R8, RZ, 0x1c1f ;  /* 0x001c1fff08047589 */ /* 0x000fe800000e0000 */
[----:B------:R-:W2:Y:S04]  /*24150*/  SHFL.IDX PT, R5, R3, RZ, 0x1c1f ;  /* 0x001c1fff03057589 */ /* 0x000ea800000e0000 */
[----:B------:R0:W1:Y:S04]  /*24160*/  SHFL.IDX PT, R7, R3, 0x1, 0x1c1f ;  /* 0x003c1f0003077f89 */ /* 0x00006800000e0000 */
[----:B--2---:R0:W-:Y:S01]  /*24170*/  @!P1 ST.E desc[UR36][R4.64], R9 ;  /* 0x0000000904009985 */ /* 0x0041e2000c101924 */
[----:B-1----:R-:W-:Y:S05]  /*24180*/  @P0 BRA `(.L_x_3200) ;  /* 0x0000000000080947 */ /* 0x002fea0003800000 */
[----:B0-----:R-:W2:Y:S04]  /*24190*/  LDL R3, [R1+0x1f4] ;  /* 0x0001f40001037983 */ /* 0x001ea80000100800 */
[----:B--2---:R1:W-:Y:S02]  /*241a0*/  ST.E desc[UR36][R6.64], R3 ;  /* 0x0000000306007985 */ /* 0x0043e4000c101924 */
.L_x_3200:
[----:B------:R-:W-:Y:S05]  /*241b0*/  BSYNC B1 ;  /* 0x0000000000017941 */ /* 0x000fea0003800000 */
.L_x_3199:
[----:B------:R-:W-:Y:S02]  /*241c0*/  UISETP.GT.AND UP1, UPT, UR23, 0x1, UPT ;  /* 0x000000011700788c */ /* 0x000fe4000bf24270 */
[----:B------:R-:W-:-:S04]  /*241d0*/  UISETP.NE.U32.AND UP0, UPT, UR18, URZ, UPT ;  /* 0x0000003f1200728c */ /* 0x000fc8000bf05070 */
[----:B------:R-:W-:Y:S01]  /*241e0*/  PLOP3.LUT P0, PT, PT, PT, UP1, 0x80, 0x0 ;  /* 0x000000000000781c */ /* 0x000fe20003f0f018 */
[----:B------:R-:W-:-:S04]  /*241f0*/  UISETP.NE.AND.EX UP0, UPT, UR19, URZ, UPT, UP0 ;  /* 0x0000003f1300728c */ /* 0x000fc8000bf05300 */
[----:B------:R-:W-:-:S08]  /*24200*/  USEL UR14, UR60, URZ, !UP0 ;  /* 0x0000003f3c0e7287 */ /* 0x000fd0000c000000 */
[----:B------:R-:W-:Y:S05]  /*24210*/  @P0 BRA `(.L_x_3201) ;  /* 0x0000001000240947 */ /* 0x000fea0003800000 */
[----:B-1----:R-:W2:Y:S01]  /*24220*/  LDL.64 R6, [R1+0x440] ;  /* 0x0004400001067983 */ /* 0x002ea20000100a00 */
[----:B0-----:R-:W-:Y:S01]  /*24230*/  IMAD R4, R207, 0x40, R19 ;  /* 0x00000040cf047824 */ /* 0x001fe200078e0213 */
[----:B------:R-:W0:Y:S01]  /*24240*/  LDC R81, c[0x0][0xce8] ;  /* 0x00033a00ff517b82 */ /* 0x000e220000000800 */
[----:B------:R-:W-:Y:S02]  /*24250*/  ULDC.64 UR12, c[0x0][0xba0] ;  /* 0x0002e800000c7ab9 */ /* 0x000fe40000000a00 */
[----:B------:R-:W-:Y:S02]  /*24260*/  UIMAD UR9, UR26, UR12, URZ ;  /* 0x0000000c1a0972a4 */ /* 0x000fe4000f8e023f */
[----:B------:R-:W-:Y:S02]  /*24270*/  UIMAD.WIDE.U32 UR10, UR4, UR12, URZ ;  /* 0x0000000c040a72a5 */ /* 0x000fe4000f8e003f */
[----:B------:R-:W-:-:S03]  /*24280*/  UIMAD UR9, UR4, UR13, UR9 ;  /* 0x0000000d040972a4 */ /* 0x000fc6000f8e0209 */
[----:B------:R-:W-:Y:S01]  /*24290*/  ULDC.64 UR12, c[0x0][0xbe8] ;  /* 0x0002fa00000c7ab9 */ /* 0x000fe20000000a00 */
[----:B------:R-:W-:-:S04]  /*242a0*/  UIADD3 UR11, UR11, UR9, URZ ;  /* 0x000000090b0b7290 */ /* 0x000fc8000fffe03f */
[----:B------:R-:W-:-:S04]  /*242b0*/  UIMAD.WIDE.U32 UR10, UR8, UR12, UR10 ;  /* 0x0000000c080a72a5 */ /* 0x000fc8000f8e000a */
[----:B------:R-:W-:-:S03]  /*242c0*/  UIMAD UR9, UR8, UR13, UR11 ;  /* 0x0000000d080972a4 */ /* 0x000fc6000f8e020b */
[----:B------:R-:W-:Y:S01]  /*242d0*/  ULDC UR11, c[0x0][0xbc8] ;  /* 0x0002f200000b7ab9 */ /* 0x000fe20000000800 */
[----:B------:R-:W-:Y:S01]  /*242e0*/  IMAD.U32 R21, RZ, RZ, UR59 ;  /* 0x0000003bff157e24 */ /* 0x000fe2000f8e00ff */
[----:B------:R-:W-:Y:S01]  /*242f0*/  USHF.R.S32.HI UR4, URZ, 0x1f, UR14 ;  /* 0x0000001f3f047899 */ /* 0x000fe2000801140e */
[----:B------:R-:W-:-:S03]  /*24300*/  ULDC.64 UR12, c[0x0][0xbf0] ;  /* 0x0002fc00000c7ab9 */ /* 0x000fc60000000a00 */
[----:B------:R-:W-:Y:S01]  /*24310*/  UIMAD UR4, UR4, UR12, URZ ;  /* 0x0000000c040472a4 */ /* 0x000fe2000f8e023f */
[----:B------:R-:W-:-:S03]  /*24320*/  UMOV UR8, UR10 ;  /* 0x0000000a00087c82 */ /* 0x000fc60008000000 */
[----:B------:R-:W-:Y:S02]  /*24330*/  UIMAD UR4, UR14, UR13, UR4 ;  /* 0x0000000d0e0472a4 */ /* 0x000fe4000f8e0204 */
[----:B------:R-:W-:-:S04]  /*24340*/  UIMAD.WIDE.U32 UR8, UR14, UR12, UR8 ;  /* 0x0000000c0e0872a5 */ /* 0x000fc8000f8e0008 */
[----:B------:R-:W-:Y:S01]  /*24350*/  UIADD3 UR4, UR9, UR4, URZ ;  /* 0x0000000409047290 */ /* 0x000fe2000fffe03f */
[----:B------:R-:W-:Y:S01]  /*24360*/  BSSY B1, `(.L_x_3202) ;  /* 0x00000ce000017945 */ /* 0x000fe20003800000 */
[----:B------:R-:W-:Y:S02]  /*24370*/  SHF.R.S32.HI R84, RZ, 0x1f, R209 ;  /* 0x0000001fff547819 */ /* 0x000fe400000114d1 */
[----:B------:R-:W-:Y:S02]  /*24380*/  SHF.R.S32.HI R85, RZ, 0x1f, R210 ;  /* 0x0000001fff557819 */ /* 0x000fe400000114d2 */
[----:B------:R-:W-:Y:S02]  /*24390*/  SHF.R.S32.HI R86, RZ, 0x1f, R152 ;  /* 0x0000001fff567819 */ /* 0x000fe40000011498 */
[----:B------:R-:W-:Y:S02]  /*243a0*/  SHF.R.S32.HI R87, RZ, 0x1f, R153 ;  /* 0x0000001fff577819 */ /* 0x000fe40000011499 */
[----:B------:R-:W-:-:S02]  /*243b0*/  SHF.R.S32.HI R88, RZ, 0x1f, R154 ;  /* 0x0000001fff587819 */ /* 0x000fc4000001149a */
[----:B------:R-:W-:Y:S02]  /*243c0*/  SHF.R.S32.HI R89, RZ, 0x1f, R155 ;  /* 0x0000001fff597819 */ /* 0x000fe4000001149b */
[----:B------:R-:W-:Y:S01]  /*243d0*/  SHF.R.S32.HI R90, RZ, 0x1f, R156 ;  /* 0x0000001fff5a7819 */ /* 0x000fe2000001149c */
[----:B--2---:R-:W-:-:S03]  /*243e0*/  IMAD.WIDE R4, R4, 0x2, R6 ;  /* 0x0000000204047825 */ /* 0x004fc600078e0206 */
[C---:B------:R-:W-:Y:S02]  /*243f0*/  IADD3 R41, P2, R4.reuse, 0x7000, RZ ;  /* 0x0000700004297810 */ /* 0x040fe40007f5e0ff */
[----:B------:R-:W-:Y:S02]  /*24400*/  IADD3 R9, P3, R4, 0x1000, RZ ;  /* 0x0000100004097810 */ /* 0x000fe40007f7e0ff */
[----:B------:R-:W-:Y:S02]  /*24410*/  LOP3.LUT R40, R41, 0x380, RZ, 0xc0, !PT ;  /* 0x0000038029287812 */ /* 0x000fe400078ec0ff */
[----:B------:R-:W-:Y:S02]  /*24420*/  LOP3.LUT R8, R9, 0x380, RZ, 0xc0, !PT ;  /* 0x0000038009087812 */ /* 0x000fe400078ec0ff */
[----:B------:R-:W-:Y:S02]  /*24430*/  SHF.R.U64 R40, R40, 0x3, RZ ;  /* 0x0000000328287819 */ /* 0x000fe400000012ff */
[----:B------:R-:W-:-:S02]  /*24440*/  SHF.R.U64 R8, R8, 0x3, RZ ;  /* 0x0000000308087819 */ /* 0x000fc400000012ff */
[----:B------:R-:W-:Y:S01]  /*24450*/  LOP3.LUT R40, R40, R41, RZ, 0x3c, !PT ;  /* 0x0000002928287212 */ /* 0x000fe200078e3cff */
[----:B------:R-:W-:Y:S01]  /*24460*/  IMAD.X R41, RZ, RZ, R5, P2 ;  /* 0x000000ffff297224 */ /* 0x000fe200010e0605 */
[C---:B------:R-:W-:Y:S02]  /*24470*/  IADD3 R69, P2, R4.reuse, 0xe000, RZ ;  /* 0x0000e00004457810 */ /* 0x040fe40007f5e0ff */
[C---:B------:R-:W-:Y:S02]  /*24480*/  IADD3 R37, P1, R4.reuse, 0x6000, RZ ;  /* 0x0000600004257810 */ /* 0x040fe40007f3e0ff */
[----:B------:R-:W-:Y:S01]  /*24490*/  LOP3.LUT R68, R69, 0x380, RZ, 0xc0, !PT ;  /* 0x0000038045447812 */ /* 0x000fe200078ec0ff */
[----:B------:R-:W5:Y:S01]  /*244a0*/  LD.E.128 R40, desc[UR36][R40.64] ;  /* 0x0000002428287980 */ /* 0x000f62000c101d00 */
[----:B------:R-:W-:Y:S02]  /*244b0*/  IADD3 R33, P0, R4, 0x5000, RZ ;  /* 0x0000500004217810 */ /* 0x000fe40007f1e0ff */
[----:B------:R-:W-:-:S02]  /*244c0*/  SHF.R.U64 R68, R68, 0x3, RZ ;  /* 0x0000000344447819 */ /* 0x000fc400000012ff */
[----:B------:R-:W-:Y:S01]  /*244d0*/  LOP3.LUT R8, R8, R9, RZ, 0x3c, !PT ;  /* 0x0000000908087212 */ /* 0x000fe200078e3cff */
[--C-:B------:R-:W-:Y:S01]  /*244e0*/  IMAD.X R9, RZ, RZ, R5.reuse, P3 ;  /* 0x000000ffff097224 */ /* 0x100fe200018e0605 */
[----:B------:R-:W-:Y:S02]  /*244f0*/  LOP3.LUT R36, R37, 0x380, RZ, 0xc0, !PT ;  /* 0x0000038025247812 */ /* 0x000fe400078ec0ff */
[----:B------:R-:W-:Y:S01]  /*24500*/  LOP3.LUT R68, R68, R69, RZ, 0x3c, !PT ;  /* 0x0000004544447212 */ /* 0x000fe200078e3cff */
[----:B------:R-:W-:Y:S01]  /*24510*/  IMAD.X R69, RZ, RZ, R5, P2 ;  /* 0x000000ffff457224 */ /* 0x000fe200010e0605 */
[----:B------:R-:W-:Y:S01]  /*24520*/  LOP3.LUT R32, R33, 0x380, RZ, 0xc0, !PT ;  /* 0x0000038021207812 */ /* 0x000fe200078ec0ff */
[----:B------:R-:W5:Y:S01]  /*24530*/  LD.E.128 R8, desc[UR36][R8.64] ;  /* 0x0000002408087980 */ /* 0x000f62000c101d00 */
[----:B------:R-:W-:Y:S02]  /*24540*/  IADD3 R45, P3, R4, 0x8000, RZ ;  /* 0x00008000042d7810 */ /* 0x000fe40007f7e0ff */
[----:B0-----:R-:W-:Y:S01]  /*24550*/  ISETP.NE.AND P2, PT, R81, 0x1, PT ;  /* 0x000000015100780c */ /* 0x001fe20003f45270 */
[----:B------:R-:W5:Y:S01]  /*24560*/  LD.E.128 R68, desc[UR36][R68.64] ;  /* 0x0000002444447980 */ /* 0x000f62000c101d00 */
[----:B------:R-:W-:-:S02]  /*24570*/  SHF.R.U64 R36, R36, 0x3, RZ ;  /* 0x0000000324247819 */ /* 0x000fc400000012ff */
[----:B------:R-:W-:Y:S02]  /*24580*/  SHF.R.U64 R32, R32, 0x3, RZ ;  /* 0x0000000320207819 */ /* 0x000fe400000012ff */
[----:B------:R-:W-:Y:S02]  /*24590*/  LOP3.LUT R44, R45, 0x380, RZ, 0xc0, !PT ;  /* 0x000003802d2c7812 */ /* 0x000fe400078ec0ff */
[----:B------:R-:W-:Y:S01]  /*245a0*/  LOP3.LUT R36, R36, R37, RZ, 0x3c, !PT ;  /* 0x0000002524247212 */ /* 0x000fe200078e3cff */
[--C-:B------:R-:W-:Y:S01]  /*245b0*/  IMAD.X R37, RZ, RZ, R5.reuse, P1 ;  /* 0x000000ffff257224 */ /* 0x100fe200008e0605 */
[----:B------:R-:W-:Y:S01]  /*245c0*/  LOP3.LUT R32, R32, R33, RZ, 0x3c, !PT ;  /* 0x0000002120207212 */ /* 0x000fe200078e3cff */
[----:B------:R-:W-:Y:S01]  /*245d0*/  IMAD.X R33, RZ, RZ, R5, P0 ;  /* 0x000000ffff217224 */ /* 0x000fe200000e0605 */
[----:B------:R-:W-:Y:S01]  /*245e0*/  SHF.R.U64 R44, R44, 0x3, RZ ;  /* 0x000000032c2c7819 */ /* 0x000fe200000012ff */
[----:B------:R-:W0:Y:S01]  /*245f0*/  @P2 LDC R77, c[0x0][0xcec] ;  /* 0x00033b00ff4d2b82 */ /* 0x000e220000000800 */
[C---:B------:R-:W-:Y:S01]  /*24600*/  IADD3 R65, P1, R4.reuse, 0xd000, RZ ;  /* 0x0000d00004417810 */ /* 0x040fe20007f3e0ff */
[----:B------:R-:W5:Y:S01]  /*24610*/  LD.E.128 R36, desc[UR36][R36.64] ;  /* 0x0000002424247980 */ /* 0x000f62000c101d00 */
[----:B------:R-:W-:-:S02]  /*24620*/  IADD3 R61, P0, R4, 0xc000, RZ ;  /* 0x0000c000043d7810 */ /* 0x000fc40007f1e0ff */
[----:B------:R-:W-:Y:S01]  /*24630*/  LOP3.LUT R44, R44, R45, RZ, 0x3c, !PT ;  /* 0x0000002d2c2c7212 */ /* 0x000fe200078e3cff */
[--C-:B------:R-:W-:Y:S01]  /*24640*/  IMAD.X R45, RZ, RZ, R5.reuse, P3 ;  /* 0x000000ffff2d7224 */ /* 0x100fe200018e0605 */
[----:B------:R-:W-:Y:S01]  /*24650*/  LOP3.LUT R64, R65, 0x380, RZ, 0xc0, !PT ;  /* 0x0000038041407812 */ /* 0x000fe200078ec0ff */
[----:B------:R-:W1:Y:S01]  /*24660*/  @P2 LDC R79, c[0x0][0xcf0] ;  /* 0x00033c00ff4f2b82 */ /* 0x000e620000000800 */
[----:B------:R-:W-:Y:S01]  /*24670*/  LOP3.LUT R60, R61, 0x380, RZ, 0xc0, !PT ;  /* 0x000003803d3c7812 */ /* 0x000fe200078ec0ff */
[----:B------:R-:W5:Y:S01]  /*24680*/  LD.E.128 R32, desc[UR36][R32.64] ;  /* 0x0000002420207980 */ /* 0x000f62000c101d00 */
[----:B------:R-:W-:Y:S02]  /*24690*/  IADD3 R3, P3, R4, 0xf000, RZ ;  /* 0x0000f00004037810 */ /* 0x000fe40007f7e0ff */
[----:B------:R-:W-:Y:S01]  /*246a0*/  SHF.R.U64 R64, R64, 0x3, RZ ;  /* 0x0000000340407819 */ /* 0x000fe200000012ff */
[----:B------:R-:W5:Y:S01]  /*246b0*/  LD.E.128 R44, desc[UR36][R44.64] ;  /* 0x000000242c2c7980 */ /* 0x000f62000c101d00 */
[----:B------:R-:W-:Y:S01]  /*246c0*/  SHF.R.U64 R60, R60, 0x3, RZ ;  /* 0x000000033c3c7819 */ /* 0x000fe200000012ff */
[----:B------:R-:W-:Y:S01]  /*246d0*/  IMAD.X R73, RZ, RZ, R5, P3 ;  /* 0x000000ffff497224 */ /* 0x000fe200018e0605 */
[----:B------:R-:W-:-:S02]  /*246e0*/  LOP3.LUT R0, R3, 0x380, RZ, 0xc0, !PT ;  /* 0x0000038003007812 */ /* 0x000fc400078ec0ff */
[----:B------:R-:W-:Y:S01]  /*246f0*/  LOP3.LUT R64, R64, R65, RZ, 0x3c, !PT ;  /* 0x0000004140407212 */ /* 0x000fe200078e3cff */
[--C-:B------:R-:W-:Y:S01]  /*24700*/  IMAD.X R65, RZ, RZ, R5.reuse, P1 ;  /* 0x000000ffff417224 */ /* 0x100fe200008e0605 */
[----:B------:R-:W-:Y:S01]  /*24710*/  LOP3.LUT R60, R60, R61, RZ, 0x3c, !PT ;  /* 0x0000003d3c3c7212 */ /* 0x000fe200078e3cff */
[----:B------:R-:W-:Y:S01]  /*24720*/  IMAD.X R61, RZ, RZ, R5, P0 ;  /* 0x000000ffff3d7224 */ /* 0x000fe200000e0605 */
[----:B------:R-:W-:Y:S02]  /*24730*/  SHF.R.U64 R0, R0, 0x3, RZ ;  /* 0x0000000300007819 */ /* 0x000fe400000012ff */
[C---:B------:R-:W-:Y:S01]  /*24740*/  IADD3 R13, P4, R4.reuse, 0x2000, RZ ;  /* 0x00002000040d7810 */ /* 0x040fe20007f9e0ff */
[----:B------:R-:W5:Y:S01]  /*24750*/  LD.E.128 R64, desc[UR36][R64.64] ;  /* 0x0000002440407980 */ /* 0x000f62000c101d00 */
[C---:B------:R-:W-:Y:S02]  /*24760*/  IADD3 R25, P5, R4.reuse, 0x3000, RZ ;  /* 0x0000300004197810 */ /* 0x040fe40007fbe0ff */
[----:B------:R-:W-:Y:S01]  /*24770*/  IADD3 R29, P6, R4, 0x4000, RZ ;  /* 0x00004000041d7810 */ /* 0x000fe20007fde0ff */
[----:B------:R-:W5:Y:S01]  /*24780*/  LD.E.128 R60, desc[UR36][R60.64] ;  /* 0x000000243c3c7980 */ /* 0x000f62000c101d00 */
[----:B------:R-:W-:-:S02]  /*24790*/  ISETP.GE.AND P1, PT, R19, UR11, PT ;  /* 0x0000000b13007c0c */ /* 0x000fc4000bf26270 */
[----:B------:R-:W-:Y:S02]  /*247a0*/  ISETP.GE.AND P0, PT, R156, UR11, PT ;  /* 0x0000000b9c007c0c */ /* 0x000fe4000bf06270 */
[----:B------:R-:W-:Y:S01]  /*247b0*/  LOP3.LUT R72, R0, R3, RZ, 0x3c, !PT ;  /* 0x0000000300487212 */ /* 0x000fe200078e3cff */
[----:B------:R-:W-:Y:S01]  /*247c0*/  IMAD R0, R157, 0x20, R207 ;  /* 0x000000209d007824 */ /* 0x000fe200078e02cf */
[----:B------:R-:W-:Y:S02]  /*247d0*/  LOP3.LUT R12, R13, 0x380, RZ, 0xc0, !PT ;  /* 0x000003800d0c7812 */ /* 0x000fe400078ec0ff */
[----:B------:R-:W-:Y:S02]  /*247e0*/  LOP3.LUT R24, R25, 0x380, RZ, 0xc0, !PT ;  /* 0x0000038019187812 */ /* 0x000fe400078ec0ff */
[----:B------:R-:W-:Y:S02]  /*247f0*/  LOP3.LUT R28, R29, 0x380, RZ, 0xc0, !PT ;  /* 0x000003801d1c7812 */ /* 0x000fe400078ec0ff */
[----:B------:R-:W-:Y:S01]  /*24800*/  SEL R3, RZ, 0x1, P1 ;  /* 0x00000001ff037807 */ /* 0x000fe20000800000 */
[----:B------:R-:W5:Y:S01]  /*24810*/  LD.E.128 R72, desc[UR36][R72.64] ;  /* 0x0000002448487980 */ /* 0x000f62000c101d00 */
[----:B------:R-:W-:-:S02]  /*24820*/  SEL R20, RZ, 0xffffffff, P0 ;  /* 0xffffffffff147807 */ /* 0x000fc40000000000 */
[----:B------:R-:W-:Y:S01]  /*24830*/  ISETP.GE.AND P1, PT, R155, UR11, PT ;  /* 0x0000000b9b007c0c */ /* 0x000fe2000bf26270 */
[----:B------:R-:W-:Y:S01]  /*24840*/  IMAD R82, R21, 0x40, R0 ;  /* 0x0000004015527824 */ /* 0x000fe200078e0200 */
[----:B------:R-:W-:Y:S02]  /*24850*/  SHF.R.U64 R12, R12, 0x3, RZ ;  /* 0x000000030c0c7819 */ /* 0x000fe400000012ff */
[----:B------:R-:W-:Y:S02]  /*24860*/  SHF.R.U64 R24, R24, 0x3, RZ ;  /* 0x0000000318187819 */ /* 0x000fe400000012ff */
[----:B------:R-:W-:Y:S01]  /*24870*/  SHF.R.U64 R28, R28, 0x3, RZ ;  /* 0x000000031c1c7819 */ /* 0x000fe200000012ff */
[----:B------:R-:W-:Y:S01]  /*24880*/  IMAD.SHL.U32 R20, R20, 0x2, RZ ;  /* 0x0000000214147824 */ /* 0x000fe200078e00ff */
[----:B------:R-:W-:Y:S02]  /*24890*/  ISETP.GE.AND P0, PT, R154, UR11, PT ;  /* 0x0000000b9a007c0c */ /* 0x000fe4000bf06270 */
[----:B------:R-:W-:-:S02]  /*248a0*/  SEL R0, RZ, 0xffffffff, P1 ;  /* 0xffffffffff007807 */ /* 0x000fc40000800000 */
[----:B------:R-:W-:Y:S01]  /*248b0*/  LOP3.LUT R12, R12, R13, RZ, 0x3c, !PT ;  /* 0x0000000d0c0c7212 */ /* 0x000fe200078e3cff */
[--C-:B------:R-:W-:Y:S01]  /*248c0*/  IMAD.X R13, RZ, RZ, R5.reuse, P4 ;  /* 0x000000ffff0d7224 */ /* 0x100fe200020e0605 */
[----:B------:R-:W-:Y:S01]  /*248d0*/  LOP3.LUT R24, R24, R25, RZ, 0x3c, !PT ;  /* 0x0000001918187212 */ /* 0x000fe200078e3cff */
[--C-:B------:R-:W-:Y:S01]  /*248e0*/  IMAD.X R25, RZ, RZ, R5.reuse, P5 ;  /* 0x000000ffff197224 */ /* 0x100fe200028e0605 */
[----:B------:R-:W-:Y:S01]  /*248f0*/  LOP3.LUT R28, R28, R29, RZ, 0x3c, !PT ;  /* 0x0000001d1c1c7212 */ /* 0x000fe200078e3cff */
[----:B------:R-:W-:Y:S01]  /*24900*/  IMAD.X R29, RZ, RZ, R5, P6 ;  /* 0x000000ffff1d7224 */ /* 0x000fe200030e0605 */
[----:B------:R-:W-:Y:S01]  /*24910*/  SEL R21, RZ, 0xffffffff, P0 ;  /* 0xffffffffff157807 */ /* 0x000fe20000000000 */
[----:B------:R-:W-:Y:S01]  /*24920*/  IMAD.SHL.U32 R83, R0, 0x4, RZ ;  /* 0x0000000400537824 */ /* 0x000fe200078e00ff */
[----:B------:R-:W-:Y:S01]  /*24930*/  IADD3 R49, P4, R4, 0x9000, RZ ;  /* 0x0000900004317810 */ /* 0x000fe20007f9e0ff */
[----:B0-----:R-:W-:Y:S01]  /*24940*/  @P2 IMAD.HI.U32 R0, R82, R77, RZ ;  /* 0x0000004d52002227 */ /* 0x001fe200078e00ff */
[C---:B------:R-:W-:Y:S01]  /*24950*/  IADD3 R53, P5, R4.reuse, 0xa000, RZ ;  /* 0x0000a00004357810 */ /* 0x040fe20007fbe0ff */
[----:B------:R-:W5:Y:S01]  /*24960*/  LD.E.128 R12, desc[UR36][R12.64] ;  /* 0x000000240c0c7980 */ /* 0x000f62000c101d00 */
[----:B------:R-:W-:-:S02]  /*24970*/  IADD3 R57, P6, R4, 0xb000, RZ ;  /* 0x0000b00004397810 */ /* 0x000fc40007fde0ff */
[----:B------:R-:W-:Y:S01]  /*24980*/  LOP3.LUT R20, R20, 0x2, R3, 0xe2, !PT ;  /* 0x0000000214147812 */ /* 0x000fe200078ee203 */
[----:B------:R-:W-:Y:S01]  /*24990*/  IMAD.SHL.U32 R78, R21, 0x8, RZ ;  /* 0x00000008154e7824 */ /* 0x000fe200078e00ff */
[----:B------:R-:W-:Y:S01]  /*249a0*/  LOP3.LUT R48, R49, 0x380, RZ, 0xc0, !PT ;  /* 0x0000038031307812 */ /* 0x000fe200078ec0ff */
[----:B------:R-:W-:Y:S01]  /*249b0*/  IMAD.MOV.U32 R3, RZ, RZ, R82 ;  /* 0x000000ffff037224 */ /* 0x000fe200078e0052 */
[----:B------:R-:W-:Y:S01]  /*249c0*/  LOP3.LUT R52, R53, 0x380, RZ, 0xc0, !PT ;  /* 0x0000038035347812 */ /* 0x000fe200078ec0ff */
[----:B------:R-:W5:Y:S01]  /*249d0*/  LD.E.128 R24, desc[UR36][R24.64] ;  /* 0x0000002418187980 */ /* 0x000f62000c101d00 */
[----:B------:R-:W-:Y:S02]  /*249e0*/  LOP3.LUT R56, R57, 0x380, RZ, 0xc0, !PT ;  /* 0x0000038039387812 */ /* 0x000fe400078ec0ff */
[----:B------:R-:W-:Y:S01]  /*249f0*/  LOP3.LUT R7, R4, 0x380, RZ, 0xc0, !PT ;  /* 0x0000038004077812 */ /* 0x000fe200078ec0ff */
[----:B------:R-:W5:Y:S01]  /*24a00*/  LD.E.128 R28, desc[UR36][R28.64] ;  /* 0x000000241c1c7980 */ /* 0x000f62000c101d00 */
[----:B------:R-:W-:-:S02]  /*24a10*/  LOP3.LUT R77, R83, 0x4, R20, 0xe2, !PT ;  /* 0x00000004534d7812 */ /* 0x000fc400078ee214 */
[----:B-1----:R-:W-:Y:S02]  /*24a20*/  @P2 SHF.R.U32.HI R3, RZ, R79, R0 ;  /* 0x0000004fff032219 */ /* 0x002fe40000011600 */
[----:B------:R-:W-:Y:S02]  /*24a30*/  SHF.R.U64 R48, R48, 0x3, RZ ;  /* 0x0000000330307819 */ /* 0x000fe400000012ff */
[----:B------:R-:W-:Y:S02]  /*24a40*/  SHF.R.U64 R52, R52, 0x3, RZ ;  /* 0x0000000334347819 */ /* 0x000fe400000012ff */
[----:B------:R-:W-:Y:S02]  /*24a50*/  SHF.R.U64 R56, R56, 0x3, RZ ;  /* 0x0000000338387819 */ /* 0x000fe400000012ff */
[----:B------:R-:W-:Y:S02]  /*24a60*/  SHF.R.U64 R7, R7, 0x3, RZ ;  /* 0x0000000307077819 */ /* 0x000fe400000012ff */
[----:B------:R-:W-:-:S02]  /*24a70*/  LOP3.LUT R0, R78, 0x8, R77, 0xe2, !PT ;  /* 0x000000084e007812 */ /* 0x000fc400078ee24d */
[--C-:B------:R-:W-:Y:S01]  /*24a80*/  SHF.R.S32.HI R77, RZ, 0x1f, R3.reuse ;  /* 0x0000001fff4d7819 */ /* 0x100fe20000011403 */
[----:B------:R-:W-:Y:S01]  /*24a90*/  IMAD.U32 R20, RZ, RZ, UR8 ;  /* 0x00000008ff147e24 */ /* 0x000fe2000f8e00ff */
[----:B------:R-:W-:Y:S01]  /*24aa0*/  ISETP.GE.AND P0, PT, R153, UR11, PT ;  /* 0x0000000b99007c0c */ /* 0x000fe2000bf06270 */
[----:B------:R-:W-:Y:S01]  /*24ab0*/  IMAD.U32 R21, RZ, RZ, UR9 ;  /* 0x00000009ff157e24 */ /* 0x000fe2000f8e00ff */
[----:B------:R-:W-:Y:S01]  /*24ac0*/  LOP3.LUT R48, R48, R49, RZ, 0x3c, !PT ;  /* 0x0000003130307212 */ /* 0x000fe200078e3cff */
[----:B------:R-:W-:Y:S01]  /*24ad0*/  IMAD.MOV R79, RZ, RZ, -R3 ;  /* 0x000000ffff4f7224 */ /* 0x000fe200078e0a03 */
[----:B------:R-:W-:Y:S01]  /*24ae0*/  LOP3.LUT R52, R52, R53, RZ, 0x3c, !PT ;  /* 0x0000003534347212 */ /* 0x000fe200078e3cff */
[--C-:B------:R-:W-:Y:S01]  /*24af0*/  IMAD.X R49, RZ, RZ, R5.reuse, P4 ;  /* 0x000000ffff317224 */ /* 0x100fe200020e0605 */
[----:B------:R-:W-:Y:S01]  /*24b00*/  LOP3.LUT R56, R56, R57, RZ, 0x3c, !PT ;  /* 0x0000003938387212 */ /* 0x000fe200078e3cff */
[--C-:B------:R-:W-:Y:S01]  /*24b10*/  IMAD.X R53, RZ, RZ, R5.reuse, P5 ;  /* 0x000000ffff357224 */ /* 0x100fe200028e0605 */
[----:B------:R-:W-:Y:S01]  /*24b20*/  LOP3.LUT R4, R7, R4, RZ, 0x3c, !PT ;  /* 0x0000000407047212 */ /* 0x000fe200078e3cff */
[----:B------:R-:W-:Y:S01]  /*24b30*/  IMAD.X R57, RZ, RZ, R5, P6 ;  /* 0x000000ffff397224 */ /* 0x000fe200030e0605 */
[----:B------:R-:W-:Y:S01]  /*24b40*/  ULDC.64 UR8, c[0x0][0xbe0] ;  /* 0x0002f80000087ab9 */ /* 0x000fe20000000a00 */
[----:B------:R-:W-:Y:S01]  /*24b50*/  IMAD.U32 R21, RZ, RZ, UR4 ;  /* 0x00000004ff157e24 */ /* 0x000fe2000f8e00ff */
[----:B------:R-:W-:Y:S01]  /*24b60*/  SEL R78, RZ, 0xffffffff, P0 ;  /* 0xffffffffff4e7807 */ /* 0x000fe20000000000 */
[----:B------:R-:W-:Y:S01]  /*24b70*/  IMAD R80, R77, UR8, RZ ;  /* 0x000000084d507c24 */ /* 0x000fe2000f8e02ff */
[----:B------:R-:W-:Y:S01]  /*24b80*/  ISETP.GE.AND P0, PT, R152, UR11, PT ;  /* 0x0000000b98007c0c */ /* 0x000fe2000bf06270 */
[----:B------:R-:W-:Y:S01]  /*24b90*/  IMAD R77, R81, R79, R82 ;  /* 0x0000004f514d7224 */ /* 0x000fe200078e0252 */
[----:B------:R-:W5:Y:S01]  /*24ba0*/  LD.E.128 R4, desc[UR36][R4.64] ;  /* 0x0000002404047980 */ /* 0x000f62000c101d00 */
[----:B------:R-:W-:-:S02]  /*24bb0*/  IMAD R79, R3, UR9, R80 ;  /* 0x00000009034f7c24 */ /* 0x000fc4000f8e0250 */
[----:B------:R-:W-:Y:S01]  /*24bc0*/  IMAD.WIDE.U32 R20, R3, UR8, R20 ;  /* 0x0000000803147c25 */ /* 0x000fe2000f8e0014 */
[----:B------:R-:W5:Y:S01]  /*24bd0*/  LD.E.128 R48, desc[UR36][R48.64] ;  /* 0x0000002430307980 */ /* 0x000f62000c101d00 */
[----:B------:R-:W-:Y:S01]  /*24be0*/  SEL R3, RZ, 0xffffffff, P0 ;  /* 0xffffffffff037807 */ /* 0x000fe20000000000 */
[----:B------:R-:W-:Y:S01]  /*24bf0*/  ULDC.64 UR8, c[0x0][0xbd8] ;  /* 0x0002f60000087ab9 */ /* 0x000fe20000000a00 */
[----:B------:R-:W-:Y:S01]  /*24c00*/  IMAD.SHL.U32 R83, R78, 0x10, RZ ;  /* 0x000000104e537824 */ /* 0x000fe200078e00ff */
[----:B------:R-:W5:Y:S01]  /*24c10*/  LD.E.128 R52, desc[UR36][R52.64] ;  /* 0x0000002434347980 */ /* 0x000f62000c101d00 */
[----:B------:R-:W-:-:S03]  /*24c20*/  SHF.R.S32.HI R78, RZ, 0x1f, R77 ;  /* 0x0000001fff4e7819 */ /* 0x000fc6000001144d */
[----:B------:R-:W5:Y:S01]  /*24c30*/  LD.E.128 R56, desc[UR36][R56.64] ;  /* 0x0000002438387980 */ /* 0x000f62000c101d00 */
[----:B------:R-:W-:Y:S01]  /*24c40*/  IMAD.U32 R82, RZ, RZ, UR59 ;  /* 0x0000003bff527e24 */ /* 0x000fe2000f8e00ff */
[----:B------:R-:W-:Y:S01]  /*24c50*/  @!PT LDS RZ, [RZ] ;  /* 0x00000000fffff984 */ /* 0x000fe20000000800 */
[----:B------:R-:W-:Y:S01]  /*24c60*/  @!PT LDS RZ, [RZ] ;  /* 0x00000000fffff984 */ /* 0x000fe20000000800 */
[----:B------:R-:W-:Y:S01]  /*24c70*/  @!PT LDS RZ, [RZ] ;  /* 0x00000000fffff984 */ /* 0x000fe20000000800 */
[----:B------:R-:W-:Y:S01]  /*24c80*/  @!PT LDS RZ, [RZ] ;  /* 0x00000000fffff984 */ /* 0x000fe20000000800 */
[----:B------:R0:W-:Y:S06]  /*24c90*/  MEMBAR.ALL.CTA ;  /* 0x0000000000007992 */ /* 0x0001ec0000008000 */
[----:B0-----:R-:W0:Y:S01]  /*24ca0*/  FENCE.VIEW.ASYNC.S ;  /* 0x00000000000073c6 */ /* 0x001e220000000000 */
[----:B------:R-:W-:Y:S01]  /*24cb0*/  IMAD.SHL.U32 R3, R3, 0x20, RZ ;  /* 0x0000002003037824 */ /* 0x000fe200078e00ff */
[----:B------:R-:W-:Y:S01]  /*24cc0*/  LOP3.LUT R0, R83, 0x10, R0, 0xe2, !PT ;  /* 0x0000001053007812 */ /* 0x000fe200078ee200 */
[----:B------:R-:W-:Y:S01]  /*24cd0*/  IMAD.IADD R21, R21, 0x1, R79 ;  /* 0x0000000115157824 */ /* 0x000fe200078e024f */
[----:B------:R-:W-:Y:S01]  /*24ce0*/  ISETP.GE.AND P0, PT, R210, UR11, PT ;  /* 0x0000000bd2007c0c */ /* 0x000fe2000bf06270 */
[----:B------:R-:W-:-:S02]  /*24cf0*/  IMAD R78, R78, UR8, RZ ;  /* 0x000000084e4e7c24 */ /* 0x000fc4000f8e02ff */
[----:B------:R-:W-:Y:S02]  /*24d00*/  IMAD R83, R76, R81, RZ ;  /* 0x000000514c537224 */ /* 0x000fe400078e02ff */
[----:B------:R-:W-:Y:S01]  /*24d10*/  IMAD R82, R82, 0x40, R207 ;  /* 0x0000004052527824 */ /* 0x000fe200078e02cf */
[----:B------:R-:W-:Y:S01]  /*24d20*/  LOP3.LUT R0, R3, 0x20, R0, 0xe2, !PT ;  /* 0x0000002003007812 */ /* 0x000fe200078ee200 */
        /* <DEDUP_REMOVED lines=8> */
[----:B------:R-:W-:-:S02]  /*24db0*/  LEA R80, P2, R20, UR8, 0x1 ;  /* 0x0000000814507c11 */ /* 0x000fc4000f8408ff */
[----:B------:R-:W-:Y:S02]  /*24dc0*/  ISETP.GE.AND P1, PT, R209, UR11, PT ;  /* 0x0000000bd1007c0c */ /* 0x000fe4000bf26270 */
[----:B------:R-:W-:Y:S02]  /*24dd0*/  LEA.HI.X R81, R20, UR9, R21, 0x1, P2 ;  /* 0x0000000914517c11 */ /* 0x000fe400090f0c15 */
[----:B------:R-:W-:Y:S01]  /*24de0*/  LOP3.LUT R0, R0, R3, RZ, 0xfc, !PT ;  /* 0x0000000300007212 */ /* 0x000fe200078efcff */
[----:B0-----:R0:W1:Y:S01]  /*24df0*/  SHFL.IDX PT, R20, R80, RZ, 0x181f ;  /* 0x00181fff50147589 */ /* 0x00106200000e0000 */
[----:B------:R-:W-:Y:S01]  /*24e00*/  SEL R3, RZ, 0x80, P1 ;  /* 0x00000080ff037807 */ /* 0x000fe20000800000 */
[----:B------:R-:W-:Y:S02]  /*24e10*/  SYNCS.ARRIVE.TRANS64.RED.A1T0 RZ, [UR4], RZ ;  /* 0x000000ffffff79a7 */ /* 0x000fe40008100404 */
[----:B------:R0:W2:Y:S01]  /*24e20*/  SHFL.IDX PT, R21, R81, RZ, 0x181f ;  /* 0x00181fff51157589 */ /* 0x0000a200000e0000 */
[----:B------:R-:W-:Y:S01]  /*24e30*/  LOP3.LUT R3, R0, R3, RZ, 0xfc, !PT ;  /* 0x0000000300037212 */ /* 0x000fe200078efcff */
[----:B------:R-:W-:Y:S06]  /*24e40*/  @P0 BRA `(.L_x_3203) ;  /* 0x00000000007c0947 */ /* 0x000fec0003800000 */
[----:B------:R-:W-:Y:S02]  /*24e50*/  ISETP.GE.AND P1, PT, R156, UR11, PT ;  /* 0x0000000b9c007c0c */ /* 0x000fe4000bf26270 */
[----:B------:R-:W-:Y:S02]  /*24e60*/  ISETP.GE.AND P0, PT, R19, UR11, PT ;  /* 0x0000000b13007c0c */ /* 0x000fe4000bf06270 */
[----:B------:R-:W-:Y:S02]  /*24e70*/  ISETP.GE.AND P5, PT, R155, UR11, PT ;  /* 0x0000000b9b007c0c */ /* 0x000fe4000bfa6270 */
[----:B------:R-:W-:-:S07]  /*24e80*/  ISETP.GE.AND P3, PT, R154, UR11, PT ;  /* 0x0000000b9a007c0c */ /* 0x000fce000bf66270 */
[C---:B-1----:R-:W-:Y:S02]  /*24e90*/  @!P1 LEA R76, P2, R156.reuse, R20, 0x1 ;  /* 0x000000149c4c9211 */ /* 0x042fe400078408ff */
[----:B--2---:R-:W-:Y:S02]  /*24ea0*/  @!P0 IMAD.WIDE R78, R19, 0x2, R20 ;  /* 0x00000002134e8825 */ /* 0x004fe400078e0214 */
[----:B------:R-:W-:Y:S02]  /*24eb0*/  @!P1 LEA.HI.X R77, R156, R21, R90, 0x1, P2 ;  /* 0x000000159c4d9211 */ /* 0x000fe400010f0c5a */
[----:B------:R-:W-:Y:S01]  /*24ec0*/  ISETP.GE.AND P2, PT, R153, UR11, PT ;  /* 0x0000000b99007c0c */ /* 0x000fe2000bf46270 */
[----:B-----5:R1:W-:Y:S01]  /*24ed0*/  @!P0 ST.E.128 desc[UR36][R78.64], R4 ;  /* 0x000000044e008985 */ /* 0x0203e2000c101d24 */
[----:B------:R-:W-:-:S03]  /*24ee0*/  LOP3.LUT P0, RZ, R0, 0x40, RZ, 0xc0, !PT ;  /* 0x0000004000ff7812 */ /* 0x000fc6000780c0ff */
[----:B------:R2:W-:Y:S01]  /*24ef0*/  @!P1 ST.E.128 desc[UR36][R76.64], R12 ;  /* 0x0000000c4c009985 */ /* 0x0005e2000c101d24 */
[----:B------:R-:W-:Y:S02]  /*24f00*/  ISETP.GE.AND P1, PT, R152, UR11, PT ;  /* 0x0000000b98007c0c */ /* 0x000fe4000bf26270 */
[CC--:B-1----:R-:W-:Y:S02]  /*24f10*/  @!P5 LEA R4, P4, R155.reuse, R20.reuse, 0x1 ;  /* 0x000000149b04d211 */ /* 0x0c2fe400078808ff */
[CC--:B------:R-:W-:Y:S02]  /*24f20*/  @!P3 LEA R6, P6, R154.reuse, R20.reuse, 0x1 ;  /* 0x000000149a06b211 */ /* 0x0c0fe400078c08ff */
[-C--:B------:R-:W-:Y:S02]  /*24f30*/  @!P5 LEA.HI.X R5, R155, R21.reuse, R89, 0x1, P4 ;  /* 0x000000159b05d211 */ /* 0x080fe400020f0c59 */
[----:B------:R-:W-:Y:S02]  /*24f40*/  LOP3.LUT P4, RZ, R3, 0x80, RZ, 0xc0, !PT ;  /* 0x0000008003ff7812 */ /* 0x000fe4000788c0ff */
[----:B------:R-:W-:Y:S01]  /*24f50*/  @!P3 LEA.HI.X R7, R154, R21, R88, 0x1, P6 ;  /* 0x000000159a07b211 */ /* 0x000fe200030f0c58 */
[----:B------:R1:W-:Y:S02]  /*24f60*/  @!P5 ST.E.128 desc[UR36][R4.64], R28 ;  /* 0x0000001c0400d985 */ /* 0x0003e4000c101d24 */
[----:B--2---:R-:W-:-:S02]  /*24f70*/  @!P1 LEA R12, P6, R152, R20, 0x1 ;  /* 0x00000014980c9211 */ /* 0x004fc400078c08ff */
[----:B------:R2:W-:Y:S02]  /*24f80*/  @!P3 ST.E.128 desc[UR36][R6.64], R36 ;  /* 0x000000240600b985 */ /* 0x0005e4000c101d24 */
[-C--:B------:R-:W-:Y:S02]  /*24f90*/  @!P1 LEA.HI.X R13, R152, R21.reuse, R86, 0x1, P6 ;  /* 0x00000015980d9211 */ /* 0x080fe400030f0c56 */
[CC--:B-1----:R-:W-:Y:S02]  /*24fa0*/  @!P2 LEA R4, P5, R153.reuse, R20.reuse, 0x1 ;  /* 0x000000149904a211 */ /* 0x0c2fe400078a08ff */
[-C--:B--2---:R-:W-:Y:S02]  /*24fb0*/  @P0 LEA R6, P3, R210, R20.reuse, 0x1 ;  /* 0x00000014d2060211 */ /* 0x084fe400078608ff */
        /* <DEDUP_REMOVED lines=8> */
.L_x_3203:
[----:B------:R-:W-:Y:S05]  /*25040*/  BSYNC B1 ;  /* 0x0000000000017941 */ /* 0x000fea0003800000 */
.L_x_3202:
        /* <DEDUP_REMOVED lines=9> */
[----:B------:R-:W-:-:S05]  /*250e0*/  ISETP.GE.AND P1, PT, R153, UR11, PT ;  /* 0x0000000b99007c0c */ /* 0x000fca000bf26270 */
[----:B0---4-:R-:W-:Y:S02]  /*250f0*/  @!P0 IMAD.WIDE R6, R19, 0x2, R4 ;  /* 0x0000000213068825 */ /* 0x011fe400078e0204 */
[-C--:B------:R-:W-:Y:S02]  /*25100*/  @!P5 LEA R14, P4, R156, R4.reuse, 0x1 ;  /* 0x000000049c0ed211 */ /* 0x080fe400078808ff */
[----:B------:R-:W-:Y:S01]  /*25110*/  @!P3 LEA R12, P6, R155, R4, 0x1 ;  /* 0x000000049b0cb211 */ /* 0x000fe200078c08ff */
[----:B------:R0:W-:Y:S01]  /*25120*/  @!P0 ST.E.128 desc[UR36][R6.64], R8 ;  /* 0x0000000806008985 */ /* 0x0001e2000c101d24 */
[----:B------:R-:W-:Y:S02]  /*25130*/  ISETP.GE.AND P0, PT, R152, UR11, PT ;  /* 0x0000000b98007c0c */ /* 0x000fe4000bf06270 */
[----:B------:R-:W-:Y:S02]  /*25140*/  @!P5 LEA.HI.X R15, R156, R5, R90, 0x1, P4 ;  /* 0x000000059c0fd211 */ /* 0x000fe400020f0c5a */
[----:B------:R-:W-:-:S02]  /*25150*/  LOP3.LUT P4, RZ, R0, 0x40, RZ, 0xc0, !PT ;  /* 0x0000004000ff7812 */ /* 0x000fc4000788c0ff */
[----:B------:R-:W-:Y:S01]  /*25160*/  @!P3 LEA.HI.X R13, R155, R5, R89, 0x1, P6 ;  /* 0x000000059b0db211 */ /* 0x000fe200030f0c59 */
[----:B------:R3:W-:Y:S01]  /*25170*/  @!P5 ST.E.128 desc[UR36][R14.64], R24 ;  /* 0x000000180e00d985 */ /* 0x0007e2000c101d24 */
[----:B-1----:R-:W-:-:S03]  /*25180*/  @!P2 LEA R20, P5, R154, R4, 0x1 ;  /* 0x000000049a14a211 */ /* 0x002fc600078a08ff */
[----:B------:R3:W-:Y:S01]  /*25190*/  @!P3 ST.E.128 desc[UR36][R12.64], R32 ;  /* 0x000000200c00b985 */ /* 0x0007e2000c101d24 */
[----:B--2---:R-:W-:Y:S02]  /*251a0*/  @!P2 LEA.HI.X R21, R154, R5, R88, 0x1, P5 ;  /* 0x000000059a15a211 */ /* 0x004fe400028f0c58 */
[----:B0-----:R-:W-:-:S03]  /*251b0*/  @!P1 LEA R6, P6, R153, R4, 0x1 ;  /* 0x0000000499069211 */ /* 0x001fc600078c08ff */
[----:B------:R3:W-:Y:S01]  /*251c0*/  @!P2 ST.E.128 desc[UR36][R20.64], R40 ;  /* 0x000000281400a985 */ /* 0x0007e2000c101d24 */
[-C--:B------:R-:W-:Y:S02]  /*251d0*/  @!P0 LEA R8, P3, R152, R4.reuse, 0x1 ;  /* 0x0000000498088211 */ /* 0x080fe400078608ff */
[----:B------:R-:W-:Y:S02]  /*251e0*/  @P4 LEA R10, P5, R210, R4, 0x1 ;  /* 0x00000004d20a4211 */ /* 0x000fe400078a08ff */
[-C--:B------:R-:W-:Y:S02]  /*251f0*/  @!P1 LEA.HI.X R7, R153, R5.reuse, R87, 0x1, P6 ;  /* 0x0000000599079211 */ /* 0x080fe400030f0c57 */
[-C--:B------:R-:W-:Y:S02]  /*25200*/  @!P0 LEA.HI.X R9, R152, R5.reuse, R86, 0x1, P3 ;  /* 0x0000000598098211 */ /* 0x080fe400018f0c56 */
[----:B------:R-:W-:Y:S01]  /*25210*/  @P4 LEA.HI.X R11, R210, R5, R85, 0x1, P5 ;  /* 0x00000005d20b4211 */ /* 0x000fe200028f0c55 */
        /* <DEDUP_REMOVED lines=9> */
.L_x_3201:
[----:B------:R-:W2:Y:S01]  /*252b0*/  LDL R0, [R1+0x438] ;  /* 0x0004380001007983 */ /* 0x000ea20000100800 */
[----:B------:R-:W3:Y:S01]  /*252c0*/  LDC R21, c[0x0][0xce8] ;  /* 0x00033a00ff157b82 */ /* 0x000ee20000000800 */
[----:B------:R-:W-:Y:S01]  /*252d0*/  ULDC.64 UR12, c[0x0][0xc08] ;  /* 0x00030200000c7ab9 */ /* 0x000fe20000000a00 */
[----:B0-----:R-:W-:Y:S01]  /*252e0*/  IMAD.U32 R4, RZ, RZ, UR59 ;  /* 0x0000003bff047e24 */ /* 0x001fe2000f8e00ff */
[----:B------:R-:W-:Y:S01]  /*252f0*/  UIMAD UR9, UR26, UR12, URZ ;  /* 0x0000000c1a0972a4 */ /* 0x000fe2000f8e023f */
[----:B------:R-:W-:Y:S01]  /*25300*/  BSSY B1, `(.L_x_3205) ;  /* 0x00000e5000017945 */ /* 0x000fe20003800000 */
[----:B------:R-:W-:Y:S01]  /*25310*/  UIMAD.WIDE.U32 UR10, UR4, UR12, URZ ;  /* 0x0000000c040a72a5 */ /* 0x000fe2000f8e003f */
[----:B------:R-:W-:Y:S01]  /*25320*/  SHF.R.S32.HI R24, RZ, 0x1f, R192 ;  /* 0x0000001fff187819 */ /* 0x000fe200000114c0 */
[----:B------:R-:W-:Y:S01]  /*25330*/  UIMAD UR9, UR4, UR13, UR9 ;  /* 0x0000000d040972a4 */ /* 0x000fe2000f8e0209 */
[----:B------:R-:W-:Y:S01]  /*25340*/  SHF.R.S32.HI R26, RZ, 0x1f, R194 ;  /* 0x0000001fff1a7819 */ /* 0x000fe200000114c2 */
[----:B------:R-:W-:Y:S01]  /*25350*/  USHF.R.S32.HI UR4, URZ, 0x1f, UR14 ;  /* 0x0000001f3f047899 */ /* 0x000fe2000801140e */
[----:B------:R-:W-:Y:S01]  /*25360*/  SHF.R.S32.HI R28, RZ, 0x1f, R196 ;  /* 0x0000001fff1c7819 */ /* 0x000fe200000114c4 */
[----:B------:R-:W-:Y:S01]  /*25370*/  UIADD3 UR11, UR11, UR9, URZ ;  /* 0x000000090b0b7290 */ /* 0x000fe2000fffe03f */
[----:B------:R-:W-:Y:S01]  /*25380*/  SHF.R.S32.HI R29, RZ, 0x1f, R197 ;  /* 0x0000001fff1d7819 */ /* 0x000fe200000114c5 */
[----:B------:R-:W-:Y:S01]  /*25390*/  ULDC.64 UR12, c[0x0][0xc38] ;  /* 0x00030e00000c7ab9 */ /* 0x000fe20000000a00 */
[----:B------:R-:W-:Y:S01]  /*253a0*/  SHF.R.S32.HI R30, RZ, 0x1f, R198 ;  /* 0x0000001fff1e7819 */ /* 0x000fe200000114c6 */
[----:B------:R-:W-:Y:S01]  /*253b0*/  UIMAD.WIDE.U32 UR10, UR8, UR12, UR10 ;  /* 0x0000000c080a72a5 */ /* 0x000fe2000f8e000a */
[----:B------:R-:W-:-:S02]  /*253c0*/  SHF.R.S32.HI R31, RZ, 0x1f, R199 ;  /* 0x0000001fff1f7819 */ /* 0x000fc400000114c7 */
[----:B------:R-:W-:Y:S01]  /*253d0*/  SHF.R.S32.HI R32, RZ, 0x1f, R200 ;  /* 0x0000001fff207819 */ /* 0x000fe200000114c8 */
[----:B------:R-:W-:Y:S01]  /*253e0*/  UIMAD UR9, UR8, UR13, UR11 ;  /* 0x0000000d080972a4 */ /* 0x000fe2000f8e020b */
[----:B------:R-:W-:Y:S02]  /*253f0*/  SHF.R.S32.HI R33, RZ, 0x1f, R201 ;  /* 0x0000001fff217819 */ /* 0x000fe400000114c9 */
[----:B------:R-:W-:Y:S01]  /*25400*/  ULDC.64 UR12, c[0x0][0xc40] ;  /* 0x00031000000c7ab9 */ /* 0x000fe20000000a00 */
[----:B------:R-:W-:Y:S01]  /*25410*/  UMOV UR8, UR10 ;  /* 0x0000000a00087c82 */ /* 0x000fe20008000000 */
[----:B---3--:R-:W-:Y:S01]  /*25420*/  ISETP.NE.AND P0, PT, R21, 0x1, PT ;  /* 0x000000011500780c */ /* 0x008fe20003f05270 */
[----:B------:R-:W-:Y:S01]  /*25430*/  UIMAD UR4, UR4, UR12, URZ ;  /* 0x0000000c040472a4 */ /* 0x000fe2000f8e023f */
[----:B------:R-:W-:Y:S01]  /*25440*/  SHF.R.S32.HI R34, RZ, 0x1f, R202 ;  /* 0x0000001fff227819 */ /* 0x000fe200000114ca */
[----:B------:R-:W-:Y:S01]  /*25450*/  UIMAD.WIDE.U32 UR8, UR14, UR12, UR8 ;  /* 0x0000000c0e0872a5 */ /* 0x000fe2000f8e0008 */
[----:B------:R-:W-:Y:S01]  /*25460*/  SHF.R.S32.HI R35, RZ, 0x1f, R203 ;  /* 0x0000001fff237819 */ /* 0x000fe200000114cb */
[----:B------:R-:W-:Y:S01]  /*25470*/  UIMAD UR4, UR14, UR13, UR4 ;  /* 0x0000000d0e0472a4 */ /* 0x000fe2000f8e0204 */
[----:B------:R-:W-:Y:S01]  /*25480*/  SHF.R.S32.HI R36, RZ, 0x1f, R204 ;  /* 0x0000001fff247819 */ /* 0x000fe200000114cc */
[----:B------:R-:W-:Y:S01]  /*25490*/  ULDC.64 UR10, c[0x0][0xc48] ;  /* 0x00031200000a7ab9 */ /* 0x000fe20000000a00 */
[----:B------:R-:W-:Y:S01]  /*254a0*/  SHF.R.S32.HI R37, RZ, 0x1f, R205 ;  /* 0x0000001fff257819 */ /* 0x000fe200000114cd */
[----:B------:R-:W-:Y:S01]  /*254b0*/  UIADD3 UR9, UR9, UR4, URZ ;  /* 0x0000000409097290 */ /* 0x000fe2000fffe03f */
[----:B------:R-:W-:Y:S01]  /*254c0*/  SHF.R.S32.HI R38, RZ, 0x1f, R206 ;  /* 0x0000001fff267819 */ /* 0x000fe200000114ce */
[----:B------:R-:W-:Y:S01]  /*254d0*/  UIADD3 UR4, UR44, 0x38820, URZ ;  /* 0x000388202c047890 */ /* 0x000fe2000fffe03f */
[----:B------:R-:W-:Y:S01]  /*254e0*/  SHF.R.S32.HI R39, RZ, 0x1f, R23 ;  /* 0x0000001fff277819 */ /* 0x000fe20000011417 */
[----:B-1----:R-:W0:Y:S01]  /*254f0*/  @P0 LDC R3, c[0x0][0xcec] ;  /* 0x00033b00ff030b82 */ /* 0x002e220000000800 */
[----:B------:R-:W-:-:S02]  /*25500*/  UIMAD.WIDE.U32 UR8, UR61, UR10, UR8 ;  /* 0x0000000a3d0872a5 */ /* 0x000fc4000f8e0008 */
[----:B------:R-:W-:Y:S02]  /*25510*/  UPRMT UR4, URZ, 0x654, UR4 ;  /* 0x000006543f047896 */ /* 0x000fe40008000004 */
[----:B------:R-:W-:-:S03]  /*25520*/  UIMAD UR61, UR61, UR11, UR9 ;  /* 0x0000000b3d3d72a4 */ /* 0x000fc6000f8e0209 */
[----:B------:R-:W1:Y:S01]  /*25530*/  @P0 LDC R5, c[0x0][0xcf0] ;  /* 0x00033c00ff050b82 */ /* 0x000e620000000800 */
[----:B------:R-:W-:-:S03]  /*25540*/  ULDC.64 UR10, c[0x0][0xc30] ;  /* 0x00030c00000a7ab9 */ /* 0x000fc60000000a00 */
[----:B------:R-:W-:Y:S01]  /*25550*/  SYNCS.ARRIVE.TRANS64.RED.A1T0 RZ, [UR4], RZ ;  /* 0x000000ffffff79a7 */ /* 0x000fe20008100404 */
[----:B--2---:R-:W-:-:S04]  /*25560*/  IMAD R4, R4, 0x40, R0 ;  /* 0x0000004004047824 */ /* 0x004fc800078e0200 */
[----:B0-----:R-:W-:-:S04]  /*25570*/  @P0 IMAD.HI.U32 R0, R4, R3, RZ ;  /* 0x0000000304000227 */ /* 0x001fc800078e00ff */
[----:B------:R-:W-:Y:S01]  /*25580*/  IMAD.MOV.U32 R3, RZ, RZ, R4 ;  /* 0x000000ffff037224 */ /* 0x000fe200078e0004 */
[----:B-1----:R-:W-:Y:S01]  /*25590*/  @P0 SHF.R.U32.HI R3, RZ, R5, R0 ;  /* 0x00000005ff030219 */ /* 0x002fe20000011600 */
[----:B------:R-:W-:Y:S02]  /*255a0*/  IMAD.U32 R5, RZ, RZ, UR9 ;  /* 0x00000009ff057e24 */ /* 0x000fe4000f8e00ff */
[----:B------:R-:W-:Y:S01]  /*255b0*/  IMAD.U32 R5, RZ, RZ, UR61 ;  /* 0x0000003dff057e24 */ /* 0x000fe2000f8e00ff */
[--C-:B------:R-:W-:Y:S01]  /*255c0*/  SHF.R.S32.HI R0, RZ, 0x1f, R3.reuse ;  /* 0x0000001fff007819 */ /* 0x100fe20000011403 */
[----:B------:R-:W-:-:S04]  /*255d0*/  IMAD.MOV R7, RZ, RZ, -R3 ;  /* 0x000000ffff077224 */ /* 0x000fc800078e0a03 */
[----:B------:R-:W-:Y:S02]  /*255e0*/  IMAD R7, R21, R7, R4 ;  /* 0x0000000715077224 */ /* 0x000fe400078e0204 */
[----:B------:R-:W-:Y:S02]  /*255f0*/  IMAD R0, R0, UR10, RZ ;  /* 0x0000000a00007c24 */ /* 0x000fe4000f8e02ff */
[----:B------:R-:W-:Y:S01]  /*25600*/  IMAD.U32 R4, RZ, RZ, UR8 ;  /* 0x00000008ff047e24 */ /* 0x000fe2000f8e00ff */
[----:B------:R-:W-:Y:S01]  /*25610*/  ULDC.64 UR8, c[0x0][0xc28] ;  /* 0x00030a0000087ab9 */ /* 0x000fe20000000a00 */
[C---:B------:R-:W-:Y:S01]  /*25620*/  IMAD R9, R3.reuse, UR11, R0 ;  /* 0x0000000b03097c24 */ /* 0x040fe2000f8e0200 */
[----:B------:R-:W-:Y:S01]  /*25630*/  SHF.R.S32.HI R0, RZ, 0x1f, R7 ;  /* 0x0000001fff007819 */ /* 0x000fe20000011407 */
[----:B------:R-:W-:-:S04]  /*25640*/  IMAD.WIDE.U32 R4, R3, UR10, R4 ;  /* 0x0000000a03047c25 */ /* 0x000fc8000f8e0004 */
[----:B------:R-:W-:Y:S02]  /*25650*/  IMAD.IADD R5, R5, 0x1, R9 ;  /* 0x0000000105057824 */ /* 0x000fe400078e0209 */
[----:B------:R-:W-:Y:S02]  /*25660*/  IMAD.U32 R9, RZ, RZ, UR59 ;  /* 0x0000003bff097e24 */ /* 0x000fe4000f8e00ff */
[----:B------:R-:W-:Y:S02]  /*25670*/  IMAD R0, R0, UR8, RZ ;  /* 0x0000000800007c24 */ /* 0x000fe4000f8e02ff */
[----:B------:R-:W-:Y:S02]  /*25680*/  IMAD R21, R76, R21, RZ ;  /* 0x000000154c157224 */ /* 0x000fe400078e02ff */
[----:B------:R-:W-:Y:S02]  /*25690*/  IMAD R20, R9, 0x40, R22 ;  /* 0x0000004009147824 */ /* 0x000fe400078e0216 */
[----:B------:R-:W-:-:S02]  /*256a0*/  IMAD R3, R7, UR9, R0 ;  /* 0x0000000907037c24 */ /* 0x000fc4000f8e0200 */
[----:B------:R-:W-:Y:S01]  /*256b0*/  IMAD.WIDE.U32 R4, R7, UR8, R4 ;  /* 0x0000000807047c25 */ /* 0x000fe2000f8e0004 */
[----:B------:R-:W-:Y:S01]  /*256c0*/  ISETP.GE.AND P0, PT, R20, R21, PT ;  /* 0x000000151400720c */ /* 0x000fe20003f06270 */
[----:B------:R-:W-:Y:S02]  /*256d0*/  ULDC.64 UR8, c[0x0][0xc00] ;  /* 0x0003000000087ab9 */ /* 0x000fe40000000a00 */
[----:B------:R-:W-:Y:S01]  /*256e0*/  IMAD.IADD R5, R5, 0x1, R3 ;  /* 0x0000000105057824 */ /* 0x000fe200078e0203 */
[----:B------:R-:W-:-:S04]  /*256f0*/  LEA R3, P1, R4, UR8, 0x2 ;  /* 0x0000000804037c11 */ /* 0x000fc8000f8210ff */
[----:B------:R-:W-:Y:S01]  /*25700*/  LEA.HI.X R0, R4, UR9, R5, 0x2, P1 ;  /* 0x0000000904007c11 */ /* 0x000fe200088f1405 */
[----:B------:R0:W1:Y:S04]  /*25710*/  SHFL.IDX PT, R27, R3, RZ, 0x1c1f ;  /* 0x001c1fff031b7589 */ /* 0x00006800000e0000 */
[----:B------:R0:W2:Y:S01]  /*25720*/  SHFL.IDX PT, R25, R0, RZ, 0x1c1f ;  /* 0x001c1fff00197589 */ /* 0x0000a200000e0000 */
[----:B------:R-:W-:Y:S05]  /*25730*/  @P0 BRA `(.L_x_3206) ;  /* 0x0000000800840947 */ /* 0x000fea0003800000 */
[----:B------:R-:W-:Y:S02]  /*25740*/  ULDC UR4, c[0x0][0xbc8] ;  /* 0x0002f20000047ab9 */ /* 0x000fe40000000800 */
[----:B------:R-:W-:-:S13]  /*25750*/  ISETP.GE.AND P0, PT, R23, UR4, PT ;  /* 0x0000000417007c0c */ /* 0x000fda000bf06270 */
[----:B------:R-:W3:Y:S01]  /*25760*/  @!P0 LDL.64 R14, [R1+0x210] ;  /* 0x00021000010e8983 */ /* 0x000ee20000100a00 */
[----:B------:R-:W-:Y:S02]  /*25770*/  ISETP.GE.AND P1, PT, R206, UR4, PT ;  /* 0x00000004ce007c0c */ /* 0x000fe4000bf26270 */
[----:B-1----:R-:W-:-:S04]  /*25780*/  @!P0 LEA R8, P2, R23, R27, 0x2 ;  /* 0x0000001b17088211 */ /* 0x002fc800078410ff */
[----:B--2---:R-:W-:-:S05]  /*25790*/  @!P0 LEA.HI.X R9, R23, R25, R39, 0x2, P2 ;  /* 0x0000001917098211 */ /* 0x004fca00010f1427 */
[----:B---3--:R1:W-:Y:S04]  /*257a0*/  @!P0 ST.E.64 desc[UR36][R8.64], R14 ;  /* 0x0000000e08008985 */ /* 0x0083e8000c101b24 */
[----:B------:R-:W2:Y:S01]  /*257b0*/  @!P1 LDL.64 R4, [R1+0x220] ;  /* 0x0002200001049983 */ /* 0x000ea20000100a00 */
[----:B------:R-:W-:Y:S02]  /*257c0*/  ISETP.GE.AND P0, PT, R205, UR4, PT ;  /* 0x00000004cd007c0c */ /* 0x000fe4000bf06270 */
[----:B------:R-:W-:-:S04]  /*257d0*/  @!P1 LEA R10, P2, R206, R27, 0x2 ;  /* 0x0000001bce0a9211 */ /* 0x000fc800078410ff */
[----:B------:R-:W-:-:S05]  /*257e0*/  @!P1 LEA.HI.X R11, R206, R25, R38, 0x2, P2 ;  /* 0x00000019ce0b9211 */ /* 0x000fca00010f1426 */
[----:B--2---:R2:W-:Y:S04]  /*257f0*/  @!P1 ST.E.64 desc[UR36][R10.64], R4 ;  /* 0x000000040a009985 */ /* 0x0045e8000c101b24 */
[----:B------:R-:W3:Y:S01]  /*25800*/  @!P0 LDL.64 R6, [R1+0x230] ;  /* 0x0002300001068983 */ /* 0x000ee20000100a00 */
[----:B------:R-:W-:Y:S02]  /*25810*/  ISETP.GE.AND P1, PT, R204, UR4, PT ;  /* 0x00000004cc007c0c */ /* 0x000fe4000bf26270 */
[----:B------:R-:W-:-:S04]  /*25820*/  @!P0 LEA R12, P2, R205, R27, 0x2 ;  /* 0x0000001bcd0c8211 */ /* 0x000fc800078410ff */
[----:B------:R-:W-:-:S05]  /*25830*/  @!P0 LEA.HI.X R13, R205, R25, R37, 0x2, P2 ;  /* 0x00000019cd0d8211 */ /* 0x000fca00010f1425 */
[----:B---3--:R3:W-:Y:S04]  /*25840*/  @!P0 ST.E.64 desc[UR36][R12.64], R6 ;  /* 0x000000060c008985 */ /* 0x0087e8000c101b24 */
[----:B-1----:R-:W4:Y:S01]  /*25850*/  @!P1 LDL.64 R8, [R1+0x240] ;  /* 0x0002400001089983 */ /* 0x002f220000100a00 */
[----:B------:R-:W-:Y:S02]  /*25860*/  ISETP.GE.AND P0, PT, R203, UR4, PT ;  /* 0x00000004cb007c0c */ /* 0x000fe4000bf06270 */
[----:B------:R-:W-:-:S04]  /*25870*/  @!P1 LEA R14, P2, R204, R27, 0x2 ;  /* 0x0000001bcc0e9211 */ /* 0x000fc800078410ff */
[----:B------:R-:W-:-:S05]  /*25880*/  @!P1 LEA.HI.X R15, R204, R25, R36, 0x2, P2 ;  /* 0x00000019cc0f9211 */ /* 0x000fca00010f1424 */
[----:B----4-:R1:W-:Y:S04]  /*25890*/  @!P1 ST.E.64 desc[UR36][R14.64], R8 ;  /* 0x000000080e009985 */ /* 0x0103e8000c101b24 */
[----:B--2---:R-:W2:Y:S01]  /*258a0*/  @!P0 LDL.64 R4, [R1+0x250] ;  /* 0x0002500001048983 */ /* 0x004ea20000100a00 */
[----:B------:R-:W-:Y:S02]  /*258b0*/  ISETP.GE.AND P1, PT, R202, UR4, PT ;  /* 0x00000004ca007c0c */ /* 0x000fe4000bf26270 */
[----:B------:R-:W-:-:S04]  /*258c0*/  @!P0 LEA R10, P2, R203, R27, 0x2 ;  /* 0x0000001bcb0a8211 */ /* 0x000fc800078410ff */
[----:B------:R-:W-:-:S05]  /*258d0*/  @!P0 LEA.HI.X R11, R203, R25, R35, 0x2, P2 ;  /* 0x00000019cb0b8211 */ /* 0x000fca00010f1423 */
[----:B--2---:R2:W-:Y:S04]  /*258e0*/  @!P0 ST.E.64 desc[UR36][R10.64], R4 ;  /* 0x000000040a008985 */ /* 0x0045e8000c101b24 */
[----:B---3--:R-:W3:Y:S01]  /*258f0*/  @!P1 LDL.64 R6, [R1+0x260] ;  /* 0x0002600001069983 */ /* 0x008ee20000100a00 */
        /* <DEDUP_REMOVED lines=130> */
[----:B------:R-:W-:-:S04]  /*26120*/  @!P1 LEA R10, P0, R158, R27, 0x2 ;  /* 0x0000001b9e0a9211 */ /* 0x000fc800078010ff */
[----:B------:R-:W-:-:S05]  /*26130*/  @!P1 LEA.HI.X R11, R158, R25, R212, 0x2, P0 ;  /* 0x000000199e0b9211 */ /* 0x000fca00000f14d4 */
[----:B--2---:R3:W-:Y:S04]  /*26140*/  @!P1 ST.E.64 desc[UR36][R10.64], R4 ;  /* 0x000000040a009985 */ /* 0x0047e8000c101b24 */
.L_x_3206:
[----:B------:R-:W-:Y:S05]  /*26150*/  BSYNC B1 ;  /* 0x0000000000017941 */ /* 0x000fea0003800000 */
.L_x_3205:
[----:B------:R-:W-:Y:S01]  /*26160*/  VIADD R20, R20, 0x8 ;  /* 0x0000000814147836 */ /* 0x000fe20000000000 */
[----:B--2---:R2:W4:Y:S04]  /*26170*/  SHFL.IDX PT, R25, R0, 0x1, 0x1c1f ;  /* 0x003c1f0000197f89 */ /* 0x00452800000e0000 */
[----:B------:R-:W-:Y:S01]  /*26180*/  ISETP.GE.AND P0, PT, R20, R21, PT ;  /* 0x000000151400720c */ /* 0x000fe20003f06270 */
[----:B0-----:R-:W0:-:S12]  /*26190*/  SHFL.IDX PT, R3, R3, 0x1, 0x1c1f ;  /* 0x003c1f0003037f89 */ /* 0x001e1800000e0000 */
[----:B--2---:R-:W-:Y:S05]  /*261a0*/  @P0 BRA `(.L_x_3204) ;  /* 0x00000018008c0947 */ /* 0x004fea0003800000 */
[----:B------:R-:W2:Y:S02]  /*261b0*/  LDC R21, c[0x0][0xbc8] ;  /* 0x0002f200ff157b82 */ /* 0x000ea40000000800 */
[----:B--2---:R-:W-:-:S13]  /*261c0*/  ISETP.GE.AND P1, PT, R23, R21, PT ;  /* 0x000000151700720c */ /* 0x004fda0003f26270 */
[----:B---3--:R-:W2:Y:S01]  /*261d0*/  @!P1 LDL.64 R14, [R1+0x218] ;  /* 0x00021800010e9983 */ /* 0x008ea20000100a00 */
[----:B------:R-:W-:Y:S02]  /*261e0*/  ISETP.GE.AND P2, PT, R206, R21, PT ;  /* 0x00000015ce00720c */ /* 0x000fe40003f46270 */
[----:B0-----:R-:W-:-:S04]  /*261f0*/  @!P1 LEA R8, P0, R23, R3, 0x2 ;  /* 0x0000000317089211 */ /* 0x001fc800078010ff */
[----:B----4-:R-:W-:-:S05]  /*26200*/  @!P1 LEA.HI.X R9, R23, R25, R39, 0x2, P0 ;  /* 0x0000001917099211 */ /* 0x010fca00000f1427 */
[----:B--2---:R0:W-:Y:S04]  /*26210*/  @!P1 ST.E.64 desc[UR36][R8.64], R14 ;  /* 0x0000000e08009985 */ /* 0x0041e8000c101b24 */
[----:B------:R-:W2:Y:S01]  /*26220*/  @!P2 LDL.64 R4, [R1+0x228] ;  /* 0x000228000104a983 */ /* 0x000ea20000100a00 */
[----:B------:R-:W-:Y:S02]  /*26230*/  ISETP.GE.AND P1, PT, R205, R21, PT ;  /* 0x00000015cd00720c */ /* 0x000fe40003f26270 */
[----:B------:R-:W-:-:S04]  /*26240*/  @!P2 LEA R10, P0, R206, R3, 0x2 ;  /* 0x00000003ce0aa211 */ /* 0x000fc800078010ff */
[----:B------:R-:W-:-:S05]  /*26250*/  @!P2 LEA.HI.X R11, R206, R25, R38, 0x2, P0 ;  /* 0x00000019ce0ba211 */ /* 0x000fca00000f1426 */
[----:B--2---:R2:W-:Y:S04]  /*26260*/  @!P2 ST.E.64 desc[UR36][R10.64], R4 ;  /* 0x000000040a00a985 */ /* 0x0045e8000c101b24 */
[----:B------:R-:W3:Y:S01]  /*26270*/  @!P1 LDL.64 R6, [R1+0x238] ;  /* 0x0002380001069983 */ /* 0x000ee20000100a00 */
[----:B------:R-:W-:Y:S02]  /*26280*/  ISETP.GE.AND P2, PT, R204, R21, PT ;  /* 0x00000015cc00720c */ /* 0x000fe40003f46270 */
[----:B------:R-:W-:-:S04]  /*26290*/  @!P1 LEA R12, P0, R205, R3, 0x2 ;  /* 0x00000003cd0c9211 */ /* 0x000fc800078010ff */
[----:B------:R-:W-:-:S05]  /*262a0*/  @!P1 LEA.HI.X R13, R205, R25, R37, 0x2, P0 ;  /* 0x00000019cd0d9211 */ /* 0x000fca00000f1425 */
[----:B---3--:R3:W-:Y:S04]  /*262b0*/  @!P1 ST.E.64 desc[UR36][R12.64], R6 ;  /* 0x000000060c009985 */ /* 0x0087e8000c101b24 */
[----:B0-----:R-:W4:Y:S01]  /*262c0*/  @!P2 LDL.64 R8, [R1+0x248] ;  /* 0x000248000108a983 */ /* 0x001f220000100a00 */
[----:B------:R-:W-:Y:S02]  /*262d0*/  ISETP.GE.AND P1, PT, R203, R21, PT ;  /* 0x00000015cb00720c */ /* 0x000fe40003f26270 */
[----:B------:R-:W-:-:S04]  /*262e0*/  @!P2 LEA R14, P0, R204, R3, 0x2 ;  /* 0x00000003cc0ea211 */ /* 0x000fc800078010ff */
[----:B------:R-:W-:-:S05]  /*262f0*/  @!P2 LEA.HI.X R15, R204, R25, R36, 0x2, P0 ;  /* 0x00000019cc0fa211 */ /* 0x000fca00000f1424 */
[----:B----4-:R0:W-:Y:S04]  /*26300*/  @!P2 ST.E.64 desc[UR36][R14.64], R8 ;  /* 0x000000080e00a985 */ /* 0x0101e8000c101b24 */
[----:B--2---:R-:W2:Y:S01]  /*26310*/  @!P1 LDL.64 R4, [R1+0x258] ;  /* 0x0002580001049983 */ /* 0x004ea20000100a00 */
[----:B------:R-:W-:Y:S02]  /*26320*/  ISETP.GE.AND P2, PT, R202, R21, PT ;  /* 0x00000015ca00720c */ /* 0x000fe40003f46270 */
[----:B------:R-:W-:-:S04]  /*26330*/  @!P1 LEA R10, P0, R203, R3, 0x2 ;  /* 0x00000003cb0a9211 */ /* 0x000fc800078010ff */
[----:B------:R-:W-:-:S05]  /*26340*/  @!P1 LEA.HI.X R11, R203, R25, R35, 0x2, P0 ;  /* 0x00000019cb0b9211 */ /* 0x000fca00000f1423 */
[----:B--2---:R2:W-:Y:S04]  /*26350*/  @!P1 ST.E.64 desc[UR36][R10.64], R4 ;  /* 0x000000040a009985 */ /* 0x0045e8000c101b24 */
[----:B---3--:R-:W3:Y:S01]  /*26360*/  @!P2 LDL.64 R6, [R1+0x268] ;  /* 0x000268000106a983 */ /* 0x008ee20000100a00 */
        /* <DEDUP_REMOVED lines=119> */
[----:B---3--:R-:W2:Y:S01]  /*26ae0*/  @!P2 LDL.64 R6, [R1+0x3e8] ;  /* 0x0003e8000106a983 */ /* 0x008ea20000100a00 */
[----:B------:R-:W-:Y:S01]  /*26af0*/  @!P2 LEA R12, P0, R176, R3, 0x2 ;  /* 0x00000003b00ca211 */ /* 0x000fe200078010ff */
[----:B------:R-:W-:Y:S01]  /*26b00*/  BSSY B1, `(.L_x_3207) ;  /* 0x000000a000017945 */ /* 0x000fe20003800000 */
[----:B------:R-:W-:Y:S02]  /*26b10*/  ISETP.GE.AND P1, PT, R158, R21, PT ;  /* 0x000000159e00720c */ /* 0x000fe40003f26270 */
[----:B------:R-:W-:Y:S02]  /*26b20*/  @!P2 LEA.HI.X R13, R176, R25, R214, 0x2, P0 ;  /* 0x00000019b00da211 */ /* 0x000fe400000f14d6 */
[----:B------:R-:W-:-:S03]  /*26b30*/  ISETP.GE.AND P0, PT, R159, R21, PT ;  /* 0x000000159f00720c */ /* 0x000fc60003f06270 */
[----:B--2---:R0:W-:Y:S10]  /*26b40*/  @!P2 ST.E.64 desc[UR36][R12.64], R6 ;  /* 0x000000060c00a985 */ /* 0x0041f4000c101b24 */
[----:B------:R-:W-:Y:S05]  /*26b50*/  @P0 BRA `(.L_x_3208) ;  /* 0x0000000000100947 */ /* 0x000fea0003800000 */
[----:B0-----:R-:W2:Y:S01]  /*26b60*/  LDL.64 R6, [R1+0x3f8] ;  /* 0x0003f80001067983 */ /* 0x001ea20000100a00 */
[----:B------:R-:W-:-:S04]  /*26b70*/  LEA R4, P0, R159, R3, 0x2 ;  /* 0x000000039f047211 */ /* 0x000fc800078010ff */
[----:B------:R-:W-:-:S05]  /*26b80*/  LEA.HI.X R5, R159, R25, R213, 0x2, P0 ;  /* 0x000000199f057211 */ /* 0x000fca00000f14d5 */
[----:B--2---:R2:W-:Y:S04]  /*26b90*/  ST.E.64 desc[UR36][R4.64], R6 ;  /* 0x0000000604007985 */ /* 0x0045e8000c101b24 */
.L_x_3208:
[----:B------:R-:W-:Y:S05]  /*26ba0*/  BSYNC B1 ;  /* 0x0000000000017941 */ /* 0x000fea0003800000 */
.L_x_3207:
[----:B------:R-:W-:Y:S05]  /*26bb0*/  @P1 BRA `(.L_x_3204) ;  /* 0x0000001000081947 */ /* 0x000fea0003800000 */
[----:B0-2---:R-:W2:Y:S01]  /*26bc0*/  LDL.64 R6, [R1+0x408] ;  /* 0x0004080001067983 */ /* 0x005ea20000100a00 */
[----:B------:R-:W-:-:S04]  /*26bd0*/  LEA R4, P0, R158, R3, 0x2 ;  /* 0x000000039e047211 */ /* 0x000fc800078010ff */
[----:B------:R-:W-:-:S05]  /*26be0*/  LEA.HI.X R5, R158, R25, R212, 0x2, P0 ;  /* 0x000000199e057211 */ /* 0x000fca00000f14d4 */
[----:B--2---:R0:W-:Y:S01]  /*26bf0*/  ST.E.64 desc[UR36][R4.64], R6 ;  /* 0x0000000604007985 */ /* 0x0041e2000c101b24 */
[----:B------:R-:W-:Y:S05]  /*26c00*/  BRA `(.L_x_3204) ;  /* 0x0000000c00f47947 */ /* 0x000fea0003800000 */
.L_x_3197:
[----:B------:R-:W-:Y:S01]  /*26c10*/  ULDC.64 UR10, c[0x0][0xd00] ;  /* 0x00034000000a7ab9 */ /* 0x000fe20000000a00 */
[----:B------:R-:W-:Y:S01]  /*26c20*/  R2UR UR9, R211 ;  /* 0x00000000d30972ca */ /* 0x000fe200000e0000 */
        /* <DEDUP_REMOVED lines=12> */
[----:B------:R-:W-:Y:S01]  /*26cf0*/  IMAD.U32 R0, RZ, RZ, UR4 ;  /* 0x00000004ff007e24 */ /* 0x000fe2000f8e00ff */
[----:B------:R-:W0:Y:S04]  /*26d00*/  S2R R10, SR_TID.X ;  /* 0x00000000000a7919 */ /* 0x000e280000002100 */
        /* <DEDUP_REMOVED lines=8> */
[----:B------:R-:W-:Y:S01]  /*26d90*/  ULOP3.LUT UR15, UR9, 0xffff, URZ, 0xc0, !UPT ;  /* 0x0000ffff090f7892 */ /* 0x000fe2000f8ec03f */
[----:B0-----:R-:W-:-:S08]  /*26da0*/  VIADD R3, R10, 0xffffff80 ;  /* 0xffffff800a037836 */ /* 0x001fd00000000000 */
[----:B------:R-:W-:Y:S01]  /*26db0*/  @!UP1 ULDC UR8, c[0x0][0xbd4] ;  /* 0x0002f50000089ab9 */ /* 0x000fe20000000800 */
[----:B------:R-:W-:Y:S02]  /*26dc0*/  ISETP.GT.AND P0, PT, R3, 0x3f, PT ;  /* 0x0000003f0300780c */ /* 0x000fe40003f04270 */
[----:B--2---:R-:W-:Y:S01]  /*26dd0*/  @P1 R2UR UR4, R8 ;  /* 0x00000000080412ca */ /* 0x004fe200000e0000 */
[----:B-1----:R-:W-:-:S14]  /*26de0*/  @P2 BRA `(.L_x_3209) ;  /* 0x0000000000102947 */ /* 0x002fdc0003800000 */
[----:B------:R-:W-:Y:S05]  /*26df0*/  @!P1 BRA `(.L_x_3209) ;  /* 0x00000000000c9947 */ /* 0x000fea0003800000 */
[----:B------:R-:W2:Y:S04]  /*26e00*/  LDG.E R3, desc[UR36][R4.64] ;  /* 0x0000002404037981 */ /* 0x000ea8000c1e1900 */
[----:B-----5:R-:W2:Y:S02]  /*26e10*/  LDG.E R0, desc[UR36][R4.64+0x4] ;  /* 0x0000042404007981 */ /* 0x020ea4000c1e1900 */
[----:B--2---:R-:W-:-:S07]  /*26e20*/  IMAD.IADD R0, R0, 0x1, -R3 ;  /* 0x0000000100007824 */ /* 0x004fce00078e0a03 */
.L_x_3209:
[----:B------:R-:W-:Y:S01]  /*26e30*/  USHF.R.S32.HI UR14, URZ, 0x1f, UR60 ;  /* 0x0000001f3f0e7899 */ /* 0x000fe2000801143c */
[----:B------:R-:W-:Y:S01]  /*26e40*/  BSSY B1, `(.L_x_3210) ;  /* 0x000003b000017945 */ /* 0x000fe20003800000 */
[----:B------:R-:W-:Y:S02]  /*26e50*/  USHF.R.S32.HI UR24, URZ, 0x1f, UR4 ;  /* 0x0000001f3f187899 */ /* 0x000fe40008011404 */
[----:B------:R-:W-:Y:S02]  /*26e60*/  USEL UR9, UR60, URZ, !UP0 ;  /* 0x0000003f3c097287 */ /* 0x000fe4000c000000 */
[----:B------:R-:W-:Y:S01]  /*26e70*/  USEL UR14, UR14, URZ, !UP0 ;  /* 0x0000003f0e0e7287 */ /* 0x000fe2000c000000 */
[----:B------:R-:W-:Y:S11]  /*26e80*/  @P0 BRA `(.L_x_3211) ;  /* 0x0000000000d80947 */ /* 0x000ff60003800000 */
[----:B------:R-:W0:Y:S01]  /*26e90*/  LDC R9, c[0x0][0xce8] ;  /* 0x00033a00ff097b82 */ /* 0x000e220000000800 */
[----:B------:R-:W-:-:S04]  /*26ea0*/  IMAD.U32 R3, RZ, RZ, UR59 ;  /* 0x0000003bff037e24 */ /* 0x000fc8000f8e00ff */
[----:B------:R-:W-:-:S04]  /*26eb0*/  IMAD R3, R3, 0x40, R10 ;  /* 0x0000004003037824 */ /* 0x000fc800078e020a */
[----:B------:R-:W-:Y:S02]  /*26ec0*/  VIADD R6, R3, 0xffffff80 ;  /* 0xffffff8003067836 */ /* 0x000fe40000000000 */
        /* <DEDUP_REMOVED lines=50> */
.L_x_3211:
[----:B------:R-:W-:Y:S05]  /*271f0*/  BSYNC B1 ;  /* 0x0000000000017941 */ /* 0x000fea0003800000 */
.L_x_3210:
[----:B------:R-:W-:-:S06]  /*27200*/  UISETP.GT.AND UP0, UPT, UR8, 0x1, UPT ;  /* 0x000000010800788c */ /* 0x000fcc000bf04270 */
[----:B------:R-:W-:-:S13]  /*27210*/  PLOP3.LUT P0, PT, PT, PT, UP0, 0x80, 0x0 ;  /* 0x000000000000781c */ /* 0x000fda0003f0f008 */
[----:B------:R-:W-:Y:S05]  /*27220*/  @P0 BRA `(.L_x_3204) ;  /* 0x00000008006c0947 */ /* 0x000fea0003800000 */
[----:B------:R-:W1:Y:S01]  /*27230*/  LDC R11, c[0x0][0xce8] ;  /* 0x00033a00ff0b7b82 */ /* 0x000e620000000800 */
        /* <DEDUP_REMOVED lines=9> */
[----:B------:R-:W-:Y:S01]  /*272d0*/  IMAD R3, R157, 0x20, R207 ;  /* 0x000000209d037824 */ /* 0x000fe200078e02cf */
[----:B------:R-:W-:Y:S01]  /*272e0*/  ISETP.GE.AND P2, PT, R155, UR16, PT ;  /* 0x000000109b007c0c */ /* 0x000fe2000bf46270 */
[----:B------:R-:W-:Y:S01]  /*272f0*/  IMAD.SHL.U32 R9, R6, 0x2, RZ ;  /* 0x0000000206097824 */ /* 0x000fe200078e00ff */
[----:B------:R-:W-:Y:S01]  /*27300*/  UIADD3 UR11, UR11, UR8, URZ ;  /* 0x000000080b0b7290 */ /* 0x000fe2000fffe03f */
[----:B------:R-:W-:Y:S01]  /*27310*/  IMAD.U32 R8, RZ, RZ, UR59 ;  /* 0x0000003bff087e24 */ /* 0x000fe2000f8e00ff */
[----:B------:R-:W-:Y:S01]  /*27320*/  ULDC.64 UR12, c[0x0][0xbe8] ;  /* 0x0002fa00000c7ab9 */ /* 0x000fe20000000a00 */
[----:B------:R-:W-:Y:S01]  /*27330*/  ISETP.GE.AND P1, PT, R154, UR16, PT ;  /* 0x000000109a007c0c */ /* 0x000fe2000bf26270 */
[----:B------:R-:W-:Y:S01]  /*27340*/  UIMAD.WIDE.U32 UR10, UR15, UR12, UR10 ;  /* 0x0000000c0f0a72a5 */ /* 0x000fe2000f8e000a */
[----:B------:R-:W-:Y:S01]  /*27350*/  LOP3.LUT R6, R9, 0x2, R4, 0xe2, !PT ;  /* 0x0000000209067812 */ /* 0x000fe200078ee204 */
[----:B------:R-:W-:Y:S01]  /*27360*/  IMAD R8, R8, 0x40, R3 ;  /* 0x0000004008087824 */ /* 0x000fe200078e0203 */
[----:B------:R-:W-:Y:S01]  /*27370*/  SEL R4, RZ, 0xffffffff, P2 ;  /* 0xffffffffff047807 */ /* 0x000fe20001000000 */
[----:B------:R-:W-:Y:S01]  /*27380*/  UIMAD UR11, UR15, UR13, UR11 ;  /* 0x0000000d0f0b72a4 */ /* 0x000fe2000f8e020b */
[----:B------:R-:W-:Y:S01]  /*27390*/  SEL R9, RZ, 0xffffffff, P1 ;  /* 0xffffffffff097807 */ /* 0x000fe20000800000 */
[----:B------:R-:W-:Y:S01]  /*273a0*/  IMAD.MOV.U32 R3, RZ, RZ, R8 ;  /* 0x000000ffff037224 */ /* 0x000fe200078e0008 */
[----:B-1----:R-:W-:Y:S01]  /*273b0*/  ISETP.NE.AND P0, PT, R11, 0x1, PT ;  /* 0x000000010b00780c */ /* 0x002fe20003f05270 */
[----:B------:R-:W-:Y:S01]  /*273c0*/  ULDC.64 UR12, c[0x0][0xbf0] ;  /* 0x0002fc00000c7ab9 */ /* 0x000fe20000000a00 */
[----:B------:R-:W-:Y:S01]  /*273d0*/  IMAD.SHL.U32 R13, R4, 0x4, RZ ;  /* 0x00000004040d7824 */ /* 0x000fe200078e00ff */
[----:B------:R-:W-:Y:S01]  /*273e0*/  UIMAD UR14, UR14, UR12, URZ ;  /* 0x0000000c0e0e72a4 */ /* 0x000fe2000f8e023f */
[----:B------:R-:W-:Y:S01]  /*273f0*/  IMAD.SHL.U32 R9, R9, 0x8, RZ ;  /* 0x0000000809097824 */ /* 0x000fe200078e00ff */
[----:B------:R-:W-:Y:S01]  /*27400*/  ISETP.GE.AND P2, PT, R209, UR16, PT ;  /* 0x00000010d1007c0c */ /* 0x000fe2000bf46270 */
[----:B------:R-:W-:Y:S01]  /*27410*/  IMAD.U32 R26, RZ, RZ, UR59 ;  /* 0x0000003bff1a7e24 */ /* 0x000fe2000f8e00ff */
[----:B------:R-:W-:Y:S01]  /*27420*/  UIMAD UR4, UR9, UR13, UR14 ;  /* 0x0000000d090472a4 */ /* 0x000fe2000f8e020e */
[----:B------:R-:W-:Y:S01]  /*27430*/  LOP3.LUT R6, R13, 0x4, R6, 0xe2, !PT ;  /* 0x000000040d067812 */ /* 0x000fe200078ee206 */
[----:B------:R-:W-:Y:S01]  /*27440*/  UIMAD.WIDE.U32 UR8, UR9, UR12, UR10 ;  /* 0x0000000c090872a5 */ /* 0x000fe2000f8e000a */
[----:B-----5:R-:W-:Y:S01]  /*27450*/  IMAD R25, R0, R11, RZ ;  /* 0x0000000b00197224 */ /* 0x020fe200078e02ff */
[----:B------:R-:W-:Y:S01]  /*27460*/  SEL R0, RZ, 0x80, P2 ;  /* 0x00000080ff007807 */ /* 0x000fe20001000000 */
[----:B------:R-:W-:Y:S01]  /*27470*/  IMAD R26, R26, 0x40, R207 ;  /* 0x000000401a1a7824 */ /* 0x000fe200078e02cf */
[----:B------:R-:W0:Y:S01]  /*27480*/  @P0 LDC R5, c[0x0][0xcec] ;  /* 0x00033b00ff050b82 */ /* 0x000e220000000800 */
[----:B------:R-:W-:Y:S01]  /*27490*/  LOP3.LUT R10, R9, 0x8, R6, 0xe2, !PT ;  /* 0x00000008090a7812 */ /* 0x000fe200078ee206 */
[----:B------:R-:W-:Y:S01]  /*274a0*/  UIADD3 UR4, UR9, UR4, URZ ;  /* 0x0000000409047290 */ /* 0x000fe2000fffe03f */
[----:B------:R-:W-:Y:S01]  /*274b0*/  BSSY B1, `(.L_x_3212) ;  /* 0x000004e000017945 */ /* 0x000fe20003800000 */
[----:B------:R-:W-:-:S02]  /*274c0*/  SHF.R.S32.HI R27, RZ, 0x1f, R209 ;  /* 0x0000001fff1b7819 */ /* 0x000fc400000114d1 */
[----:B------:R-:W-:Y:S02]  /*274d0*/  SHF.R.S32.HI R28, RZ, 0x1f, R210 ;  /* 0x0000001fff1c7819 */ /* 0x000fe400000114d2 */
[----:B------:R-:W1:Y:S01]  /*274e0*/  @P0 LDC R7, c[0x0][0xcf0] ;  /* 0x00033c00ff070b82 */ /* 0x000e620000000800 */
[----:B------:R-:W-:Y:S02]  /*274f0*/  SHF.R.S32.HI R29, RZ, 0x1f, R152 ;  /* 0x0000001fff1d7819 */ /* 0x000fe40000011498 */
[----:B------:R-:W-:Y:S02]  /*27500*/  SHF.R.S32.HI R30, RZ, 0x1f, R153 ;  /* 0x0000001fff1e7819 */ /* 0x000fe40000011499 */
[----:B------:R-:W-:Y:S02]  /*27510*/  SHF.R.S32.HI R31, RZ, 0x1f, R154 ;  /* 0x0000001fff1f7819 */ /* 0x000fe4000001149a */
[----:B------:R-:W-:Y:S02]  /*27520*/  SHF.R.S32.HI R32, RZ, 0x1f, R155 ;  /* 0x0000001fff207819 */ /* 0x000fe4000001149b */
[----:B------:R-:W-:Y:S01]  /*27530*/  SHF.R.S32.HI R33, RZ, 0x1f, R156 ;  /* 0x0000001fff217819 */ /* 0x000fe2000001149c */
[----:B0-----:R-:W-:-:S04]  /*27540*/  @P0 IMAD.HI.U32 R4, R8, R5, RZ ;  /* 0x0000000508040227 */ /* 0x001fc800078e00ff */
[----:B------:R-:W-:Y:S02]  /*27550*/  IMAD.U32 R5, RZ, RZ, UR9 ;  /* 0x00000009ff057e24 */ /* 0x000fe4000f8e00ff */
[----:B------:R-:W-:Y:S01]  /*27560*/  IMAD.U32 R5, RZ, RZ, UR4 ;  /* 0x00000004ff057e24 */ /* 0x000fe2000f8e00ff */
[----:B-1----:R-:W-:Y:S01]  /*27570*/  @P0 SHF.R.U32.HI R3, RZ, R7, R4 ;  /* 0x00000007ff030219 */ /* 0x002fe20000011604 */
[----:B------:R-:W-:Y:S01]  /*27580*/  IMAD.U32 R4, RZ, RZ, UR8 ;  /* 0x00000008ff047e24 */ /* 0x000fe2000f8e00ff */
[----:B------:R-:W-:Y:S01]  /*27590*/  ISETP.GE.AND P0, PT, R153, UR16, PT ;  /* 0x0000001099007c0c */ /* 0x000fe2000bf06270 */
[----:B------:R-:W-:Y:S01]  /*275a0*/  ULDC.64 UR8, c[0x0][0xbe0] ;  /* 0x0002f80000087ab9 */ /* 0x000fe20000000a00 */
[--C-:B------:R-:W-:Y:S01]  /*275b0*/  SHF.R.S32.HI R6, RZ, 0x1f, R3.reuse ;  /* 0x0000001fff067819 */ /* 0x100fe20000011403 */
[----:B------:R-:W-:Y:S01]  /*275c0*/  IMAD.MOV R7, RZ, RZ, -R3 ;  /* 0x000000ffff077224 */ /* 0x000fe200078e0a03 */
[----:B------:R-:W-:Y:S01]  /*275d0*/  SEL R9, RZ, 0xffffffff, P0 ;  /* 0xffffffffff097807 */ /* 0x000fe20000000000 */
[----:B------:R-:W-:Y:S01]  /*275e0*/  IMAD.WIDE.U32 R4, R3, UR8, R4 ;  /* 0x0000000803047c25 */ /* 0x000fe2000f8e0004 */
[----:B------:R-:W-:-:S03]  /*275f0*/  ISETP.GE.AND P0, PT, R152, UR16, PT ;  /* 0x0000001098007c0c */ /* 0x000fc6000bf06270 */
[----:B------:R-:W-:Y:S02]  /*27600*/  IMAD R6, R6, UR8, RZ ;  /* 0x0000000806067c24 */ /* 0x000fe4000f8e02ff */
[----:B------:R-:W-:Y:S02]  /*27610*/  IMAD R7, R11, R7, R8 ;  /* 0x000000070b077224 */ /* 0x000fe400078e0208 */
[----:B------:R-:W-:Y:S02]  /*27620*/  IMAD.SHL.U32 R13, R9, 0x10, RZ ;  /* 0x00000010090d7824 */ /* 0x000fe400078e00ff */
[----:B------:R-:W-:Y:S01]  /*27630*/  IMAD R9, R3, UR9, R6 ;  /* 0x0000000903097c24 */ /* 0x000fe2000f8e0206 */
[----:B------:R-:W-:Y:S01]  /*27640*/  SEL R6, RZ, 0xffffffff, P0 ;  /* 0xffffffffff067807 */ /* 0x000fe20000000000 */
[----:B------:R-:W-:Y:S01]  /*27650*/  ULDC.64 UR8, c[0x0][0xbd8] ;  /* 0x0002f60000087ab9 */ /* 0x000fe20000000a00 */
[----:B------:R-:W-:Y:S01]  /*27660*/  SHF.R.S32.HI R3, RZ, 0x1f, R7 ;  /* 0x0000001fff037819 */ /* 0x000fe20000011407 */
[----:B------:R-:W-:Y:S01]  /*27670*/  IMAD.IADD R5, R5, 0x1, R9 ;  /* 0x0000000105057824 */ /* 0x000fe200078e0209 */
[----:B------:R-:W-:Y:S01]  /*27680*/  LOP3.LUT R10, R13, 0x10, R10, 0xe2, !PT ;  /* 0x000000100d0a7812 */ /* 0x000fe200078ee20a */
[----:B------:R-:W-:Y:S01]  /*27690*/  IMAD.SHL.U32 R13, R6, 0x20, RZ ;  /* 0x00000020060d7824 */ /* 0x000fe200078e00ff */
[----:B------:R-:W-:Y:S01]  /*276a0*/  ISETP.GE.AND P0, PT, R210, UR16, PT ;  /* 0x00000010d2007c0c */ /* 0x000fe2000bf06270 */
[----:B------:R-:W-:-:S02]  /*276b0*/  IMAD R6, R3, UR8, RZ ;  /* 0x0000000803067c24 */ /* 0x000fc4000f8e02ff */
[----:B------:R-:W-:Y:S01]  /*276c0*/  IMAD.WIDE.U32 R4, R7, UR8, R4 ;  /* 0x0000000807047c25 */ /* 0x000fe2000f8e0004 */
[----:B------:R-:W-:-:S03]  /*276d0*/  LOP3.LUT R10, R13, 0x20, R10, 0xe2, !PT ;  /* 0x000000200d0a7812 */ /* 0x000fc600078ee20a */
[----:B------:R-:W-:Y:S01]  /*276e0*/  IMAD R3, R7, UR9, R6 ;  /* 0x0000000907037c24 */ /* 0x000fe2000f8e0206 */
[----:B------:R-:W-:Y:S01]  /*276f0*/  SEL R7, RZ, 0x40, P0 ;  /* 0x00000040ff077807 */ /* 0x000fe20000000000 */
[----:B------:R-:W-:Y:S01]  /*27700*/  ULDC.64 UR8, c[0x0][0xb80] ;  /* 0x0002e00000087ab9 */ /* 0x000fe20000000a00 */
[----:B------:R-:W-:Y:S01]  /*27710*/  ISETP.GE.AND P0, PT, R26, R25, PT ;  /* 0x000000191a00720c */ /* 0x000fe20003f06270 */
[----:B------:R-:W-:Y:S01]  /*27720*/  IMAD.IADD R3, R5, 0x1, R3 ;  /* 0x0000000105037824 */ /* 0x000fe200078e0203 */
[----:B------:R-:W-:Y:S02]  /*27730*/  LEA R20, P1, R4, UR8, 0x1 ;  /* 0x0000000804147c11 */ /* 0x000fe4000f8208ff */
[----:B------:R-:W-:Y:S02]  /*27740*/  LOP3.LUT R21, R10, R7, RZ, 0xfc, !PT ;  /* 0x000000070a157212 */ /* 0x000fe400078efcff */
[----:B------:R-:W-:Y:S01]  /*27750*/  LEA.HI.X R3, R4, UR9, R3, 0x1, P1 ;  /* 0x0000000904037c11 */ /* 0x000fe200088f0c03 */
[----:B------:R0:W1:Y:S01]  /*27760*/  SHFL.IDX PT, R6, R20, RZ, 0x181f ;  /* 0x00181fff14067589 */ /* 0x00006200000e0000 */
[----:B------:R-:W-:-:S03]  /*27770*/  LOP3.LUT R24, R21, R0, RZ, 0xfc, !PT ;  /* 0x0000000015187212 */ /* 0x000fc600078efcff */
[----:B------:R0:W2:Y:S02]  /*27780*/  SHFL.IDX PT, R7, R3, RZ, 0x181f ;  /* 0x00181fff03077589 */ /* 0x0000a400000e0000 */
[----:B------:R-:W-:Y:S05]  /*27790*/  @P0 BRA `(.L_x_3213) ;  /* 0x00000000007c0947 */ /* 0x000fea0003800000 */
        /* <DEDUP_REMOVED lines=18> */
[----:B-1----:R-:W-:-:S02]  /*278c0*/  @!P1 LEA R8, P6, R152, R6, 0x1 ;  /* 0x0000000698089211 */ /* 0x002fc400078c08ff */
        /* <DEDUP_REMOVED lines=12> */
.L_x_3213:
[----:B------:R-:W-:Y:S05]  /*27990*/  BSYNC B1 ;  /* 0x0000000000017941 */ /* 0x000fea0003800000 */
.L_x_3212:
        /* <DEDUP_REMOVED lines=9> */
[----:B------:R-:W-:-:S05]  /*27a30*/  LOP3.LUT P1, RZ, R21, 0x40, RZ, 0xc0, !PT ;  /* 0x0000004015ff7812 */ /* 0x000fca000782c0ff */
[CC--:B-1----:R-:W-:Y:S02]  /*27a40*/  @!P2 LEA R8, P0, R156.reuse, R6.reuse, 0x1 ;  /* 0x000000069c08a211 */ /* 0x0c2fe400078008ff */
[----:B---3--:R-:W-:Y:S02]  /*27a50*/  @!P3 IMAD.WIDE R4, R19, 0x2, R6 ;  /* 0x000000021304b825 */ /* 0x008fe400078e0206 */
[-C--:B------:R-:W-:Y:S02]  /*27a60*/  @!P2 LEA.HI.X R9, R156, R7.reuse, R33, 0x1, P0 ;  /* 0x000000079c09a211 */ /* 0x080fe400000f0c21 */
[----:B------:R-:W-:Y:S01]  /*27a70*/  @!P5 LEA R10, P0, R155, R6, 0x1 ;  /* 0x000000069b0ad211 */ /* 0x000fe200078008ff */
[----:B------:R1:W-:Y:S01]  /*27a80*/  @!P3 ST.E.128 desc[UR36][R4.64], RZ ;  /* 0x000000ff0400b985 */ /* 0x0003e2000c101d24 */
[----:B------:R-:W-:Y:S02]  /*27a90*/  ISETP.GE.AND P3, PT, R153, UR16, PT ;  /* 0x0000001099007c0c */ /* 0x000fe4000bf66270 */
[----:B------:R-:W-:Y:S01]  /*27aa0*/  @!P5 LEA.HI.X R11, R155, R7, R32, 0x1, P0 ;  /* 0x000000079b0bd211 */ /* 0x000fe200000f0c20 */
[----:B------:R2:W-:Y:S01]  /*27ab0*/  @!P2 ST.E.128 desc[UR36][R8.64], RZ ;  /* 0x000000ff0800a985 */ /* 0x0005e2000c101d24 */
[----:B------:R-:W-:-:S02]  /*27ac0*/  ISETP.GE.AND P2, PT, R152, UR16, PT ;  /* 0x0000001098007c0c */ /* 0x000fc4000bf46270 */
[----:B------:R-:W-:Y:S01]  /*27ad0*/  LOP3.LUT P0, RZ, R24, 0x80, RZ, 0xc0, !PT ;  /* 0x0000008018ff7812 */ /* 0x000fe2000780c0ff */
[----:B------:R2:W-:Y:S01]  /*27ae0*/  @!P5 ST.E.128 desc[UR36][R10.64], RZ ;  /* 0x000000ff0a00d985 */ /* 0x0005e2000c101d24 */
[----:B------:R-:W-:-:S04]  /*27af0*/  @!P4 LEA R12, P6, R154, R6, 0x1 ;  /* 0x000000069a0cc211 */ /* 0x000fc800078c08ff */
[----:B------:R-:W-:Y:S02]  /*27b00*/  @!P4 LEA.HI.X R13, R154, R7, R31, 0x1, P6 ;  /* 0x000000079a0dc211 */ /* 0x000fe400030f0c1f */
[----:B------:R-:W-:-:S03]  /*27b10*/  @!P3 LEA R14, P5, R153, R6, 0x1 ;  /* 0x00000006990eb211 */ /* 0x000fc600078a08ff */
[----:B------:R2:W-:Y:S01]  /*27b20*/  @!P4 ST.E.128 desc[UR36][R12.64], RZ ;  /* 0x000000ff0c00c985 */ /* 0x0005e2000c101d24 */
[-C--:B-1----:R-:W-:Y:S02]  /*27b30*/  @!P2 LEA R4, P6, R152, R6.reuse, 0x1 ;  /* 0x000000069804a211 */ /* 0x082fe400078c08ff */
[-C--:B0-----:R-:W-:Y:S02]  /*27b40*/  @P1 LEA R20, P4, R210, R6.reuse, 0x1 ;  /* 0x00000006d2141211 */ /* 0x081fe400078808ff */
        /* <DEDUP_REMOVED lines=9> */
.L_x_3204:
[----:B------:R-:W-:Y:S05]  /*27be0*/  BSYNC B0 ;  /* 0x0000000000007941 */ /* 0x000fea0003800000 */
.L_x_3196:
[----:B------:R-:W-:Y:S02]  /*27bf0*/  ULDC UR4, c[0x0][0xd3c] ;  /* 0x00034f0000047ab9 */ /* 0x000fe40000000800 */
[----:B------:R-:W-:-:S06]  /*27c00*/  UISETP.GE.AND UP0, UPT, UR6, UR4, UPT ;  /* 0x000000040600728c */ /* 0x000fcc000bf06270 */
[----:B------:R-:W-:-:S13]  /*27c10*/  PLOP3.LUT P0, PT, PT, PT, UP0, 0x80, 0x0 ;  /* 0x000000000000781c */ /* 0x000fda0003f0f008 */
[----:B------:R-:W-:Y:S05]  /*27c20*/  @!P0 BRA `(.L_x_3214) ;  /* 0xfffffd9400c88947 */ /* 0x000fea000383ffff */
[----:B------:R-:W-:Y:S05]  /*27c30*/  EXIT ;  /* 0x000000000000794d */ /* 0x000fea0003800000 */
.L_x_3065:
[----:B------:R-:W-:-:S08]  /*27c40*/  NOP ;  /* 0x0000000000007918 */ /* 0x000fd00000000000 */
[----:B0-----:R-:W0:-:S00]  /*27c50*/  USETMAXREG.DEALLOC.CTAPOOL 0x28 ;  /* 0x00000028000079c8 */ /* 0x001e0000080e0500 */
[----:B0-----:R-:W-:Y:S02]  /*27c60*/  LOP3.LUT R0, R0, 0x3, RZ, 0xc0, !PT ;  /* 0x0000000300007812 */ /* 0x001fe400078ec0ff */
[----:B------:R-:W-:-:S04]  /*27c70*/  LOP3.LUT R16, R16, 0xffdfffff, RZ, 0xc0, !PT ;  /* 0xffdfffff10107812 */ /* 0x000fc800078ec0ff */
[----:B------:R-:W0:Y:S02]  /*27c80*/  SHFL.IDX PT, R0, R0, RZ, 0x1f ;  /* 0x00001fff00007589 */ /* 0x000e2400000e0000 */
[----:B0-----:R-:W-:Y:S01]  /*27c90*/  ISETP.NE.AND P0, PT, R0, RZ, PT ;  /* 0x000000ff0000720c */ /* 0x001fe20003f05270 */
[----:B------:R-:W-:-:S12]  /*27ca0*/  IMAD.MOV.U32 R0, RZ, RZ, RZ ;  /* 0x000000ffff007224 */ /* 0x000fd800078e00ff */
        /* <DEDUP_REMOVED lines=9> */
.L_x_3215:
[----:B------:R-:W0:Y:S01]  /*27d40*/  S2R R2, SR_TID.X ;  /* 0x0000000000027919 */ /* 0x000e220000002100 */
[----:B------:R-:W-:Y:S01]  /*27d50*/  ULDC UR4, c[0x0][0xd3c] ;  /* 0x00034f0000047ab9 */ /* 0x000fe20000000800 */
[----:B------:R-:W-:Y:S01]  /*27d60*/  IMAD.MOV.U32 R9, RZ, RZ, RZ ;  /* 0x000000ffff097224 */ /* 0x000fe200078e00ff */
[----:B------:R-:W1:Y:S01]  /*27d70*/  S2UR UR6, SR_CTAID.X ;  /* 0x00000000000679c3 */ /* 0x000e620000002500 */
[----:B------:R-:W-:Y:S01]  /*27d80*/  ULDC UR5, c[0x0][0xd38] ;  /* 0x00034e0000057ab9 */ /* 0x000fe20000000800 */
[----:B0-----:R-:W-:-:S04]  /*27d90*/  LOP3.LUT R7, R2, 0x1f, RZ, 0xc0, !PT ;  /* 0x0000001f02077812 */ /* 0x001fc800078ec0ff */
[----:B------:R-:W-:-:S04]  /*27da0*/  ISETP.NE.AND P0, PT, R7, 0x1f, PT ;  /* 0x0000001f0700780c */ /* 0x000fc80003f05270 */
[----:B------:R-:W-:-:S13]  /*27db0*/  ISETP.GE.OR P1, PT, R7, UR4, !P0 ;  /* 0x0000000407007c0c */ /* 0x000fda000c726670 */
[----:B------:R-:W0:Y:S08]  /*27dc0*/  @!P1 LDC.64 R4, c[0x0][0xd80] ;  /* 0x00036000ff049b82 */ /* 0x000e300000000a00 */
[----:B------:R-:W2:Y:S01]  /*27dd0*/  @!P1 LDC.64 R2, c[0x0][0xd78] ;  /* 0x00035e00ff029b82 */ /* 0x000ea20000000a00 */
[----:B0-----:R-:W-:-:S05]  /*27de0*/  @!P1 IMAD.WIDE.U32 R4, R7, 0x4, R4 ;  /* 0x0000000407049825 */ /* 0x001fca00078e0004 */
        /* <DEDUP_REMOVED lines=26> */
[----:B0-----:R-:W-:-:S05]  /*27f90*/  IMAD R6, R6, UR5, RZ ;  /* 0x0000000506067c24 */ /* 0x001fca000f8e02ff */
[----:B-1----:R-:W-:Y:S01]  /*27fa0*/  ISETP.GT.AND P6, PT, R6, UR6, PT ;  /* 0x0000000606007c0c */ /* 0x002fe2000bfc4270 */
[----:B------:R-:W-:-:S12]  /*27fb0*/  IMAD.MOV.U32 R3, RZ, RZ, R6 ;  /* 0x000000ffff037224 */ /* 0x000fd800078e0006 */
[----:B------:R-:W-:Y:S05]  /*27fc0*/  @P6 BRA `(.L_x_3217) ;  /* 0x0000000000986947 */ /* 0x000fea0003800000 */
[----:B------:R-:W-:Y:S01]  /*27fd0*/  IMAD.MOV.U32 R6, RZ, RZ, R3 ;  /* 0x000000ffff067224 */ /* 0x000fe200078e0003 */
[----:B------:R-:W-:Y:S01]  /*27fe0*/  UMOV UR4, URZ ;  /* 0x0000003f00047c82 */ /* 0x000fe20008000000 */
[----:B------:R-:W-:-:S05]  /*27ff0*/  ULDC UR5, c[0x0][0xd38] ;  /* 0x00034e0000057ab9 */ /* 0x000fca0000000800 */
.L_x_3219:
[----:B------:R-:W0:Y:S01]  /*28000*/  LDC R0, c[0x0][0xd3c] ;  /* 0x00034f00ff007b82 */ /* 0x000e220000000800 */
[----:B------:R-:W-:-:S06]  /*28010*/  UIADD3 UR4, UR4, 0x1f, URZ ;  /* 0x0000001f04047890 */ /* 0x000fcc000fffe03f */
[----:B0-----:R-:W-:-:S13]  /*28020*/  ISETP.LE.AND P6, PT, R0, UR4, PT ;  /* 0x0000000400007c0c */ /* 0x001fda000bfc3270 */
[----:B------:R-:W-:Y:S05]  /*28030*/  @P6 BRA `(.L_x_3218) ;  /* 0x0000000800a86947 */ /* 0x000fea0003800000 */
[----:B------:R-:W-:-:S05]  /*28040*/  VIADD R9, R7, UR4 ;  /* 0x0000000407097c36 */ /* 0x000fca0008000000 */
[----:B------:R-:W-:Y:S01]  /*28050*/  ISETP.GE.OR P6, PT, R9, R0, !P0 ;  /* 0x000000000900720c */ /* 0x000fe200047c6670 */
[----:B------:R-:W-:-:S12]  /*28060*/  IMAD.MOV.U32 R0, RZ, RZ, RZ ;  /* 0x000000ffff007224 */ /* 0x000fd800078e00ff */
        /* <DEDUP_REMOVED lines=28> */
.L_x_3217:
        /* <DEDUP_REMOVED lines=13> */
.L_x_3220:
        /* <DEDUP_REMOVED lines=62> */
.L_x_3221:
        /* <DEDUP_REMOVED lines=61> */
.L_x_3222:
[----:B------:R-:W-:-:S05]  /*28ab0*/  LOP3.LUT R25, RZ, R2, RZ, 0x33, !PT ;  /* 0x00000002ff197212 */ /* 0x000fca00078e33ff */
[----:B------:R-:W-:Y:S01]  /*28ac0*/  IMAD.IADD R25, R0, 0x1, R25 ;  /* 0x0000000100197824 */ /* 0x000fe200078e0219 */
[----:B------:R-:W-:Y:S06]  /*28ad0*/  BRA `(.L_x_3223) ;  /* 0x0000000000147947 */ /* 0x000fec0003800000 */
.L_x_3218:
[----:B------:R-:W-:Y:S01]  /*28ae0*/  ULDC UR4, c[0x0][0xd3c] ;  /* 0x00034f0000047ab9 */ /* 0x000fe20000000800 */
[----:B------:R-:W-:Y:S02]  /*28af0*/  IMAD.MOV.U32 R25, RZ, RZ, RZ ;  /* 0x000000ffff197224 */ /* 0x000fe400078e00ff */
[----:B------:R-:W-:Y:S02]  /*28b00*/  IMAD.U32 R24, RZ, RZ, UR6 ;  /* 0x00000006ff187e24 */ /* 0x000fe4000f8e00ff */
[----:B------:R-:W-:Y:S02]  /*28b10*/  IMAD.MOV.U32 R26, RZ, RZ, RZ ;  /* 0x000000ffff1a7224 */ /* 0x000fe400078e00ff */
[----:B------:R-:W-:-:S07]  /*28b20*/  IMAD.U32 R27, RZ, RZ, UR4 ;  /* 0x00000004ff1b7e24 */ /* 0x000fce000f8e00ff */
.L_x_3223:
[----:B------:R-:W-:-:S13]  /*28b30*/  ISETP.NE.AND P0, PT, R7, RZ, PT ;  /* 0x000000ff0700720c */ /* 0x000fda0003f05270 */
[----:B------:R-:W0:Y:S01]  /*28b40*/  @!P0 S2R R3, SR_CgaCtaId ;  /* 0x0000000000038919 */ /* 0x000e220000008800 */
[----:B------:R-:W-:-:S04]  /*28b50*/  @!P0 MOV R0, 0x400 ;  /* 0x0000040000008802 */ /* 0x000fc80000000f00 */
[----:B0-----:R-:W-:-:S05]  /*28b60*/  @!P0 LEA R0, R3, R0, 0x18 ;  /* 0x0000000003008211 */ /* 0x001fca00078ec0ff */
[----:B------:R1:W-:Y:S01]  /*28b70*/  @!P0 STS.128 [R0+0x388d0], R24 ;  /* 0x0388d01800008388 */ /* 0x0003e20000000c00 */
[----:B------:R-:W-:Y:S06]  /*28b80*/  BAR.ARV 0x5, 0x180 ;  /* 0x0146000000007b1d */ /* 0x000fec0000002000 */
.L_x_3216:
[----:B------:R2:W-:Y:S01]  /*28b90*/  STL [R1+0x430], RZ ;  /* 0x000430ff01007387 */ /* 0x0005e20000100800 */
[----:B------:R-:W-:Y:S01]  /*28ba0*/  ULDC UR4, c[0x0][0xd3c] ;  /* 0x00034f0000047ab9 */ /* 0x000fe20000000800 */
[----:B------:R-:W-:Y:S01]  /*28bb0*/  IMAD.MOV.U32 R23, RZ, RZ, 0x1 ;  /* 0x00000001ff177424 */ /* 0x000fe200078e00ff */
[----:B0-----:R-:W-:Y:S01]  /*28bc0*/  ISETP.GE.AND P0, PT, R27, UR4, PT ;  /* 0x000000041b007c0c */ /* 0x001fe2000bf06270 */
[----:B------:R-:W-:-:S12]  /*28bd0*/  IMAD.MOV.U32 R18, RZ, RZ, RZ ;  /* 0x000000ffff127224 */ /* 0x000fd800078e00ff */
[----:B--2---:R-:W-:Y:S05]  /*28be0*/  @P0 BRA `(.L_x_3224) ;  /* 0x0000006000440947 */ /* 0x004fea0003800000 */
[----:B-1----:R-:W2:Y:S01]  /*28bf0*/  LDL R0, [R1+0x454] ;  /* 0x0004540001007983 */ /* 0x002ea20000100800 */
[----:B------:R-:W0:Y:S01]  /*28c00*/  S2UR UR5, SR_CgaCtaId ;  /* 0x00000000000579c3 */ /* 0x000e220000008800 */
[----:B------:R-:W-:Y:S01]  /*28c10*/  BSSY B8, `(.L_x_3224) ;  /* 0x000060e000087945 */ /* 0x000fe20003800000 */
[----:B------:R-:W-:Y:S01]  /*28c20*/  IMAD.MOV.U32 R23, RZ, RZ, 0x1 ;  /* 0x00000001ff177424 */ /* 0x000fe200078e00ff */
[----:B------:R-:W1:Y:S01]  /*28c30*/  S2R R5, SR_TID.X ;  /* 0x0000000000057919 */ /* 0x000e620000002100 */
[----:B------:R-:W-:Y:S01]  /*28c40*/  IMAD.MOV.U32 R18, RZ, RZ, RZ ;  /* 0x000000ffff127224 */ /* 0x000fe200078e00ff */
[----:B------:R-:W-:Y:S01]  /*28c50*/  ULDC UR39, c[0x0][0xc] ;  /* 0x0000030000277ab9 */ /* 0x000fe20000000800 */
[----:B------:R3:W-:Y:S01]  /*28c60*/  STL [R1+0x430], RZ ;  /* 0x000430ff01007387 */ /* 0x0007e20000100800 */
[C---:B-1----:R-:W-:Y:S02]  /*28c70*/  LOP3.LUT R4, R5.reuse, 0x7f, RZ, 0xc0, !PT ;  /* 0x0000007f05047812 */ /* 0x042fe400078ec0ff */
[----:B--2---:R-:W-:Y:S01]  /*28c80*/  R2UR UR4, R0 ;  /* 0x00000000000472ca */ /* 0x004fe200000e0000 */
[----:B------:R-:W-:-:S05]  /*28c90*/  IMAD.SHL.U32 R0, R5, 0x8, RZ ;  /* 0x0000000805007824 */ /* 0x000fca00078e00ff */
[----:B------:R-:W-:-:S04]  /*28ca0*/  LOP3.LUT R2, R0, 0x1f8, RZ, 0xc0, !PT ;  /* 0x000001f800027812 */ /* 0x000fc800078ec0ff */
[----:B------:R-:W-:Y:S01]  /*28cb0*/  LOP3.LUT R3, R2, 0x38, R5, 0x78, !PT ;  /* 0x0000003802037812 */ /* 0x000fe200078e7805 */
[----:B------:R-:W-:Y:S01]  /*28cc0*/  IMAD.SHL.U32 R2, R5, 0x10, RZ ;  /* 0x0000001005027824 */ /* 0x000fe200078e00ff */
[----:B------:R-:W-:Y:S01]  /*28cd0*/  SHF.R.U32.HI R5, RZ, 0x3, R4 ;  /* 0x00000003ff057819 */ /* 0x000fe20000011604 */
[----:B------:R-:W-:Y:S01]  /*28ce0*/  ULOP3.LUT UR38, UR4, 0x2, URZ, 0xfc, !UPT ;  /* 0x0000000204267892 */ /* 0x000fe2000f8efc3f */
[----:B------:R-:W-:Y:S02]  /*28cf0*/  LOP3.LUT R4, R0, 0x38, RZ, 0xc0, !PT ;  /* 0x0000003800047812 */ /* 0x000fe400078ec0ff */
[----:B------:R-:W-:Y:S01]  /*28d00*/  UMOV UR4, 0x400 ;  /* 0x0000040000047882 */ /* 0x000fe20000000000 */
[----:B------:R-:W-:Y:S01]  /*28d10*/  LOP3.LUT R34, R3, 0x200, R0, 0xf8, !PT ;  /* 0x0000020003227812 */ /* 0x000fe200078ef800 */
[----:B0-----:R-:W-:Y:S01]  /*28d20*/  ULEA UR4, UR5, UR4, 0x18 ;  /* 0x0000000405047291 */ /* 0x001fe2000f8ec03f */
[----:B------:R-:W-:Y:S02]  /*28d30*/  LOP3.LUT R2, R5, 0x70, R2, 0xf8, !PT ;  /* 0x0000007005027812 */ /* 0x000fe400078ef802 */
[----:B------:R-:W-:-:S02]  /*28d40*/  LOP3.LUT R0, R4, 0x40, RZ, 0xfc, !PT ;  /* 0x0000004004007812 */ /* 0x000fc400078efcff */
[C---:B------:R-:W-:Y:S01]  /*28d50*/  LOP3.LUT R3, R4.reuse, 0x80, RZ, 0xfc, !PT ;  /* 0x0000008004037812 */ /* 0x040fe200078efcff */
[----:B------:R-:W-:Y:S01]  /*28d60*/  IMAD.U32 R17, RZ, RZ, UR4 ;  /* 0x00000004ff117e24 */ /* 0x000fe2000f8e00ff */
[C---:B------:R-:W-:Y:S02]  /*28d70*/  LOP3.LUT R2, R4.reuse, 0xc0, RZ, 0xfc, !PT ;  /* 0x000000c004027812 */ /* 0x040fe400078efcff */
[----:B------:R-:W-:Y:S01]  /*28d80*/  LOP3.LUT R0, R4, 0x100, RZ, 0xfc, !PT ;  /* 0x0000010004007812 */ /* 0x000fe200078efcff */
[----:B------:R-:W-:Y:S01]  /*28d90*/  IMAD R19, R34, 0x2, R17 ;  /* 0x0000000222137824 */ /* 0x000fe200078e0211 */
[C---:B------:R-:W-:Y:S02]  /*28da0*/  LOP3.LUT R3, R4.reuse, 0x140, RZ, 0xfc, !PT ;  /* 0x0000014004037812 */ /* 0x040fe400078efcff */
[C---:B------:R-:W-:Y:S02]  /*28db0*/  LOP3.LUT R2, R4.reuse, 0x180, RZ, 0xfc, !PT ;  /* 0x0000018004027812 */ /* 0x040fe400078efcff */
[----:B---3--:R-:W-:-:S07]  /*28dc0*/  LOP3.LUT R0, R4, 0x1c0, RZ, 0xfc, !PT ;  /* 0x000001c004007812 */ /* 0x008fce00078efcff */
.L_x_3301:
[----:B------:R-:W-:Y:S05]  /*28dd0*/  YIELD ;  /* 0x0000000000007946 */ /* 0x000fea0003800000 */
[----:B------:R-:W-:Y:S01]  /*28de0*/  ULDC.64 UR4, c[0x0][0xb20] ;  /* 0x0002c80000047ab9 */ /* 0x000fe20000000a00 */
[----:B------:R-:W-:Y:S01]  /*28df0*/  IMAD.MOV.U32 R32, RZ, RZ, RZ ;  /* 0x000000ffff207224 */ /* 0x000fe200078e00ff */
[----:B------:R-:W-:-:S04]  /*28e00*/  ISETP.NE.U32.AND P0, PT, RZ, UR4, PT ;  /* 0x00000004ff007c0c */ /* 0x000fc8000bf05070 */
[----:B------:R-:W-:Y:S01]  /*28e10*/  ISETP.NE.AND.EX P0, PT, RZ, UR5, PT, P0 ;  /* 0x00000005ff007c0c */ /* 0x000fe2000bf05300 */
[----:B------:R-:W-:-:S12]  /*28e20*/  ULDC.64 UR4, c[0x0][0xb10] ;  /* 0x0002c40000047ab9 */ /* 0x000fd80000000a00 */
[----:B------:R-:W0:Y:S02]  /*28e30*/  @P0 LDC.64 R2, c[0x0][0xb20] ;  /* 0x0002c800ff020b82 */ /* 0x000e240000000a00 */
[----:B0-----:R-:W-:-:S05]  /*28e40*/  @P0 IMAD.WIDE R2, R27, 0x4, R2 ;  /* 0x000000041b020825 */ /* 0x001fca00078e0202 */
[----:B------:R0:W5:Y:S01]  /*28e50*/  @P0 LDG.E R32, desc[UR36][R2.64] ;  /* 0x0000002402200981 */ /* 0x000162000c1e1900 */
[----:B------:R-:W-:Y:S01]  /*28e60*/  ISETP.NE.U32.AND P0, PT, RZ, UR4, PT ;  /* 0x00000004ff007c0c */ /* 0x000fe2000bf05070 */
[----:B------:R-:W-:Y:S01]  /*28e70*/  IMAD.MOV.U32 R35, RZ, RZ, RZ ;  /* 0x000000ffff237224 */ /* 0x000fe200078e00ff */
[----:B------:R-:W-:Y:S02]  /*28e80*/  LOP3.LUT R16, R16, 0xffffffbf, RZ, 0xc0, !PT ;  /* 0xffffffbf10107812 */ /* 0x000fe400078ec0ff */
[----:B------:R-:W-:Y:S01]  /*28e90*/  ISETP.NE.AND.EX P1, PT, RZ, UR5, PT, P0 ;  /* 0x00000005ff007c0c */ /* 0x000fe2000bf25300 */
[----:B------:R-:W-:Y:S02]  /*28ea0*/  ULDC.64 UR4, c[0x0][0xaf8] ;  /* 0x0002be0000047ab9 */ /* 0x000fe40000000a00 */
[----:B------:R-:W-:Y:S01]  /*28eb0*/  ISETP.NE.U32.AND P0, PT, RZ, UR4, PT ;  /* 0x00000004ff007c0c */ /* 0x000fe2000bf05070 */
[----:B0-----:R-:W0:Y:S03]  /*28ec0*/  LDC.64 R2, c[0x0][0xaf8] ;  /* 0x0002be00ff027b82 */ /* 0x001e260000000a00 */
[----:B------:R-:W-:Y:S01]  /*28ed0*/  ISETP.NE.AND.EX P2, PT, RZ, UR5, PT, P0 ;  /* 0x00000005ff007c0c */ /* 0x000fe2000bf45300 */
[----:B------:R-:W-:-:S05]  /*28ee0*/  ULDC.64 UR4, c[0x0][0x418] ;  /* 0x0001060000047ab9 */ /* 0x000fca0000000a00 */
[----:B-1----:R-:W1:Y:S07]  /*28ef0*/  @P1 LDC.64 R4, c[0x0][0xb10] ;  /* 0x0002c400ff041b82 */ /* 0x002e6e0000000a00 */
[----:B------:R-:W-:Y:S01]  /*28f00*/  @P2 LOP3.LUT R16, R16, 0x40, RZ, 0xfc, !PT ;  /* 0x0000004010102812 */ /* 0x000fe200078efcff */
[----:B0-----:R-:W-:-:S05]  /*28f10*/  IMAD.WIDE R2, R27, 0x4, R2 ;  /* 0x000000041b027825 */ /* 0x001fca00078e0202 */
[----:B------:R0:W5:Y:S01]  /*28f20*/  @P2 LDG.E R35, desc[UR36][R2.64] ;  /* 0x0000002402232981 */ /* 0x000162000c1e1900 */
[----:B-1----:R-:W-:-:S05]  /*28f30*/  @P1 IMAD.WIDE R4, R27, 0x4, R4 ;  /* 0x000000041b041825 */ /* 0x002fca00078e0204 */
[----:B--2---:R-:W2:Y:S01]  /*28f40*/  @P1 LDG.E R0, desc[UR36][R4.64] ;  /* 0x0000002404001981 */ /* 0x004ea2000c1e1900 */
        /* <DEDUP_REMOVED lines=10> */
[----:B0-----:R-:W-:-:S05]  /*28ff0*/  IMAD.U32 R0, RZ, RZ, UR4 ;  /* 0x00000004ff007e24 */ /* 0x001fca000f8e00ff */
[----:B------:R1:W-:Y:S01]  /*29000*/  STL [R1+0x410], R0 ;  /* 0x0004100001007387 */ /* 0x0003e20000100800 */
[----:B------:R-:W-:Y:S05]  /*29010*/  @!P2 BRA `(.L_x_3225) ;  /* 0x000000000010a947 */ /* 0x000fea0003800000 */
[----:B------:R-:W2:Y:S04]  /*29020*/  LDG.E R5, desc[UR36][R2.64] ;  /* 0x0000002402057981 */ /* 0x000ea8000c1e1900 */
[----:B-1----:R-:W2:Y:S02]  /*29030*/  LDG.E R0, desc[UR36][R2.64+0x4] ;  /* 0x0000042402007981 */ /* 0x002ea4000c1e1900 */
[----:B--2---:R-:W-:-:S05]  /*29040*/  IMAD.IADD R0, R0, 0x1, -R5 ;  /* 0x0000000100007824 */ /* 0x004fca00078e0a05 */
[----:B------:R2:W-:Y:S02]  /*29050*/  STL [R1+0x410], R0 ;  /* 0x0004100001007387 */ /* 0x0005e40000100800 */
.L_x_3225:
[----:B------:R-:W-:Y:S02]  /*29060*/  ULDC.64 UR4, c[0x0][0xb18] ;  /* 0x0002c60000047ab9 */ /* 0x000fe40000000a00 */
[----:B------:R-:W-:-:S04]  /*29070*/  ISETP.NE.U32.AND P0, PT, RZ, UR4, PT ;  /* 0x00000004ff007c0c */ /* 0x000fc8000bf05070 */
[----:B------:R-:W-:-:S13]  /*29080*/  ISETP.NE.AND.EX P0, PT, RZ, UR5, PT, P0 ;  /* 0x00000005ff007c0c */ /* 0x000fda000bf05300 */
[----:B------:R-:W-:Y:S05]  /*29090*/  @!P0 BRA `(.L_x_3226) ;  /* 0x0000000000108947 */ /* 0x000fea0003800000 */
[----:B0-----:R-:W0:Y:S02]  /*290a0*/  LDC.64 R2, c[0x0][0xb18] ;  /* 0x0002c600ff027b82 */ /* 0x001e240000000a00 */
[----:B0-----:R-:W-:-:S05]  /*290b0*/  IMAD.WIDE R2, R27, 0x4, R2 ;  /* 0x000000041b027825 */ /* 0x001fca00078e0202 */
[----:B------:R0:W5:Y:S01]  /*290c0*/  LDG.E R7, desc[UR36][R2.64] ;  /* 0x0000002402077981 */ /* 0x000162000c1e1900 */
[----:B------:R-:W-:Y:S05]  /*290d0*/  BRA `(.L_x_3227) ;  /* 0x0000000000247947 */ /* 0x000fea0003800000 */
.L_x_3226:
[----:B------:R-:W-:Y:S02]  /*290e0*/  ULDC.64 UR4, c[0x0][0xb00] ;  /* 0x0002c00000047ab9 */ /* 0x000fe40000000a00 */
[----:B------:R-:W-:-:S04]  /*290f0*/  ISETP.NE.U32.AND P0, PT, RZ, UR4, PT ;  /* 0x00000004ff007c0c */ /* 0x000fc8000bf05070 */
[----:B------:R-:W-:-:S13]  /*29100*/  ISETP.NE.AND.EX P0, PT, RZ, UR5, PT, P0 ;  /* 0x00000005ff007c0c */ /* 0x000fda000bf05300 */
[----:B------:R-:W-:Y:S05]  /*29110*/  @!P0 BRA `(.L_x_3227) ;  /* 0x0000000000148947 */ /* 0x000fea0003800000 */
[----:B0-----:R-:W0:Y:S02]  /*29120*/  LDC.64 R2, c[0x0][0xb00] ;  /* 0x0002c000ff027b82 */ /* 0x001e240000000a00 */
[----:B0-----:R-:W-:-:S05]  /*29130*/  IMAD.WIDE R2, R27, 0x4, R2 ;  /* 0x000000041b027825 */ /* 0x001fca00078e0202 */
[----:B------:R-:W3:Y:S04]  /*29140*/  LDG.E R7, desc[UR36][R2.64] ;  /* 0x0000002402077981 */ /* 0x000ee8000c1e1900 */
[----:B-12---:R-:W3:Y:S02]  /*29150*/  LDG.E R0, desc[UR36][R2.64+0x4] ;  /* 0x0000042402007981 */ /* 0x006ee4000c1e1900 */
[----:B---3--:R-:W-:-:S07]  /*29160*/  IMAD.IADD R7, R0, 0x1, -R7 ;  /* 0x0000000100077824 */ /* 0x008fce00078e0a07 */
.L_x_3227:
[----:B------:R-:W3:Y:S01]  /*29170*/  LDL R6, [R1+0x410] ;  /* 0x0004100001067983 */ /* 0x000ee20000100800 */
[----:B012---:R-:W0:Y:S01]  /*29180*/  LDC R0, c[0x0][0x448] ;  /* 0x00011200ff007b82 */ /* 0x007e220000000800 */
[----:B------:R-:W-:Y:S01]  /*29190*/  IMAD.SHL.U32 R37, R25, 0x40, RZ ;  /* 0x0000004019257824 */ /* 0x000fe200078e00ff */
[----:B------:R-:W-:Y:S01]  /*291a0*/  LOP3.LUT R16, R16, 0xffffefff, RZ, 0xc0, !PT ;  /* 0xffffefff10107812 */ /* 0x000fe200078ec0ff */
[----:B-----5:R-:W-:Y:S02]  /*291b0*/  IMAD.IADD R25, R7, 0x1, -R32 ;  /* 0x0000000107197824 */ /* 0x020fe400078e0a20 */
[----:B------:R-:W-:-:S03]  /*291c0*/  VIADD R4, R37, 0x3f ;  /* 0x0000003f25047836 */ /* 0x000fc60000000000 */
[----:B------:R-:W1:Y:S01]  /*291d0*/  LDC.64 R2, c[0x0][0xad8] ;  /* 0x0002b600ff027b82 */ /* 0x000e620000000a00 */
[----:B0-----:R-:W-:Y:S02]  /*291e0*/  ISETP.NE.AND P2, PT, R0, 0x1, PT ;  /* 0x000000010000780c */ /* 0x001fe40003f45270 */
[----:B-1----:R-:W-:-:S11]  /*291f0*/  ISETP.GE.AND P1, PT, R3, 0x1, PT ;  /* 0x000000010300780c */ /* 0x002fd60003f26270 */
[----:B------:R-:W0:Y:S01]  /*29200*/  @P2 LDC R5, c[0x0][0x44c] ;  /* 0x00011300ff052b82 */ /* 0x000e220000000800 */
[----:B------:R-:W-:-:S07]  /*29210*/  @P2 LOP3.LUT R16, R16, 0x1000, RZ, 0xfc, !PT ;  /* 0x0000100010102812 */ /* 0x000fce00078efcff */
[----:B------:R-:W1:Y:S01]  /*29220*/  @P2 LDC R0, c[0x0][0x450] ;  /* 0x00011400ff002b82 */ /* 0x000e620000000800 */
[----:B0-----:R-:W-:-:S05]  /*29230*/  @P2 IMAD.HI.U32 R5, R4, R5, RZ ;  /* 0x0000000504052227 */ /* 0x001fca00078e00ff */
[----:B-1----:R-:W-:Y:S02]  /*29240*/  @P2 SHF.R.U32.HI R4, RZ, R0, R5 ;  /* 0x00000000ff042219 */ /* 0x002fe40000011605 */
[----:B---3--:R-:W-:-:S05]  /*29250*/  IADD3 R5, R25, 0x1, -R6 ;  /* 0x0000000119057810 */ /* 0x008fca0007ffe806 */
        /* <DEDUP_REMOVED lines=14> */
.L_x_3230:
[----:B------:R-:W-:-:S13]  /*29340*/  ISETP.NE.AND P0, PT, R3, 0x1, PT ;  /* 0x000000010300780c */ /* 0x000fda0003f05270 */
[----:B------:R-:W0:Y:S02]  /*29350*/  @P0 LDC.64 R4, c[0x0][0xae0] ;  /* 0x0002b800ff040b82 */ /* 0x000e240000000a00 */
[----:B0-----:R-:W-:-:S05]  /*29360*/  @P0 IMAD.HI.U32 R4, R0, R4, RZ ;  /* 0x0000000400040227 */ /* 0x001fca00078e00ff */
[----:B------:R-:W-:-:S07]  /*29370*/  @P0 SHF.R.U32.HI R0, RZ, R5, R4 ;  /* 0x00000005ff000219 */ /* 0x000fce0000011604 */
.L_x_3231:
[----:B------:R-:W-:Y:S05]  /*29380*/  BSYNC B0 ;  /* 0x0000000000007941 */ /* 0x000fea0003800000 */
.L_x_3229:
[----:B------:R-:W-:-:S05]  /*29390*/  IMAD R5, R0, R3, R3 ;  /* 0x0000000300057224 */ /* 0x000fca00078e0203 */
[----:B------:R-:W-:-:S07]  /*293a0*/  VIMNMX R2, R2, R5, PT ;  /* 0x0000000502027248 */ /* 0x000fce0003fe0100 */
.L_x_3228:
[----:B------:R-:W0:Y:S01]  /*293b0*/  @P2 LDC R0, c[0x0][0x44c] ;  /* 0x00011300ff002b82 */ /* 0x000e220000000800 */
[----:B------:R-:W-:Y:S01]  /*293c0*/  VIADD R2, R2, 0x3f ;  /* 0x0000003f02027836 */ /* 0x000fe20000000000 */
[----:B------:R-:W-:Y:S01]  /*293d0*/  ULDC UR4, c[0x0][0xad4] ;  /* 0x0002b50000047ab9 */ /* 0x000fe20000000800 */
[----:B------:R-:W-:-:S05]  /*293e0*/  IMAD.MOV.U32 R4, RZ, RZ, R37 ;  /* 0x000000ffff047224 */ /* 0x000fca00078e0025 */
[----:B------:R-:W1:Y:S01]  /*293f0*/  @P2 LDC R5, c[0x0][0x450] ;  /* 0x00011400ff052b82 */ /* 0x000e620000000800 */
[----:B0-----:R-:W-:-:S05]  /*29400*/  @P2 IMAD.HI.U32 R0, R37, R0, RZ ;  /* 0x0000000025002227 */ /* 0x001fca00078e00ff */
        /* <DEDUP_REMOVED lines=22> */
.L_x_3234:
[----:B------:R-:W-:-:S13]  /*29570*/  ISETP.NE.AND P0, PT, R3, 0x1, PT ;  /* 0x000000010300780c */ /* 0x000fda0003f05270 */
[----:B------:R-:W0:Y:S02]  /*29580*/  @P0 LDC.64 R4, c[0x0][0xae0] ;  /* 0x0002b800ff040b82 */ /* 0x000e240000000a00 */
[----:B0-----:R-:W-:-:S05]  /*29590*/  @P0 IMAD.HI.U32 R4, R6, R4, RZ ;  /* 0x0000000406040227 */ /* 0x001fca00078e00ff */
[----:B------:R-:W-:-:S07]  /*295a0*/  @P0 SHF.R.U32.HI R6, RZ, R5, R4 ;  /* 0x00000005ff060219 */ /* 0x000fce0000011604 */
.L_x_3235:
[----:B------:R-:W-:Y:S05]  /*295b0*/  BSYNC B0 ;  /* 0x0000000000007941 */ /* 0x000fea0003800000 */
.L_x_3233:
[----:B------:R-:W-:-:S05]  /*295c0*/  IMAD R3, R6, R3, RZ ;  /* 0x0000000306037224 */ /* 0x000fca00078e02ff */
[----:B------:R-:W-:-:S07]  /*295d0*/  VIMNMX R2, R2, R3, !PT ;  /* 0x0000000302027248 */ /* 0x000fce0007fe0100 */
.L_x_3232:
        /* <DEDUP_REMOVED lines=43> */
.L_x_3237:
[----:B------:R-:W-:Y:S05]  /*29890*/  BSYNC B0 ;  /* 0x0000000000007941 */ /* 0x000fea0003800000 */
.L_x_3236:
        /* <DEDUP_REMOVED lines=23> */
.L_x_3239:
        /* <DEDUP_REMOVED lines=20> */
.L_x_3242:
[----:B------:R-:W-:Y:S05]  /*29b50*/  BSYNC B6 ;  /* 0x0000000000067941 */ /* 0x000fea0003800000 */
.L_x_3241:
        /* <DEDUP_REMOVED lines=20> */
.L_x_3245:
        /* <DEDUP_REMOVED lines=15> */
.L_x_3244:
[----:B------:R-:W-:Y:S05]  /*29d90*/  BSYNC B6 ;  /* 0x0000000000067941 */ /* 0x000fea0003800000 */
.L_x_3243:
[----:B------:R-:W-:Y:S01]  /*29da0*/  ULDC.64 UR4, c[0x0][0xaf0] ;  /* 0x0002bc0000047ab9 */ /* 0x000fe20000000a00 */
[----:B------:R-:W0:Y:S01]  /*29db0*/  S2R R21, SR_TID.X ;  /* 0x0000000000157919 */ /* 0x000e220000002100 */
[----:B------:R-:W-:Y:S01]  /*29dc0*/  ISETP.NE.U32.AND P0, PT, RZ, UR4, PT ;  /* 0x00000004ff007c0c */ /* 0x000fe2000bf05070 */
[----:B------:R-:W-:Y:S01]  /*29dd0*/  IMAD.MOV.U32 R28, RZ, RZ, R27 ;  /* 0x000000ffff1c7224 */ /* 0x000fe200078e001b */
[----:B------:R-:W-:Y:S01]  /*29de0*/  ULDC UR4, c[0x0][0x320] ;  /* 0x0000c80000047ab9 */ /* 0x000fe20000000800 */
[----:B------:R-:W1:Y:S01]  /*29df0*/  S2R R22, SR_TID.X ;  /* 0x0000000000167919 */ /* 0x000e620000002100 */
[----:B------:R-:W-:Y:S01]  /*29e00*/  ISETP.NE.AND.EX P0, PT, RZ, UR5, PT, P0 ;  /* 0x00000005ff007c0c */ /* 0x000fe2000bf05300 */
[----:B------:R-:W2:-:S12]  /*29e10*/  LDC R20, c[0x0][0x430] ;  /* 0x00010c00ff147b82 */ /* 0x000e980000000800 */
[----:B------:R-:W3:Y:S01]  /*29e20*/  @P0 LDC.64 R2, c[0x0][0xaf0] ;  /* 0x0002bc00ff020b82 */ /* 0x000ee20000000a00 */
[----:B0-----:R-:W-:-:S05]  /*29e30*/  IMAD.SHL.U32 R29, R21, 0x8, RZ ;  /* 0x00000008151d7824 */ /* 0x001fca00078e00ff */
[----:B------:R-:W-:Y:S01]  /*29e40*/  LOP3.LUT R29, R29, 0x38, RZ, 0xc0, !PT ;  /* 0x000000381d1d7812 */ /* 0x000fe200078ec0ff */
[----:B-1----:R-:W-:-:S03]  /*29e50*/  IMAD.SHL.U32 R21, R22, 0x8, RZ ;  /* 0x0000000816157824 */ /* 0x002fc600078e00ff */
[----:B------:R-:W-:Y:S01]  /*29e60*/  LOP3.LUT R33, R29, 0x40, RZ, 0xfc, !PT ;  /* 0x000000401d217812 */ /* 0x000fe200078efcff */
[----:B---3--:R-:W-:Y:S01]  /*29e70*/  @P0 IMAD.WIDE R2, R27, 0x4, R2 ;  /* 0x000000041b020825 */ /* 0x008fe200078e0202 */
[C---:B------:R-:W-:Y:S02]  /*29e80*/  LOP3.LUT R0, R29.reuse, 0x180, RZ, 0xfc, !PT ;  /* 0x000001801d007812 */ /* 0x040fe400078efcff */
[----:B------:R-:W-:Y:S02]  /*29e90*/  LOP3.LUT R29, R29, 0x1c0, RZ, 0xfc, !PT ;  /* 0x000001c01d1d7812 */ /* 0x000fe400078efcff */
[----:B------:R-:W-:Y:S01]  /*29ea0*/  ISETP.GE.AND P3, PT, R33, UR4, PT ;  /* 0x0000000421007c0c */ /* 0x000fe2000bf66270 */
[----:B------:R0:W5:Y:S01]  /*29eb0*/  @P0 LDG.E R28, desc[UR36][R2.64] ;  /* 0x00000024021c0981 */ /* 0x000162000c1e1900 */
[----:B------:R-:W-:Y:S01]  /*29ec0*/  ISETP.GE.AND P0, PT, R29, UR4, PT ;  /* 0x000000041d007c0c */ /* 0x000fe2000bf06270 */
[C---:B------:R-:W-:Y:S01]  /*29ed0*/  IMAD.SHL.U32 R29, R22.reuse, 0x8, RZ ;  /* 0x00000008161d7824 */ /* 0x040fe200078e00ff */
[----:B------:R-:W-:Y:S01]  /*29ee0*/  LOP3.LUT R21, R21, 0x38, RZ, 0xc0, !PT ;  /* 0x0000003815157812 */ /* 0x000fe200078ec0ff */
[----:B------:R-:W-:Y:S01]  /*29ef0*/  IMAD.SHL.U32 R22, R22, 0x8, RZ ;  /* 0x0000000816167824 */ /* 0x000fe200078e00ff */
[----:B------:R-:W-:Y:S01]  /*29f00*/  LOP3.LUT R16, R16, 0xfffffdff, RZ, 0xc0, !PT ;  /* 0xfffffdff10107812 */ /* 0x000fe200078ec0ff */
[----:B------:R-:W-:Y:S01]  /*29f10*/  UMOV UR5, 0xffffffff ;  /* 0xffffffff00057882 */ /* 0x000fe20000000000 */
[----:B------:R-:W-:-:S02]  /*29f20*/  LOP3.LUT R29, R29, 0x38, RZ, 0xc0, !PT ;  /* 0x000000381d1d7812 */ /* 0x000fc400078ec0ff */
[----:B------:R-:W-:Y:S02]  /*29f30*/  ISETP.GE.AND P2, PT, R21, UR4, PT ;  /* 0x0000000415007c0c */ /* 0x000fe4000bf46270 */
[----:B------:R-:W-:Y:S02]  /*29f40*/  LOP3.LUT R29, R29, 0x80, RZ, 0xfc, !PT ;  /* 0x000000801d1d7812 */ /* 0x000fe400078efcff */
[----:B------:R-:W-:Y:S02]  /*29f50*/  @P3 LOP3.LUT R16, R16, 0x200, RZ, 0xfc, !PT ;  /* 0x0000020010103812 */ /* 0x000fe400078efcff */
[----:B------:R-:W-:Y:S02]  /*29f60*/  LOP3.LUT R22, R22, 0x38, RZ, 0xc0, !PT ;  /* 0x0000003816167812 */ /* 0x000fe400078ec0ff */
[----:B------:R-:W-:Y:S02]  /*29f70*/  ISETP.GE.AND P5, PT, R29, UR4, PT ;  /* 0x000000041d007c0c */ /* 0x000fe4000bfa6270 */
[----:B------:R-:W-:-:S02]  /*29f80*/  LOP3.LUT R16, R16, 0xfffffbff, RZ, 0xc0, !PT ;  /* 0xfffffbff10107812 */ /* 0x000fc400078ec0ff */
[----:B------:R-:W-:Y:S02]  /*29f90*/  LOP3.LUT R22, R22, 0xc0, RZ, 0xfc, !PT ;  /* 0x000000c016167812 */ /* 0x000fe400078efcff */
[----:B------:R-:W-:Y:S02]  /*29fa0*/  @P2 LOP3.LUT R16, R16, 0x400, RZ, 0xfc, !PT ;  /* 0x0000040010102812 */ /* 0x000fe400078efcff */
[----:B------:R-:W-:Y:S02]  /*29fb0*/  ISETP.GE.AND P4, PT, R22, UR4, PT ;  /* 0x0000000416007c0c */ /* 0x000fe4000bf86270 */
[----:B------:R-:W-:Y:S02]  /*29fc0*/  LOP3.LUT R16, R16, 0xffffffdf, RZ, 0xc0, !PT ;  /* 0xffffffdf10107812 */ /* 0x000fe400078ec0ff */
[C---:B------:R-:W-:Y:S02]  /*29fd0*/  LOP3.LUT R22, R21.reuse, 0x100, RZ, 0xfc, !PT ;  /* 0x0000010015167812 */ /* 0x040fe400078efcff */
[----:B------:R-:W-:-:S02]  /*29fe0*/  LOP3.LUT R21, R21, 0x140, RZ, 0xfc, !PT ;  /* 0x0000014015157812 */ /* 0x000fc400078efcff */
[----:B------:R-:W-:Y:S02]  /*29ff0*/  @P5 LOP3.LUT R16, R16, 0x20, RZ, 0xfc, !PT ;  /* 0x0000002010105812 */ /* 0x000fe400078efcff */
[----:B------:R-:W-:Y:S02]  /*2a000*/  ISETP.GE.AND P2, PT, R21, UR4, PT ;  /* 0x0000000415007c0c */ /* 0x000fe4000bf46270 */
[----:B------:R-:W-:Y:S02]  /*2a010*/  LOP3.LUT R16, R16, 0xffffffef, RZ, 0xc0, !PT ;  /* 0xffffffef10107812 */ /* 0x000fe400078ec0ff */
[----:B------:R-:W-:Y:S02]  /*2a020*/  ISETP.GE.AND P3, PT, R22, UR4, PT ;  /* 0x0000000416007c0c */ /* 0x000fe4000bf66270 */
[----:B------:R-:W-:Y:S02]  /*2a030*/  @P4 LOP3.LUT R16, R16, 0x10, RZ, 0xfc, !PT ;  /* 0x0000001010104812 */ /* 0x000fe400078efcff */
[----:B------:R-:W-:-:S02]  /*2a040*/  ISETP.GE.AND P1, PT, R0, UR4, PT ;  /* 0x0000000400007c0c */ /* 0x000fc4000bf26270 */
[----:B------:R-:W-:Y:S02]  /*2a050*/  LOP3.LUT R16, R16, 0xfffffffb, RZ, 0xc0, !PT ;  /* 0xfffffffb10107812 */ /* 0x000fe400078ec0ff */
[----:B------:R-:W-:Y:S02]  /*2a060*/  SEL R6, RZ, 0x40, P1 ;  /* 0x00000040ff067807 */ /* 0x000fe40000800000 */
[----:B------:R-:W-:Y:S02]  /*2a070*/  @P2 LOP3.LUT R16, R16, 0x4, RZ, 0xfc, !PT ;  /* 0x0000000410102812 */ /* 0x000fe400078efcff */
[----:B------:R-:W-:Y:S02]  /*2a080*/  SEL R29, RZ, 0x80, P0 ;  /* 0x00000080ff1d7807 */ /* 0x000fe40000000000 */
[----:B------:R-:W-:Y:S02]  /*2a090*/  LOP3.LUT R16, R16, 0xfffffff7, RZ, 0xc0, !PT ;  /* 0xfffffff710107812 */ /* 0x000fe400078ec0ff */
[----:B------:R-:W-:-:S02]  /*2a0a0*/  LEA R0, R30, 0xffffffc0, 0x6 ;  /* 0xffffffc01e007811 */ /* 0x000fc400078e30ff */
[----:B------:R-:W-:Y:S01]  /*2a0b0*/  @P3 LOP3.LUT R16, R16, 0x8, RZ, 0xfc, !PT ;  /* 0x0000000810103812 */ /* 0x000fe200078efcff */
[----:B0-2---:R-:W-:Y:S06]  /*2a0c0*/  BRA.DIV UR5, `(.L_x_3246) ;  /* 0x0000005205a47947 */ /* 0x005fec000b800000 */
.L_x_3319:
[----:B------:R-:W0:Y:S01]  /*2a0d0*/  S2R R2, SR_TID.X ;  /* 0x0000000000027919 */ /* 0x000e220000002100 */
[----:B------:R-:W-:Y:S01]  /*2a0e0*/  ISETP.NE.AND P1, PT, R20, 0x1, PT ;  /* 0x000000011400780c */ /* 0x000fe20003f25270 */
[----:B------:R-:W-:Y:S01]  /*2a0f0*/  IMAD.MOV.U32 R36, RZ, RZ, RZ ;  /* 0x000000ffff247224 */ /* 0x000fe200078e00ff */
[----:B-----5:R-:W-:Y:S01]  /*2a100*/  SHF.R.S32.HI R33, RZ, 0x1f, R28 ;  /* 0x0000001fff217819 */ /* 0x020fe2000001141c */
[----:B------:R-:W1:Y:S01]  /*2a110*/  S2R R3, SR_TID.X ;  /* 0x0000000000037919 */ /* 0x000e620000002100 */
[C---:B------:R-:W-:Y:S02]  /*2a120*/  LOP3.LUT P6, RZ, R16.reuse, 0x400, RZ, 0xc0, !PT ;  /* 0x0000040010ff7812 */ /* 0x040fe400078cc0ff */
[----:B------:R-:W-:-:S07]  /*2a130*/  LOP3.LUT R16, R16, 0xffffdfff, RZ, 0xc0, !PT ;  /* 0xffffdfff10107812 */ /* 0x000fce00078ec0ff */
[----:B------:R-:W-:Y:S02]  /*2a140*/  @P1 LOP3.LUT R16, R16, 0x2000, RZ, 0xfc, !PT ;  /* 0x0000200010101812 */ /* 0x000fe400078efcff */
[----:B0-----:R-:W-:Y:S01]  /*2a150*/  LOP3.LUT R2, R2, 0x7f, RZ, 0xc0, !PT ;  /* 0x0000007f02027812 */ /* 0x001fe200078ec0ff */
[----:B-1----:R-:W-:-:S03]  /*2a160*/  IMAD.SHL.U32 R10, R3, 0x10, RZ ;  /* 0x00000010030a7824 */ /* 0x002fc600078e00ff */
[----:B------:R-:W-:Y:S01]  /*2a170*/  SHF.R.U32.HI R2, RZ, 0x3, R2 ;  /* 0x00000003ff027819 */ /* 0x000fe20000011602 */
[----:B------:R-:W0:Y:S03]  /*2a180*/  @P1 LDC R3, c[0x0][0x434] ;  /* 0x00010d00ff031b82 */ /* 0x000e260000000800 */
[----:B------:R-:W-:-:S05]  /*2a190*/  LOP3.LUT R10, R2, 0x70, R10, 0xf8, !PT ;  /* 0x00000070020a7812 */ /* 0x000fca00078ef80a */
[----:B------:R-:W-:Y:S01]  /*2a1a0*/  IMAD.IADD R7, R10, 0x1, R0 ;  /* 0x000000010a077824 */ /* 0x000fe200078e0200 */
[----:B------:R-:W1:Y:S04]  /*2a1b0*/  @P1 LDC R2, c[0x0][0x438] ;  /* 0x00010e00ff021b82 */ /* 0x000e680000000800 */
[C---:B------:R-:W-:Y:S01]  /*2a1c0*/  ISETP.GE.AND P0, PT, R7.reuse, R25, PT ;  /* 0x000000190700720c */ /* 0x040fe20003f06270 */
[----:B------:R-:W-:-:S03]  /*2a1d0*/  IMAD.IADD R7, R7, 0x1, R32 ;  /* 0x0000000107077824 */ /* 0x000fc600078e0220 */
[----:B------:R-:W-:Y:S01]  /*2a1e0*/  ISETP.GT.U32.OR P0, PT, R10, 0x3f, P0 ;  /* 0x0000003f0a00780c */ /* 0x000fe20000704470 */
[----:B------:R-:W-:Y:S02]  /*2a1f0*/  IMAD.MOV.U32 R8, RZ, RZ, R7 ;  /* 0x000000ffff087224 */ /* 0x000fe400078e0007 */
[----:B0-----:R-:W-:-:S10]  /*2a200*/  @P1 IMAD.HI.U32 R3, R7, R3, RZ ;  /* 0x0000000307031227 */ /* 0x001fd400078e00ff */
[----:B------:R-:W0:Y:S01]  /*2a210*/  @!P0 LDC.64 R4, c[0x0][0x428] ;  /* 0x00010a00ff048b82 */ /* 0x000e220000000a00 */
[----:B-1----:R-:W-:-:S04]  /*2a220*/  @P1 SHF.R.U32.HI R8, RZ, R2, R3 ;  /* 0x00000002ff081219 */ /* 0x002fc80000011603 */
        /* <DEDUP_REMOVED lines=23> */
[----:B------:R-:W-:-:S04]  /*2a3a0*/  LOP3.LUT R2, R4, R2, R3, 0xfe, !PT ;  /* 0x0000000204027212 */ /* 0x000fc800078efe03 */
[----:B------:R-:W-:Y:S01]  /*2a3b0*/  LOP3.LUT R6, R2, R6, RZ, 0xfc, !PT ;  /* 0x0000000602067212 */ /* 0x000fe200078efcff */
[----:B------:R-:W-:-:S03]  /*2a3c0*/  IMAD.MOV R2, RZ, RZ, -R8 ;  /* 0x000000ffff027224 */ /* 0x000fc600078e0a08 */
[----:B------:R-:W-:Y:S01]  /*2a3d0*/  LOP3.LUT R29, R6, R29, RZ, 0xfc, !PT ;  /* 0x0000001d061d7212 */ /* 0x000fe200078efcff */
[----:B------:R-:W-:Y:S01]  /*2a3e0*/  IMAD R3, R20, R2, R7 ;  /* 0x0000000214037224 */ /* 0x000fe200078e0207 */
[----:B------:R0:W-:Y:S01]  /*2a3f0*/  STL [R1+0x434], R6 ;  /* 0x0004340601007387 */ /* 0x0001e20000100800 */
[----:B------:R-:W-:-:S03]  /*2a400*/  IMAD.U32 R2, RZ, RZ, UR38 ;  /* 0x00000026ff027e24 */ /* 0x000fc6000f8e00ff */
[----:B------:R0:W-:Y:S02]  /*2a410*/  STL [R1+0x414], R3 ;  /* 0x0004140301007387 */ /* 0x0001e40000100800 */
[----:B------:R-:W-:-:S13]  /*2a420*/  ISETP.NE.AND P0, PT, R2, 0x3, PT ;  /* 0x000000030200780c */ /* 0x000fda0003f05270 */
[----:B------:R-:W-:-:S04]  /*2a430*/  @P0 LOP3.LUT R16, R16, 0x800, RZ, 0xfc, !PT ;  /* 0x0000080010100812 */ /* 0x000fc800078efcff */
[----:B------:R-:W-:-:S04]  /*2a440*/  LOP3.LUT R16, R16, 0xfffffffe, RZ, 0xc0, !PT ;  /* 0xfffffffe10107812 */ /* 0x000fc800078ec0ff */
[----:B------:R-:W-:Y:S01]  /*2a450*/  @P1 LOP3.LUT R16, R16, 0x1, RZ, 0xfc, !PT ;  /* 0x0000000110101812 */ /* 0x000fe200078efcff */
[----:B0-----:R-:W-:Y:S06]  /*2a460*/  @!P0 BRA `(.L_x_3247) ;  /* 0x0000000000048947 */ /* 0x001fec0003800000 */
[----:B------:R-:W-:Y:S01]  /*2a470*/  BPT.TRAP 0x1 ;  /* 0x000000040000795c */ /* 0x000fe20000300000 */
.L_x_3247:
        /* <DEDUP_REMOVED lines=9> */
.L_x_3320:
[----:B------:R-:W-:Y:S05]  /*2a510*/  BSYNC B0 ;  /* 0x0000000000007941 */ /* 0x000fea0003800000 */
.L_x_3248:
[----:B------:R-:W0:Y:S01]  /*2a520*/  LDL R2, [R1+0x414] ;  /* 0x0004140001027983 */ /* 0x000e220000100800 */
[----:B------:R-:W-:Y:S01]  /*2a530*/  ULDC.64 UR4, c[0x0][0x300] ;  /* 0x0000c00000047ab9 */ /* 0x000fe20000000a00 */
[----:B-----5:R-:W-:Y:S01]  /*2a540*/  SHF.R.S32.HI R4, RZ, 0x1f, R36 ;  /* 0x0000001fff047819 */ /* 0x020fe20000011424 */
[----:B------:R-:W-:Y:S01]  /*2a550*/  ULDC.64 UR6, c[0x0][0x2e8] ;  /* 0x0000ba0000067ab9 */ /* 0x000fe20000000a00 */
[----:B------:R-:W-:-:S03]  /*2a560*/  LOP3.LUT R16, R16, 0xfffffffd, RZ, 0xc0, !PT ;  /* 0xfffffffd10107812 */ /* 0x000fc600078ec0ff */
[----:B------:R-:W-:Y:S01]  /*2a570*/  STL [R1+0x42c], R4 ;  /* 0x00042c0401007387 */ /* 0x000fe20000100800 */
[----:B0-----:R-:W-:-:S05]  /*2a580*/  SHF.R.S32.HI R0, RZ, 0x1f, R2 ;  /* 0x0000001fff007819 */ /* 0x001fca0000011402 */
[----:B------:R0:W-:Y:S02]  /*2a590*/  STL [R1+0x428], R0 ;  /* 0x0004280001007387 */ /* 0x0001e40000100800 */
[----:B0-----:R-:W-:-:S04]  /*2a5a0*/  IMAD R0, R0, UR4, RZ ;  /* 0x0000000400007c24 */ /* 0x001fc8000f8e02ff */
[C---:B------:R-:W-:Y:S02]  /*2a5b0*/  IMAD R0, R2.reuse, UR5, R0 ;  /* 0x0000000502007c24 */ /* 0x040fe4000f8e0200 */
[----:B------:R-:W-:Y:S01]  /*2a5c0*/  IMAD.WIDE.U32 R2, R2, UR4, RZ ;  /* 0x0000000402027c25 */ /* 0x000fe2000f8e00ff */
[----:B------:R-:W-:-:S03]  /*2a5d0*/  ULDC.64 UR4, c[0x0][0x310] ;  /* 0x0000c40000047ab9 */ /* 0x000fc60000000a00 */
[----:B------:R-:W-:Y:S02]  /*2a5e0*/  IMAD.IADD R3, R3, 0x1, R0 ;  /* 0x0000000103037824 */ /* 0x000fe400078e0200 */
[----:B------:R-:W-:Y:S02]  /*2a5f0*/  IMAD R0, R4, UR4, RZ ;  /* 0x0000000404007c24 */ /* 0x000fe4000f8e02ff */
[----:B------:R-:W0:Y:S01]  /*2a600*/  S2R R4, SR_TID.X ;  /* 0x0000000000047919 */ /* 0x000e220000002100 */
[----:B------:R-:W-:-:S04]  /*2a610*/  IMAD.WIDE.U32 R2, R36, UR4, R2 ;  /* 0x0000000424027c25 */ /* 0x000fc8000f8e0002 */
[----:B------:R-:W-:Y:S01]  /*2a620*/  IMAD R0, R36, UR5, R0 ;  /* 0x0000000524007c24 */ /* 0x000fe2000f8e0200 */
[----:B------:R-:W-:-:S03]  /*2a630*/  ULDC.64 UR4, c[0x0][0x308] ;  /* 0x0000c20000047ab9 */ /* 0x000fc60000000a00 */
[----:B------:R-:W-:Y:S02]  /*2a640*/  IMAD.IADD R3, R3, 0x1, R0 ;  /* 0x0000000103037824 */ /* 0x000fe400078e0200 */
[----:B------:R-:W-:Y:S01]  /*2a650*/  IMAD.WIDE.U32 R2, R26, UR4, R2 ;  /* 0x000000041a027c25 */ /* 0x000fe2000f8e0002 */
[----:B------:R-:W-:-:S03]  /*2a660*/  ULDC UR4, c[0x0][0x2f4] ;  /* 0x0000bd0000047ab9 */ /* 0x000fc60000000800 */
[----:B------:R-:W-:Y:S01]  /*2a670*/  IMAD R5, R26, UR5, R3 ;  /* 0x000000051a057c24 */ /* 0x000fe2000f8e0203 */
[----:B------:R-:W-:Y:S01]  /*2a680*/  LEA R0, P0, R2, UR6, 0x1 ;  /* 0x0000000602007c11 */ /* 0x000fe2000f8008ff */
[----:B------:R-:W-:-:S03]  /*2a690*/  UMOV UR5, 0xffffffff ;  /* 0xffffffff00057882 */ /* 0x000fc60000000000 */
[----:B------:R-:W-:Y:S02]  /*2a6a0*/  LEA.HI.X R5, R2, UR7, R5, 0x1, P0 ;  /* 0x0000000702057c11 */ /* 0x000fe400080f0c05 */
[----:B------:R-:W-:Y:S01]  /*2a6b0*/  ISETP.GE.AND P0, PT, R25, 0x1, PT ;  /* 0x000000011900780c */ /* 0x000fe20003f06270 */
[----:B0-----:R-:W-:Y:S02]  /*2a6c0*/  IMAD.SHL.U32 R7, R4, 0x8, RZ ;  /* 0x0000000804077824 */ /* 0x001fe400078e00ff */
[----:B------:R-:W-:-:S03]  /*2a6d0*/  IMAD R4, R18, 0x1000, R34 ;  /* 0x0000100012047824 */ /* 0x000fc600078e0222 */
[----:B------:R-:W-:-:S04]  /*2a6e0*/  LOP3.LUT R7, R7, 0x38, RZ, 0xc0, !PT ;  /* 0x0000003807077812 */ /* 0x000fc800078ec0ff */
[----:B------:R-:W-:-:S13]  /*2a6f0*/  ISETP.GE.AND P2, PT, R7, UR4, PT ;  /* 0x0000000407007c0c */ /* 0x000fda000bf46270 */
[----:B------:R-:W-:Y:S01]  /*2a700*/  @P2 LOP3.LUT R16, R16, 0x2, RZ, 0xfc, !PT ;  /* 0x0000000210102812 */ /* 0x000fe200078efcff */
[----:B------:R-:W-:Y:S06]  /*2a710*/  BRA.DIV UR5, `(.L_x_3250) ;  /* 0x0000004e05587947 */ /* 0x000fec000b800000 */
        /* <DEDUP_REMOVED lines=32> */
.L_x_3330:
        /* <DEDUP_REMOVED lines=10> */
.L_x_3251:
        /* <DEDUP_REMOVED lines=10> */
.L_x_3252:
[----:B------:R-:W-:Y:S01]  /*2aa60*/  VIADD R0, R17, 0x20400 ;  /* 0x0002040011007836 */ /* 0x000fe20000000000 */
[----:B------:R-:W-:Y:S01]  /*2aa70*/  LOP3.LUT P1, RZ, R16, 0x40, RZ, 0xc0, !PT ;  /* 0x0000004010ff7812 */ /* 0x000fe2000782c0ff */
[----:B------:R1:W-:-:S12]  /*2aa80*/  SYNCS.ARRIVE.TRANS64.A1T0 RZ, [R22+URZ+0x38830], RZ ;  /* 0x038830ff16ff79a7 */ /* 0x0003d8000810003f */
[----:B------:R-:W-:Y:S05]  /*2aa90*/  WARPSYNC.ALL ;  /* 0x0000000000007948 */ /* 0x000fea0003800000 */
[----:B------:R-:W-:Y:S01]  /*2aaa0*/  BAR.SYNC.DEFER_BLOCKING 0x8, 0x100 ;  /* 0x0204000000007b1d */ /* 0x000fe20000010000 */
[----:B------:R-:W-:Y:S02]  /*2aab0*/  LOP3.LUT P0, RZ, R0, 0x3ff, RZ, 0xc0, !PT ;  /* 0x000003ff00ff7812 */ /* 0x000fe4000780c0ff */
[----:B------:R-:W-:-:S03]  /*2aac0*/  SHF.R.S32.HI R0, RZ, 0x1f, R27 ;  /* 0x0000001fff007819 */ /* 0x000fc6000001141b */
[----:B------:R-:W-:Y:S01]  /*2aad0*/  BSSY B6, `(.L_x_3253) ;  /* 0x0000018000067945 */ /* 0x000fe20003800000 */
[----:B------:R-:W-:Y:S02]  /*2aae0*/  SEL R30, R0, RZ, !P1 ;  /* 0x000000ff001e7207 */ /* 0x000fe40004800000 */
[----:B------:R-:W-:-:S03]  /*2aaf0*/  SEL R0, R27, RZ, !P1 ;  /* 0x000000ff1b007207 */ /* 0x000fc60004800000 */
[----:B------:R-:W-:Y:S04]  /*2ab00*/  STL [R1+0x424], R30 ;  /* 0x0004241e01007387 */ /* 0x000fe80000100800 */
[----:B------:R2:W-:Y:S02]  /*2ab10*/  STL [R1+0x418], R0 ;  /* 0x0004180001007387 */ /* 0x0005e40000100800 */
[----:B--2---:R-:W-:-:S05]  /*2ab20*/  SHF.R.S32.HI R0, RZ, 0x1f, R35 ;  /* 0x0000001fff007819 */ /* 0x004fca0000011423 */
[----:B------:R2:W-:Y:S01]  /*2ab30*/  STL [R1+0x41c], R0 ;  /* 0x00041c0001007387 */ /* 0x0005e20000100800 */
        /* <DEDUP_REMOVED lines=16> */
[----:B012---:R-:W-:Y:S05]  /*2ac40*/  CALL.ABS.NOINC R2 ;  /* 0x0000000002007343 */ /* 0x007fea0003c00000 */
.L_x_3254:
[----:B------:R-:W-:Y:S05]  /*2ac50*/  BSYNC B6 ;  /* 0x0000000000067941 */ /* 0x000fea0003800000 */
.L_x_3253:
[----:B------:R-:W3:Y:S01]  /*2ac60*/  LDL R20, [R1+0x41c] ;  /* 0x00041c0001147983 */ /* 0x000ee20000100800 */
[----:B------:R-:W-:Y:S01]  /*2ac70*/  IMAD.MOV.U32 R21, RZ, RZ, R30 ;  /* 0x000000ffff157224 */ /* 0x000fe200078e001e */
[----:B------:R-:W-:Y:S01]  /*2ac80*/  ULDC.64 UR4, c[0x0][0x298] ;  /* 0x0000a60000047ab9 */ /* 0x000fe20000000a00 */
[----:B------:R-:W4:Y:S01]  /*2ac90*/  LDC R5, c[0x0][0x448] ;  /* 0x00011200ff057b82 */ /* 0x000f220000000800 */
[----:B------:R1:W5:Y:S01]  /*2aca0*/  LDL R9, [R1+0x410] ;  /* 0x0004100001097983 */ /* 0x0003620000100800 */
[----:B0-----:R-:W0:Y:S01]  /*2acb0*/  S2R R2, SR_TID.X ;  /* 0x0000000000027919 */ /* 0x001e220000002100 */
[----:B------:R-:W1:Y:S01]  /*2acc0*/  S2R R30, SR_TID.X ;  /* 0x00000000001e7919 */ /* 0x000e620000002100 */
[----:B0-----:R-:W-:-:S04]  /*2acd0*/  LOP3.LUT R2, R2, 0x7f, RZ, 0xc0, !PT ;  /* 0x0000007f02027812 */ /* 0x001fc800078ec0ff */
[----:B--2---:R-:W-:Y:S02]  /*2ace0*/  SHF.R.U32.HI R0, RZ, 0x3, R2 ;  /* 0x00000003ff007819 */ /* 0x004fe40000011602 */
[----:B------:R-:W0:Y:S01]  /*2acf0*/  LDC R2, c[0x0][0x448] ;  /* 0x00011200ff027b82 */ /* 0x000e220000000800 */
[----:B---3--:R-:W-:Y:S02]  /*2ad00*/  IMAD.MOV.U32 R4, RZ, RZ, R20 ;  /* 0x000000ffff047224 */ /* 0x008fe400078e0014 */
[----:B------:R-:W2:Y:S01]  /*2ad10*/  LDL R20, [R1+0x418] ;  /* 0x0004180001147983 */ /* 0x000ea20000100800 */
[----:B0-----:R-:W-:Y:S01]  /*2ad20*/  ISETP.NE.AND P6, PT, R2, 0x1, PT ;  /* 0x000000010200780c */ /* 0x001fe20003fc5270 */
[----:B-1----:R-:W-:Y:S02]  /*2ad30*/  IMAD.SHL.U32 R30, R30, 0x10, RZ ;  /* 0x000000101e1e7824 */ /* 0x002fe400078e00ff */
[----:B------:R-:W-:-:S03]  /*2ad40*/  IMAD R4, R4, UR4, RZ ;  /* 0x0000000404047c24 */ /* 0x000fc6000f8e02ff */
[----:B------:R-:W-:Y:S01]  /*2ad50*/  LOP3.LUT R30, R0, 0x70, R30, 0xf8, !PT ;  /* 0x00000070001e7812 */ /* 0x000fe200078ef81e */
[----:B------:R-:W-:-:S04]  /*2ad60*/  IMAD R4, R35, UR5, R4 ;  /* 0x0000000523047c24 */ /* 0x000fc8000f8e0204 */
[----:B------:R-:W-:Y:S02]  /*2ad70*/  IMAD.IADD R30, R30, 0x1, R37 ;  /* 0x000000011e1e7824 */ /* 0x000fe400078e0225 */
[----:B------:R-:W0:Y:S02]  /*2ad80*/  @P6 LDC R3, c[0x0][0x44c] ;  /* 0x00011300ff036b82 */ /* 0x000e240000000800 */
[----:B------:R-:W-:-:S06]  /*2ad90*/  IMAD.MOV.U32 R0, RZ, RZ, R30 ;  /* 0x000000ffff007224 */ /* 0x000fcc00078e001e */
[----:B------:R-:W1:Y:S01]  /*2ada0*/  @P6 LDC R2, c[0x0][0x450] ;  /* 0x00011400ff026b82 */ /* 0x000e620000000800 */
[----:B0-----:R-:W-:-:S05]  /*2adb0*/  @P6 IMAD.HI.U32 R3, R30, R3, RZ ;  /* 0x000000031e036227 */ /* 0x001fca00078e00ff */
[----:B-1----:R-:W-:Y:S01]  /*2adc0*/  @P6 SHF.R.U32.HI R0, RZ, R2, R3 ;  /* 0x00000002ff006219 */ /* 0x002fe20000011603 */
        /* <DEDUP_REMOVED lines=14> */
[----:B------:R-:W-:-:S05]  /*2aeb0*/  SHF.R.S32.HI R4, RZ, 0x1f, R0 ;  /* 0x0000001fff047819 */ /* 0x000fca0000011400 */
[----:B------:R-:W-:Y:S02]  /*2aec0*/  IMAD R4, R4, UR4, RZ ;  /* 0x0000000404047c24 */ /* 0x000fe4000f8e02ff */
[----:B------:R-:W-:-:S04]  /*2aed0*/  IMAD.WIDE.U32 R2, R0, UR4, R2 ;  /* 0x0000000400027c25 */ /* 0x000fc8000f8e0002 */
[----:B------:R-:W-:Y:S01]  /*2aee0*/  IMAD R4, R0, UR5, R4 ;  /* 0x0000000500047c24 */ /* 0x000fe2000f8e0204 */
[----:B------:R-:W-:Y:S01]  /*2aef0*/  ULDC.64 UR4, c[0x0][0x2c8] ;  /* 0x0000b20000047ab9 */ /* 0x000fe20000000a00 */
[----:B------:R-:W-:-:S04]  /*2af00*/  IMAD.MOV R0, RZ, RZ, -R0 ;  /* 0x000000ffff007224 */ /* 0x000fc800078e0a00 */
[----:B----4-:R-:W-:Y:S02]  /*2af10*/  IMAD R0, R5, R0, R30 ;  /* 0x0000000005007224 */ /* 0x010fe400078e021e */
        /* <DEDUP_REMOVED lines=9> */
[----:B------:R-:W-:-:S03]  /*2afb0*/  LOP3.LUT R20, R6, 0x7f, RZ, 0xc0, !PT ;  /* 0x0000007f06147812 */ /* 0x000fc600078ec0ff */
[----:B------:R-:W-:Y:S01]  /*2afc0*/  LEA.HI.X R2, R2, UR5, R3, 0x1, P0 ;  /* 0x0000000502027c11 */ /* 0x000fe200080f0c03 */
[----:B------:R-:W-:Y:S01]  /*2afd0*/  UMOV UR5, 0xffffffff ;  /* 0xffffffff00057882 */ /* 0x000fe20000000000 */
[----:B------:R-:W-:Y:S02]  /*2afe0*/  ISETP.GE.AND P0, PT, R7, UR4, PT ;  /* 0x0000000407007c0c */ /* 0x000fe4000bf06270 */
[----:B------:R-:W-:Y:S01]  /*2aff0*/  SHF.R.U32.HI R8, RZ, 0x3, R20 ;  /* 0x00000003ff087819 */ /* 0x000fe20000011614 */
[----:B------:R-:W-:Y:S10]  /*2b000*/  BRA.DIV UR5, `(.L_x_3255) ;  /* 0x0000004a056c7947 */ /* 0x000ff4000b800000 */
[----:B-----5:R-:W-:Y:S01]  /*2b010*/  IMAD R3, R9, R5, RZ ;  /* 0x0000000509037224 */ /* 0x020fe200078e02ff */
[----:B------:R-:W-:Y:S01]  /*2b020*/  SHFL.IDX PT, R4, R2, RZ, 0x181f ;  /* 0x00181fff02047589 */ /* 0x000fe200000e0000 */
[----:B------:R-:W-:Y:S01]  /*2b030*/  IMAD.IADD R37, R8, 0x1, R37 ;  /* 0x0000000108257824 */ /* 0x000fe200078e0225 */
[----:B------:R-:W-:Y:S02]  /*2b040*/  LOP3.LUT R16, R16, 0xfffffeff, RZ, 0xc0, !PT ;  /* 0xfffffeff10107812 */ /* 0x000fe400078ec0ff */
[----:B------:R-:W0:Y:S02]  /*2b050*/  SHFL.IDX PT, R5, R0, RZ, 0x181f ;  /* 0x00181fff00057589 */ /* 0x000e2400000e0000 */
[----:B------:R-:W-:-:S13]  /*2b060*/  ISETP.GE.AND P2, PT, R37, R3, PT ;  /* 0x000000032500720c */ /* 0x000fda0003f46270 */
[----:B------:R-:W-:-:S04]  /*2b070*/  @P2 LOP3.LUT R16, R16, 0x100, RZ, 0xfc, !PT ;  /* 0x0000010010102812 */ /* 0x000fc800078efcff */
[----:B------:R-:W-:Y:S02]  /*2b080*/  LOP3.LUT R16, R16, 0xffffff7f, RZ, 0xc0, !PT ;  /* 0xffffff7f10107812 */ /* 0x000fe400078ec0ff */
[----:B0-----:R-:W-:-:S05]  /*2b090*/  @!P2 LEA R5, P1, R7, R5, 0x1 ;  /* 0x000000050705a211 */ /* 0x001fca00078208ff */
[----:B------:R-:W-:-:S05]  /*2b0a0*/  @!P2 IMAD.X R4, RZ, RZ, R4, P1 ;  /* 0x000000ffff04a224 */ /* 0x000fca00008e0604 */
        /* <DEDUP_REMOVED lines=30> */
.L_x_3339:
        /* <DEDUP_REMOVED lines=12> */
.L_x_3256:
        /* <DEDUP_REMOVED lines=28> */
.L_x_3258:
[----:B------:R-:W-:Y:S05]  /*2b510*/  BSYNC B6 ;  /* 0x0000000000067941 */ /* 0x000fea0003800000 */
.L_x_3257:
        /* <DEDUP_REMOVED lines=8> */
[----:B------:R-:W-:Y:S01]  /*2b5a0*/  IMAD.MOV.U32 R0, RZ, RZ, R30 ;  /* 0x000000ffff007224 */ /* 0x000fe200078e001e */
[----:B------:R-:W5:Y:S01]  /*2b5b0*/  S2R R7, SR_TID.X ;  /* 0x0000000000077919 */ /* 0x000f620000002100 */
[----:B0-----:R-:W-:-:S05]  /*2b5c0*/  @P6 IMAD.HI.U32 R3, R30, R3, RZ ;  /* 0x000000031e036227 */ /* 0x001fca00078e00ff */
[----:B-1----:R-:W-:Y:S01]  /*2b5d0*/  @P6 SHF.R.U32.HI R0, RZ, R2, R3 ;  /* 0x00000002ff006219 */ /* 0x002fe20000011603 */
[----:B------:R-:W-:Y:S01]  /*2b5e0*/  IMAD.WIDE.U32 R2, R35, UR4, RZ ;  /* 0x0000000423027c25 */ /* 0x000fe2000f8e00ff */
[----:B------:R-:W0:Y:S02]  /*2b5f0*/  S2R R10, SR_TID.X ;  /* 0x00000000000a7919 */ /* 0x000e240000002100 */
[----:B------:R-:W-:Y:S01]  /*2b600*/  SHF.R.S32.HI R5, RZ, 0x1f, R0 ;  /* 0x0000001fff057819 */ /* 0x000fe20000011400 */
[----:B------:R-:W1:Y:S01]  /*2b610*/  S2R R9, SR_TID.X ;  /* 0x0000000000097919 */ /* 0x000e620000002100 */
[----:B------:R-:W-:Y:S01]  /*2b620*/  LOP3.LUT R16, R16, 0xffffefff, RZ, 0xc0, !PT ;  /* 0xffffefff10107812 */ /* 0x000fe200078ec0ff */
[----:B-1----:R-:W-:-:S05]  /*2b630*/  IMAD.SHL.U32 R8, R9, 0x8, RZ ;  /* 0x0000000809087824 */ /* 0x002fca00078e00ff */
        /* <DEDUP_REMOVED lines=9> */
[----:B----4-:R-:W-:Y:S01]  /*2b6d0*/  IMAD.WIDE.U32 R2, R20, UR4, R2 ;  /* 0x0000000414027c25 */ /* 0x010fe2000f8e0002 */
[----:B------:R-:W-:-:S03]  /*2b6e0*/  ULDC UR4, c[0x0][0x448] ;  /* 0x0001120000047ab9 */ /* 0x000fc60000000800 */
[----:B------:R-:W-:-:S04]  /*2b6f0*/  IMAD R4, R20, UR5, R4 ;  /* 0x0000000514047c24 */ /* 0x000fc8000f8e0204 */
        /* <DEDUP_REMOVED lines=8> */
[----:B------:R-:W-:Y:S01]  /*2b780*/  ULDC.64 UR4, c[0x0][0x3c8] ;  /* 0x0000f20000047ab9 */ /* 0x000fe20000000a00 */
[----:B-----5:R-:W-:Y:S02]  /*2b790*/  IMAD.SHL.U32 R21, R7, 0x8, RZ ;  /* 0x0000000807157824 */ /* 0x020fe400078e00ff */
[----:B------:R-:W-:Y:S02]  /*2b7a0*/  IMAD.IADD R3, R3, 0x1, R5 ;  /* 0x0000000103037824 */ /* 0x000fe400078e0205 */
[----:B------:R-:W-:Y:S01]  /*2b7b0*/  IMAD R0, R0, UR4, RZ ;  /* 0x0000000400007c24 */ /* 0x000fe2000f8e02ff */
[----:B------:R-:W-:Y:S01]  /*2b7c0*/  LOP3.LUT R21, R21, 0x38, RZ, 0xc0, !PT ;  /* 0x0000003815157812 */ /* 0x000fe200078ec0ff */
[----:B------:R-:W-:-:S04]  /*2b7d0*/  IMAD.WIDE.U32 R2, R4, UR4, R2 ;  /* 0x0000000404027c25 */ /* 0x000fc8000f8e0002 */
[----:B------:R-:W-:Y:S01]  /*2b7e0*/  IMAD R0, R4, UR5, R0 ;  /* 0x0000000504007c24 */ /* 0x000fe2000f8e0200 */
[----:B------:R-:W-:Y:S01]  /*2b7f0*/  ULDC.64 UR4, c[0x0][0x390] ;  /* 0x0000e40000047ab9 */ /* 0x000fe20000000a00 */
[----:B------:R-:W-:Y:S01]  /*2b800*/  IMAD.SHL.U32 R20, R7, 0x8, RZ ;  /* 0x0000000807147824 */ /* 0x000fe200078e00ff */
[----:B------:R-:W-:Y:S01]  /*2b810*/  LOP3.LUT R7, R21, 0x80, RZ, 0xfc, !PT ;  /* 0x0000008015077812 */ /* 0x000fe200078efcff */
[----:B------:R-:W-:Y:S01]  /*2b820*/  IMAD.IADD R6, R3, 0x1, R0 ;  /* 0x0000000103067824 */ /* 0x000fe200078e0200 */
[----:B------:R-:W-:Y:S01]  /*2b830*/  LEA R0, P0, R2, UR4, 0x1 ;  /* 0x0000000402007c11 */ /* 0x000fe2000f8008ff */
[----:B------:R-:W-:Y:S01]  /*2b840*/  ULDC UR4, c[0x0][0x3b8] ;  /* 0x0000ee0000047ab9 */ /* 0x000fe20000000800 */
[----:B------:R-:W-:Y:S02]  /*2b850*/  LOP3.LUT R20, R20, 0x38, RZ, 0xc0, !PT ;  /* 0x0000003814147812 */ /* 0x000fe400078ec0ff */
[----:B------:R-:W-:Y:S02]  /*2b860*/  ISETP.GE.AND P4, PT, R7, UR4, PT ;  /* 0x0000000407007c0c */ /* 0x000fe4000bf86270 */
[----:B------:R-:W-:Y:S01]  /*2b870*/  LOP3.LUT R7, R20, 0x40, RZ, 0xfc, !PT ;  /* 0x0000004014077812 */ /* 0x000fe200078efcff */
[----:B0-----:R-:W-:-:S05]  /*2b880*/  IMAD.SHL.U32 R20, R10, 0x8, RZ ;  /* 0x000000080a147824 */ /* 0x001fca00078e00ff */
[----:B------:R-:W-:Y:S02]  /*2b890*/  LOP3.LUT R20, R20, 0x38, RZ, 0xc0, !PT ;  /* 0x0000003814147812 */ /* 0x000fe400078ec0ff */
[----:B------:R-:W-:Y:S02]  /*2b8a0*/  ISETP.GE.AND P5, PT, R7, UR4, PT ;  /* 0x0000000407007c0c */ /* 0x000fe4000bfa6270 */
[----:B------:R-:W-:Y:S01]  /*2b8b0*/  LOP3.LUT R7, R20, 0x100, RZ, 0xfc, !PT ;  /* 0x0000010014077812 */ /* 0x000fe200078efcff */
[----:B------:R-:W-:Y:S01]  /*2b8c0*/  IMAD.SHL.U32 R20, R10, 0x8, RZ ;  /* 0x000000080a147824 */ /* 0x000fe200078e00ff */
[----:B------:R-:W-:-:S04]  /*2b8d0*/  ISETP.GE.AND P1, PT, R8, UR4, PT ;  /* 0x0000000408007c0c */ /* 0x000fc8000bf26270 */
[----:B------:R-:W-:Y:S01]  /*2b8e0*/  LOP3.LUT R20, R20, 0x38, RZ, 0xc0, !PT ;  /* 0x0000003814147812 */ /* 0x000fe200078ec0ff */
[----:B------:R-:W-:Y:S01]  /*2b8f0*/  IMAD.SHL.U32 R21, R9, 0x8, RZ ;  /* 0x0000000809157824 */ /* 0x000fe200078e00ff */
[----:B------:R-:W-:Y:S02]  /*2b900*/  ISETP.GE.AND P2, PT, R7, UR4, PT ;  /* 0x0000000407007c0c */ /* 0x000fe4000bf46270 */
[----:B------:R-:W-:Y:S01]  /*2b910*/  LOP3.LUT R7, R20, 0xc0, RZ, 0xfc, !PT ;  /* 0x000000c014077812 */ /* 0x000fe200078efcff */
[----:B------:R-:W-:Y:S01]  /*2b920*/  IMAD.SHL.U32 R20, R9, 0x8, RZ ;  /* 0x0000000809147824 */ /* 0x000fe200078e00ff */
[----:B------:R-:W-:Y:S02]  /*2b930*/  LOP3.LUT R21, R21, 0x38, RZ, 0xc0, !PT ;  /* 0x0000003815157812 */ /* 0x000fe400078ec0ff */
[----:B------:R-:W-:Y:S02]  /*2b940*/  LEA.HI.X R6, R2, UR5, R6, 0x1, P0 ;  /* 0x0000000502067c11 */ /* 0x000fe400080f0c06 */
[----:B------:R-:W-:-:S02]  /*2b950*/  LOP3.LUT R20, R20, 0x38, RZ, 0xc0, !PT ;  /* 0x0000003814147812 */ /* 0x000fc400078ec0ff */
[----:B------:R-:W-:Y:S02]  /*2b960*/  SEL R2, RZ, 0x1, P1 ;  /* 0x00000001ff027807 */ /* 0x000fe40000800000 */
[----:B------:R-:W-:Y:S02]  /*2b970*/  SEL R3, RZ, 0x4, P4 ;  /* 0x00000004ff037807 */ /* 0x000fe40002000000 */
[----:B------:R-:W-:Y:S02]  /*2b980*/  SEL R4, RZ, 0x2, P5 ;  /* 0x00000002ff047807 */ /* 0x000fe40002800000 */
[----:B------:R-:W-:Y:S02]  /*2b990*/  ISETP.GE.AND P3, PT, R7, UR4, PT ;  /* 0x0000000407007c0c */ /* 0x000fe4000bf66270 */
[----:B------:R-:W-:Y:S02]  /*2b9a0*/  LOP3.LUT R7, R21, 0x180, RZ, 0xfc, !PT ;  /* 0x0000018015077812 */ /* 0x000fe400078efcff */
[----:B------:R-:W-:-:S02]  /*2b9b0*/  LOP3.LUT R9, R20, 0x140, RZ, 0xfc, !PT ;  /* 0x0000014014097812 */ /* 0x000fc400078efcff */
[----:B------:R-:W-:Y:S02]  /*2b9c0*/  IADD3 R2, R3, R4, R2 ;  /* 0x0000000403027210 */ /* 0x000fe40007ffe002 */
[----:B------:R-:W-:Y:S02]  /*2b9d0*/  SEL R3, RZ, 0x10, P2 ;  /* 0x00000010ff037807 */ /* 0x000fe40001000000 */
[----:B------:R-:W-:Y:S02]  /*2b9e0*/  SEL R4, RZ, 0x8, P3 ;  /* 0x00000008ff047807 */ /* 0x000fe40001800000 */
[----:B------:R-:W-:Y:S02]  /*2b9f0*/  @P1 LOP3.LUT R16, R16, 0x1000, RZ, 0xfc, !PT ;  /* 0x0000100010101812 */ /* 0x000fe400078efcff */
[----:B------:R-:W-:Y:S02]  /*2ba00*/  ISETP.GE.AND P0, PT, R7, UR4, PT ;  /* 0x0000000407007c0c */ /* 0x000fe4000bf06270 */
[----:B------:R-:W-:-:S02]  /*2ba10*/  LOP3.LUT R7, R20, 0x1c0, RZ, 0xfc, !PT ;  /* 0x000001c014077812 */ /* 0x000fc400078efcff */
[----:B------:R-:W-:Y:S02]  /*2ba20*/  ISETP.GE.AND P1, PT, R9, UR4, PT ;  /* 0x0000000409007c0c */ /* 0x000fe4000bf26270 */
[----:B------:R-:W-:Y:S02]  /*2ba30*/  IADD3 R4, R3, R2, R4 ;  /* 0x0000000203047210 */ /* 0x000fe40007ffe004 */
[----:B------:R-:W-:Y:S02]  /*2ba40*/  SEL R2, RZ, 0x40, P0 ;  /* 0x00000040ff027807 */ /* 0x000fe40000000000 */
[----:B------:R-:W-:Y:S02]  /*2ba50*/  SEL R3, RZ, 0x20, P1 ;  /* 0x00000020ff037807 */ /* 0x000fe40000800000 */
[----:B------:R-:W-:Y:S01]  /*2ba60*/  ISETP.GE.AND P0, PT, R7, UR4, PT ;  /* 0x0000000407007c0c */ /* 0x000fe2000bf06270 */
[----:B------:R-:W-:Y:S01]  /*2ba70*/  UMOV UR4, 0xffffffff ;  /* 0xffffffff00047882 */ /* 0x000fe20000000000 */
[----:B------:R-:W-:-:S02]  /*2ba80*/  IADD3 R4, R2, R4, R3 ;  /* 0x0000000402047210 */ /* 0x000fc40007ffe003 */
        /* <DEDUP_REMOVED lines=75> */
.L_x_3349:
        /* <DEDUP_REMOVED lines=23> */
.L_x_3261:
[----:B------:R-:W-:Y:S05]  /*2c0b0*/  BSYNC B0 ;  /* 0x0000000000007941 */ /* 0x000fea0003800000 */
.L_x_3260:
[----:B------:R-:W-:Y:S01]  /*2c0c0*/  NOP ;  /* 0x0000000000007918 */ /* 0x000fe20000000000 */
[----:B------:R-:W-:-:S13]  /*2c0d0*/  PLOP3.LUT P0, PT, PT, PT, PT, 0x80, 0x0 ;  /* 0x000000000000781c */ /* 0x000fda0003f0f070 */
.L_x_3262:
        /* <DEDUP_REMOVED lines=18> */
.L_x_3350:
[----:B------:R-:W-:Y:S05]  /*2c200*/  BSYNC B0 ;  /* 0x0000000000007941 */ /* 0x000fea0003800000 */
.L_x_3263:
[----:B------:R-:W-:-:S13]  /*2c210*/  LOP3.LUT P0, RZ, R16, 0x800, RZ, 0xc0, !PT ;  /* 0x0000080010ff7812 */ /* 0x000fda000780c0ff */
[----:B------:R-:W-:Y:S05]  /*2c220*/  @!P0 BRA `(.L_x_3265) ;  /* 0x0000000000048947 */ /* 0x000fea0003800000 */
[----:B------:R-:W-:Y:S01]  /*2c230*/  BPT.TRAP 0x1 ;  /* 0x000000040000795c */ /* 0x000fe20000300000 */
.L_x_3265:
[----:B0-----:R-:W-:Y:S01]  /*2c240*/  SHF.L.U32 R0, R23, 0x1f, RZ ;  /* 0x0000001f17007819 */ /* 0x001fe200000006ff */
[----:B------:R-:W-:Y:S03]  /*2c250*/  BSSY B0, `(.L_x_3266) ;  /* 0x0000003000007945 */ /* 0x000fe60003800000 */
[----:B------:R-:W0:Y:S02]  /*2c260*/  SYNCS.PHASECHK.TRANS64.TRYWAIT P0, [R22+URZ+0x38860], R0 ;  /* 0x03886000160075a7 */ /* 0x000e24000800017f */
[----:B0-----:R-:W-:Y:S05]  /*2c270*/  @!P0 BRA `(.L_x_3267) ;  /* 0x0000004400fc8947 */ /* 0x001fea0003800000 */
.L_x_3351:
[----:B------:R-:W-:Y:S05]  /*2c280*/  BSYNC B0 ;  /* 0x0000000000007941 */ /* 0x000fea0003800000 */
.L_x_3266:
[----:B------:R-:W0:Y:S01]  /*2c290*/  LDL.LU R3, [R1+0x428] ;  /* 0x0004280001037983 */ /* 0x000e220000300800 */
[----:B------:R-:W-:Y:S01]  /*2c2a0*/  ULDC.64 UR4, c[0x0][0x328] ;  /* 0x0000ca0000047ab9 */ /* 0x000fe20000000a00 */
[----:B------:R-:W-:Y:S02]  /*2c2b0*/  ULDC.64 UR6, c[0x0][0x318] ;  /* 0x0000c60000067ab9 */ /* 0x000fe40000000a00 */
[----:B------:R-:W2:Y:S04]  /*2c2c0*/  LDL.LU R2, [R1+0x414] ;  /* 0x0004140001027983 */ /* 0x000ea80000300800 */
[----:B------:R-:W3:Y:S01]  /*2c2d0*/  LDL.LU R4, [R1+0x42c] ;  /* 0x00042c0001047983 */ /* 0x000ee20000300800 */
        /* <DEDUP_REMOVED lines=22> */
[C---:B------:R-:W-:Y:S02]  /*2c440*/  LOP3.LUT P3, RZ, R29.reuse, 0x8, RZ, 0xc0, !PT ;  /* 0x000000081dff7812 */ /* 0x040fe4000786c0ff */
[----:B------:R-:W-:Y:S02]  /*2c450*/  LOP3.LUT P2, RZ, R29, 0x10, RZ, 0xc0, !PT ;  /* 0x000000101dff7812 */ /* 0x000fe4000784c0ff */
[----:B------:R-:W-:Y:S01]  /*2c460*/  LOP3.LUT R16, R16, 0xffffffbf, RZ, 0xc0, !PT ;  /* 0xffffffbf10107812 */ /* 0x000fe200078ec0ff */
[----:B0-----:R-:W-:-:S02]  /*2c470*/  IMAD.SHL.U32 R7, R3, 0x8, RZ ;  /* 0x0000000803077824 */ /* 0x001fc400078e00ff */
[----:B------:R-:W0:Y:S03]  /*2c480*/  SHFL.IDX PT, R3, R6, RZ, 0x181f ;  /* 0x00181fff06037589 */ /* 0x000e2600000e0000 */
[----:B------:R-:W-:-:S05]  /*2c490*/  LOP3.LUT R7, R7, 0x38, RZ, 0xc0, !PT ;  /* 0x0000003807077812 */ /* 0x000fca00078ec0ff */
[----:B------:R-:W-:Y:S01]  /*2c4a0*/  IMAD.SHL.U32 R0, R7, 0x2, RZ ;  /* 0x0000000207007824 */ /* 0x000fe200078e00ff */
[----:B------:R-:W-:-:S04]  /*2c4b0*/  LOP3.LUT R7, R29, 0x1, RZ, 0xc0, !PT ;  /* 0x000000011d077812 */ /* 0x000fc800078ec0ff */
[----:B-1----:R-:W-:Y:S02]  /*2c4c0*/  IADD3 R2, P0, R2, R0, RZ ;  /* 0x0000000002027210 */ /* 0x002fe40007f1e0ff */
[----:B------:R-:W-:Y:S02]  /*2c4d0*/  ISETP.NE.U32.AND P1, PT, R7, 0x1, PT ;  /* 0x000000010700780c */ /* 0x000fe40003f25070 */
[----:B------:R-:W-:Y:S01]  /*2c4e0*/  PRMT R7, R29, 0x8880, RZ ;  /* 0x000088801d077816 */ /* 0x000fe200000000ff */
[----:B0-----:R-:W-:Y:S01]  /*2c4f0*/  IMAD.X R3, RZ, RZ, R3, P0 ;  /* 0x000000ffff037224 */ /* 0x001fe200000e0603 */
[----:B------:R-:W-:-:S09]  /*2c500*/  ISETP.LT.OR P0, PT, R25, 0x1, P1 ;  /* 0x000000011900780c */ /* 0x000fd20000f01670 */
[----:B------:R-:W-:Y:S02]  /*2c510*/  @P1 LOP3.LUT R16, R16, 0x40, RZ, 0xfc, !PT ;  /* 0x0000004010101812 */ /* 0x000fe400078efcff */
[----:B------:R-:W-:Y:S02]  /*2c520*/  LOP3.LUT P1, RZ, R29, 0x20, RZ, 0xc0, !PT ;  /* 0x000000201dff7812 */ /* 0x000fe4000782c0ff */
[----:B------:R-:W-:Y:S01]  /*2c530*/  LOP3.LUT R16, R16, 0xffffff7f, RZ, 0xc0, !PT ;  /* 0xffffff7f10107812 */ /* 0x000fe200078ec0ff */
        /* <DEDUP_REMOVED lines=65> */
.L_x_3361:
        /* <DEDUP_REMOVED lines=34> */
.L_x_3269:
        /* <DEDUP_REMOVED lines=10> */
.L_x_3270:
[----:B-1----:R-:W2:Y:S01]  /*2cc10*/  LDL.LU R2, [R1+0x420] ;  /* 0x0004200001027983 */ /* 0x002ea20000300800 */
        /* <DEDUP_REMOVED lines=10> */
.L_x_3285:
[----:B01----:R-:W1:Y:S01]  /*2ccc0*/  S2R R2, SR_TID.X ;  /* 0x0000000000027919 */ /* 0x003e620000002100 */
[----:B0-----:R-:W0:Y:S01]  /*2ccd0*/  LDC R4, c[0x0][0x430] ;  /* 0x00010c00ff047b82 */ /* 0x001e220000000800 */
[----:B---34-:R-:W-:Y:S01]  /*2cce0*/  IMAD R6, R7, 0x40, R32 ;  /* 0x0000004007067824 */ /* 0x018fe200078e0220 */
[----:B------:R-:W-:Y:S01]  /*2ccf0*/  LOP3.LUT P1, RZ, R16, 0x800, RZ, 0xc0, !PT ;  /* 0x0000080010ff7812 */ /* 0x000fe2000782c0ff */
[----:B------:R-:W2:Y:S01]  /*2cd00*/  S2R R3, SR_TID.X ;  /* 0x0000000000037919 */ /* 0x000ea20000002100 */
[----:B------:R-:W-:Y:S01]  /*2cd10*/  VIADD R18, R18, 0x1 ;  /* 0x0000000112127836 */ /* 0x000fe20000000000 */
[----:B------:R-:W-:Y:S05]  /*2cd20*/  YIELD ;  /* 0x0000000000007946 */ /* 0x000fea0003800000 */
[----:B------:R-:W-:Y:S01]  /*2cd30*/  ULDC UR4, c[0x0][0x430] ;  /* 0x00010c0000047ab9 */ /* 0x000fe20000000800 */
[----:B0-----:R-:W-:-:S02]  /*2cd40*/  ISETP.NE.AND P0, PT, R4, 0x1, PT ;  /* 0x000000010400780c */ /* 0x001fc40003f05270 */
[----:B-1----:R-:W-:Y:S01]  /*2cd50*/  LOP3.LUT R2, R2, 0x7f, RZ, 0xc0, !PT ;  /* 0x0000007f02027812 */ /* 0x002fe200078ec0ff */
[----:B--2---:R-:W-:-:S03]  /*2cd60*/  IMAD.SHL.U32 R4, R3, 0x10, RZ ;  /* 0x0000001003047824 */ /* 0x004fc600078e00ff */
[----:B------:R-:W-:-:S07]  /*2cd70*/  SHF.R.U32.HI R2, RZ, 0x3, R2 ;  /* 0x00000003ff027819 */ /* 0x000fce0000011602 */
[----:B------:R-:W0:Y:S01]  /*2cd80*/  @P0 LDC R3, c[0x0][0x434] ;  /* 0x00010d00ff030b82 */ /* 0x000e220000000800 */
[----:B------:R-:W-:-:S04]  /*2cd90*/  LOP3.LUT R4, R2, 0x70, R4, 0xf8, !PT ;  /* 0x0000007002047812 */ /* 0x000fc800078ef804 */
[----:B------:R-:W-:-:S03]  /*2cda0*/  ISETP.GT.U32.AND P2, PT, R4, 0x3f, PT ;  /* 0x0000003f0400780c */ /* 0x000fc60003f44070 */
[----:B------:R-:W1:Y:S01]  /*2cdb0*/  @P0 LDC R2, c[0x0][0x438] ;  /* 0x00010e00ff020b82 */ /* 0x000e620000000800 */
[----:B------:R-:W-:-:S04]  /*2cdc0*/  IMAD.IADD R6, R4, 0x1, R6 ;  /* 0x0000000104067824 */ /* 0x000fc800078e0206 */
[----:B------:R-:W-:-:S05]  /*2cdd0*/  IMAD.MOV.U32 R10, RZ, RZ, R6 ;  /* 0x000000ffff0a7224 */ /* 0x000fca00078e0006 */
        /* <DEDUP_REMOVED lines=25> */
.L_x_3273:
[----:B------:R-:W-:Y:S01]  /*2cf70*/  IMAD R6, R18, 0x8, R17 ;  /* 0x0000000812067824 */ /* 0x000fe200078e0211 */
[----:B------:R-:W-:Y:S01]  /*2cf80*/  SHF.L.U32 R20, R23, 0x1f, RZ ;  /* 0x0000001f17147819 */ /* 0x000fe200000006ff */
[----:B------:R-:W-:Y:S01]  /*2cf90*/  BSSY B1, `(.L_x_3274) ;  /* 0x0000004000017945 */ /* 0x000fe20003800000 */
[----:B------:R-:W-:Y:S02]  /*2cfa0*/  SHF.R.S32.HI R9, RZ, 0x1f, R5 ;  /* 0x0000001fff097819 */ /* 0x000fe40000011405 */
[----:B------:R-:W0:Y:S02]  /*2cfb0*/  SYNCS.PHASECHK.TRANS64.TRYWAIT P0, [R6+URZ+0x38840], R20 ;  /* 0x03884014060075a7 */ /* 0x000e24000800017f */
[----:B0-----:R-:W-:Y:S05]  /*2cfc0*/  @!P0 BRA `(.L_x_3275) ;  /* 0x0000004000e48947 */ /* 0x001fea0003800000 */
.L_x_3362:
[----:B------:R-:W-:Y:S05]  /*2cfd0*/  BSYNC B1 ;  /* 0x0000000000017941 */ /* 0x000fea0003800000 */
.L_x_3274:
        /* <DEDUP_REMOVED lines=40> */
.L_x_3372:
        /* <DEDUP_REMOVED lines=8> */
.L_x_3277:
        /* <DEDUP_REMOVED lines=10> */
.L_x_3278:
[----:B------:R3:W-:Y:S01]  /*2d380*/  SYNCS.ARRIVE.TRANS64.A1T0 RZ, [R6+URZ+0x38830], RZ ;  /* 0x038830ff06ff79a7 */ /* 0x0007e2000810003f */
[----:B------:R-:W-:Y:S05]  /*2d390*/  @!P2 BRA `(.L_x_3279) ;  /* 0x000000000004a947 */ /* 0x000fea0003800000 */
[----:B------:R-:W-:Y:S01]  /*2d3a0*/  BPT.TRAP 0x1 ;  /* 0x000000040000795c */ /* 0x000fe20000300000 */
.L_x_3279:
[----:B------:R-:W4:Y:S01]  /*2d3b0*/  SYNCS.PHASECHK.TRANS64.TRYWAIT P0, [R6+URZ+0x38860], R20 ;  /* 0x03886014060075a7 */ /* 0x000f22000800017f */
[----:B------:R-:W-:Y:S04]  /*2d3c0*/  BSSY B1, `(.L_x_3280) ;  /* 0x0000002000017945 */ /* 0x000fe80003800000 */
[----:B----4-:R-:W-:Y:S05]  /*2d3d0*/  @!P0 BRA `(.L_x_3281) ;  /* 0x0000004400108947 */ /* 0x010fea0003800000 */
.L_x_3373:
[----:B------:R-:W-:Y:S05]  /*2d3e0*/  BSYNC B1 ;  /* 0x0000000000017941 */ /* 0x000fea0003800000 */
.L_x_3280:
[----:B------:R-:W-:Y:S01]  /*2d3f0*/  ULDC.64 UR4, c[0x0][0x328] ;  /* 0x0000ca0000047ab9 */ /* 0x000fe20000000a00 */
[----:B------:R-:W-:Y:S01]  /*2d400*/  ULDC.64 UR6, c[0x0][0x318] ;  /* 0x0000c60000067ab9 */ /* 0x000fe20000000a00 */
[----:B------:R-:W-:Y:S01]  /*2d410*/  IMAD R9, R9, UR4, RZ ;  /* 0x0000000409097c24 */ /* 0x000fe2000f8e02ff */
[C---:B------:R-:W-:Y:S01]  /*2d420*/  LOP3.LUT P5, RZ, R16.reuse, 0x8, RZ, 0xc0, !PT ;  /* 0x0000000810ff7812 */ /* 0x040fe200078ac0ff */
[----:B--2---:R-:W-:Y:S01]  /*2d430*/  IMAD.WIDE.U32 R2, R5, UR4, RZ ;  /* 0x0000000405027c25 */ /* 0x004fe2000f8e00ff */
        /* <DEDUP_REMOVED lines=20> */
[----:B------:R-:W2:Y:S01]  /*2d580*/  SHFL.IDX PT, R3, R10, RZ, 0x181f ;  /* 0x00181fff0a037589 */ /* 0x000ea200000e0000 */
        /* <DEDUP_REMOVED lines=11> */
[----:B--2---:R-:W-:Y:S01]  /*2d640*/  IMAD.X R3, RZ, RZ, R3, P0 ;  /* 0x000000ffff037224 */ /* 0x004fe200000e0603 */
        /* <DEDUP_REMOVED lines=41> */
.L_x_3383:
        /* <DEDUP_REMOVED lines=25> */
.L_x_3283:
        /* <DEDUP_REMOVED lines=10> */
.L_x_3284:
[----:B------:R1:W-:Y:S01]  /*2db10*/  SYNCS.ARRIVE.TRANS64.A1T0 RZ, [R6+URZ+0x38850], RZ ;  /* 0x038850ff06ff79a7 */ /* 0x0003e2000810003f */
[----:B------:R-:W-:Y:S05]  /*2db20*/  @P3 BRA `(.L_x_3285) ;  /* 0xfffffff000643947 */ /* 0x000fea000383ffff */
.L_x_3272:
[----:B------:R-:W-:Y:S05]  /*2db30*/  BSYNC B0 ;  /* 0x0000000000007941 */ /* 0x000fea0003800000 */
.L_x_3271:
[----:B0-----:R-:W0:Y:S01]  /*2db40*/  S2R R2, SR_TID.X ;  /* 0x0000000000027919 */ /* 0x001e220000002100 */
[----:B------:R-:W-:Y:S01]  /*2db50*/  VIADD R18, R18, 0x1 ;  /* 0x0000000112127836 */ /* 0x000fe20000000000 */
[----:B------:R-:W-:Y:S04]  /*2db60*/  BSSY B0, `(.L_x_3286) ;  /* 0x0000013000007945 */ /* 0x000fe80003800000 */
[----:B------:R-:W-:-:S04]  /*2db70*/  ISETP.NE.AND P0, PT, R18, 0x2, PT ;  /* 0x000000021200780c */ /* 0x000fc80003f05270 */
[----:B------:R-:W-:-:S04]  /*2db80*/  SEL R0, RZ, 0x1, P0 ;  /* 0x00000001ff007807 */ /* 0x000fc80000000000 */
[----:B------:R-:W-:Y:S02]  /*2db90*/  LOP3.LUT R23, R23, R0, RZ, 0x3c, !PT ;  /* 0x0000000017177212 */ /* 0x000fe400078e3cff */
[----:B0-----:R-:W-:-:S04]  /*2dba0*/  LOP3.LUT R2, R2, 0x7f, RZ, 0xc0, !PT ;  /* 0x0000007f02027812 */ /* 0x001fc800078ec0ff */
[----:B------:R-:W-:-:S13]  /*2dbb0*/  ISETP.NE.AND P1, PT, R2, RZ, PT ;  /* 0x000000ff0200720c */ /* 0x000fda0003f25270 */
[----:B------:R-:W-:Y:S05]  /*2dbc0*/  @P1 BRA `(.L_x_3287) ;  /* 0x0000000000301947 */ /* 0x000fea0003800000 */
[----:B------:R-:W0:Y:S01]  /*2dbd0*/  S2R R5, SR_LANEID ;  /* 0x0000000000057919 */ /* 0x000e220000000000 */
[----:B------:R-:W-:Y:S01]  /*2dbe0*/  VOTEU.ANY UR4, UPT, PT ;  /* 0x0000000000047886 */ /* 0x000fe200038e0100 */
[----:B------:R-:W2:Y:S01]  /*2dbf0*/  LDC.64 R2, c[0x0][0xd60] ;  /* 0x00035800ff027b82 */ /* 0x000ea20000000a00 */
[----:B------:R-:W0:Y:S02]  /*2dc00*/  FLO.U32 R0, UR4 ;  /* 0x0000000400007d00 */ /* 0x000e2400080e0000 */
[----:B0-----:R-:W-:-:S06]  /*2dc10*/  ISETP.EQ.U32.AND P1, PT, R0, R5, PT ;  /* 0x000000050000720c */ /* 0x001fcc0003f22070 */
[----:B------:R-:W2:Y:S07]  /*2dc20*/  POPC R5, UR4 ;  /* 0x0000000400057d09 */ /* 0x000eae0008000000 */
[----:B--2---:R-:W2:Y:S01]  /*2dc30*/  @P1 ATOMG.E.ADD.STRONG.GPU PT, R3, desc[UR36][R2.64], R5 ;  /* 0x00000005020319a8 */ /* 0x004ea200081ee1e4 */
[----:B------:R-:W0:Y:S02]  /*2dc40*/  S2R R4, SR_LTMASK ;  /* 0x0000000000047919 */ /* 0x000e240000003900 */
[----:B0-----:R-:W-:-:S04]  /*2dc50*/  LOP3.LUT R4, R4, UR4, RZ, 0xc0, !PT ;  /* 0x0000000404047c12 */ /* 0x001fc8000f8ec0ff */
[----:B------:R-:W0:Y:S01]  /*2dc60*/  POPC R7, R4 ;  /* 0x0000000400077309 */ /* 0x000e220000000000 */
[----:B--2---:R-:W0:Y:S02]  /*2dc70*/  SHFL.IDX PT, R0, R3, R0, 0x1f ;  /* 0x00001f0003007589 */ /* 0x004e2400000e0000 */
[----:B0-----:R-:W-:-:S07]  /*2dc80*/  IADD3 R24, R0, UR39, R7 ;  /* 0x0000002700187c10 */ /* 0x001fce000fffe007 */
.L_x_3287:
[----:B------:R-:W-:Y:S05]  /*2dc90*/  BSYNC B0 ;  /* 0x0000000000007941 */ /* 0x000fea0003800000 */
.L_x_3286:
[----:B------:R-:W-:-:S07]  /*2dca0*/  SEL R18, R18, RZ, P0 ;  /* 0x000000ff12127207 */ /* 0x000fce0000000000 */
.L_x_3240:
[----:B------:R-:W-:Y:S05]  /*2dcb0*/  BSYNC B7 ;  /* 0x0000000000077941 */ /* 0x000fea0003800000 */
.L_x_3238:
[----:B------:R-:W-:-:S13]  /*2dcc0*/  LOP3.LUT P0, RZ, R16, 0x200000, RZ, 0xc0, !PT ;  /* 0x0020000010ff7812 */ /* 0x000fda000780c0ff */
[----:B------:R-:W-:Y:S05]  /*2dcd0*/  @!P0 BRA `(.L_x_3288) ;  /* 0x0000000000248947 */ /* 0x000fea0003800000 */
[----:B------:R-:W-:Y:S05]  /*2dce0*/  WARPSYNC.ALL ;  /* 0x0000000000007948 */ /* 0x000fea0003800000 */
[----:B------:R-:W0:Y:S08]  /*2dcf0*/  S2UR UR5, SR_CgaCtaId ;  /* 0x00000000000579c3 */ /* 0x000e300000008800 */
[----:B------:R-:W-:Y:S06]  /*2dd00*/  BAR.SYNC.DEFER_BLOCKING 0x5, 0x180 ;  /* 0x0146000000007b1d */ /* 0x000fec0000010000 */
[----:B------:R-:W-:-:S02]  /*2dd10*/  UMOV UR4, 0x400 ;  /* 0x0000040000047882 */ /* 0x000fc40000000000 */
[----:B0-----:R-:W-:-:S06]  /*2dd20*/  ULEA UR4, UR5, UR4, 0x18 ;  /* 0x0000000405047291 */ /* 0x001fcc000f8ec03f */
[----:B------:R-:W-:-:S05]  /*2dd30*/  IMAD.U32 R17, RZ, RZ, UR4 ;  /* 0x00000004ff117e24 */ /* 0x000fca000f8e00ff */
[----:B------:R2:W0:Y:S01]  /*2dd40*/  LDS.128 R24, [R17+0x388d0] ;  /* 0x0388d00011187984 */ /* 0x0004220000000c00 */
[----:B------:R-:W-:Y:S06]  /*2dd50*/  BAR.ARV 0x4, 0x180 ;  /* 0x0106000000007b1d */ /* 0x000fec0000002000 */
[----:B------:R-:W-:Y:S05]  /*2dd60*/  BRA `(.L_x_3289) ;  /* 0x0000000c00d47947 */ /* 0x000fea0003800000 */
.L_x_3288:
[----:B------:R-:W0:Y:S01]  /*2dd70*/  S2R R0, SR_TID.X ;  /* 0x0000000000007919 */ /* 0x000e220000002100 */
[----:B------:R-:W-:Y:S01]  /*2dd80*/  UMOV UR4, 0xffffffff ;  /* 0xffffffff00047882 */ /* 0x000fe20000000000 */
[----:B0-----:R-:W-:-:S04]  /*2dd90*/  LOP3.LUT R8, R0, 0x1f, RZ, 0xc0, !PT ;  /* 0x0000001f00087812 */ /* 0x001fc800078ec0ff */
[----:B------:R-:W-:Y:S01]  /*2dda0*/  ISETP.NE.AND P0, PT, R8, 0x1f, PT ;  /* 0x0000001f0800780c */ /* 0x000fe20003f05270 */
[----:B------:R-:W-:-:S12]  /*2ddb0*/  BRA.DIV UR4, `(.L_x_3290) ;  /* 0x0000004204887947 */ /* 0x000fd8000b800000 */
[----:B------:R-:W-:Y:S01]  /*2ddc0*/  IMAD.IADD R9, R27, 0x1, R8 ;  /* 0x000000011b097824 */ /* 0x000fe200078e0208 */
[----:B------:R-:W-:-:S04]  /*2ddd0*/  ULDC UR4, c[0x0][0xd3c] ;  /* 0x00034f0000047ab9 */ /* 0x000fc80000000800 */
[----:B------:R-:W-:-:S13]  /*2dde0*/  ISETP.GE.OR P1, PT, R9, UR4, !P0 ;  /* 0x0000000409007c0c */ /* 0x000fda000c726670 */
[----:B------:R-:W0:Y:S08]  /*2ddf0*/  @!P1 LDC.64 R2, c[0x0][0xd80] ;  /* 0x00036000ff029b82 */ /* 0x000e300000000a00 */
[----:B------:R-:W2:Y:S01]  /*2de00*/  @!P1 LDC.64 R4, c[0x0][0xd78] ;  /* 0x00035e00ff049b82 */ /* 0x000ea20000000a00 */
[----:B0-----:R-:W-:-:S05]  /*2de10*/  @!P1 IMAD.WIDE R2, R9, 0x4, R2 ;  /* 0x0000000409029825 */ /* 0x001fca00078e0202 */
[----:B------:R2:W5:Y:S02]  /*2de20*/  @!P1 LDG.E R7, desc[UR36][R2.64] ;  /* 0x0000002402079981 */ /* 0x000564000c1e1900 */
[----:B--2---:R-:W-:-:S05]  /*2de30*/  @!P1 IMAD.WIDE R2, R9, 0x4, R4 ;  /* 0x0000000409029825 */ /* 0x004fca00078e0204 */
[----:B------:R-:W2:Y:S01]  /*2de40*/  @!P1 LDG.E R4, desc[UR36][R2.64] ;  /* 0x0000002402049981 */ /* 0x000ea2000c1e1900 */
[----:B------:R-:W-:Y:S01]  /*2de50*/  IMAD.MOV.U32 R25, RZ, RZ, RZ ;  /* 0x000000ffff197224 */ /* 0x000fe200078e00ff */
[C---:B------:R-:W-:Y:S01]  /*2de60*/  ISETP.GE.U32.AND P2, PT, R8.reuse, 0x2, PT ;  /* 0x000000020800780c */ /* 0x040fe20003f46070 */
[----:B------:R-:W-:Y:S01]  /*2de70*/  IMAD.MOV.U32 R5, RZ, RZ, RZ ;  /* 0x000000ffff057224 */ /* 0x000fe200078e00ff */
[C---:B------:R-:W-:Y:S01]  /*2de80*/  ISETP.GE.U32.AND P3, PT, R8.reuse, 0x4, PT ;  /* 0x000000040800780c */ /* 0x040fe20003f66070 */
[----:B------:R-:W-:Y:S01]  /*2de90*/  SHFL.IDX PT, R0, R24, RZ, 0x1f ;  /* 0x00001fff18007589 */ /* 0x000fe200000e0000 */
[C---:B------:R-:W-:Y:S02]  /*2dea0*/  ISETP.GE.U32.AND P4, PT, R8.reuse, 0x8, PT ;  /* 0x000000080800780c */ /* 0x040fe40003f86070 */
[----:B------:R-:W-:Y:S01]  /*2deb0*/  ISETP.GE.U32.AND P5, PT, R8, 0x10, PT ;  /* 0x000000100800780c */ /* 0x000fe20003fa6070 */
[----:B-1-34-:R0:W-:Y:S02]  /*2dec0*/  SHFL.IDX PT, R6, R24, 0x1, 0x1f ;  /* 0x00201f0018067f89 */ /* 0x01a1e400000e0000 */
[----:B0-----:R-:W-:-:S02]  /*2ded0*/  IMAD.MOV.U32 R24, RZ, RZ, RZ ;  /* 0x000000ffff187224 */ /* 0x001fc400078e00ff */
[----:B-----5:R-:W-:Y:S02]  /*2dee0*/  @!P1 IMAD.MOV.U32 R25, RZ, RZ, R7 ;  /* 0x000000ffff199224 */ /* 0x020fe400078e0007 */
[----:B--2---:R-:W-:Y:S01]  /*2def0*/  @!P1 IMAD.MOV.U32 R5, RZ, RZ, R4 ;  /* 0x000000ffff059224 */ /* 0x004fe200078e0004 */
        /* <DEDUP_REMOVED lines=18> */
.L_x_3393:
[----:B------:R-:W-:Y:S02]  /*2e020*/  ULDC UR4, c[0x0][0xd38] ;  /* 0x00034e0000047ab9 */ /* 0x000fe40000000800 */
[----:B------:R-:W-:-:S04]  /*2e030*/  IMAD.U32 R4, RZ, RZ, UR4 ;  /* 0x00000004ff047e24 */ /* 0x000fc8000f8e00ff */
[----:B-1----:R-:W-:-:S04]  /*2e040*/  IMAD R7, R14, R4, RZ ;  /* 0x000000040e077224 */ /* 0x002fc800078e02ff */
[----:B------:R-:W-:-:S05]  /*2e050*/  IMAD.IADD R6, R6, 0x1, R7 ;  /* 0x0000000106067824 */ /* 0x000fca00078e0207 */
[----:B------:R-:W-:-:S13]  /*2e060*/  ISETP.GT.AND P6, PT, R6, R0, PT ;  /* 0x000000000600720c */ /* 0x000fda0003fc4270 */
[----:B------:R-:W-:Y:S05]  /*2e070*/  @P6 BRA `(.L_x_3291) ;  /* 0x0000000000a46947 */ /* 0x000fea0003800000 */
.L_x_3294:
        /* <DEDUP_REMOVED lines=35> */
.L_x_3401:
[----:B------:R-:W-:Y:S02]  /*2e2b0*/  ULDC UR4, c[0x0][0xd38] ;  /* 0x00034e0000047ab9 */ /* 0x000fe40000000800 */
[----:B------:R-:W-:-:S04]  /*2e2c0*/  IMAD.U32 R4, RZ, RZ, UR4 ;  /* 0x00000004ff047e24 */ /* 0x000fc8000f8e00ff */
[----:B-1----:R-:W-:-:S04]  /*2e2d0*/  IMAD R7, R14, R4, RZ ;  /* 0x000000040e077224 */ /* 0x002fc800078e02ff */
[----:B------:R-:W-:-:S05]  /*2e2e0*/  IMAD.IADD R6, R7, 0x1, R6 ;  /* 0x0000000107067824 */ /* 0x000fca00078e0206 */
[----:B------:R-:W-:-:S13]  /*2e2f0*/  ISETP.GT.AND P6, PT, R6, R0, PT ;  /* 0x000000000600720c */ /* 0x000fda0003fc4270 */
[----:B------:R-:W-:Y:S05]  /*2e300*/  @!P6 BRA `(.L_x_3294) ;  /* 0xfffffffc005ce947 */ /* 0x000fea000383ffff */
.L_x_3291:
        /* <DEDUP_REMOVED lines=10> */
.L_x_3406:
[----:B------:R-:W-:-:S13]  /*2e3b0*/  ISETP.NE.AND P0, PT, R2, RZ, PT ;  /* 0x000000ff0200720c */ /* 0x000fda0003f05270 */
[----:B------:R-:W-:Y:S05]  /*2e3c0*/  @!P0 BRA `(.L_x_3296) ;  /* 0x0000000000108947 */ /* 0x000fea0003800000 */
[----:B------:R-:W-:Y:S01]  /*2e3d0*/  UMOV UR4, 0xffffffff ;  /* 0xffffffff00047882 */ /* 0x000fe20000000000 */
[----:B-1----:R-:W-:Y:S02]  /*2e3e0*/  VIADD R12, R12, 0xffffffff ;  /* 0xffffffff0c0c7836 */ /* 0x002fe40000000000 */
[----:B------:R-:W-:Y:S05]  /*2e3f0*/  BRA.DIV UR4, `(.L_x_3297) ;  /* 0x0000004604447947 */ /* 0x000fea000b800000 */
[----:B------:R4:W1:Y:S02]  /*2e400*/  SHFL.IDX PT, R24, R3, R12, 0x1f ;  /* 0x00001f0c03187589 */ /* 0x00086400000e0000 */
.L_x_3296:
        /* <DEDUP_REMOVED lines=10> */
[----:B-1----:R-:W-:Y:S01]  /*2e4b0*/  VIADD R2, R7, 0xffffffe ;  /* 0x0ffffffe07027836 */ /* 0x002fe20000000000 */
[----:B------:R-:W-:-:S06]  /*2e4c0*/  IABS R7, R25 ;  /* 0x0000001900077213 */ /* 0x000fcc0000000000 */
[----:B0---4-:R0:W1:Y:S02]  /*2e4d0*/  F2I.FTZ.U32.TRUNC.NTZ R3, R2 ;  /* 0x0000000200037305 */ /* 0x011064000021f000 */
[----:B0-----:R-:W-:Y:S02]  /*2e4e0*/  IMAD.MOV.U32 R2, RZ, RZ, RZ ;  /* 0x000000ffff027224 */ /* 0x001fe400078e00ff */
[----:B-1----:R-:W-:-:S04]  /*2e4f0*/  IMAD.MOV R9, RZ, RZ, -R3 ;  /* 0x000000ffff097224 */ /* 0x002fc800078e0a03 */
[----:B------:R-:W-:-:S04]  /*2e500*/  IMAD R9, R9, R4, RZ ;  /* 0x0000000409097224 */ /* 0x000fc800078e02ff */
[----:B------:R-:W-:Y:S01]  /*2e510*/  IMAD.HI.U32 R3, R3, R9, R2 ;  /* 0x0000000903037227 */ /* 0x000fe200078e0002 */
[----:B------:R-:W-:-:S03]  /*2e520*/  IABS R2, R0 ;  /* 0x0000000000027213 */ /* 0x000fc60000000000 */
[----:B------:R-:W-:Y:S02]  /*2e530*/  IMAD.MOV R9, RZ, RZ, -R7 ;  /* 0x000000ffff097224 */ /* 0x000fe400078e0a07 */
[----:B------:R-:W-:-:S04]  /*2e540*/  IMAD.HI.U32 R7, R3, R2, RZ ;  /* 0x0000000203077227 */ /* 0x000fc800078e00ff */
[----:B------:R-:W-:Y:S02]  /*2e550*/  IMAD R9, R7, R9, R2 ;  /* 0x0000000907097224 */ /* 0x000fe400078e0202 */
[----:B------:R-:W-:Y:S02]  /*2e560*/  VIADD R3, R8, 0xffffffe ;  /* 0x0ffffffe08037836 */ /* 0x000fe40000000000 */
[----:B------:R-:W-:Y:S01]  /*2e570*/  IMAD.MOV.U32 R2, RZ, RZ, RZ ;  /* 0x000000ffff027224 */ /* 0x000fe200078e00ff */
[----:B------:R-:W-:-:S03]  /*2e580*/  ISETP.GT.U32.AND P1, PT, R4, R9, PT ;  /* 0x000000090400720c */ /* 0x000fc60003f24070 */
        /* <DEDUP_REMOVED lines=13> */
[----:B------:R-:W-:Y:S01]  /*2e660*/  @!P2 IMAD.MOV R7, RZ, RZ, -R7 ;  /* 0x000000ffff07a224 */ /* 0x000fe200078e0a07 */
        /* <DEDUP_REMOVED lines=21> */
.L_x_3298:
        /* <DEDUP_REMOVED lines=60> */
.L_x_3299:
[----:B------:R-:W-:-:S05]  /*2eb80*/  LOP3.LUT R0, RZ, R3, RZ, 0x33, !PT ;  /* 0x00000003ff007212 */ /* 0x000fca00078e33ff */
[----:B------:R-:W-:Y:S01]  /*2eb90*/  IMAD.IADD R25, R25, 0x1, R0 ;  /* 0x0000000119197824 */ /* 0x000fe200078e0200 */
[----:B------:R-:W-:Y:S06]  /*2eba0*/  BRA `(.L_x_3300) ;  /* 0x00000000001c7947 */ /* 0x000fec0003800000 */
.L_x_3292:
[----:B------:R-:W-:Y:S01]  /*2ebb0*/  UMOV UR4, URZ ;  /* 0x0000003f00047c82 */ /* 0x000fe20008000000 */
[----:B------:R-:W-:Y:S01]  /*2ebc0*/  UMOV UR5, URZ ;  /* 0x0000003f00057c82 */ /* 0x000fe20008000000 */
[----:B------:R-:W-:Y:S01]  /*2ebd0*/  ULDC UR6, c[0x0][0xd3c] ;  /* 0x00034f0000067ab9 */ /* 0x000fe20000000800 */
[----:B------:R-:W-:Y:S02]  /*2ebe0*/  IMAD.MOV.U32 R24, RZ, RZ, R0 ;  /* 0x000000ffff187224 */ /* 0x000fe400078e0000 */
[----:B------:R-:W-:Y:S02]  /*2ebf0*/  IMAD.U32 R25, RZ, RZ, UR4 ;  /* 0x00000004ff197e24 */ /* 0x000fe4000f8e00ff */
[----:B------:R-:W-:Y:S02]  /*2ec00*/  IMAD.U32 R26, RZ, RZ, UR5 ;  /* 0x00000005ff1a7e24 */ /* 0x000fe4000f8e00ff */
[----:B------:R-:W-:-:S07]  /*2ec10*/  IMAD.U32 R27, RZ, RZ, UR6 ;  /* 0x00000006ff1b7e24 */ /* 0x000fce000f8e00ff */
.L_x_3300:
        /* <DEDUP_REMOVED lines=10> */
.L_x_3289:
[----:B------:R-:W-:Y:S02]  /*2ecc0*/  ULDC UR4, c[0x0][0xd3c] ;  /* 0x00034f0000047ab9 */ /* 0x000fe40000000800 */
[----:B0-----:R-:W-:-:S13]  /*2ecd0*/  ISETP.GE.AND P0, PT, R27, UR4, PT ;  /* 0x000000041b007c0c */ /* 0x001fda000bf06270 */
[----:B------:R-:W-:Y:S05]  /*2ece0*/  @!P0 BRA `(.L_x_3301) ;  /* 0xffffffa000388947 */ /* 0x000fea000383ffff */
[----:B------:R-:W-:Y:S05]  /*2ecf0*/  BSYNC B8 ;  /* 0x0000000000087941 */ /* 0x000fea0003800000 */
.L_x_3224:
[----:B-1----:R-:W5:Y:S01]  /*2ed00*/  LDL.LU R0, [R1+0x430] ;  /* 0x0004300001007983 */ /* 0x002f620000300800 */
[----:B------:R-:W-:Y:S01]  /*2ed10*/  BSSY B0, `(.L_x_3302) ;  /* 0x000000b000007945 */ /* 0x000fe20003800000 */
[----:B------:R-:W0:Y:S01]  /*2ed20*/  S2R R5, SR_CgaCtaId ;  /* 0x0000000000057919 */ /* 0x000e220000008800 */
[----:B-----5:R-:W-:-:S05]  /*2ed30*/  VIADD R0, R0, 0x1 ;  /* 0x0000000100007836 */ /* 0x020fca0000000000 */
[----:B------:R-:W-:-:S04]  /*2ed40*/  LEA.HI R2, R0, R0, RZ, 0x1 ;  /* 0x0000000000027211 */ /* 0x000fc800078f08ff */
[----:B------:R-:W-:Y:S02]  /*2ed50*/  LOP3.LUT R3, R2, 0xfffffffe, RZ, 0xc0, !PT ;  /* 0xfffffffe02037812 */ /* 0x000fe400078ec0ff */
[----:B------:R-:W-:-:S03]  /*2ed60*/  MOV R2, 0x400 ;  /* 0x0000040000027802 */ /* 0x000fc60000000f00 */
[----:B------:R-:W-:Y:S01]  /*2ed70*/  IMAD.IADD R0, R0, 0x1, -R3 ;  /* 0x0000000100007824 */ /* 0x000fe200078e0a03 */
[----:B0-----:R-:W-:-:S04]  /*2ed80*/  LEA R5, R5, R2, 0x18 ;  /* 0x0000000205057211 */ /* 0x001fc800078ec0ff */
[----:B------:R-:W-:-:S04]  /*2ed90*/  SHF.L.U32 R0, R0, 0x1f, RZ ;  /* 0x0000001f00007819 */ /* 0x000fc800000006ff */
[----:B------:R-:W0:Y:S02]  /*2eda0*/  SYNCS.PHASECHK.TRANS64.TRYWAIT P0, [R5+URZ+0x38820], R0 ;  /* 0x03882000050075a7 */ /* 0x000e24000800017f */
[----:B0-----:R-:W-:Y:S05]  /*2edb0*/  @!P0 BRA `(.L_x_3303) ;  /* 0x0000003800fc8947 */ /* 0x001fea0003800000 */
.L_x_3409:
[----:B------:R-:W-:Y:S05]  /*2edc0*/  BSYNC B0 ;  /* 0x0000000000007941 */ /* 0x000fea0003800000 */
.L_x_3302:
[----:B------:R-:W-:-:S03]  /*2edd0*/  UMOV UR4, 0xffffffff ;  /* 0xffffffff00047882 */ /* 0x000fc60000000000 */
[----:B------:R-:W-:Y:S05]  /*2ede0*/  BRA.DIV UR4, `(.L_x_3304) ;  /* 0x0000003e04047947 */ /* 0x000fea000b800000 */
[----:B0-----:R-:W0:Y:S02]  /*2edf0*/  S2R R0, SR_TID.X ;  /* 0x0000000000007919 */ /* 0x001e240000002100 */
[----:B0-----:R-:W-:-:S04]  /*2ee00*/  SHF.R.U32.HI R0, RZ, 0x5, R0 ;  /* 0x00000005ff007819 */ /* 0x001fc80000011600 */
[----:B------:R-:W-:-:S05]  /*2ee10*/  LOP3.LUT R0, R0, 0x3, RZ, 0xc0, !PT ;  /* 0x0000000300007812 */ /* 0x000fca00078ec0ff */
[----:B------:R0:W1:Y:S02]  /*2ee20*/  SHFL.IDX PT, R14, R0, RZ, 0x1f ;  /* 0x00001fff000e7589 */ /* 0x00006400000e0000 */
.L_x_3412:
[----:B-1----:R-:W-:Y:S01]  /*2ee30*/  ISETP.NE.AND P0, PT, R14, RZ, PT ;  /* 0x000000ff0e00720c */ /* 0x002fe20003f05270 */
[----:B------:R-:W-:-:S12]  /*2ee40*/  BSSY B0, `(.L_x_3305) ;  /* 0x0000026000007945 */ /* 0x000fd80003800000 */
[----:B------:R-:W-:Y:S05]  /*2ee50*/  @P0 BRA `(.L_x_3306) ;  /* 0x0000000000900947 */ /* 0x000fea0003800000 */
[----:B------:R-:W-:-:S03]  /*2ee60*/  UMOV UR4, 0xffffffff ;  /* 0xffffffff00047882 */ /* 0x000fc60000000000 */
[----:B------:R-:W-:Y:S05]  /*2ee70*/  BRA.DIV UR4, `(.L_x_3307) ;  /* 0x0000003e04147947 */ /* 0x000fea000b800000 */
[----:B------:R-:W-:-:S13]  /*2ee80*/  ELECT P6, URZ, PT ;  /* 0x00000000003f782f */ /* 0x000fda00038c0000 */
.L_x_3415:
[----:B------:R-:W-:Y:S05]  /*2ee90*/  @!P6 BRA `(.L_x_3306) ;  /* 0x000000000080e947 */ /* 0x000fea0003800000 */
[----:B0-----:R-:W5:Y:S02]  /*2eea0*/  LDL R0, [R1+0x454] ;  /* 0x0004540001007983 */ /* 0x001f640000100800 */
[----:B-----5:R-:W-:-:S13]  /*2eeb0*/  R2UR UR4, R0 ;  /* 0x00000000000472ca */ /* 0x020fda00000e0000 */
[----:B------:R-:W-:-:S06]  /*2eec0*/  ULOP3.LUT UR4, UR4, 0x2, URZ, 0xfc, !UPT ;  /* 0x0000000204047892 */ /* 0x000fcc000f8efc3f */
[----:B------:R-:W-:-:S05]  /*2eed0*/  IMAD.U32 R0, RZ, RZ, UR4 ;  /* 0x00000004ff007e24 */ /* 0x000fca000f8e00ff */
[----:B------:R-:W-:-:S13]  /*2eee0*/  ISETP.NE.AND P0, PT, R0, 0x3, PT ;  /* 0x000000030000780c */ /* 0x000fda0003f05270 */
[----:B------:R-:W-:Y:S05]  /*2eef0*/  @!P0 BRA `(.L_x_3308) ;  /* 0x0000000000048947 */ /* 0x000fea0003800000 */
[----:B------:R-:W-:Y:S01]  /*2ef00*/  BPT.TRAP 0x1 ;  /* 0x000000040000795c */ /* 0x000fe20000300000 */
.L_x_3308:
[C---:B------:R-:W-:Y:S01]  /*2ef10*/  IMAD R3, R18.reuse, 0x8, R5 ;  /* 0x0000000812037824 */ /* 0x040fe200078e0205 */
[----:B------:R-:W-:Y:S01]  /*2ef20*/  SHF.L.U32 R2, R23, 0x1f, RZ ;  /* 0x0000001f17027819 */ /* 0x000fe200000006ff */
[----:B------:R-:W-:-:S03]  /*2ef30*/  VIADD R18, R18, 0x1 ;  /* 0x0000000112127836 */ /* 0x000fc60000000000 */
[----:B------:R-:W0:Y:S02]  /*2ef40*/  SYNCS.PHASECHK.TRANS64.TRYWAIT P1, [R3+URZ+0x38840], R2 ;  /* 0x03884002030075a7 */ /* 0x000e24000802017f */
[----:B------:R-:W-:-:S04]  /*2ef50*/  ISETP.NE.AND P2, PT, R18, 0x2, PT ;  /* 0x000000021200780c */ /* 0x000fc80003f45270 */
[----:B------:R-:W-:Y:S01]  /*2ef60*/  SEL R0, RZ, 0x1, P2 ;  /* 0x00000001ff007807 */ /* 0x000fe20001000000 */
[----:B0-----:R-:W-:Y:S08]  /*2ef70*/  @!P1 BRA `(.L_x_3309) ;  /* 0x0000003800f49947 */ /* 0x001ff00003800000 */
.L_x_3416:
[----:B------:R-:W-:Y:S02]  /*2ef80*/  SEL R18, R18, RZ, P2 ;  /* 0x000000ff12127207 */ /* 0x000fe40001000000 */
[----:B------:R-:W-:Y:S01]  /*2ef90*/  LOP3.LUT R0, R23, R0, RZ, 0x3c, !PT ;  /* 0x0000000017007212 */ /* 0x000fe200078e3cff */
[----:B------:R-:W-:Y:S06]  /*2efa0*/  @!P0 BRA `(.L_x_3310) ;  /* 0x0000000000048947 */ /* 0x000fec0003800000 */
[----:B------:R-:W-:Y:S01]  /*2efb0*/  BPT.TRAP 0x1 ;  /* 0x000000040000795c */ /* 0x000fe20000300000 */
.L_x_3310:
[----:B------:R-:W-:Y:S01]  /*2efc0*/  IMAD R5, R18, 0x8, R5 ;  /* 0x0000000812057824 */ /* 0x000fe200078e0205 */
[----:B------:R-:W-:-:S04]  /*2efd0*/  SHF.L.U32 R0, R0, 0x1f, RZ ;  /* 0x0000001f00007819 */ /* 0x000fc800000006ff */
[----:B------:R-:W1:Y:S02]  /*2efe0*/  SYNCS.PHASECHK.TRANS64.TRYWAIT P1, [R5+URZ+0x38840], R0 ;  /* 0x03884000050075a7 */ /* 0x000e64000802017f */
[----:B-1----:R-:W-:Y:S05]  /*2eff0*/  @!P1 BRA `(.L_x_3311) ;  /* 0x0000003800e89947 */ /* 0x002fea0003800000 */
.L_x_3417:
[----:B------:R-:W-:Y:S05]  /*2f000*/  @!P0 BRA `(.L_x_3312) ;  /* 0x0000000000048947 */ /* 0x000fea0003800000 */
[----:B------:R-:W-:Y:S01]  /*2f010*/  BPT.TRAP 0x1 ;  /* 0x000000040000795c */ /* 0x000fe20000300000 */
.L_x_3312:
[----:B------:R-:W5:Y:S02]  /*2f020*/  SYNCS.PHASECHK.TRANS64.TRYWAIT P1, [R3+URZ+0x38860], R2 ;  /* 0x03886002030075a7 */ /* 0x000f64000802017f */
[----:B-----5:R-:W-:Y:S05]  /*2f030*/  @!P1 BRA `(.L_x_3313) ;  /* 0x0000003800ec9947 */ /* 0x020fea0003800000 */
.L_x_3418:
[----:B------:R-:W-:Y:S05]  /*2f040*/  @!P0 BRA `(.L_x_3314) ;  /* 0x0000000000048947 */ /* 0x000fea0003800000 */
[----:B------:R-:W-:Y:S01]  /*2f050*/  BPT.TRAP 0x1 ;  /* 0x000000040000795c */ /* 0x000fe20000300000 */
.L_x_3314:
[----:B------:R0:W0:Y:S02]  /*2f060*/  SYNCS.PHASECHK.TRANS64.TRYWAIT P0, [R5+URZ+0x38860], R0 ;  /* 0x03886000050075a7 */ /* 0x000024000800017f */
[----:B0-----:R-:W-:Y:S05]  /*2f070*/  @!P0 NANOSLEEP.SYNCS 0x989680 ;  /* 0x009896800000895d */ /* 0x001fea0003900000 */
[----:B------:R-:W0:Y:S02]  /*2f080*/  @!P0 SYNCS.PHASECHK.TRANS64 P0, [R5+URZ+0x38860], R0 ;  /* 0x03886000050085a7 */ /* 0x000e24000800007f */
[----:B0-----:R-:W-:Y:S05]  /*2f090*/  @!P0 BRA `(.L_x_3314) ;  /* 0xfffffffc00f08947 */ /* 0x001fea000383ffff */
.L_x_3306:
[----:B------:R-:W-:Y:S05]  /*2f0a0*/  BSYNC B0 ;  /* 0x0000000000007941 */ /* 0x000fea0003800000 */
.L_x_3305:
[----:B------:R-:W-:Y:S05]  /*2f0b0*/  EXIT ;  /* 0x000000000000794d */ /* 0x000fea0003800000 */
.L_x_3095:
[----:B0-----:R-:W-:-:S04]  /*2f0c0*/  IMAD.U32 R3, RZ, RZ, UR44 ;  /* 0x0000002cff037e24 */ /* 0x001fc8000f8e00ff */
[----:B------:R0:W1:Y:S03]  /*2f0d0*/  SYNCS.PHASECHK.TRANS64.TRYWAIT P0, [R3+URZ+0x38800], R0 ;  /* 0x03880000030075a7 */ /* 0x000066000800017f */
[----:B-1----:R-:W-:Y:S05]  /*2f0e0*/  @!P0 NANOSLEEP.SYNCS 0x989680 ;  /* 0x009896800000895d */ /* 0x002fea0003900000 */
[----:B------:R-:W1:Y:S02]  /*2f0f0*/  @!P0 SYNCS.PHASECHK.TRANS64 P0, [R3+URZ+0x38800], R0 ;  /* 0x03880000030085a7 */ /* 0x000e64000800007f */
[----:B-1----:R-:W-:Y:S05]  /*2f100*/  @!P0 BRA `(.L_x_3095) ;  /* 0xfffffffc00ec8947 */ /* 0x002fea000383ffff */
[----:B------:R-:W-:Y:S05]  /*2f110*/  BRA `(.L_x_3315) ;  /* 0xfffffdc000ac7947 */ /* 0x000fea000383ffff */
.L_x_3102:
[----:B-1----:R1:W2:Y:S02]  /*2f120*/  SYNCS.PHASECHK.TRANS64.TRYWAIT P0, [R20+URZ], R21 ;  /* 0x00000015140075a7 */ /* 0x0022a4000800017f */
[----:B--2---:R-:W-:Y:S05]  /*2f130*/  @!P0 NANOSLEEP.SYNCS 0x989680 ;  /* 0x009896800000895d */ /* 0x004fea0003900000 */
[----:B------:R-:W2:Y:S02]  /*2f140*/  @!P0 SYNCS.PHASECHK.TRANS64 P0, [R20+URZ], R21 ;  /* 0x00000015140085a7 */ /* 0x000ea4000800007f */
[----:B--2---:R-:W-:Y:S05]  /*2f150*/  @!P0 BRA `(.L_x_3102) ;  /* 0xfffffffc00f08947 */ /* 0x004fea000383ffff */
[----:B------:R-:W-:Y:S05]  /*2f160*/  BRA `(.L_x_3101) ;  /* 0xfffffdc400dc7947 */ /* 0x000fea000383ffff */
.L_x_3104:
[----:B0-----:R-:W-:-:S04]  /*2f170*/  IMAD.U32 R4, RZ, RZ, UR44 ;  /* 0x0000002cff047e24 */ /* 0x001fc8000f8e00ff */
[----:B------:R0:W1:Y:S03]  /*2f180*/  SYNCS.PHASECHK.TRANS64.TRYWAIT P0, [R4+URZ+0x38810], R3 ;  /* 0x03881003040075a7 */ /* 0x000066000800017f */
[----:B-1----:R-:W-:Y:S05]  /*2f190*/  @!P0 NANOSLEEP.SYNCS 0x989680 ;  /* 0x009896800000895d */ /* 0x002fea0003900000 */
[----:B------:R-:W1:Y:S02]  /*2f1a0*/  @!P0 SYNCS.PHASECHK.TRANS64 P0, [R4+URZ+0x38810], R3 ;  /* 0x03881003040085a7 */ /* 0x000e64000800007f */
[----:B-1----:R-:W-:Y:S05]  /*2f1b0*/  @!P0 BRA `(.L_x_3104) ;  /* 0xfffffffc00ec8947 */ /* 0x002fea000383ffff */
[----:B------:R-:W-:Y:S05]  /*2f1c0*/  BRA `(.L_x_3316) ;  /* 0xfffffdc800b07947 */ /* 0x000fea000383ffff */
.L_x_3111:
[----:B-1----:R1:W2:Y:S02]  /*2f1d0*/  SYNCS.PHASECHK.TRANS64.TRYWAIT P0, [R12+URZ], R13 ;  /* 0x0000000d0c0075a7 */ /* 0x0022a4000800017f */
[----:B--2---:R-:W-:Y:S05]  /*2f1e0*/  @!P0 NANOSLEEP.SYNCS 0x989680 ;  /* 0x009896800000895d */ /* 0x004fea0003900000 */
[----:B------:R-:W2:Y:S02]  /*2f1f0*/  @!P0 SYNCS.PHASECHK.TRANS64 P0, [R12+URZ], R13 ;  /* 0x0000000d0c0085a7 */ /* 0x000ea4000800007f */
[----:B--2---:R-:W-:Y:S05]  /*2f200*/  @!P0 BRA `(.L_x_3111) ;  /* 0xfffffffc00f08947 */ /* 0x004fea000383ffff */
[----:B------:R-:W-:Y:S05]  /*2f210*/  BRA `(.L_x_3110) ;  /* 0xfffffdc800f47947 */ /* 0x000fea000383ffff */
.L_x_3145:
[----:B-1----:R1:W2:Y:S02]  /*2f220*/  SYNCS.PHASECHK.TRANS64.TRYWAIT P0, [R8+URZ], R9 ;  /* 0x00000009080075a7 */ /* 0x0022a4000800017f */
[----:B--2---:R-:W-:Y:S05]  /*2f230*/  @!P0 NANOSLEEP.SYNCS 0x989680 ;  /* 0x009896800000895d */ /* 0x004fea0003900000 */
[----:B------:R-:W2:Y:S02]  /*2f240*/  @!P0 SYNCS.PHASECHK.TRANS64 P0, [R8+URZ], R9 ;  /* 0x00000009080085a7 */ /* 0x000ea4000800007f */
[----:B--2---:R-:W-:Y:S05]  /*2f250*/  @!P0 BRA `(.L_x_3145) ;  /* 0xfffffffc00f08947 */ /* 0x004fea000383ffff */
[----:B------:R-:W-:Y:S05]  /*2f260*/  BRA `(.L_x_3144) ;  /* 0xfffffe3400e07947 */ /* 0x000fea000383ffff */
.L_x_3152:
[----:B-1----:R1:W2:Y:S02]  /*2f270*/  SYNCS.PHASECHK.TRANS64.TRYWAIT P0, [R4+URZ], R5 ;  /* 0x00000005040075a7 */ /* 0x0022a4000800017f */
[----:B--2---:R-:W-:Y:S05]  /*2f280*/  @!P0 NANOSLEEP.SYNCS 0x989680 ;  /* 0x009896800000895d */ /* 0x004fea0003900000 */
[----:B------:R-:W2:Y:S02]  /*2f290*/  @!P0 SYNCS.PHASECHK.TRANS64 P0, [R4+URZ], R5 ;  /* 0x00000005040085a7 */ /* 0x000ea4000800007f */
[----:B--2---:R-:W-:Y:S05]  /*2f2a0*/  @!P0 BRA `(.L_x_3152) ;  /* 0xfffffffc00f08947 */ /* 0x004fea000383ffff */
[----:B------:R-:W-:Y:S05]  /*2f2b0*/  BRA `(.L_x_3151) ;  /* 0xfffffe3800ec7947 */ /* 0x000fea000383ffff */
.L_x_3169:
[----:B-1----:R1:W2:Y:S02]  /*2f2c0*/  SYNCS.PHASECHK.TRANS64.TRYWAIT P0, [R8+URZ], R9 ;  /* 0x00000009080075a7 */ /* 0x0022a4000800017f */
[----:B--2---:R-:W-:Y:S05]  /*2f2d0*/  @!P0 NANOSLEEP.SYNCS 0x989680 ;  /* 0x009896800000895d */ /* 0x004fea0003900000 */
[----:B------:R-:W2:Y:S02]  /*2f2e0*/  @!P0 SYNCS.PHASECHK.TRANS64 P0, [R8+URZ], R9 ;  /* 0x00000009080085a7 */ /* 0x000ea4000800007f */
[----:B--2---:R-:W-:Y:S05]  /*2f2f0*/  @!P0 BRA `(.L_x_3169) ;  /* 0xfffffffc00f08947 */ /* 0x004fea000383ffff */
[----:B------:R-:W-:Y:S05]  /*2f300*/  BRA `(.L_x_3168) ;  /* 0xfffffea800047947 */ /* 0x000fea000383ffff */
.L_x_3176:
[----:B-1----:R1:W2:Y:S02]  /*2f310*/  SYNCS.PHASECHK.TRANS64.TRYWAIT P0, [R4+URZ], R5 ;  /* 0x00000005040075a7 */ /* 0x0022a4000800017f */
[----:B--2---:R-:W-:Y:S05]  /*2f320*/  @!P0 NANOSLEEP.SYNCS 0x989680 ;  /* 0x009896800000895d */ /* 0x004fea0003900000 */
[----:B------:R-:W2:Y:S02]  /*2f330*/  @!P0 SYNCS.PHASECHK.TRANS64 P0, [R4+URZ], R5 ;  /* 0x00000005040085a7 */ /* 0x000ea4000800007f */
[----:B--2---:R-:W-:Y:S05]  /*2f340*/  @!P0 BRA `(.L_x_3176) ;  /* 0xfffffffc00f08947 */ /* 0x004fea000383ffff */
[----:B------:R-:W-:Y:S05]  /*2f350*/  BRA `(.L_x_3175) ;  /* 0xfffffeac00107947 */ /* 0x000fea000383ffff */
.L_x_3246:
        /* <DEDUP_REMOVED lines=11> */
.L_x_3318:
[----:B------:R-:W-:Y:S05]  /*2f410*/  BSYNC B0 ;  /* 0x0000000000007941 */ /* 0x000fea0003800000 */
.L_x_3317:
[----:B------:R-:W-:Y:S05]  /*2f420*/  BRA `(.L_x_3319) ;  /* 0xffffffac00287947 */ /* 0x000fea000383ffff */
.L_x_3249:
[----:B0-----:R0:W1:Y:S02]  /*2f430*/  SYNCS.PHASECHK.TRANS64.TRYWAIT P0, [R22+URZ+0x38840], R0 ;  /* 0x03884000160075a7 */ /* 0x001064000800017f */
[----:B-1----:R-:W-:Y:S05]  /*2f440*/  @!P0 NANOSLEEP.SYNCS 0x989680 ;  /* 0x009896800000895d */ /* 0x002fea0003900000 */
[----:B------:R-:W1:Y:S02]  /*2f450*/  @!P0 SYNCS.PHASECHK.TRANS64 P0, [R22+URZ+0x38840], R0 ;  /* 0x03884000160085a7 */ /* 0x000e64000800007f */
[----:B-1----:R-:W-:Y:S05]  /*2f460*/  @!P0 BRA `(.L_x_3249) ;  /* 0xfffffffc00f08947 */ /* 0x002fea000383ffff */
[----:B------:R-:W-:Y:S05]  /*2f470*/  BRA `(.L_x_3320) ;  /* 0xffffffb000247947 */ /* 0x000fea000383ffff */
.L_x_3250:
        /* <DEDUP_REMOVED lines=8> */
.L_x_3322:
[----:B------:R-:W-:Y:S05]  /*2f500*/  BSYNC B0 ;  /* 0x0000000000007941 */ /* 0x000fea0003800000 */
.L_x_3321:
        /* <DEDUP_REMOVED lines=9> */
.L_x_3323:
[----:B------:R-:W-:Y:S02]  /*2f5a0*/  IMAD.MOV.U32 R13, RZ, RZ, R5 ;  /* 0x000000ffff0d7224 */ /* 0x000fe400078e0005 */
[----:B------:R-:W-:Y:S02]  /*2f5b0*/  IMAD.MOV.U32 R12, RZ, RZ, 0x1 ;  /* 0x00000001ff0c7424 */ /* 0x000fe400078e00ff */
[----:B------:R-:W-:-:S07]  /*2f5c0*/  IMAD.MOV.U32 R3, RZ, RZ, R14 ;  /* 0x000000ffff037224 */ /* 0x000fce00078e000e */
[----:B------:R-:W-:Y:S05]  /*2f5d0*/  WARPSYNC.COLLECTIVE R15, `(.L_x_3324) ;  /* 0x000000000f087348 */ /* 0x000fea0003c00000 */
[----:B------:R0:W1:Y:S02]  /*2f5e0*/  SHFL.IDX P6, R14, R13, R12, R11 ;  /* 0x0000000c0d0e7389 */ /* 0x00006400000c000b */
[----:B01----:R-:W-:Y:S01]  /*2f5f0*/  ENDCOLLECTIVE ;  /* 0x000000000000791b */ /* 0x003fe20003800000 */
.L_x_3324:
        /* <DEDUP_REMOVED lines=15> */
.L_x_3325:
[----:B------:R-:W-:Y:S02]  /*2f6f0*/  @P0 IMAD R6, R4, 0x2, R17 ;  /* 0x0000000204060824 */ /* 0x000fe400078e0211 */
[----:B------:R-:W-:Y:S02]  /*2f700*/  IMAD.MOV.U32 R13, RZ, RZ, R5 ;  /* 0x000000ffff0d7224 */ /* 0x000fe400078e0005 */
[----:B------:R-:W-:Y:S02]  /*2f710*/  IMAD.MOV.U32 R12, RZ, RZ, 0x2 ;  /* 0x00000002ff0c7424 */ /* 0x000fe400078e00ff */
[----:B------:R-:W-:-:S07]  /*2f720*/  IMAD.MOV.U32 R3, RZ, RZ, R14 ;  /* 0x000000ffff037224 */ /* 0x000fce00078e000e */
[----:B------:R-:W-:Y:S05]  /*2f730*/  WARPSYNC.COLLECTIVE R15, `(.L_x_3326) ;  /* 0x000000000f087348 */ /* 0x000fea0003c00000 */
[----:B------:R0:W1:Y:S02]  /*2f740*/  SHFL.IDX P6, R14, R13, R12, R11 ;  /* 0x0000000c0d0e7389 */ /* 0x00006400000c000b */
[----:B01----:R-:W-:Y:S01]  /*2f750*/  ENDCOLLECTIVE ;  /* 0x000000000000791b */ /* 0x003fe20003800000 */
.L_x_3326:
        /* <DEDUP_REMOVED lines=15> */
.L_x_3327:
[----:B------:R-:W-:Y:S02]  /*2f850*/  @P0 IMAD R6, R4, 0x2, R17 ;  /* 0x0000000204060824 */ /* 0x000fe400078e0211 */
[----:B------:R-:W-:Y:S02]  /*2f860*/  IMAD.MOV.U32 R13, RZ, RZ, R5 ;  /* 0x000000ffff0d7224 */ /* 0x000fe400078e0005 */
[----:B------:R-:W-:Y:S02]  /*2f870*/  IMAD.MOV.U32 R12, RZ, RZ, 0x3 ;  /* 0x00000003ff0c7424 */ /* 0x000fe400078e00ff */
[----:B------:R-:W-:-:S07]  /*2f880*/  IMAD.MOV.U32 R3, RZ, RZ, R14 ;  /* 0x000000ffff037224 */ /* 0x000fce00078e000e */
[----:B------:R-:W-:Y:S05]  /*2f890*/  WARPSYNC.COLLECTIVE R15, `(.L_x_3328) ;  /* 0x000000000f087348 */ /* 0x000fea0003c00000 */
[----:B------:R0:W1:Y:S02]  /*2f8a0*/  SHFL.IDX P6, R14, R13, R12, R11 ;  /* 0x0000000c0d0e7389 */ /* 0x00006400000c000b */
[----:B01----:R-:W-:Y:S01]  /*2f8b0*/  ENDCOLLECTIVE ;  /* 0x000000000000791b */ /* 0x003fe20003800000 */
.L_x_3328:
        /* <DEDUP_REMOVED lines=10> */
.L_x_3329:
[----:B------:R-:W-:Y:S01]  /*2f960*/  @!PT LDS RZ, [RZ] ;  /* 0x00000000fffff984 */ /* 0x000fe20000000800 */
[----:B------:R-:W-:Y:S01]  /*2f970*/  @!PT LDS RZ, [RZ] ;  /* 0x00000000fffff984 */ /* 0x000fe20000000800 */
[----:B------:R-:W-:Y:S01]  /*2f980*/  @!PT LDS RZ, [RZ] ;  /* 0x00000000fffff984 */ /* 0x000fe20000000800 */
[----:B------:R0:W-:Y:S01]  /*2f990*/  @P0 LDGSTS.E.BYPASS.LTC128B.128 [R6+0x23400], desc[UR36][R2.64], !P2 ;  /* 0x2340000002060fae */ /* 0x0001e2000d101d64 */
[----:B------:R-:W-:Y:S01]  /*2f9a0*/  IMAD.MOV.U32 R0, RZ, RZ, R14 ;  /* 0x000000ffff007224 */ /* 0x000fe200078e000e */
[----:B------:R-:W-:Y:S06]  /*2f9b0*/  BRA `(.L_x_3330) ;  /* 0xffffffac00d87947 */ /* 0x000fec000383ffff */
.L_x_3255:
[----:B------:R-:W-:Y:S01]  /*2f9c0*/  IMAD.MOV.U32 R13, RZ, RZ, R2 ;  /* 0x000000ffff0d7224 */ /* 0x000fe200078e0002 */
[----:B------:R-:W-:Y:S01]  /*2f9d0*/  LOP3.LUT R16, R16, 0xfffffeff, RZ, 0xc0, !PT ;  /* 0xfffffeff10107812 */ /* 0x000fe200078ec0ff */
        /* <DEDUP_REMOVED lines=8> */
.L_x_3331:
        /* <DEDUP_REMOVED lines=9> */
.L_x_3332:
[----:B------:R-:W-:Y:S02]  /*2faf0*/  IMAD.MOV.U32 R13, RZ, RZ, R2 ;  /* 0x000000ffff0d7224 */ /* 0x000fe400078e0002 */
[----:B------:R-:W-:Y:S02]  /*2fb00*/  IMAD.MOV.U32 R12, RZ, RZ, 0x1 ;  /* 0x00000001ff0c7424 */ /* 0x000fe400078e00ff */
[----:B------:R-:W-:-:S07]  /*2fb10*/  IMAD.MOV.U32 R5, RZ, RZ, R14 ;  /* 0x000000ffff057224 */ /* 0x000fce00078e000e */
[----:B------:R-:W-:Y:S05]  /*2fb20*/  WARPSYNC.COLLECTIVE R15, `(.L_x_3333) ;  /* 0x000000000f087348 */ /* 0x000fea0003c00000 */
[----:B------:R0:W1:Y:S02]  /*2fb30*/  SHFL.IDX P6, R14, R13, R12, R11 ;  /* 0x0000000c0d0e7389 */ /* 0x00006400000c000b */
[----:B01----:R-:W-:Y:S01]  /*2fb40*/  ENDCOLLECTIVE ;  /* 0x000000000000791b */ /* 0x003fe20003800000 */
.L_x_3333:
        /* <DEDUP_REMOVED lines=15> */
.L_x_3334:
        /* <DEDUP_REMOVED lines=8> */
.L_x_3335:
        /* <DEDUP_REMOVED lines=16> */
.L_x_3336:
[----:B------:R-:W-:Y:S01]  /*2fdc0*/  @P2 LOP3.LUT R16, R16, 0x40, RZ, 0xfc, !PT ;  /* 0x0000004010102812 */ /* 0x000fe200078efcff */
[----:B------:R-:W-:Y:S02]  /*2fdd0*/  IMAD.MOV.U32 R13, RZ, RZ, R2 ;  /* 0x000000ffff0d7224 */ /* 0x000fe400078e0002 */
[----:B------:R-:W-:Y:S02]  /*2fde0*/  IMAD.MOV.U32 R12, RZ, RZ, 0x3 ;  /* 0x00000003ff0c7424 */ /* 0x000fe400078e00ff */
[----:B------:R-:W-:-:S07]  /*2fdf0*/  IMAD.MOV.U32 R5, RZ, RZ, R14 ;  /* 0x000000ffff057224 */ /* 0x000fce00078e000e */
[----:B------:R-:W-:Y:S05]  /*2fe00*/  WARPSYNC.COLLECTIVE R15, `(.L_x_3337) ;  /* 0x000000000f087348 */ /* 0x000fea0003c00000 */
[----:B------:R0:W1:Y:S02]  /*2fe10*/  SHFL.IDX P6, R14, R13, R12, R11 ;  /* 0x0000000c0d0e7389 */ /* 0x00006400000c000b */
[----:B01----:R-:W-:Y:S01]  /*2fe20*/  ENDCOLLECTIVE ;  /* 0x000000000000791b */ /* 0x003fe20003800000 */
.L_x_3337:
        /* <DEDUP_REMOVED lines=14> */
.L_x_3338:
[----:B------:R-:W-:Y:S01]  /*2ff10*/  IMAD.MOV.U32 R0, RZ, RZ, R14 ;  /* 0x000000ffff007224 */ /* 0x000fe200078e000e */
[----:B------:R-:W-:Y:S06]  /*2ff20*/  BRA `(.L_x_3339) ;  /* 0xffffffb000d87947 */ /* 0x000fec000383ffff */
.L_x_3259:
        /* <DEDUP_REMOVED lines=47> */
.L_x_3341:
[----:B------:R-:W-:Y:S05]  /*30220*/  BSYNC B0 ;  /* 0x0000000000007941 */ /* 0x000fea0003800000 */
.L_x_3340:
        /* <DEDUP_REMOVED lines=11> */
.L_x_3342:
        /* <DEDUP_REMOVED lines=39> */
.L_x_3343:
[----:B------:R-:W-:Y:S02]  /*30550*/  IMAD.MOV.U32 R13, RZ, RZ, R0 ;  /* 0x000000ffff0d7224 */ /* 0x000fe400078e0000 */
[----:B------:R-:W-:-:S07]  /*30560*/  IMAD.MOV.U32 R7, RZ, RZ, R14 ;  /* 0x000000ffff077224 */ /* 0x000fce00078e000e */
[----:B------:R-:W-:Y:S05]  /*30570*/  WARPSYNC.COLLECTIVE R15, `(.L_x_3344) ;  /* 0x000000000f087348 */ /* 0x000fea0003c00000 */
[----:B------:R0:W1:Y:S02]  /*30580*/  SHFL.IDX P6, R14, R13, R12, R11 ;  /* 0x0000000c0d0e7389 */ /* 0x00006400000c000b */
[----:B01----:R-:W-:Y:S01]  /*30590*/  ENDCOLLECTIVE ;  /* 0x000000000000791b */ /* 0x003fe20003800000 */
.L_x_3344:
        /* <DEDUP_REMOVED lines=33> */
.L_x_3345:
[----:B------:R-:W-:Y:S02]  /*307b0*/  IMAD.MOV.U32 R13, RZ, RZ, R0 ;  /* 0x000000ffff0d7224 */ /* 0x000fe400078e0000 */
[----:B------:R-:W-:-:S07]  /*307c0*/  IMAD.MOV.U32 R7, RZ, RZ, R14 ;  /* 0x000000ffff077224 */ /* 0x000fce00078e000e */
[----:B------:R-:W-:Y:S05]  /*307d0*/  WARPSYNC.COLLECTIVE R15, `(.L_x_3346) ;  /* 0x000000000f087348 */ /* 0x000fea0003c00000 */
[----:B------:R0:W1:Y:S02]  /*307e0*/  SHFL.IDX P6, R14, R13, R12, R11 ;  /* 0x0000000c0d0e7389 */ /* 0x00006400000c000b */
[----:B01----:R-:W-:Y:S01]  /*307f0*/  ENDCOLLECTIVE ;  /* 0x000000000000791b */ /* 0x003fe20003800000 */
.L_x_3346:
        /* <DEDUP_REMOVED lines=27> */
.L_x_3347:
[----:B------:R-:W-:Y:S02]  /*309b0*/  IMAD.MOV.U32 R13, RZ, RZ, R0 ;  /* 0x000000ffff0d7224 */ /* 0x000fe400078e0000 */
[----:B------:R-:W-:-:S07]  /*309c0*/  IMAD.MOV.U32 R6, RZ, RZ, R14 ;  /* 0x000000ffff067224 */ /* 0x000fce00078e000e */
[----:B------:R-:W-:Y:S05]  /*309d0*/  WARPSYNC.COLLECTIVE R15, `(.L_x_3348) ;  /* 0x000000000f087348 */ /* 0x000fea0003c00000 */
[----:B------:R0:W1:Y:S02]  /*309e0*/  SHFL.IDX P6, R14, R13, R12, R11 ;  /* 0x0000000c0d0e7389 */ /* 0x00006400000c000b */
[----:B01----:R-:W-:Y:S01]  /*309f0*/  ENDCOLLECTIVE ;  /* 0x000000000000791b */ /* 0x003fe20003800000 */
.L_x_3348:
[----:B------:R-:W-:Y:S01]  /*30a00*/  IMAD.MOV.U32 R0, RZ, RZ, R14 ;  /* 0x000000ffff007224 */ /* 0x000fe200078e000e */
[----:B------:R-:W-:Y:S06]  /*30a10*/  BRA `(.L_x_3349) ;  /* 0xffffffb400487947 */ /* 0x000fec000383ffff */
.L_x_3264:
[----:B0-----:R0:W1:Y:S02]  /*30a20*/  SYNCS.PHASECHK.TRANS64.TRYWAIT P0, [R17+URZ+0x38820], R0 ;  /* 0x03882000110075a7 */ /* 0x001064000800017f */
[----:B-1----:R-:W-:Y:S05]  /*30a30*/  @!P0 NANOSLEEP.SYNCS 0x989680 ;  /* 0x009896800000895d */ /* 0x002fea0003900000 */
[----:B------:R-:W1:Y:S02]  /*30a40*/  @!P0 SYNCS.PHASECHK.TRANS64 P0, [R17+URZ+0x38820], R0 ;  /* 0x03882000110085a7 */ /* 0x000e64000800007f */
[----:B-1----:R-:W-:Y:S05]  /*30a50*/  @!P0 BRA `(.L_x_3264) ;  /* 0xfffffffc00f08947 */ /* 0x002fea000383ffff */
[----:B------:R-:W-:Y:S05]  /*30a60*/  BRA `(.L_x_3350) ;  /* 0xffffffb400e47947 */ /* 0x000fea000383ffff */
.L_x_3267:
[----:B0-----:R0:W1:Y:S02]  /*30a70*/  SYNCS.PHASECHK.TRANS64.TRYWAIT P0, [R22+URZ+0x38860], R0 ;  /* 0x03886000160075a7 */ /* 0x001064000800017f */
[----:B-1----:R-:W-:Y:S05]  /*30a80*/  @!P0 NANOSLEEP.SYNCS 0x989680 ;  /* 0x009896800000895d */ /* 0x002fea0003900000 */
[----:B------:R-:W1:Y:S02]  /*30a90*/  @!P0 SYNCS.PHASECHK.TRANS64 P0, [R22+URZ+0x38860], R0 ;  /* 0x03886000160085a7 */ /* 0x000e64000800007f */
[----:B-1----:R-:W-:Y:S05]  /*30aa0*/  @!P0 BRA `(.L_x_3267) ;  /* 0xfffffffc00f08947 */ /* 0x002fea000383ffff */
[----:B------:R-:W-:Y:S05]  /*30ab0*/  BRA `(.L_x_3351) ;  /* 0xffffffb400f07947 */ /* 0x000fea000383ffff */
.L_x_3268:
        /* <DEDUP_REMOVED lines=8> */
.L_x_3353:
[----:B------:R-:W-:Y:S05]  /*30b40*/  BSYNC B0 ;  /* 0x0000000000007941 */ /* 0x000fea0003800000 */
.L_x_3352:
        /* <DEDUP_REMOVED lines=15> */
.L_x_3354:
        /* <DEDUP_REMOVED lines=39> */
.L_x_3355:
[----:B------:R-:W-:Y:S02]  /*30eb0*/  IMAD.MOV.U32 R13, RZ, RZ, R4 ;  /* 0x000000ffff0d7224 */ /* 0x000fe400078e0004 */
[----:B------:R-:W-:-:S07]  /*30ec0*/  IMAD.MOV.U32 R3, RZ, RZ, R14 ;  /* 0x000000ffff037224 */ /* 0x000fce00078e000e */
[----:B------:R-:W-:Y:S05]  /*30ed0*/  WARPSYNC.COLLECTIVE R15, `(.L_x_3356) ;  /* 0x000000000f087348 */ /* 0x000fea0003c00000 */
[----:B------:R0:W1:Y:S02]  /*30ee0*/  SHFL.IDX P6, R14, R13, R12, R11 ;  /* 0x0000000c0d0e7389 */ /* 0x00006400000c000b */
[----:B01----:R-:W-:Y:S01]  /*30ef0*/  ENDCOLLECTIVE ;  /* 0x000000000000791b */ /* 0x003fe20003800000 */
.L_x_3356:
        /* <DEDUP_REMOVED lines=29> */
.L_x_3357:
[----:B------:R-:W-:Y:S02]  /*310d0*/  IMAD.MOV.U32 R13, RZ, RZ, R4 ;  /* 0x000000ffff0d7224 */ /* 0x000fe400078e0004 */
[----:B------:R-:W-:-:S07]  /*310e0*/  IMAD.MOV.U32 R7, RZ, RZ, R14 ;  /* 0x000000ffff077224 */ /* 0x000fce00078e000e */
[----:B------:R-:W-:Y:S05]  /*310f0*/  WARPSYNC.COLLECTIVE R15, `(.L_x_3358) ;  /* 0x000000000f087348 */ /* 0x000fea0003c00000 */
[----:B------:R0:W1:Y:S02]  /*31100*/  SHFL.IDX P6, R14, R13, R12, R11 ;  /* 0x0000000c0d0e7389 */ /* 0x00006400000c000b */
[----:B01----:R-:W-:Y:S01]  /*31110*/  ENDCOLLECTIVE ;  /* 0x000000000000791b */ /* 0x003fe20003800000 */
.L_x_3358:
        /* <DEDUP_REMOVED lines=29> */
.L_x_3359:
[----:B------:R-:W-:Y:S02]  /*312f0*/  IMAD.MOV.U32 R13, RZ, RZ, R4 ;  /* 0x000000ffff0d7224 */ /* 0x000fe400078e0004 */
[----:B------:R-:W-:-:S07]  /*31300*/  IMAD.MOV.U32 R6, RZ, RZ, R14 ;  /* 0x000000ffff067224 */ /* 0x000fce00078e000e */
[----:B------:R-:W-:Y:S05]  /*31310*/  WARPSYNC.COLLECTIVE R15, `(.L_x_3360) ;  /* 0x000000000f087348 */ /* 0x000fea0003c00000 */
[----:B------:R0:W1:Y:S02]  /*31320*/  SHFL.IDX P6, R14, R13, R12, R11 ;  /* 0x0000000c0d0e7389 */ /* 0x00006400000c000b */
[----:B01----:R-:W-:Y:S01]  /*31330*/  ENDCOLLECTIVE ;  /* 0x000000000000791b */ /* 0x003fe20003800000 */
.L_x_3360:
[----:B------:R-:W-:Y:S01]  /*31340*/  IMAD.MOV.U32 R2, RZ, RZ, R14 ;  /* 0x000000ffff027224 */ /* 0x000fe200078e000e */
[----:B------:R-:W-:Y:S06]  /*31350*/  BRA `(.L_x_3361) ;  /* 0xffffffb4007c7947 */ /* 0x000fec000383ffff */
.L_x_3275:
[----:B0-----:R0:W1:Y:S02]  /*31360*/  SYNCS.PHASECHK.TRANS64.TRYWAIT P0, [R6+URZ+0x38840], R20 ;  /* 0x03884014060075a7 */ /* 0x001064000800017f */
[----:B-1----:R-:W-:Y:S05]  /*31370*/  @!P0 NANOSLEEP.SYNCS 0x989680 ;  /* 0x009896800000895d */ /* 0x002fea0003900000 */
[----:B------:R-:W1:Y:S02]  /*31380*/  @!P0 SYNCS.PHASECHK.TRANS64 P0, [R6+URZ+0x38840], R20 ;  /* 0x03884014060085a7 */ /* 0x000e64000800007f */
[----:B-1----:R-:W-:Y:S05]  /*31390*/  @!P0 BRA `(.L_x_3275) ;  /* 0xfffffffc00f08947 */ /* 0x002fea000383ffff */
[----:B------:R-:W-:Y:S05]  /*313a0*/  BRA `(.L_x_3362) ;  /* 0xffffffbc00087947 */ /* 0x000fea000383ffff */
.L_x_3276:
        /* <DEDUP_REMOVED lines=8> */
.L_x_3364:
[----:B------:R-:W-:Y:S05]  /*31430*/  BSYNC B1 ;  /* 0x0000000000017941 */ /* 0x000fea0003800000 */
.L_x_3363:
        /* <DEDUP_REMOVED lines=9> */
.L_x_3365:
[----:B------:R-:W-:Y:S02]  /*314d0*/  IMAD.MOV.U32 R13, RZ, RZ, R25 ;  /* 0x000000ffff0d7224 */ /* 0x000fe400078e0019 */
[----:B------:R-:W-:Y:S02]  /*314e0*/  IMAD.MOV.U32 R12, RZ, RZ, 0x1 ;  /* 0x00000001ff0c7424 */ /* 0x000fe400078e00ff */
[----:B------:R-:W-:-:S07]  /*314f0*/  IMAD.MOV.U32 R2, RZ, RZ, R14 ;  /* 0x000000ffff027224 */ /* 0x000fce00078e000e */
[----:B------:R-:W-:Y:S05]  /*31500*/  WARPSYNC.COLLECTIVE R15, `(.L_x_3366) ;  /* 0x000000000f087348 */ /* 0x000fea0003c00000 */
[----:B------:R0:W1:Y:S02]  /*31510*/  SHFL.IDX P6, R14, R13, R12, R11 ;  /* 0x0000000c0d0e7389 */ /* 0x00006400000c000b */
[----:B01----:R-:W-:Y:S01]  /*31520*/  ENDCOLLECTIVE ;  /* 0x000000000000791b */ /* 0x003fe20003800000 */
.L_x_3366:
        /* <DEDUP_REMOVED lines=11> */
.L_x_3367:
[----:B------:R-:W-:Y:S02]  /*315e0*/  IMAD.MOV.U32 R13, RZ, RZ, R25 ;  /* 0x000000ffff0d7224 */ /* 0x000fe400078e0019 */
[----:B------:R-:W-:Y:S02]  /*315f0*/  IMAD.MOV.U32 R12, RZ, RZ, 0x2 ;  /* 0x00000002ff0c7424 */ /* 0x000fe400078e00ff */
[----:B------:R-:W-:-:S07]  /*31600*/  IMAD.MOV.U32 R2, RZ, RZ, R14 ;  /* 0x000000ffff027224 */ /* 0x000fce00078e000e */
[----:B------:R-:W-:Y:S05]  /*31610*/  WARPSYNC.COLLECTIVE R15, `(.L_x_3368) ;  /* 0x000000000f087348 */ /* 0x000fea0003c00000 */
[----:B------:R0:W1:Y:S02]  /*31620*/  SHFL.IDX P6, R14, R13, R12, R11 ;  /* 0x0000000c0d0e7389 */ /* 0x00006400000c000b */
[----:B01----:R-:W-:Y:S01]  /*31630*/  ENDCOLLECTIVE ;  /* 0x000000000000791b */ /* 0x003fe20003800000 */
.L_x_3368:
        /* <DEDUP_REMOVED lines=11> */
.L_x_3369:
[----:B------:R-:W-:Y:S02]  /*316f0*/  IMAD.MOV.U32 R13, RZ, RZ, R25 ;  /* 0x000000ffff0d7224 */ /* 0x000fe400078e0019 */
[----:B------:R-:W-:Y:S02]  /*31700*/  IMAD.MOV.U32 R12, RZ, RZ, 0x3 ;  /* 0x00000003ff0c7424 */ /* 0x000fe400078e00ff */
[----:B------:R-:W-:-:S07]  /*31710*/  IMAD.MOV.U32 R2, RZ, RZ, R14 ;  /* 0x000000ffff027224 */ /* 0x000fce00078e000e */
[----:B------:R-:W-:Y:S05]  /*31720*/  WARPSYNC.COLLECTIVE R15, `(.L_x_3370) ;  /* 0x000000000f087348 */ /* 0x000fea0003c00000 */
[----:B------:R0:W1:Y:S02]  /*31730*/  SHFL.IDX P6, R14, R13, R12, R11 ;  /* 0x0000000c0d0e7389 */ /* 0x00006400000c000b */
[----:B01----:R-:W-:Y:S01]  /*31740*/  ENDCOLLECTIVE ;  /* 0x000000000000791b */ /* 0x003fe20003800000 */
.L_x_3370:
        /* <DEDUP_REMOVED lines=11> */
.L_x_3371:
[----:B------:R-:W-:Y:S01]  /*31800*/  IMAD.MOV.U32 R2, RZ, RZ, R14 ;  /* 0x000000ffff027224 */ /* 0x000fe200078e000e */
[----:B------:R-:W-:Y:S06]  /*31810*/  BRA `(.L_x_3372) ;  /* 0xffffffb800907947 */ /* 0x000fec000383ffff */
.L_x_3281:
[----:B----4-:R4:W0:Y:S02]  /*31820*/  SYNCS.PHASECHK.TRANS64.TRYWAIT P0, [R6+URZ+0x38860], R20 ;  /* 0x03886014060075a7 */ /* 0x010824000800017f */
[----:B0-----:R-:W-:Y:S05]  /*31830*/  @!P0 NANOSLEEP.SYNCS 0x989680 ;  /* 0x009896800000895d */ /* 0x001fea0003900000 */
[----:B------:R-:W0:Y:S02]  /*31840*/  @!P0 SYNCS.PHASECHK.TRANS64 P0, [R6+URZ+0x38860], R20 ;  /* 0x03886014060085a7 */ /* 0x000e24000800007f */
[----:B0-----:R-:W-:Y:S05]  /*31850*/  @!P0 BRA `(.L_x_3281) ;  /* 0xfffffffc00f08947 */ /* 0x001fea000383ffff */
[----:B------:R-:W-:Y:S05]  /*31860*/  BRA `(.L_x_3373) ;  /* 0xffffffb800dc7947 */ /* 0x000fea000383ffff */
.L_x_3282:
[----:B------:R-:W-:Y:S01]  /*31870*/  BSSY B1, `(.L_x_3374) ;  /* 0x0000008000017945 */ /* 0x000fe20003800000 */
[----:B------:R-:W-:Y:S02]  /*31880*/  IMAD.MOV.U32 R13, RZ, RZ, R10 ;  /* 0x000000ffff0d7224 */ /* 0x000fe400078e000a */
[----:B------:R-:W-:Y:S02]  /*31890*/  IMAD.MOV.U32 R12, RZ, RZ, RZ ;  /* 0x000000ffff0c7224 */ /* 0x000fe400078e00ff */
[----:B------:R-:W-:Y:S02]  /*318a0*/  IMAD.MOV.U32 R11, RZ, RZ, 0x181f ;  /* 0x0000181fff0b7424 */ /* 0x000fe400078e00ff */
[----:B------:R-:W-:-:S07]  /*318b0*/  IMAD.MOV.U32 R15, RZ, RZ, -0x1 ;  /* 0xffffffffff0f7424 */ /* 0x000fce00078e00ff */
[----:B0--34-:R-:W-:Y:S05]  /*318c0*/  WARPSYNC.COLLECTIVE R15, `(.L_x_3375) ;  /* 0x000000000f087348 */ /* 0x019fea0003c00000 */
[----:B------:R1:W2:Y:S02]  /*318d0*/  SHFL.IDX P6, R14, R13, R12, R11 ;  /* 0x0000000c0d0e7389 */ /* 0x0002a400000c000b */
[----:B01234-:R-:W-:Y:S01]  /*318e0*/  ENDCOLLECTIVE ;  /* 0x000000000000791b */ /* 0x01ffe20003800000 */
.L_x_3375:
[----:B------:R-:W-:Y:S05]  /*318f0*/  BSYNC B1 ;  /* 0x0000000000017941 */ /* 0x000fea0003800000 */
.L_x_3374:
        /* <DEDUP_REMOVED lines=13> */
.L_x_3376:
        /* <DEDUP_REMOVED lines=17> */
.L_x_3377:
        /* <DEDUP_REMOVED lines=16> */
.L_x_3378:
        /* <DEDUP_REMOVED lines=19> */
.L_x_3379:
        /* <DEDUP_REMOVED lines=14> */
.L_x_3380:
        /* <DEDUP_REMOVED lines=16> */
.L_x_3381:
        /* <DEDUP_REMOVED lines=14> */
.L_x_3382:
[----:B------:R-:W-:Y:S05]  /*31fd0*/  BRA `(.L_x_3383) ;  /* 0xffffffb800407947 */ /* 0x000fea000383ffff */
.L_x_3290:
[----:B------:R-:W-:Y:S01]  /*31fe0*/  BSSY B0, `(.L_x_3384) ;  /* 0x0000008000007945 */ /* 0x000fe20003800000 */
[----:B------:R-:W-:Y:S02]  /*31ff0*/  IMAD.MOV.U32 R13, RZ, RZ, R24 ;  /* 0x000000ffff0d7224 */ /* 0x000fe400078e0018 */
[----:B------:R-:W-:Y:S02]  /*32000*/  IMAD.MOV.U32 R12, RZ, RZ, RZ ;  /* 0x000000ffff0c7224 */ /* 0x000fe400078e00ff */
[----:B------:R-:W-:Y:S02]  /*32010*/  IMAD.MOV.U32 R11, RZ, RZ, 0x1f ;  /* 0x0000001fff0b7424 */ /* 0x000fe400078e00ff */
[----:B------:R-:W-:-:S07]  /*32020*/  IMAD.MOV.U32 R15, RZ, RZ, -0x1 ;  /* 0xffffffffff0f7424 */ /* 0x000fce00078e00ff */
[----:B-1-34-:R-:W-:Y:S05]  /*32030*/  WARPSYNC.COLLECTIVE R15, `(.L_x_3385) ;  /* 0x000000000f087348 */ /* 0x01afea0003c00000 */
[----:B------:R0:W2:Y:S02]  /*32040*/  SHFL.IDX P6, R14, R13, R12, R11 ;  /* 0x0000000c0d0e7389 */ /* 0x0000a400000c000b */
[----:B01234-:R-:W-:Y:S01]  /*32050*/  ENDCOLLECTIVE ;  /* 0x000000000000791b */ /* 0x01ffe20003800000 */
.L_x_3385:
[----:B------:R-:W-:Y:S05]  /*32060*/  BSYNC B0 ;  /* 0x0000000000007941 */ /* 0x000fea0003800000 */
.L_x_3384:
        /* <DEDUP_REMOVED lines=9> */
.L_x_3386:
[----:B------:R-:W-:Y:S02]  /*32100*/  ULDC UR4, c[0x0][0xd3c] ;  /* 0x00034f0000047ab9 */ /* 0x000fe40000000800 */
[----:B------:R-:W-:-:S13]  /*32110*/  ISETP.GE.OR P1, PT, R9, UR4, !P0 ;  /* 0x0000000409007c0c */ /* 0x000fda000c726670 */
[----:B------:R-:W0:Y:S08]  /*32120*/  @!P1 LDC.64 R2, c[0x0][0xd80] ;  /* 0x00036000ff029b82 */ /* 0x000e300000000a00 */
[----:B------:R-:W1:Y:S01]  /*32130*/  @!P1 LDC.64 R4, c[0x0][0xd78] ;  /* 0x00035e00ff049b82 */ /* 0x000e620000000a00 */
[----:B------:R-:W-:Y:S01]  /*32140*/  CS2R R24, SRZ ;  /* 0x0000000000187805 */ /* 0x000fe2000001ff00 */
[----:B------:R-:W-:-:S02]  /*32150*/  IMAD.MOV.U32 R11, RZ, RZ, RZ ;  /* 0x000000ffff0b7224 */ /* 0x000fc400078e00ff */
[----:B------:R-:W-:Y:S02]  /*32160*/  IMAD.MOV.U32 R6, RZ, RZ, R14 ;  /* 0x000000ffff067224 */ /* 0x000fe400078e000e */
        /* <DEDUP_REMOVED lines=16> */
.L_x_3387:
[----:B------:R-:W-:Y:S01]  /*32270*/  IMAD.MOV.U32 R12, RZ, RZ, 0x2 ;  /* 0x00000002ff0c7424 */ /* 0x000fe200078e00ff */
[----:B------:R-:W-:-:S05]  /*32280*/  SEL R4, R14, RZ, P1 ;  /* 0x000000ff0e047207 */ /* 0x000fca0000800000 */
[----:B------:R-:W-:-:S04]  /*32290*/  IMAD.IADD R4, R13, 0x1, R4 ;  /* 0x000000010d047824 */ /* 0x000fc800078e0204 */
[----:B------:R-:W-:-:S07]  /*322a0*/  IMAD.MOV.U32 R13, RZ, RZ, R4 ;  /* 0x000000ffff0d7224 */ /* 0x000fce00078e0004 */
[----:B------:R-:W-:Y:S05]  /*322b0*/  WARPSYNC.COLLECTIVE R15, `(.L_x_3388) ;  /* 0x000000000f087348 */ /* 0x000fea0003c00000 */
[----:B------:R0:W1:Y:S02]  /*322c0*/  SHFL.UP P6, R14, R13, R12, R11 ;  /* 0x0400000c0d0e7389 */ /* 0x00006400000c000b */
[----:B01----:R-:W-:Y:S01]  /*322d0*/  ENDCOLLECTIVE ;  /* 0x000000000000791b */ /* 0x003fe20003800000 */
.L_x_3388:
[----:B------:R-:W-:Y:S01]  /*322e0*/  IMAD.MOV.U32 R12, RZ, RZ, 0x4 ;  /* 0x00000004ff0c7424 */ /* 0x000fe200078e00ff */
[----:B------:R-:W-:-:S05]  /*322f0*/  SEL R3, R14, RZ, P2 ;  /* 0x000000ff0e037207 */ /* 0x000fca0001000000 */
[----:B------:R-:W-:-:S04]  /*32300*/  IMAD.IADD R2, R4, 0x1, R3 ;  /* 0x0000000104027824 */ /* 0x000fc800078e0203 */
[----:B------:R-:W-:-:S07]  /*32310*/  IMAD.MOV.U32 R13, RZ, RZ, R2 ;  /* 0x000000ffff0d7224 */ /* 0x000fce00078e0002 */
[----:B------:R-:W-:Y:S05]  /*32320*/  WARPSYNC.COLLECTIVE R15, `(.L_x_3389) ;  /* 0x000000000f087348 */ /* 0x000fea0003c00000 */
[----:B------:R0:W1:Y:S02]  /*32330*/  SHFL.UP P6, R14, R13, R12, R11 ;  /* 0x0400000c0d0e7389 */ /* 0x00006400000c000b */
[----:B01----:R-:W-:Y:S01]  /*32340*/  ENDCOLLECTIVE ;  /* 0x000000000000791b */ /* 0x003fe20003800000 */
.L_x_3389:
[----:B------:R-:W-:Y:S01]  /*32350*/  IMAD.MOV.U32 R12, RZ, RZ, 0x8 ;  /* 0x00000008ff0c7424 */ /* 0x000fe200078e00ff */
[----:B------:R-:W-:-:S05]  /*32360*/  SEL R3, R14, RZ, P3 ;  /* 0x000000ff0e037207 */ /* 0x000fca0001800000 */
[----:B------:R-:W-:-:S04]  /*32370*/  IMAD.IADD R3, R2, 0x1, R3 ;  /* 0x0000000102037824 */ /* 0x000fc800078e0203 */
[----:B------:R-:W-:-:S07]  /*32380*/  IMAD.MOV.U32 R13, RZ, RZ, R3 ;  /* 0x000000ffff0d7224 */ /* 0x000fce00078e0003 */
[----:B------:R-:W-:Y:S05]  /*32390*/  WARPSYNC.COLLECTIVE R15, `(.L_x_3390) ;  /* 0x000000000f087348 */ /* 0x000fea0003c00000 */
[----:B------:R0:W1:Y:S02]  /*323a0*/  SHFL.UP P6, R14, R13, R12, R11 ;  /* 0x0400000c0d0e7389 */ /* 0x00006400000c000b */
[----:B01----:R-:W-:Y:S01]  /*323b0*/  ENDCOLLECTIVE ;  /* 0x000000000000791b */ /* 0x003fe20003800000 */
.L_x_3390:
[----:B------:R-:W-:Y:S01]  /*323c0*/  IMAD.MOV.U32 R12, RZ, RZ, 0x10 ;  /* 0x00000010ff0c7424 */ /* 0x000fe200078e00ff */
[----:B------:R-:W-:-:S05]  /*323d0*/  SEL R4, R14, RZ, P4 ;  /* 0x000000ff0e047207 */ /* 0x000fca0002000000 */
[----:B------:R-:W-:-:S04]  /*323e0*/  IMAD.IADD R4, R3, 0x1, R4 ;  /* 0x0000000103047824 */ /* 0x000fc800078e0204 */
[----:B------:R-:W-:-:S07]  /*323f0*/  IMAD.MOV.U32 R13, RZ, RZ, R4 ;  /* 0x000000ffff0d7224 */ /* 0x000fce00078e0004 */
[----:B------:R-:W-:Y:S05]  /*32400*/  WARPSYNC.COLLECTIVE R15, `(.L_x_3391) ;  /* 0x000000000f087348 */ /* 0x000fea0003c00000 */
[----:B------:R0:W1:Y:S02]  /*32410*/  SHFL.UP P6, R14, R13, R12, R11 ;  /* 0x0400000c0d0e7389 */ /* 0x00006400000c000b */
[----:B01----:R-:W-:Y:S01]  /*32420*/  ENDCOLLECTIVE ;  /* 0x000000000000791b */ /* 0x003fe20003800000 */
.L_x_3391:
        /* <DEDUP_REMOVED lines=8> */
.L_x_3392:
[----:B------:R-:W-:Y:S05]  /*324b0*/  BRA `(.L_x_3393) ;  /* 0xffffffb800d87947 */ /* 0x000fea000383ffff */
.L_x_3293:
[----:B------:R-:W-:Y:S01]  /*324c0*/  BSSY B0, `(.L_x_3394) ;  /* 0x0000007000007945 */ /* 0x000fe20003800000 */
[----:B------:R-:W-:Y:S02]  /*324d0*/  IMAD.MOV.U32 R12, RZ, RZ, 0x1 ;  /* 0x00000001ff0c7424 */ /* 0x000fe400078e00ff */
[----:B------:R-:W-:Y:S02]  /*324e0*/  IMAD.MOV.U32 R11, RZ, RZ, RZ ;  /* 0x000000ffff0b7224 */ /* 0x000fe400078e00ff */
[----:B------:R-:W-:-:S07]  /*324f0*/  IMAD.MOV.U32 R15, RZ, RZ, -0x1 ;  /* 0xffffffffff0f7424 */ /* 0x000fce00078e00ff */
[----:B------:R-:W-:Y:S05]  /*32500*/  WARPSYNC.COLLECTIVE R15, `(.L_x_3395) ;  /* 0x000000000f087348 */ /* 0x000fea0003c00000 */
[----:B------:R0:W1:Y:S02]  /*32510*/  SHFL.UP P6, R14, R13, R12, R11 ;  /* 0x0400000c0d0e7389 */ /* 0x00006400000c000b */
[----:B01----:R-:W-:Y:S01]  /*32520*/  ENDCOLLECTIVE ;  /* 0x000000000000791b */ /* 0x003fe20003800000 */
.L_x_3395:
[----:B------:R-:W-:Y:S05]  /*32530*/  BSYNC B0 ;  /* 0x0000000000007941 */ /* 0x000fea0003800000 */
.L_x_3394:
        /* <DEDUP_REMOVED lines=8> */
.L_x_3396:
[----:B------:R-:W-:Y:S01]  /*325c0*/  IMAD.MOV.U32 R12, RZ, RZ, 0x4 ;  /* 0x00000004ff0c7424 */ /* 0x000fe200078e00ff */
[----:B------:R-:W-:-:S05]  /*325d0*/  SEL R2, R14, RZ, P2 ;  /* 0x000000ff0e027207 */ /* 0x000fca0001000000 */
[----:B------:R-:W-:-:S04]  /*325e0*/  IMAD.IADD R2, R13, 0x1, R2 ;  /* 0x000000010d027824 */ /* 0x000fc800078e0202 */
[----:B------:R-:W-:-:S07]  /*325f0*/  IMAD.MOV.U32 R13, RZ, RZ, R2 ;  /* 0x000000ffff0d7224 */ /* 0x000fce00078e0002 */
[----:B------:R-:W-:Y:S05]  /*32600*/  WARPSYNC.COLLECTIVE R15, `(.L_x_3397) ;  /* 0x000000000f087348 */ /* 0x000fea0003c00000 */
[----:B------:R0:W1:Y:S02]  /*32610*/  SHFL.UP P6, R14, R13, R12, R11 ;  /* 0x0400000c0d0e7389 */ /* 0x00006400000c000b */
[----:B01----:R-:W-:Y:S01]  /*32620*/  ENDCOLLECTIVE ;  /* 0x000000000000791b */ /* 0x003fe20003800000 */
.L_x_3397:
[----:B------:R-:W-:Y:S01]  /*32630*/  IMAD.MOV.U32 R12, RZ, RZ, 0x8 ;  /* 0x00000008ff0c7424 */ /* 0x000fe200078e00ff */
[----:B------:R-:W-:-:S05]  /*32640*/  SEL R3, R14, RZ, P3 ;  /* 0x000000ff0e037207 */ /* 0x000fca0001800000 */
[----:B------:R-:W-:-:S04]  /*32650*/  IMAD.IADD R3, R2, 0x1, R3 ;  /* 0x0000000102037824 */ /* 0x000fc800078e0203 */
[----:B------:R-:W-:-:S07]  /*32660*/  IMAD.MOV.U32 R13, RZ, RZ, R3 ;  /* 0x000000ffff0d7224 */ /* 0x000fce00078e0003 */
[----:B------:R-:W-:Y:S05]  /*32670*/  WARPSYNC.COLLECTIVE R15, `(.L_x_3398) ;  /* 0x000000000f087348 */ /* 0x000fea0003c00000 */
[----:B------:R0:W1:Y:S02]  /*32680*/  SHFL.UP P6, R14, R13, R12, R11 ;  /* 0x0400000c0d0e7389 */ /* 0x00006400000c000b */
[----:B01----:R-:W-:Y:S01]  /*32690*/  ENDCOLLECTIVE ;  /* 0x000000000000791b */ /* 0x003fe20003800000 */
.L_x_3398:
[----:B------:R-:W-:Y:S01]  /*326a0*/  IMAD.MOV.U32 R12, RZ, RZ, 0x10 ;  /* 0x00000010ff0c7424 */ /* 0x000fe200078e00ff */
[----:B------:R-:W-:-:S05]  /*326b0*/  SEL R4, R14, RZ, P4 ;  /* 0x000000ff0e047207 */ /* 0x000fca0002000000 */
[----:B------:R-:W-:-:S04]  /*326c0*/  IMAD.IADD R4, R3, 0x1, R4 ;  /* 0x0000000103047824 */ /* 0x000fc800078e0204 */
[----:B------:R-:W-:-:S07]  /*326d0*/  IMAD.MOV.U32 R13, RZ, RZ, R4 ;  /* 0x000000ffff0d7224 */ /* 0x000fce00078e0004 */
[----:B------:R-:W-:Y:S05]  /*326e0*/  WARPSYNC.COLLECTIVE R15, `(.L_x_3399) ;  /* 0x000000000f087348 */ /* 0x000fea0003c00000 */
[----:B------:R0:W1:Y:S02]  /*326f0*/  SHFL.UP P6, R14, R13, R12, R11 ;  /* 0x0400000c0d0e7389 */ /* 0x00006400000c000b */
[----:B01----:R-:W-:Y:S01]  /*32700*/  ENDCOLLECTIVE ;  /* 0x000000000000791b */ /* 0x003fe20003800000 */
.L_x_3399:
        /* <DEDUP_REMOVED lines=8> */
.L_x_3400:
[----:B------:R-:W-:Y:S05]  /*32790*/  BRA `(.L_x_3401) ;  /* 0xffffffb800c47947 */ /* 0x000fea000383ffff */
.L_x_3295:
[----:B------:R-:W-:Y:S01]  /*327a0*/  BSSY B0, `(.L_x_3402) ;  /* 0x0000006000007945 */ /* 0x000fe20003800000 */
[----:B------:R-:W-:Y:S01]  /*327b0*/  PLOP3.LUT P6, PT, P6, PT, PT, 0x8, 0x0 ;  /* 0x000000000000781c */ /* 0x000fe200037ce170 */
[----:B------:R-:W-:-:S12]  /*327c0*/  IMAD.MOV.U32 R15, RZ, RZ, -0x1 ;  /* 0xffffffffff0f7424 */ /* 0x000fd800078e00ff */
[----:B0-----:R-:W-:Y:S05]  /*327d0*/  WARPSYNC.COLLECTIVE R15, `(.L_x_3403) ;  /* 0x000000000f087348 */ /* 0x001fea0003c00000 */
[----:B------:R-:W-:Y:S01]  /*327e0*/  VOTE.ANY R14, PT, P6 ;  /* 0x00000000000e7806 */ /* 0x000fe200030e0100 */
[----:B0-----:R-:W-:Y:S06]  /*327f0*/  ENDCOLLECTIVE ;  /* 0x000000000000791b */ /* 0x001fec0003800000 */
.L_x_3403:
[----:B------:R-:W-:Y:S05]  /*32800*/  BSYNC B0 ;  /* 0x0000000000007941 */ /* 0x000fea0003800000 */
.L_x_3402:
        /* <DEDUP_REMOVED lines=8> */
.L_x_3404:
[----:B------:R-:W-:Y:S02]  /*32890*/  IMAD.IADD R27, R12, 0x1, R27 ;  /* 0x000000010c1b7824 */ /* 0x000fe400078e021b */
[----:B------:R-:W-:Y:S02]  /*328a0*/  IMAD.MOV.U32 R13, RZ, RZ, R5 ;  /* 0x000000ffff0d7224 */ /* 0x000fe400078e0005 */
[----:B------:R-:W-:-:S07]  /*328b0*/  IMAD.MOV.U32 R25, RZ, RZ, R14 ;  /* 0x000000ffff197224 */ /* 0x000fce00078e000e */
[----:B------:R-:W-:Y:S05]  /*328c0*/  WARPSYNC.COLLECTIVE R15, `(.L_x_3405) ;  /* 0x000000000f087348 */ /* 0x000fea0003c00000 */
[----:B------:R0:W1:Y:S02]  /*328d0*/  SHFL.IDX P6, R14, R13, R12, R11 ;  /* 0x0000000c0d0e7389 */ /* 0x00006400000c000b */
[----:B01----:R-:W-:Y:S01]  /*328e0*/  ENDCOLLECTIVE ;  /* 0x000000000000791b */ /* 0x003fe20003800000 */
.L_x_3405:
[----:B------:R-:W-:Y:S01]  /*328f0*/  IMAD.MOV.U32 R5, RZ, RZ, R14 ;  /* 0x000000ffff057224 */ /* 0x000fe200078e000e */
[----:B------:R-:W-:Y:S06]  /*32900*/  BRA `(.L_x_3406) ;  /* 0xffffffb800a87947 */ /* 0x000fec000383ffff */
.L_x_3297:
[----:B------:R-:W-:Y:S01]  /*32910*/  BSSY B0, `(.L_x_3407) ;  /* 0x0000007000007945 */ /* 0x000fe20003800000 */
[----:B------:R-:W-:Y:S02]  /*32920*/  IMAD.MOV.U32 R13, RZ, RZ, R3 ;  /* 0x000000ffff0d7224 */ /* 0x000fe400078e0003 */
[----:B------:R-:W-:Y:S02]  /*32930*/  IMAD.MOV.U32 R11, RZ, RZ, 0x1f ;  /* 0x0000001fff0b7424 */ /* 0x000fe400078e00ff */
[----:B------:R-:W-:-:S07]  /*32940*/  IMAD.MOV.U32 R15, RZ, RZ, -0x1 ;  /* 0xffffffffff0f7424 */ /* 0x000fce00078e00ff */
[----:B0-23--:R-:W-:Y:S05]  /*32950*/  WARPSYNC.COLLECTIVE R15, `(.L_x_3408) ;  /* 0x000000000f087348 */ /* 0x00dfea0003c00000 */
[----:B------:R1:W4:Y:S02]  /*32960*/  SHFL.IDX P6, R14, R13, R12, R11 ;  /* 0x0000000c0d0e7389 */ /* 0x00032400000c000b */
[----:B01234-:R-:W-:Y:S01]  /*32970*/  ENDCOLLECTIVE ;  /* 0x000000000000791b */ /* 0x01ffe20003800000 */
.L_x_3408:
[----:B------:R-:W-:Y:S05]  /*32980*/  BSYNC B0 ;  /* 0x0000000000007941 */ /* 0x000fea0003800000 */
.L_x_3407:
[----:B------:R-:W-:Y:S01]  /*32990*/  IMAD.MOV.U32 R24, RZ, RZ, R14 ;  /* 0x000000ffff187224 */ /* 0x000fe200078e000e */
[----:B------:R-:W-:Y:S06]  /*329a0*/  BRA `(.L_x_3296) ;  /* 0xffffffb800987947 */ /* 0x000fec000383ffff */
.L_x_3303:
[----:B0-----:R0:W1:Y:S02]  /*329b0*/  SYNCS.PHASECHK.TRANS64.TRYWAIT P0, [R5+URZ+0x38820], R0 ;  /* 0x03882000050075a7 */ /* 0x001064000800017f */
[----:B-1----:R-:W-:Y:S05]  /*329c0*/  @!P0 NANOSLEEP.SYNCS 0x989680 ;  /* 0x009896800000895d */ /* 0x002fea0003900000 */
[----:B------:R-:W1:Y:S02]  /*329d0*/  @!P0 SYNCS.PHASECHK.TRANS64 P0, [R5+URZ+0x38820], R0 ;  /* 0x03882000050085a7 */ /* 0x000e64000800007f */
[----:B-1----:R-:W-:Y:S05]  /*329e0*/  @!P0 BRA `(.L_x_3303) ;  /* 0xfffffffc00f08947 */ /* 0x002fea000383ffff */
[----:B------:R-:W-:Y:S05]  /*329f0*/  BRA `(.L_x_3409) ;  /* 0xffffffc000f07947 */ /* 0x000fea000383ffff */
.L_x_3304:
        /* <DEDUP_REMOVED lines=11> */
.L_x_3411:
[----:B------:R-:W-:Y:S05]  /*32ab0*/  BSYNC B0 ;  /* 0x0000000000007941 */ /* 0x000fea0003800000 */
.L_x_3410:
[----:B------:R-:W-:Y:S05]  /*32ac0*/  BRA `(.L_x_3412) ;  /* 0xffffffc000d87947 */ /* 0x000fea000383ffff */
.L_x_3307:
[----:B------:R-:W-:Y:S01]  /*32ad0*/  BSSY B1, `(.L_x_3413) ;  /* 0x0000006000017945 */ /* 0x000fe20003800000 */
[----:B------:R-:W-:-:S07]  /*32ae0*/  IMAD.MOV.U32 R15, RZ, RZ, -0x1 ;  /* 0xffffffffff0f7424 */ /* 0x000fce00078e00ff */
[----:B0-234-:R-:W-:Y:S05]  /*32af0*/  WARPSYNC.COLLECTIVE R15, `(.L_x_3414) ;  /* 0x000000000f0c7348 */ /* 0x01dfea0003c00000 */
[----:B------:R-:W-:Y:S02]  /*32b00*/  ELECT P6, UR62, PT ;  /* 0x00000000003e782f */ /* 0x000fe400038c0000 */
[----:B------:R-:W-:Y:S01]  /*32b10*/  MOV R14, UR62 ;  /* 0x0000003e000e7c02 */ /* 0x000fe20008000f00 */
[----:B0-234-:R-:W-:Y:S10]  /*32b20*/  ENDCOLLECTIVE ;  /* 0x000000000000791b */ /* 0x01dff40003800000 */
.L_x_3414:
[----:B------:R-:W-:Y:S05]  /*32b30*/  BSYNC B1 ;  /* 0x0000000000017941 */ /* 0x000fea0003800000 */
.L_x_3413:
[----:B------:R-:W-:Y:S05]  /*32b40*/  BRA `(.L_x_3415) ;  /* 0xffffffc000d07947 */ /* 0x000fea000383ffff */
.L_x_3309:
[----:B0-----:R0:W1:Y:S02]  /*32b50*/  SYNCS.PHASECHK.TRANS64.TRYWAIT P1, [R3+URZ+0x38840], R2 ;  /* 0x03884002030075a7 */ /* 0x001064000802017f */
[----:B-1----:R-:W-:Y:S05]  /*32b60*/  @!P1 NANOSLEEP.SYNCS 0x989680 ;  /* 0x009896800000995d */ /* 0x002fea0003900000 */
[----:B------:R-:W1:Y:S02]  /*32b70*/  @!P1 SYNCS.PHASECHK.TRANS64 P1, [R3+URZ+0x38840], R2 ;  /* 0x03884002030095a7 */ /* 0x000e64000802007f */
[----:B-1----:R-:W-:Y:S05]  /*32b80*/  @!P1 BRA `(.L_x_3309) ;  /* 0xfffffffc00f09947 */ /* 0x002fea000383ffff */
[----:B------:R-:W-:Y:S05]  /*32b90*/  BRA `(.L_x_3416) ;  /* 0xffffffc000f87947 */ /* 0x000fea000383ffff */
.L_x_3311:
[----:B-1----:R1:W0:Y:S02]  /*32ba0*/  SYNCS.PHASECHK.TRANS64.TRYWAIT P1, [R5+URZ+0x38840], R0 ;  /* 0x03884000050075a7 */ /* 0x002224000802017f */
[----:B0-----:R-:W-:Y:S05]  /*32bb0*/  @!P1 NANOSLEEP.SYNCS 0x989680 ;  /* 0x009896800000995d */ /* 0x001fea0003900000 */
[----:B------:R-:W0:Y:S02]  /*32bc0*/  @!P1 SYNCS.PHASECHK.TRANS64 P1, [R5+URZ+0x38840], R0 ;  /* 0x03884000050095a7 */ /* 0x000e24000802007f */
[----:B0-----:R-:W-:Y:S05]  /*32bd0*/  @!P1 BRA `(.L_x_3311) ;  /* 0xfffffffc00f09947 */ /* 0x001fea000383ffff */
[----:B------:R-:W-:Y:S05]  /*32be0*/  BRA `(.L_x_3417) ;  /* 0xffffffc400047947 */ /* 0x000fea000383ffff */
.L_x_3313:
[----:B------:R0:W0:Y:S02]  /*32bf0*/  SYNCS.PHASECHK.TRANS64.TRYWAIT P1, [R3+URZ+0x38860], R2 ;  /* 0x03886002030075a7 */ /* 0x000024000802017f */
[----:B0-----:R-:W-:Y:S05]  /*32c00*/  @!P1 NANOSLEEP.SYNCS 0x989680 ;  /* 0x009896800000995d */ /* 0x001fea0003900000 */
[----:B------:R-:W0:Y:S02]  /*32c10*/  @!P1 SYNCS.PHASECHK.TRANS64 P1, [R3+URZ+0x38860], R2 ;  /* 0x03886002030095a7 */ /* 0x000e24000802007f */
[----:B0-----:R-:W-:Y:S05]  /*32c20*/  @!P1 BRA `(.L_x_3313) ;  /* 0xfffffffc00f09947 */ /* 0x001fea000383ffff */
[----:B------:R-:W-:Y:S05]  /*32c30*/  BRA `(.L_x_3418) ;  /* 0xffffffc400007947 */ /* 0x000fea000383ffff */
        .type           $_ZN7cutlass13device_kernelIN5flash11enable_sm90INS1_16FlashAttnFwdSm90INS1_25CollectiveMainloopFwdSm90ILi2EN4cute5tupleIJNS5_1CILi1EEES8_S8_EEENS6_IJNS7_ILi64EEESA_SA_EEELi512ENS_6half_tEfNS_4arch4Sm90ELb0ELb1ELb1ELb1ELb1ELb0ELb1ELb0ELb0ELb1ELb1ELb0EEENS1_21CollectiveEpilogueFwdINS6_IJSA_NS7_ILi512EEESA_EEES9_SC_SE_Li256ELb1ELb1ELb1ELb0EEENS1_36VarlenDynamicPersistentTileSchedulerILi64ELi64ELi256ELi128ELb1ELb1ELb1ELb1ELb0ELb1EEEEEEEEEvNT_6ParamsE$_ZZN5flash25CollectiveMainloopFwdSm90ILi2EN4cute5tupleIJNS1_1CILi1EEES4_S4_EEENS2_IJNS3_ILi64EEES6_S6_EEELi512EN7cutlass6half_tEfNS8_4arch4Sm90ELb0ELb1ELb1ELb1ELb1ELb0ELb1ELb0ELb0ELb1ELb1ELb0EE3mmaINS_16FlashAttnFwdSm90ISC_NS_21CollectiveEpilogueFwdINS2_IJS6_NS3_ILi512EEES6_EEES5_S9_SB_Li256ELb1ELb1ELb1ELb0EEENS_36VarlenDynamicPersistentTileSchedulerILi64ELi64ELi256ELi128ELb1ELb1ELb1ELb1ELb0ELb1EEEE13SharedStorageENS1_6TensorINS1_11ArrayEngineIfLm128EEENS1_6LayoutINS2_IJNS2_IJNS3_ILi2EEESR_NS3_ILi32EEEEEES4_S4_EEENS2_IJNS2_IJS4_SR_NS3_ILi4EEEEEENS3_ILi0EEESX_EEEEEEENS_7SoftmaxILi2ELi0EEEEEbRKNSC_6ParamsENS8_13PipelineAsyncILi2EEES17_RNS8_13PipelineStateILj2EEERT0_RT1_iRiRKNS_16SeqlenInfoQKNewKILb1ELb0EEENS2_IJiiiiEEERT_ENKUliT_T0_T1_E_clIZSD_ISM_S10_S12_EbS15_S17_S17_S1A_S1C_S1E_iS1F_S1J_S1K_S1M_EUlRS1N_iE1_NS3_ILb0EEENS3_ILb1EEEEEDaiS1N_S1O_S1P_,@function
        .size           $_ZN7cutlass13device_kernelIN5flash11enable_sm90INS1_16FlashAttnFwdSm90INS1_25CollectiveMainloopFwdSm90ILi2EN4cute5tupleIJNS5_1CILi1EEES8_S8_EEENS6_IJNS7_ILi64EEESA_SA_EEELi512ENS_6half_tEfNS_4arch4Sm90ELb0ELb1ELb1ELb1ELb1ELb0ELb1ELb0ELb0ELb1ELb1ELb0EEENS1_21CollectiveEpilogueFwdINS6_IJSA_NS7_ILi512EEESA_EEES9_SC_SE_Li256ELb1ELb1ELb1ELb0EEENS1_36VarlenDynamicPersistentTileSchedulerILi64ELi64ELi256ELi128ELb1ELb1ELb1ELb1ELb0ELb1EEEEEEEEEvNT_6ParamsE$_ZZN5flash25CollectiveMainloopFwdSm90ILi2EN4cute5tupleIJNS1_1CILi1EEES4_S4_EEENS2_IJNS3_ILi64EEES6_S6_EEELi512EN7cutlass6half_tEfNS8_4arch4Sm90ELb0ELb1ELb1ELb1ELb1ELb0ELb1ELb0ELb0ELb1ELb1ELb0EE3mmaINS_16FlashAttnFwdSm90ISC_NS_21CollectiveEpilogueFwdINS2_IJS6_NS3_ILi512EEES6_EEES5_S9_SB_Li256ELb1ELb1ELb1ELb0EEENS_36VarlenDynamicPersistentTileSchedulerILi64ELi64ELi256ELi128ELb1ELb1ELb1ELb1ELb0ELb1EEEE13SharedStorageENS1_6TensorINS1_11ArrayEngineIfLm128EEENS1_6LayoutINS2_IJNS2_IJNS3_ILi2EEESR_NS3_ILi32EEEEEES4_S4_EEENS2_IJNS2_IJS4_SR_NS3_ILi4EEEEEENS3_ILi0EEESX_EEEEEEENS_7SoftmaxILi2ELi0EEEEEbRKNSC_6ParamsENS8_13PipelineAsyncILi2EEES17_RNS8_13PipelineStateILj2EEERT0_RT1_iRiRKNS_16SeqlenInfoQKNewKILb1ELb0EEENS2_IJiiiiEEERT_ENKUliT_T0_T1_E_clIZSD_ISM_S10_S12_EbS15_S17_S17_S1A_S1C_S1E_iS1F_S1J_S1K_S1M_EUlRS1N_iE1_NS3_ILb0EEENS3_ILb1EEEEEDaiS1N_S1O_S1P_,(.L_x_5837 - $_ZN7cutlass13device_kernelIN5flash11enable_sm90INS1_16FlashAttnFwdSm90INS1_25CollectiveMainloopFwdSm90ILi2EN4cute5tupleIJNS5_1CILi1EEES8_S8_EEENS6_IJNS7_ILi64EEESA_SA_EEELi512ENS_6half_tEfNS_4arch4Sm90ELb0ELb1ELb1ELb1ELb1ELb0ELb1ELb0ELb0ELb1ELb1ELb0EEENS1_21CollectiveEpilogueFwdINS6_IJSA_NS7_ILi512EEESA_EEES9_SC_SE_Li256ELb1ELb1ELb1ELb0EEENS1_36VarlenDynamicPersistentTileSchedulerILi64ELi64ELi256ELi128ELb1ELb1ELb1ELb1ELb0ELb1EEEEEEEEEvNT_6ParamsE$_ZZN5flash25CollectiveMainloopFwdSm90ILi2EN4cute5tupleIJNS1_1CILi1EEES4_S4_EEENS2_IJNS3_ILi64EEES6_S6_EEELi512EN7cutlass6half_tEfNS8_4arch4Sm90ELb0ELb1ELb1ELb1ELb1ELb0ELb1ELb0ELb0ELb1ELb1ELb0EE3mmaINS_16FlashAttnFwdSm90ISC_NS_21CollectiveEpilogueFwdINS2_IJS6_NS3_ILi512EEES6_EEES5_S9_SB_Li256ELb1ELb1ELb1ELb0EEENS_36VarlenDynamicPersistentTileSchedulerILi64ELi64ELi256ELi128ELb1ELb1ELb1ELb1ELb0ELb1EEEE13SharedStorageENS1_6TensorINS1_11ArrayEngineIfLm128EEENS1_6LayoutINS2_IJNS2_IJNS3_ILi2EEESR_NS3_ILi32EEEEEES4_S4_EEENS2_IJNS2_IJS4_SR_NS3_ILi4EEEEEENS3_ILi0EEESX_EEEEEEENS_7SoftmaxILi2ELi0EEEEEbRKNSC_6ParamsENS8_13PipelineAsyncILi2EEES17_RNS8_13PipelineStateILj2EEERT0_RT1_iRiRKNS_16SeqlenInfoQKNewKILb1ELb0EEENS2_IJiiiiEEERT_ENKUliT_T0_T1_E_clIZSD_ISM_S10_S12_EbS15_S17_S17_S1A_S1C_S1E_iS1F_S1J_S1K_S1M_EUlRS1N_iE1_NS3_ILb0EEENS3_ILb1EEEEEDaiS1N_S1O_S1P_)
$_ZN7cutlass13device_kernelIN5flash11enable_sm90INS1_16FlashAttnFwdSm90INS1_25CollectiveMainloopFwdSm90ILi2EN4cute5tupleIJNS5_1CILi1EEES8_S8_EEENS6_IJNS7_ILi64EEESA_SA_EEELi512ENS_6half_tEfNS_4arch4Sm90ELb0ELb1ELb1ELb1ELb1ELb0ELb1ELb0ELb0ELb1ELb1ELb0EEENS1_21CollectiveEpilogueFwdINS6_IJSA_NS7_ILi512EEESA_EEES9_SC_SE_Li256ELb1ELb1ELb1ELb0EEENS1_36VarlenDynamicPersistentTileSchedulerILi64ELi64ELi256ELi128ELb1ELb1ELb1ELb1ELb0ELb1EEEEEEEEEvNT_6ParamsE$_ZZN5flash25CollectiveMainloopFwdSm90ILi2EN4cute5tupleIJNS1_1CILi1EEES4_S4_EEENS2_IJNS3_ILi64EEES6_S6_EEELi512EN7cutlass6half_tEfNS8_4arch4Sm90ELb0ELb1ELb1ELb1ELb1ELb0ELb1ELb0ELb0ELb1ELb1ELb0EE3mmaINS_16FlashAttnFwdSm90ISC_NS_21CollectiveEpilogueFwdINS2_IJS6_NS3_ILi512EEES6_EEES5_S9_SB_Li256ELb1ELb1ELb1ELb0EEENS_36VarlenDynamicPersistentTileSchedulerILi64ELi64ELi256ELi128ELb1ELb1ELb1ELb1ELb0ELb1EEEE13SharedStorageENS1_6TensorINS1_11ArrayEngineIfLm128EEENS1_6LayoutINS2_IJNS2_IJNS3_ILi2EEESR_NS3_ILi32EEEEEES4_S4_EEENS2_IJNS2_IJS4_SR_NS3_ILi4EEEEEENS3_ILi0EEESX_EEEEEEENS_7SoftmaxILi2ELi0EEEEEbRKNSC_6ParamsENS8_13PipelineAsyncILi2EEES17_RNS8_13PipelineStateILj2EEERT0_RT1_iRiRKNS_16SeqlenInfoQKNewKILb1ELb0EEENS2_IJiiiiEEERT_ENKUliT_T0_T1_E_clIZSD_ISM_S10_S12_EbS15_S17_S17_S1A_S1C_S1E_iS1F_S1J_S1K_S1M_EUlRS1N_iE1_NS3_ILb0EEENS3_ILb1EEEEEDaiS1N_S1O_S1P_:
        /* <DEDUP_REMOVED lines=48> */
.L_x_3420:
[----:B------:R-:W-:Y:S05]  /*32f40*/  BSYNC B2 ;  /* 0x0000000000027941 */ /* 0x000fea0003800000 */
.L_x_3419:
        /* <DEDUP_REMOVED lines=17> */
.L_x_3422:
[----:B------:R-:W-:Y:S05]  /*33060*/  BSYNC B2 ;  /* 0x0000000000027941 */ /* 0x000fea0003800000 */
.L_x_3421:
        /* <DEDUP_REMOVED lines=10> */
.L_x_3424:
[----:B------:R-:W-:Y:S05]  /*33110*/  BSYNC B2 ;  /* 0x0000000000027941 */ /* 0x000fea0003800000 */
.L_x_3423:
        /* <DEDUP_REMOVED lines=15> */
[----:B----4-:R-:W-:Y:S04]  /*33210*/  ST.E desc[UR4][R20.64], RZ ;  /* 0x000000ff14007985 */ /* 0x010fe8000c101904 */
[----:B------:R-:W3:Y:S01]  /*33220*/  LD.E.64 R24, desc[UR6][R56.64] ;  /* 0x0000000638187980 */ /* 0x000ee2000c101b00 */
[----:B--2---:R-:W-:Y:S01]  /*33230*/  IMAD R10, R9, 0x200, R10 ;  /* 0x00000200090a7824 */ /* 0x004fe200078e020a */
[----:B------:R-:W-:Y:S01]  /*33240*/  R2UR UR7, R11 ;  /* 0x000000000b0772ca */ /* 0x000fe200000e0000 */
[----:B------:R-:W-:Y:S01]  /*33250*/  IMAD.MOV.U32 R9, RZ, RZ, 0x1 ;  /* 0x00000001ff097424 */ /* 0x000fe200078e00ff */
[----:B------:R-:W-:Y:S02]  /*33260*/  R2UR UR8, R4 ;  /* 0x00000000040872ca */ /* 0x000fe400000e0000 */
[----:B------:R-:W-:-:S02]  /*33270*/  R2UR UR6, R10 ;  /* 0x000000000a0672ca */ /* 0x000fc400000e0000 */
[C---:B------:R-:W-:Y:S02]  /*33280*/  R2UR UR9, R5.reuse ;  /* 0x00000000050972ca */ /* 0x040fe400000e0000 */
[----:B------:R-:W-:Y:S02]  /*33290*/  R2UR UR10, R4 ;  /* 0x00000000040a72ca */ /* 0x000fe400000e0000 */
[----:B------:R-:W-:Y:S02]  /*332a0*/  R2UR UR11, R5 ;  /* 0x00000000050b72ca */ /* 0x000fe400000e0000 */
[----:B---3--:R-:W-:Y:S02]  /*332b0*/  R2UR UR4, R24 ;  /* 0x00000000180472ca */ /* 0x008fe400000e0000 */
[----:B------:R-:W-:Y:S02]  /*332c0*/  R2UR UR5, R25 ;  /* 0x00000000190572ca */ /* 0x000fe400000e0000 */
[----:B------:R-:W-:-:S11]  /*332d0*/  WARPGROUP.ARRIVE ;  /* 0x00000000000079c5 */ /* 0x000fd60000000000 */
[----:B------:R-:W-:Y:S03]  /*332e0*/  HGMMA.64x64x16.F32 R24, gdesc[UR4], RZ, !UPT, gsb0 ;  /* 0x00e00000041879f0 */ /* 0x000fe6000c0008ff */
        /* <DEDUP_REMOVED lines=36> */
[----:B------:R-:W-:Y:S01]  /*33530*/  R2UR UR7, R11 ;  /* 0x000000000b0772ca */ /* 0x000fe200000e0000 */
[----:B------:R-:W-:Y:S01]  /*33540*/  WARPGROUP.ARRIVE ;  /* 0x00000000000079c5 */ /* 0x000fe20000000000 */
[----:B------:R-:W-:-:S02]  /*33550*/  R2UR UR8, R4 ;  /* 0x00000000040872ca */ /* 0x000fc400000e0000 */
        /* <DEDUP_REMOVED lines=11> */
[----:B0-----:R-:W3:-:S12]  /*33610*/  LDL.64 R20, [R12] ;  /* 0x000000000c147983 */ /* 0x001ed80000100a00 */
        /* <DEDUP_REMOVED lines=12> */
.L_x_3427:
[----:B------:R-:W-:Y:S05]  /*336e0*/  BSYNC B2 ;  /* 0x0000000000027941 */ /* 0x000fea0003800000 */
.L_x_3426:
        /* <DEDUP_REMOVED lines=17> */
.L_x_3429:
[----:B------:R-:W-:Y:S05]  /*33800*/  BSYNC B2 ;  /* 0x0000000000027941 */ /* 0x000fea0003800000 */
.L_x_3428:
        /* <DEDUP_REMOVED lines=10> */
.L_x_3431:
[----:B------:R-:W-:Y:S05]  /*338b0*/  BSYNC B2 ;  /* 0x0000000000027941 */ /* 0x000fea0003800000 */
.L_x_3430:
        /* <DEDUP_REMOVED lines=295> */
[----:B------:R-:W-:Y:S04]  /*34b30*/  ST.E desc[UR10][R20.64], R9 ;  /* 0x0000000914007985 */ /* 0x000fe8000c10190a */
        /* <DEDUP_REMOVED lines=17> */
[----:B------:R-:W-:Y:S04]  /*34c50*/  ST.E desc[UR8][R20.64], R9 ;  /* 0x0000000914007985 */ /* 0x000fe8000c101908 */
        /* <DEDUP_REMOVED lines=16> */
[----:B------:R-:W-:Y:S04]  /*34d60*/  ST.E desc[UR8][R20.64], R9 ;  /* 0x0000000914007985 */ /* 0x000fe8000c101908 */
[----:B------:R-:W2:Y:S01]  /*34d70*/  LD.E.64 R58, desc[UR10][R56.64] ;  /* 0x0000000a383a7980 */ /* 0x000ea2000c101b00 */
[----:B------:R-:W-:Y:S01]  /*34d80*/  IMAD.MOV.U32 R60, RZ, RZ, 0x28 ;  /* 0x00000028ff3c7424 */ /* 0x000fe200078e00ff */
[----:B------:R-:W-:Y:S01]  /*34d90*/  WARPGROUP.ARRIVE ;  /* 0x00000000000079c5 */ /* 0x000fe20000000000 */
[----:B------:R-:W-:Y:S01]  /*34da0*/  IMAD.MOV.U32 R61, RZ, RZ, 0xa00 ;  /* 0x00000a00ff3d7424 */ /* 0x000fe200078e00ff */
[----:B------:R-:W-:-:S02]  /*34db0*/  R2UR UR8, R4 ;  /* 0x00000000040872ca */ /* 0x000fc400000e0000 */
[----:B------:R-:W-:Y:S02]  /*34dc0*/  SEL R60, R60, 0x26, P0 ;  /* 0x000000263c3c7807 */ /* 0x000fe40000000000 */
[----:B------:R-:W-:Y:S02]  /*34dd0*/  SEL R61, R61, 0x980, P0 ;  /* 0x000009803d3d7807 */ /* 0x000fe40000000000 */
[C---:B------:R-:W-:Y:S02]  /*34de0*/  R2UR UR9, R5.reuse ;  /* 0x00000000050972ca */ /* 0x040fe400000e0000 */
[----:B------:R-:W-:Y:S01]  /*34df0*/  R2UR UR10, R4 ;  /* 0x00000000040a72ca */ /* 0x000fe200000e0000 */
[----:B------:R-:W-:Y:S01]  /*34e00*/  IMAD.IADD R60, R60, 0x1, R61 ;  /* 0x000000013c3c7824 */ /* 0x000fe200078e023d */
[----:B------:R-:W-:-:S04]  /*34e10*/  R2UR UR11, R5 ;  /* 0x00000000050b72ca */ /* 0x000fc800000e0000 */
[----:B------:R-:W-:-:S05]  /*34e20*/  LOP3.LUT R61, R60, 0xa06, RZ, 0xc0, !PT ;  /* 0x00000a063c3d7812 */ /* 0x000fca00078ec0ff */
[----:B------:R-:W-:-:S05]  /*34e30*/  IMAD.IADD R60, R10, 0x1, R61 ;  /* 0x000000010a3c7824 */ /* 0x000fca00078e023d */
[----:B------:R-:W-:Y:S01]  /*34e40*/  R2UR UR6, R60 ;  /* 0x000000003c0672ca */ /* 0x000fe200000e0000 */
[----:B--2---:R-:W-:Y:S01]  /*34e50*/  IMAD.IADD R58, R61, 0x1, R58 ;  /* 0x000000013d3a7824 */ /* 0x004fe200078e023a */
[----:B------:R-:W-:Y:S01]  /*34e60*/  R2UR UR5, R59 ;  /* 0x000000003b0572ca */ /* 0x000fe200000e0000 */
[----:B------:R-:W-:-:S03]  /*34e70*/  IMAD.MOV.U32 R61, RZ, RZ, R11 ;  /* 0x000000ffff3d7224 */ /* 0x000fc600078e000b */
[----:B------:R-:W-:Y:S02]  /*34e80*/  R2UR UR4, R58 ;  /* 0x000000003a0472ca */ /* 0x000fe400000e0000 */
        /* <DEDUP_REMOVED lines=20> */
[----:B------:R-:W-:Y:S04]  /*34fd0*/  ST.E desc[UR8][R20.64], R9 ;  /* 0x0000000914007985 */ /* 0x000fe8000c101908 */
        /* <DEDUP_REMOVED lines=176> */
[----:B------:R-:W-:Y:S01]  /*35ae0*/  R2UR UR7, R11 ;  /* 0x000000000b0772ca */ /* 0x000fe200000e0000 */
[----:B------:R-:W-:Y:S01]  /*35af0*/  IMAD.MOV.U32 R59, RZ, RZ, 0x1000 ;  /* 0x00001000ff3b7424 */ /* 0x000fe200078e00ff */
[----:B------:R-:W-:Y:S01]  /*35b00*/  WARPGROUP.ARRIVE ;  /* 0x00000000000079c5 */ /* 0x000fe20000000000 */
        /* <DEDUP_REMOVED lines=8> */
[----:B--2---:R-:W-:Y:S01]  /*35b90*/  IMAD.IADD R56, R59, 0x1, R56 ;  /* 0x000000013b387824 */ /* 0x004fe200078e0238 */
        /* <DEDUP_REMOVED lines=18> */
.L_x_3434:
[----:B------:R-:W-:Y:S05]  /*35cc0*/  BSYNC B2 ;  /* 0x0000000000027941 */ /* 0x000fea0003800000 */
.L_x_3433:
        /* <DEDUP_REMOVED lines=12> */
[----:B0-----:R-:W4:Y:S04]  /*35d90*/  LD.E R9, desc[UR4][R14.64+0x24] ;  /* 0x000024040e097980 */ /* 0x001f28000c101900 */
[----:B------:R0:W3:Y:S04]  /*35da0*/  LD.E R69, desc[UR4][R6.64] ;  /* 0x0000000406457980 */ /* 0x0000e8000c101900 */
[----:B--2---:R-:W2:Y:S01]  /*35db0*/  LD.E.64 R10, desc[UR4][R10.64] ;  /* 0x000000040a0a7980 */ /* 0x004ea2000c101b00 */
[----:B----4-:R-:W-:-:S13]  /*35dc0*/  ISETP.NE.AND P0, PT, R9, 0x1, PT ;  /* 0x000000010900780c */ /* 0x010fda0003f05270 */
[C---:B------:R-:W-:Y:S02]  /*35dd0*/  @P0 R2UR UR6, R4.reuse ;  /* 0x00000000040602ca */ /* 0x040fe400000e0000 */
[C---:B------:R-:W-:Y:S02]  /*35de0*/  @P0 R2UR UR7, R5.reuse ;  /* 0x00000000050702ca */ /* 0x040fe400000e0000 */
[C---:B------:R-:W-:Y:S02]  /*35df0*/  R2UR UR14, R4.reuse ;  /* 0x00000000040e72ca */ /* 0x040fe400000e0000 */
[----:B------:R-:W-:Y:S02]  /*35e00*/  R2UR UR15, R5 ;  /* 0x00000000050f72ca */ /* 0x000fe400000e0000 */
[----:B------:R-:W-:-:S07]  /*35e10*/  R2UR UR10, R4 ;  /* 0x00000000040a72ca */ /* 0x000fce00000e0000 */
[----:B------:R-:W4:Y:S01]  /*35e20*/  @P0 LD.E R63, desc[UR6][R14.64+0x2c] ;  /* 0x00002c060e3f0980 */ /* 0x000f22000c101900 */
[C---:B------:R-:W-:Y:S02]  /*35e30*/  R2UR UR6, R4.reuse ;  /* 0x00000000040672ca */ /* 0x040fe400000e0000 */
[C---:B------:R-:W-:Y:S01]  /*35e40*/  R2UR UR7, R5.reuse ;  /* 0x00000000050772ca */ /* 0x040fe200000e0000 */
[----:B------:R-:W3:Y:S01]  /*35e50*/  LD.E R9, desc[UR14][R14.64+0x18] ;  /* 0x0000180e0e097980 */ /* 0x000ee2000c101900 */
[C---:B------:R-:W-:Y:S02]  /*35e60*/  R2UR UR11, R5.reuse ;  /* 0x00000000050b72ca */ /* 0x040fe400000e0000 */
[C---:B------:R-:W-:Y:S02]  /*35e70*/  R2UR UR8, R4.reuse ;  /* 0x00000000040872ca */ /* 0x040fe400000e0000 */
[----:B------:R-:W-:Y:S02]  /*35e80*/  R2UR UR9, R5 ;  /* 0x00000000050972ca */ /* 0x000fe400000e0000 */
[----:B------:R-:W-:-:S02]  /*35e90*/  R2UR UR12, R4 ;  /* 0x00000000040c72ca */ /* 0x000fc400000e0000 */
[----:B------:R-:W-:-:S05]  /*35ea0*/  R2UR UR13, R5 ;  /* 0x00000000050d72ca */ /* 0x000fca00000e0000 */
[----:B------:R-:W4:Y:S04]  /*35eb0*/  LD.E R57, desc[UR10][R14.64+0xc] ;  /* 0x00000c0a0e397980 */ /* 0x000f28000c101900 */
[----:B------:R-:W4:Y:S04]  /*35ec0*/  LD.E R58, desc[UR8][R14.64+0x10] ;  /* 0x000010080e3a7980 */ /* 0x000f28000c101900 */
[----:B------:R-:W4:Y:S04]  /*35ed0*/  LD.E R59, desc[UR12][R14.64+0x14] ;  /* 0x0000140c0e3b7980 */ /* 0x000f28000c101900 */
[----:B--2---:R-:W2:Y:S01]  /*35ee0*/  LD.E R56, desc[UR4][R10.64] ;  /* 0x000000040a387980 */ /* 0x004ea2000c101900 */
[----:B------:R-:W-:-:S02]  /*35ef0*/  @P0 R2UR UR4, R4 ;  /* 0x00000000040402ca */ /* 0x000fc400000e0000 */
[----:B------:R-:W-:Y:S01]  /*35f00*/  @P0 R2UR UR5, R5 ;  /* 0x00000000050502ca */ /* 0x000fe200000e0000 */
[----:B------:R-:W2:-:S12]  /*35f10*/  LD.E R10, desc[UR6][R14.64+0x4] ;  /* 0x000004060e0a7980 */ /* 0x000e98000c101900 */
[----:B------:R-:W2:Y:S01]  /*35f20*/  @P0 LD.E R65, desc[UR4][R14.64+0x28] ;  /* 0x000028040e410980 */ /* 0x000ea2000c101900 */
[----:B------:R-:W-:Y:S02]  /*35f30*/  R2UR UR4, R4 ;  /* 0x00000000040472ca */ /* 0x000fe400000e0000 */
[----:B------:R-:W-:-:S13]  /*35f40*/  R2UR UR5, R5 ;  /* 0x00000000050572ca */ /* 0x000fda00000e0000 */
[----:B------:R-:W2:Y:S01]  /*35f50*/  LD.E R7, desc[UR4][R14.64+0x8] ;  /* 0x000008040e077980 */ /* 0x000ea2000c101900 */
[----:B------:R-:W-:Y:S01]  /*35f60*/  IMAD.SHL.U32 R70, R0, 0x40, RZ ;  /* 0x0000004000467824 */ /* 0x000fe200078e00ff */
[----:B---3--:R-:W-:Y:S01]  /*35f70*/  ISETP.GE.AND P1, PT, R9, 0x1, PT ;  /* 0x000000010900780c */ /* 0x008fe20003f26270 */
[----:B------:R-:W-:Y:S02]  /*35f80*/  BSSY B2, `(.L_x_3435) ;  /* 0x0000088000027945 */ /* 0x000fe40003800000 */
[----:B----4-:R-:W-:Y:S02]  /*35f90*/  IMAD.IADD R59, R59, 0x1, -R70 ;  /* 0x000000013b3b7824 */ /* 0x010fe400078e0a46 */
[-C--:B--2---:R-:W-:Y:S01]  /*35fa0*/  FMUL.FTZ R64, R37, R56.reuse ;  /* 0x0000003825407220 */ /* 0x084fe20000410000 */
[----:B------:R-:W-:Y:S01]  /*35fb0*/  SHF.R.S32.HI R37, RZ, 0x1f, R68 ;  /* 0x0000001fff257819 */ /* 0x000fe20000011444 */
[-C--:B0-----:R-:W-:Y:S01]  /*35fc0*/  FMUL.FTZ R6, R26, R56.reuse ;  /* 0x000000381a067220 */ /* 0x081fe20000410000 */
[----:B------:R-:W-:-:S02]  /*35fd0*/  FMUL.FTZ R26, R35, R56 ;  /* 0x00000038231a7220 */ /* 0x000fc40000410000 */
[----:B------:R-:W-:Y:S01]  /*35fe0*/  LEA.HI R35, R37, R68, RZ, 0x7 ;  /* 0x0000004425237211 */ /* 0x000fe200078f38ff */
[-C--:B------:R-:W-:Y:S01]  /*35ff0*/  FMUL.FTZ R61, R29, R56.reuse ;  /* 0x000000381d3d7220 */ /* 0x080fe20000410000 */
[-C--:B------:R-:W-:Y:S02]  /*36000*/  FMUL.FTZ R29, R39, R56.reuse ;  /* 0x00000038271d7220 */ /* 0x080fe40000410000 */
[----:B------:R-:W-:Y:S01]  /*36010*/  LOP3.LUT R39, R35, 0xffffff80, RZ, 0xc0, !PT ;  /* 0xffffff8023277812 */ /* 0x000fe200078ec0ff */
[----:B------:R-:W-:-:S04]  /*36020*/  FMUL.FTZ R62, R36, R56 ;  /* 0x00000038243e7220 */ /* 0x000fc80000410000 */
[----:B------:R-:W-:Y:S02]  /*36030*/  IMAD.IADD R39, R68, 0x1, -R39 ;  /* 0x0000000144277824 */ /* 0x000fe400078e0a27 */
[----:B------:R-:W-:Y:S01]  /*36040*/  FMUL.FTZ R20, R27, R56 ;  /* 0x000000381b147220 */ /* 0x000fe20000410000 */
[----:B------:R-:W-:Y:S01]  /*36050*/  LEA.HI R37, R37, R68, RZ, 0x2 ;  /* 0x0000004425257211 */ /* 0x000fe200078f10ff */
[-C--:B------:R-:W-:Y:S01]  /*36060*/  FMUL.FTZ R27, R28, R56.reuse ;  /* 0x000000381c1b7220 */ /* 0x080fe20000410000 */
[----:B------:R-:W-:Y:S01]  /*36070*/  SHF.R.S32.HI R36, RZ, 0x1f, R39 ;  /* 0x0000001fff247819 */ /* 0x000fe20000011427 */
[-C--:B------:R-:W-:Y:S01]  /*36080*/  FMUL.FTZ R28, R38, R56.reuse ;  /* 0x00000038261c7220 */ /* 0x080fe20000410000 */
[-C--:B------:R-:W-:Y:S01]  /*36090*/  FMUL.FTZ R67, R41, R56.reuse ;  /* 0x0000003829437220 */ /* 0x080fe20000410000 */
[----:B------:R-:W-:Y:S02]  /*360a0*/  LOP3.LUT R41, R37, 0xfffffffc, RZ, 0xc0, !PT ;  /* 0xfffffffc25297812 */ /* 0x000fe400078ec0ff */
[----:B------:R-:W-:Y:S01]  /*360b0*/  LEA.HI R38, R36, R39, RZ, 0x2 ;  /* 0x0000002724267211 */ /* 0x000fe200078f10ff */
[----:B------:R-:W-:-:S03]  /*360c0*/  FMUL.FTZ R66, R40, R56 ;  /* 0x0000003828427220 */ /* 0x000fc60000410000 */
[--C-:B------:R-:W-:Y:S02]  /*360d0*/  SHF.R.S32.HI R37, RZ, 0x2, R38.reuse ;  /* 0x00000002ff257819 */ /* 0x100fe40000011426 */
[----:B------:R-:W-:Y:S01]  /*360e0*/  SHF.R.S32.HI R40, RZ, 0x1f, R38 ;  /* 0x0000001fff287819 */ /* 0x000fe20000011426 */
[----:B------:R-:W-:Y:S02]  /*360f0*/  IMAD.IADD R41, R68, 0x1, -R41 ;  /* 0x0000000144297824 */ /* 0x000fe400078e0a29 */
[-C--:B------:R-:W-:Y:S01]  /*36100*/  FMUL.FTZ R11, R24, R56.reuse ;  /* 0x00000038180b7220 */ /* 0x080fe20000410000 */
[-C--:B------:R-:W-:Y:S01]  /*36110*/  FMUL.FTZ R24, R31, R56.reuse ;  /* 0x000000381f187220 */ /* 0x080fe20000410000 */
[----:B------:R-:W-:Y:S01]  /*36120*/  LEA.HI R36, R36, R39, RZ, 0x5 ;  /* 0x0000002724247211 */ /* 0x000fe200078f28ff */
[-C--:B------:R-:W-:Y:S01]  /*36130*/  FMUL.FTZ R31, R32, R56.reuse ;  /* 0x00000038201f7220 */ /* 0x080fe20000410000 */
[----:B------:R-:W-:Y:S01]  /*36140*/  LEA.HI R40, R40, R37, RZ, 0x3 ;  /* 0x0000002528287211 */ /* 0x000fe200078f18ff */
[----:B------:R-:W-:Y:S01]  /*36150*/  FMUL.FTZ R32, R42, R56 ;  /* 0x000000382a207220 */ /* 0x000fe20000410000 */
[----:B------:R-:W-:-:S02]  /*36160*/  LEA.HI R42, R41, R41, RZ, 0x1 ;  /* 0x00000029292a7211 */ /* 0x000fc400078f08ff */
[----:B------:R-:W-:Y:S02]  /*36170*/  SHF.R.S32.HI R36, RZ, 0x5, R36 ;  /* 0x00000005ff247819 */ /* 0x000fe40000011424 */
[----:B------:R-:W-:Y:S02]  /*36180*/  LOP3.LUT R40, R40, 0xfffffff8, RZ, 0xc0, !PT ;  /* 0xfffffff828287812 */ /* 0x000fe400078ec0ff */
[----:B------:R-:W-:Y:S01]  /*36190*/  LOP3.LUT R42, R42, 0x1ffffffe, RZ, 0xc0, !PT ;  /* 0x1ffffffe2a2a7812 */ /* 0x000fe200078ec0ff */
[----:B------:R-:W-:Y:S02]  /*361a0*/  IMAD R69, R69, 0x4, R36 ;  /* 0x0000000445457824 */ /* 0x000fe400078e0224 */
[----:B------:R-:W-:Y:S02]  /*361b0*/  IMAD.IADD R40, R37, 0x1, -R40 ;  /* 0x0000000125287824 */ /* 0x000fe400078e0a28 */
[----:B------:R-:W-:Y:S02]  /*361c0*/  IMAD.IADD R42, R41, 0x1, -R42 ;  /* 0x00000001292a7824 */ /* 0x000fe400078e0a2a */
[----:B------:R-:W-:-:S04]  /*361d0*/  IMAD.U32 R41, R69, 0x10, R40 ;  /* 0x0000001045297824 */ /* 0x000fc800078e0028 */
[----:B------:R-:W-:-:S04]  /*361e0*/  IMAD R68, R42, 0x8, R41 ;  /* 0x000000082a447824 */ /* 0x000fc800078e0229 */
[----:B------:R-:W-:-:S04]  /*361f0*/  @P0 IMAD.HI.U32 R40, R68, R65, RZ ;  /* 0x0000004144280227 */ /* 0x000fc800078e00ff */
[-C--:B------:R-:W-:Y:S01]  /*36200*/  FMUL.FTZ R21, R30, R56.reuse ;  /* 0x000000381e157220 */ /* 0x080fe20000410000 */
[-C--:B------:R-:W-:Y:S01]  /*36210*/  FMUL.FTZ R30, R43, R56.reuse ;  /* 0x000000382b1e7220 */ /* 0x080fe20000410000 */
[----:B------:R-:W-:Y:S01]  /*36220*/  @P0 SHF.R.U32.HI R68, RZ, R63, R40 ;  /* 0x0000003fff440219 */ /* 0x000fe20000011628 */
[-C--:B------:R-:W-:Y:S01]  /*36230*/  FMUL.FTZ R43, R44, R56.reuse ;  /* 0x000000382c2b7220 */ /* 0x080fe20000410000 */
[-C--:B------:R-:W-:Y:S01]  /*36240*/  FMUL.FTZ R44, R45, R56.reuse ;  /* 0x000000382d2c7220 */ /* 0x080fe20000410000 */
[----:B------:R-:W-:Y:S02]  /*36250*/  LOP3.LUT R38, R38, 0x7ffffffc, RZ, 0xc0, !PT ;  /* 0x7ffffffc26267812 */ /* 0x000fe400078ec0ff */
[----:B------:R-:W0:Y:S01]  /*36260*/  SHFL.IDX PT, R45, R68, RZ, 0x1c1f ;  /* 0x001c1fff442d7589 */ /* 0x000e2200000e0000 */
[-C--:B------:R-:W-:Y:S01]  /*36270*/  FMUL.FTZ R36, R50, R56.reuse ;  /* 0x0000003832247220 */ /* 0x080fe20000410000 */
[----:B------:R-:W-:Y:S01]  /*36280*/  FMUL.FTZ R60, R25, R56 ;  /* 0x00000038193c7220 */ /* 0x000fe20000410000 */
[----:B------:R-:W-:-:S02]  /*36290*/  IMAD.IADD R50, R39, 0x1, -R38 ;  /* 0x0000000127327824 */ /* 0x000fc400078e0a26 */
[-C--:B------:R-:W-:Y:S01]  /*362a0*/  FMUL.FTZ R25, R34, R56.reuse ;  /* 0x0000003822197220 */ /* 0x080fe20000410000 */
        /* <DEDUP_REMOVED lines=9> */
[----:B------:R-:W-:Y:S01]  /*36340*/  IMAD R41, R50, -0x2, R41 ;  /* 0xfffffffe32297824 */ /* 0x000fe200078e0229 */
[----:B------:R-:W1:Y:S01]  /*36350*/  MUFU.TANH R11, R11 ;  /* 0x0000000b000b7308 */ /* 0x000e620000002400 */
[----:B------:R-:W-:Y:S01]  /*36360*/  FMUL.FTZ R52, R52, R56 ;  /* 0x0000003834347220 */ /* 0x000fe20000410000 */
[----:B------:R-:W-:-:S02]  /*36370*/  LOP3.LUT R38, RZ, R57, RZ, 0x33, !PT ;  /* 0x00000039ff267212 */ /* 0x000fc400078e33ff */
[----:B------:R-:W-:-:S04]  /*36380*/  IADD3 R41, -R10, R41, R7 ;  /* 0x000000290a297210 */ /* 0x000fc80007ffe107 */
[----:B------:R-:W2:Y:S01]  /*36390*/  MUFU.TANH R60, R60 ;  /* 0x0000003c003c7308 */ /* 0x000ea20000002400 */
[----:B------:R-:W-:-:S07]  /*363a0*/  FMUL.FTZ R48, R48, R56 ;  /* 0x0000003830307220 */ /* 0x000fce0000410000 */
[----:B------:R-:W3:Y:S08]  /*363b0*/  MUFU.TANH R6, R6 ;  /* 0x0000000600067308 */ /* 0x000ef00000002400 */
        /* <DEDUP_REMOVED lines=27> */
[----:B------:R-:W-:-:S07]  /*36570*/  IMAD.IADD R58, R41, 0x1, R58 ;  /* 0x00000001293a7824 */ /* 0x000fce00078e023a */
[----:B------:R1:W2:Y:S02]  /*36580*/  MUFU.TANH R47, R52 ;  /* 0x00000034002f7308 */ /* 0x0002a40000002400 */
[----:B-1----:R-:W-:-:S06]  /*36590*/  IMAD.IADD R52, R41, 0x1, R38 ;  /* 0x0000000129347824 */ /* 0x002fcc00078e0226 */
[----:B------:R1:W2:Y:S01]  /*365a0*/  MUFU.TANH R46, R48 ;  /* 0x00000030002e7308 */ /* 0x0002a20000002400 */
[--C-:B0-----:R-:W-:Y:S02]  /*365b0*/  IMAD.IADD R51, R52, 0x1, R45.reuse ;  /* 0x0000000134337824 */ /* 0x101fe400078e022d */
[----:B-1----:R-:W-:Y:S01]  /*365c0*/  IMAD.IADD R48, R58, 0x1, R45 ;  /* 0x000000013a307824 */ /* 0x002fe200078e022d */
[----:B---34-:R-:W-:Y:S06]  /*365d0*/  @!P1 BRA `(.L_x_3436) ;  /* 0x0000000000889947 */ /* 0x018fec0003800000 */
        /* <DEDUP_REMOVED lines=12> */
[----:B------:R-:W3:Y:S04]  /*366a0*/  LD.E R41, desc[UR4][R14.64+0x1c] ;  /* 0x00001c040e297980 */ /* 0x000ee8000c101900 */
[----:B------:R-:W4:Y:S01]  /*366b0*/  LD.E R45, desc[UR6][R14.64+0x20] ;  /* 0x000020060e2d7980 */ /* 0x000f22000c101900 */
[----:B---3--:R-:W-:-:S05]  /*366c0*/  IMAD.HI.U32 R38, R38, R41, RZ ;  /* 0x0000002926267227 */ /* 0x008fca00078e00ff */
[----:B----4-:R-:W-:-:S07]  /*366d0*/  SHF.R.U32.HI R38, RZ, R45, R38 ;  /* 0x0000002dff267219 */ /* 0x010fce0000011626 */
.L_x_3440:
[----:B------:R-:W-:Y:S05]  /*366e0*/  BSYNC B4 ;  /* 0x0000000000047941 */ /* 0x000fea0003800000 */
.L_x_3439:
[----:B------:R-:W-:Y:S01]  /*366f0*/  LOP3.LUT R38, RZ, R38, RZ, 0x33, !PT ;  /* 0x00000026ff267212 */ /* 0x000fe200078e33ff */
[----:B------:R-:W-:Y:S06]  /*36700*/  BRA `(.L_x_3441) ;  /* 0x0000000000287947 */ /* 0x000fec0003800000 */
.L_x_3438:
[----:B------:R-:W-:-:S13]  /*36710*/  ISETP.NE.AND P0, PT, R9, 0x1, PT ;  /* 0x000000010900780c */ /* 0x000fda0003f05270 */
        /* <DEDUP_REMOVED lines=9> */
.L_x_3441:
[----:B------:R-:W-:Y:S05]  /*367b0*/  BSYNC B3 ;  /* 0x0000000000037941 */ /* 0x000fea0003800000 */
.L_x_3437:
[----:B------:R-:W-:-:S04]  /*367c0*/  IMAD R41, R9, R38, -R70 ;  /* 0x0000002609297224 */ /* 0x000fc800078e0a46 */
[----:B------:R-:W-:-:S05]  /*367d0*/  IMAD R38, R50, -0x2, R41 ;  /* 0xfffffffe32267824 */ /* 0x000fca00078e0229 */
[----:B------:R-:W-:Y:S02]  /*367e0*/  VIMNMX R51, R51, R38, !PT ;  /* 0x0000002633337248 */ /* 0x000fe40007fe0100 */
[----:B------:R-:W-:-:S07]  /*367f0*/  VIADDMNMX R48, R38, R9, R48, PT ;  /* 0x0000000926307246 */ /* 0x000fce0003800130 */
.L_x_3436:
[----:B------:R-:W-:Y:S05]  /*36800*/  BSYNC B2 ;  /* 0x0000000000027941 */ /* 0x000fea0003800000 */
.L_x_3435:
        /* <DEDUP_REMOVED lines=11> */
[----:B--2---:R-:W-:Y:S02]  /*368c0*/  FSEL R60, R60, -INF , !P3 ;  /* 0xff8000003c3c7808 */ /* 0x004fe40005800000 */
[----:B------:R-:W-:-:S02]  /*368d0*/  P2R R63, PR, RZ, 0x10 ;  /* 0x00000010ff3f7803 */ /* 0x000fc40000000000 */
[C---:B------:R-:W-:Y:S02]  /*368e0*/  ISETP.LT.OR P2, PT, R48.reuse, 0x11, P2 ;  /* 0x000000113000780c */ /* 0x040fe40001741670 */
        /* <DEDUP_REMOVED lines=56> */
[----:B------:R-:W-:Y:S01]  /*36c70*/  ISETP.GE.AND P6, PT, R59, 0x3a, PT ;  /* 0x0000003a3b00780c */ /* 0x000fe20003fc6270 */
[----:B------:R-:W0:Y:S03]  /*36c80*/  SHFL.IDX PT, R11, R68, 0x1, 0x1c1f ;  /* 0x003c1f00440b7f89 */ /* 0x000e2600000e0000 */
[----:B------:R-:W-:Y:S02]  /*36c90*/  P2R R59, PR, RZ, 0x40 ;  /* 0x00000040ff3b7803 */ /* 0x000fe40000000000 */
[----:B------:R-:W-:-:S04]  /*36ca0*/  ISETP.GT.AND P6, PT, R51, 0x39, !P6 ;  /* 0x000000393300780c */ /* 0x000fc800077c4270 */
[----:B------:R-:W-:-:S04]  /*36cb0*/  ISETP.LT.OR P6, PT, R48, 0x3a, P6 ;  /* 0x0000003a3000780c */ /* 0x000fc800037c1670 */
[----:B------:R-:W-:Y:S02]  /*36cc0*/  FSEL R48, R53, -INF , !P6 ;  /* 0xff80000035307808 */ /* 0x000fe40007000000 */
[----:B------:R-:W-:Y:S01]  /*36cd0*/  ISETP.GE.AND P6, PT, R9, 0x1, PT ;  /* 0x000000010900780c */ /* 0x000fe20003fc6270 */
[--C-:B0-----:R-:W-:Y:S02]  /*36ce0*/  IMAD.IADD R56, R58, 0x1, R11.reuse ;  /* 0x000000013a387824 */ /* 0x101fe400078e020b */
[----:B------:R-:W-:-:S10]  /*36cf0*/  IMAD.IADD R51, R52, 0x1, R11 ;  /* 0x0000000134337824 */ /* 0x000fd400078e020b */
        /* <DEDUP_REMOVED lines=17> */
.L_x_3447:
[----:B------:R-:W-:Y:S05]  /*36e10*/  BSYNC B4 ;  /* 0x0000000000047941 */ /* 0x000fea0003800000 */
.L_x_3446:
[----:B------:R-:W-:Y:S01]  /*36e20*/  LOP3.LUT R10, RZ, R10, RZ, 0x33, !PT ;  /* 0x0000000aff0a7212 */ /* 0x000fe200078e33ff */
[----:B------:R-:W-:Y:S06]  /*36e30*/  BRA `(.L_x_3448) ;  /* 0x0000000000287947 */ /* 0x000fec0003800000 */
.L_x_3445:
        /* <DEDUP_REMOVED lines=10> */
.L_x_3448:
[----:B------:R-:W-:Y:S05]  /*36ee0*/  BSYNC B3 ;  /* 0x0000000000037941 */ /* 0x000fea0003800000 */
.L_x_3444:
[----:B------:R-:W-:-:S04]  /*36ef0*/  IMAD R7, R9, R10, -R70 ;  /* 0x0000000a09077224 */ /* 0x000fc800078e0a46 */
[----:B------:R-:W-:-:S05]  /*36f00*/  IMAD R50, R50, -0x2, R7 ;  /* 0xfffffffe32327824 */ /* 0x000fca00078e0207 */
[----:B------:R-:W-:Y:S02]  /*36f10*/  VIADDMNMX R56, R50, R9, R56, PT ;  /* 0x0000000932387246 */ /* 0x000fe40003800138 */
[----:B------:R-:W-:-:S07]  /*36f20*/  VIMNMX R51, R51, R50, !PT ;  /* 0x0000003233337248 */ /* 0x000fce0007fe0100 */
.L_x_3443:
[----:B------:R-:W-:Y:S05]  /*36f30*/  BSYNC B2 ;  /* 0x0000000000027941 */ /* 0x000fea0003800000 */
.L_x_3442:
[C---:B------:R-:W-:Y:S02]  /*36f40*/  ISETP.GT.AND P0, PT, R51.reuse, 0x1, !P0 ;  /* 0x000000013300780c */ /* 0x040fe40004704270 */
[----:B------:R-:W-:Y:S02]  /*36f50*/  ISETP.NE.AND P6, PT, R62, RZ, PT ;  /* 0x000000ff3e00720c */ /* 0x000fe40003fc5270 */
[----:B------:R-:W-:Y:S02]  /*36f60*/  ISETP.LT.OR P0, PT, R56, 0x2, P0 ;  /* 0x000000023800780c */ /* 0x000fe40000701670 */
[----:B------:R-:W-:Y:S02]  /*36f70*/  ISETP.GT.AND P1, PT, R51, 0x8, !P1 ;  /* 0x000000083300780c */ /* 0x000fe40004f24270 */
[----:B------:R-:W-:Y:S02]  /*36f80*/  FSEL R9, R20, -INF , !P0 ;  /* 0xff80000014097808 */ /* 0x000fe40004000000 */
[----:B------:R-:W-:-:S02]  /*36f90*/  ISETP.NE.AND P0, PT, R57, RZ, PT ;  /* 0x000000ff3900720c */ /* 0x000fc40003f05270 */
[----:B------:R-:W-:Y:S02]  /*36fa0*/  R2UR UR4, R4 ;  /* 0x00000000040472ca */ /* 0x000fe400000e0000 */
[----:B------:R-:W-:Y:S02]  /*36fb0*/  ISETP.GT.AND P0, PT, R51, 0x9, !P0 ;  /* 0x000000093300780c */ /* 0x000fe40004704270 */
[----:B------:R-:W-:Y:S02]  /*36fc0*/  R2UR UR5, R5 ;  /* 0x00000000050572ca */ /* 0x000fe400000e0000 */
[C---:B------:R-:W-:Y:S02]  /*36fd0*/  ISETP.LT.OR P0, PT, R56.reuse, 0xa, P0 ;  /* 0x0000000a3800780c */ /* 0x040fe40000701670 */
[----:B------:R-:W-:Y:S02]  /*36fe0*/  ISETP.LT.OR P1, PT, R56, 0x9, P1 ;  /* 0x000000093800780c */ /* 0x000fe40000f21670 */
[----:B------:R-:W-:-:S02]  /*36ff0*/  FSEL R24, R24, -INF , !P0 ;  /* 0xff80000018187808 */ /* 0x000fc40004000000 */
[----:B------:R-:W-:Y:S02]  /*37000*/  ISETP.NE.AND P0, PT, R63, RZ, PT ;  /* 0x000000ff3f00720c */ /* 0x000fe40003f05270 */
        /* <DEDUP_REMOVED lines=19> */
[----:B------:R-:W-:Y:S02]  /*37140*/  ISETP.NE.AND P6, PT, R59, RZ, PT ;  /* 0x000000ff3b00720c */ /* 0x000fe40003fc5270 */
[----:B------:R-:W-:-:S04]  /*37150*/  ISETP.GT.AND P0, PT, R51, 0x20, !P0 ;  /* 0x000000203300780c */ /* 0x000fc80004704270 */
[----:B------:R-:W-:-:S04]  /*37160*/  ISETP.LT.OR P0, PT, R56, 0x21, P0 ;  /* 0x000000213800780c */ /* 0x000fc80000701670 */
[----:B------:R-:W-:Y:S02]  /*37170*/  FSEL R32, R32, -INF , !P0 ;  /* 0xff80000020207808 */ /* 0x000fe40004000000 */
[----:B------:R-:W-:-:S04]  /*37180*/  ISETP.NE.AND P0, PT, R55, RZ, PT ;  /* 0x000000ff3700720c */ /* 0x000fc80003f05270 */
[----:B------:R-:W-:-:S04]  /*37190*/  ISETP.GT.AND P0, PT, R51, RZ, !P0 ;  /* 0x000000ff3300720c */ /* 0x000fc80004704270 */
[----:B------:R-:W-:-:S04]  /*371a0*/  ISETP.LT.OR P0, PT, R56, 0x1, P0 ;  /* 0x000000013800780c */ /* 0x000fc80000701670 */
[----:B------:R-:W-:Y:S02]  /*371b0*/  FSEL R52, R6, -INF , !P0 ;  /* 0xff80000006347808 */ /* 0x000fe40004000000 */
[----:B------:R-:W2:Y:S01]  /*371c0*/  LDL.64 R6, [R12+0x70] ;  /* 0x000070000c067983 */ /* 0x000ea20000100a00 */
[----:B------:R-:W-:-:S03]  /*371d0*/  ISETP.NE.AND P0, PT, R66, RZ, PT ;  /* 0x000000ff4200720c */ /* 0x000fc60003f05270 */
[----:B--2---:R-:W2:Y:S01]  /*371e0*/  LD.E.64 R10, desc[UR4][R6.64] ;  /* 0x00000004060a7980 */ /* 0x004ea2000c101b00 */
[----:B------:R-:W-:-:S04]  /*371f0*/  ISETP.GT.AND P0, PT, R51, 0x21, !P0 ;  /* 0x000000213300780c */ /* 0x000fc80004704270 */
[C---:B------:R-:W-:Y:S02]  /*37200*/  ISETP.LT.OR P0, PT, R56.reuse, 0x22, P0 ;  /* 0x000000223800780c */ /* 0x040fe40000701670 */
[----:B------:R-:W-:Y:S02]  /*37210*/  ISETP.LT.OR P1, PT, R56, 0x29, P1 ;  /* 0x000000293800780c */ /* 0x000fe40000f21670 */
[----:B------:R-:W-:Y:S02]  /*37220*/  FSEL R30, R30, -INF , !P0 ;  /* 0xff8000001e1e7808 */ /* 0x000fe40004000000 */
[----:B------:R-:W-:Y:S02]  /*37230*/  ISETP.GT.AND P3, PT, R51, 0x30, !P3 ;  /* 0x000000303300780c */ /* 0x000fe40005f64270 */
[----:B------:R-:W-:Y:S02]  /*37240*/  ISETP.LT.OR P2, PT, R56, 0x2a, P2 ;  /* 0x0000002a3800780c */ /* 0x000fe40001741670 */
[----:B------:R-:W-:-:S02]  /*37250*/  FSEL R34, R34, -INF , !P1 ;  /* 0xff80000022227808 */ /* 0x000fc40004800000 */
[C---:B------:R-:W-:Y:S02]  /*37260*/  ISETP.GT.AND P4, PT, R51.reuse, 0x31, !P4 ;  /* 0x000000313300780c */ /* 0x040fe40006784270 */
[C---:B------:R-:W-:Y:S02]  /*37270*/  ISETP.GT.AND P5, PT, R51.reuse, 0x38, !P5 ;  /* 0x000000383300780c */ /* 0x040fe40006fa4270 */
[----:B------:R-:W-:Y:S02]  /*37280*/  ISETP.GT.AND P6, PT, R51, 0x39, !P6 ;  /* 0x000000393300780c */ /* 0x000fe400077c4270 */
[C---:B------:R-:W-:Y:S02]  /*37290*/  ISETP.LT.OR P3, PT, R56.reuse, 0x31, P3 ;  /* 0x000000313800780c */ /* 0x040fe40001f61670 */
[----:B------:R-:W-:Y:S02]  /*372a0*/  FSEL R51, R35, -INF , !P2 ;  /* 0xff80000023337808 */ /* 0x000fe40005000000 */
[----:B------:R-:W-:-:S02]  /*372b0*/  ISETP.LT.OR P4, PT, R56, 0x32, P4 ;  /* 0x000000323800780c */ /* 0x000fc40002781670 */
[----:B------:R-:W-:Y:S02]  /*372c0*/  FSEL R36, R36, -INF , !P3 ;  /* 0xff80000024247808 */ /* 0x000fe40005800000 */
[C---:B------:R-:W-:Y:S02]  /*372d0*/  ISETP.LT.OR P5, PT, R56.reuse, 0x39, P5 ;  /* 0x000000393800780c */ /* 0x040fe40002fa1670 */
[----:B------:R-:W-:Y:S02]  /*372e0*/  FSEL R53, R37, -INF , !P4 ;  /* 0xff80000025357808 */ /* 0x000fe40006000000 */
[----:B------:R-:W-:Y:S02]  /*372f0*/  ISETP.LT.OR P6, PT, R56, 0x3a, P6 ;  /* 0x0000003a3800780c */ /* 0x000fe400037c1670 */
[----:B------:R-:W-:Y:S01]  /*37300*/  FSEL R39, R39, -INF , !P5 ;  /* 0xff80000027277808 */ /* 0x000fe20006800000 */
[----:B------:R-:W3:Y:S01]  /*37310*/  LD.E R56, desc[UR4][R6.64+0x10] ;  /* 0x0000100406387980 */ /* 0x000ee2000c101900 */
[----:B------:R-:W-:-:S02]  /*37320*/  R2UR UR6, R4 ;  /* 0x00000000040672ca */ /* 0x000fc400000e0000 */
        /* <DEDUP_REMOVED lines=57> */
[----:B------:R-:W-:Y:S02]  /*376c0*/  FMUL.FTZ R37, R20, R11 ;  /* 0x0000000b14257220 */ /* 0x000fe40000410000 */
        /* <DEDUP_REMOVED lines=26> */
.L_x_3450:
[----:B------:R-:W-:Y:S05]  /*37870*/  BSYNC B2 ;  /* 0x0000000000027941 */ /* 0x000fea0003800000 */
.L_x_3449:
        /* <DEDUP_REMOVED lines=13> */
.L_x_3452:
[----:B------:R-:W-:Y:S05]  /*37950*/  BSYNC B2 ;  /* 0x0000000000027941 */ /* 0x000fea0003800000 */
.L_x_3451:
        /* <DEDUP_REMOVED lines=23> */
[-CC-:B------:R-:W-:Y:S01]  /*37ad0*/  FFMA.FTZ R9, R9, R11.reuse, -R14.reuse ;  /* 0x0000000b09097223 */ /* 0x180fe2000001080e */
[----:B------:R-:W0:Y:S01]  /*37ae0*/  MUFU.EX2 R49, R49 ;  /* 0x0000003100317308 */ /* 0x000e220000000800 */
[-CC-:B------:R-:W-:Y:S01]  /*37af0*/  FFMA.FTZ R50, R50, R11.reuse, -R14.reuse ;  /* 0x0000000b32327223 */ /* 0x180fe2000001080e */
[-C--:B------:R-:W-:Y:S01]  /*37b00*/  FFMA.FTZ R24, R24, R11.reuse, -R14 ;  /* 0x0000000b18187223 */ /* 0x080fe2000001080e */
[-C--:B------:R-:W-:Y:S01]  /*37b10*/  FFMA.FTZ R31, R31, R11.reuse, -R10 ;  /* 0x0000000b1f1f7223 */ /* 0x080fe2000001080a */
[-C--:B------:R-:W-:Y:S01]  /*37b20*/  FFMA.FTZ R8, R25, R11.reuse, -R14 ;  /* 0x0000000b19087223 */ /* 0x080fe2000001080e */
        /* <DEDUP_REMOVED lines=10> */
[-C--:B------:R-:W-:Y:S01]  /*37bd0*/  FFMA.FTZ R47, R47, R11.reuse, -R10 ;  /* 0x0000000b2f2f7223 */ /* 0x080fe2000001080a */
[----:B------:R-:W2:Y:S01]  /*37be0*/  MUFU.EX2 R60, R60 ;  /* 0x0000003c003c7308 */ /* 0x000ea20000000800 */
[-C--:B------:R-:W-:Y:S01]  /*37bf0*/  FFMA.FTZ R26, R26, R11.reuse, -R14 ;  /* 0x0000000b1a1a7223 */ /* 0x080fe2000001080e */
[-C--:B------:R-:W-:Y:S01]  /*37c00*/  FFMA.FTZ R10, R48, R11.reuse, -R10 ;  /* 0x0000000b300a7223 */ /* 0x080fe2000001080a */
        /* <DEDUP_REMOVED lines=9> */
[-CC-:B------:R-:W-:Y:S01]  /*37ca0*/  FFMA.FTZ R39, R39, R11.reuse, -R14.reuse ;  /* 0x0000000b27277223 */ /* 0x180fe2000001080e */
[----:B------:R-:W-:Y:S01]  /*37cb0*/  FFMA.FTZ R11, R54, R11, -R14 ;  /* 0x0000000b360b7223 */ /* 0x000fe2000001080e */
[----:B0-----:R-:W-:Y:S01]  /*37cc0*/  FADD.FTZ R15, R49, R20 ;  /* 0x00000014310f7221 */ /* 0x001fe20000010000 */
[----:B-1----:R-:W-:Y:S01]  /*37cd0*/  FADD.FTZ R14, R52, R21 ;  /* 0x00000015340e7221 */ /* 0x002fe20000010000 */
[----:B------:R-:W0:Y:S02]  /*37ce0*/  MUFU.EX2 R27, R27 ;  /* 0x0000001b001b7308 */ /* 0x000e240000000800 */
[----:B--2---:R-:W-:-:S06]  /*37cf0*/  FADD.FTZ R20, R60, R15 ;  /* 0x0000000f3c147221 */ /* 0x004fcc0000010000 */
[----:B------:R-:W-:Y:S01]  /*37d00*/  MUFU.EX2 R50, R50 ;  /* 0x0000003200327308 */ /* 0x000fe20000000800 */
[----:B---3--:R-:W-:-:S07]  /*37d10*/  FADD.FTZ R15, R161, R14 ;  /* 0x0000000ea10f7221 */ /* 0x008fce0000010000 */
[----:B------:R-:W1:Y:S01]  /*37d20*/  MUFU.EX2 R162, R61 ;  /* 0x0000003d00a27308 */ /* 0x000e620000000800 */
[----:B0-----:R-:W-:-:S07]  /*37d30*/  FADD.FTZ R21, R27, R20 ;  /* 0x000000141b157221 */ /* 0x001fce0000010000 */
[----:B------:R-:W-:Y:S08]  /*37d40*/  MUFU.EX2 R163, R24 ;  /* 0x0000001800a37308 */ /* 0x000ff00000000800 */
[----:B------:R-:W0:Y:S01]  /*37d50*/  MUFU.EX2 R31, R31 ;  /* 0x0000001f001f7308 */ /* 0x000e220000000800 */
[----:B-1----:R-:W-:-:S07]  /*37d60*/  FADD.FTZ R14, R162, R21 ;  /* 0x00000015a20e7221 */ /* 0x002fce0000010000 */
[----:B------:R-:W-:Y:S08]  /*37d70*/  MUFU.EX2 R165, R8 ;  /* 0x0000000800a57308 */ /* 0x000ff00000000800 */
[----:B------:R-:W1:Y:S01]  /*37d80*/  MUFU.EX2 R164, R33 ;  /* 0x0000002100a47308 */ /* 0x000e620000000800 */
[----:B0-----:R-:W-:-:S07]  /*37d90*/  FADD.FTZ R9, R31, R14 ;  /* 0x0000000e1f097221 */ /* 0x001fce0000010000 */
[----:B------:R-:W-:Y:S08]  /*37da0*/  MUFU.EX2 R26, R26 ;  /* 0x0000001a001a7308 */ /* 0x000ff00000000800 */
[----:B------:R-:W0:Y:S01]  /*37db0*/  MUFU.EX2 R38, R38 ;  /* 0x0000002600267308 */ /* 0x000e220000000800 */
[----:B-1----:R-:W-:-:S07]  /*37dc0*/  FADD.FTZ R9, R164, R9 ;  /* 0x00000009a4097221 */ /* 0x002fce0000010000 */
[----:B------:R1:W-:Y:S08]  /*37dd0*/  MUFU.EX2 R174, R10 ;  /* 0x0000000a00ae7308 */ /* 0x0003f00000000800 */
[----:B------:R-:W2:Y:S01]  /*37de0*/  MUFU.EX2 R28, R28 ;  /* 0x0000001c001c7308 */ /* 0x000ea20000000800 */
[----:B-1----:R-:W-:Y:S01]  /*37df0*/  FADD.FTZ R10, R50, R15 ;  /* 0x0000000f320a7221 */ /* 0x002fe20000010000 */
[----:B0-----:R-:W-:-:S03]  /*37e00*/  FADD.FTZ R8, R38, R9 ;  /* 0x0000000926087221 */ /* 0x001fc60000010000 */
[----:B------:R-:W-:-:S03]  /*37e10*/  FADD.FTZ R10, R163, R10 ;  /* 0x0000000aa30a7221 */ /* 0x000fc60000010000 */
[----:B------:R-:W0:Y:S01]  /*37e20*/  MUFU.EX2 R25, R40 ;  /* 0x0000002800197308 */ /* 0x000e220000000800 */
[----:B------:R-:W-:-:S04]  /*37e30*/  FADD.FTZ R15, R165, R10 ;  /* 0x0000000aa50f7221 */ /* 0x000fc80000010000 */
[----:B------:R-:W-:-:S03]  /*37e40*/  FADD.FTZ R15, R26, R15 ;  /* 0x0000000f1a0f7221 */ /* 0x000fc60000010000 */
        /* <DEDUP_REMOVED lines=63> */
[----:B------:R3:W-:Y:S04]  /*38240*/  STSM.16.M88.4 [R14], R160 ;  /* 0x000000a00e007844 */ /* 0x0007e80000000200 */
        /* <DEDUP_REMOVED lines=195> */
[----:B--2---:R-:W-:Y:S02]  /*38e80*/  FMUL.FTZ R35, R35, R6 ;  /* 0x0000000623237220 */ /* 0x004fe40000410000 */
        /* <DEDUP_REMOVED lines=70> */
[----:B------:R2:W-:Y:S04]  /*392f0*/  ST.E desc[UR4][R8.64+0xa8], R15 ;  /* 0x0000a80f08007985 */ /* 0x0005e8000c101904 */
[----:B------:R-:W-:Y:S04]  /*39300*/  ST.E desc[UR18][R8.64+0xf4], R31 ;  /* 0x0000f41f08007985 */ /* 0x000fe8000c101912 */
[----:B------:R-:W-:Y:S04]  /*39310*/  ST.E desc[UR10][R8.64+0x114], R21 ;  /* 0x0001141508007985 */ /* 0x000fe8000c10190a */
[----:B------:R-:W-:Y:S04]  /*39320*/  ST.E desc[UR12][R8.64+0x120], R25 ;  /* 0x0001201908007985 */ /* 0x000fe8000c10190c */
[----:B------:R-:W-:Y:S04]  /*39330*/  ST.E desc[UR14][R8.64+0x124], R27 ;  /* 0x0001241b08007985 */ /* 0x000fe8000c10190e */
[----:B------:R-:W-:Y:S04]  /*39340*/  ST.E desc[UR16][R8.64+0x130], R29 ;  /* 0x0001301d08007985 */ /* 0x000fe8000c101910 */
[----:B------:R-:W-:Y:S04]  /*39350*/  ST.E desc[UR4][R8.64+0x1f4], R35 ;  /* 0x0001f42308007985 */ /* 0x000fe8000c101904 */
[----:B------:R0:W-:Y:S04]  /*39360*/  ST.E desc[UR4][R8.64+0xac], R7 ;  /* 0x0000ac0708007985 */ /* 0x0001e8000c101904 */
[----:B------:R1:W-:Y:S01]  /*39370*/  ST.E desc[UR4][R8.64+0xb8], R11 ;  /* 0x0000b80b08007985 */ /* 0x0003e2000c101904 */
[----:B--2---:R-:W-:-:S05]  /*39380*/  FMUL.FTZ R15, R37, R6 ;  /* 0x00000006250f7220 */ /* 0x004fca0000410000 */
[----:B------:R2:W-:Y:S04]  /*39390*/  ST.E desc[UR4][R8.64+0xbc], R15 ;  /* 0x0000bc0f08007985 */ /* 0x0005e8000c101904 */
[----:B------:R-:W0:Y:S02]  /*393a0*/  LD.E R6, desc[UR6][R8.64+0xc8] ;  /* 0x0000c80608067980 */ /* 0x000e24000c101900 */
[----:B0-----:R-:W-:-:S05]  /*393b0*/  FMUL.FTZ R7, R37, R6 ;  /* 0x0000000625077220 */ /* 0x001fca0000410000 */
[----:B------:R0:W-:Y:S04]  /*393c0*/  ST.E desc[UR4][R8.64+0xc8], R7 ;  /* 0x0000c80708007985 */ /* 0x0001e8000c101904 */
[----:B------:R-:W1:Y:S02]  /*393d0*/  LD.E R6, desc[UR6][R8.64+0xcc] ;  /* 0x0000cc0608067980 */ /* 0x000e64000c101900 */
[----:B-1----:R-:W-:-:S05]  /*393e0*/  FMUL.FTZ R11, R37, R6 ;  /* 0x00000006250b7220 */ /* 0x002fca0000410000 */
[----:B------:R1:W-:Y:S04]  /*393f0*/  ST.E desc[UR4][R8.64+0xcc], R11 ;  /* 0x0000cc0b08007985 */ /* 0x0003e8000c101904 */
[----:B------:R-:W2:Y:S02]  /*39400*/  LD.E R6, desc[UR6][R8.64+0xd8] ;  /* 0x0000d80608067980 */ /* 0x000ea4000c101900 */
        /* <DEDUP_REMOVED lines=100> */
[----:B------:R-:W-:Y:S04]  /*39a50*/  ST.E desc[UR4][R8.64+0x1dc], R15 ;  /* 0x0001dc0f08007985 */ /* 0x000fe8000c101904 */
        /* <DEDUP_REMOVED lines=9> */
[----:B------:R-:W2:Y:S02]  /*39af0*/  LD.E R6, desc[UR6][R8.64+0x1fc] ;  /* 0x0001fc0608067980 */ /* 0x000ea4000c101900 */
[----:B--2---:R-:W-:-:S05]  /*39b00*/  FMUL.FTZ R37, R37, R6 ;  /* 0x0000000625257220 */ /* 0x004fca0000410000 */
[----:B------:R2:W-:Y:S04]  /*39b10*/  ST.E desc[UR4][R8.64+0x1fc], R37 ;  /* 0x0001fc2508007985 */ /* 0x0005e8000c101904 */
[----:B0-----:R-:W3:Y:S04]  /*39b20*/  LDL.64 R6, [R12+0x88] ;  /* 0x000088000c067983 */ /* 0x001ee80000100a00 */
[----:B-1----:R-:W4:Y:S04]  /*39b30*/  LDL.64 R10, [R12] ;  /* 0x000000000c0a7983 */ /* 0x002f280000100a00 */
[----:B------:R-:W2:Y:S04]  /*39b40*/  LDL.64 R14, [R12+0x90] ;  /* 0x000090000c0e7983 */ /* 0x000ea80000100a00 */
[----:B---3--:R-:W3:Y:S04]  /*39b50*/  LD.E R25, desc[UR4][R6.64] ;  /* 0x0000000406197980 */ /* 0x008ee8000c101900 */
[----:B----4-:R-:W4:Y:S04]  /*39b60*/  LD.E R11, desc[UR6][R10.64] ;  /* 0x000000060a0b7980 */ /* 0x010f28000c101900 */
[----:B--2---:R-:W4:Y:S04]  /*39b70*/  LD.E.64 R8, desc[UR4][R14.64] ;  /* 0x000000040e087980 */ /* 0x004f28000c101b00 */
[----:B---3--:R-:W-:Y:S04]  /*39b80*/  ST.E desc[UR8][R6.64], R25 ;  /* 0x0000001906007985 */ /* 0x008fe8000c101908 */
[----:B------:R-:W2:Y:S04]  /*39b90*/  LD.E R21, desc[UR10][R6.64+0x4] ;  /* 0x0000040a06157980 */ /* 0x000ea8000c101900 */
[----:B--2---:R0:W-:Y:S04]  /*39ba0*/  ST.E desc[UR4][R6.64+0x4], R21 ;  /* 0x0000041506007985 */ /* 0x0041e8000c101904 */
[----:B------:R-:W2:Y:S04]  /*39bb0*/  LD.E R27, desc[UR6][R6.64+0x8] ;  /* 0x00000806061b7980 */ /* 0x000ea8000c101900 */
[----:B--2---:R1:W-:Y:S04]  /*39bc0*/  ST.E desc[UR4][R6.64+0x8], R27 ;  /* 0x0000081b06007985 */ /* 0x0043e8000c101904 */
[----:B------:R-:W2:Y:S04]  /*39bd0*/  LD.E R29, desc[UR6][R6.64+0xc] ;  /* 0x00000c06061d7980 */ /* 0x000ea8000c101900 */
[----:B--2---:R-:W-:Y:S04]  /*39be0*/  ST.E desc[UR4][R6.64+0xc], R29 ;  /* 0x00000c1d06007985 */ /* 0x004fe8000c101904 */
[----:B------:R-:W2:Y:S04]  /*39bf0*/  LD.E R15, desc[UR6][R6.64+0x10] ;  /* 0x00001006060f7980 */ /* 0x000ea8000c101900 */
[----:B--2---:R2:W-:Y:S04]  /*39c00*/  ST.E desc[UR4][R6.64+0x10], R15 ;  /* 0x0000100f06007985 */ /* 0x0045e8000c101904 */
[----:B0-----:R-:W3:Y:S04]  /*39c10*/  LD.E R21, desc[UR6][R6.64+0x14] ;  /* 0x0000140606157980 */ /* 0x001ee8000c101900 */
[----:B---3--:R0:W-:Y:S04]  /*39c20*/  ST.E desc[UR4][R6.64+0x14], R21 ;  /* 0x0000141506007985 */ /* 0x0081e8000c101904 */
[----:B------:R-:W3:Y:S04]  /*39c30*/  LD.E R25, desc[UR6][R6.64+0x18] ;  /* 0x0000180606197980 */ /* 0x000ee8000c101900 */
[----:B---3--:R3:W-:Y:S04]  /*39c40*/  ST.E desc[UR4][R6.64+0x18], R25 ;  /* 0x0000181906007985 */ /* 0x0087e8000c101904 */
[----:B-1----:R-:W4:Y:S04]  /*39c50*/  LD.E R27, desc[UR6][R6.64+0x1c] ;  /* 0x00001c06061b7980 */ /* 0x002f28000c101900 */
[----:B----4-:R1:W-:Y:S04]  /*39c60*/  ST.E desc[UR4][R6.64+0x1c], R27 ;  /* 0x00001c1b06007985 */ /* 0x0103e8000c101904 */
[----:B--2---:R-:W2:Y:S04]  /*39c70*/  LD.E R15, desc[UR6][R6.64+0x20] ;  /* 0x00002006060f7980 */ /* 0x004ea8000c101900 */
[----:B--2---:R2:W-:Y:S04]  /*39c80*/  ST.E desc[UR4][R6.64+0x20], R15 ;  /* 0x0000200f06007985 */ /* 0x0045e8000c101904 */
[----:B0-----:R-:W4:Y:S04]  /*39c90*/  LD.E R21, desc[UR6][R6.64+0x24] ;  /* 0x0000240606157980 */ /* 0x001f28000c101900 */
[----:B----4-:R0:W-:Y:S04]  /*39ca0*/  ST.E desc[UR4][R6.64+0x24], R21 ;  /* 0x0000241506007985 */ /* 0x0101e8000c101904 */
[----:B---3--:R-:W3:Y:S04]  /*39cb0*/  LD.E R25, desc[UR6][R6.64+0x28] ;  /* 0x0000280606197980 */ /* 0x008ee8000c101900 */
        /* <DEDUP_REMOVED lines=228> */
[----:B--2---:R-:W-:Y:S04]  /*3ab00*/  ST.E desc[UR4][R6.64+0x1f0], R15 ;  /* 0x0001f00f06007985 */ /* 0x004fe8000c101904 */
[----:B0-----:R-:W2:Y:S04]  /*3ab10*/  LD.E R21, desc[UR6][R6.64+0x1f4] ;  /* 0x0001f40606157980 */ /* 0x001ea8000c101900 */
[----:B--2---:R-:W-:Y:S04]  /*3ab20*/  ST.E desc[UR4][R6.64+0x1f4], R21 ;  /* 0x0001f41506007985 */ /* 0x004fe8000c101904 */
[----:B---3--:R-:W2:Y:S01]  /*3ab30*/  LD.E R25, desc[UR6][R6.64+0x1f8] ;  /* 0x0001f80606197980 */ /* 0x008ea2000c101900 */
[----:B------:R-:W-:-:S02]  /*3ab40*/  R2UR UR30, R4 ;  /* 0x00000000041e72ca */ /* 0x000fc400000e0000 */
[C---:B------:R-:W-:Y:S02]  /*3ab50*/  R2UR UR31, R5.reuse ;  /* 0x00000000051f72ca */ /* 0x040fe400000e0000 */
[C---:B------:R-:W-:Y:S02]  /*3ab60*/  R2UR UR28, R4.reuse ;  /* 0x00000000041c72ca */ /* 0x040fe400000e0000 */
[C---:B------:R-:W-:Y:S02]  /*3ab70*/  R2UR UR29, R5.reuse ;  /* 0x00000000051d72ca */ /* 0x040fe400000e0000 */
[C---:B------:R-:W-:Y:S02]  /*3ab80*/  R2UR UR26, R4.reuse ;  /* 0x00000000041a72ca */ /* 0x040fe400000e0000 */
[----:B------:R-:W-:Y:S01]  /*3ab90*/  R2UR UR27, R5 ;  /* 0x00000000051b72ca */ /* 0x000fe200000e0000 */
[----:B--2---:R0:W-:Y:S04]  /*3aba0*/  ST.E desc[UR4][R6.64+0x1f8], R25 ;  /* 0x0001f81906007985 */ /* 0x0041e8000c101904 */
[----:B-1----:R-:W2:Y:S01]  /*3abb0*/  LD.E R27, desc[UR6][R6.64+0x1fc] ;  /* 0x0001fc06061b7980 */ /* 0x002ea2000c101900 */
        /* <DEDUP_REMOVED lines=26> */
[----:B0-----:R-:W2:Y:S04]  /*3ad60*/  LD.E R25, desc[UR28][R6.64+0x4] ;  /* 0x0000041c06197980 */ /* 0x001ea8000c101900 */
[----:B------:R-:W2:Y:S04]  /*3ad70*/  LD.E R26, desc[UR26][R6.64+0x8] ;  /* 0x0000081a061a7980 */ /* 0x000ea8000c101900 */
[----:B-1----:R-:W2:Y:S04]  /*3ad80*/  LD.E R27, desc[UR24][R6.64+0xc] ;  /* 0x00000c18061b7980 */ /* 0x002ea8000c101900 */
        /* <DEDUP_REMOVED lines=2475> */
.L_x_3454:
[----:B------:R-:W-:Y:S05]  /*44840*/  BSYNC B2 ;  /* 0x0000000000027941 */ /* 0x000fea0003800000 */
.L_x_3453:
[C---:B------:R-:W-:Y:S02]  /*44850*/  R2UR UR6, R4.reuse ;  /* 0x00000000040672ca */ /* 0x040fe400000e0000 */
[C---:B------:R-:W-:Y:S02]  /*44860*/  R2UR UR7, R5.reuse ;  /* 0x00000000050772ca */ /* 0x040fe400000e0000 */
[----:B------:R-:W-:Y:S02]  /*44870*/  R2UR UR4, R4 ;  /* 0x00000000040472ca */ /* 0x000fe400000e0000 */
[----:B------:R-:W-:-:S09]  /*44880*/  R2UR UR5, R5 ;  /* 0x00000000050572ca */ /* 0x000fd200000e0000 */
[----:B------:R-:W2:Y:S04]  /*44890*/  LD.E.64 R4, desc[UR6][R10.64+0x20] ;  /* 0x000020060a047980 */ /* 0x000ea8000c101b00 */
[----:B------:R-:W3:Y:S01]  /*448a0*/  LD.E R6, desc[UR4][R10.64+0xc] ;  /* 0x00000c040a067980 */ /* 0x000ee2000c101900 */
[----:B--2---:R-:W-:Y:S01]  /*448b0*/  MOV R5, R4 ;  /* 0x0000000400057202 */ /* 0x004fe20000000f00 */
[----:B------:R-:W-:-:S04]  /*448c0*/  IMAD.MOV.U32 R4, RZ, RZ, R13 ;  /* 0x000000ffff047224 */ /* 0x000fc800078e000d */
[----:B-----5:R-:W-:-:S05]  /*448d0*/  IMAD R5, R8, 0x8, R5 ;  /* 0x0000000808057824 */ /* 0x020fca00078e0205 */
[----:B---3--:R-:W-:-:S04]  /*448e0*/  PRMT R5, R6, 0x654, R5 ;  /* 0x0000065406057816 */ /* 0x008fc80000000005 */
[----:B------:R0:W-:Y:S02]  /*448f0*/  SYNCS.ARRIVE.TRANS64.RED.A1T0 RZ, [R5+URZ], RZ ;  /* 0x000000ff05ff79a7 */ /* 0x0001e4000810043f */
[----:B0-----:R-:W-:-:S04]  /*44900*/  IMAD.MOV.U32 R5, RZ, RZ, 0x0 ;  /* 0x00000000ff057424 */ /* 0x001fc800078e00ff */
[----:B------:R-:W-:Y:S05]  /*44910*/  RET.REL.NODEC R4 `(_ZN7cutlass13device_kernelIN5flash11enable_sm90INS1_16FlashAttnFwdSm90INS1_25CollectiveMainloopFwdSm90ILi2EN4cute5tupleIJNS5_1CILi1EEES8_S8_EEENS6_IJNS7_ILi64EEESA_SA_EEELi512ENS_6half_tEfNS_4arch4Sm90ELb0ELb1ELb1ELb1ELb1ELb0ELb1ELb0ELb0ELb1ELb1ELb0EEENS1_21CollectiveEpilogueFwdINS6_IJSA_NS7_ILi512EEESA_EEES9_SC_SE_Li256ELb1ELb1ELb1ELb0EEENS1_36VarlenDynamicPersistentTileSchedulerILi64ELi64ELi256ELi128ELb1ELb1ELb1ELb1ELb0ELb1EEEEEEEEEvNT_6ParamsE) ;  /* 0xfffffbb404b87950 */ /* 0x000fea0003c3ffff */
.L_x_3425:
[----:B0-----:R0:W1:Y:S02]  /*44920*/  SYNCS.PHASECHK.TRANS64.TRYWAIT P0, [R9+URZ], R24 ;  /* 0x00000018090075a7 */ /* 0x001064000800017f */
[----:B-1----:R-:W-:Y:S05]  /*44930*/  @!P0 NANOSLEEP.SYNCS 0x989680 ;  /* 0x009896800000895d */ /* 0x002fea0003900000 */
[----:B------:R-:W1:Y:S02]  /*44940*/  @!P0 SYNCS.PHASECHK.TRANS64 P0, [R9+URZ], R24 ;  /* 0x00000018090085a7 */ /* 0x000e64000800007f */
[----:B-1----:R-:W-:Y:S05]  /*44950*/  @!P0 BRA `(.L_x_3425) ;  /* 0xfffffffc00f08947 */ /* 0x002fea000383ffff */
[----:B------:R-:W-:Y:S05]  /*44960*/  BRA `(.L_x_3424) ;  /* 0xfffffee400e87947 */ /* 0x000fea000383ffff */
.L_x_3432:
[----:B0-----:R0:W1:Y:S02]  /*44970*/  SYNCS.PHASECHK.TRANS64.TRYWAIT P0, [R56+URZ], R57 ;  /* 0x00000039380075a7 */ /* 0x001064000800017f */
[----:B-1----:R-:W-:Y:S05]  /*44980*/  @!P0 NANOSLEEP.SYNCS 0x989680 ;  /* 0x009896800000895d */ /* 0x002fea0003900000 */
[----:B------:R-:W1:Y:S02]  /*44990*/  @!P0 SYNCS.PHASECHK.TRANS64 P0, [R56+URZ], R57 ;  /* 0x00000039380085a7 */ /* 0x000e64000800007f */
[----:B-1----:R-:W-:Y:S05]  /*449a0*/  @!P0 BRA `(.L_x_3432) ;  /* 0xfffffffc00f08947 */ /* 0x002fea000383ffff */
[----:B------:R-:W-:Y:S05]  /*449b0*/  BRA `(.L_x_3431) ;  /* 0xfffffeec00bc7947 */ /* 0x000fea000383ffff */
.L_x_3455:
        /* <DEDUP_REMOVED lines=12> */
.L_x_5837:


//--------------------- .text._ZN7cutlass13device_kernelIN5flash11enable_sm90INS1_16FlashAttnFwdSm90INS1_25CollectiveMainloopFwdSm90ILi2EN4cute5tupleIJNS5_1CILi1EEES8_S8_EEENS6_IJNS7_ILi64EEESA_SA_EEELi512ENS_6half_tEfNS_4arch4Sm90ELb0ELb1ELb1ELb1ELb1ELb1ELb1ELb0ELb0ELb1ELb1ELb0EEENS1_21CollectiveEpilogueFwdINS6_IJSA_NS7_ILi512EEESA_EEES9_SC_SE_Li256ELb1ELb1ELb1ELb0EEENS1_36VarlenDynamicPersistentTileSchedulerILi64ELi64ELi256ELi128ELb1ELb1ELb1ELb1ELb0ELb1EEEEEEEEEvNT_6ParamsE --------------------------
	.section	.text._ZN7cutlass13device_kernelIN5flash11enable_sm90INS1_16FlashAttnFwdSm90INS1_25CollectiveMainloopFwdSm90ILi2EN4cute5tupleIJNS5_1CILi1EEES8_S8_EEENS6_IJNS7_ILi64EEESA_SA_EEELi512ENS_6half_tEfNS_4arch4Sm90ELb0ELb1ELb1ELb1ELb1ELb1ELb1ELb0ELb0ELb1ELb1ELb0EEENS1_21CollectiveEpilogueFwdINS6_IJSA_NS7_ILi512EEESA_EEES9_SC_SE_Li256ELb1ELb1ELb1ELb0EEENS1_36VarlenDynamicPersistentTileSchedulerILi64ELi64ELi256ELi128ELb1ELb1ELb1ELb1ELb0ELb1EEEEEEEEEvNT_6ParamsE,"ax",@progbits
	.align	128
.text._ZN7cutlass13device_kernelIN5flash11enable_sm90INS1_16FlashAttnFwdSm90INS1_25CollectiveMainloopFwdSm90ILi2EN4cute5tupleIJNS5_1CILi1EEES8_S8_EEENS6_IJNS7_ILi64EEESA_SA_EEELi512ENS_6half_tEfNS_4arch4Sm90ELb0ELb1ELb1ELb1ELb1ELb1ELb1ELb0ELb0ELb1ELb1ELb0EEENS1_21CollectiveEpilogueFwdINS6_IJSA_NS7_ILi512EEESA_EEES9_SC_SE_Li256ELb1ELb1ELb1ELb0EEENS1_36VarlenDynamicPersistentTileSchedulerILi64ELi64ELi256ELi128ELb1ELb1ELb1ELb1ELb0ELb1EEEEEEEEEvNT_6ParamsE:
        .type           _ZN7cutlass13device_kernelIN5flash11enable_sm90INS1_16FlashAttnFwdSm90INS1_25CollectiveMainloopFwdSm90ILi2EN4cute5tupleIJNS5_1CILi1EEES8_S8_EEENS6_IJNS7_ILi64EEESA_SA_EEELi512ENS_6half_tEfNS_4arch4Sm90ELb0ELb1ELb1ELb1ELb1ELb1ELb1ELb0ELb0ELb1ELb1ELb0EEENS1_21CollectiveEpilogueFwdINS6_IJSA_NS7_ILi512EEESA_EEES9_SC_SE_Li256ELb1ELb1ELb1ELb0EEENS1_36VarlenDynamicPersistentTileSchedulerILi64ELi64ELi256ELi128ELb1ELb1ELb1ELb1ELb0ELb1EEEEEEEEEvNT_6ParamsE,@function
        .size           _ZN7cutlass13device_kernelIN5flash11enable_sm90INS1_16FlashAttnFwdSm90INS1_25CollectiveMainloopFwdSm90ILi2EN4cute5tupleIJNS5_1CILi1EEES8_S8_EEENS6_IJNS7_ILi64EEESA_SA_EEELi512ENS_6half_tEfNS_4arch4Sm90ELb0ELb1ELb1ELb1ELb1ELb1ELb1ELb0ELb0ELb1ELb1ELb0EEENS1_21CollectiveEpilogueFwdINS6_IJSA_NS7_ILi512EEESA_EEES9_SC_SE_Li256ELb1ELb1ELb1ELb0EEENS1_36VarlenDynamicPersistentTileSchedulerILi64ELi64ELi256ELi128ELb1ELb1ELb1ELb1ELb0ELb1EEEEEEEEEvNT_6ParamsE,(.L_x_5839 - _ZN7cutlass13device_kernelIN5flash11enable_sm90INS1_16FlashAttnFwdSm90INS1_25CollectiveMainloopFwdSm90ILi2EN4cute5tupleIJNS5_1CILi1EEES8_S8_EEENS6_IJNS7_ILi64EEESA_SA_EEELi512ENS_6half_tEfNS_4arch4Sm90ELb0ELb1ELb1ELb1ELb1ELb1ELb1ELb0ELb0ELb1ELb1ELb0EEENS1_21CollectiveEpilogueFwdINS6_IJSA_NS7_ILi512EEESA_EEES9_SC_SE_Li256ELb1ELb1ELb1ELb0EEENS1_36VarlenDynamicPersistentTileSchedulerILi64ELi64ELi256ELi128ELb1ELb1ELb1ELb1ELb0ELb1EEEEEEEEEvNT_6ParamsE)
        .other          _ZN7cutlass13device_kernelIN5flash11enable_sm90INS1_16FlashAttnFwdSm90INS1_25CollectiveMainloopFwdSm90ILi2EN4cute5tupleIJNS5_1CILi1EEES8_S8_EEENS6_IJNS7_ILi64EEESA_SA_EEELi512ENS_6half_tEfNS_4arch4Sm90ELb0ELb1ELb1ELb1ELb1ELb1ELb1ELb0ELb0ELb1ELb1ELb0EEENS1_21CollectiveEpilogueFwdINS6_IJSA_NS7_ILi512EEESA_EEES9_SC_SE_Li256ELb1ELb1ELb1ELb0EEENS1_36VarlenDynamicPersistentTileSchedulerILi64ELi64ELi256ELi128ELb1ELb1ELb1ELb1ELb0ELb1EEEEEEEEEvNT_6ParamsE,@"STO_CUDA_ENTRY STV_DEFAULT"
_ZN7cutlass13device_kernelIN5flash11enable_sm90INS1_16FlashAttnFwdSm90INS1_25CollectiveMainloopFwdSm90ILi2EN4cute5tupleIJNS5_1CILi1EEES8_S8_EEENS6_IJNS7_ILi64EEESA_SA_EEELi512ENS_6half_tEfNS_4arch4Sm90ELb0ELb1ELb1ELb1ELb1ELb1ELb1ELb0ELb0ELb1ELb1ELb0EEENS1_21CollectiveEpilogueFwdINS6_IJSA_NS7_ILi512EEESA_EEES9_SC_SE_Li256ELb1ELb1ELb1ELb0EEENS1_36VarlenDynamicPersistentTileSchedulerILi64ELi64ELi256ELi128ELb1ELb1ELb1ELb1ELb0ELb1EEEEEEEEEvNT_6ParamsE:
[----:B------:R-:W0:Y:S02]  /*0000*/  LDC R1, c[0x0][0x28] ;  /* 0x00000a00ff017b82 */ /* 0x000e240000000800 */
[----:B0-----:R-:W-:-:S05]  /*0010*/  VIADD R1, R1, 0xfffffb90 ;  /* 0xfffffb9001017836 */ /* 0x001fca0000000000 */
[----:B------:R-:W-:Y:S01]  /*0020*/  R2UR UR4, R1 ;  /* 0x00000000010472ca */ /* 0x000fe200000e0000 */
[----:B------:R-:W0:Y:S01]  /*0030*/  S2R R3, SR_TID.X ;  /* 0x0000000000037919 */ /* 0x000e220000002100 */
[----:B------:R-:W-:Y:S01]  /*0040*/  ELECT P0, URZ, PT ;  /* 0x00000000003f782f */ /* 0x000fe20003800000 */
[----:B------:R-:W-:Y:S01]  /*0050*/  BSSY B0, `(.L_x_3456) ;  /* 0x0000012000007945 */ /* 0x000fe20003800000 */
[----:B------:R-:W-:Y:S01]  /*0060*/  ULDC UR39, c[0x0][0x20] ;  /* 0x0000080000277ab9 */ /* 0x000fe20000000800 */
[----:B------:R-:W-:-:S08]  /*0070*/  ULDC UR42, c[0x0][0x24] ;  /* 0x00000900002a7ab9 */ /* 0x000fd00000000800 */
[----:B------:R-:W-:-:S04]  /*0080*/  UIADD3 UR39, UP0, UR4, UR39, URZ ;  /* 0x0000002704277290 */ /* 0x000fc8000ff1e03f */
[----:B------:R-:W-:Y:S01]  /*0090*/  UIADD3.X UR42, URZ, UR42, URZ, UP0, !UPT ;  /* 0x0000002a3f2a7290 */ /* 0x000fe200087fe43f */
        /* <DEDUP_REMOVED lines=13> */
.L_x_3457:
[----:B------:R-:W-:Y:S05]  /*0170*/  BSYNC B0 ;  /* 0x0000000000007941 */ /* 0x000fea0003800000 */
.L_x_3456:
        /* <DEDUP_REMOVED lines=17> */
[----:B------:R-:W-:Y:S01]  /*0290*/  @UP0 USHF.L.U32 UR6, UR6, 0x1, URZ ;  /* 0x0000000106060899 */ /* 0x000fe2000800063f */
[----:B------:R-:W-:-:S03]  /*02a0*/  VOTEU.ANY UP0, P0 ;  /* 0x00000000003f7886 */ /* 0x000fc60000000100 */
[----:B------:R-:W-:Y:S01]  /*02b0*/  UISETP.NE.AND UP3, UPT, UR38, URZ, UPT ;  /* 0x0000003f2600728c */ /* 0x000fe2000bf65270 */
[----:B------:R-:W0:Y:S02]  /*02c0*/  FENCE.VIEW.ASYNC.S ;  /* 0x00000000000073c6 */ /* 0x000e240000000000 */
[----:B0-----:R0:W1:Y:S01]  /*02d0*/  @UP0 SYNCS.EXCH.64 URZ, [UR8+0x38800], UR4 ;  /* 0x03880004083f05b2 */ /* 0x0010620008000100 */
[----:B------:R-:W-:Y:S01]  /*02e0*/  UP2UR UR61, UPR, URZ, 0x8 ;  /* 0x000000083f3d7883 */ /* 0x000fe20008000000 */
[----:B------:R0:W2:Y:S03]  /*02f0*/  @UP1 SYNCS.EXCH.64 URZ, [UR8+0x38810], UR4 ;  /* 0x03881004083f15b2 */ /* 0x0000a60008000100 */
[----:B------:R0:W3:Y:S01]  /*0300*/  @UP2 SYNCS.EXCH.64 URZ, [UR8+0x38820], UR6 ;  /* 0x03882006083f25b2 */ /* 0x0000e20008000100 */
[----:B------:R-:W-:Y:S07]  /*0310*/  @P1 BRA `(.L_x_3458) ;  /* 0x0000000000381947 */ /* 0x000fee0003800000 */
        /* <DEDUP_REMOVED lines=14> */
.L_x_3458:
        /* <DEDUP_REMOVED lines=22> */
.L_x_3459:
        /* <DEDUP_REMOVED lines=18> */
.L_x_3460:
        /* <DEDUP_REMOVED lines=22> */
.L_x_3461:
        /* <DEDUP_REMOVED lines=22> */
.L_x_3462:
[----:B------:R-:W-:Y:S01]  /*0940*/  UISETP.NE.AND UP0, UPT, UR38, URZ, UPT ;  /* 0x0000003f2600728c */ /* 0x000fe2000bf05270 */
[----:B------:R-:W-:Y:S01]  /*0950*/  NOP ;  /* 0x0000000000007918 */ /* 0x000fe20000000000 */
[----:B------:R-:W-:Y:S01]  /*0960*/  UMOV UR60, 0x1 ;  /* 0x00000001003c7882 */ /* 0x000fe20000000000 */
[----:B------:R-:W-:Y:S01]  /*0970*/  ULDC.64 UR36, c[0x0][0x208] ;  /* 0x0000820000247ab9 */ /* 0x000fe20000000a00 */
[----:B------:R-:W-:Y:S01]  /*0980*/  USEL UR60, UR60, 0x2, !UP0 ;  /* 0x000000023c3c7887 */ /* 0x000fe2000c000000 */
[----:B------:R-:W-:Y:S01]  /*0990*/  BSSY B9, `(.L_x_3463) ;  /* 0x000387f000097945 */ /* 0x000fe20003800000 */
[----:B0123--:R-:W-:Y:S01]  /*09a0*/  BAR.SYNC.DEFER_BLOCKING 0x0 ;  /* 0x0000000000007b1d */ /* 0x00ffe20000010000 */
[----:B------:R-:W-:-:S13]  /*09b0*/  PLOP3.LUT P0, PT, PT, PT, UP0, 0x40, 0x0 ;  /* 0x000000000000781c */ /* 0x000fda0003f0e808 */
[----:B------:R-:W-:Y:S05]  /*09c0*/  @P0 BRA `(.L_x_3464) ;  /* 0x000002f000080947 */ /* 0x000fea0003800000 */
.L_x_3465:
[----:B------:R-:W-:-:S08]  /*09d0*/  NOP ;  /* 0x0000000000007918 */ /* 0x000fd00000000000 */
[----:B------:R-:W0:Y:S02]  /*09e0*/  USETMAXREG.TRY_ALLOC.CTAPOOL UP0, 0xe8 ;  /* 0x000000e8000079c8 */ /* 0x000e240008000600 */
[----:B0-----:R-:W-:-:S13]  /*09f0*/  PLOP3.LUT P0, PT, PT, PT, UP0, 0x80, 0x0 ;  /* 0x000000000000781c */ /* 0x001fda0003f0f008 */
[----:B------:R-:W-:Y:S05]  /*0a00*/  @!P0 BRA `(.L_x_3465) ;  /* 0xfffffffc00f08947 */ /* 0x000fea000383ffff */
[----:B------:R-:W0:Y:S01]  /*0a10*/  S2R R0, SR_TID.X ;  /* 0x0000000000007919 */ /* 0x000e220000002100 */
[----:B------:R-:W1:Y:S01]  /*0a20*/  S2UR UR4, SR_CgaCtaId ;  /* 0x00000000000479c3 */ /* 0x000e620000008800 */
[----:B------:R-:W-:Y:S04]  /*0a30*/  STL.64 [R1+0x1c8], RZ ;  /* 0x0001c8ff01007387 */ /* 0x000fe80000100a00 */
[----:B------:R-:W-:Y:S04]  /*0a40*/  STL [R1+0x1d0], RZ ;  /* 0x0001d0ff01007387 */ /* 0x000fe80000100800 */
[----:B------:R-:W-:Y:S01]  /*0a50*/  STL [R1+0x1d4], RZ ;  /* 0x0001d4ff01007387 */ /* 0x000fe20000100800 */
[----:B-1----:R-:W-:Y:S01]  /*0a60*/  IMAD.U32 R155, RZ, RZ, UR4 ;  /* 0x00000004ff9b7e24 */ /* 0x002fe2000f8e00ff */
[----:B------:R-:W-:Y:S01]  /*0a70*/  ULDC UR4, c[0x0][0xd3c] ;  /* 0x00034f0000047ab9 */ /* 0x000fe20000000800 */
[----:B0-----:R-:W-:-:S04]  /*0a80*/  SHF.R.U32.HI R2, RZ, 0x7, R0 ;  /* 0x00000007ff027819 */ /* 0x001fc80000011600 */
[----:B------:R-:W-:Y:S02]  /*0a90*/  ISETP.NE.AND P0, PT, R2, 0x1, PT ;  /* 0x000000010200780c */ /* 0x000fe40003f05270 */
[----:B------:R-:W-:-:S04]  /*0aa0*/  MOV R2, 0x400 ;  /* 0x0000040000027802 */ /* 0x000fc80000000f00 */
[----:B------:R-:W-:-:S07]  /*0ab0*/  LEA R2, R155, R2, 0x18 ;  /* 0x000000029b027211 */ /* 0x000fce00078ec0ff */
[----:B------:R-:W-:Y:S06]  /*0ac0*/  @!P0 BAR.ARV 0x8, 0x100 ;  /* 0x0204000000008b1d */ /* 0x000fec0000002000 */
[----:B------:R-:W-:-:S13]  /*0ad0*/  ISETP.GE.U32.AND P0, PT, R0, 0x100, PT ;  /* 0x000001000000780c */ /* 0x000fda0003f06070 */
[----:B------:R-:W-:Y:S08]  /*0ae0*/  @P0 BAR.ARV 0xf, 0x100 ;  /* 0x03c4000000000b1d */ /* 0x000ff00000002000 */
[----:B------:R-:W-:Y:S06]  /*0af0*/  BAR.SYNC.DEFER_BLOCKING 0x5, 0x180 ;  /* 0x0146000000007b1d */ /* 0x000fec0000010000 */
[----:B------:R-:W0:Y:S02]  /*0b00*/  LDS.128 R84, [R2+0x388d0] ;  /* 0x0388d00002547984 */ /* 0x000e240000000c00 */
[----:B------:R-:W-:Y:S06]  /*0b10*/  BAR.ARV 0x4, 0x180 ;  /* 0x0106000000007b1d */ /* 0x000fec0000002000 */
[----:B0-----:R-:W-:-:S13]  /*0b20*/  ISETP.GE.AND P0, PT, R87, UR4, PT ;  /* 0x0000000457007c0c */ /* 0x001fda000bf06270 */
[----:B------:R-:W-:Y:S05]  /*0b30*/  @P0 BRA `(.L_x_3466) ;  /* 0x0000038400900947 */ /* 0x000fea0003800000 */
[----:B------:R-:W-:Y:S01]  /*0b40*/  VIADD R221, R0, 0xffffff80 ;  /* 0xffffff8000dd7836 */ /* 0x000fe20000000000 */
[----:B------:R-:W0:Y:S01]  /*0b50*/  S2UR UR4, SR_SWINHI ;  /* 0x00000000000479c3 */ /* 0x000e220000002f00 */
[----:B------:R-:W-:Y:S01]  /*0b60*/  R2UR UR40, R2 ;  /* 0x00000000022872ca */ /* 0x000fe200000e0000 */
[----:B------:R-:W-:Y:S02]  /*0b70*/  IMAD.MOV.U32 R161, RZ, RZ, 0x2 ;  /* 0x00000002ffa17424 */ /* 0x000fe400078e00ff */
[----:B------:R-:W-:Y:S01]  /*0b80*/  SHF.R.S32.HI R0, RZ, 0x1f, R221 ;  /* 0x0000001fff007819 */ /* 0x000fe200000114dd */
[----:B------:R-:W-:Y:S02]  /*0b90*/  IMAD.MOV.U32 R156, RZ, RZ, RZ ;  /* 0x000000ffff9c7224 */ /* 0x000fe400078e00ff */
[----:B------:R-:W-:Y:S01]  /*0ba0*/  IMAD.MOV.U32 R158, RZ, RZ, RZ ;  /* 0x000000ffff9e7224 */ /* 0x000fe200078e00ff */
[CC--:B------:R-:W-:Y:S02]  /*0bb0*/  LEA.HI R5, R0.reuse, R221.reuse, RZ, 0x7 ;  /* 0x000000dd00057211 */ /* 0x0c0fe400078f38ff */
[----:B------:R-:W-:-:S02]  /*0bc0*/  LEA.HI R3, R0, R221, RZ, 0x4 ;  /* 0x000000dd00037211 */ /* 0x000fc400078f20ff */
[----:B------:R-:W-:Y:S02]  /*0bd0*/  LOP3.LUT R4, R5, 0xffffff80, RZ, 0xc0, !PT ;  /* 0xffffff8005047812 */ /* 0x000fe400078ec0ff */
[CC--:B------:R-:W-:Y:S02]  /*0be0*/  LEA.HI R11, R0.reuse, R221.reuse, RZ, 0x2 ;  /* 0x000000dd000b7211 */ /* 0x0c0fe400078f10ff */
[CC--:B------:R-:W-:Y:S01]  /*0bf0*/  LEA.HI R13, R0.reuse, R221.reuse, RZ, 0x3 ;  /* 0x000000dd000d7211 */ /* 0x0c0fe200078f18ff */
[----:B------:R-:W-:Y:S01]  /*0c00*/  IMAD.IADD R6, R221, 0x1, -R4 ;  /* 0x00000001dd067824 */ /* 0x000fe200078e0a04 */
[----:B------:R-:W-:Y:S02]  /*0c10*/  LEA.HI R4, R0, R221, RZ, 0x5 ;  /* 0x000000dd00047211 */ /* 0x000fe400078f28ff */
[----:B------:R-:W-:Y:S02]  /*0c20*/  LOP3.LUT R0, R3, 0xfffffff0, RZ, 0xc0, !PT ;  /* 0xfffffff003007812 */ /* 0x000fe400078ec0ff */
[----:B------:R-:W-:-:S02]  /*0c30*/  SHF.R.S32.HI R7, RZ, 0x1f, R6 ;  /* 0x0000001fff077819 */ /* 0x000fc40000011406 */
[----:B------:R-:W-:Y:S01]  /*0c40*/  SHF.R.S32.HI R167, RZ, 0x5, R4 ;  /* 0x00000005ffa77819 */ /* 0x000fe20000011404 */
[----:B------:R-:W-:Y:S01]  /*0c50*/  IMAD.IADD R15, R221, 0x1, -R0 ;  /* 0x00000001dd0f7824 */ /* 0x000fe200078e0a00 */
[CC--:B------:R-:W-:Y:S01]  /*0c60*/  LEA.HI R8, R7.reuse, R6.reuse, RZ, 0x2 ;  /* 0x0000000607087211 */ /* 0x0c0fe200078f10ff */
[----:B------:R-:W-:Y:S01]  /*0c70*/  UMOV UR40, UR40 ;  /* 0x0000002800287c82 */ /* 0x000fe20008000000 */
[----:B0-----:R-:W-:Y:S01]  /*0c80*/  UMOV UR41, UR4 ;  /* 0x0000000400297c82 */ /* 0x001fe20008000000 */
[----:B------:R-:W-:Y:S02]  /*0c90*/  SHF.R.S32.HI R0, RZ, 0x4, R3 ;  /* 0x00000004ff007819 */ /* 0x000fe40000011403 */
[--C-:B------:R-:W-:Y:S01]  /*0ca0*/  SHF.R.S32.HI R9, RZ, 0x2, R8.reuse ;  /* 0x00000002ff097819 */ /* 0x100fe20000011408 */
[----:B------:R0:W-:Y:S01]  /*0cb0*/  STL [R1+0x468], R15 ;  /* 0x0004680f01007387 */ /* 0x0001e20000100800 */
[----:B------:R-:W-:Y:S02]  /*0cc0*/  SHF.R.S32.HI R10, RZ, 0x1f, R8 ;  /* 0x0000001fff0a7819 */ /* 0x000fe40000011408 */
[----:B------:R-:W-:-:S02]  /*0cd0*/  LEA.HI R7, R7, R6, RZ, 0x5 ;  /* 0x0000000607077211 */ /* 0x000fc400078f28ff */
[----:B------:R-:W-:Y:S02]  /*0ce0*/  LEA.HI R10, R10, R9, RZ, 0x3 ;  /* 0x000000090a0a7211 */ /* 0x000fe400078f18ff */
[----:B------:R-:W-:Y:S02]  /*0cf0*/  SHF.R.S32.HI R4, RZ, 0x1f, R4 ;  /* 0x0000001fff047819 */ /* 0x000fe40000011404 */
[----:B------:R-:W-:Y:S02]  /*0d00*/  LOP3.LUT R10, R10, 0xfffffff8, RZ, 0xc0, !PT ;  /* 0xfffffff80a0a7812 */ /* 0x000fe400078ec0ff */
[----:B------:R-:W-:Y:S02]  /*0d10*/  LEA.HI R3, R3, R0, RZ, 0x1 ;  /* 0x0000000003037211 */ /* 0x000fe400078f08ff */
[----:B------:R-:W-:Y:S01]  /*0d20*/  LOP3.LUT R12, R11, 0xfffffffc, RZ, 0xc0, !PT ;  /* 0xfffffffc0b0c7812 */ /* 0x000fe200078ec0ff */
[----:B------:R-:W-:Y:S01]  /*0d30*/  IMAD.IADD R10, R9, 0x1, -R10 ;  /* 0x00000001090a7824 */ /* 0x000fe200078e0a0a */
[----:B------:R-:W-:-:S02]  /*0d40*/  SHF.R.S32.HI R7, RZ, 0x5, R7 ;  /* 0x00000005ff077819 */ /* 0x000fc40000011407 */
[----:B------:R-:W-:Y:S01]  /*0d50*/  SHF.R.S32.HI R18, RZ, 0x2, R11 ;  /* 0x00000002ff127819 */ /* 0x000fe2000001140b */
[----:B------:R-:W-:Y:S01]  /*0d60*/  IMAD.IADD R20, R221, 0x1, -R12 ;  /* 0x00000001dd147824 */ /* 0x000fe200078e0a0c */
[----:B------:R-:W-:Y:S01]  /*0d70*/  LEA.HI R4, R4, R167, RZ, 0x2 ;  /* 0x000000a704047211 */ /* 0x000fe200078f10ff */
[----:B------:R-:W-:Y:S01]  /*0d80*/  IMAD R162, R7, 0x10, R10 ;  /* 0x0000001007a27824 */ /* 0x000fe200078e020a */
[----:B------:R-:W-:Y:S01]  /*0d90*/  LOP3.LUT R3, R3, 0x1ffffffe, RZ, 0xc0, !PT ;  /* 0x1ffffffe03037812 */ /* 0x000fe200078ec0ff */
[----:B------:R-:W-:Y:S01]  /*0da0*/  VIADD R7, R18, 0x20 ;  /* 0x0000002012077836 */ /* 0x000fe20000000000 */
[----:B------:R-:W-:Y:S01]  /*0db0*/  LOP3.LUT R9, R8, 0x7ffffffc, RZ, 0xc0, !PT ;  /* 0x7ffffffc08097812 */ /* 0x000fe200078ec0ff */
[----:B------:R-:W-:Y:S01]  /*0dc0*/  IMAD.SHL.U32 R16, R20, 0x8, RZ ;  /* 0x0000000814107824 */ /* 0x000fe200078e00ff */
[----:B------:R-:W-:Y:S01]  /*0dd0*/  SHF.R.S32.HI R19, RZ, 0x7, R5 ;  /* 0x00000007ff137819 */ /* 0x000fe20000011405 */
[----:B------:R-:W-:Y:S01]  /*0de0*/  IMAD.IADD R3, R0, 0x1, -R3 ;  /* 0x0000000100037824 */ /* 0x000fe200078e0a03 */
[----:B------:R-:W-:Y:S01]  /*0df0*/  LOP3.LUT R4, R4, 0x3ffffc, RZ, 0xc0, !PT ;  /* 0x003ffffc04047812 */ /* 0x000fe200078ec0ff */
[----:B------:R-:W-:Y:S01]  /*0e00*/  IMAD.IADD R9, R6, 0x1, -R9 ;  /* 0x0000000106097824 */ /* 0x000fe200078e0a09 */
[----:B------:R-:W-:Y:S01]  /*0e10*/  SHF.R.S32.HI R0, RZ, 0x3, R13 ;  /* 0x00000003ff007819 */ /* 0x000fe2000001140d */
[----:B0-----:R-:W-:Y:S01]  /*0e20*/  IMAD R15, R19, 0x100, R15 ;  /* 0x00000100130f7824 */ /* 0x001fe200078e020f */
[----:B------:R-:W-:Y:S01]  /*0e30*/  LEA.HI R5, R5, R19, RZ, 0x1 ;  /* 0x0000001305057211 */ /* 0x000fe200078f08ff */
[----:B------:R-:W-:Y:S01]  /*0e40*/  IMAD.IADD R4, R167, 0x1, -R4 ;  /* 0x00000001a7047824 */ /* 0x000fe200078e0a04 */
[----:B------:R-:W-:Y:S01]  /*0e50*/  LEA.HI R0, R20, R20, RZ, 0x1 ;  /* 0x0000001414007211 */ /* 0x000fe200078f08ff */
[----:B------:R-:W-:Y:S01]  /*0e60*/  VIADD R192, R16, 0xc0 ;  /* 0x000000c010c07836 */ /* 0x000fe20000000000 */
[----:B------:R-:W-:Y:S01]  /*0e70*/  SHF.R.S32.HI R6, RZ, 0x1f, R7 ;  /* 0x0000001fff067819 */ /* 0x000fe20000011407 */
[----:B------:R-:W-:Y:S01]  /*0e80*/  IMAD R15, R4, 0x10, R15 ;  /* 0x00000010040f7824 */ /* 0x000fe200078e020f */
[----:B------:R-:W-:Y:S01]  /*0e90*/  LOP3.LUT R5, R5, 0xfffffe, RZ, 0xc0, !PT ;  /* 0x00fffffe05057812 */ /* 0x000fe200078ec0ff */
[----:B------:R-:W-:Y:S01]  /*0ea0*/  IMAD.SHL.U32 R4, R7, 0x40, RZ ;  /* 0x0000004007047824 */ /* 0x000fe200078e00ff */
[----:B------:R-:W-:Y:S01]  /*0eb0*/  LOP3.LUT R0, R0, 0x1ffffffe, RZ, 0xc0, !PT ;  /* 0x1ffffffe00007812 */ /* 0x000fe200078ec0ff */
[----:B------:R-:W-:Y:S01]  /*0ec0*/  IMAD.SHL.U32 R22, R20, 0x4, RZ ;  /* 0x0000000414167824 */ /* 0x000fe200078e00ff */
[----:B------:R-:W-:Y:S01]  /*0ed0*/  LEA.HI R6, R6, R7, RZ, 0x3 ;  /* 0x0000000706067211 */ /* 0x000fe200078f18ff */
[----:B------:R-:W-:Y:S01]  /*0ee0*/  IMAD.SHL.U32 R7, R3, 0x8, RZ ;  /* 0x0000000803077824 */ /* 0x000fe200078e00ff */
[----:B------:R-:W-:Y:S01]  /*0ef0*/  LOP3.LUT R14, R13, 0xfffffff8, RZ, 0xc0, !PT ;  /* 0xfffffff80d0e7812 */ /* 0x000fe200078ec0ff */
[----:B------:R-:W-:Y:S01]  /*0f00*/  IMAD.IADD R5, R19, 0x1, -R5 ;  /* 0x0000000113057824 */ /* 0x000fe200078e0a05 */
[----:B------:R-:W-:Y:S01]  /*0f10*/  SHF.R.S32.HI R11, RZ, 0x1f, R11 ;  /* 0x0000001fff0b7819 */ /* 0x000fe2000001140b */
[----:B------:R-:W-:Y:S01]  /*0f20*/  IMAD.IADD R3, R20, 0x1, -R0 ;  /* 0x0000000114037824 */ /* 0x000fe200078e0a00 */
[----:B------:R-:W-:Y:S01]  /*0f30*/  LOP3.LUT R4, R4, 0x1c0, RZ, 0xc0, !PT ;  /* 0x000001c004047812 */ /* 0x000fe200078ec0ff */
[----:B------:R-:W-:Y:S01]  /*0f40*/  IMAD.SHL.U32 R6, R6, 0x40, RZ ;  /* 0x0000004006067824 */ /* 0x000fe200078e00ff */
[----:B------:R-:W-:Y:S01]  /*0f50*/  LEA.HI R11, R11, R18, RZ, 0x3 ;  /* 0x000000120b0b7211 */ /* 0x000fe200078f18ff */
[----:B------:R-:W-:Y:S01]  /*0f60*/  IMAD.IADD R221, R221, 0x1, -R14 ;  /* 0x00000001dddd7824 */ /* 0x000fe200078e0a0e */
[----:B------:R-:W-:Y:S01]  /*0f70*/  LOP3.LUT R0, R4, 0x38, R16, 0xf8, !PT ;  /* 0x0000003804007812 */ /* 0x000fe200078ef810 */
[----:B------:R-:W-:Y:S01]  /*0f80*/  IMAD.SHL.U32 R8, R5, 0x100, RZ ;  /* 0x0000010005087824 */ /* 0x000fe200078e00ff */
[----:B------:R-:W-:Y:S01]  /*0f90*/  SHF.R.S32.HI R5, RZ, 0x1f, R192 ;  /* 0x0000001fff057819 */ /* 0x000fe200000114c0 */
[----:B------:R-:W-:Y:S01]  /*0fa0*/  IMAD R25, R3, 0x8, R162 ;  /* 0x0000000803197824 */ /* 0x000fe200078e02a2 */
[----:B------:R-:W-:Y:S01]  /*0fb0*/  LOP3.LUT R11, R11, 0xfffffff8, RZ, 0xc0, !PT ;  /* 0xfffffff80b0b7812 */ /* 0x000fe200078ec0ff */
[----:B------:R-:W-:Y:S01]  /*0fc0*/  IMAD.SHL.U32 R166, R221, 0x8, RZ ;  /* 0x00000008dda67824 */ /* 0x000fe200078e00ff */
[----:B------:R-:W-:Y:S01]  /*0fd0*/  SHF.R.U32.HI R10, RZ, 0x3, R4 ;  /* 0x00000003ff0a7819 */ /* 0x000fe20000011604 */
[----:B------:R0:W-:Y:S01]  /*0fe0*/  STL [R1+0x464], R7 ;  /* 0x0004640701007387 */ /* 0x0001e20000100800 */
[----:B------:R-:W-:Y:S01]  /*0ff0*/  LOP3.LUT R6, R6, 0xfffffe00, RZ, 0xc0, !PT ;  /* 0xfffffe0006067812 */ /* 0x000fe200078ec0ff */
[----:B------:R-:W-:Y:S01]  /*1000*/  IMAD.U32 R160, R15, 0x40, R7 ;  /* 0x000000400fa07824 */ /* 0x000fe200078e0007 */
[----:B------:R-:W-:Y:S01]  /*1010*/  SHF.L.U64.HI R202, R192, 0x1, R5 ;  /* 0x00000001c0ca7819 */ /* 0x000fe20000010205 */
[----:B------:R-:W-:Y:S01]  /*1020*/  STL [R1+0x454], R25 ;  /* 0x0004541901007387 */ /* 0x000fe20000100800 */
[----:B------:R-:W-:Y:S01]  /*1030*/  VIADD R191, R16, 0xe0 ;  /* 0x000000e010bf7836 */ /* 0x000fe20000000000 */
[----:B------:R-:W-:Y:S01]  /*1040*/  LOP3.LUT R5, R6, R0, R10, 0xf6, !PT ;  /* 0x0000000006057212 */ /* 0x000fe200078ef60a */
[----:B------:R-:W-:Y:S01]  /*1050*/  VIADD R218, R166, 0x80 ;  /* 0x00000080a6da7836 */ /* 0x000fe20000000000 */
[----:B------:R-:W-:Y:S01]  /*1060*/  STL [R1+0x45c], R8 ;  /* 0x00045c0801007387 */ /* 0x000fe20000100800 */
[----:B------:R-:W-:Y:S01]  /*1070*/  IMAD.IADD R159, R18, 0x1, -R11 ;  /* 0x00000001129f7824 */ /* 0x000fe200078e0a0b */
[----:B------:R-:W-:Y:S01]  /*1080*/  SHF.R.S32.HI R4, RZ, 0x1f, R191 ;  /* 0x0000001fff047819 */ /* 0x000fe200000114bf */
[----:B0-----:R-:W-:Y:S01]  /*1090*/  IMAD.SHL.U32 R7, R9, 0x2, RZ ;  /* 0x0000000209077824 */ /* 0x001fe200078e00ff */
[----:B------:R-:W-:Y:S01]  /*10a0*/  SHF.R.S32.HI R14, RZ, 0x1f, R218 ;  /* 0x0000001fff0e7819 */ /* 0x000fe200000114da */
[C---:B------:R-:W-:Y:S01]  /*10b0*/  VIADD R215, R166.reuse, 0x140 ;  /* 0x00000140a6d77836 */ /* 0x040fe20000000000 */
[----:B------:R-:W-:Y:S01]  /*10c0*/  SHF.L.U64.HI R203, R191, 0x1, R4 ;  /* 0x00000001bfcb7819 */ /* 0x000fe20000010204 */
[C---:B------:R-:W-:Y:S01]  /*10d0*/  VIADD R217, R166.reuse, 0xc0 ;  /* 0x000000c0a6d97836 */ /* 0x040fe20000000000 */
[----:B------:R-:W-:Y:S01]  /*10e0*/  STL [R1+0x458], R6 ;  /* 0x0004580601007387 */ /* 0x000fe20000100800 */
[----:B------:R-:W-:Y:S01]  /*10f0*/  VIADD R11, R166, 0x1c0 ;  /* 0x000001c0a60b7836 */ /* 0x000fe20000000000 */
[----:B------:R-:W-:Y:S01]  /*1100*/  SHF.R.S32.HI R14, RZ, 0x1f, R215 ;  /* 0x0000001fff0e7819 */ /* 0x000fe200000114d7 */
[----:B------:R-:W-:Y:S01]  /*1110*/  IMAD.IADD R163, R7, 0x1, R8 ;  /* 0x0000000107a37824 */ /* 0x000fe200078e0208 */
[----:B------:R-:W-:Y:S01]  /*1120*/  SHF.R.S32.HI R13, RZ, 0x1f, R217 ;  /* 0x0000001fff0d7819 */ /* 0x000fe200000114d9 */
[----:B------:R-:W-:Y:S01]  /*1130*/  VIADD R165, R22, 0x10 ;  /* 0x0000001016a57836 */ /* 0x000fe20000000000 */
[----:B------:R-:W-:Y:S01]  /*1140*/  SHF.R.S32.HI R11, RZ, 0x1f, R11 ;  /* 0x0000001fff0b7819 */ /* 0x000fe2000001140b */
[C---:B------:R-:W-:Y:S01]  /*1150*/  VIADD R12, R166.reuse, 0x180 ;  /* 0x00000180a60c7836 */ /* 0x040fe20000000000 */
[----:B------:R0:W-:Y:S01]  /*1160*/  STL [R1+0x448], R20 ;  /* 0x0004481401007387 */ /* 0x0001e20000100800 */
[----:B------:R-:W-:Y:S01]  /*1170*/  IMAD R0, R5, 0x2, R2 ;  /* 0x0000000205007824 */ /* 0x000fe200078e0202 */
        /* <DEDUP_REMOVED lines=63> */
[C---:B------:R-:W-:Y:S01]  /*1570*/  VIADD R20, R163.reuse, 0x58 ;  /* 0x00000058a3147836 */ /* 0x040fe20000000000 */
[----:B------:R-:W-:Y:S01]  /*1580*/  SHF.R.S32.HI R4, RZ, 0x1f, R227 ;  /* 0x0000001fff047819 */ /* 0x000fe200000114e3 */
[C---:B0-----:R-:W-:Y:S01]  /*1590*/  VIADD R13, R163.reuse, 0x70 ;  /* 0x00000070a30d7836 */ /* 0x041fe20000000000 */
[----:B------:R-:W-:Y:S01]  /*15a0*/  SHF.R.S32.HI R3, RZ, 0x1f, R226 ;  /* 0x0000001fff037819 */ /* 0x000fe200000114e2 */
[C---:B------:R-:W-:Y:S01]  /*15b0*/  VIADD R10, R163.reuse, 0x88 ;  /* 0x00000088a30a7836 */ /* 0x040fe20000000000 */
[----:B------:R-:W-:Y:S01]  /*15c0*/  SHF.R.S32.HI R0, RZ, 0x1f, R225 ;  /* 0x0000001fff007819 */ /* 0x000fe200000114e1 */
[C---:B--2---:R-:W-:Y:S01]  /*15d0*/  VIADD R7, R163.reuse, 0xa0 ;  /* 0x000000a0a3077836 */ /* 0x044fe20000000000 */
[----:B------:R-:W-:Y:S01]  /*15e0*/  SHF.R.S32.HI R17, RZ, 0x1f, R16 ;  /* 0x0000001fff117819 */ /* 0x000fe20000011410 */
[C---:B------:R-:W-:Y:S01]  /*15f0*/  VIADD R224, R163.reuse, 0xe8 ;  /* 0x000000e8a3e07836 */ /* 0x040fe20000000000 */
[----:B------:R-:W-:Y:S01]  /*1600*/  SHF.R.S32.HI R164, RZ, 0x1f, R19 ;  /* 0x0000001fffa47819 */ /* 0x000fe20000011413 */
[----:B------:R-:W-:Y:S01]  /*1610*/  VIADD R223, R163, 0xf0 ;  /* 0x000000f0a3df7836 */ /* 0x000fe20000000000 */
[----:B------:R-:W-:Y:S01]  /*1620*/  SHF.L.U64.HI R198, R197, 0x1, R198 ;  /* 0x00000001c5c67819 */ /* 0x000fe200000102c6 */
[----:B------:R-:W-:Y:S01]  /*1630*/  VIADD R222, R163, 0xf8 ;  /* 0x000000f8a3de7836 */ /* 0x000fe20000000000 */
[----:B------:R-:W-:Y:S01]  /*1640*/  SHF.L.U64.HI R199, R196, 0x1, R199 ;  /* 0x00000001c4c77819 */ /* 0x000fe200000102c7 */
[----:B------:R-:W-:Y:S01]  /*1650*/  IMAD.WIDE R160, R160, R161, UR40 ;  /* 0x00000028a0a07e25 */ /* 0x000fe2000f8e02a1 */
[----:B------:R-:W-:-:S02]  /*1660*/  SHF.L.U64.HI R200, R195, 0x1, R200 ;  /* 0x00000001c3c87819 */ /* 0x000fc400000102c8 */
[----:B------:R-:W-:Y:S02]  /*1670*/  SHF.L.U64.HI R201, R194, 0x1, R201 ;  /* 0x00000001c2c97819 */ /* 0x000fe400000102c9 */
[----:B------:R-:W-:Y:S02]  /*1680*/  SHF.L.U64.HI R204, R189, 0x1, R204 ;  /* 0x00000001bdcc7819 */ /* 0x000fe400000102cc */
[----:B------:R-:W-:Y:S02]  /*1690*/  SHF.L.U64.HI R205, R188, 0x1, R205 ;  /* 0x00000001bccd7819 */ /* 0x000fe400000102cd */
[----:B------:R-:W-:Y:S02]  /*16a0*/  SHF.L.U64.HI R206, R187, 0x1, R206 ;  /* 0x00000001bbce7819 */ /* 0x000fe400000102ce */
[----:B------:R-:W-:Y:S02]  /*16b0*/  SHF.L.U64.HI R207, R186, 0x1, R207 ;  /* 0x00000001bacf7819 */ /* 0x000fe400000102cf */
[----:B------:R-:W-:-:S02]  /*16c0*/  SHF.L.U64.HI R208, R185, 0x1, R208 ;  /* 0x00000001b9d07819 */ /* 0x000fc400000102d0 */
[----:B------:R-:W-:Y:S02]  /*16d0*/  SHF.L.U64.HI R209, R184, 0x1, R209 ;  /* 0x00000001b8d17819 */ /* 0x000fe400000102d1 */
[----:B------:R-:W-:Y:S02]  /*16e0*/  SHF.L.U64.HI R210, R183, 0x1, R210 ;  /* 0x00000001b7d27819 */ /* 0x000fe400000102d2 */
[----:B------:R-:W-:Y:S02]  /*16f0*/  SHF.L.U64.HI R211, R182, 0x1, R211 ;  /* 0x00000001b6d37819 */ /* 0x000fe400000102d3 */
[----:B------:R-:W-:Y:S02]  /*1700*/  SHF.R.S32.HI R20, RZ, 0x1f, R20 ;  /* 0x0000001fff147819 */ /* 0x000fe40000011414 */
[----:B------:R-:W-:Y:S02]  /*1710*/  SHF.R.S32.HI R13, RZ, 0x1f, R13 ;  /* 0x0000001fff0d7819 */ /* 0x000fe4000001140d */
[----:B------:R-:W-:-:S02]  /*1720*/  SHF.R.S32.HI R10, RZ, 0x1f, R10 ;  /* 0x0000001fff0a7819 */ /* 0x000fc4000001140a */
[----:B------:R-:W-:Y:S02]  /*1730*/  SHF.R.S32.HI R7, RZ, 0x1f, R7 ;  /* 0x0000001fff077819 */ /* 0x000fe40000011407 */
[----:B------:R-:W-:Y:S02]  /*1740*/  SHF.R.S32.HI R4, RZ, 0x1f, R224 ;  /* 0x0000001fff047819 */ /* 0x000fe400000114e0 */
[----:B------:R-:W-:Y:S02]  /*1750*/  SHF.R.S32.HI R3, RZ, 0x1f, R223 ;  /* 0x0000001fff037819 */ /* 0x000fe400000114df */
[----:B------:R-:W-:-:S07]  /*1760*/  SHF.R.S32.HI R0, RZ, 0x1f, R222 ;  /* 0x0000001fff007819 */ /* 0x000fce00000114de */
.L_x_3700:
[----:B------:R-:W-:Y:S01]  /*1770*/  ULDC.64 UR4, c[0x0][0xb20] ;  /* 0x0002c80000047ab9 */ /* 0x000fe20000000a00 */
[----:B0-234-:R-:W0:Y:S01]  /*1780*/  LDC.64 R4, c[0x0][0xb00] ;  /* 0x0002c000ff047b82 */ /* 0x01de220000000a00 */
        /* <DEDUP_REMOVED lines=10> */
[----:B------:R-:W1:Y:S01]  /*1830*/  @P0 LDC.64 R8, c[0x0][0xb20] ;  /* 0x0002c800ff080b82 */ /* 0x000e620000000a00 */
[----:B------:R-:W-:Y:S01]  /*1840*/  ISETP.NE.AND.EX P3, PT, RZ, UR5, PT, P3 ;  /* 0x00000005ff007c0c */ /* 0x000fe2000bf65330 */
[----:B0-----:R-:W-:-:S06]  /*1850*/  IMAD.WIDE R4, R87, 0x4, R4 ;  /* 0x0000000457047825 */ /* 0x001fcc00078e0204 */
[----:B------:R-:W0:Y:S01]  /*1860*/  @P1 LDC.64 R6, c[0x0][0xb10] ;  /* 0x0002c400ff061b82 */ /* 0x000e220000000a00 */
[----:B------:R-:W-:Y:S02]  /*1870*/  ULDC UR4, c[0x0][0x288] ;  /* 0x0000a20000047ab9 */ /* 0x000fe40000000800 */
[----:B------:R-:W-:Y:S01]  /*1880*/  IMAD.U32 R24, RZ, RZ, UR4 ;  /* 0x00000004ff187e24 */ /* 0x000fe2000f8e00ff */
[----:B------:R-:W-:Y:S02]  /*1890*/  ULDC.64 UR4, c[0x0][0x418] ;  /* 0x0001060000047ab9 */ /* 0x000fe40000000a00 */
        /* <DEDUP_REMOVED lines=17> */
[----:B------:R-:W-:Y:S01]  /*19b0*/  LEA.HI R213, R0, R3, RZ, 0x10 ;  /* 0x0000000300d57211 */ /* 0x000fe200078f80ff */
[----:B------:R-:W-:Y:S01]  /*19c0*/  IMAD.MOV.U32 R214, RZ, RZ, R87 ;  /* 0x000000ffffd67224 */ /* 0x000fe200078e0057 */
        /* <DEDUP_REMOVED lines=11> */
.L_x_3467:
[----:B------:R-:W-:Y:S02]  /*1a80*/  IMAD.U32 R27, RZ, RZ, UR5 ;  /* 0x00000005ff1b7e24 */ /* 0x000fe4000f8e00ff */
[----:B------:R-:W-:Y:S01]  /*1a90*/  IMAD.U32 R29, RZ, RZ, UR4 ;  /* 0x00000004ff1d7e24 */ /* 0x000fe2000f8e00ff */
[----:B------:R-:W-:Y:S06]  /*1aa0*/  @!P2 BRA `(.L_x_3468) ;  /* 0x000000000010a947 */ /* 0x000fec0003800000 */
[----:B------:R-:W0:Y:S02]  /*1ab0*/  LDC.64 R4, c[0x0][0xb18] ;  /* 0x0002c600ff047b82 */ /* 0x000e240000000a00 */
[----:B0-----:R-:W-:-:S05]  /*1ac0*/  IMAD.WIDE R4, R87, 0x4, R4 ;  /* 0x0000000457047825 */ /* 0x001fca00078e0204 */
[----:B------:R0:W5:Y:S01]  /*1ad0*/  LDG.E R29, desc[UR36][R4.64] ;  /* 0x00000024041d7981 */ /* 0x000162000c1e1900 */
[----:B------:R-:W-:Y:S05]  /*1ae0*/  BRA `(.L_x_3469) ;  /* 0x0000000000107947 */ /* 0x000fea0003800000 */
.L_x_3468:
[----:B------:R-:W-:Y:S05]  /*1af0*/  @!P3 BRA `(.L_x_3469) ;  /* 0x00000000000cb947 */ /* 0x000fea0003800000 */
[----:B------:R-:W2:Y:S04]  /*1b00*/  LDG.E R0, desc[UR36][R4.64] ;  /* 0x0000002404007981 */ /* 0x000ea8000c1e1900 */
[----:B------:R-:W2:Y:S02]  /*1b10*/  LDG.E R29, desc[UR36][R4.64+0x4] ;  /* 0x00000424041d7981 */ /* 0x000ea4000c1e1900 */
[----:B--2---:R-:W-:-:S07]  /*1b20*/  IMAD.IADD R29, R29, 0x1, -R0 ;  /* 0x000000011d1d7824 */ /* 0x004fce00078e0a00 */
.L_x_3469:
        /* <DEDUP_REMOVED lines=28> */
[----:B---3--:R-:W-:Y:S01]  /*1cf0*/  @P1 SHF.R.U32.HI R7, RZ, R8, R3 ;  /* 0x00000008ff071219 */ /* 0x008fe20000011603 */
[----:B------:R-:W-:-:S04]  /*1d00*/  VIADD R0, R25, 0x3f ;  /* 0x0000003f19007836 */ /* 0x000fc80000000000 */
[----:B------:R-:W-:Y:S01]  /*1d10*/  IMAD.IADD R9, R212, 0x1, R7 ;  /* 0x00000001d4097824 */ /* 0x000fe200078e0207 */
[----:B------:R-:W-:-:S03]  /*1d20*/  SHF.R.S32.HI R3, RZ, 0x1f, R0 ;  /* 0x0000001fff037819 */ /* 0x000fc60000011400 */
[----:B------:R-:W-:Y:S01]  /*1d30*/  IMAD.IADD R4, R9, 0x1, R4 ;  /* 0x0000000109047824 */ /* 0x000fe200078e0204 */
[----:B------:R-:W-:-:S04]  /*1d40*/  LEA.HI R3, R3, R0, RZ, 0x6 ;  /* 0x0000000003037211 */ /* 0x000fc800078f30ff */
        /* <DEDUP_REMOVED lines=13> */
.L_x_3472:
[----:B------:R-:W-:-:S13]  /*1e20*/  ISETP.NE.AND P0, PT, R5, 0x1, PT ;  /* 0x000000010500780c */ /* 0x000fda0003f05270 */
[----:B------:R-:W0:Y:S02]  /*1e30*/  @P0 LDC.64 R6, c[0x0][0xae0] ;  /* 0x0002b800ff060b82 */ /* 0x000e240000000a00 */
[----:B0-----:R-:W-:-:S05]  /*1e40*/  @P0 IMAD.HI.U32 R6, R0, R6, RZ ;  /* 0x0000000600060227 */ /* 0x001fca00078e00ff */
[----:B------:R-:W-:-:S07]  /*1e50*/  @P0 SHF.R.U32.HI R0, RZ, R7, R6 ;  /* 0x00000007ff000219 */ /* 0x000fce0000011606 */
.L_x_3473:
[----:B------:R-:W-:Y:S05]  /*1e60*/  BSYNC B0 ;  /* 0x0000000000007941 */ /* 0x000fea0003800000 */
.L_x_3471:
[----:B------:R-:W-:-:S05]  /*1e70*/  IMAD R3, R0, R5, R5 ;  /* 0x0000000500037224 */ /* 0x000fca00078e0205 */
[----:B------:R-:W-:-:S07]  /*1e80*/  VIMNMX R4, R4, R3, PT ;  /* 0x0000000304047248 */ /* 0x000fce0003fe0100 */
.L_x_3470:
        /* <DEDUP_REMOVED lines=25> */
.L_x_3476:
[----:B------:R-:W-:-:S13]  /*2020*/  ISETP.NE.AND P0, PT, R5, 0x1, PT ;  /* 0x000000010500780c */ /* 0x000fda0003f05270 */
[----:B------:R-:W0:Y:S02]  /*2030*/  @P0 LDC.64 R6, c[0x0][0xae0] ;  /* 0x0002b800ff060b82 */ /* 0x000e240000000a00 */
[----:B0-----:R-:W-:-:S05]  /*2040*/  @P0 IMAD.HI.U32 R6, R0, R6, RZ ;  /* 0x0000000600060227 */ /* 0x001fca00078e00ff */
[----:B------:R-:W-:-:S07]  /*2050*/  @P0 SHF.R.U32.HI R0, RZ, R7, R6 ;  /* 0x00000007ff000219 */ /* 0x000fce0000011606 */
.L_x_3477:
[----:B------:R-:W-:Y:S05]  /*2060*/  BSYNC B0 ;  /* 0x0000000000007941 */ /* 0x000fea0003800000 */
.L_x_3475:
[----:B------:R-:W-:-:S05]  /*2070*/  IMAD R0, R0, R5, RZ ;  /* 0x0000000500007224 */ /* 0x000fca00078e02ff */
[----:B------:R-:W-:-:S07]  /*2080*/  VIMNMX R3, R3, R0, !PT ;  /* 0x0000000003037248 */ /* 0x000fce0007fe0100 */
.L_x_3474:
[----:B------:R-:W-:Y:S01]  /*2090*/  SHF.R.S32.HI R0, RZ, 0x1f, R3 ;  /* 0x0000001fff007819 */ /* 0x000fe20000011403 */
[----:B------:R-:W-:Y:S01]  /*20a0*/  BSSY B0, `(.L_x_3478) ;  /* 0x0000028000007945 */ /* 0x000fe20003800000 */
[----:B------:R-:W-:Y:S02]  /*20b0*/  LOP3.LUT R220, R213, 0xff, RZ, 0xc0, !PT ;  /* 0x000000ffd5dc7812 */ /* 0x000fe400078ec0ff */
[----:B------:R-:W-:Y:S01]  /*20c0*/  LEA.HI R0, R0, R3, RZ, 0x6 ;  /* 0x0000000300007211 */ /* 0x000fe200078f30ff */
[----:B------:R-:W-:Y:S01]  /*20d0*/  IMAD.MOV.U32 R3, RZ, RZ, RZ ;  /* 0x000000ffff037224 */ /* 0x000fe200078e00ff */
        /* <DEDUP_REMOVED lines=36> */
.L_x_3479:
[----:B------:R-:W-:Y:S05]  /*2320*/  BSYNC B0 ;  /* 0x0000000000007941 */ /* 0x000fea0003800000 */
.L_x_3478:
        /* <DEDUP_REMOVED lines=36> */
.L_x_3482:
[----:B------:R-:W-:Y:S05]  /*2570*/  BSYNC B6 ;  /* 0x0000000000067941 */ /* 0x000fea0003800000 */
.L_x_3481:
        /* <DEDUP_REMOVED lines=20> */
.L_x_3484:
[----:B------:R-:W-:Y:S05]  /*26c0*/  BSYNC B6 ;  /* 0x0000000000067941 */ /* 0x000fea0003800000 */
.L_x_3483:
[----:B------:R-:W-:Y:S01]  /*26d0*/  ULDC.64 UR4, c[0x0][0xaf0] ;  /* 0x0002bc0000047ab9 */ /* 0x000fe20000000a00 */
[----:B------:R-:W-:Y:S01]  /*26e0*/  IMAD.MOV.U32 R39, RZ, RZ, R87 ;  /* 0x000000ffff277224 */ /* 0x000fe200078e0057 */
[----:B------:R-:W-:Y:S01]  /*26f0*/  ISETP.NE.U32.AND P0, PT, RZ, UR4, PT ;  /* 0x00000004ff007c0c */ /* 0x000fe2000bf05070 */
[----:B------:R-:W2:Y:S01]  /*2700*/  LDL R20, [R1+0x448] ;  /* 0x0004480001147983 */ /* 0x000ea20000100800 */
[----:B------:R-:W0:Y:S02]  /*2710*/  LDC R3, c[0x0][0x3f4] ;  /* 0x0000fd00ff037b82 */ /* 0x000e240000000800 */
[----:B------:R-:W-:-:S13]  /*2720*/  ISETP.NE.AND.EX P0, PT, RZ, UR5, PT, P0 ;  /* 0x00000005ff007c0c */ /* 0x000fda000bf05300 */
[----:B------:R-:W1:Y:S02]  /*2730*/  @P0 LDC.64 R4, c[0x0][0xaf0] ;  /* 0x0002bc00ff040b82 */ /* 0x000e640000000a00 */
[----:B-1----:R-:W-:-:S05]  /*2740*/  @P0 IMAD.WIDE R4, R87, 0x4, R4 ;  /* 0x0000000457040825 */ /* 0x002fca00078e0204 */
[----:B------:R-:W3:Y:S01]  /*2750*/  @P0 LDG.E R39, desc[UR36][R4.64] ;  /* 0x0000002404270981 */ /* 0x000ee2000c1e1900 */
[----:B0-----:R-:W-:Y:S01]  /*2760*/  ISETP.GE.AND P1, PT, R16, R3, PT ;  /* 0x000000031000720c */ /* 0x001fe20003f26270 */
[----:B------:R-:W-:-:S03]  /*2770*/  IMAD.IADD R38, R38, 0x1, R29 ;  /* 0x0000000126267824 */ /* 0x000fc600078e021d */
[----:B------:R-:W-:-:S05]  /*2780*/  SEL R3, R3, RZ, P1 ;  /* 0x000000ff03037207 */ /* 0x000fca0000800000 */
[----:B------:R-:W-:-:S05]  /*2790*/  IMAD.IADD R3, R16, 0x1, R3 ;  /* 0x0000000110037824 */ /* 0x000fca00078e0203 */
[----:B------:R-:W-:-:S04]  /*27a0*/  SHF.R.S32.HI R0, RZ, 0x1f, R3 ;  /* 0x0000001fff007819 */ /* 0x000fc80000011403 */
[----:B------:R-:W-:-:S04]  /*27b0*/  LEA.HI R0, R0, R3, RZ, 0x3 ;  /* 0x0000000300007211 */ /* 0x000fc800078f18ff */
[----:B------:R-:W-:Y:S01]  /*27c0*/  SHF.R.S32.HI R0, RZ, 0x3, R0 ;  /* 0x00000003ff007819 */ /* 0x000fe20000011400 */
[----:B--2---:R-:W-:Y:S01]  /*27d0*/  IMAD R35, R20, 0x40, R18 ;  /* 0x0000004014237824 */ /* 0x004fe200078e0212 */
[----:B---3--:R-:W-:-:S07]  /*27e0*/  SHF.R.S32.HI R3, RZ, 0x1f, R39 ;  /* 0x0000001fff037819 */ /* 0x008fce0000011427 */
.L_x_3517:
[----:B0-----:R-:W0:Y:S01]  /*27f0*/  LDC R43, c[0x0][0x430] ;  /* 0x00010c00ff2b7b82 */ /* 0x001e220000000800 */
[----:B------:R-:W-:Y:S02]  /*2800*/  VIADD R33, R33, 0xffffffff ;  /* 0xffffffff21217836 */ /* 0x000fe40000000000 */
[----:B------:R-:W-:Y:S02]  /*2810*/  IMAD.MOV.U32 R41, RZ, RZ, RZ ;  /* 0x000000ffff297224 */ /* 0x000fe400078e00ff */
[----:B------:R-:W-:-:S03]  /*2820*/  IMAD R4, R33, 0x40, R35 ;  /* 0x0000004021047824 */ /* 0x000fc600078e0223 */
[----:B------:R-:W1:Y:S01]  /*2830*/  LDC R37, c[0x0][0x3f4] ;  /* 0x0000fd00ff257b82 */ /* 0x000e620000000800 */
        /* <DEDUP_REMOVED lines=16> */
[----:B--2---:R-:W-:Y:S01]  /*2940*/  @!P0 LEA R4, P2, R6, R4, 0x2 ;  /* 0x0000000406048211 */ /* 0x004fe200078410ff */
[----:B------:R-:W-:-:S03]  /*2950*/  IMAD.SHL.U32 R52, R159, 0x40, RZ ;  /* 0x000000409f347824 */ /* 0x000fc600078e00ff */
[----:B------:R-:W-:Y:S02]  /*2960*/  @!P0 LEA.HI.X R5, R6, R5, R7, 0x2, P2 ;  /* 0x0000000506058211 */ /* 0x000fe400010f1407 */
[----:B------:R-:W-:Y:S01]  /*2970*/  LOP3.LUT R52, R52, 0x1c0, RZ, 0xc0, !PT ;  /* 0x000001c034347812 */ /* 0x000fe200078ec0ff */
[----:B------:R-:W-:Y:S02]  /*2980*/  IMAD.SHL.U32 R50, R167, 0x200, RZ ;  /* 0x00000200a7327824 */ /* 0x000fe400078e00ff */
[----:B-----5:R0:W5:Y:S01]  /*2990*/  @!P0 LDG.E R41, desc[UR36][R4.64] ;  /* 0x0000002404298981 */ /* 0x020162000c1e1900 */
[----:B-1----:R-:W-:Y:S01]  /*29a0*/  ISETP.GE.AND P0, PT, R37, 0x1, PT ;  /* 0x000000012500780c */ /* 0x002fe20003f06270 */
[----:B------:R-:W-:Y:S01]  /*29b0*/  IMAD.SHL.U32 R36, R156, 0x1000, RZ ;  /* 0x000010009c247824 */ /* 0x000fe200078e00ff */
[----:B------:R-:W-:Y:S01]  /*29c0*/  LOP3.LUT R42, R52, 0x18, R16, 0xf8, !PT ;  /* 0x00000018342a7812 */ /* 0x000fe200078ef810 */
[----:B------:R-:W-:Y:S01]  /*29d0*/  IMAD.MOV R6, RZ, RZ, -R8 ;  /* 0x000000ffff067224 */ /* 0x000fe200078e0a08 */
[----:B------:R-:W-:Y:S01]  /*29e0*/  SHF.R.U32.HI R55, RZ, 0x3, R52 ;  /* 0x00000003ff377819 */ /* 0x000fe20000011634 */
[----:B------:R-:W-:Y:S05]  /*29f0*/  YIELD ;  /* 0x0000000000007946 */ /* 0x000fea0003800000 */
[----:B------:R-:W-:Y:S01]  /*2a00*/  LOP3.LUT R42, R50, R42, R55, 0xf6, !PT ;  /* 0x0000002a322a7212 */ /* 0x000fe200078ef637 */
[----:B------:R-:W-:Y:S01]  /*2a10*/  BSSY B0, `(.L_x_3485) ;  /* 0x00001cc000007945 */ /* 0x000fe20003800000 */
[----:B------:R-:W-:Y:S01]  /*2a20*/  IMAD R43, R43, R6, R12 ;  /* 0x000000062b2b7224 */ /* 0x000fe200078e020c */
[----:B------:R-:W-:-:S02]  /*2a30*/  ISETP.GT.AND P2, PT, R33, R32, PT ;  /* 0x000000202100720c */ /* 0x000fc40003f44270 */
[----:B0-----:R-:W-:-:S04]  /*2a40*/  IMAD.IADD R5, R42, 0x1, R36 ;  /* 0x000000012a057824 */ /* 0x001fc800078e0224 */
[----:B------:R-:W-:Y:S01]  /*2a50*/  IMAD R48, R5, 0x2, R2 ;  /* 0x0000000205307824 */ /* 0x000fe200078e0202 */
[----:B------:R-:W-:Y:S06]  /*2a60*/  @!P0 BRA `(.L_x_3486) ;  /* 0x0000001800448947 */ /* 0x000fec0003800000 */
[----:B------:R-:W-:Y:S01]  /*2a70*/  SHF.R.S32.HI R44, RZ, 0x1f, R43 ;  /* 0x0000001fff2c7819 */ /* 0x000fe2000001142b */
[----:B------:R-:W-:Y:S01]  /*2a80*/  ULDC.64 UR4, c[0x0][0x300] ;  /* 0x0000c00000047ab9 */ /* 0x000fe20000000a00 */
[----:B-----5:R-:W-:Y:S01]  /*2a90*/  SHF.R.S32.HI R45, RZ, 0x1f, R41 ;  /* 0x0000001fff2d7819 */ /* 0x020fe20000011429 */
[----:B------:R-:W-:Y:S01]  /*2aa0*/  IMAD.WIDE.U32 R6, R43, UR4, RZ ;  /* 0x000000042b067c25 */ /* 0x000fe2000f8e00ff */
[----:B------:R-:W-:Y:S01]  /*2ab0*/  SHF.R.S32.HI R11, RZ, 0x1f, R33 ;  /* 0x0000001fff0b7819 */ /* 0x000fe20000011421 */
[----:B------:R-:W-:Y:S02]  /*2ac0*/  ULDC.U8 UR6, c[0x0][0x410] ;  /* 0x0001040000067ab9 */ /* 0x000fe40000000000 */
[----:B------:R-:W-:Y:S01]  /*2ad0*/  IMAD R4, R44, UR4, RZ ;  /* 0x000000042c047c24 */ /* 0x000fe2000f8e02ff */
[----:B------:R-:W-:-:S03]  /*2ae0*/  ISETP.NE.AND P0, PT, RZ, UR6, PT ;  /* 0x00000006ff007c0c */ /* 0x000fc6000bf05270 */
[----:B------:R-:W-:Y:S01]  /*2af0*/  IMAD R9, R43, UR5, R4 ;  /* 0x000000052b097c24 */ /* 0x000fe2000f8e0204 */
[----:B------:R-:W-:Y:S01]  /*2b00*/  ULDC.64 UR4, c[0x0][0x310] ;  /* 0x0000c40000047ab9 */ /* 0x000fe20000000a00 */
[----:B------:R-:W0:Y:S01]  /*2b10*/  LDC.64 R4, c[0x0][0x3f8] ;  /* 0x0000fe00ff047b82 */ /* 0x000e220000000a00 */
        /* <DEDUP_REMOVED lines=8> */
[----:B------:R-:W-:Y:S02]  /*2ba0*/  ULDC.64 UR4, c[0x0][0x2e8] ;  /* 0x0000ba0000047ab9 */ /* 0x000fe40000000a00 */
[C---:B------:R-:W-:Y:S01]  /*2bb0*/  LEA R47, P3, R6.reuse, UR4, 0x1 ;  /* 0x00000004062f7c11 */ /* 0x040fe2000f8608ff */
[-C--:B0-----:R-:W-:Y:S02]  /*2bc0*/  IMAD R10, R11, R4.reuse, RZ ;  /* 0x000000040b0a7224 */ /* 0x081fe400078e02ff */
[----:B------:R-:W-:Y:S01]  /*2bd0*/  IMAD.WIDE.U32 R8, R33, R4, RZ ;  /* 0x0000000421087225 */ /* 0x000fe200078e00ff */
[----:B------:R-:W-:-:S03]  /*2be0*/  LEA.HI.X R49, R6, UR5, R49, 0x1, P3 ;  /* 0x0000000506317c11 */ /* 0x000fc600098f0c31 */
[----:B------:R-:W-:Y:S02]  /*2bf0*/  IMAD R7, R33, R5, R10 ;  /* 0x0000000521077224 */ /* 0x000fe400078e020a */
[----:B------:R-:W-:Y:S02]  /*2c00*/  IMAD.SHL.U32 R57, R8, 0x40, RZ ;  /* 0x0000004008397824 */ /* 0x000fe400078e00ff */
[----:B------:R-:W-:-:S05]  /*2c10*/  IMAD.IADD R7, R9, 0x1, R7 ;  /* 0x0000000109077824 */ /* 0x000fca00078e0207 */
[----:B------:R-:W-:Y:S01]  /*2c20*/  SHF.L.U64.HI R53, R8, 0x6, R7 ;  /* 0x0000000608357819 */ /* 0x000fe20000010207 */
[----:B------:R-:W-:Y:S06]  /*2c30*/  @!P0 BRA `(.L_x_3487) ;  /* 0x0000000800f88947 */ /* 0x000fec0003800000 */
[----:B------:R-:W0:Y:S01]  /*2c40*/  LDC.64 R6, c[0x0][0x408] ;  /* 0x00010200ff067b82 */ /* 0x000e220000000a00 */
[----:B------:R-:W-:Y:S01]  /*2c50*/  IMAD R46, R33, -0x40, R27 ;  /* 0xffffffc0212e7824 */ /* 0x000fe200078e021b */
[----:B------:R-:W-:Y:S01]  /*2c60*/  BSSY B1, `(.L_x_3488) ;  /* 0x0000031000017945 */ /* 0x000fe20003800000 */
[----:B------:R-:W-:Y:S02]  /*2c70*/  CS2R R8, SRZ ;  /* 0x0000000000087805 */ /* 0x000fe4000001ff00 */
[----:B------:R-:W-:Y:S02]  /*2c80*/  CS2R R28, SRZ ;  /* 0x00000000001c7805 */ /* 0x000fe4000001ff00 */
[----:B------:R-:W-:Y:S02]  /*2c90*/  CS2R R20, SRZ ;  /* 0x0000000000147805 */ /* 0x000fe4000001ff00 */
[----:B------:R-:W-:Y:S02]  /*2ca0*/  VIMNMX R46, R46, 0x40, PT ;  /* 0x000000402e2e7848 */ /* 0x000fe40003fe0100 */
[----:B------:R-:W-:-:S02]  /*2cb0*/  CS2R R30, SRZ ;  /* 0x00000000001e7805 */ /* 0x000fc4000001ff00 */
[----:B------:R-:W-:Y:S01]  /*2cc0*/  ISETP.GE.AND P0, PT, R18, R46, PT ;  /* 0x0000002e1200720c */ /* 0x000fe20003f06270 */
[----:B0-----:R-:W-:-:S04]  /*2cd0*/  IMAD R10, R11, R6, RZ ;  /* 0x000000060b0a7224 */ /* 0x001fc800078e02ff */
[----:B------:R-:W-:-:S08]  /*2ce0*/  IMAD R15, R33, R7, R10 ;  /* 0x00000007210f7224 */ /* 0x000fd000078e020a */
[----:B------:R-:W-:Y:S05]  /*2cf0*/  @P0 BRA `(.L_x_3489) ;  /* 0x00000000009c0947 */ /* 0x000fea0003800000 */
[----:B------:R-:W-:Y:S01]  /*2d00*/  SHF.R.S32.HI R9, RZ, 0x1f, R18 ;  /* 0x0000001fff097819 */ /* 0x000fe20000011412 */
[----:B------:R-:W-:Y:S01]  /*2d10*/  ULDC.64 UR4, c[0x0][0x3e8] ;  /* 0x0000fa0000047ab9 */ /* 0x000fe20000000a00 */
[----:B------:R-:W-:Y:S01]  /*2d20*/  SHF.R.S32.HI R23, RZ, 0x1f, R22 ;  /* 0x0000001fff177819 */ /* 0x000fe20000011416 */
[----:B------:R-:W-:Y:S01]  /*2d30*/  ULDC.64 UR6, c[0x0][0x400] ;  /* 0x0001000000067ab9 */ /* 0x000fe20000000a00 */
[----:B------:R-:W-:Y:S01]  /*2d40*/  SHF.R.S32.HI R13, RZ, 0x1f, R34 ;  /* 0x0000001fff0d7819 */ /* 0x000fe20000011422 */
[C---:B------:R-:W-:Y:S01]  /*2d50*/  IMAD R8, R9.reuse, R6, RZ ;  /* 0x0000000609087224 */ /* 0x040fe200078e02ff */
[-C--:B------:R-:W-:Y:S01]  /*2d60*/  ISETP.GE.AND P3, PT, R22, R37.reuse, PT ;  /* 0x000000251600720c */ /* 0x080fe20003f66270 */
[----:B------:R-:W-:Y:S01]  /*2d70*/  IMAD R10, R9, R4, RZ ;  /* 0x00000004090a7224 */ /* 0x000fe200078e02ff */
[----:B------:R-:W-:Y:S01]  /*2d80*/  ISETP.GE.AND P5, PT, R165, R37, PT ;  /* 0x00000025a500720c */ /* 0x000fe20003fa6270 */
[C---:B------:R-:W-:Y:S02]  /*2d90*/  IMAD R51, R18.reuse, R7, R8 ;  /* 0x0000000712337224 */ /* 0x040fe400078e0208 */
[----:B------:R-:W-:-:S04]  /*2da0*/  IMAD.WIDE.U32 R8, R18, R6, R22 ;  /* 0x0000000612087225 */ /* 0x000fc800078e0016 */
[----:B------:R-:W-:Y:S02]  /*2db0*/  IMAD R12, R13, R6, RZ ;  /* 0x000000060d0c7224 */ /* 0x000fe400078e02ff */
[C---:B------:R-:W-:Y:S02]  /*2dc0*/  IMAD R21, R18.reuse, R5, R10 ;  /* 0x0000000512157224 */ /* 0x040fe400078e020a */
[----:B------:R-:W-:-:S04]  /*2dd0*/  IMAD.WIDE.U32 R10, R18, R4, R22 ;  /* 0x00000004120a7225 */ /* 0x000fc800078e0016 */
[----:B------:R-:W-:Y:S02]  /*2de0*/  IMAD.IADD R9, R9, 0x1, R51 ;  /* 0x0000000109097824 */ /* 0x000fe400078e0233 */
[C---:B------:R-:W-:Y:S02]  /*2df0*/  IMAD R51, R34.reuse, R7, R12 ;  /* 0x0000000722337224 */ /* 0x040fe400078e020c */
[----:B------:R-:W-:Y:S01]  /*2e00*/  IMAD.IADD R7, R11, 0x1, R21 ;  /* 0x000000010b077824 */ /* 0x000fe200078e0215 */
[----:B------:R-:W-:Y:S01]  /*2e10*/  CS2R R20, SRZ ;  /* 0x0000000000147805 */ /* 0x000fe2000001ff00 */
[----:B------:R-:W-:Y:S02]  /*2e20*/  IMAD R11, R13, R4, RZ ;  /* 0x000000040d0b7224 */ /* 0x000fe400078e02ff */
[----:B------:R-:W-:-:S04]  /*2e30*/  IMAD.WIDE.U32 R8, R34, R6, R8 ;  /* 0x0000000622087225 */ /* 0x000fc800078e0008 */
[----:B------:R-:W-:-:S04]  /*2e40*/  IMAD.WIDE.U32 R12, R33, R6, RZ ;  /* 0x00000006210c7225 */ /* 0x000fc800078e00ff */
[----:B------:R-:W-:Y:S01]  /*2e50*/  IMAD.MOV.U32 R6, RZ, RZ, R10 ;  /* 0x000000ffff067224 */ /* 0x000fe200078e000a */
[----:B------:R-:W-:Y:S01]  /*2e60*/  LEA R10, P4, R12, R8, 0x6 ;  /* 0x000000080c0a7211 */ /* 0x000fe200078830ff */
[C---:B------:R-:W-:Y:S02]  /*2e70*/  IMAD R11, R34.reuse, R5, R11 ;  /* 0x00000005220b7224 */ /* 0x040fe400078e020b */
[----:B------:R-:W-:-:S04]  /*2e80*/  IMAD.WIDE.U32 R6, R34, R4, R6 ;  /* 0x0000000422067225 */ /* 0x000fc800078e0006 */
[----:B------:R-:W-:Y:S01]  /*2e90*/  IMAD.IADD R5, R9, 0x1, R51 ;  /* 0x0000000109057824 */ /* 0x000fe200078e0233 */
[----:B------:R-:W-:Y:S01]  /*2ea0*/  IADD3 R8, P6, R57, R6, RZ ;  /* 0x0000000639087210 */ /* 0x000fe20007fde0ff */
[----:B------:R-:W-:-:S03]  /*2eb0*/  IMAD.IADD R13, R13, 0x1, R15 ;  /* 0x000000010d0d7824 */ /* 0x000fc600078e020f */
[----:B------:R-:W-:Y:S02]  /*2ec0*/  IADD3.X R7, R53, R7, R11, P6, !PT ;  /* 0x0000000735077210 */ /* 0x000fe400037fe40b */
[----:B------:R-:W-:Y:S02]  /*2ed0*/  LEA R4, P6, R8, UR4, 0x1 ;  /* 0x0000000408047c11 */ /* 0x000fe4000f8c08ff */
[----:B------:R-:W-:Y:S02]  /*2ee0*/  LEA.HI.X R13, R12, R5, R13, 0x6, P4 ;  /* 0x000000050c0d7211 */ /* 0x000fe400020f340d */
[----:B------:R-:W-:Y:S02]  /*2ef0*/  LEA R6, P4, R10, UR6, 0x1 ;  /* 0x000000060a067c11 */ /* 0x000fe4000f8808ff */
[----:B------:R-:W-:Y:S02]  /*2f00*/  LEA.HI.X R5, R8, UR5, R7, 0x1, P6 ;  /* 0x0000000508057c11 */ /* 0x000fe4000b0f0c07 */
[----:B------:R-:W-:-:S02]  /*2f10*/  CS2R R8, SRZ ;  /* 0x0000000000087805 */ /* 0x000fc4000001ff00 */
[----:B------:R-:W-:Y:S01]  /*2f20*/  LEA.HI.X R7, R10, UR7, R13, 0x1, P4 ;  /* 0x000000070a077c11 */ /* 0x000fe2000a0f0c0d */
[----:B------:R0:W5:Y:S04]  /*2f30*/  @!P3 LDG.E.64 R28, desc[UR36][R4.64] ;  /* 0x00000024041cb981 */ /* 0x000168000c1e1b00 */
[----:B------:R0:W5:Y:S04]  /*2f40*/  @!P5 LDG.E.64 R8, desc[UR36][R4.64+0x20] ;  /* 0x000020240408d981 */ /* 0x000168000c1e1b00 */
[----:B------:R0:W5:Y:S04]  /*2f50*/  @!P3 LDG.E.64 R30, desc[UR36][R6.64] ;  /* 0x00000024061eb981 */ /* 0x000168000c1e1b00 */
[----:B------:R0:W5:Y:S02]  /*2f60*/  @!P5 LDG.E.64 R20, desc[UR36][R6.64+0x20] ;  /* 0x000020240614d981 */ /* 0x000164000c1e1b00 */
.L_x_3489:
[----:B------:R-:W-:Y:S05]  /*2f70*/  BSYNC B1 ;  /* 0x0000000000017941 */ /* 0x000fea0003800000 */
.L_x_3488:
[----:B------:R-:W-:Y:S01]  /*2f80*/  UISETP.NE.AND UP0, UPT, UR38, URZ, UPT ;  /* 0x0000003f2600728c */ /* 0x000fe2000bf05270 */
        /* <DEDUP_REMOVED lines=13> */
[----:B------:R-:W-:Y:S06]  /*3060*/  @P3 BRA `(.L_x_3490) ;  /* 0x0000000000043947 */ /* 0x000fec0003800000 */
[----:B------:R-:W-:Y:S01]  /*3070*/  BPT.TRAP 0x1 ;  /* 0x000000040000795c */ /* 0x000fe20000300000 */
.L_x_3490:
[----:B------:R-:W-:Y:S01]  /*3080*/  IMAD R40, R156, 0x8, R2 ;  /* 0x000000089c287824 */ /* 0x000fe200078e0202 */
[----:B------:R-:W-:Y:S01]  /*3090*/  SHF.L.U32 R51, R158, 0x1f, RZ ;  /* 0x0000001f9e337819 */ /* 0x000fe200000006ff */
[----:B------:R-:W-:Y:S03]  /*30a0*/  BSSY B1, `(.L_x_3491) ;  /* 0x0000003000017945 */ /* 0x000fe60003800000 */
[----:B------:R-:W0:Y:S02]  /*30b0*/  SYNCS.PHASECHK.TRANS64.TRYWAIT P4, [R40+URZ+0x38890], R51 ;  /* 0x03889033280075a7 */ /* 0x000e24000808017f */
[----:B0-----:R-:W-:Y:S05]  /*30c0*/  @!P4 BRA `(.L_x_3492) ;  /* 0x000003600034c947 */ /* 0x001fea0003800000 */
.L_x_3855:
[----:B------:R-:W-:Y:S05]  /*30d0*/  BSYNC B1 ;  /* 0x0000000000017941 */ /* 0x000fea0003800000 */
.L_x_3491:
[----:B------:R-:W-:-:S03]  /*30e0*/  UMOV UR4, 0xffffffff ;  /* 0xffffffff00047882 */ /* 0x000fc60000000000 */
[----:B------:R-:W-:Y:S05]  /*30f0*/  BRA.DIV UR4, `(.L_x_3493) ;  /* 0x00000362043c7947 */ /* 0x000fea000b800000 */
[----:B------:R-:W1:Y:S04]  /*3100*/  SHFL.IDX PT, R49, R49, RZ, 0x1c1f ;  /* 0x001c1fff31317589 */ /* 0x000e6800000e0000 */
[----:B------:R2:W3:Y:S02]  /*3110*/  SHFL.IDX PT, R14, R47, RZ, 0x1c1f ;  /* 0x001c1fff2f0e7589 */ /* 0x0004e400000e0000 */
.L_x_3859:
[----:B------:R-:W-:Y:S05]  /*3120*/  @P0 BRA `(.L_x_3494) ;  /* 0x0000001400680947 */ /* 0x000fea0003800000 */
[----:B------:R-:W4:Y:S01]  /*3130*/  LDC R52, c[0x0][0x2f4] ;  /* 0x0000bd00ff347b82 */ /* 0x000f220000000800 */
[----:B------:R-:W-:Y:S01]  /*3140*/  BSSY B1, `(.L_x_3495) ;  /* 0x0000034000017945 */ /* 0x000fe20003800000 */
[----:B----4-:R-:W-:-:S13]  /*3150*/  ISETP.GE.AND P0, PT, R16, R52, PT ;  /* 0x000000341000720c */ /* 0x010fda0003f06270 */
[----:B------:R-:W-:Y:S05]  /*3160*/  @P0 BRA `(.L_x_3496) ;  /* 0x0000000000c40947 */ /* 0x000fea0003800000 */
[----:B------:R4:W0:Y:S01]  /*3170*/  LDS.128 R4, [R48+0x22400] ;  /* 0x0224000030047984 */ /* 0x0008220000000c00 */
[----:B------:R-:W-:Y:S01]  /*3180*/  ISETP.GE.AND P4, PT, R22, R37, PT ;  /* 0x000000251600720c */ /* 0x000fe20003f86270 */
[----:B------:R-:W-:Y:S01]  /*3190*/  BSSY B2, `(.L_x_3497) ;  /* 0x000002d000027945 */ /* 0x000fe20003800000 */
[----:B---3--:R-:W-:-:S04]  /*31a0*/  LEA R10, P0, R16, R14, 0x1 ;  /* 0x0000000e100a7211 */ /* 0x008fc800078008ff */
[----:B-1----:R-:W-:-:S07]  /*31b0*/  LEA.HI.X R11, R16, R49, R17, 0x1, P0 ;  /* 0x00000031100b7211 */ /* 0x002fce00000f0c11 */
[----:B----4-:R-:W-:Y:S05]  /*31c0*/  @P4 BRA `(.L_x_3498) ;  /* 0x0000000000a44947 */ /* 0x010fea0003800000 */
[--C-:B------:R-:W-:Y:S01]  /*31d0*/  SHF.R.U64 R15, R28, 0x10, R29.reuse ;  /* 0x000000101c0f7819 */ /* 0x100fe2000000121d */
[----:B0-----:R-:W-:Y:S01]  /*31e0*/  IMAD.MOV.U32 R12, RZ, RZ, R6 ;  /* 0x000000ffff0c7224 */ /* 0x001fe200078e0006 */
[----:B------:R-:W-:Y:S01]  /*31f0*/  SHF.R.U32.HI R28, RZ, 0x10, R29 ;  /* 0x00000010ff1c7819 */ /* 0x000fe2000001161d */
[--C-:B------:R-:W-:Y:S01]  /*3200*/  HADD2.F32 R6, -RZ, R5.reuse.H1_H1 ;  /* 0x30000005ff067230 */ /* 0x100fe20000004100 */
[--C-:B------:R-:W-:Y:S01]  /*3210*/  SHF.R.U64 R29, R30, 0x10, R31.reuse ;  /* 0x000000101e1d7819 */ /* 0x100fe2000000121f */
[----:B------:R-:W-:Y:S01]  /*3220*/  HADD2.F32 R5, -RZ, R5.H0_H0 ;  /* 0x20000005ff057230 */ /* 0x000fe20000004100 */
[----:B------:R-:W-:Y:S01]  /*3230*/  SHF.R.U32.HI R30, RZ, 0x10, R31 ;  /* 0x00000010ff1e7819 */ /* 0x000fe2000001161f */
[----:B------:R-:W-:Y:S02]  /*3240*/  HADD2.F32 R15, -RZ, R15.H0_H0 ;  /* 0x2000000fff0f7230 */ /* 0x000fe40000004100 */
[----:B------:R-:W-:Y:S02]  /*3250*/  HADD2.F32 R29, -RZ, R29.H0_H0 ;  /* 0x2000001dff1d7230 */ /* 0x000fe40000004100 */
[----:B------:R-:W-:-:S02]  /*3260*/  HADD2.F32 R30, -RZ, R30.H0_H0 ;  /* 0x2000001eff1e7230 */ /* 0x000fc40000004100 */
[--C-:B------:R-:W-:Y:S02]  /*3270*/  HADD2.F32 R13, -RZ, R7.reuse.H1_H1 ;  /* 0x30000007ff0d7230 */ /* 0x100fe40000004100 */
[CC--:B------:R-:W-:Y:S01]  /*3280*/  FMUL.FTZ R48, R6.reuse, R29.reuse ;  /* 0x0000001d06307220 */ /* 0x0c0fe20000410000 */
[----:B------:R-:W-:Y:S02]  /*3290*/  HADD2.F32 R7, -RZ, R7.H0_H0 ;  /* 0x20000007ff077230 */ /* 0x000fe40000004100 */
[C---:B------:R-:W-:Y:S01]  /*32a0*/  FMUL.FTZ R29, R5.reuse, R29 ;  /* 0x0000001d051d7220 */ /* 0x040fe20000410000 */
[----:B------:R-:W-:Y:S02]  /*32b0*/  HADD2.F32 R28, -RZ, R28.H0_H0 ;  /* 0x2000001cff1c7230 */ /* 0x000fe40000004100 */
[-C--:B------:R-:W-:Y:S01]  /*32c0*/  FFMA.FTZ R48, R5, R15.reuse, -R48 ;  /* 0x0000000f05307223 */ /* 0x080fe20000010830 */
[----:B------:R-:W-:Y:S01]  /*32d0*/  FMUL.FTZ R50, R13, R30 ;  /* 0x0000001e0d327220 */ /* 0x000fe20000410000 */
[----:B--2---:R-:W-:Y:S01]  /*32e0*/  FFMA.FTZ R47, R6, R15, R29 ;  /* 0x0000000f062f7223 */ /* 0x004fe2000001001d */
[----:B------:R-:W-:-:S02]  /*32f0*/  HADD2.F32 R5, -RZ, R4.H1_H1 ;  /* 0x30000004ff057230 */ /* 0x000fc40000004100 */
[C---:B------:R-:W-:Y:S01]  /*3300*/  FMUL.FTZ R30, R7.reuse, R30 ;  /* 0x0000001e071e7220 */ /* 0x040fe20000410000 */
[--C-:B------:R-:W-:Y:S02]  /*3310*/  HADD2.F32 R15, -RZ, R57.reuse.H0_H0 ;  /* 0x20000039ff0f7230 */ /* 0x100fe40000004100 */
[-C--:B------:R-:W-:Y:S01]  /*3320*/  FFMA.FTZ R50, R7, R28.reuse, -R50 ;  /* 0x0000001c07327223 */ /* 0x080fe20000010832 */
[----:B------:R-:W-:Y:S02]  /*3330*/  HADD2.F32 R4, -RZ, R4.H0_H0 ;  /* 0x20000004ff047230 */ /* 0x000fe40000004100 */
[----:B------:R-:W-:Y:S01]  /*3340*/  FFMA.FTZ R53, R13, R28, R30 ;  /* 0x0000001c0d357223 */ /* 0x000fe2000001001e */
[----:B------:R-:W-:Y:S02]  /*3350*/  HADD2.F32 R29, -RZ, R57.H1_H1 ;  /* 0x30000039ff1d7230 */ /* 0x000fe40000004100 */
[----:B------:R-:W-:Y:S01]  /*3360*/  FMUL.FTZ R31, R5, R15 ;  /* 0x0000000f051f7220 */ /* 0x000fe20000410000 */
[----:B------:R-:W-:-:S02]  /*3370*/  HADD2.F32 R6, -RZ, R12.H1_H1 ;  /* 0x3000000cff067230 */ /* 0x000fc40000004100 */
[----:B------:R-:W-:Y:S01]  /*3380*/  FMUL.FTZ R28, R4, R15 ;  /* 0x0000000f041c7220 */ /* 0x000fe20000410000 */
[----:B------:R-:W-:Y:S02]  /*3390*/  HADD2.F32 R12, -RZ, R12.H0_H0 ;  /* 0x2000000cff0c7230 */ /* 0x000fe40000004100 */
[--C-:B------:R-:W-:Y:S02]  /*33a0*/  HADD2.F32 R7, -RZ, R55.reuse.H0_H0 ;  /* 0x20000037ff077230 */ /* 0x100fe40000004100 */
[-C--:B------:R-:W-:Y:S01]  /*33b0*/  FMUL.FTZ R15, R6, R29.reuse ;  /* 0x0000001d060f7220 */ /* 0x080fe20000410000 */
        /* <DEDUP_REMOVED lines=10> */
.L_x_3498:
[----:B------:R-:W-:Y:S05]  /*3460*/  BSYNC B2 ;  /* 0x0000000000027941 */ /* 0x000fea0003800000 */
.L_x_3497:
[----:B0-----:R4:W-:Y:S02]  /*3470*/  ST.E.128 desc[UR36][R10.64], R4 ;  /* 0x000000040a007985 */ /* 0x0019e4000c101d24 */
.L_x_3496:
[----:B------:R-:W-:Y:S05]  /*3480*/  BSYNC B1 ;  /* 0x0000000000017941 */ /* 0x000fea0003800000 */
.L_x_3495:
[----:B------:R-:W-:-:S13]  /*3490*/  ISETP.GE.AND P0, PT, R19, R52, PT ;  /* 0x000000341300720c */ /* 0x000fda0003f06270 */
        /* <DEDUP_REMOVED lines=8> */
[----:B-1----:R-:W-:-:S03]  /*3520*/  LEA.HI.X R11, R19, R49, R164, 0x1, P0 ;  /* 0x00000031130b7211 */ /* 0x002fc600000f0ca4 */
[----:B------:R-:W-:-:S06]  /*3530*/  IMAD R4, R5, 0x2, R2 ;  /* 0x0000000205047824 */ /* 0x000fcc00078e0202 */
[----:B------:R-:W1:Y:S01]  /*3540*/  LDS.128 R4, [R4+0x22400] ;  /* 0x0224000004047984 */ /* 0x000e620000000c00 */
[----:B------:R-:W-:Y:S05]  /*3550*/  @P4 BRA `(.L_x_3500) ;  /* 0x0000000000a44947 */ /* 0x000fea0003800000 */
[----:B------:R-:W-:Y:S02]  /*3560*/  SHF.R.U64 R13, R20, 0x10, R21 ;  /* 0x00000010140d7819 */ /* 0x000fe40000001215 */
[----:B------:R-:W-:Y:S01]  /*3570*/  SHF.R.U64 R12, R8, 0x10, R9 ;  /* 0x00000010080c7819 */ /* 0x000fe20000001209 */
[----:B-1----:R-:W-:Y:S01]  /*3580*/  IMAD.MOV.U32 R8, RZ, RZ, R6 ;  /* 0x000000ffff087224 */ /* 0x002fe200078e0006 */
        /* <DEDUP_REMOVED lines=38> */
.L_x_3500:
[----:B------:R-:W-:Y:S05]  /*37f0*/  BSYNC B1 ;  /* 0x0000000000017941 */ /* 0x000fea0003800000 */
.L_x_3499:
[----:B-1----:R1:W-:Y:S01]  /*3800*/  ST.E.128 desc[UR36][R10.64], R4 ;  /* 0x000000040a007985 */ /* 0x0023e2000c101d24 */
[----:B------:R-:W-:Y:S05]  /*3810*/  BRA `(.L_x_3494) ;  /* 0x0000000c00ac7947 */ /* 0x000fea0003800000 */
.L_x_3487:
[----:B------:R-:W-:Y:S01]  /*3820*/  SHF.R.S32.HI R7, RZ, 0x1f, R18 ;  /* 0x0000001fff077819 */ /* 0x000fe20000011412 */
[-C--:B------:R-:W-:Y:S01]  /*3830*/  IMAD.WIDE.U32 R8, R18, R4.reuse, R16 ;  /* 0x0000000412087225 */ /* 0x080fe200078e0010 */
[----:B------:R-:W-:Y:S01]  /*3840*/  ULDC.64 UR6, c[0x0][0x408] ;  /* 0x0001020000067ab9 */ /* 0x000fe20000000a00 */
[----:B------:R-:W-:Y:S01]  /*3850*/  ULDC.64 UR4, c[0x0][0x3e8] ;  /* 0x0000fa0000047ab9 */ /* 0x000fe20000000a00 */
[----:B------:R-:W-:Y:S01]  /*3860*/  ISETP.GE.AND P4, PT, R16, R37, PT ;  /* 0x000000251000720c */ /* 0x000fe20003f86270 */
[C---:B------:R-:W-:Y:S02]  /*3870*/  IMAD R6, R7.reuse, R4, RZ ;  /* 0x0000000407067224 */ /* 0x040fe400078e02ff */
[----:B------:R-:W-:Y:S02]  /*3880*/  IMAD R15, R7, UR6, RZ ;  /* 0x00000006070f7c24 */ /* 0x000fe4000f8e02ff */
[C---:B------:R-:W-:Y:S02]  /*3890*/  IMAD R13, R18.reuse, R5, R6 ;  /* 0x00000005120d7224 */ /* 0x040fe400078e0206 */
[----:B------:R-:W-:-:S04]  /*38a0*/  IMAD.WIDE.U32 R6, R18, UR6, R16 ;  /* 0x0000000612067c25 */ /* 0x000fc8000f8e0010 */
[----:B------:R-:W-:Y:S01]  /*38b0*/  IMAD.IADD R9, R13, 0x1, R9 ;  /* 0x000000010d097824 */ /* 0x000fe200078e0209 */
[----:B------:R-:W-:Y:S01]  /*38c0*/  SHF.R.S32.HI R13, RZ, 0x1f, R34 ;  /* 0x0000001fff0d7819 */ /* 0x000fe20000011422 */
[----:B------:R-:W-:Y:S02]  /*38d0*/  IMAD R15, R18, UR7, R15 ;  /* 0x00000007120f7c24 */ /* 0x000fe4000f8e020f */
[----:B------:R-:W-:-:S04]  /*38e0*/  IMAD.WIDE.U32 R8, R34, R4, R8 ;  /* 0x0000000422087225 */ /* 0x000fc800078e0008 */
[----:B------:R-:W-:Y:S02]  /*38f0*/  IMAD R4, R13, R4, RZ ;  /* 0x000000040d047224 */ /* 0x000fe400078e02ff */
[----:B------:R-:W-:Y:S02]  /*3900*/  IMAD.IADD R7, R15, 0x1, R7 ;  /* 0x000000010f077824 */ /* 0x000fe400078e0207 */
[----:B------:R-:W-:Y:S01]  /*3910*/  IMAD R5, R34, R5, R4 ;  /* 0x0000000522057224 */ /* 0x000fe200078e0204 */
[----:B------:R-:W-:Y:S01]  /*3920*/  IADD3 R4, P0, R57, R8, RZ ;  /* 0x0000000839047210 */ /* 0x000fe20007f1e0ff */
[----:B------:R-:W-:Y:S02]  /*3930*/  IMAD R13, R13, UR6, RZ ;  /* 0x000000060d0d7c24 */ /* 0x000fe4000f8e02ff */
[----:B------:R-:W-:Y:S01]  /*3940*/  IMAD R10, R11, UR6, RZ ;  /* 0x000000060b0a7c24 */ /* 0x000fe2000f8e02ff */
[----:B------:R-:W-:Y:S01]  /*3950*/  IADD3.X R5, R53, R5, R9, P0, !PT ;  /* 0x0000000535057210 */ /* 0x000fe200007fe409 */
[----:B------:R-:W-:-:S02]  /*3960*/  IMAD R46, R33, -0x40, R27 ;  /* 0xffffffc0212e7824 */ /* 0x000fc400078e021b */
[----:B------:R-:W-:-:S03]  /*3970*/  IMAD.WIDE.U32 R8, R33, UR6, RZ ;  /* 0x0000000621087c25 */ /* 0x000fc6000f8e00ff */
[----:B------:R-:W-:Y:S01]  /*3980*/  VIMNMX R46, R46, 0x40, PT ;  /* 0x000000402e2e7848 */ /* 0x000fe20003fe0100 */
[C---:B------:R-:W-:Y:S02]  /*3990*/  IMAD R13, R34.reuse, UR7, R13 ;  /* 0x00000007220d7c24 */ /* 0x040fe4000f8e020d */
[----:B------:R-:W-:Y:S01]  /*39a0*/  IMAD.WIDE.U32 R6, R34, UR6, R6 ;  /* 0x0000000622067c25 */ /* 0x000fe2000f8e0006 */
[----:B------:R-:W-:-:S03]  /*39b0*/  ISETP.GE.OR P0, PT, R18, R46, P4 ;  /* 0x0000002e1200720c */ /* 0x000fc60002706670 */
[----:B------:R-:W-:Y:S01]  /*39c0*/  IMAD R15, R33, UR7, R10 ;  /* 0x00000007210f7c24 */ /* 0x000fe2000f8e020a */
[----:B------:R-:W-:Y:S01]  /*39d0*/  LEA R10, P3, R4, UR4, 0x1 ;  /* 0x00000004040a7c11 */ /* 0x000fe2000f8608ff */
[----:B------:R-:W-:Y:S01]  /*39e0*/  IMAD.IADD R13, R13, 0x1, R7 ;  /* 0x000000010d0d7824 */ /* 0x000fe200078e0207 */
[----:B------:R-:W-:Y:S01]  /*39f0*/  LEA R12, P5, R8, R6, 0x6 ;  /* 0x00000006080c7211 */ /* 0x000fe200078a30ff */
[----:B------:R-:W-:Y:S01]  /*3a00*/  IMAD.IADD R9, R15, 0x1, R9 ;  /* 0x000000010f097824 */ /* 0x000fe200078e0209 */
[----:B------:R-:W-:Y:S01]  /*3a10*/  LEA.HI.X R11, R4, UR5, R5, 0x1, P3 ;  /* 0x00000005040b7c11 */ /* 0x000fe200098f0c05 */
[----:B------:R-:W-:Y:S01]  /*3a20*/  ULDC.64 UR4, c[0x0][0x400] ;  /* 0x0001000000047ab9 */ /* 0x000fe20000000a00 */
[----:B------:R-:W-:Y:S02]  /*3a30*/  CS2R R6, SRZ ;  /* 0x0000000000067805 */ /* 0x000fe4000001ff00 */
[----:B------:R-:W-:Y:S02]  /*3a40*/  CS2R R4, SRZ ;  /* 0x0000000000047805 */ /* 0x000fe4000001ff00 */
[----:B------:R-:W-:-:S02]  /*3a50*/  LEA.HI.X R9, R8, R13, R9, 0x6, P5 ;  /* 0x0000000d08097211 */ /* 0x000fc400028f3409 */
[C---:B------:R-:W-:Y:S02]  /*3a60*/  LEA R8, P3, R12.reuse, UR4, 0x1 ;  /* 0x000000040c087c11 */ /* 0x040fe4000f8608ff */
[----:B------:R-:W-:Y:S02]  /*3a70*/  CS2R R30, SRZ ;  /* 0x00000000001e7805 */ /* 0x000fe4000001ff00 */
[----:B------:R-:W-:Y:S01]  /*3a80*/  CS2R R28, SRZ ;  /* 0x00000000001c7805 */ /* 0x000fe2000001ff00 */
[----:B------:R-:W2:Y:S01]  /*3a90*/  @!P0 LDG.E.128 R4, desc[UR36][R10.64] ;  /* 0x000000240a048981 */ /* 0x000ea2000c1e1d00 */
[----:B------:R-:W-:-:S05]  /*3aa0*/  LEA.HI.X R9, R12, UR5, R9, 0x1, P3 ;  /* 0x000000050c097c11 */ /* 0x000fca00098f0c09 */
[----:B------:R-:W3:Y:S01]  /*3ab0*/  @!P0 LDG.E.128 R28, desc[UR36][R8.64] ;  /* 0x00000024081c8981 */ /* 0x000ee2000c1e1d00 */
[----:B------:R-:W-:-:S06]  /*3ac0*/  UISETP.NE.AND UP0, UPT, UR38, URZ, UPT ;  /* 0x0000003f2600728c */ /* 0x000fcc000bf05270 */
[----:B------:R-:W-:Y:S01]  /*3ad0*/  PLOP3.LUT P3, PT, PT, PT, UP0, 0x80, 0x0 ;  /* 0x000000000000781c */ /* 0x000fe20003f6f008 */
[----:B--2---:R-:W-:Y:S02]  /*3ae0*/  IMAD.MOV.U32 R12, RZ, RZ, R6 ;  /* 0x000000ffff0c7224 */ /* 0x004fe400078e0006 */
[----:B------:R-:W-:Y:S02]  /*3af0*/  IMAD.MOV.U32 R13, RZ, RZ, R7 ;  /* 0x000000ffff0d7224 */ /* 0x000fe400078e0007 */
[----:B------:R-:W-:Y:S02]  /*3b00*/  IMAD.MOV.U32 R14, RZ, RZ, R4 ;  /* 0x000000ffff0e7224 */ /* 0x000fe400078e0004 */
[----:B------:R-:W-:Y:S01]  /*3b10*/  IMAD.MOV.U32 R15, RZ, RZ, R5 ;  /* 0x000000ffff0f7224 */ /* 0x000fe200078e0005 */
[----:B------:R-:W-:Y:S01]  /*3b20*/  PRMT R59, R12, 0x5410, R13 ;  /* 0x000054100c3b7816 */ /* 0x000fe2000000000d */
[----:B---3--:R-:W-:Y:S02]  /*3b30*/  IMAD.MOV.U32 R8, RZ, RZ, R30 ;  /* 0x000000ffff087224 */ /* 0x008fe400078e001e */
[----:B------:R-:W-:Y:S01]  /*3b40*/  IMAD.MOV.U32 R9, RZ, RZ, R31 ;  /* 0x000000ffff097224 */ /* 0x000fe200078e001f */
[----:B------:R-:W-:Y:S01]  /*3b50*/  PRMT R60, R14, 0x5410, R15 ;  /* 0x000054100e3c7816 */ /* 0x000fe2000000000f */
[----:B------:R-:W-:-:S02]  /*3b60*/  IMAD.MOV.U32 R10, RZ, RZ, R28 ;  /* 0x000000ffff0a7224 */ /* 0x000fc400078e001c */
[----:B------:R-:W-:-:S03]  /*3b70*/  IMAD.MOV.U32 R11, RZ, RZ, R29 ;  /* 0x000000ffff0b7224 */ /* 0x000fc600078e001d */
[----:B------:R-:W-:Y:S02]  /*3b80*/  PRMT R58, R8, 0x5410, R10 ;  /* 0x00005410083a7816 */ /* 0x000fe4000000000a */
[----:B------:R-:W-:Y:S01]  /*3b90*/  PRMT R57, R9, 0x5410, R11 ;  /* 0x0000541009397816 */ /* 0x000fe2000000000b */
[----:B------:R-:W-:Y:S06]  /*3ba0*/  @P3 BRA `(.L_x_3501) ;  /* 0x0000000000043947 */ /* 0x000fec0003800000 */
[----:B------:R-:W-:Y:S01]  /*3bb0*/  BPT.TRAP 0x1 ;  /* 0x000000040000795c */ /* 0x000fe20000300000 */
.L_x_3501:
[----:B------:R-:W-:Y:S01]  /*3bc0*/  IMAD R40, R156, 0x8, R2 ;  /* 0x000000089c287824 */ /* 0x000fe200078e0202 */
[----:B------:R-:W-:Y:S01]  /*3bd0*/  SHF.L.U32 R51, R158, 0x1f, RZ ;  /* 0x0000001f9e337819 */ /* 0x000fe200000006ff */
[----:B------:R-:W0:Y:S01]  /*3be0*/  LDC R53, c[0x0][0x2f4] ;  /* 0x0000bd00ff357b82 */ /* 0x000e220000000800 */
[----:B------:R-:W-:Y:S02]  /*3bf0*/  BSSY B1, `(.L_x_3502) ;  /* 0x0000004000017945 */ /* 0x000fe40003800000 */
[----:B------:R-:W1:Y:S01]  /*3c00*/  SYNCS.PHASECHK.TRANS64.TRYWAIT P5, [R40+URZ+0x38890], R51 ;  /* 0x03889033280075a7 */ /* 0x000e6200080a017f */
[----:B0-----:R-:W-:Y:S01]  /*3c10*/  ISETP.GE.AND P0, PT, R16, R53, PT ;  /* 0x000000351000720c */ /* 0x001fe20003f06270 */
[----:B-1----:R-:W-:-:S12]  /*3c20*/  @!P5 BRA `(.L_x_3503) ;  /* 0x0000035400b8d947 */ /* 0x002fd80003800000 */
.L_x_3860:
[----:B------:R-:W-:Y:S05]  /*3c30*/  BSYNC B1 ;  /* 0x0000000000017941 */ /* 0x000fea0003800000 */
.L_x_3502:
[----:B------:R-:W-:-:S03]  /*3c40*/  UMOV UR4, 0xffffffff ;  /* 0xffffffff00047882 */ /* 0x000fc60000000000 */
[----:B------:R-:W-:Y:S05]  /*3c50*/  BRA.DIV UR4, `(.L_x_3504) ;  /* 0x0000035604c07947 */ /* 0x000fea000b800000 */
[----:B------:R1:W2:Y:S04]  /*3c60*/  SHFL.IDX PT, R21, R49, RZ, 0x1c1f ;  /* 0x001c1fff31157589 */ /* 0x0002a800000e0000 */
[----:B------:R1:W3:Y:S02]  /*3c70*/  SHFL.IDX PT, R20, R47, RZ, 0x1c1f ;  /* 0x001c1fff2f147589 */ /* 0x0002e400000e0000 */
.L_x_3864:
[----:B------:R-:W-:-:S13]  /*3c80*/  ISETP.GE.OR P0, PT, R18, R46, P0 ;  /* 0x0000002e1200720c */ /* 0x000fda0000706670 */
[----:B------:R-:W-:Y:S05]  /*3c90*/  @P0 BRA `(.L_x_3494) ;  /* 0x00000008008c0947 */ /* 0x000fea0003800000 */
[----:B------:R-:W-:Y:S01]  /*3ca0*/  IMAD.SHL.U32 R8, R37, 0x2, RZ ;  /* 0x0000000225087824 */ /* 0x000fe200078e00ff */
[----:B------:R-:W-:Y:S01]  /*3cb0*/  BSSY B1, `(.L_x_3505) ;  /* 0x0000066000017945 */ /* 0x000fe20003800000 */
[----:B------:R-:W-:Y:S02]  /*3cc0*/  IMAD.SHL.U32 R37, R0, 0x8, RZ ;  /* 0x0000000800257824 */ /* 0x000fe400078e00ff */
[----:B------:R-:W-:-:S05]  /*3cd0*/  @P1 IMAD.IADD R8, R53, 0x1, -R8 ;  /* 0x0000000135081824 */ /* 0x000fca00078e0a08 */
[----:B------:R-:W-:-:S04]  /*3ce0*/  SHF.R.S32.HI R9, RZ, 0x1f, R8 ;  /* 0x0000001fff097819 */ /* 0x000fc80000011408 */
[----:B------:R-:W-:Y:S02]  /*3cf0*/  LEA.HI R9, R9, R8, RZ, 0x4 ;  /* 0x0000000809097211 */ /* 0x000fe400078f20ff */
[----:B------:R-:W-:Y:S02]  /*3d00*/  LOP3.LUT R8, R52, 0x38, R37, 0xf8, !PT ;  /* 0x0000003834087812 */ /* 0x000fe400078ef825 */
[----:B------:R-:W-:-:S05]  /*3d10*/  LEA.HI.SX32 R9, R9, R0, 0x1c ;  /* 0x0000000009097211 */ /* 0x000fca00078fe2ff */
[----:B-1----:R-:W-:Y:S01]  /*3d20*/  IMAD.SHL.U32 R47, R9, 0x8, RZ ;  /* 0x00000008092f7824 */ /* 0x002fe200078e00ff */
[----:B------:R-:W-:-:S04]  /*3d30*/  LOP3.LUT R9, R50, R8, R55, 0xf6, !PT ;  /* 0x0000000832097212 */ /* 0x000fc800078ef637 */
[----:B------:R-:W-:Y:S01]  /*3d40*/  LOP3.LUT R52, R52, 0x38, R47, 0xf8, !PT ;  /* 0x0000003834347812 */ /* 0x000fe200078ef82f */
[----:B------:R-:W-:-:S03]  /*3d50*/  IMAD.IADD R9, R36, 0x1, R9 ;  /* 0x0000000124097824 */ /* 0x000fc600078e0209 */
[----:B------:R-:W-:Y:S01]  /*3d60*/  LOP3.LUT R55, R50, R52, R55, 0xf6, !PT ;  /* 0x0000003432377212 */ /* 0x000fe200078ef637 */
[----:B------:R-:W-:-:S04]  /*3d70*/  IMAD R9, R9, 0x2, R2 ;  /* 0x0000000209097824 */ /* 0x000fc800078e0202 */
[----:B------:R-:W-:Y:S02]  /*3d80*/  IMAD.IADD R55, R36, 0x1, R55 ;  /* 0x0000000124377824 */ /* 0x000fe400078e0237 */
[----:B------:R-:W1:Y:S01]  /*3d90*/  LDS.128 R8, [R9+0x22400] ;  /* 0x0224000009087984 */ /* 0x000e620000000c00 */
[----:B--23--:R-:W-:-:S04]  /*3da0*/  IMAD.WIDE R36, R37, 0x2, R20 ;  /* 0x0000000225247825 */ /* 0x00cfc800078e0214 */
[----:B------:R-:W-:-:S05]  /*3db0*/  IMAD R55, R55, 0x2, R2 ;  /* 0x0000000237377824 */ /* 0x000fca00078e0202 */
[----:B------:R2:W3:Y:S01]  /*3dc0*/  LDS.128 R12, [R55+0x22400] ;  /* 0x02240000370c7984 */ /* 0x0004e20000000c00 */
[----:B------:R-:W-:Y:S05]  /*3dd0*/  @P4 BRA `(.L_x_3506) ;  /* 0x00000004004c4947 */ /* 0x000fea0003800000 */
[----:B------:R-:W-:Y:S02]  /*3de0*/  SHF.R.U32.HI R49, RZ, 0x10, R29 ;  /* 0x00000010ff317819 */ /* 0x000fe4000001161d */
[----:B------:R-:W-:Y:S02]  /*3df0*/  SHF.R.U64 R48, R4, 0x10, R5 ;  /* 0x0000001004307819 */ /* 0x000fe40000001205 */
[----:B------:R-:W-:Y:S01]  /*3e00*/  SHF.R.U64 R28, R28, 0x10, R29 ;  /* 0x000000101c1c7819 */ /* 0x000fe2000000121d */
[----:B-1----:R-:W-:Y:S01]  /*3e10*/  IMAD.MOV.U32 R29, RZ, RZ, R8 ;  /* 0x000000ffff1d7224 */ /* 0x002fe200078e0008 */
[----:B------:R-:W-:Y:S01]  /*3e20*/  SHF.R.U64 R4, R6, 0x10, R7 ;  /* 0x0000001006047819 */ /* 0x000fe20000001207 */
[----:B---3--:R-:W-:Y:S01]  /*3e30*/  HADD2.F32 R8, -RZ, R13.H1_H1 ;  /* 0x3000000dff087230 */ /* 0x008fe20000004100 */
[----:B------:R-:W-:Y:S01]  /*3e40*/  SHF.R.U32.HI R50, RZ, 0x10, R5 ;  /* 0x00000010ff327819 */ /* 0x000fe20000011605 */
[----:B------:R-:W-:Y:S01]  /*3e50*/  HADD2.F32 R6, -RZ, R9.H0_H0 ;  /* 0x20000009ff067230 */ /* 0x000fe20000004100 */
[----:B------:R-:W-:Y:S01]  /*3e60*/  SHF.R.U32.HI R56, RZ, 0x10, R7 ;  /* 0x00000010ff387819 */ /* 0x000fe20000011607 */
[----:B------:R-:W-:Y:S01]  /*3e70*/  HADD2.F32 R49, -RZ, R49.H0_H0 ;  /* 0x20000031ff317230 */ /* 0x000fe20000004100 */
[--C-:B------:R-:W-:Y:S01]  /*3e80*/  SHF.R.U64 R5, R30, 0x10, R31.reuse ;  /* 0x000000101e057819 */ /* 0x100fe2000000121f */
[----:B------:R-:W-:Y:S01]  /*3e90*/  HADD2.F32 R9, -RZ, R9.H1_H1 ;  /* 0x30000009ff097230 */ /* 0x000fe20000004100 */
[----:B------:R-:W-:Y:S01]  /*3ea0*/  SHF.R.U32.HI R54, RZ, 0x10, R31 ;  /* 0x00000010ff367819 */ /* 0x000fe2000001161f */
[----:B------:R-:W-:-:S02]  /*3eb0*/  HADD2.F32 R31, -RZ, R57.H1_H1 ;  /* 0x30000039ff1f7230 */ /* 0x000fc40000004100 */
[-C--:B------:R-:W-:Y:S01]  /*3ec0*/  FMUL.FTZ R52, R8, R49.reuse ;  /* 0x0000003108347220 */ /* 0x080fe20000410000 */
[----:B------:R-:W-:Y:S02]  /*3ed0*/  HADD2.F32 R7, -RZ, R13.H0_H0 ;  /* 0x2000000dff077230 */ /* 0x000fe40000004100 */
[----:B------:R-:W-:Y:S01]  /*3ee0*/  FMUL.FTZ R49, R9, R49 ;  /* 0x0000003109317220 */ /* 0x000fe20000410000 */
[----:B------:R-:W-:Y:S02]  /*3ef0*/  IMAD.MOV.U32 R30, RZ, RZ, R12 ;  /* 0x000000ffff1e7224 */ /* 0x000fe400078e000c */
[----:B------:R-:W-:Y:S02]  /*3f00*/  HADD2.F32 R13, -RZ, R50.H0_H0 ;  /* 0x20000032ff0d7230 */ /* 0x000fe40000004100 */
[-C--:B--2---:R-:W-:Y:S01]  /*3f10*/  FMUL.FTZ R55, R7, R31.reuse ;  /* 0x0000001f07377220 */ /* 0x084fe20000410000 */
[----:B------:R-:W-:Y:S02]  /*3f20*/  HADD2.F32 R12, -RZ, R60.H1_H1 ;  /* 0x3000003cff0c7230 */ /* 0x000fe40000004100 */
[----:B------:R-:W-:Y:S01]  /*3f30*/  FMUL.FTZ R50, R6, R31 ;  /* 0x0000001f06327220 */ /* 0x000fe20000410000 */
[----:B------:R-:W-:-:S02]  /*3f40*/  HADD2.F32 R31, -RZ, R59.H1_H1 ;  /* 0x3000003bff1f7230 */ /* 0x000fc40000004100 */
[-C--:B------:R-:W-:Y:S01]  /*3f50*/  FFMA.FTZ R9, R9, R13.reuse, -R52 ;  /* 0x0000000d09097223 */ /* 0x080fe20000010834 */
[----:B------:R-:W-:Y:S01]  /*3f60*/  FFMA.FTZ R8, R8, R13, R49 ;  /* 0x0000000d08087223 */ /* 0x000fe20000010031 */
[-C--:B------:R-:W-:Y:S01]  /*3f70*/  FFMA.FTZ R6, R6, R12.reuse, -R55 ;  /* 0x0000000c06067223 */ /* 0x080fe20000010837 */
[----:B------:R-:W-:Y:S01]  /*3f80*/  FFMA.FTZ R7, R7, R12, R50 ;  /* 0x0000000c07077223 */ /* 0x000fe20000010032 */
[--C-:B------:R-:W-:Y:S02]  /*3f90*/  HADD2.F32 R13, -RZ, R15.reuse.H0_H0 ;  /* 0x2000000fff0d7230 */ /* 0x100fe40000004100 */
[----:B------:R-:W-:Y:S01]  /*3fa0*/  HADD2.F32 R15, -RZ, R15.H1_H1 ;  /* 0x3000000fff0f7230 */ /* 0x000fe20000004100 */
[----:B------:R-:W-:Y:S01]  /*3fb0*/  F2FP.F16.F32.PACK_AB R9, R9, R6 ;  /* 0x000000060909723e */ /* 0x000fe200000000ff */
[----:B------:R-:W-:Y:S02]  /*3fc0*/  HADD2.F32 R12, -RZ, R11.H0_H0 ;  /* 0x2000000bff0c7230 */ /* 0x000fe40000004100 */
[----:B------:R-:W-:-:S02]  /*3fd0*/  HADD2.F32 R52, -RZ, R54.H0_H0 ;  /* 0x20000036ff347230 */ /* 0x000fc40000004100 */
[----:B------:R-:W-:Y:S02]  /*3fe0*/  HADD2.F32 R49, -RZ, R57.H0_H0 ;  /* 0x20000039ff317230 */ /* 0x000fe40000004100 */
[----:B------:R-:W-:Y:S02]  /*3ff0*/  HADD2.F32 R11, -RZ, R11.H1_H1 ;  /* 0x3000000bff0b7230 */ /* 0x000fe40000004100 */
[----:B------:R-:W-:Y:S02]  /*4000*/  HADD2.F32 R50, -RZ, R56.H0_H0 ;  /* 0x20000038ff327230 */ /* 0x000fe40000004100 */
[-C--:B------:R-:W-:Y:S01]  /*4010*/  FMUL.FTZ R56, R15, R52.reuse ;  /* 0x000000340f387220 */ /* 0x080fe20000410000 */
[-C--:B------:R-:W-:Y:S01]  /*4020*/  FMUL.FTZ R55, R13, R49.reuse ;  /* 0x000000310d377220 */ /* 0x080fe20000410000 */
[C---:B------:R-:W-:Y:S01]  /*4030*/  FMUL.FTZ R52, R11.reuse, R52 ;  /* 0x000000340b347220 */ /* 0x040fe20000410000 */
[C---:B------:R-:W-:Y:S01]  /*4040*/  FMUL.FTZ R54, R12.reuse, R49 ;  /* 0x000000310c367220 */ /* 0x040fe20000410000 */
[-C--:B------:R-:W-:Y:S01]  /*4050*/  FFMA.FTZ R56, R11, R50.reuse, -R56 ;  /* 0x000000320b387223 */ /* 0x080fe20000010838 */
[----:B------:R-:W-:Y:S01]  /*4060*/  FFMA.FTZ R55, R12, R31, -R55 ;  /* 0x0000001f0c377223 */ /* 0x000fe20000010837 */
[----:B------:R-:W-:Y:S01]  /*4070*/  FFMA.FTZ R57, R15, R50, R52 ;  /* 0x000000320f397223 */ /* 0x000fe20000010034 */
[----:B------:R-:W-:-:S02]  /*4080*/  HADD2.F32 R15, -RZ, R58.H1_H1 ;  /* 0x3000003aff0f7230 */ /* 0x000fc40000004100 */
[----:B------:R-:W-:Y:S01]  /*4090*/  FFMA.FTZ R54, R13, R31, R54 ;  /* 0x0000001f0d367223 */ /* 0x000fe20000010036 */
[----:B------:R-:W-:Y:S02]  /*40a0*/  HADD2.F32 R12, -RZ, R30.H0_H0 ;  /* 0x2000001eff0c7230 */ /* 0x000fe40000004100 */
[----:B------:R-:W-:Y:S02]  /*40b0*/  HADD2.F32 R11, -RZ, R29.H0_H0 ;  /* 0x2000001dff0b7230 */ /* 0x000fe40000004100 */
[----:B------:R-:W-:Y:S02]  /*40c0*/  HADD2.F32 R13, -RZ, R60.H0_H0 ;  /* 0x2000003cff0d7230 */ /* 0x000fe40000004100 */
[-C--:B------:R-:W-:Y:S01]  /*40d0*/  FMUL.FTZ R50, R12, R15.reuse ;  /* 0x0000000f0c327220 */ /* 0x080fe20000410000 */
[----:B------:R-:W-:Y:S02]  /*40e0*/  HADD2.F32 R28, -RZ, R28.H0_H0 ;  /* 0x2000001cff1c7230 */ /* 0x000fe40000004100 */
[----:B------:R-:W-:Y:S01]  /*40f0*/  FMUL.FTZ R15, R11, R15 ;  /* 0x0000000f0b0f7220 */ /* 0x000fe20000410000 */
[----:B------:R-:W-:-:S02]  /*4100*/  HADD2.F32 R30, -RZ, R30.H1_H1 ;  /* 0x3000001eff1e7230 */ /* 0x000fc40000004100 */
[-C--:B------:R-:W-:Y:S01]  /*4110*/  FFMA.FTZ R50, R11, R13.reuse, -R50 ;  /* 0x0000000d0b327223 */ /* 0x080fe20000010832 */
[----:B------:R-:W-:Y:S02]  /*4120*/  HADD2.F32 R29, -RZ, R29.H1_H1 ;  /* 0x3000001dff1d7230 */ /* 0x000fe40000004100 */
[----:B------:R-:W-:Y:S01]  /*4130*/  FFMA.FTZ R31, R12, R13, R15 ;  /* 0x0000000d0c1f7223 */ /* 0x000fe2000001000f */
[----:B------:R-:W-:Y:S02]  /*4140*/  HADD2.F32 R48, -RZ, R48.H0_H0 ;  /* 0x20000030ff307230 */ /* 0x000fe40000004100 */
[-C--:B------:R-:W-:Y:S01]  /*4150*/  FMUL.FTZ R52, R30, R28.reuse ;  /* 0x0000001c1e347220 */ /* 0x080fe20000410000 */
[----:B------:R-:W-:Y:S02]  /*4160*/  HADD2.F32 R15, -RZ, R5.H0_H0 ;  /* 0x20000005ff0f7230 */ /* 0x000fe40000004100 */
[----:B------:R-:W-:Y:S01]  /*4170*/  FMUL.FTZ R49, R29, R28 ;  /* 0x0000001c1d317220 */ /* 0x000fe20000410000 */
[----:B------:R-:W-:-:S02]  /*4180*/  HADD2.F32 R11, -RZ, R14.H0_H0 ;  /* 0x2000000eff0b7230 */ /* 0x000fc40000004100 */
[-C--:B------:R-:W-:Y:S01]  /*4190*/  FFMA.FTZ R29, R29, R48.reuse, -R52 ;  /* 0x000000301d1d7223 */ /* 0x080fe20000010834 */
[----:B------:R-:W-:Y:S02]  /*41a0*/  HADD2.F32 R28, -RZ, R58.H0_H0 ;  /* 0x2000003aff1c7230 */ /* 0x000fe40000004100 */
[----:B------:R-:W-:Y:S01]  /*41b0*/  FFMA.FTZ R30, R30, R48, R49 ;  /* 0x000000301e1e7223 */ /* 0x000fe20000010031 */
[----:B------:R-:W-:Y:S01]  /*41c0*/  HADD2.F32 R5, -RZ, R10.H0_H0 ;  /* 0x2000000aff057230 */ /* 0x000fe20000004100 */
[----:B------:R-:W-:Y:S01]  /*41d0*/  F2FP.F16.F32.PACK_AB R54, R57, R54 ;  /* 0x000000363936723e */ /* 0x000fe200000000ff */
[----:B------:R-:W-:Y:S02]  /*41e0*/  HADD2.F32 R14, -RZ, R14.H1_H1 ;  /* 0x3000000eff0e7230 */ /* 0x000fe40000004100 */
[----:B------:R-:W-:Y:S02]  /*41f0*/  HADD2.F32 R10, -RZ, R10.H1_H1 ;  /* 0x3000000aff0a7230 */ /* 0x000fe40000004100 */
[----:B------:R-:W-:-:S02]  /*4200*/  HADD2.F32 R13, -RZ, R4.H0_H0 ;  /* 0x20000004ff0d7230 */ /* 0x000fc40000004100 */
[-C--:B------:R-:W-:Y:S01]  /*4210*/  FMUL.FTZ R4, R11, R28.reuse ;  /* 0x0000001c0b047220 */ /* 0x080fe20000410000 */
[----:B------:R-:W-:Y:S02]  /*4220*/  HADD2.F32 R12, -RZ, R59.H0_H0 ;  /* 0x2000003bff0c7230 */ /* 0x000fe40000004100 */
[-C--:B------:R-:W-:Y:S01]  /*4230*/  FMUL.FTZ R49, R14, R15.reuse ;  /* 0x0000000f0e317220 */ /* 0x080fe20000410000 */
[C---:B------:R-:W-:Y:S01]  /*4240*/  FMUL.FTZ R28, R5.reuse, R28 ;  /* 0x0000001c051c7220 */ /* 0x040fe20000410000 */
[----:B------:R-:W-:Y:S01]  /*4250*/  FMUL.FTZ R15, R10, R15 ;  /* 0x0000000f0a0f7220 */ /* 0x000fe20000410000 */
[-C--:B------:R-:W-:Y:S02]  /*4260*/  FFMA.FTZ R4, R5, R12.reuse, -R4 ;  /* 0x0000000c05047223 */ /* 0x080fe40000010804 */
[----:B------:R-:W-:Y:S01]  /*4270*/  FFMA.FTZ R28, R11, R12, R28 ;  /* 0x0000000c0b1c7223 */ /* 0x000fe2000001001c */
[-C--:B------:R-:W-:Y:S01]  /*4280*/  FFMA.FTZ R15, R14, R13.reuse, R15 ;  /* 0x0000000d0e0f7223 */ /* 0x080fe2000001000f */
[----:B------:R-:W-:Y:S01]  /*4290*/  FFMA.FTZ R49, R10, R13, -R49 ;  /* 0x0000000d0a317223 */ /* 0x000fe20000010831 */
[----:B------:R-:W-:-:S02]  /*42a0*/  F2FP.F16.F32.PACK_AB R13, R8, R7 ;  /* 0x00000007080d723e */ /* 0x000fc400000000ff */
[----:B------:R-:W-:Y:S02]  /*42b0*/  F2FP.F16.F32.PACK_AB R11, R56, R55 ;  /* 0x00000037380b723e */ /* 0x000fe400000000ff */
[----:B------:R-:W-:Y:S01]  /*42c0*/  F2FP.F16.F32.PACK_AB R14, R15, R28 ;  /* 0x0000001c0f0e723e */ /* 0x000fe200000000ff */
[----:B------:R-:W-:Y:S01]  /*42d0*/  IMAD.MOV.U32 R15, RZ, RZ, R54 ;  /* 0x000000ffff0f7224 */ /* 0x000fe200078e0036 */
[----:B------:R-:W-:Y:S02]  /*42e0*/  F2FP.F16.F32.PACK_AB R8, R29, R50 ;  /* 0x000000321d08723e */ /* 0x000fe400000000ff */
[----:B------:R-:W-:Y:S02]  /*42f0*/  F2FP.F16.F32.PACK_AB R12, R30, R31 ;  /* 0x0000001f1e0c723e */ /* 0x000fe400000000ff */
[----:B------:R-:W-:-:S07]  /*4300*/  F2FP.F16.F32.PACK_AB R10, R49, R4 ;  /* 0x00000004310a723e */ /* 0x000fce00000000ff */
.L_x_3506:
[----:B------:R-:W-:Y:S05]  /*4310*/  BSYNC B1 ;  /* 0x0000000000017941 */ /* 0x000fea0003800000 */
.L_x_3505:
[----:B-1----:R1:W-:Y:S01]  /*4320*/  ST.E.128 desc[UR36][R36.64], R8 ;  /* 0x0000000824007985 */ /* 0x0023e2000c101d24 */
[----:B------:R-:W-:-:S13]  /*4330*/  ISETP.GE.AND P0, PT, R47, R53, PT ;  /* 0x000000352f00720c */ /* 0x000fda0003f06270 */
[----:B------:R-:W-:Y:S05]  /*4340*/  @P0 BRA `(.L_x_3494) ;  /* 0x0000000000e00947 */ /* 0x000fea0003800000 */
[----:B------:R-:W-:-:S05]  /*4350*/  IMAD.WIDE R20, R47, 0x2, R20 ;  /* 0x000000022f147825 */ /* 0x000fca00078e0214 */
[----:B---3--:R3:W-:Y:S01]  /*4360*/  ST.E.128 desc[UR36][R20.64], R12 ;  /* 0x0000000c14007985 */ /* 0x0087e2000c101d24 */
[----:B------:R-:W-:Y:S05]  /*4370*/  BRA `(.L_x_3494) ;  /* 0x0000000000d47947 */ /* 0x000fea0003800000 */
.L_x_3486:
[----:B------:R-:W-:-:S06]  /*4380*/  UISETP.NE.AND UP0, UPT, UR38, URZ, UPT ;  /* 0x0000003f2600728c */ /* 0x000fcc000bf05270 */
[----:B------:R-:W-:-:S13]  /*4390*/  PLOP3.LUT P3, PT, PT, PT, UP0, 0x80, 0x0 ;  /* 0x000000000000781c */ /* 0x000fda0003f6f008 */
[----:B------:R-:W-:Y:S05]  /*43a0*/  @P3 BRA `(.L_x_3507) ;  /* 0x0000000000043947 */ /* 0x000fea0003800000 */
[----:B------:R-:W-:Y:S01]  /*43b0*/  BPT.TRAP 0x1 ;  /* 0x000000040000795c */ /* 0x000fe20000300000 */
.L_x_3507:
[----:B------:R-:W-:Y:S01]  /*43c0*/  IMAD R40, R156, 0x8, R2 ;  /* 0x000000089c287824 */ /* 0x000fe200078e0202 */
[----:B------:R-:W-:Y:S01]  /*43d0*/  SHF.L.U32 R51, R158, 0x1f, RZ ;  /* 0x0000001f9e337819 */ /* 0x000fe200000006ff */
[----:B------:R-:W-:Y:S01]  /*43e0*/  BSSY B1, `(.L_x_3508) ;  /* 0x0000004000017945 */ /* 0x000fe20003800000 */
[----:B------:R-:W-:Y:S02]  /*43f0*/  SHF.R.S32.HI R44, RZ, 0x1f, R43 ;  /* 0x0000001fff2c7819 */ /* 0x000fe4000001142b */
[----:B------:R-:W0:Y:S02]  /*4400*/  SYNCS.PHASECHK.TRANS64.TRYWAIT P0, [R40+URZ+0x38890], R51 ;  /* 0x03889033280075a7 */ /* 0x000e24000800017f */
[----:B0-----:R-:W-:Y:S05]  /*4410*/  @!P0 BRA `(.L_x_3509) ;  /* 0x00000350001c8947 */ /* 0x001fea0003800000 */
.L_x_3865:
[----:B------:R-:W-:Y:S05]  /*4420*/  BSYNC B1 ;  /* 0x0000000000017941 */ /* 0x000fea0003800000 */
.L_x_3508:
        /* <DEDUP_REMOVED lines=24> */
.L_x_3869:
[----:B------:R-:W-:Y:S05]  /*45b0*/  @!P0 BRA `(.L_x_3494) ;  /* 0x0000000000448947 */ /* 0x000fea0003800000 */
[----:B------:R-:W-:Y:S02]  /*45c0*/  ULDC UR4, c[0x0][0x2f4] ;  /* 0x0000bd0000047ab9 */ /* 0x000fe40000000800 */
[----:B------:R-:W-:-:S13]  /*45d0*/  ISETP.GE.AND P4, PT, R16, UR4, PT ;  /* 0x0000000410007c0c */ /* 0x000fda000bf86270 */
[----:B-1----:R-:W1:Y:S01]  /*45e0*/  @!P4 LDS.128 R4, [R48+0x22400] ;  /* 0x022400003004c984 */ /* 0x002e620000000c00 */
[----:B---3--:R-:W-:-:S04]  /*45f0*/  @!P4 LEA R8, P0, R16, R14, 0x1 ;  /* 0x0000000e1008c211 */ /* 0x008fc800078008ff */
[----:B--2---:R-:W-:Y:S02]  /*4600*/  @!P4 LEA.HI.X R9, R16, R21, R17, 0x1, P0 ;  /* 0x000000151009c211 */ /* 0x004fe400000f0c11 */
[----:B------:R-:W-:-:S03]  /*4610*/  ISETP.GE.AND P0, PT, R19, UR4, PT ;  /* 0x0000000413007c0c */ /* 0x000fc6000bf06270 */
[----:B-1----:R4:W-:Y:S10]  /*4620*/  @!P4 ST.E.128 desc[UR36][R8.64], R4 ;  /* 0x000000040800c985 */ /* 0x0029f4000c101d24 */
        /* <DEDUP_REMOVED lines=8> */
[----:B------:R-:W1:Y:S04]  /*46b0*/  LDS.128 R4, [R5+0x22400] ;  /* 0x0224000005047984 */ /* 0x000e680000000c00 */
[----:B-1----:R1:W-:Y:S02]  /*46c0*/  ST.E.128 desc[UR36][R8.64], R4 ;  /* 0x0000000408007985 */ /* 0x0023e4000c101d24 */
.L_x_3494:
[----:B------:R-:W-:Y:S05]  /*46d0*/  BSYNC B0 ;  /* 0x0000000000007941 */ /* 0x000fea0003800000 */
.L_x_3485:
[----:B-1--4-:R-:W1:Y:S01]  /*46e0*/  S2R R4, SR_TID.X ;  /* 0x0000000000047919 */ /* 0x012e620000002100 */
[----:B------:R-:W-:Y:S01]  /*46f0*/  @!PT LDS RZ, [RZ] ;  /* 0x00000000fffff984 */ /* 0x000fe20000000800 */
[----:B------:R-:W-:Y:S01]  /*4700*/  @!PT LDS RZ, [RZ] ;  /* 0x00000000fffff984 */ /* 0x000fe20000000800 */
[----:B------:R-:W-:Y:S01]  /*4710*/  @!PT LDS RZ, [RZ] ;  /* 0x00000000fffff984 */ /* 0x000fe20000000800 */
[----:B------:R-:W-:Y:S01]  /*4720*/  @!PT LDS RZ, [RZ] ;  /* 0x00000000fffff984 */ /* 0x000fe20000000800 */
[----:B------:R4:W-:Y:S06]  /*4730*/  MEMBAR.ALL.CTA ;  /* 0x0000000000007992 */ /* 0x0009ec0000008000 */
[----:B----4-:R-:W4:Y:S01]  /*4740*/  FENCE.VIEW.ASYNC.S ;  /* 0x00000000000073c6 */ /* 0x010f220000000000 */
[----:B------:R-:W-:Y:S05]  /*4750*/  WARPSYNC.ALL ;  /* 0x0000000000007948 */ /* 0x000fea0003800000 */
[----:B------:R-:W-:Y:S01]  /*4760*/  BSSY B0, `(.L_x_3511) ;  /* 0x000000a000007945 */ /* 0x000fe20003800000 */
[----:B-1----:R-:W-:-:S02]  /*4770*/  SHF.R.U32.HI R5, RZ, 0x7, R4 ;  /* 0x00000007ff057819 */ /* 0x002fc40000011604 */
[----:B------:R-:W-:-:S03]  /*4780*/  LOP3.LUT P0, RZ, R4, 0x7f, RZ, 0xc0, !PT ;  /* 0x0000007f04ff7812 */ /* 0x000fc6000780c0ff */
[----:B------:R-:W-:-:S10]  /*4790*/  VIADD R10, R5, 0x8 ;  /* 0x00000008050a7836 */ /* 0x000fd40000000000 */
[----:B------:R-:W-:-:S05]  /*47a0*/  @!P0 VIADD R4, R40, 0x388a0 ;  /* 0x000388a028048836 */ /* 0x000fca0000000000 */
[----:B------:R-:W-:Y:S01]  /*47b0*/  @!P0 PRMT R4, RZ, 0x654, R4 ;  /* 0x00000654ff048816 */ /* 0x000fe20000000004 */
[----:B----4-:R1:W-:Y:S06]  /*47c0*/  BAR.SYNC.DEFER_BLOCKING R10, 0x80 ;  /* 0x0002000a0000751d */ /* 0x0103ec0000010000 */
[----:B------:R1:W-:Y:S01]  /*47d0*/  @!P0 SYNCS.ARRIVE.TRANS64.RED.A1T0 RZ, [R4+URZ], RZ ;  /* 0x000000ff04ff89a7 */ /* 0x0003e2000810043f */
[----:B------:R-:W-:Y:S05]  /*47e0*/  @P3 BRA `(.L_x_3512) ;  /* 0x0000000000043947 */ /* 0x000fea0003800000 */
[----:B------:R-:W-:Y:S01]  /*47f0*/  BPT.TRAP 0x1 ;  /* 0x000000040000795c */ /* 0x000fe20000300000 */
.L_x_3512:
[----:B------:R-:W-:Y:S05]  /*4800*/  BSYNC B0 ;  /* 0x0000000000007941 */ /* 0x000fea0003800000 */
.L_x_3511:
[----:B------:R-:W4:Y:S01]  /*4810*/  SYNCS.PHASECHK.TRANS64.TRYWAIT P3, [R40+URZ+0x388b0], R51 ;  /* 0x0388b033280075a7 */ /* 0x000f22000806017f */
[----:B------:R-:W-:Y:S04]  /*4820*/  BSSY B0, `(.L_x_3513) ;  /* 0x0000002000007945 */ /* 0x000fe80003800000 */
[----:B----4-:R-:W-:Y:S05]  /*4830*/  @!P3 BRA `(.L_x_3514) ;  /* 0x0000034c006cb947 */ /* 0x010fea0003800000 */
.L_x_3870:
[----:B------:R-:W-:Y:S05]  /*4840*/  BSYNC B0 ;  /* 0x0000000000007941 */ /* 0x000fea0003800000 */
.L_x_3513:
[----:B------:R-:W-:Y:S01]  /*4850*/  ULDC.64 UR4, c[0x0][0x328] ;  /* 0x0000ca0000047ab9 */ /* 0x000fe20000000a00 */
[----:B------:R-:W-:Y:S01]  /*4860*/  ULDC.64 UR6, c[0x0][0x318] ;  /* 0x0000c60000067ab9 */ /* 0x000fe20000000a00 */
[----:B------:R-:W-:Y:S01]  /*4870*/  IMAD R44, R44, UR4, RZ ;  /* 0x000000042c2c7c24 */ /* 0x000fe2000f8e02ff */
[----:B------:R-:W-:Y:S01]  /*4880*/  BSSY B0, `(.L_x_3515) ;  /* 0x0000077000007945 */ /* 0x000fe20003800000 */
[----:B-1----:R-:W-:-:S04]  /*4890*/  IMAD.WIDE.U32 R4, R43, UR4, RZ ;  /* 0x000000042b047c25 */ /* 0x002fc8000f8e00ff */
[----:B------:R-:W-:Y:S01]  /*48a0*/  IMAD R43, R43, UR5, R44 ;  /* 0x000000052b2b7c24 */ /* 0x000fe2000f8e022c */
[----:B------:R-:W-:Y:S01]  /*48b0*/  ULDC.64 UR4, c[0x0][0x338] ;  /* 0x0000ce0000047ab9 */ /* 0x000fe20000000a00 */
[----:B------:R-:W-:Y:S02]  /*48c0*/  IMAD R9, R156, 0x8000, R42 ;  /* 0x000080009c097824 */ /* 0x000fe400078e022a */
        /* <DEDUP_REMOVED lines=8> */
[----:B---3--:R-:W-:-:S04]  /*4950*/  LEA R12, P3, R4, UR6, 0x1 ;  /* 0x00000006040c7c11 */ /* 0x008fc8000f8608ff */
[----:B------:R-:W-:Y:S02]  /*4960*/  LEA.HI.X R11, R4, UR7, R11, 0x1, P3 ;  /* 0x00000007040b7c11 */ /* 0x000fe400098f0c0b */
[----:B------:R-:W-:Y:S01]  /*4970*/  ISETP.GT.AND P3, PT, R46, R18, PT ;  /* 0x000000122e00720c */ /* 0x000fe20003f64270 */
[----:B------:R-:W1:Y:S04]  /*4980*/  SHFL.IDX PT, R12, R12, RZ, 0x1c1f ;  /* 0x001c1fff0c0c7589 */ /* 0x000e6800000e0000 */
[----:B------:R-:W3:Y:S08]  /*4990*/  SHFL.IDX PT, R11, R11, RZ, 0x1c1f ;  /* 0x001c1fff0b0b7589 */ /* 0x000ef000000e0000 */
[----:B------:R-:W-:Y:S05]  /*49a0*/  @!P3 BRA `(.L_x_3516) ;  /* 0x000000040090b947 */ /* 0x000fea0003800000 */
[----:B------:R-:W-:Y:S01]  /*49b0*/  ULDC UR4, c[0x0][0x320] ;  /* 0x0000c80000047ab9 */ /* 0x000fe20000000800 */
[C---:B------:R-:W-:Y:S01]  /*49c0*/  IMAD R14, R9.reuse, 0x2, R2 ;  /* 0x00000002090e7824 */ /* 0x040fe200078e0202 */
[C---:B------:R-:W-:Y:S01]  /*49d0*/  ISETP.GE.AND P4, PT, R16.reuse, UR4, PT ;  /* 0x0000000410007c0c */ /* 0x040fe2000bf86270 */
[----:B------:R-:W-:Y:S01]  /*49e0*/  VIADD R13, R9, 0x20 ;  /* 0x00000020090d7836 */ /* 0x000fe20000000000 */
[----:B------:R-:W-:Y:S01]  /*49f0*/  LOP3.LUT P6, RZ, R159, 0x4, RZ, 0xc0, !PT ;  /* 0x000000049fff7812 */ /* 0x000fe200078cc0ff */
[----:B------:R-:W-:Y:S01]  /*4a00*/  VIADD R15, R16, 0x40 ;  /* 0x00000040100f7836 */ /* 0x000fe20000000000 */
[----:B------:R-:W-:-:S09]  /*4a10*/  ISETP.GE.AND P3, PT, R19, UR4, PT ;  /* 0x0000000413007c0c */ /* 0x000fd2000bf66270 */
[----:B------:R-:W5:Y:S01]  /*4a20*/  @!P4 LDS.128 R4, [R14+0x400] ;  /* 0x000400000e04c984 */ /* 0x000f620000000c00 */
[----:B-1----:R-:W-:Y:S01]  /*4a30*/  @!P4 LEA R8, P5, R16, R12, 0x1 ;  /* 0x0000000c1008c211 */ /* 0x002fe200078a08ff */
[----:B------:R-:W-:-:S03]  /*4a40*/  @P6 VIADD R13, R9, 0xffffffe0 ;  /* 0xffffffe0090d6836 */ /* 0x000fc60000000000 */
[----:B---3--:R-:W-:Y:S01]  /*4a50*/  @!P4 LEA.HI.X R9, R16, R11, R17, 0x1, P5 ;  /* 0x0000000b1009c211 */ /* 0x008fe200028f0c11 */
[----:B------:R-:W-:-:S04]  /*4a60*/  IMAD R13, R13, 0x2, R2 ;  /* 0x000000020d0d7824 */ /* 0x000fc800078e0202 */
[----:B-----5:R1:W-:Y:S01]  /*4a70*/  @!P4 ST.E.128 desc[UR36][R8.64], R4 ;  /* 0x000000040800c985 */ /* 0x0203e2000c101d24 */
[----:B------:R-:W-:Y:S01]  /*4a80*/  ISETP.GE.AND P4, PT, R15, UR4, PT ;  /* 0x000000040f007c0c */ /* 0x000fe2000bf86270 */
[----:B------:R-:W-:Y:S02]  /*4a90*/  VIADD R15, R16, 0x60 ;  /* 0x00000060100f7836 */ /* 0x000fe40000000000 */
[----:B------:R-:W3:Y:S01]  /*4aa0*/  @!P3 LDS.128 R4, [R13+0x400] ;  /* 0x000400000d04b984 */ /* 0x000ee20000000c00 */
[----:B-1----:R-:W-:-:S04]  /*4ab0*/  @!P3 LEA R8, P5, R19, R12, 0x1 ;  /* 0x0000000c1308b211 */ /* 0x002fc800078a08ff */
[----:B------:R-:W-:-:S05]  /*4ac0*/  @!P3 LEA.HI.X R9, R19, R11, R164, 0x1, P5 ;  /* 0x0000000b1309b211 */ /* 0x000fca00028f0ca4 */
[----:B---3--:R1:W-:Y:S01]  /*4ad0*/  @!P3 ST.E.128 desc[UR36][R8.64], R4 ;  /* 0x000000040800b985 */ /* 0x0083e2000c101d24 */
[----:B------:R-:W-:Y:S01]  /*4ae0*/  ISETP.GE.AND P3, PT, R15, UR4, PT ;  /* 0x000000040f007c0c */ /* 0x000fe2000bf66270 */
[----:B------:R-:W-:Y:S02]  /*4af0*/  VIADD R15, R16, 0x80 ;  /* 0x00000080100f7836 */ /* 0x000fe40000000000 */
[----:B------:R-:W3:Y:S01]  /*4b00*/  @!P4 LDS.128 R4, [R14+0x2400] ;  /* 0x002400000e04c984 */ /* 0x000ee20000000c00 */
[----:B-1----:R-:W-:-:S05]  /*4b10*/  @!P4 LEA R8, P5, R197, R12, 0x1 ;  /* 0x0000000cc508c211 */ /* 0x002fca00078a08ff */
[----:B------:R-:W-:-:S05]  /*4b20*/  @!P4 IMAD.X R9, R11, 0x1, R198, P5 ;  /* 0x000000010b09c824 */ /* 0x000fca00028e06c6 */
        /* <DEDUP_REMOVED lines=67> */
[----:B------:R-:W-:-:S03]  /*4f60*/  ISETP.GE.AND P3, PT, R15, UR4, PT ;  /* 0x000000040f007c0c */ /* 0x000fc6000bf66270 */
[----:B------:R-:W3:Y:S01]  /*4f70*/  @!P4 LDS.128 R4, [R14+0xe400] ;  /* 0x00e400000e04c984 */ /* 0x000ee20000000c00 */
[----:B-1----:R-:W-:-:S05]  /*4f80*/  @!P4 LEA R8, P5, R183, R12, 0x1 ;  /* 0x0000000cb708c211 */ /* 0x002fca00078a08ff */
[----:B------:R-:W-:-:S05]  /*4f90*/  @!P4 IMAD.X R9, R11, 0x1, R210, P5 ;  /* 0x000000010b09c824 */ /* 0x000fca00028e06d2 */
[----:B---3--:R1:W-:Y:S04]  /*4fa0*/  @!P4 ST.E.128 desc[UR36][R8.64], R4 ;  /* 0x000000040800c985 */ /* 0x0083e8000c101d24 */
[----:B------:R-:W3:Y:S01]  /*4fb0*/  @!P3 LDS.128 R4, [R13+0xe400] ;  /* 0x00e400000d04b984 */ /* 0x000ee20000000c00 */
[----:B-1----:R-:W-:-:S05]  /*4fc0*/  @!P3 LEA R8, P4, R182, R12, 0x1 ;  /* 0x0000000cb608b211 */ /* 0x002fca00078808ff */
[----:B------:R-:W-:-:S05]  /*4fd0*/  @!P3 IMAD.X R9, R11, 0x1, R211, P4 ;  /* 0x000000010b09b824 */ /* 0x000fca00020e06d3 */
[----:B---3--:R1:W-:Y:S03]  /*4fe0*/  @!P3 ST.E.128 desc[UR36][R8.64], R4 ;  /* 0x000000040800b985 */ /* 0x0083e6000c101d24 */
.L_x_3516:
[----:B------:R-:W-:Y:S05]  /*4ff0*/  BSYNC B0 ;  /* 0x0000000000007941 */ /* 0x000fea0003800000 */
.L_x_3515:
[----:B------:R-:W-:Y:S01]  /*5000*/  @!PT LDS RZ, [RZ] ;  /* 0x00000000fffff984 */ /* 0x000fe20000000800 */
[----:B------:R-:W-:Y:S01]  /*5010*/  @!PT LDS RZ, [RZ] ;  /* 0x00000000fffff984 */ /* 0x000fe20000000800 */
[----:B------:R-:W-:Y:S01]  /*5020*/  @!PT LDS RZ, [RZ] ;  /* 0x00000000fffff984 */ /* 0x000fe20000000800 */
[----:B------:R-:W-:Y:S01]  /*5030*/  @!PT LDS RZ, [RZ] ;  /* 0x00000000fffff984 */ /* 0x000fe20000000800 */
[----:B------:R5:W-:Y:S06]  /*5040*/  MEMBAR.ALL.CTA ;  /* 0x0000000000007992 */ /* 0x000bec0000008000 */
[----:B-----5:R-:W5:Y:S01]  /*5050*/  FENCE.VIEW.ASYNC.S ;  /* 0x00000000000073c6 */ /* 0x020f620000000000 */
[----:B------:R-:W-:Y:S02]  /*5060*/  VIADD R156, R156, 0x1 ;  /* 0x000000019c9c7836 */ /* 0x000fe40000000000 */
[----:B0---4-:R-:W-:Y:S01]  /*5070*/  @!P0 VIADD R40, R40, 0x388c0 ;  /* 0x000388c028288836 */ /* 0x011fe20000000000 */
[----:B-----5:R0:W-:Y:S02]  /*5080*/  BAR.SYNC.DEFER_BLOCKING R10, 0x80 ;  /* 0x0002000a0000751d */ /* 0x0201e40000010000 */
[----:B------:R-:W-:-:S02]  /*5090*/  ISETP.NE.AND P3, PT, R156, 0x2, PT ;  /* 0x000000029c00780c */ /* 0x000fc40003f65270 */
[----:B------:R-:W-:Y:S02]  /*50a0*/  @!P0 PRMT R40, RZ, 0x654, R40 ;  /* 0x00000654ff288816 */ /* 0x000fe40000000028 */
[----:B-1----:R-:W-:Y:S02]  /*50b0*/  SEL R5, RZ, 0x1, P3 ;  /* 0x00000001ff057807 */ /* 0x002fe40001800000 */
[----:B------:R-:W-:Y:S02]  /*50c0*/  SEL R156, R156, RZ, P3 ;  /* 0x000000ff9c9c7207 */ /* 0x000fe40001800000 */
[----:B------:R-:W-:Y:S01]  /*50d0*/  LOP3.LUT R158, R158, R5, RZ, 0x3c, !PT ;  /* 0x000000059e9e7212 */ /* 0x000fe200078e3cff */
[----:B------:R0:W-:Y:S01]  /*50e0*/  @!P0 SYNCS.ARRIVE.TRANS64.RED.A1T0 RZ, [R40+URZ], RZ ;  /* 0x000000ff28ff89a7 */ /* 0x0001e2000810043f */
[----:B------:R-:W-:Y:S01]  /*50f0*/  PLOP3.LUT P0, PT, PT, PT, PT, 0x8, 0x0 ;  /* 0x000000000000781c */ /* 0x000fe20003f0e170 */
[----:B------:R-:W-:-:S12]  /*5100*/  @P2 BRA `(.L_x_3517) ;  /* 0xffffffd400b82947 */ /* 0x000fd8000383ffff */
.L_x_3480:
[----:B------:R-:W1:Y:S01]  /*5110*/  LDC R0, c[0x0][0xa80] ;  /* 0x0002a000ff007b82 */ /* 0x000e620000000800 */
[----:B------:R4:W-:Y:S01]  /*5120*/  STL.128 [R1+0x1e0], RZ ;  /* 0x0001e0ff01007387 */ /* 0x0009e20000100c00 */
[----:B------:R-:W-:Y:S01]  /*5130*/  BSSY B0, `(.L_x_3518) ;  /* 0x0000027000007945 */ /* 0x000fe20003800000 */
[----:B------:R-:W-:Y:S02]  /*5140*/  IMAD.U32 R37, RZ, RZ, UR39 ;  /* 0x00000027ff257e24 */ /* 0x000fe4000f8e00ff */
[----:B------:R4:W-:Y:S04]  /*5150*/  STL.128 [R1+0x1f0], RZ ;  /* 0x0001f0ff01007387 */ /* 0x0009e80000100c00 */
[----:B------:R4:W-:Y:S04]  /*5160*/  STL.128 [R1+0x210], RZ ;  /* 0x000210ff01007387 */ /* 0x0009e80000100c00 */
[----:B------:R4:W-:Y:S04]  /*5170*/  STL.128 [R1+0x220], RZ ;  /* 0x000220ff01007387 */ /* 0x0009e80000100c00 */
[----:B------:R4:W-:Y:S04]  /*5180*/  STL.128 [R1+0x230], RZ ;  /* 0x000230ff01007387 */ /* 0x0009e80000100c00 */
[----:B------:R4:W-:Y:S04]  /*5190*/  STL.128 [R1+0x240], RZ ;  /* 0x000240ff01007387 */ /* 0x0009e80000100c00 */
[----:B-1----:R4:W-:Y:S04]  /*51a0*/  STL [R1+0x200], R0 ;  /* 0x0002000001007387 */ /* 0x0029e80000100800 */
        /* <DEDUP_REMOVED lines=28> */
[----:B------:R-:W-:Y:S05]  /*5370*/  @P0 BRA `(.L_x_3519) ;  /* 0x0000000000080947 */ /* 0x000fea0003800000 */
[----:B------:R-:W1:Y:S02]  /*5380*/  FENCE.VIEW.ASYNC.G ;  /* 0x00000000000073c6 */ /* 0x000e640000000100 */
[----:B-1----:R-:W-:Y:S06]  /*5390*/  BAR.ARV 0xc, 0x180 ;  /* 0x0306000000007b1d */ /* 0x002fec0000002000 */
.L_x_3519:
[----:B------:R-:W-:Y:S05]  /*53a0*/  BSYNC B0 ;  /* 0x0000000000007941 */ /* 0x000fea0003800000 */
.L_x_3518:
[----:B------:R-:W-:Y:S01]  /*53b0*/  UISETP.NE.AND UP0, UPT, UR38, 0x1, UPT ;  /* 0x000000012600788c */ /* 0x000fe2000bf05270 */
[----:B------:R-:W-:Y:S01]  /*53c0*/  IMAD.U32 R32, RZ, RZ, UR39 ;  /* 0x00000027ff207e24 */ /* 0x000fe2000f8e00ff */
[----:B------:R-:W-:Y:S01]  /*53d0*/  IADD3 R37, P0, R37, 0x1e0, RZ ;  /* 0x000001e025257810 */ /* 0x000fe20007f1e0ff */
[----:B------:R-:W-:Y:S03]  /*53e0*/  BSSY B7, `(.L_x_3520) ;  /* 0x000254d000077945 */ /* 0x000fe60003800000 */
[----:B------:R-:W-:Y:S01]  /*53f0*/  PLOP3.LUT P2, PT, PT, PT, UP0, 0x80, 0x0 ;  /* 0x000000000000781c */ /* 0x000fe20003f4f008 */
[----:B------:R-:W-:Y:S01]  /*5400*/  IMAD.X R38, RZ, RZ, UR42, P0 ;  /* 0x0000002aff267e24 */ /* 0x000fe200080e06ff */
[----:B------:R-:W-:-:S05]  /*5410*/  IADD3 R32, P1, R32, 0x210, RZ ;  /* 0x0000021020207810 */ /* 0x000fca0007f3e0ff */
[----:B------:R-:W-:-:S06]  /*5420*/  IMAD.X R31, RZ, RZ, UR42, P1 ;  /* 0x0000002aff1f7e24 */ /* 0x000fcc00088e06ff */
[----:B------:R-:W-:Y:S05]  /*5430*/  @!P2 BRA `(.L_x_3521) ;  /* 0x0000008000b8a947 */ /* 0x000fea0003800000 */
[----:B----4-:R-:W1:Y:S01]  /*5440*/  LDC R0, c[0x0][0x448] ;  /* 0x00011200ff007b82 */ /* 0x010e620000000800 */
[----:B------:R-:W-:-:S07]  /*5450*/  VIADD R3, R181, 0x3f ;  /* 0x0000003fb5037836 */ /* 0x000fce0000000000 */
[----:B------:R-:W4:Y:S01]  /*5460*/  LDC.64 R4, c[0x0][0xad8] ;  /* 0x0002b600ff047b82 */ /* 0x000f220000000a00 */
[----:B-1----:R-:W-:Y:S02]  /*5470*/  ISETP.NE.AND P1, PT, R0, 0x1, PT ;  /* 0x000000010000780c */ /* 0x002fe40003f25270 */
[----:B----4-:R-:W-:-:S11]  /*5480*/  ISETP.GE.AND P2, PT, R5, 0x1, PT ;  /* 0x000000010500780c */ /* 0x010fd60003f46270 */
[----:B------:R-:W1:Y:S08]  /*5490*/  @P1 LDC R0, c[0x0][0x44c] ;  /* 0x00011300ff001b82 */ /* 0x000e700000000800 */
[----:B------:R-:W4:Y:S01]  /*54a0*/  @P1 LDC R7, c[0x0][0x450] ;  /* 0x00011400ff071b82 */ /* 0x000f220000000800 */
[----:B-1----:R-:W-:-:S05]  /*54b0*/  @P1 IMAD.HI.U32 R0, R3, R0, RZ ;  /* 0x0000000003001227 */ /* 0x002fca00078e00ff */
[----:B----4-:R-:W-:-:S05]  /*54c0*/  @P1 SHF.R.U32.HI R3, RZ, R7, R0 ;  /* 0x00000007ff031219 */ /* 0x010fca0000011600 */
        /* <DEDUP_REMOVED lines=9> */
[----:B------:R-:W1:Y:S02]  /*5560*/  @P0 LDC.64 R6, c[0x0][0xae0] ;  /* 0x0002b800ff060b82 */ /* 0x000e640000000a00 */
[----:B-1----:R-:W-:-:S05]  /*5570*/  @P0 IMAD.HI.U32 R6, R3, R6, RZ ;  /* 0x0000000603060227 */ /* 0x002fca00078e00ff */
[----:B------:R-:W-:-:S04]  /*5580*/  @P0 SHF.R.U32.HI R3, RZ, R7, R6 ;  /* 0x00000007ff030219 */ /* 0x000fc80000011606 */
[----:B------:R-:W-:Y:S01]  /*5590*/  LOP3.LUT R0, RZ, R3, RZ, 0x33, !PT ;  /* 0x00000003ff007212 */ /* 0x000fe200078e33ff */
[----:B------:R-:W-:Y:S06]  /*55a0*/  BRA `(.L_x_3525) ;  /* 0x0000000000107947 */ /* 0x000fec0003800000 */
.L_x_3524:
[----:B------:R-:W-:-:S13]  /*55b0*/  ISETP.NE.AND P0, PT, R5, 0x1, PT ;  /* 0x000000010500780c */ /* 0x000fda0003f05270 */
[----:B------:R-:W1:Y:S02]  /*55c0*/  @P0 LDC.64 R6, c[0x0][0xae0] ;  /* 0x0002b800ff060b82 */ /* 0x000e640000000a00 */
[----:B-1----:R-:W-:-:S05]  /*55d0*/  @P0 IMAD.HI.U32 R6, R0, R6, RZ ;  /* 0x0000000600060227 */ /* 0x002fca00078e00ff */
[----:B------:R-:W-:-:S07]  /*55e0*/  @P0 SHF.R.U32.HI R0, RZ, R7, R6 ;  /* 0x00000007ff000219 */ /* 0x000fce0000011606 */
.L_x_3525:
[----:B------:R-:W-:Y:S05]  /*55f0*/  BSYNC B0 ;  /* 0x0000000000007941 */ /* 0x000fea0003800000 */
.L_x_3523:
[----:B------:R-:W-:-:S05]  /*5600*/  IMAD R3, R0, R5, R5 ;  /* 0x0000000500037224 */ /* 0x000fca00078e0205 */
[----:B------:R-:W-:-:S07]  /*5610*/  VIMNMX R4, R4, R3, PT ;  /* 0x0000000304047248 */ /* 0x000fce0003fe0100 */
.L_x_3522:
[----:B------:R-:W1:Y:S01]  /*5620*/  @P1 LDC R0, c[0x0][0x44c] ;  /* 0x00011300ff001b82 */ /* 0x000e620000000800 */
[----:B------:R-:W-:Y:S01]  /*5630*/  VIADD R4, R4, 0x3f ;  /* 0x0000003f04047836 */ /* 0x000fe20000000000 */
[----:B------:R-:W-:Y:S01]  /*5640*/  ULDC UR4, c[0x0][0xad4] ;  /* 0x0002b50000047ab9 */ /* 0x000fe20000000800 */
[----:B------:R-:W-:-:S03]  /*5650*/  IMAD.MOV.U32 R7, RZ, RZ, R181 ;  /* 0x000000ffff077224 */ /* 0x000fc600078e00b5 */
[----:B------:R-:W-:Y:S02]  /*5660*/  SHF.R.S32.HI R3, RZ, 0x1f, R4 ;  /* 0x0000001fff037819 */ /* 0x000fe40000011404 */
[----:B------:R-:W4:Y:S02]  /*5670*/  @P1 LDC R9, c[0x0][0x450] ;  /* 0x00011400ff091b82 */ /* 0x000f240000000800 */
[----:B------:R-:W-:-:S04]  /*5680*/  LEA.HI R3, R3, R4, RZ, 0x6 ;  /* 0x0000000403037211 */ /* 0x000fc800078f30ff */
[----:B------:R-:W-:-:S04]  /*5690*/  SHF.R.S32.HI R3, RZ, 0x6, R3 ;  /* 0x00000006ff037819 */ /* 0x000fc80000011403 */
[----:B------:R-:W-:Y:S01]  /*56a0*/  VIMNMX R12, R26, R3, PT ;  /* 0x000000031a0c7248 */ /* 0x000fe20003fe0100 */
[----:B-1----:R-:W-:-:S05]  /*56b0*/  @P1 IMAD.HI.U32 R0, R181, R0, RZ ;  /* 0x00000000b5001227 */ /* 0x002fca00078e00ff */
[----:B----4-:R-:W-:-:S05]  /*56c0*/  @P1 SHF.R.U32.HI R7, RZ, R9, R0 ;  /* 0x00000009ff071219 */ /* 0x010fca0000011600 */
        /* <DEDUP_REMOVED lines=8> */
[----:B------:R-:W1:Y:S02]  /*5750*/  @P0 LDC.64 R6, c[0x0][0xae0] ;  /* 0x0002b800ff060b82 */ /* 0x000e640000000a00 */
[----:B-1----:R-:W-:-:S05]  /*5760*/  @P0 IMAD.HI.U32 R6, R3, R6, RZ ;  /* 0x0000000603060227 */ /* 0x002fca00078e00ff */
[----:B------:R-:W-:-:S04]  /*5770*/  @P0 SHF.R.U32.HI R3, RZ, R7, R6 ;  /* 0x00000007ff030219 */ /* 0x000fc80000011606 */
[----:B------:R-:W-:Y:S01]  /*5780*/  LOP3.LUT R190, RZ, R3, RZ, 0x33, !PT ;  /* 0x00000003ffbe7212 */ /* 0x000fe200078e33ff */
[----:B------:R-:W-:Y:S06]  /*5790*/  BRA `(.L_x_3529) ;  /* 0x0000000000107947 */ /* 0x000fec0003800000 */
.L_x_3528:
[----:B------:R-:W-:-:S13]  /*57a0*/  ISETP.NE.AND P0, PT, R5, 0x1, PT ;  /* 0x000000010500780c */ /* 0x000fda0003f05270 */
[----:B------:R-:W1:Y:S02]  /*57b0*/  @P0 LDC.64 R6, c[0x0][0xae0] ;  /* 0x0002b800ff060b82 */ /* 0x000e640000000a00 */
[----:B-1----:R-:W-:-:S05]  /*57c0*/  @P0 IMAD.HI.U32 R6, R190, R6, RZ ;  /* 0x00000006be060227 */ /* 0x002fca00078e00ff */
[----:B------:R-:W-:-:S07]  /*57d0*/  @P0 SHF.R.U32.HI R190, RZ, R7, R6 ;  /* 0x00000007ffbe0219 */ /* 0x000fce0000011606 */
.L_x_3529:
[----:B------:R-:W-:Y:S05]  /*57e0*/  BSYNC B0 ;  /* 0x0000000000007941 */ /* 0x000fea0003800000 */
.L_x_3527:
[----:B------:R-:W-:-:S05]  /*57f0*/  IMAD R5, R190, R5, RZ ;  /* 0x00000005be057224 */ /* 0x000fca00078e02ff */
[----:B------:R-:W-:-:S07]  /*5800*/  VIMNMX R0, R0, R5, !PT ;  /* 0x0000000500007248 */ /* 0x000fce0007fe0100 */
.L_x_3526:
        /* <DEDUP_REMOVED lines=8> */
[----:B------:R-:W-:Y:S01]  /*5890*/  ISETP.NE.AND P0, PT, R213, RZ, PT ;  /* 0x000000ffd500720c */ /* 0x000fe20003f05270 */
[----:B------:R-:W-:-:S03]  /*58a0*/  ULDC UR4, c[0x0][0xae8] ;  /* 0x0002ba0000047ab9 */ /* 0x000fc60000000800 */
[----:B---3--:R-:W-:-:S04]  /*58b0*/  SEL R11, R213, UR4, P0 ;  /* 0x00000004d50b7c07 */ /* 0x008fc80008000000 */
[-C--:B------:R-:W-:Y:S02]  /*58c0*/  IABS R6, R11.reuse ;  /* 0x0000000b00067213 */ /* 0x080fe40000000000 */
[----:B------:R-:W-:Y:S02]  /*58d0*/  IADD3 R0, R11, -0x1, R12 ;  /* 0xffffffff0b007810 */ /* 0x000fe40007ffe00c */
[----:B------:R-:W1:Y:S01]  /*58e0*/  I2F.RP R3, R6 ;  /* 0x0000000600037306 */ /* 0x000e620000209400 */
[----:B0-----:R-:W-:Y:S02]  /*58f0*/  IABS R10, R11 ;  /* 0x0000000b000a7213 */ /* 0x001fe40000000000 */
[----:B------:R-:W-:-:S05]  /*5900*/  IMAD.IADD R0, R0, 0x1, -R9 ;  /* 0x0000000100007824 */ /* 0x000fca00078e0a09 */
[----:B------:R-:W-:Y:S02]  /*5910*/  IABS R8, R0 ;  /* 0x0000000000087213 */ /* 0x000fe40000000000 */
[----:B------:R-:W-:-:S04]  /*5920*/  LOP3.LUT R0, R0, R11, RZ, 0x3c, !PT ;  /* 0x0000000b00007212 */ /* 0x000fc800078e3cff */
[----:B------:R-:W-:Y:S01]  /*5930*/  ISETP.GE.AND P2, PT, R0, RZ, PT ;  /* 0x000000ff0000720c */ /* 0x000fe20003f46270 */
[----:B-1----:R-:W0:Y:S02]  /*5940*/  MUFU.RCP R3, R3 ;  /* 0x0000000300037308 */ /* 0x002e240000001000 */
        /* <DEDUP_REMOVED lines=19> */
.L_x_3531:
[----:B------:R-:W-:Y:S05]  /*5a80*/  BSYNC B0 ;  /* 0x0000000000007941 */ /* 0x000fea0003800000 */
.L_x_3530:
[----:B------:R-:W-:Y:S01]  /*5a90*/  IMAD R0, R220, R3, R9 ;  /* 0x00000003dc007224 */ /* 0x000fe200078e0209 */
[----:B------:R-:W-:-:S04]  /*5aa0*/  PRMT R4, RZ, 0x7610, R4 ;  /* 0x00007610ff047816 */ /* 0x000fc80000000004 */
[----:B------:R-:W-:-:S04]  /*5ab0*/  VIADDMNMX R12, R0, R3, R12, PT ;  /* 0x00000003000c7246 */ /* 0x000fc8000380010c */
[----:B------:R-:W-:-:S13]  /*5ac0*/  ISETP.GT.AND P0, PT, R12, R0, PT ;  /* 0x000000000c00720c */ /* 0x000fda0003f04270 */
[----:B------:R-:W-:Y:S05]  /*5ad0*/  @!P0 BRA `(.L_x_3532) ;  /* 0x0000024c00748947 */ /* 0x000fea0003800000 */
[----:B0-----:R-:W4:Y:S04]  /*5ae0*/  LDL R10, [R1+0x214] ;  /* 0x00021400010a7983 */ /* 0x001f280000100800 */
[----:B------:R-:W4:Y:S04]  /*5af0*/  LDL R9, [R1+0x210] ;  /* 0x0002100001097983 */ /* 0x000f280000100800 */
[----:B------:R-:W4:Y:S04]  /*5b00*/  LDL R8, [R1+0x218] ;  /* 0x0002180001087983 */ /* 0x000f280000100800 */
[----:B-----5:R-:W4:Y:S04]  /*5b10*/  LDL R34, [R1+0x228] ;  /* 0x0002280001227983 */ /* 0x020f280000100800 */
        /* <DEDUP_REMOVED lines=114> */
[----:B---3--:R-:W0:Y:S03]  /*6240*/  S2R R11, SR_TID.X ;  /* 0x00000000000b7919 */ /* 0x008e260000002100 */
[----:B------:R-:W3:Y:S04]  /*6250*/  LDL R14, [R1+0x3f4] ;  /* 0x0003f400010e7983 */ /* 0x000ee80000100800 */
[----:B------:R-:W3:Y:S04]  /*6260*/  LDL R15, [R1+0x3f8] ;  /* 0x0003f800010f7983 */ /* 0x000ee80000100800 */
[----:B------:R-:W3:Y:S04]  /*6270*/  LDL R20, [R1+0x3fc] ;  /* 0x0003fc0001147983 */ /* 0x000ee80000100800 */
[----:B------:R-:W3:Y:S04]  /*6280*/  LDL R21, [R1+0x400] ;  /* 0x0004000001157983 */ /* 0x000ee80000100800 */
[----:B------:R-:W3:Y:S04]  /*6290*/  LDL R152, [R1+0x404] ;  /* 0x0004040001987983 */ /* 0x000ee80000100800 */
[----:B------:R-:W3:Y:S01]  /*62a0*/  LDL R153, [R1+0x408] ;  /* 0x0004080001997983 */ /* 0x000ee20000100800 */
[----:B0-----:R-:W-:-:S02]  /*62b0*/  VIADD R13, R11, 0xffffff80 ;  /* 0xffffff800b0d7836 */ /* 0x001fc40000000000 */
[----:B------:R-:W-:-:S05]  /*62c0*/  VIADD R11, R11, 0xffffff80 ;  /* 0xffffff800b0b7836 */ /* 0x000fca0000000000 */
[----:B------:R-:W-:-:S04]  /*62d0*/  SHF.R.S32.HI R11, RZ, 0x1f, R11 ;  /* 0x0000001fff0b7819 */ /* 0x000fc8000001140b */
[----:B------:R-:W-:Y:S01]  /*62e0*/  LEA.HI R11, R11, R13, RZ, 0x7 ;  /* 0x0000000d0b0b7211 */ /* 0x000fe200078f38ff */
[----:B----4-:R0:W-:Y:S03]  /*62f0*/  STL [R1+0x214], R10 ;  /* 0x0002140a01007387 */ /* 0x0101e60000100800 */
[----:B------:R-:W-:Y:S01]  /*6300*/  SHF.R.S32.HI R11, RZ, 0x7, R11 ;  /* 0x00000007ff0b7819 */ /* 0x000fe2000001140b */
[----:B------:R1:W-:Y:S04]  /*6310*/  STL [R1+0x210], R9 ;  /* 0x0002100901007387 */ /* 0x0003e80000100800 */
[----:B------:R-:W4:Y:S04]  /*6320*/  SHFL.IDX PT, R132, R11, RZ, 0x1f ;  /* 0x00001fff0b847589 */ /* 0x000f2800000e0000 */
[----:B0-----:R-:W3:Y:S04]  /*6330*/  LDL R10, [R1+0x3e8] ;  /* 0x0003e800010a7983 */ /* 0x001ee80000100800 */
[----:B------:R0:W-:Y:S04]  /*6340*/  STL [R1+0x218], R8 ;  /* 0x0002180801007387 */ /* 0x0001e80000100800 */
[----:B-1----:R-:W3:Y:S04]  /*6350*/  LDL R9, [R1+0x3e4] ;  /* 0x0003e40001097983 */ /* 0x002ee80000100800 */
[----:B------:R-:W3:Y:S04]  /*6360*/  LDL R13, [R1+0x3f0] ;  /* 0x0003f000010d7983 */ /* 0x000ee80000100800 */
[----:B0-----:R-:W3:Y:S01]  /*6370*/  LDL R8, [R1+0x40c] ;  /* 0x00040c0001087983 */ /* 0x001ee20000100800 */
[----:B----4-:R-:W-:-:S04]  /*6380*/  LEA.HI R11, R132, R132, RZ, 0x1 ;  /* 0x00000084840b7211 */ /* 0x010fc800078f08ff */
[----:B------:R-:W-:-:S05]  /*6390*/  LOP3.LUT R11, R11, 0x1fffe, RZ, 0xc0, !PT ;  /* 0x0001fffe0b0b7812 */ /* 0x000fca00078ec0ff */
[----:B------:R-:W-:Y:S02]  /*63a0*/  IMAD.IADD R132, R132, 0x1, -R11 ;  /* 0x0000000184847824 */ /* 0x000fe400078e0a0b */
[----:B------:R-:W4:Y:S02]  /*63b0*/  LDL R11, [R1+0x3ec] ;  /* 0x0003ec00010b7983 */ /* 0x000f240000100800 */
[----:B------:R-:W-:-:S04]  /*63c0*/  IMAD R132, R132, 0x8000, R2 ;  /* 0x0000800084847824 */ /* 0x000fc800078e0202 */
[----:B------:R-:W-:Y:S01]  /*63d0*/  VIADD R132, R132, 0x400 ;  /* 0x0000040084847836 */ /* 0x000fe20000000000 */
[----:B------:R0:W-:Y:S04]  /*63e0*/  STL [R1+0x228], R34 ;  /* 0x0002282201007387 */ /* 0x0001e80000100800 */
[----:B------:R-:W-:Y:S01]  /*63f0*/  SHF.R.U32.HI R132, RZ, 0x4, R132 ;  /* 0x00000004ff847819 */ /* 0x000fe20000011684 */
[----:B------:R1:W-:Y:S01]  /*6400*/  STL [R1+0x224], R3 ;  /* 0x0002240301007387 */ /* 0x0003e20000100800 */
[----:B0-----:R-:W-:Y:S02]  /*6410*/  VIADD R34, R2, 0x36400 ;  /* 0x0003640002227836 */ /* 0x001fe40000000000 */
[----:B-1----:R-:W-:-:S03]  /*6420*/  LOP3.LUT R3, R132, 0x3fff, RZ, 0xc0, !PT ;  /* 0x00003fff84037812 */ /* 0x002fc600078ec0ff */
[----:B------:R-:W-:Y:S02]  /*6430*/  SHF.R.U32.HI R34, RZ, 0x4, R34 ;  /* 0x00000004ff227819 */ /* 0x000fe40000011622 */
[----:B------:R-:W-:Y:S02]  /*6440*/  LOP3.LUT R3, R3, 0x2000000, RZ, 0xfc, !PT ;  /* 0x0200000003037812 */ /* 0x000fe400078efcff */
[----:B------:R-:W-:Y:S01]  /*6450*/  LOP3.LUT R34, R34, 0x3fff, RZ, 0xc0, !PT ;  /* 0x00003fff22227812 */ /* 0x000fe200078ec0ff */
[----:B------:R0:W-:Y:S04]  /*6460*/  STL [R1+0x3b0], R6 ;  /* 0x0003b00601007387 */ /* 0x0001e80000100800 */
[----:B------:R1:W-:Y:S04]  /*6470*/  STL [R1+0x3bc], R5 ;  /* 0x0003bc0501007387 */ /* 0x0003e80000100800 */
[----:B------:R1:W-:Y:S01]  /*6480*/  STL [R1+0x3c0], R7 ;  /* 0x0003c00701007387 */ /* 0x0003e20000100800 */
[----:B0-----:R-:W-:-:S03]  /*6490*/  IMAD R6, R33, 0x1000, R3 ;  /* 0x0000100021067824 */ /* 0x001fc600078e0203 */
[----:B------:R0:W-:Y:S01]  /*64a0*/  STL [R1+0x3b8], R4 ;  /* 0x0003b80401007387 */ /* 0x0001e20000100800 */
[----:B-1----:R-:W-:Y:S02]  /*64b0*/  IMAD.MOV.U32 R5, RZ, RZ, 0x40000040 ;  /* 0x40000040ff057424 */ /* 0x002fe400078e00ff */
[----:B------:R-:W-:Y:S01]  /*64c0*/  IMAD.MOV.U32 R7, RZ, RZ, 0x40000040 ;  /* 0x40000040ff077424 */ /* 0x000fe200078e00ff */
[----:B0-----:R-:W-:Y:S01]  /*64d0*/  LOP3.LUT R4, R34, 0x10000, RZ, 0xfc, !PT ;  /* 0x0001000022047812 */ /* 0x001fe200078efcff */
[----:B------:R0:W-:Y:S01]  /*64e0*/  STL [R1+0x3c4], R24 ;  /* 0x0003c41801007387 */ /* 0x0001e20000100800 */
[----:B------:R-:W-:Y:S02]  /*64f0*/  R2UR UR6, R6 ;  /* 0x00000000060672ca */ /* 0x000fe400000e0000 */
[----:B------:R-:W-:Y:S01]  /*6500*/  R2UR UR7, R7 ;  /* 0x00000000070772ca */ /* 0x000fe200000e0000 */
[----:B------:R1:W-:Y:S01]  /*6510*/  STL [R1+0x3d4], R25 ;  /* 0x0003d41901007387 */ /* 0x0003e20000100800 */
[----:B------:R-:W-:-:S02]  /*6520*/  R2UR UR4, R4 ;  /* 0x00000000040472ca */ /* 0x000fc400000e0000 */
[----:B------:R-:W-:Y:S01]  /*6530*/  R2UR UR5, R5 ;  /* 0x00000000050572ca */ /* 0x000fe200000e0000 */
[----:B0-----:R-:W-:Y:S02]  /*6540*/  VIADD R24, R6, 0x80 ;  /* 0x0000008006187836 */ /* 0x001fe40000000000 */
        /* <DEDUP_REMOVED lines=110> */
[----:B0-----:R-:W-:-:S06]  /*6c30*/  WARPGROUP.ARRIVE ;  /* 0x00000000000079c5 */ /* 0x001fcc0000000000 */
[----:B------:R-:W-:Y:S01]  /*6c40*/  HGMMA.64x256x16.F32 R24, gdesc[UR4].tnspB, RZ, !UPT, gsb0 ;  /* 0x43e00000041879f0 */ /* 0x000fe2000c0008ff */
[----:B---3--:R0:W-:Y:S04]  /*6c50*/  STL [R1+0x3e8], R10 ;  /* 0x0003e80a01007387 */ /* 0x0081e80000100800 */
[----:B----4-:R1:W-:Y:S01]  /*6c60*/  STL [R1+0x3ec], R11 ;  /* 0x0003ec0b01007387 */ /* 0x0103e20000100800 */
[----:B0-----:R-:W-:Y:S02]  /*6c70*/  VIADD R10, R4, 0x2 ;  /* 0x00000002040a7836 */ /* 0x001fe40000000000 */
[----:B-1----:R-:W-:-:S03]  /*6c80*/  IMAD.MOV.U32 R11, RZ, RZ, 0x40000040 ;  /* 0x40000040ff0b7424 */ /* 0x002fc600078e00ff */
[----:B------:R-:W-:Y:S02]  /*6c90*/  R2UR UR8, R10 ;  /* 0x000000000a0872ca */ /* 0x000fe400000e0000 */
[----:B------:R-:W-:Y:S01]  /*6ca0*/  R2UR UR9, R11 ;  /* 0x000000000b0972ca */ /* 0x000fe200000e0000 */
[----:B------:R0:W-:Y:S04]  /*6cb0*/  STL [R1+0x3e4], R9 ;  /* 0x0003e40901007387 */ /* 0x0001e80000100800 */
[----:B------:R1:W-:Y:S04]  /*6cc0*/  STL [R1+0x3f0], R13 ;  /* 0x0003f00d01007387 */ /* 0x0003e80000100800 */
[----:B------:R-:W-:Y:S04]  /*6cd0*/  STL [R1+0x3f4], R14 ;  /* 0x0003f40e01007387 */ /* 0x000fe80000100800 */
[----:B------:R-:W-:Y:S04]  /*6ce0*/  STL [R1+0x3f8], R15 ;  /* 0x0003f80f01007387 */ /* 0x000fe80000100800 */
[----:B------:R-:W-:Y:S04]  /*6cf0*/  STL [R1+0x3fc], R20 ;  /* 0x0003fc1401007387 */ /* 0x000fe80000100800 */
[----:B------:R-:W-:Y:S04]  /*6d00*/  STL [R1+0x400], R21 ;  /* 0x0004001501007387 */ /* 0x000fe80000100800 */
[----:B------:R-:W-:Y:S04]  /*6d10*/  STL [R1+0x404], R152 ;  /* 0x0004049801007387 */ /* 0x000fe80000100800 */
[----:B------:R-:W-:Y:S04]  /*6d20*/  STL [R1+0x408], R153 ;  /* 0x0004089901007387 */ /* 0x000fe80000100800 */
[----:B------:R2:W-:Y:S01]  /*6d30*/  STL [R1+0x40c], R8 ;  /* 0x00040c0801007387 */ /* 0x0005e20000100800 */
[----:B0-----:R-:W-:-:S02]  /*6d40*/  IMAD.MOV.U32 R9, RZ, RZ, 0x40000040 ;  /* 0x40000040ff097424 */ /* 0x001fc400078e00ff */
[----:B------:R-:W-:Y:S01]  /*6d50*/  IMAD.MOV.U32 R7, RZ, RZ, 0x40000040 ;  /* 0x40000040ff077424 */ /* 0x000fe200078e00ff */
[----:B-1----:R0:W5:Y:S01]  /*6d60*/  LDL R13, [R1+0x1c8] ;  /* 0x0001c800010d7983 */ /* 0x0021620000100800 */
[----:B--2---:R-:W-:Y:S01]  /*6d70*/  VIADD R8, R6, 0x100 ;  /* 0x0000010006087836 */ /* 0x004fe20000000000 */
[----:B------:R-:W-:Y:S01]  /*6d80*/  R2UR UR7, R9 ;  /* 0x00000000090772ca */ /* 0x000fe200000e0000 */
[----:B------:R-:W-:-:S03]  /*6d90*/  IMAD.MOV.U32 R9, RZ, RZ, 0x40000040 ;  /* 0x40000040ff097424 */ /* 0x000fc600078e00ff */
        /* <DEDUP_REMOVED lines=38> */
[----:B------:R-:W-:Y:S01]  /*7000*/  HGMMA.64x256x16.F32 R24, gdesc[UR8].tnspB, R24, gsb0 ;  /* 0x43e00000081879f0 */ /* 0x000fe20008000818 */
        /* <DEDUP_REMOVED lines=36> */
[----:B------:R-:W-:Y:S01]  /*7250*/  R2UR UR6, R6 ;  /* 0x00000000060672ca */ /* 0x000fe200000e0000 */
[----:B------:R-:W-:Y:S01]  /*7260*/  VIADD R6, R4, 0x6 ;  /* 0x0000000604067836 */ /* 0x000fe20000000000 */
[----:B------:R-:W-:Y:S01]  /*7270*/  R2UR UR7, R7 ;  /* 0x00000000070772ca */ /* 0x000fe200000e0000 */
[----:B------:R-:W-:-:S03]  /*7280*/  IMAD.MOV.U32 R7, RZ, RZ, 0x40000040 ;  /* 0x40000040ff077424 */ /* 0x000fc600078e00ff */
        /* <DEDUP_REMOVED lines=330> */
.L_x_3533:
[----:B------:R-:W-:Y:S01]  /*8730*/  VIADD R20, R12, 0xfffffffe ;  /* 0xfffffffe0c147836 */ /* 0x000fe20000000000 */
[----:B------:R-:W-:Y:S01]  /*8740*/  BSSY B0, `(.L_x_3534) ;  /* 0x00003e8000007945 */ /* 0x000fe20003800000 */
[----:B-----5:R-:W-:-:S03]  /*8750*/  IMAD R13, R13, 0x8, R2 ;  /* 0x000000080d0d7824 */ /* 0x020fc600078e0202 */
[----:B------:R-:W-:Y:S01]  /*8760*/  ISETP.GE.AND P0, PT, R20, R0, PT ;  /* 0x000000001400720c */ /* 0x000fe20003f06270 */
[----:B------:R-:W-:-:S05]  /*8770*/  VIADD R14, R13, 0x38860 ;  /* 0x000388600d0e7836 */ /* 0x000fca0000000000 */
[----:B------:R-:W-:-:S04]  /*8780*/  PRMT R14, R155, 0x654, R14 ;  /* 0x000006549b0e7816 */ /* 0x000fc8000000000e */
[----:B------:R0:W-:Y:S03]  /*8790*/  SYNCS.ARRIVE.TRANS64.RED.A1T0 RZ, [R14+URZ], RZ ;  /* 0x000000ff0eff79a7 */ /* 0x0001e6000810043f */
[----:B------:R-:W-:Y:S05]  /*87a0*/  @!P0 BRA `(.L_x_3535) ;  /* 0x0000003c00848947 */ /* 0x000fea0003800000 */
.L_x_3537:
[----:B0-----:R-:W2:Y:S04]  /*87b0*/  LDL R21, [R1+0x1c8] ;  /* 0x0001c80001157983 */ /* 0x001ea80000100800 */
        /* <DEDUP_REMOVED lines=63> */
[----:B01----:R-:W4:Y:S01]  /*8bb0*/  LDL.64 R14, [R1+0x408] ;  /* 0x00040800010e7983 */ /* 0x003f220000100a00 */
[----:B--2---:R-:W-:-:S04]  /*8bc0*/  IMAD R148, R21, 0x40, R162 ;  /* 0x0000004015947824 */ /* 0x004fc800078e02a2 */
[----:B------:R-:W-:Y:S01]  /*8bd0*/  IMAD R148, R148, 0x4, R2 ;  /* 0x0000000494947824 */ /* 0x000fe200078e0202 */
[----:B------:R-:W-:Y:S06]  /*8be0*/  BAR.SYNC.DEFER_BLOCKING 0xe, 0x100 ;  /* 0x0384000000007b1d */ /* 0x000fec0000010000 */
[----:B------:R-:W3:Y:S04]  /*8bf0*/  LDS R149, [R148+0x38400] ;  /* 0x0384000094957984 */ /* 0x000ee80000000800 */
        /* <DEDUP_REMOVED lines=193> */
[----:B0-----:R-:W2:Y:S04]  /*9810*/  LDL R12, [R1+0x214] ;  /* 0x00021400010c7983 */ /* 0x001ea80000100800 */
[----:B------:R-:W3:Y:S04]  /*9820*/  LDL R13, [R1+0x218] ;  /* 0x00021800010d7983 */ /* 0x000ee80000100800 */
        /* <DEDUP_REMOVED lines=126> */
[----:B--2---:R-:W-:Y:S04]  /*a010*/  STL [R1+0x214], R12 ;  /* 0x0002140c01007387 */ /* 0x004fe80000100800 */
[----:B---3--:R-:W-:Y:S04]  /*a020*/  STL [R1+0x218], R13 ;  /* 0x0002180d01007387 */ /* 0x008fe80000100800 */
[----:B----4-:R-:W-:Y:S04]  /*a030*/  STL [R1+0x21c], R14 ;  /* 0x00021c0e01007387 */ /* 0x010fe80000100800 */
        /* <DEDUP_REMOVED lines=156> */
[----:B------:R-:W-:Y:S01]  /*aa00*/  VIADD R12, R21, 0x1 ;  /* 0x00000001150c7836 */ /* 0x000fe20000000000 */
[----:B------:R-:W-:Y:S01]  /*aa10*/  R2UR UR4, R4 ;  /* 0x00000000040472ca */ /* 0x000fe200000e0000 */
[----:B------:R-:W-:Y:S01]  /*aa20*/  IMAD.MOV.U32 R13, RZ, RZ, 0x40000040 ;  /* 0x40000040ff0d7424 */ /* 0x000fe200078e00ff */
[----:B------:R-:W-:Y:S01]  /*aa30*/  R2UR UR5, R5 ;  /* 0x00000000050572ca */ /* 0x000fe200000e0000 */
[----:B------:R-:W-:Y:S01]  /*aa40*/  IMAD.MOV.U32 R15, RZ, RZ, 0x40000040 ;  /* 0x40000040ff0f7424 */ /* 0x000fe200078e00ff */
[----:B------:R-:W-:Y:S01]  /*aa50*/  ISETP.NE.AND P0, PT, R12, 0x2, PT ;  /* 0x000000020c00780c */ /* 0x000fe20003f05270 */
[----:B------:R0:W-:Y:S01]  /*aa60*/  STL [R1+0x1c8], R12 ;  /* 0x0001c80c01007387 */ /* 0x0001e20000100800 */
[----:B------:R-:W-:Y:S01]  /*aa70*/  R2UR UR7, R13 ;  /* 0x000000000d0772ca */ /* 0x000fe200000e0000 */
[----:B------:R-:W-:-:S10]  /*aa80*/  IMAD.MOV.U32 R13, RZ, RZ, 0x40000040 ;  /* 0x40000040ff0d7424 */ /* 0x000fd400078e00ff */
[----:B0-----:R-:W-:-:S04]  /*aa90*/  @!P0 IMAD.MOV.U32 R12, RZ, RZ, RZ ;  /* 0x000000ffff0c8224 */ /* 0x001fc800078e00ff */
[----:B------:R-:W-:-:S04]  /*aaa0*/  IMAD R12, R12, 0x1000, R3 ;  /* 0x000010000c0c7824 */ /* 0x000fc800078e0203 */
[C---:B------:R-:W-:Y:S01]  /*aab0*/  VIADD R14, R12.reuse, 0x80 ;  /* 0x000000800c0e7836 */ /* 0x040fe20000000000 */
[----:B------:R-:W-:Y:S01]  /*aac0*/  R2UR UR6, R12 ;  /* 0x000000000c0672ca */ /* 0x000fe200000e0000 */
[----:B--2---:R-:W-:-:S12]  /*aad0*/  WARPGROUP.ARRIVE ;  /* 0x00000000000079c5 */ /* 0x004fd80000000000 */
        /* <DEDUP_REMOVED lines=43> */
[----:B------:R-:W-:Y:S02]  /*ad90*/  R2UR UR6, R14 ;  /* 0x000000000e0672ca */ /* 0x000fe400000e0000 */
[----:B------:R-:W-:Y:S02]  /*ada0*/  R2UR UR7, R15 ;  /* 0x000000000f0772ca */ /* 0x000fe400000e0000 */
        /* <DEDUP_REMOVED lines=38> */
[----:B------:R-:W-:Y:S01]  /*b010*/  R2UR UR7, R13 ;  /* 0x000000000d0772ca */ /* 0x000fe200000e0000 */
[----:B------:R-:W2:Y:S01]  /*b020*/  @!P0 LDL R12, [R1+0x1cc] ;  /* 0x0001cc00010c8983 */ /* 0x000ea20000100800 */
[----:B------:R-:W-:Y:S02]  /*b030*/  R2UR UR4, R6 ;  /* 0x00000000060472ca */ /* 0x000fe400000e0000 */
[----:B------:R-:W-:Y:S01]  /*b040*/  R2UR UR5, R7 ;  /* 0x00000000070572ca */ /* 0x000fe200000e0000 */
[----:B------:R-:W3:Y:S04]  /*b050*/  LDL R13, [R1+0x1d0] ;  /* 0x0001d000010d7983 */ /* 0x000ee80000100800 */
        /* <DEDUP_REMOVED lines=70> */
[----:B-1----:R-:W3:Y:S04]  /*b4c0*/  LDL R139, [R1+0x238] ;  /* 0x00023800018b7983 */ /* 0x002ee80000100800 */
[----:B----4-:R-:W4:Y:S04]  /*b4d0*/  LDL R143, [R1+0x228] ;  /* 0x00022800018f7983 */ /* 0x010f280000100800 */
[----:B0-----:R-:W4:Y:S04]  /*b4e0*/  LDL R147, [R1+0x218] ;  /* 0x0002180001937983 */ /* 0x001f280000100800 */
[----:B--2---:R-:W2:Y:S04]  /*b4f0*/  LDL R149, [R1+0x210] ;  /* 0x0002100001957983 */ /* 0x004ea80000100800 */
        /* <DEDUP_REMOVED lines=126> */
[----:B--2---:R0:W-:Y:S04]  /*bce0*/  STL [R1+0x210], R149 ;  /* 0x0002109501007387 */ /* 0x0041e80000100800 */
        /* <DEDUP_REMOVED lines=129> */
[----:B------:R-:W-:-:S02]  /*c500*/  PLOP3.LUT P1, PT, PT, PT, UP0, 0x80, 0x0 ;  /* 0x000000000000781c */ /* 0x000fc40003f2f008 */
[----:B------:R-:W-:-:S05]  /*c510*/  @!P0 LOP3.LUT R12, R12, 0x1, RZ, 0x3c, !PT ;  /* 0x000000010c0c8812 */ /* 0x000fca00078e3cff */
[----:B------:R0:W-:Y:S01]  /*c520*/  @!P0 STL [R1+0x1cc], R12 ;  /* 0x0001cc0c01008387 */ /* 0x0001e20000100800 */
[C---:B------:R-:W-:Y:S01]  /*c530*/  ISETP.GT.AND P0, PT, R20.reuse, R0, PT ;  /* 0x000000001400720c */ /* 0x040fe20003f04270 */
[----:B------:R-:W-:-:S04]  /*c540*/  VIADD R20, R20, 0xffffffff ;  /* 0xffffffff14147836 */ /* 0x000fc80000000000 */
[----:B------:R-:W-:Y:S08]  /*c550*/  @P1 BRA `(.L_x_3536) ;  /* 0x0000000000041947 */ /* 0x000ff00003800000 */
[----:B------:R-:W-:Y:S01]  /*c560*/  BPT.TRAP 0x1 ;  /* 0x000000040000795c */ /* 0x000fe20000300000 */
.L_x_3536:
[----:B-----5:R-:W-:-:S04]  /*c570*/  IMAD R14, R14, 0x8, R2 ;  /* 0x000000080e0e7824 */ /* 0x020fc800078e0202 */
[----:B------:R-:W-:-:S05]  /*c580*/  VIADD R14, R14, 0x38860 ;  /* 0x000388600e0e7836 */ /* 0x000fca0000000000 */
[----:B------:R-:W-:-:S04]  /*c590*/  PRMT R14, R155, 0x654, R14 ;  /* 0x000006549b0e7816 */ /* 0x000fc8000000000e */
[----:B------:R1:W-:Y:S01]  /*c5a0*/  SYNCS.ARRIVE.TRANS64.RED.A1T0 RZ, [R14+URZ], RZ ;  /* 0x000000ff0eff79a7 */ /* 0x0003e2000810043f */
[----:B------:R-:W-:Y:S05]  /*c5b0*/  @P0 BRA `(.L_x_3537) ;  /* 0xffffffc0007c0947 */ /* 0x000fea000383ffff */
.L_x_3535:
[----:B------:R-:W-:Y:S05]  /*c5c0*/  BSYNC B0 ;  /* 0x0000000000007941 */ /* 0x000fea0003800000 */
.L_x_3534:
[----:B------:R-:W2:Y:S04]  /*c5d0*/  LDL R3, [R1+0x1c8] ;  /* 0x0001c80001037983 */ /* 0x000ea80000100800 */
[----:B0-----:R-:W3:Y:S04]  /*c5e0*/  LDL.64 R52, [R1+0x220] ;  /* 0x0002200001347983 */ /* 0x001ee80000100a00 */
[----:B------:R-:W4:Y:S04]  /*c5f0*/  LDL.64 R48, [R1+0x240] ;  /* 0x0002400001307983 */ /* 0x000f280000100a00 */
[----:B------:R-:W5:Y:S04]  /*c600*/  LDL.64 R50, [R1+0x210] ;  /* 0x0002100001327983 */ /* 0x000f680000100a00 */
        /* <DEDUP_REMOVED lines=44> */
[----:B------:R-:W4:Y:S04]  /*c8d0*/  LDL R106, [R1+0x1d0] ;  /* 0x0001d000016a7983 */ /* 0x000f280000100800 */
[----:B------:R-:W4:Y:S01]  /*c8e0*/  LDL R105, [R1+0x1c8] ;  /* 0x0001c80001697983 */ /* 0x000f220000100800 */
[----:B--2---:R-:W-:-:S04]  /*c8f0*/  IMAD R3, R3, 0x40, R162 ;  /* 0x0000004003037824 */ /* 0x004fc800078e02a2 */
[----:B------:R-:W-:Y:S01]  /*c900*/  IMAD R104, R3, 0x4, R2 ;  /* 0x0000000403687824 */ /* 0x000fe200078e0202 */
[----:B------:R-:W-:Y:S06]  /*c910*/  BAR.SYNC.DEFER_BLOCKING 0xe, 0x100 ;  /* 0x0384000000007b1d */ /* 0x000fec0000010000 */
[----:B------:R-:W3:Y:S04]  /*c920*/  LDS R0, [R104+0x38400] ;  /* 0x0384000068007984 */ /* 0x000ee80000000800 */
[----:B------:R-:W0:Y:S01]  /*c930*/  LDS R104, [R104+0x38420] ;  /* 0x0384200068687984 */ /* 0x000e220000000800 */
[C---:B---3--:R-:W-:Y:S01]  /*c940*/  FMUL.FTZ R3, R0.reuse, R53 ;  /* 0x0000003500037220 */ /* 0x048fe20000410000 */
[C---:B------:R-:W-:Y:S01]  /*c950*/  FMUL.FTZ R2, R0.reuse, R52 ;  /* 0x0000003400027220 */ /* 0x040fe20000410000 */
[C---:B-----5:R-:W-:Y:S01]  /*c960*/  FMUL.FTZ R51, R0.reuse, R51 ;  /* 0x0000003300337220 */ /* 0x060fe20000410000 */
[C---:B------:R-:W-:Y:S01]  /*c970*/  FMUL.FTZ R50, R0.reuse, R50 ;  /* 0x0000003200327220 */ /* 0x040fe20000410000 */
[C---:B----4-:R-:W-:Y:S01]  /*c980*/  FMUL.FTZ R47, R0.reuse, R47 ;  /* 0x0000002f002f7220 */ /* 0x050fe20000410000 */
        /* <DEDUP_REMOVED lines=13> */
[C---:B-1----:R-:W-:Y:S01]  /*ca60*/  FMUL.FTZ R3, R0.reuse, R49 ;  /* 0x0000003100037220 */ /* 0x042fe20000410000 */
        /* <DEDUP_REMOVED lines=13> */
[----:B------:R-:W-:Y:S01]  /*cb40*/  STL.64 [R1+0x210], R50 ;  /* 0x0002103201007387 */ /* 0x000fe20000100a00 */
[C---:B-1----:R-:W-:Y:S01]  /*cb50*/  FMUL.FTZ R3, R0.reuse, R43 ;  /* 0x0000002b00037220 */ /* 0x042fe20000410000 */
[----:B------:R-:W-:-:S02]  /*cb60*/  FMUL.FTZ R2, R0, R42 ;  /* 0x0000002a00027220 */ /* 0x000fc40000410000 */
[----:B------:R1:W-:Y:S04]  /*cb70*/  STL.64 [R1+0x230], R46 ;  /* 0x0002302e01007387 */ /* 0x0003e80000100a00 */
[----:B------:R-:W-:Y:S04]  /*cb80*/  STL.64 [R1+0x250], R44 ;  /* 0x0002502c01007387 */ /* 0x000fe80000100a00 */
[----:B------:R-:W-:Y:S04]  /*cb90*/  STL.64 [R1+0x260], R2 ;  /* 0x0002600201007387 */ /* 0x000fe80000100a00 */
[----:B------:R-:W-:Y:S04]  /*cba0*/  STL.64 [R1+0x270], R40 ;  /* 0x0002702801007387 */ /* 0x000fe80000100a00 */
[----:B------:R-:W-:Y:S04]  /*cbb0*/  STL.64 [R1+0x280], R34 ;  /* 0x0002802201007387 */ /* 0x000fe80000100a00 */
        /* <DEDUP_REMOVED lines=8> */
[----:B-1----:R-:W5:Y:S04]  /*cc40*/  LDL.64 R46, [R1+0x2f8] ;  /* 0x0002f800012e7983 */ /* 0x002f680000100a00 */
[----:B------:R-:W5:Y:S04]  /*cc50*/  LDL.64 R52, [R1+0x318] ;  /* 0x0003180001347983 */ /* 0x000f680000100a00 */
[----:B------:R-:W5:Y:S04]  /*cc60*/  LDL.64 R50, [R1+0x328] ;  /* 0x0003280001327983 */ /* 0x000f680000100a00 */
[----:B------:R-:W5:Y:S04]  /*cc70*/  LDL.64 R48, [R1+0x338] ;  /* 0x0003380001307983 */ /* 0x000f680000100a00 */
[----:B--2---:R-:W2:Y:S04]  /*cc80*/  LDL.64 R36, [R1+0x348] ;  /* 0x0003480001247983 */ /* 0x004ea80000100a00 */
[----:B------:R-:W2:Y:S04]  /*cc90*/  LDL.64 R44, [R1+0x358] ;  /* 0x00035800012c7983 */ /* 0x000ea80000100a00 */
[----:B------:R-:W2:Y:S04]  /*cca0*/  LDL.64 R42, [R1+0x368] ;  /* 0x00036800012a7983 */ /* 0x000ea80000100a00 */
[----:B------:R-:W2:Y:S04]  /*ccb0*/  LDL.64 R40, [R1+0x378] ;  /* 0x0003780001287983 */ /* 0x000ea80000100a00 */
[----:B---3--:R-:W3:Y:S04]  /*ccc0*/  LDL.64 R38, [R1+0x388] ;  /* 0x0003880001267983 */ /* 0x008ee80000100a00 */
[----:B----4-:R-:W4:Y:S04]  /*ccd0*/  LDL.64 R26, [R1+0x398] ;  /* 0x00039800011a7983 */ /* 0x010f280000100a00 */
[----:B------:R-:W4:Y:S04]  /*cce0*/  LDL.64 R34, [R1+0x3a8] ;  /* 0x0003a80001227983 */ /* 0x000f280000100a00 */
[----:B-----5:R-:W5:Y:S04]  /*ccf0*/  LDL.64 R32, [R1+0x3b8] ;  /* 0x0003b80001207983 */ /* 0x020f680000100a00 */
[----:B------:R-:W5:Y:S04]  /*cd00*/  LDL.64 R30, [R1+0x3c8] ;  /* 0x0003c800011e7983 */ /* 0x000f680000100a00 */
[----:B------:R-:W5:Y:S04]  /*cd10*/  LDL.64 R28, [R1+0x3d8] ;  /* 0x0003d800011c7983 */ /* 0x000f680000100a00 */
[----:B------:R-:W5:Y:S04]  /*cd20*/  LDL.64 R2, [R1+0x3e8] ;  /* 0x0003e80001027983 */ /* 0x000f680000100a00 */
[----:B0-----:R-:W5:Y:S04]  /*cd30*/  LDL.64 R24, [R1+0x3f8] ;  /* 0x0003f80001187983 */ /* 0x001f680000100a00 */
[----:B------:R-:W5:Y:S01]  /*cd40*/  LDL.64 R20, [R1+0x408] ;  /* 0x0004080001147983 */ /* 0x000f620000100a00 */
        /* <DEDUP_REMOVED lines=63> */
[----:B------:R-:W-:Y:S01]  /*d140*/  VIADD R0, R105, 0x1 ;  /* 0x0000000169007836 */ /* 0x000fe20000000000 */
        /* <DEDUP_REMOVED lines=31> */
[----:B------:R-:W-:Y:S01]  /*d340*/  STL [R1+0x1c8], R0 ;  /* 0x0001c80001007387 */ /* 0x000fe20000100800 */
[----:B------:R-:W-:-:S03]  /*d350*/  ISETP.NE.AND P0, PT, R0, 0x2, PT ;  /* 0x000000020000780c */ /* 0x000fc60003f05270 */
[----:B------:R0:W-:Y:S02]  /*d360*/  STL.64 [R1+0x310], R4 ;  /* 0x0003100401007387 */ /* 0x0001e40000100a00 */
[----:B0-----:R-:W-:Y:S02]  /*d370*/  IMAD.MOV.U32 R4, RZ, RZ, 0x1 ;  /* 0x00000001ff047424 */ /* 0x001fe400078e00ff */
        /* <DEDUP_REMOVED lines=18> */
[C---:B----4-:R-:W-:Y:S01]  /*d4a0*/  FMUL.FTZ R27, R104.reuse, R27 ;  /* 0x0000001b681b7220 */ /* 0x050fe20000410000 */
[C---:B------:R-:W-:Y:S01]  /*d4b0*/  FMUL.FTZ R26, R104.reuse, R26 ;  /* 0x0000001a681a7220 */ /* 0x040fe20000410000 */
[C---:B------:R-:W-:Y:S01]  /*d4c0*/  FMUL.FTZ R35, R104.reuse, R35 ;  /* 0x0000002368237220 */ /* 0x040fe20000410000 */
[C---:B------:R-:W-:Y:S01]  /*d4d0*/  FMUL.FTZ R34, R104.reuse, R34 ;  /* 0x0000002268227220 */ /* 0x040fe20000410000 */
[C---:B-----5:R-:W-:Y:S01]  /*d4e0*/  FMUL.FTZ R33, R104.reuse, R33 ;  /* 0x0000002168217220 */ /* 0x060fe20000410000 */
        /* <DEDUP_REMOVED lines=28> */
[----:B------:R-:W-:Y:S06]  /*d6b0*/  BAR.ARV 0xf, 0x100 ;  /* 0x03c4000000007b1d */ /* 0x000fec0000002000 */
[----:B------:R-:W-:Y:S05]  /*d6c0*/  @P0 BRA `(.L_x_3532) ;  /* 0x000001d000780947 */ /* 0x000fea0003800000 */
[----:B------:R-:W2:Y:S04]  /*d6d0*/  LDL R0, [R1+0x1cc] ;  /* 0x0001cc0001007983 */ /* 0x000ea80000100800 */
[----:B------:R4:W-:Y:S01]  /*d6e0*/  STL [R1+0x1c8], RZ ;  /* 0x0001c8ff01007387 */ /* 0x0009e20000100800 */
[----:B--2---:R-:W-:-:S05]  /*d6f0*/  LOP3.LUT R0, R0, 0x1, RZ, 0x3c, !PT ;  /* 0x0000000100007812 */ /* 0x004fca00078e3cff */
[----:B------:R4:W-:Y:S01]  /*d700*/  STL [R1+0x1cc], R0 ;  /* 0x0001cc0001007387 */ /* 0x0009e20000100800 */
[----:B------:R-:W-:Y:S05]  /*d710*/  BRA `(.L_x_3532) ;  /* 0x000001d000647947 */ /* 0x000fea0003800000 */
.L_x_3521:
[----:B----4-:R-:W1:Y:S01]  /*d720*/  LDC R0, c[0x0][0x448] ;  /* 0x00011200ff007b82 */ /* 0x010e620000000800 */
[----:B------:R-:W-:Y:S01]  /*d730*/  UIADD3 UR10, UP0, UR40, 0x38830, URZ ;  /* 0x00038830280a7890 */ /* 0x000fe2000ff1e03f */
[----:B------:R-:W-:Y:S01]  /*d740*/  IMAD.U32 R4, RZ, RZ, UR60 ;  /* 0x0000003cff047e24 */ /* 0x000fe2000f8e00ff */
[----:B------:R-:W-:Y:S01]  /*d750*/  UIADD3 UR8, UP1, UR40, 0x38840, URZ ;  /* 0x0003884028087890 */ /* 0x000fe2000ff3e03f */
[----:B------:R-:W-:Y:S01]  /*d760*/  IMAD.MOV.U32 R5, RZ, RZ, 0x80 ;  /* 0x00000080ff057424 */ /* 0x000fe200078e00ff */
[----:B------:R-:W-:Y:S01]  /*d770*/  UIADD3 UR6, UP2, UR40, 0x38850, URZ ;  /* 0x0003885028067890 */ /* 0x000fe2000ff5e03f */
[----:B------:R-:W-:Y:S01]  /*d780*/  IMAD.MOV.U32 R7, RZ, RZ, R155 ;  /* 0x000000ffff077224 */ /* 0x000fe200078e009b */
[----:B------:R-:W-:Y:S01]  /*d790*/  UIADD3 UR4, UP3, UR40, 0x38860, URZ ;  /* 0x0003886028047890 */ /* 0x000fe2000ff7e03f */
[----:B------:R-:W4:Y:S01]  /*d7a0*/  LDC.64 R8, c[0x0][0xad8] ;  /* 0x0002b600ff087b82 */ /* 0x000f220000000a00 */
[----:B------:R-:W-:Y:S01]  /*d7b0*/  IMAD.MOV.U32 R6, RZ, RZ, 0x100 ;  /* 0x00000100ff067424 */ /* 0x000fe200078e00ff */
[----:B------:R-:W-:Y:S01]  /*d7c0*/  UIADD3.X UR11, URZ, UR41, URZ, UP0, !UPT ;  /* 0x000000293f0b7290 */ /* 0x000fe200087fe43f */
[----:B------:R-:W-:Y:S01]  /*d7d0*/  IMAD.U32 R3, RZ, RZ, UR6 ;  /* 0x00000006ff037e24 */ /* 0x000fe2000f8e00ff */
[----:B------:R-:W-:Y:S01]  /*d7e0*/  UIADD3.X UR9, URZ, UR41, URZ, UP1, !UPT ;  /* 0x000000293f097290 */ /* 0x000fe20008ffe43f */
[----:B------:R-:W-:Y:S01]  /*d7f0*/  IMAD.U32 R14, RZ, RZ, UR4 ;  /* 0x00000004ff0e7e24 */ /* 0x000fe2000f8e00ff */
[----:B------:R-:W-:Y:S01]  /*d800*/  UIADD3.X UR7, URZ, UR41, URZ, UP2, !UPT ;  /* 0x000000293f077290 */ /* 0x000fe200097fe43f */
[----:B------:R2:W-:Y:S01]  /*d810*/  STL.64 [R1+0x28], R4 ;  /* 0x0000280401007387 */ /* 0x0005e20000100a00 */
[----:B------:R-:W-:Y:S01]  /*d820*/  UIADD3.X UR5, URZ, UR41, URZ, UP3, !UPT ;  /* 0x000000293f057290 */ /* 0x000fe20009ffe43f */
[----:B------:R-:W-:-:S02]  /*d830*/  IMAD.U32 R152, RZ, RZ, UR60 ;  /* 0x0000003cff987e24 */ /* 0x000fc4000f8e00ff */
[----:B------:R3:W-:Y:S01]  /*d840*/  STL.64 [R1+0x30], R6 ;  /* 0x0000300601007387 */ /* 0x0007e20000100a00 */
[----:B------:R-:W-:Y:S02]  /*d850*/  IMAD.MOV.U32 R153, RZ, RZ, 0x80 ;  /* 0x00000080ff997424 */ /* 0x000fe400078e00ff */
[----:B------:R-:W-:Y:S01]  /*d860*/  IMAD.MOV.U32 R154, RZ, RZ, 0x80 ;  /* 0x00000080ff9a7424 */ /* 0x000fe200078e00ff */
[----:B------:R0:W-:Y:S01]  /*d870*/  STL [R1+0x50], R85 ;  /* 0x0000505501007387 */ /* 0x0001e20000100800 */
[----:B-1----:R-:W-:Y:S01]  /*d880*/  ISETP.NE.AND P2, PT, R0, 0x1, PT ;  /* 0x000000010000780c */ /* 0x002fe20003f45270 */
[----:B0-----:R-:W-:Y:S02]  /*d890*/  IMAD.U32 R10, RZ, RZ, UR10 ;  /* 0x0000000aff0a7e24 */ /* 0x001fe4000f8e00ff */
[----:B--2---:R-:W-:Y:S01]  /*d8a0*/  IMAD.U32 R5, RZ, RZ, UR7 ;  /* 0x00000007ff057e24 */ /* 0x004fe2000f8e00ff */
[----:B------:R0:W-:Y:S01]  /*d8b0*/  STL.128 [R1], R152 ;  /* 0x0000009801007387 */ /* 0x0001e20000100c00 */
[----:B------:R-:W-:-:S02]  /*d8c0*/  IMAD.U32 R12, RZ, RZ, UR8 ;  /* 0x00000008ff0c7e24 */ /* 0x000fc4000f8e00ff */
[----:B---3--:R-:W-:Y:S01]  /*d8d0*/  IMAD.U32 R7, RZ, RZ, UR5 ;  /* 0x00000005ff077e24 */ /* 0x008fe2000f8e00ff */
[----:B------:R0:W-:Y:S01]  /*d8e0*/  STL [R1+0x10], RZ ;  /* 0x000010ff01007387 */ /* 0x0001e20000100800 */
[----:B------:R-:W-:Y:S01]  /*d8f0*/  IMAD.U32 R11, RZ, RZ, UR11 ;  /* 0x0000000bff0b7e24 */ /* 0x000fe2000f8e00ff */
[----:B----4-:R-:W-:Y:S01]  /*d900*/  ISETP.GE.AND P3, PT, R9, 0x1, PT ;  /* 0x000000010900780c */ /* 0x010fe20003f66270 */
[----:B------:R-:W-:Y:S01]  /*d910*/  IMAD.U32 R13, RZ, RZ, UR9 ;  /* 0x00000009ff0d7e24 */ /* 0x000fe2000f8e00ff */
[----:B------:R0:W-:Y:S01]  /*d920*/  STL [R1+0x38], RZ ;  /* 0x000038ff01007387 */ /* 0x0001e20000100800 */
[----:B------:R-:W1:Y:S01]  /*d930*/  @P2 LDC R0, c[0x0][0x44c] ;  /* 0x00011300ff002b82 */ /* 0x000e620000000800 */
[----:B------:R-:W-:Y:S02]  /*d940*/  IMAD.MOV.U32 R4, RZ, RZ, R3 ;  /* 0x000000ffff047224 */ /* 0x000fe400078e0003 */
[----:B------:R-:W-:Y:S01]  /*d950*/  IMAD.MOV.U32 R6, RZ, RZ, R14 ;  /* 0x000000ffff067224 */ /* 0x000fe200078e000e */
[----:B------:R0:W-:Y:S01]  /*d960*/  STL.64 [R1+0x18], R10 ;  /* 0x0000180a01007387 */ /* 0x0001e20000100a00 */
[----:B------:R-:W-:-:S02]  /*d970*/  VIADD R3, R181, 0x3f ;  /* 0x0000003fb5037836 */ /* 0x000fc40000000000 */
[----:B------:R-:W-:Y:S01]  /*d980*/  IMAD.U32 R30, RZ, RZ, UR39 ;  /* 0x00000027ff1e7e24 */ /* 0x000fe2000f8e00ff */
[----:B------:R-:W2:Y:S01]  /*d990*/  @P2 LDC R15, c[0x0][0x450] ;  /* 0x00011400ff0f2b82 */ /* 0x000ea20000000800 */
[----:B------:R0:W-:Y:S01]  /*d9a0*/  STL.128 [R1+0x40], R4 ;  /* 0x0000400401007387 */ /* 0x0001e20000100c00 */
[----:B------:R-:W-:Y:S02]  /*d9b0*/  IMAD.U32 R56, RZ, RZ, UR39 ;  /* 0x00000027ff387e24 */ /* 0x000fe4000f8e00ff */
[----:B------:R-:W-:Y:S01]  /*d9c0*/  IADD3 R30, P0, R30, 0x28, RZ ;  /* 0x000000281e1e7810 */ /* 0x000fe20007f1e0ff */
[----:B------:R0:W-:Y:S02]  /*d9d0*/  STL.64 [R1+0x20], R12 ;  /* 0x0000200c01007387 */ /* 0x0001e40000100a00 */
[----:B------:R-:W-:Y:S02]  /*d9e0*/  IADD3 R56, P1, R56, 0x50, RZ ;  /* 0x0000005038387810 */ /* 0x000fe40007f3e0ff */
[----:B------:R-:W-:-:S03]  /*d9f0*/  IMAD.X R33, RZ, RZ, UR42, P0 ;  /* 0x0000002aff217e24 */ /* 0x000fc600080e06ff */
[----:B------:R-:W-:Y:S02]  /*da00*/  IMAD.X R57, RZ, RZ, UR42, P1 ;  /* 0x0000002aff397e24 */ /* 0x000fe400088e06ff */
[----:B-1----:R-:W-:-:S05]  /*da10*/  @P2 IMAD.HI.U32 R0, R3, R0, RZ ;  /* 0x0000000003002227 */ /* 0x002fca00078e00ff */
[----:B--2---:R-:W-:-:S05]  /*da20*/  @P2 SHF.R.U32.HI R3, RZ, R15, R0 ;  /* 0x0000000fff032219 */ /* 0x004fca0000011600 */
[----:B------:R-:W-:-:S04]  /*da30*/  IMAD.IADD R3, R212, 0x1, R3 ;  /* 0x00000001d4037824 */ /* 0x000fc800078e0203 */
[----:B------:R-:W-:Y:S01]  /*da40*/  IMAD.IADD R8, R3, 0x1, R8 ;  /* 0x0000000103087824 */ /* 0x000fe200078e0208 */
[----:B0-----:R-:W-:Y:S06]  /*da50*/  @!P3 BRA `(.L_x_3538) ;  /* 0x000000000048b947 */ /* 0x001fec0003800000 */
        /* <DEDUP_REMOVED lines=11> */
.L_x_3540:
[----:B------:R-:W-:-:S13]  /*db10*/  ISETP.NE.AND P0, PT, R9, 0x1, PT ;  /* 0x000000010900780c */ /* 0x000fda0003f05270 */
[----:B------:R-:W0:Y:S02]  /*db20*/  @P0 LDC.64 R4, c[0x0][0xae0] ;  /* 0x0002b800ff040b82 */ /* 0x000e240000000a00 */
[----:B0-----:R-:W-:-:S05]  /*db30*/  @P0 IMAD.HI.U32 R4, R0, R4, RZ ;  /* 0x0000000400040227 */ /* 0x001fca00078e00ff */
[----:B------:R-:W-:-:S07]  /*db40*/  @P0 SHF.R.U32.HI R0, RZ, R5, R4 ;  /* 0x00000005ff000219 */ /* 0x000fce0000011604 */
.L_x_3541:
[----:B------:R-:W-:Y:S05]  /*db50*/  BSYNC B0 ;  /* 0x0000000000007941 */ /* 0x000fea0003800000 */
.L_x_3539:
[----:B------:R-:W-:-:S05]  /*db60*/  IMAD R3, R0, R9, R9 ;  /* 0x0000000900037224 */ /* 0x000fca00078e0209 */
[----:B------:R-:W-:-:S07]  /*db70*/  VIMNMX R8, R8, R3, PT ;  /* 0x0000000308087248 */ /* 0x000fce0003fe0100 */
.L_x_3538:
[----:B------:R-:W0:Y:S01]  /*db80*/  @P2 LDC R0, c[0x0][0x44c] ;  /* 0x00011300ff002b82 */ /* 0x000e220000000800 */
[----:B------:R-:W-:Y:S01]  /*db90*/  VIADD R8, R8, 0x3f ;  /* 0x0000003f08087836 */ /* 0x000fe20000000000 */
[----:B------:R-:W-:Y:S01]  /*dba0*/  ULDC UR4, c[0x0][0xad4] ;  /* 0x0002b50000047ab9 */ /* 0x000fe20000000800 */
[----:B------:R-:W-:-:S03]  /*dbb0*/  IMAD.MOV.U32 R5, RZ, RZ, R181 ;  /* 0x000000ffff057224 */ /* 0x000fc600078e00b5 */
        /* <DEDUP_REMOVED lines=20> */
.L_x_3544:
[----:B------:R-:W-:-:S13]  /*dd00*/  ISETP.NE.AND P0, PT, R9, 0x1, PT ;  /* 0x000000010900780c */ /* 0x000fda0003f05270 */
[----:B------:R-:W0:Y:S02]  /*dd10*/  @P0 LDC.64 R4, c[0x0][0xae0] ;  /* 0x0002b800ff040b82 */ /* 0x000e240000000a00 */
[----:B0-----:R-:W-:-:S05]  /*dd20*/  @P0 IMAD.HI.U32 R4, R0, R4, RZ ;  /* 0x0000000400040227 */ /* 0x001fca00078e00ff */
[----:B------:R-:W-:-:S07]  /*dd30*/  @P0 SHF.R.U32.HI R0, RZ, R5, R4 ;  /* 0x00000005ff000219 */ /* 0x000fce0000011604 */
.L_x_3545:
[----:B------:R-:W-:Y:S05]  /*dd40*/  BSYNC B0 ;  /* 0x0000000000007941 */ /* 0x000fea0003800000 */
.L_x_3543:
[----:B------:R-:W-:-:S05]  /*dd50*/  IMAD R0, R0, R9, RZ ;  /* 0x0000000900007224 */ /* 0x000fca00078e02ff */
[----:B------:R-:W-:-:S07]  /*dd60*/  VIMNMX R3, R3, R0, !PT ;  /* 0x0000000003037248 */ /* 0x000fce0007fe0100 */
.L_x_3542:
        /* <DEDUP_REMOVED lines=39> */
.L_x_3547:
[----:B------:R-:W-:Y:S05]  /*dfe0*/  BSYNC B0 ;  /* 0x0000000000007941 */ /* 0x000fea0003800000 */
.L_x_3546:
[----:B------:R-:W-:Y:S01]  /*dff0*/  IMAD R180, R220, R193, R9 ;  /* 0x000000c1dcb47224 */ /* 0x000fe200078e0209 */
[----:B------:R-:W-:-:S04]  /*e000*/  PRMT R4, RZ, 0x7610, R4 ;  /* 0x00007610ff047816 */ /* 0x000fc80000000004 */
[----:B------:R-:W-:-:S04]  /*e010*/  VIADDMNMX R193, R180, R193, R26, PT ;  /* 0x000000c1b4c17246 */ /* 0x000fc8000380011a */
[----:B------:R-:W-:-:S13]  /*e020*/  ISETP.GT.AND P0, PT, R193, R180, PT ;  /* 0x000000b4c100720c */ /* 0x000fda0003f04270 */
[----:B------:R-:W-:Y:S05]  /*e030*/  @!P0 BRA `(.L_x_3532) ;  /* 0x000001c8001c8947 */ /* 0x000fea0003800000 */
[----:B------:R-:W0:Y:S01]  /*e040*/  S2R R0, SR_TID.X ;  /* 0x0000000000007919 */ /* 0x000e220000002100 */
[----:B------:R-:W-:Y:S01]  /*e050*/  VIADD R10, R2, 0x36400 ;  /* 0x00036400020a7836 */ /* 0x000fe20000000000 */
[----:B------:R-:W-:Y:S01]  /*e060*/  UIADD3 UR4, UP0, UR40, 0x38400, URZ ;  /* 0x0003840028047890 */ /* 0x000fe2000ff1e03f */
[----:B------:R-:W-:Y:S01]  /*e070*/  IMAD.MOV.U32 R4, RZ, RZ, 0x1 ;  /* 0x00000001ff047424 */ /* 0x000fe200078e00ff */
[----:B------:R1:W5:Y:S01]  /*e080*/  LDL R13, [R1+0x464] ;  /* 0x00046400010d7983 */ /* 0x0003620000100800 */
[----:B------:R-:W-:Y:S01]  /*e090*/  IMAD.MOV.U32 R5, RZ, RZ, RZ ;  /* 0x000000ffff057224 */ /* 0x000fe200078e00ff */
[----:B------:R-:W-:Y:S01]  /*e0a0*/  LOP3.LUT P0, RZ, R10, 0x3ff, RZ, 0xc0, !PT ;  /* 0x000003ff0aff7812 */ /* 0x000fe2000780c0ff */
[----:B------:R-:W-:Y:S01]  /*e0b0*/  IMAD.MOV.U32 R6, RZ, RZ, 0x1 ;  /* 0x00000001ff067424 */ /* 0x000fe200078e00ff */
[----:B------:R-:W2:Y:S01]  /*e0c0*/  S2R R28, SR_TID.X ;  /* 0x00000000001c7919 */ /* 0x000ea20000002100 */
[----:B------:R-:W-:Y:S01]  /*e0d0*/  IMAD.MOV.U32 R7, RZ, RZ, RZ ;  /* 0x000000ffff077224 */ /* 0x000fe200078e00ff */
[----:B------:R-:W-:Y:S01]  /*e0e0*/  UIADD3.X UR5, URZ, UR41, URZ, UP0, !UPT ;  /* 0x000000293f057290 */ /* 0x000fe200087fe43f */
[----:B------:R-:W-:-:S02]  /*e0f0*/  VIADD R10, R2, 0x26400 ;  /* 0x00026400020a7836 */ /* 0x000fc40000000000 */
[C---:B------:R-:W-:Y:S01]  /*e100*/  VIADD R11, R2.reuse, 0x400 ;  /* 0x00000400020b7836 */ /* 0x040fe20000000000 */
[----:B------:R3:W-:Y:S01]  /*e110*/  STL.128 [R1+0x60], R4 ;  /* 0x0000600401007387 */ /* 0x0007e20000100c00 */
[----:B------:R-:W-:Y:S01]  /*e120*/  VIADD R60, R2, 0x20400 ;  /* 0x00020400023c7836 */ /* 0x000fe20000000000 */
[----:B------:R-:W-:Y:S01]  /*e130*/  SHF.R.U32.HI R10, RZ, 0x4, R10 ;  /* 0x00000004ff0a7819 */ /* 0x000fe2000001160a */
[----:B------:R-:W-:Y:S02]  /*e140*/  IMAD.U32 R8, RZ, RZ, UR4 ;  /* 0x00000004ff087e24 */ /* 0x000fe4000f8e00ff */
[----:B------:R-:W-:Y:S01]  /*e150*/  IMAD.U32 R9, RZ, RZ, UR5 ;  /* 0x00000005ff097e24 */ /* 0x000fe2000f8e00ff */
[----:B------:R-:W-:Y:S01]  /*e160*/  LOP3.LUT R10, R10, 0x3fff, RZ, 0xc0, !PT ;  /* 0x00003fff0a0a7812 */ /* 0x000fe200078ec0ff */
[----:B------:R-:W-:Y:S02]  /*e170*/  IMAD.U32 R26, RZ, RZ, UR39 ;  /* 0x00000027ff1a7e24 */ /* 0x000fe4000f8e00ff */
[----:B------:R-:W-:Y:S01]  /*e180*/  IMAD.U32 R52, RZ, RZ, UR39 ;  /* 0x00000027ff347e24 */ /* 0x000fe2000f8e00ff */
[----:B------:R-:W-:Y:S01]  /*e190*/  LOP3.LUT R10, R10, 0x10000, RZ, 0xfc, !PT ;  /* 0x000100000a0a7812 */ /* 0x000fe200078efcff */
[----:B------:R4:W-:Y:S01]  /*e1a0*/  STL.64 [R1+0x58], R8 ;  /* 0x0000580801007387 */ /* 0x0009e20000100a00 */
[----:B------:R-:W-:-:S02]  /*e1b0*/  IMAD.U32 R48, RZ, RZ, UR39 ;  /* 0x00000027ff307e24 */ /* 0x000fc4000f8e00ff */
[----:B------:R-:W-:Y:S01]  /*e1c0*/  IMAD.U32 R41, RZ, RZ, UR39 ;  /* 0x00000027ff297e24 */ /* 0x000fe2000f8e00ff */
[----:B---3--:R-:W-:Y:S01]  /*e1d0*/  SHF.R.U32.HI R5, RZ, 0x4, R11 ;  /* 0x00000004ff057819 */ /* 0x008fe2000001160b */
[----:B------:R-:W-:Y:S02]  /*e1e0*/  IMAD.MOV.U32 R7, RZ, RZ, 0x40000040 ;  /* 0x40000040ff077424 */ /* 0x000fe400078e00ff */
[C---:B0-----:R-:W-:Y:S01]  /*e1f0*/  VIADD R3, R0.reuse, 0xffffff80 ;  /* 0xffffff8000037836 */ /* 0x041fe20000000000 */
[----:B------:R-:W-:Y:S01]  /*e200*/  LOP3.LUT R5, R5, 0x3fff, RZ, 0xc0, !PT ;  /* 0x00003fff05057812 */ /* 0x000fe200078ec0ff */
[----:B------:R-:W-:Y:S02]  /*e210*/  VIADD R0, R0, 0xffffff80 ;  /* 0xffffff8000007836 */ /* 0x000fe40000000000 */
[----:B----4-:R-:W-:Y:S01]  /*e220*/  IMAD.MOV.U32 R9, RZ, RZ, 0x40000040 ;  /* 0x40000040ff097424 */ /* 0x010fe200078e00ff */
[----:B------:R-:W-:Y:S01]  /*e230*/  LOP3.LUT R6, R5, 0x10000, RZ, 0xfc, !PT ;  /* 0x0001000005067812 */ /* 0x000fe200078efcff */
[----:B------:R-:W-:Y:S01]  /*e240*/  IMAD.MOV.U32 R5, RZ, RZ, 0x40000040 ;  /* 0x40000040ff057424 */ /* 0x000fe200078e00ff */
[----:B------:R-:W-:Y:S01]  /*e250*/  SHF.R.S32.HI R0, RZ, 0x1f, R0 ;  /* 0x0000001fff007819 */ /* 0x000fe20000011400 */
[----:B--2---:R-:W-:-:S02]  /*e260*/  VIADD R12, R28, 0xffffff80 ;  /* 0xffffff801c0c7836 */ /* 0x004fc40000000000 */
[----:B------:R-:W-:Y:S01]  /*e270*/  IMAD.U32 R50, RZ, RZ, UR39 ;  /* 0x00000027ff327e24 */ /* 0x000fe2000f8e00ff */
[----:B------:R-:W-:Y:S01]  /*e280*/  LEA.HI R0, R0, R3, RZ, 0x7 ;  /* 0x0000000300007211 */ /* 0x000fe200078f38ff */
[----:B------:R-:W-:Y:S01]  /*e290*/  IMAD.U32 R43, RZ, RZ, UR39 ;  /* 0x00000027ff2b7e24 */ /* 0x000fe2000f8e00ff */
[----:B------:R-:W-:Y:S01]  /*e2a0*/  STL [R1+0x74], R12 ;  /* 0x0000740c01007387 */ /* 0x000fe20000100800 */
[----:B------:R-:W-:Y:S01]  /*e2b0*/  IMAD.U32 R45, RZ, RZ, UR39 ;  /* 0x00000027ff2d7e24 */ /* 0x000fe2000f8e00ff */
[----:B------:R-:W-:Y:S01]  /*e2c0*/  SHF.R.S32.HI R0, RZ, 0x7, R0 ;  /* 0x00000007ff007819 */ /* 0x000fe20000011400 */
[----:B------:R-:W-:-:S05]  /*e2d0*/  IMAD.U32 R35, RZ, RZ, UR39 ;  /* 0x00000027ff237e24 */ /* 0x000fca000f8e00ff */
[----:B------:R-:W0:Y:S02]  /*e2e0*/  SHFL.IDX PT, R0, R0, RZ, 0x1f ;  /* 0x00001fff00007589 */ /* 0x000e2400000e0000 */
[----:B0-----:R-:W-:-:S04]  /*e2f0*/  LEA.HI R3, R0, R0, RZ, 0x1 ;  /* 0x0000000000037211 */ /* 0x001fc800078f08ff */
[----:B------:R-:W-:-:S05]  /*e300*/  LOP3.LUT R3, R3, 0x6, RZ, 0xc0, !PT ;  /* 0x0000000603037812 */ /* 0x000fca00078ec0ff */
[----:B------:R-:W-:Y:S02]  /*e310*/  IMAD.IADD R0, R0, 0x1, -R3 ;  /* 0x0000000100007824 */ /* 0x000fe400078e0a03 */
[----:B------:R-:W-:Y:S02]  /*e320*/  VIADD R3, R2, 0x22400 ;  /* 0x0002240002037836 */ /* 0x000fe40000000000 */
[----:B------:R-:W-:Y:S01]  /*e330*/  IMAD R4, R0, 0x8000, R11 ;  /* 0x0000800000047824 */ /* 0x000fe200078e020b */
[----:B------:R-:W-:Y:S02]  /*e340*/  SHF.R.U32.HI R0, RZ, 0x4, R60 ;  /* 0x00000004ff007819 */ /* 0x000fe4000001163c */
[----:B------:R-:W-:Y:S02]  /*e350*/  SHF.R.U32.HI R3, RZ, 0x4, R3 ;  /* 0x00000004ff037819 */ /* 0x000fe40000011603 */
[----:B------:R-:W-:Y:S02]  /*e360*/  SHF.R.U32.HI R4, RZ, 0x4, R4 ;  /* 0x00000004ff047819 */ /* 0x000fe40000011604 */
[----:B------:R-:W-:-:S02]  /*e370*/  LOP3.LUT R3, R3, 0x3fff, RZ, 0xc0, !PT ;  /* 0x00003fff03037812 */ /* 0x000fc400078ec0ff */
[----:B------:R-:W-:Y:S02]  /*e380*/  LOP3.LUT R0, R0, 0x3fff, RZ, 0xc0, !PT ;  /* 0x00003fff00007812 */ /* 0x000fe400078ec0ff */
[----:B------:R-:W-:Y:S02]  /*e390*/  LOP3.LUT R11, R3, 0x10000, RZ, 0xfc, !PT ;  /* 0x00010000030b7812 */ /* 0x000fe400078efcff */
[----:B------:R-:W-:Y:S01]  /*e3a0*/  LOP3.LUT R3, R4, 0x3fff, RZ, 0xc0, !PT ;  /* 0x00003fff04037812 */ /* 0x000fe200078ec0ff */
[----:B------:R-:W-:Y:S01]  /*e3b0*/  IMAD.MOV.U32 R4, RZ, RZ, R10 ;  /* 0x000000ffff047224 */ /* 0x000fe200078e000a */
[----:B------:R-:W-:Y:S01]  /*e3c0*/  LOP3.LUT R8, R0, 0x10000, RZ, 0xfc, !PT ;  /* 0x0001000000087812 */ /* 0x000fe200078efcff */
[----:B------:R-:W-:Y:S01]  /*e3d0*/  IMAD.U32 R10, RZ, RZ, UR39 ;  /* 0x00000027ff0a7e24 */ /* 0x000fe2000f8e00ff */
[----:B------:R-:W-:Y:S01]  /*e3e0*/  LOP3.LUT R3, R3, 0x2000000, RZ, 0xfc, !PT ;  /* 0x0200000003037812 */ /* 0x000fe200078efcff */
[----:B------:R-:W-:Y:S01]  /*e3f0*/  BSSY B6, `(.L_x_3548) ;  /* 0x0000037000067945 */ /* 0x000fe20003800000 */
[----:B------:R0:W-:Y:S01]  /*e400*/  STL.128 [R1+0x90], R4 ;  /* 0x0000900401007387 */ /* 0x0001e20000100c00 */
[----:B------:R-:W-:Y:S01]  /*e410*/  IADD3 R26, P6, R26, 0x58, RZ ;  /* 0x000000581a1a7810 */ /* 0x000fe20007fde0ff */
[----:B------:R-:W-:-:S02]  /*e420*/  IMAD.MOV.U32 R0, RZ, RZ, R167 ;  /* 0x000000ffff007224 */ /* 0x000fc400078e00a7 */
[----:B------:R1:W-:Y:S01]  /*e430*/  STL.64 [R1+0x78], R8 ;  /* 0x0000780801007387 */ /* 0x0003e20000100a00 */
[----:B0-----:R-:W-:-:S03]  /*e440*/  IMAD.MOV.U32 R6, RZ, RZ, R3 ;  /* 0x000000ffff067224 */ /* 0x001fc600078e0003 */
[----:B------:R1:W5:Y:S01]  /*e450*/  LDL R3, [R1+0x468] ;  /* 0x0004680001037983 */ /* 0x0003620000100800 */
[----:B------:R-:W-:-:S05]  /*e460*/  IMAD.MOV.U32 R4, RZ, RZ, R11 ;  /* 0x000000ffff047224 */ /* 0x000fca00078e000b */
[----:B------:R1:W-:Y:S01]  /*e470*/  STL.128 [R1+0x80], R4 ;  /* 0x0000800401007387 */ /* 0x0003e20000100c00 */
[----:B------:R-:W-:Y:S02]  /*e480*/  IADD3 R39, P2, R10, 0x74, RZ ;  /* 0x000000740a277810 */ /* 0x000fe40007f5e0ff */
[----:B------:R-:W-:Y:S01]  /*e490*/  IADD3 R52, P5, R52, 0x60, RZ ;  /* 0x0000006034347810 */ /* 0x000fe20007fbe0ff */
[----:B------:R-:W-:Y:S01]  /*e4a0*/  IMAD.X R27, RZ, RZ, UR42, P6 ;  /* 0x0000002aff1b7e24 */ /* 0x000fe2000b0e06ff */
[----:B------:R-:W-:Y:S01]  /*e4b0*/  IADD3 R48, P1, R48, 0x68, RZ ;  /* 0x0000006830307810 */ /* 0x000fe20007f3e0ff */
[----:B------:R-:W-:Y:S01]  /*e4c0*/  IMAD.X R44, RZ, RZ, UR42, P2 ;  /* 0x0000002aff2c7e24 */ /* 0x000fe200090e06ff */
[----:B------:R-:W-:Y:S01]  /*e4d0*/  IADD3 R41, P4, R41, 0x78, RZ ;  /* 0x0000007829297810 */ /* 0x000fe20007f9e0ff */
[----:B------:R-:W-:Y:S01]  /*e4e0*/  IMAD.X R51, RZ, RZ, UR42, P5 ;  /* 0x0000002aff337e24 */ /* 0x000fe2000a8e06ff */
[----:B------:R-:W-:Y:S02]  /*e4f0*/  IADD3 R50, P3, R50, 0x80, RZ ;  /* 0x0000008032327810 */ /* 0x000fe40007f7e0ff */
[----:B------:R-:W-:-:S02]  /*e500*/  IADD3 R43, P2, R43, 0x88, RZ ;  /* 0x000000882b2b7810 */ /* 0x000fc40007f5e0ff */
[----:B------:R-:W-:Y:S02]  /*e510*/  IADD3 R45, P6, R45, 0x90, RZ ;  /* 0x000000902d2d7810 */ /* 0x000fe40007fde0ff */
[----:B------:R-:W-:Y:S01]  /*e520*/  IADD3 R35, P5, R35, 0x98, RZ ;  /* 0x0000009823237810 */ /* 0x000fe20007fbe0ff */
[----:B------:R-:W-:Y:S02]  /*e530*/  IMAD.X R47, RZ, RZ, UR42, P1 ;  /* 0x0000002aff2f7e24 */ /* 0x000fe400088e06ff */
[----:B------:R-:W-:Y:S02]  /*e540*/  IMAD.X R40, RZ, RZ, UR42, P4 ;  /* 0x0000002aff287e24 */ /* 0x000fe4000a0e06ff */
[----:B------:R-:W-:Y:S02]  /*e550*/  IMAD.X R49, RZ, RZ, UR42, P3 ;  /* 0x0000002aff317e24 */ /* 0x000fe400098e06ff */
[----:B------:R-:W-:Y:S02]  /*e560*/  IMAD.X R42, RZ, RZ, UR42, P2 ;  /* 0x0000002aff2a7e24 */ /* 0x000fe400090e06ff */
[----:B------:R-:W-:-:S02]  /*e570*/  IMAD.X R46, RZ, RZ, UR42, P6 ;  /* 0x0000002aff2e7e24 */ /* 0x000fc4000b0e06ff */
[----:B------:R-:W-:Y:S01]  /*e580*/  IMAD.X R36, RZ, RZ, UR42, P5 ;  /* 0x0000002aff247e24 */ /* 0x000fe2000a8e06ff */
        /* <DEDUP_REMOVED lines=14> */
[----:B-----5:R-:W-:-:S07]  /*e670*/  IMAD.MOV.U32 R13, RZ, RZ, RZ ;  /* 0x000000ffff0d7224 */ /* 0x020fce00078e00ff */
[----:B------:R-:W-:-:S07]  /*e680*/  LEPC R20, `(.L_x_3550) ;  /* 0x000000001014794e */ /* 0x000fce0000000000 */
[----:B0-----:R-:W-:Y:S05]  /*e690*/  CALL.ABS.NOINC R14 ;  /* 0x000000000e007343 */ /* 0x001fea0003c00000 */
.L_x_3550:
        /* <DEDUP_REMOVED lines=12> */
.L_x_3549:
[----:B------:R-:W-:Y:S05]  /*e760*/  BSYNC B6 ;  /* 0x0000000000067941 */ /* 0x000fea0003800000 */
.L_x_3548:
[----:B-----5:R-:W-:Y:S01]  /*e770*/  SHF.R.S32.HI R4, RZ, 0x1f, R3 ;  /* 0x0000001fff047819 */ /* 0x020fe20000011403 */
[----:B------:R-:W-:Y:S01]  /*e780*/  UIADD3 UR4, UP1, UR39, 0x70, URZ ;  /* 0x0000007027047890 */ /* 0x000fe2000ff3e03f */
[----:B------:R-:W-:Y:S01]  /*e790*/  VIADD R8, R28, 0xffffff80 ;  /* 0xffffff801c087836 */ /* 0x000fe20000000000 */
[----:B------:R-:W-:Y:S01]  /*e7a0*/  UIADD3 UR6, UP0, UR39, 0xfc, URZ ;  /* 0x000000fc27067890 */ /* 0x000fe2000ff1e03f */
[----:B------:R-:W-:Y:S01]  /*e7b0*/  LEA.HI R5, R4, R3, RZ, 0x3 ;  /* 0x0000000304057211 */ /* 0x000fe200078f18ff */
[----:B------:R-:W-:Y:S01]  /*e7c0*/  UIADD3.X UR5, URZ, UR42, URZ, UP1, !UPT ;  /* 0x0000002a3f057290 */ /* 0x000fe20008ffe43f */
[----:B------:R-:W0:Y:S01]  /*e7d0*/  LDC.64 R28, c[0x0][0xad8] ;  /* 0x0002b600ff1c7b82 */ /* 0x000e220000000a00 */
[----:B------:R-:W-:Y:S01]  /*e7e0*/  UIADD3.X UR7, URZ, UR42, URZ, UP0, !UPT ;  /* 0x0000002a3f077290 */ /* 0x000fe200087fe43f */
[C---:B------:R-:W-:Y:S01]  /*e7f0*/  LOP3.LUT R4, R5.reuse, 0xfffffff8, RZ, 0xc0, !PT ;  /* 0xfffffff805047812 */ /* 0x040fe200078ec0ff */
[----:B------:R-:W-:Y:S01]  /*e800*/  IMAD.SHL.U32 R5, R5, 0x40, RZ ;  /* 0x0000004005057824 */ /* 0x000fe200078e00ff */
[----:B------:R1:W-:Y:S01]  /*e810*/  STL [R1+0xcc], R8 ;  /* 0x0000cc0801007387 */ /* 0x0003e20000100800 */
[----:B------:R-:W-:Y:S01]  /*e820*/  IMAD.U32 R7, RZ, RZ, UR6 ;  /* 0x00000006ff077e24 */ /* 0x000fe2000f8e00ff */
[----:B------:R-:W-:Y:S01]  /*e830*/  UIADD3 UR6, UP0, UR39, 0xb0, URZ ;  /* 0x000000b027067890 */ /* 0x000fe2000ff1e03f */
[----:B------:R-:W-:Y:S01]  /*e840*/  IMAD.IADD R3, R3, 0x1, -R4 ;  /* 0x0000000103037824 */ /* 0x000fe200078e0a04 */
[----:B------:R-:W-:Y:S01]  /*e850*/  LOP3.LUT R9, R5, 0xfffffe00, RZ, 0xc0, !PT ;  /* 0xfffffe0005097812 */ /* 0x000fe200078ec0ff */
[----:B------:R-:W-:Y:S01]  /*e860*/  IMAD.U32 R12, RZ, RZ, UR5 ;  /* 0x00000005ff0c7e24 */ /* 0x000fe2000f8e00ff */
[----:B------:R-:W2:Y:S01]  /*e870*/  LDC.64 R20, c[0x0][0xae0] ;  /* 0x0002b800ff147b82 */ /* 0x000ea20000000a00 */
[C---:B------:R-:W-:Y:S01]  /*e880*/  IMAD.SHL.U32 R4, R3.reuse, 0x40, RZ ;  /* 0x0000004003047824 */ /* 0x040fe200078e00ff */
[----:B------:R-:W-:Y:S01]  /*e890*/  LOP3.LUT P0, RZ, R3, 0x2, RZ, 0xc0, !PT ;  /* 0x0000000203ff7812 */ /* 0x000fe2000780c0ff */
[----:B------:R-:W-:Y:S01]  /*e8a0*/  IMAD.U32 R10, RZ, RZ, UR7 ;  /* 0x00000007ff0a7e24 */ /* 0x000fe2000f8e00ff */
[----:B------:R-:W-:Y:S01]  /*e8b0*/  UIADD3.X UR7, URZ, UR42, URZ, UP0, !UPT ;  /* 0x0000002a3f077290 */ /* 0x000fe200087fe43f */
[----:B------:R-:W-:Y:S01]  /*e8c0*/  IMAD.U32 R11, RZ, RZ, UR4 ;  /* 0x00000004ff0b7e24 */ /* 0x000fe2000f8e00ff */
[----:B------:R-:W-:Y:S01]  /*e8d0*/  LOP3.LUT R6, R4, 0x1c0, RZ, 0xc0, !PT ;  /* 0x000001c004067812 */ /* 0x000fe200078ec0ff */
[----:B------:R-:W-:Y:S01]  /*e8e0*/  IMAD.MOV.U32 R4, RZ, RZ, R7 ;  /* 0x000000ffff047224 */ /* 0x000fe200078e0007 */
[----:B------:R-:W-:Y:S01]  /*e8f0*/  UIADD3 UR4, UP1, UR39, 0xa0, URZ ;  /* 0x000000a027047890 */ /* 0x000fe2000ff3e03f */
[----:B------:R-:W-:Y:S01]  /*e900*/  IMAD R9, R0, 0x400, R9 ;  /* 0x0000040000097824 */ /* 0x000fe200078e0209 */
[----:B-1----:R-:W-:Y:S01]  /*e910*/  LOP3.LUT R8, R6, 0x8, R13, 0xf8, !PT ;  /* 0x0000000806087812 */ /* 0x002fe200078ef80d */
[----:B------:R-:W-:Y:S01]  /*e920*/  IMAD.MOV.U32 R5, RZ, RZ, R10 ;  /* 0x000000ffff057224 */ /* 0x000fe200078e000a */
[----:B------:R-:W-:Y:S01]  /*e930*/  SHF.R.U32.HI R13, RZ, 0x3, R6 ;  /* 0x00000003ff0d7819 */ /* 0x000fe20000011606 */
[----:B------:R-:W-:Y:S01]  /*e940*/  IMAD.MOV.U32 R6, RZ, RZ, R11 ;  /* 0x000000ffff067224 */ /* 0x000fe200078e000b */
[----:B------:R-:W-:Y:S01]  /*e950*/  UIADD3.X UR5, URZ, UR42, URZ, UP1, !UPT ;  /* 0x0000002a3f057290 */ /* 0x000fe20008ffe43f */
[----:B------:R-:W-:Y:S01]  /*e960*/  IMAD.MOV.U32 R7, RZ, RZ, R12 ;  /* 0x000000ffff077224 */ /* 0x000fe200078e000c */
[----:B------:R-:W-:Y:S01]  /*e970*/  LOP3.LUT R0, R8, R13, RZ, 0x3c, !PT ;  /* 0x0000000d08007212 */ /* 0x000fe200078e3cff */
[----:B------:R-:W-:Y:S01]  /*e980*/  IMAD.MOV.U32 R15, RZ, RZ, 0x2 ;  /* 0x00000002ff0f7424 */ /* 0x000fe200078e00ff */
[----:B------:R-:W1:Y:S01]  /*e990*/  LDC.64 R12, c[0x0][0xad0] ;  /* 0x0002b400ff0c7b82 */ /* 0x000e620000000a00 */
[----:B------:R-:W-:Y:S01]  /*e9a0*/  IMAD.MOV.U32 R54, RZ, RZ, 0x10 ;  /* 0x00000010ff367424 */ /* 0x000fe200078e00ff */
[----:B------:R3:W-:Y:S01]  /*e9b0*/  STL.128 [R1+0x100], R4 ;  /* 0x0001000401007387 */ /* 0x0007e20000100c00 */
[----:B------:R-:W-:Y:S01]  /*e9c0*/  IMAD.IADD R0, R9, 0x1, R0 ;  /* 0x0000000109007824 */ /* 0x000fe200078e0200 */
[----:B------:R-:W-:Y:S01]  /*e9d0*/  LOP3.LUT P1, RZ, R3, 0x4, RZ, 0xc0, !PT ;  /* 0x0000000403ff7812 */ /* 0x000fe2000782c0ff */
[----:B------:R-:W-:Y:S01]  /*e9e0*/  IMAD.MOV.U32 R8, RZ, RZ, R39 ;  /* 0x000000ffff087224 */ /* 0x000fe200078e0027 */
[----:B------:R4:W-:Y:S01]  /*e9f0*/  STL.64 [R1+0xc0], R26 ;  /* 0x0000c01a01007387 */ /* 0x0009e20000100a00 */
[----:B------:R-:W-:Y:S01]  /*ea00*/  IMAD.WIDE.U32 R14, R0, R15, UR40 ;  /* 0x00000028000e7e25 */ /* 0x000fe2000f8e000f */
[----:B------:R-:W-:-:S02]  /*ea10*/  SEL R54, R54, 0xfffffff0, !P0 ;  /* 0xfffffff036367807 */ /* 0x000fc40004000000 */
[----:B------:R-:W-:Y:S01]  /*ea20*/  STL.64 [R1+0xb0], R162 ;  /* 0x0000b0a201007387 */ /* 0x000fe20000100a00 */
[----:B------:R-:W-:Y:S01]  /*ea30*/  IMAD.MOV.U32 R9, RZ, RZ, R44 ;  /* 0x000000ffff097224 */ /* 0x000fe200078e002c */
[----:B------:R-:W-:Y:S01]  /*ea40*/  IADD3 R14, P0, R14, 0x36400, RZ ;  /* 0x000364000e0e7810 */ /* 0x000fe20007f1e0ff */
[----:B------:R-:W-:Y:S01]  /*ea50*/  IMAD.U32 R10, RZ, RZ, UR4 ;  /* 0x00000004ff0a7e24 */ /* 0x000fe2000f8e00ff */
[----:B------:R-:W-:Y:S01]  /*ea60*/  STL.U8 [R1+0xc8], RZ ;  /* 0x0000c8ff01007387 */ /* 0x000fe20000100000 */
[----:B------:R-:W-:Y:S01]  /*ea70*/  IMAD.U32 R11, RZ, RZ, UR5 ;  /* 0x00000005ff0b7e24 */ /* 0x000fe2000f8e00ff */
[----:B------:R-:W-:Y:S01]  /*ea80*/  ULDC UR4, c[0x0][0x3f4] ;  /* 0x0000fd0000047ab9 */ /* 0x000fe20000000800 */
[----:B------:R-:W-:Y:S01]  /*ea90*/  IMAD.X R15, RZ, RZ, R15, P0 ;  /* 0x000000ffff0f7224 */ /* 0x000fe200000e060f */
[----:B---3--:R-:W3:Y:S01]  /*eaa0*/  LDC R6, c[0x0][0x450] ;  /* 0x00011400ff067b82 */ /* 0x008ee20000000800 */
[----:B----4-:R-:W-:Y:S01]  /*eab0*/  IMAD.U32 R26, RZ, RZ, UR6 ;  /* 0x00000006ff1a7e24 */ /* 0x010fe2000f8e00ff */
[----:B------:R4:W-:Y:S01]  /*eac0*/  STL.128 [R1+0x110], R8 ;  /* 0x0001100801007387 */ /* 0x0009e20000100c00 */
[----:B------:R-:W-:Y:S01]  /*ead0*/  IMAD.U32 R27, RZ, RZ, UR7 ;  /* 0x00000007ff1b7e24 */ /* 0x000fe2000f8e00ff */
[----:B------:R-:W-:Y:S01]  /*eae0*/  ISETP.LT.AND P0, PT, RZ, UR4, PT ;  /* 0x00000004ff007c0c */ /* 0x000fe2000bf01270 */
[----:B------:R-:W-:Y:S01]  /*eaf0*/  IMAD.MOV.U32 R55, RZ, RZ, 0x20 ;  /* 0x00000020ff377424 */ /* 0x000fe200078e00ff */
[----:B------:R-:W-:Y:S01]  /*eb00*/  STL.64 [R1+0xa8], R14 ;  /* 0x0000a80e01007387 */ /* 0x000fe20000100a00 */
[----:B-1----:R-:W-:Y:S01]  /*eb10*/  IMAD.MOV.U32 R7, RZ, RZ, R12 ;  /* 0x000000ffff077224 */ /* 0x002fe200078e000c */
[----:B------:R-:W3:Y:S01]  /*eb20*/  LDC.64 R4, c[0x0][0x448] ;  /* 0x00011200ff047b82 */ /* 0x000ee20000000a00 */
[----:B------:R-:W-:Y:S01]  /*eb30*/  IMAD.U32 R39, RZ, RZ, UR39 ;  /* 0x00000027ff277e24 */ /* 0x000fe2000f8e00ff */
[----:B------:R1:W-:Y:S01]  /*eb40*/  STL.64 [R1+0xb8], R26 ;  /* 0x0000b81a01007387 */ /* 0x0003e20000100a00 */
[----:B------:R-:W-:Y:S01]  /*eb50*/  SEL R55, R55, 0xffffffe0, !P1 ;  /* 0xffffffe037377807 */ /* 0x000fe20004800000 */
[----:B------:R-:W-:-:S02]  /*eb60*/  IMAD.U32 R67, RZ, RZ, UR39 ;  /* 0x00000027ff437e24 */ /* 0x000fc4000f8e00ff */
[----:B------:R-:W-:Y:S01]  /*eb70*/  STL.U8 [R1+0x120], RZ ;  /* 0x000120ff01007387 */ /* 0x000fe20000100000 */
[----:B------:R-:W-:Y:S01]  /*eb80*/  IMAD.U32 R58, RZ, RZ, UR39 ;  /* 0x00000027ff3a7e24 */ /* 0x000fe2000f8e00ff */
[----:B------:R-:W-:Y:S01]  /*eb90*/  IADD3 R39, P2, R39, 0xcc, RZ ;  /* 0x000000cc27277810 */ /* 0x000fe20007f5e0ff */
[----:B------:R-:W-:Y:S01]  /*eba0*/  IMAD.U32 R59, RZ, RZ, UR39 ;  /* 0x00000027ff3b7e24 */ /* 0x000fe2000f8e00ff */
[----:B------:R2:W-:Y:S01]  /*ebb0*/  STL.64 [R1+0xa0], R54 ;  /* 0x0000a03601007387 */ /* 0x0005e20000100a00 */
[----:B----4-:R-:W-:Y:S01]  /*ebc0*/  IMAD.MOV.U32 R8, RZ, RZ, RZ ;  /* 0x000000ffff087224 */ /* 0x010fe200078e00ff */
[----:B------:R-:W-:Y:S01]  /*ebd0*/  IADD3 R67, P3, R67, 0xc8, RZ ;  /* 0x000000c843437810 */ /* 0x000fe20007f7e0ff */
[----:B0-----:R-:W-:Y:S01]  /*ebe0*/  IMAD.MOV.U32 R9, RZ, RZ, R29 ;  /* 0x000000ffff097224 */ /* 0x001fe200078e001d */
[----:B------:R-:W-:Y:S01]  /*ebf0*/  IADD3 R58, P4, R58, 0xb8, RZ ;  /* 0x000000b83a3a7810 */ /* 0x000fe20007f9e0ff */
[----:B-1----:R-:W-:Y:S01]  /*ec00*/  IMAD.MOV.U32 R26, RZ, RZ, R13 ;  /* 0x000000ffff1a7224 */ /* 0x002fe200078e000d */
[----:B------:R-:W-:Y:S01]  /*ec10*/  IADD3 R59, P5, R59, 0x100, RZ ;  /* 0x000001003b3b7810 */ /* 0x000fe20007fbe0ff */
[----:B------:R-:W-:-:S02]  /*ec20*/  IMAD.MOV.U32 R27, RZ, RZ, R28 ;  /* 0x000000ffff1b7224 */ /* 0x000fc400078e001c */
[----:B--2---:R-:W-:Y:S02]  /*ec30*/  IMAD.MOV.U32 R10, RZ, RZ, R20 ;  /* 0x000000ffff0a7224 */ /* 0x004fe400078e0014 */
[----:B------:R-:W-:Y:S01]  /*ec40*/  IMAD.MOV.U32 R11, RZ, RZ, R21 ;  /* 0x000000ffff0b7224 */ /* 0x000fe200078e0015 */
[----:B------:R0:W-:Y:S01]  /*ec50*/  STL.128 [R1+0xd0], R24 ;  /* 0x0000d01801007387 */ /* 0x0001e20000100c00 */
[----:B------:R-:W-:Y:S02]  /*ec60*/  IMAD.U32 R28, RZ, RZ, UR39 ;  /* 0x00000027ff1c7e24 */ /* 0x000fe4000f8e00ff */
[----:B------:R-:W-:Y:S01]  /*ec70*/  IMAD.U32 R54, RZ, RZ, UR39 ;  /* 0x00000027ff367e24 */ /* 0x000fe2000f8e00ff */
[----:B------:R0:W-:Y:S01]  /*ec80*/  STL.128 [R1+0xe0], R8 ;  /* 0x0000e00801007387 */ /* 0x0001e20000100c00 */
[----:B------:R-:W-:Y:S01]  /*ec90*/  IMAD.X R44, RZ, RZ, UR42, P2 ;  /* 0x0000002aff2c7e24 */ /* 0x000fe200090e06ff */
[----:B------:R-:W-:Y:S01]  /*eca0*/  IADD3 R28, P1, R28, 0x120, RZ ;  /* 0x000001201c1c7810 */ /* 0x000fe20007f3e0ff */
[----:B------:R-:W-:Y:S01]  /*ecb0*/  IMAD.X R68, RZ, RZ, UR42, P3 ;  /* 0x0000002aff447e24 */ /* 0x000fe200098e06ff */
[----:B---3--:R0:W-:Y:S01]  /*ecc0*/  STL.128 [R1+0xf0], R4 ;  /* 0x0000f00401007387 */ /* 0x0081e20000100c00 */
[----:B------:R-:W-:Y:S01]  /*ecd0*/  IADD3 R54, P6, R54, 0x108, RZ ;  /* 0x0000010836367810 */ /* 0x000fe20007fde0ff */
[----:B------:R-:W-:-:S02]  /*ece0*/  IMAD.X R55, RZ, RZ, UR42, P4 ;  /* 0x0000002aff377e24 */ /* 0x000fc4000a0e06ff */
[----:B------:R-:W-:Y:S02]  /*ecf0*/  IMAD.X R29, RZ, RZ, UR42, P1 ;  /* 0x0000002aff1d7e24 */ /* 0x000fe400088e06ff */
[----:B------:R-:W-:Y:S02]  /*ed00*/  IMAD.X R66, RZ, RZ, UR42, P5 ;  /* 0x0000002aff427e24 */ /* 0x000fe4000a8e06ff */
[----:B------:R-:W-:Y:S01]  /*ed10*/  IMAD.X R53, RZ, RZ, UR42, P6 ;  /* 0x0000002aff357e24 */ /* 0x000fe2000b0e06ff */
[----:B------:R-:W-:Y:S06]  /*ed20*/  @P0 BRA `(.L_x_3551) ;  /* 0x0000000000400947 */ /* 0x000fec0003800000 */
        /* <DEDUP_REMOVED lines=10> */
.L_x_3554:
[----:B--2---:R2:W3:Y:S02]  /*edd0*/  SYNCS.PHASECHK.TRANS64.TRYWAIT P0, [R2+URZ+0x38800], R3 ;  /* 0x03880003020075a7 */ /* 0x0044e4000800017f */
[----:B---3--:R-:W-:Y:S05]  /*ede0*/  @!P0 NANOSLEEP.SYNCS 0x989680 ;  /* 0x009896800000895d */ /* 0x008fea0003900000 */
[----:B------:R-:W3:Y:S02]  /*edf0*/  @!P0 SYNCS.PHASECHK.TRANS64 P0, [R2+URZ+0x38800], R3 ;  /* 0x03880003020085a7 */ /* 0x000ee4000800007f */
[----:B---3--:R-:W-:Y:S05]  /*ee00*/  @!P0 BRA `(.L_x_3554) ;  /* 0xfffffffc00f08947 */ /* 0x008fea000383ffff */
.L_x_3553:
[----:B------:R-:W-:Y:S05]  /*ee10*/  BSYNC B0 ;  /* 0x0000000000007941 */ /* 0x000fea0003800000 */
.L_x_3552:
[----:B------:R-:W-:Y:S05]  /*ee20*/  BRA `(.L_x_3555) ;  /* 0x0000002c002c7947 */ /* 0x000fea0003800000 */
.L_x_3551:
[----:B------:R-:W-:Y:S01]  /*ee30*/  LOP3.LUT P0, RZ, R60, 0x3ff, RZ, 0xc0, !PT ;  /* 0x000003ff3cff7812 */ /* 0x000fe2000780c0ff */
[----:B------:R-:W-:Y:S01]  /*ee40*/  ULDC.64 UR4, c[0x0][0x3f8] ;  /* 0x0000fe0000047ab9 */ /* 0x000fe20000000a00 */
[----:B------:R-:W-:Y:S01]  /*ee50*/  SHF.R.S32.HI R0, RZ, 0x1f, R34 ;  /* 0x0000001fff007819 */ /* 0x000fe20000011422 */
[----:B------:R-:W-:Y:S01]  /*ee60*/  ULDC.64 UR6, c[0x0][0x408] ;  /* 0x0001020000067ab9 */ /* 0x000fe20000000a00 */
[----:B0-----:R-:W-:Y:S01]  /*ee70*/  IMAD.WIDE.U32 R26, R34, UR4, RZ ;  /* 0x00000004221a7c25 */ /* 0x001fe2000f8e00ff */
[----:B------:R-:W-:Y:S03]  /*ee80*/  BSSY B6, `(.L_x_3556) ;  /* 0x0000019000067945 */ /* 0x000fe60003800000 */
        /* <DEDUP_REMOVED lines=24> */
.L_x_3557:
[----:B------:R-:W-:Y:S05]  /*f010*/  BSYNC B6 ;  /* 0x0000000000067941 */ /* 0x000fea0003800000 */
.L_x_3556:
[----:B------:R-:W2:Y:S01]  /*f020*/  LDL R3, [R1+0x50] ;  /* 0x0000500001037983 */ /* 0x000ea20000100800 */
[----:B------:R-:W-:Y:S01]  /*f030*/  ULDC.U8 UR4, c[0x0][0x410] ;  /* 0x0001040000047ab9 */ /* 0x000fe20000000000 */
[----:B------:R-:W-:Y:S01]  /*f040*/  BSSY B0, `(.L_x_3558) ;  /* 0x00002a1000007945 */ /* 0x000fe20003800000 */
[----:B------:R-:W-:Y:S01]  /*f050*/  ISETP.NE.AND P0, PT, RZ, UR4, PT ;  /* 0x00000004ff007c0c */ /* 0x000fe2000bf05270 */
[----:B--2---:R-:W-:-:S12]  /*f060*/  IMAD R0, R3, 0x40, R18 ;  /* 0x0000004003007824 */ /* 0x004fd800078e0212 */
[----:B------:R-:W-:Y:S05]  /*f070*/  @!P0 BRA `(.L_x_3559) ;  /* 0x0000001400688947 */ /* 0x000fea0003800000 */
[----:B------:R-:W2:Y:S01]  /*f080*/  LDL R20, [R1+0x448] ;  /* 0x0004480001147983 */ /* 0x000ea20000100800 */
[----:B------:R-:W0:Y:S01]  /*f090*/  LDC R65, c[0x0][0x448] ;  /* 0x00011200ff417b82 */ /* 0x000e220000000800 */
[----:B------:R-:W-:Y:S01]  /*f0a0*/  ULDC.64 UR4, c[0x0][0x3f8] ;  /* 0x0000fe0000047ab9 */ /* 0x000fe20000000a00 */
[----:B------:R-:W-:Y:S01]  /*f0b0*/  ULDC.64 UR6, c[0x0][0x408] ;  /* 0x0001020000067ab9 */ /* 0x000fe20000000a00 */
[----:B------:R-:W-:Y:S02]  /*f0c0*/  IMAD.MOV.U32 R27, RZ, RZ, R25 ;  /* 0x000000ffff1b7224 */ /* 0x000fe400078e0019 */
[----:B------:R-:W-:Y:S01]  /*f0d0*/  IMAD.MOV.U32 R61, RZ, RZ, R63 ;  /* 0x000000ffff3d7224 */ /* 0x000fe200078e003f */
[----:B0-----:R-:W-:-:S13]  /*f0e0*/  ISETP.NE.AND P0, PT, R65, 0x1, PT ;  /* 0x000000014100780c */ /* 0x001fda0003f05270 */
[----:B------:R-:W0:Y:S08]  /*f0f0*/  @P0 LDC R4, c[0x0][0x44c] ;  /* 0x00011300ff040b82 */ /* 0x000e300000000800 */
[----:B------:R-:W1:Y:S01]  /*f100*/  @P0 LDC R5, c[0x0][0x450] ;  /* 0x00011400ff050b82 */ /* 0x000e620000000800 */
[----:B--2---:R-:W-:-:S04]  /*f110*/  IMAD R3, R20, 0x20, R0 ;  /* 0x0000002014037824 */ /* 0x004fc800078e0200 */
[----:B0-----:R-:W-:-:S05]  /*f120*/  @P0 IMAD.HI.U32 R4, R3, R4, RZ ;  /* 0x0000000403040227 */ /* 0x001fca00078e00ff */
[----:B-1----:R-:W-:-:S04]  /*f130*/  @P0 SHF.R.U32.HI R3, RZ, R5, R4 ;  /* 0x00000005ff030219 */ /* 0x002fc80000011604 */
        /* <DEDUP_REMOVED lines=17> */
[----:B------:R0:W1:Y:S04]  /*f250*/  SHFL.IDX PT, R7, R64, RZ, 0x1c1f ;  /* 0x001c1fff40077589 */ /* 0x00006800000e0000 */
[----:B------:R0:W2:Y:S04]  /*f260*/  SHFL.IDX PT, R6, R10, RZ, 0x1c1f ;  /* 0x001c1fff0a067589 */ /* 0x0000a800000e0000 */
[----:B------:R0:W3:Y:S04]  /*f270*/  SHFL.IDX PT, R20, R34, RZ, 0x1c1f ;  /* 0x001c1fff22147589 */ /* 0x0000e800000e0000 */
[----:B------:R0:W4:Y:S02]  /*f280*/  SHFL.IDX PT, R8, R3, RZ, 0x1c1f ;  /* 0x001c1fff03087589 */ /* 0x00012400000e0000 */
.L_x_3876:
        /* <DEDUP_REMOVED lines=8> */
[----:B------:R-:W3:Y:S01]  /*f310*/  LDL R11, [R1+0x44c] ;  /* 0x00044c00010b7983 */ /* 0x000ee20000100800 */
[----:B------:R-:W-:Y:S01]  /*f320*/  ULDC UR4, c[0x0][0x3f4] ;  /* 0x0000fd0000047ab9 */ /* 0x000fe20000000800 */
[----:B--2---:R-:W-:Y:S01]  /*f330*/  IMAD.MOV.U32 R4, RZ, RZ, R6 ;  /* 0x000000ffff047224 */ /* 0x004fe200078e0006 */
[----:B------:R-:W-:Y:S01]  /*f340*/  ISETP.GE.AND P2, PT, R22, UR4, PT ;  /* 0x0000000416007c0c */ /* 0x000fe2000bf46270 */
[----:B-1----:R-:W-:Y:S01]  /*f350*/  IMAD.MOV.U32 R5, RZ, RZ, R7 ;  /* 0x000000ffff057224 */ /* 0x002fe200078e0007 */
[----:B------:R-:W-:Y:S02]  /*f360*/  ISETP.GE.AND P3, PT, R165, UR4, PT ;  /* 0x00000004a5007c0c */ /* 0x000fe4000bf66270 */
[----:B------:R-:W-:-:S09]  /*f370*/  CS2R R60, SRZ ;  /* 0x00000000003c7805 */ /* 0x000fd2000001ff00 */
[----:B------:R-:W-:-:S04]  /*f380*/  @!P2 IMAD.WIDE R4, R22, 0x2, R4 ;  /* 0x000000021604a825 */ /* 0x000fc800078e0204 */
[----:B------:R-:W-:Y:S01]  /*f390*/  @!P3 IMAD.SHL.U32 R9, R165, 0x2, RZ ;  /* 0x00000002a509b824 */ /* 0x000fe200078e00ff */
[----:B------:R1:W5:Y:S01]  /*f3a0*/  @!P2 LD.E.64 R60, desc[UR36][R4.64] ;  /* 0x00000024043ca980 */ /* 0x000362000c101b00 */
[----:B------:R-:W-:Y:S02]  /*f3b0*/  CS2R R62, SRZ ;  /* 0x00000000003e7805 */ /* 0x000fe4000001ff00 */
[----:B------:R-:W-:Y:S02]  /*f3c0*/  CS2R R26, SRZ ;  /* 0x00000000001a7805 */ /* 0x000fe4000001ff00 */
[----:B------:R-:W-:Y:S02]  /*f3d0*/  CS2R R24, SRZ ;  /* 0x0000000000187805 */ /* 0x000fe4000001ff00 */
[-C--:B-1----:R-:W-:Y:S02]  /*f3e0*/  @!P3 IADD3 R4, P0, R6, R9.reuse, RZ ;  /* 0x000000090604b210 */ /* 0x082fe40007f1e0ff */
[----:B----4-:R-:W-:Y:S01]  /*f3f0*/  @!P3 IADD3 R6, P1, R8, R9, RZ ;  /* 0x000000090806b210 */ /* 0x010fe20007f3e0ff */
[----:B---3--:R-:W-:-:S02]  /*f400*/  IMAD.MOV.U32 R9, RZ, RZ, R20 ;  /* 0x000000ffff097224 */ /* 0x008fc400078e0014 */
[----:B------:R-:W-:-:S05]  /*f410*/  @!P2 IMAD.WIDE R8, R22, 0x2, R8 ;  /* 0x000000021608a825 */ /* 0x000fca00078e0208 */
[----:B------:R1:W5:Y:S01]  /*f420*/  @!P2 LD.E.64 R62, desc[UR36][R8.64] ;  /* 0x00000024083ea980 */ /* 0x000362000c101b00 */
[----:B------:R-:W-:-:S05]  /*f430*/  @!P3 SHF.L.U64.HI R11, R165, 0x1, R11 ;  /* 0x00000001a50bb819 */ /* 0x000fca000001020b */
[--C-:B------:R-:W-:Y:S02]  /*f440*/  @!P3 IMAD.X R5, R7, 0x1, R11.reuse, P0 ;  /* 0x000000010705b824 */ /* 0x100fe400000e060b */
[----:B------:R-:W-:-:S03]  /*f450*/  @!P3 IMAD.X R7, R20, 0x1, R11, P1 ;  /* 0x000000011407b824 */ /* 0x000fc600008e060b */
[----:B------:R1:W5:Y:S04]  /*f460*/  @!P3 LD.E.64 R26, desc[UR36][R4.64] ;  /* 0x00000024041ab980 */ /* 0x000368000c101b00 */
[----:B------:R1:W5:Y:S02]  /*f470*/  @!P3 LD.E.64 R24, desc[UR36][R6.64] ;  /* 0x000000240618b980 */ /* 0x000364000c101b00 */
.L_x_3562:
[----:B------:R-:W-:Y:S05]  /*f480*/  BSYNC B1 ;  /* 0x0000000000017941 */ /* 0x000fea0003800000 */
.L_x_3561:
[----:B-1---5:R-:W-:Y:S01]  /*f490*/  IMAD.MOV.U32 R4, RZ, RZ, R26 ;  /* 0x000000ffff047224 */ /* 0x022fe200078e001a */
[----:B------:R-:W-:Y:S01]  /*f4a0*/  UMOV UR4, 0xffffffff ;  /* 0xffffffff00047882 */ /* 0x000fe20000000000 */
[----:B------:R-:W-:Y:S01]  /*f4b0*/  IMAD.MOV.U32 R5, RZ, RZ, R27 ;  /* 0x000000ffff057224 */ /* 0x000fe200078e001b */
[----:B---3--:R-:W-:Y:S01]  /*f4c0*/  CS2R R20, SRZ ;  /* 0x0000000000147805 */ /* 0x008fe2000001ff00 */
[----:B--2---:R-:W-:Y:S02]  /*f4d0*/  IMAD.MOV.U32 R6, RZ, RZ, R60 ;  /* 0x000000ffff067224 */ /* 0x004fe400078e003c */
[----:B------:R-:W-:Y:S01]  /*f4e0*/  IMAD.MOV.U32 R7, RZ, RZ, R61 ;  /* 0x000000ffff077224 */ /* 0x000fe200078e003d */
[----:B------:R-:W-:Y:S01]  /*f4f0*/  PRMT R69, R4, 0x5410, R5 ;  /* 0x0000541004457816 */ /* 0x000fe20000000005 */
[----:B------:R-:W-:Y:S01]  /*f500*/  IMAD.MOV.U32 R4, RZ, RZ, R24 ;  /* 0x000000ffff047224 */ /* 0x000fe200078e0018 */
        /* <DEDUP_REMOVED lines=8> */
[----:B------:R-:W-:Y:S06]  /*f590*/  BRA.DIV UR4, `(.L_x_3563) ;  /* 0x000002a2049c7947 */ /* 0x000fec000b800000 */
[----:B------:R1:W2:Y:S04]  /*f5a0*/  SHFL.IDX PT, R7, R64, 0x1, 0x1c1f ;  /* 0x003c1f0040077f89 */ /* 0x0002a800000e0000 */
[----:B------:R1:W3:Y:S04]  /*f5b0*/  SHFL.IDX PT, R6, R10, 0x1, 0x1c1f ;  /* 0x003c1f000a067f89 */ /* 0x0002e800000e0000 */
[----:B0-----:R-:W0:Y:S04]  /*f5c0*/  SHFL.IDX PT, R34, R34, 0x1, 0x1c1f ;  /* 0x003c1f0022227f89 */ /* 0x001e2800000e0000 */
[----:B------:R1:W0:Y:S02]  /*f5d0*/  SHFL.IDX PT, R14, R3, 0x1, 0x1c1f ;  /* 0x003c1f00030e7f89 */ /* 0x00022400000e0000 */
.L_x_3882:
[----:B------:R-:W5:Y:S01]  /*f5e0*/  LDL R4, [R1+0x1d4] ;  /* 0x0001d40001047983 */ /* 0x000f620000100800 */
[----:B------:R-:W-:Y:S01]  /*f5f0*/  VIADD R0, R0, 0x20 ;  /* 0x0000002000007836 */ /* 0x000fe20000000000 */
[----:B------:R-:W-:Y:S01]  /*f600*/  BSSY B1, `(.L_x_3564) ;  /* 0x0000022000017945 */ /* 0x000fe20003800000 */
[----:B-1----:R-:W-:Y:S02]  /*f610*/  CS2R R10, SRZ ;  /* 0x00000000000a7805 */ /* 0x002fe4000001ff00 */
[----:B----4-:R-:W-:Y:S02]  /*f620*/  CS2R R8, SRZ ;  /* 0x0000000000087805 */ /* 0x010fe4000001ff00 */
[----:B------:R-:W-:Y:S02]  /*f630*/  CS2R R12, SRZ ;  /* 0x00000000000c7805 */ /* 0x000fe4000001ff00 */
[----:B------:R-:W-:Y:S02]  /*f640*/  ISETP.GE.AND P0, PT, R0, R65, PT ;  /* 0x000000410000720c */ /* 0x000fe40003f06270 */
[----:B-----5:R-:W-:-:S04]  /*f650*/  LEA.HI R3, R4, R4, RZ, 0x1 ;  /* 0x0000000404037211 */ /* 0x020fc800078f08ff */
[----:B------:R-:W-:-:S05]  /*f660*/  LOP3.LUT R3, R3, 0xfffffffe, RZ, 0xc0, !PT ;  /* 0xfffffffe03037812 */ /* 0x000fca00078ec0ff */
[----:B------:R-:W-:-:S05]  /*f670*/  IMAD.IADD R3, R4, 0x1, -R3 ;  /* 0x0000000104037824 */ /* 0x000fca00078e0a03 */
[----:B------:R-:W-:Y:S01]  /*f680*/  SHF.L.U32 R3, R3, 0x1f, RZ ;  /* 0x0000001f03037819 */ /* 0x000fe200000006ff */
[----:B------:R-:W-:Y:S06]  /*f690*/  @P0 BRA `(.L_x_3565) ;  /* 0x0000000000600947 */ /* 0x000fec0003800000 */
[----:B------:R-:W4:Y:S01]  /*f6a0*/  LDL R15, [R1+0x44c] ;  /* 0x00044c00010f7983 */ /* 0x000f220000100800 */
[----:B------:R-:W-:Y:S01]  /*f6b0*/  ULDC UR4, c[0x0][0x3f4] ;  /* 0x0000fd0000047ab9 */ /* 0x000fe20000000800 */
[----:B---3--:R-:W-:Y:S01]  /*f6c0*/  IMAD.MOV.U32 R4, RZ, RZ, R6 ;  /* 0x000000ffff047224 */ /* 0x008fe200078e0006 */
[----:B------:R-:W-:Y:S01]  /*f6d0*/  ISETP.GE.AND P2, PT, R22, UR4, PT ;  /* 0x0000000416007c0c */ /* 0x000fe2000bf46270 */
[----:B--2---:R-:W-:Y:S01]  /*f6e0*/  IMAD.MOV.U32 R5, RZ, RZ, R7 ;  /* 0x000000ffff057224 */ /* 0x004fe200078e0007 */
[----:B------:R-:W-:Y:S02]  /*f6f0*/  ISETP.GE.AND P3, PT, R165, UR4, PT ;  /* 0x00000004a5007c0c */ /* 0x000fe4000bf66270 */
[----:B------:R-:W-:Y:S01]  /*f700*/  CS2R R10, SRZ ;  /* 0x00000000000a7805 */ /* 0x000fe2000001ff00 */
[----:B0-----:R-:W-:-:S08]  /*f710*/  IMAD.MOV.U32 R8, RZ, RZ, R14 ;  /* 0x000000ffff087224 */ /* 0x001fd000078e000e */
[----:B------:R-:W-:-:S04]  /*f720*/  @!P2 IMAD.WIDE R4, R22, 0x2, R4 ;  /* 0x000000021604a825 */ /* 0x000fc800078e0204 */
[C---:B------:R-:W-:Y:S01]  /*f730*/  @!P3 IMAD.SHL.U32 R9, R165.reuse, 0x2, RZ ;  /* 0x00000002a509b824 */ /* 0x040fe200078e00ff */
[----:B------:R0:W5:Y:S01]  /*f740*/  @!P2 LD.E.64 R10, desc[UR36][R4.64] ;  /* 0x00000024040aa980 */ /* 0x000162000c101b00 */
[----:B------:R-:W-:Y:S02]  /*f750*/  CS2R R12, SRZ ;  /* 0x00000000000c7805 */ /* 0x000fe4000001ff00 */
[----:B------:R-:W-:Y:S02]  /*f760*/  CS2R R20, SRZ ;  /* 0x0000000000147805 */ /* 0x000fe4000001ff00 */
[-C--:B0-----:R-:W-:Y:S02]  /*f770*/  @!P3 IADD3 R4, P0, R6, R9.reuse, RZ ;  /* 0x000000090604b210 */ /* 0x081fe40007f1e0ff */
[----:B------:R-:W-:Y:S01]  /*f780*/  @!P3 IADD3 R6, P1, R14, R9, RZ ;  /* 0x000000090e06b210 */ /* 0x000fe20007f3e0ff */
[----:B------:R-:W-:Y:S01]  /*f790*/  IMAD.MOV.U32 R9, RZ, RZ, R34 ;  /* 0x000000ffff097224 */ /* 0x000fe200078e0022 */
[----:B----4-:R-:W-:Y:S01]  /*f7a0*/  @!P3 SHF.L.U64.HI R0, R165, 0x1, R15 ;  /* 0x00000001a500b819 */ /* 0x010fe2000001020f */
[----:B------:R-:W-:Y:S01]  /*f7b0*/  @!P2 IMAD.WIDE R14, R22, 0x2, R8 ;  /* 0x00000002160ea825 */ /* 0x000fe200078e0208 */
[----:B------:R-:W-:-:S03]  /*f7c0*/  CS2R R8, SRZ ;  /* 0x0000000000087805 */ /* 0x000fc6000001ff00 */
[--C-:B------:R-:W-:Y:S01]  /*f7d0*/  @!P3 IMAD.X R5, R7, 0x1, R0.reuse, P0 ;  /* 0x000000010705b824 */ /* 0x100fe200000e0600 */
[----:B------:R1:W5:Y:S01]  /*f7e0*/  @!P2 LD.E.64 R12, desc[UR36][R14.64] ;  /* 0x000000240e0ca980 */ /* 0x000362000c101b00 */
[----:B------:R-:W-:-:S03]  /*f7f0*/  @!P3 IMAD.X R7, R34, 0x1, R0, P1 ;  /* 0x000000012207b824 */ /* 0x000fc600008e0600 */
[----:B------:R1:W5:Y:S04]  /*f800*/  @!P3 LD.E.64 R20, desc[UR36][R4.64] ;  /* 0x000000240414b980 */ /* 0x000368000c101b00 */
[----:B------:R1:W5:Y:S02]  /*f810*/  @!P3 LD.E.64 R8, desc[UR36][R6.64] ;  /* 0x000000240608b980 */ /* 0x000364000c101b00 */
.L_x_3565:
[----:B------:R-:W-:Y:S05]  /*f820*/  BSYNC B1 ;  /* 0x0000000000017941 */ /* 0x000fea0003800000 */
.L_x_3564:
[----:B------:R-:W4:Y:S01]  /*f830*/  SYNCS.PHASECHK.TRANS64.TRYWAIT P0, [R2+URZ+0x38800], R3 ;  /* 0x03880003020075a7 */ /* 0x000f22000800017f */
[----:B------:R-:W-:Y:S04]  /*f840*/  BSSY B1, `(.L_x_3566) ;  /* 0x0000002000017945 */ /* 0x000fe80003800000 */
[----:B----4-:R-:W-:Y:S05]  /*f850*/  @!P0 BRA `(.L_x_3567) ;  /* 0x000002a0005c8947 */ /* 0x010fea0003800000 */
.L_x_3883:
[----:B------:R-:W-:Y:S05]  /*f860*/  BSYNC B1 ;  /* 0x0000000000017941 */ /* 0x000fea0003800000 */
.L_x_3566:
[----:B-1-3--:R-:W3:Y:S01]  /*f870*/  LDL R6, [R1+0x50] ;  /* 0x0000500001067983 */ /* 0x00aee20000100800 */
[C---:B------:R-:W-:Y:S01]  /*f880*/  IMAD.SHL.U32 R0, R159.reuse, 0x40, RZ ;  /* 0x000000409f007824 */ /* 0x040fe200078e00ff */
[----:B------:R-:W-:Y:S01]  /*f890*/  LOP3.LUT P1, RZ, R159, 0x4, RZ, 0xc0, !PT ;  /* 0x000000049fff7812 */ /* 0x000fe2000782c0ff */
[----:B-----5:R-:W-:Y:S01]  /*f8a0*/  IMAD.MOV.U32 R4, RZ, RZ, R21 ;  /* 0x000000ffff047224 */ /* 0x020fe200078e0015 */
[----:B------:R-:W-:Y:S01]  /*f8b0*/  BSSY B1, `(.L_x_3568) ;  /* 0x0000077000017945 */ /* 0x000fe20003800000 */
[----:B------:R-:W-:Y:S01]  /*f8c0*/  IMAD.MOV.U32 R5, RZ, RZ, R8 ;  /* 0x000000ffff057224 */ /* 0x000fe200078e0008 */
[----:B----4-:R-:W-:-:S04]  /*f8d0*/  LOP3.LUT R3, R0, 0x1c0, RZ, 0xc0, !PT ;  /* 0x000001c000037812 */ /* 0x010fc800078ec0ff */
[----:B------:R-:W-:Y:S02]  /*f8e0*/  LOP3.LUT R0, R3, 0x18, R16, 0xf8, !PT ;  /* 0x0000001803007812 */ /* 0x000fe400078ef810 */
[----:B------:R-:W-:Y:S02]  /*f8f0*/  SHF.R.U32.HI R3, RZ, 0x3, R3 ;  /* 0x00000003ff037819 */ /* 0x000fe40000011603 */
[----:B0-----:R-:W-:Y:S01]  /*f900*/  PRMT R14, R5, 0x7610, R14 ;  /* 0x00007610050e7816 */ /* 0x001fe2000000000e */
[----:B------:R-:W-:Y:S01]  /*f910*/  IMAD.MOV.U32 R5, RZ, RZ, R12 ;  /* 0x000000ffff057224 */ /* 0x000fe200078e000c */
[----:B------:R-:W-:-:S05]  /*f920*/  LOP3.LUT R0, R0, R3, RZ, 0x3c, !PT ;  /* 0x0000000300007212 */ /* 0x000fca00078e3cff */
[----:B------:R-:W-:Y:S02]  /*f930*/  IMAD R3, R167, 0x200, R0 ;  /* 0x00000200a7037824 */ /* 0x000fe400078e0200 */
[----:B------:R-:W-:Y:S02]  /*f940*/  IMAD.MOV.U32 R0, RZ, RZ, R20 ;  /* 0x000000ffff007224 */ /* 0x000fe400078e0014 */
[----:B------:R-:W-:Y:S02]  /*f950*/  IMAD R2, R3, 0x2, R2 ;  /* 0x0000000203027824 */ /* 0x000fe400078e0202 */
[----:B------:R-:W-:Y:S01]  /*f960*/  IMAD.MOV.U32 R3, RZ, RZ, R10 ;  /* 0x000000ffff037224 */ /* 0x000fe200078e000a */
[----:B------:R-:W-:Y:S01]  /*f970*/  PRMT R0, R0, 0x5410, R4 ;  /* 0x0000541000007816 */ /* 0x000fe20000000004 */
[----:B------:R-:W-:Y:S02]  /*f980*/  IMAD.MOV.U32 R4, RZ, RZ, R11 ;  /* 0x000000ffff047224 */ /* 0x000fe400078e000b */
[C---:B--2---:R-:W-:Y:S01]  /*f990*/  VIADD R7, R2.reuse, 0x20400 ;  /* 0x0002040002077836 */ /* 0x044fe20000000000 */
[----:B------:R-:W-:Y:S01]  /*f9a0*/  PRMT R64, R3, 0x7610, R64 ;  /* 0x0000761003407816 */ /* 0x000fe20000000040 */
[----:B------:R-:W-:Y:S01]  /*f9b0*/  VIADD R3, R2, 0x20440 ;  /* 0x0002044002037836 */ /* 0x000fe20000000000 */
[----:B------:R-:W-:Y:S01]  /*f9c0*/  PRMT R34, R4, 0x7610, R34 ;  /* 0x0000761004227816 */ /* 0x000fe20000000022 */
[----:B------:R-:W-:Y:S01]  /*f9d0*/  IMAD.MOV.U32 R4, RZ, RZ, R9 ;  /* 0x000000ffff047224 */ /* 0x000fe200078e0009 */
[----:B------:R-:W-:Y:S01]  /*f9e0*/  PRMT R64, R64, 0x5410, R5 ;  /* 0x0000541040407816 */ /* 0x000fe20000000005 */
[----:B------:R-:W-:-:S03]  /*f9f0*/  @P1 VIADD R3, R7, 0xffffffc0 ;  /* 0xffffffc007031836 */ /* 0x000fc60000000000 */
[----:B------:R-:W-:Y:S01]  /*fa00*/  PRMT R14, R14, 0x5410, R4 ;  /* 0x000054100e0e7816 */ /* 0x000fe20000000004 */
[----:B---3--:R-:W-:-:S05]  /*fa10*/  IMAD R6, R6, -0x40, R65 ;  /* 0xffffffc006067824 */ /* 0x008fca00078e0241 */
[----:B------:R-:W-:Y:S01]  /*fa20*/  VIMNMX R15, R6, 0x40, PT ;  /* 0x00000040060f7848 */ /* 0x000fe20003fe0100 */
[----:B------:R-:W-:-:S03]  /*fa30*/  IMAD.MOV.U32 R6, RZ, RZ, R13 ;  /* 0x000000ffff067224 */ /* 0x000fc600078e000d */
[----:B------:R-:W-:Y:S02]  /*fa40*/  ISETP.GE.AND P0, PT, R18, R15, PT ;  /* 0x0000000f1200720c */ /* 0x000fe40003f06270 */
[----:B------:R-:W-:-:S11]  /*fa50*/  PRMT R34, R34, 0x5410, R6 ;  /* 0x0000541022227816 */ /* 0x000fd60000000006 */
[----:B------:R-:W-:Y:S05]  /*fa60*/  @P0 BRA `(.L_x_3569) ;  /* 0x00000004006c0947 */ /* 0x000fea0003800000 */
[----:B------:R-:W0:Y:S01]  /*fa70*/  LDC R4, c[0x0][0x3f4] ;  /* 0x0000fd00ff047b82 */ /* 0x000e220000000800 */
[----:B------:R-:W-:Y:S01]  /*fa80*/  BSSY B2, `(.L_x_3570) ;  /* 0x000002e000027945 */ /* 0x000fe20003800000 */
[-C--:B0-----:R-:W-:Y:S02]  /*fa90*/  ISETP.GE.AND P0, PT, R22, R4.reuse, PT ;  /* 0x000000041600720c */ /* 0x081fe40003f06270 */
[----:B------:R-:W-:-:S11]  /*faa0*/  ISETP.GE.AND P1, PT, R165, R4, PT ;  /* 0x00000004a500720c */ /* 0x000fd60003f26270 */
[----:B------:R-:W-:Y:S05]  /*fab0*/  @P0 BRA `(.L_x_3571) ;  /* 0x0000000000a80947 */ /* 0x000fea0003800000 */
[----:B------:R-:W0:Y:S01]  /*fac0*/  LDS.128 R4, [R2+0x20400] ;  /* 0x0204000002047984 */ /* 0x000e220000000c00 */
[----:B------:R-:W-:Y:S01]  /*fad0*/  SHF.R.U32.HI R76, RZ, 0x10, R63 ;  /* 0x00000010ff4c7819 */ /* 0x000fe2000001163f */
[----:B------:R-:W-:Y:S01]  /*fae0*/  HADD2.F32 R72, -RZ, R72.H0_H0 ;  /* 0x20000048ff487230 */ /* 0x000fe20000004100 */
[----:B------:R-:W-:Y:S01]  /*faf0*/  SHF.R.U32.HI R74, RZ, 0x10, R61 ;  /* 0x00000010ff4a7819 */ /* 0x000fe2000001163d */
[----:B------:R-:W-:Y:S01]  /*fb00*/  HADD2.F32 R73, -RZ, R73.H0_H0 ;  /* 0x20000049ff497230 */ /* 0x000fe20000004100 */
[----:B------:R-:W-:Y:S01]  /*fb10*/  SHF.R.U64 R77, R62, 0x10, R63 ;  /* 0x000000103e4d7819 */ /* 0x000fe2000000123f */
[----:B------:R-:W-:Y:S01]  /*fb20*/  HADD2.F32 R76, -RZ, R76.H0_H0 ;  /* 0x2000004cff4c7230 */ /* 0x000fe20000004100 */
[----:B------:R-:W-:Y:S01]  /*fb30*/  SHF.R.U64 R60, R60, 0x10, R61 ;  /* 0x000000103c3c7819 */ /* 0x000fe2000000123d */
[----:B------:R-:W-:-:S04]  /*fb40*/  HADD2.F32 R74, -RZ, R74.H0_H0 ;  /* 0x2000004aff4a7230 */ /* 0x000fc80000004100 */
[----:B------:R-:W-:Y:S02]  /*fb50*/  HADD2.F32 R60, -RZ, R60.H0_H0 ;  /* 0x2000003cff3c7230 */ /* 0x000fe40000004100 */
[--C-:B0-----:R-:W-:Y:S02]  /*fb60*/  HADD2.F32 R65, -RZ, R7.reuse.H1_H1 ;  /* 0x30000007ff417230 */ /* 0x101fe40000004100 */
[----:B------:R-:W-:Y:S02]  /*fb70*/  HADD2.F32 R63, -RZ, R7.H0_H0 ;  /* 0x20000007ff3f7230 */ /* 0x000fe40000004100 */
[--C-:B------:R-:W-:Y:S02]  /*fb80*/  HADD2.F32 R7, -RZ, R4.reuse.H0_H0 ;  /* 0x20000004ff077230 */ /* 0x100fe40000004100 */
[C---:B------:R-:W-:Y:S01]  /*fb90*/  FMUL.FTZ R80, R65.reuse, R76 ;  /* 0x0000004c41507220 */ /* 0x040fe20000410000 */
[----:B------:R-:W-:Y:S02]  /*fba0*/  HADD2.F32 R4, -RZ, R4.H1_H1 ;  /* 0x30000004ff047230 */ /* 0x000fe40000004100 */
[----:B------:R-:W-:Y:S01]  /*fbb0*/  FMUL.FTZ R65, R65, R74 ;  /* 0x0000004a41417220 */ /* 0x000fe20000410000 */
[----:B------:R-:W-:-:S02]  /*fbc0*/  HADD2.F32 R61, -RZ, R6.H0_H0 ;  /* 0x20000006ff3d7230 */ /* 0x000fc40000004100 */
[C---:B------:R-:W-:Y:S01]  /*fbd0*/  FFMA.FTZ R80, R63.reuse, R74, -R80 ;  /* 0x0000004a3f507223 */ /* 0x040fe20000010850 */
[----:B------:R-:W-:Y:S02]  /*fbe0*/  HADD2.F32 R62, -RZ, R6.H1_H1 ;  /* 0x30000006ff3e7230 */ /* 0x000fe40000004100 */
[C---:B------:R-:W-:Y:S01]  /*fbf0*/  FMUL.FTZ R78, R4.reuse, R73 ;  /* 0x00000049044e7220 */ /* 0x040fe20000410000 */
[--C-:B------:R-:W-:Y:S02]  /*fc00*/  HADD2.F32 R6, -RZ, R5.reuse.H0_H0 ;  /* 0x20000005ff067230 */ /* 0x100fe40000004100 */
[----:B------:R-:W-:Y:S01]  /*fc10*/  FFMA.FTZ R75, R63, R76, R65 ;  /* 0x0000004c3f4b7223 */ /* 0x000fe20000010041 */
[-C--:B------:R-:W-:Y:S01]  /*fc20*/  FMUL.FTZ R74, R4, R72.reuse ;  /* 0x00000048044a7220 */ /* 0x080fe20000410000 */
[----:B------:R-:W-:Y:S02]  /*fc30*/  HADD2.F32 R5, -RZ, R5.H1_H1 ;  /* 0x30000005ff057230 */ /* 0x000fe40000004100 */
[----:B------:R-:W-:Y:S01]  /*fc40*/  FFMA.FTZ R78, R7, R72, -R78 ;  /* 0x00000048074e7223 */ /* 0x000fe2000001084e */
[----:B------:R-:W-:-:S02]  /*fc50*/  HADD2.F32 R63, -RZ, R71.H1_H1 ;  /* 0x30000047ff3f7230 */ /* 0x000fc40000004100 */
[----:B------:R-:W-:Y:S01]  /*fc60*/  FFMA.FTZ R73, R7, R73, R74 ;  /* 0x0000004907497223 */ /* 0x000fe2000001004a */
[----:B------:R-:W-:Y:S02]  /*fc70*/  HADD2.F32 R4, -RZ, R77.H0_H0 ;  /* 0x2000004dff047230 */ /* 0x000fe40000004100 */
[C---:B------:R-:W-:Y:S01]  /*fc80*/  FMUL.FTZ R65, R5.reuse, R60 ;  /* 0x0000003c05417220 */ /* 0x040fe20000410000 */
[----:B------:R-:W-:Y:S02]  /*fc90*/  HADD2.F32 R71, -RZ, R71.H0_H0 ;  /* 0x20000047ff477230 */ /* 0x000fe40000004100 */
[C---:B------:R-:W-:Y:S01]  /*fca0*/  FMUL.FTZ R72, R62.reuse, R63 ;  /* 0x0000003f3e487220 */ /* 0x040fe20000410000 */
[----:B------:R-:W-:Y:S02]  /*fcb0*/  FMUL.FTZ R7, R5, R4 ;  /* 0x0000000405077220 */ /* 0x000fe40000410000 */
[-C--:B------:R-:W-:Y:S01]  /*fcc0*/  FMUL.FTZ R62, R62, R71.reuse ;  /* 0x000000473e3e7220 */ /* 0x080fe20000410000 */
[C---:B------:R-:W-:Y:S01]  /*fcd0*/  FFMA.FTZ R72, R61.reuse, R71, -R72 ;  /* 0x000000473d487223 */ /* 0x040fe20000010848 */
[C---:B------:R-:W-:Y:S01]  /*fce0*/  FFMA.FTZ R5, R6.reuse, R60, -R7 ;  /* 0x0000003c06057223 */ /* 0x040fe20000010807 */
[----:B------:R-:W-:Y:S01]  /*fcf0*/  FFMA.FTZ R60, R6, R4, R65 ;  /* 0x00000004063c7223 */ /* 0x000fe20000010041 */
[----:B------:R-:W-:Y:S01]  /*fd00*/  FFMA.FTZ R61, R61, R63, R62 ;  /* 0x0000003f3d3d7223 */ /* 0x000fe2000001003e */
[----:B------:R-:W-:-:S02]  /*fd10*/  F2FP.F16.F32.PACK_AB R7, R75, R80 ;  /* 0x000000504b07723e */ /* 0x000fc400000000ff */
[----:B------:R-:W-:Y:S02]  /*fd20*/  F2FP.F16.F32.PACK_AB R4, R73, R78 ;  /* 0x0000004e4904723e */ /* 0x000fe400000000ff */
[----:B------:R-:W-:Y:S02]  /*fd30*/  F2FP.F16.F32.PACK_AB R6, R61, R72 ;  /* 0x000000483d06723e */ /* 0x000fe400000000ff */
[----:B------:R-:W-:-:S05]  /*fd40*/  F2FP.F16.F32.PACK_AB R5, R60, R5 ;  /* 0x000000053c05723e */ /* 0x000fca00000000ff */
[----:B------:R0:W-:Y:S02]  /*fd50*/  STS.128 [R2+0x20400], R4 ;  /* 0x0204000402007388 */ /* 0x0001e40000000c00 */
.L_x_3571:
[----:B------:R-:W-:Y:S05]  /*fd60*/  BSYNC B2 ;  /* 0x0000000000027941 */ /* 0x000fea0003800000 */
.L_x_3570:
[----:B------:R-:W-:Y:S05]  /*fd70*/  @P1 BRA `(.L_x_3569) ;  /* 0x0000000000a81947 */ /* 0x000fea0003800000 */
[----:B0-----:R-:W0:Y:S01]  /*fd80*/  LDS.128 R4, [R3] ;  /* 0x0000000003047984 */ /* 0x001e220000000c00 */
[----:B------:R-:W-:Y:S01]  /*fd90*/  SHF.R.U32.HI R61, RZ, 0x10, R27 ;  /* 0x00000010ff3d7819 */ /* 0x000fe2000001161b */
[----:B------:R-:W-:Y:S01]  /*fda0*/  HADD2.F32 R60, -RZ, R69.H0_H0 ;  /* 0x20000045ff3c7230 */ /* 0x000fe20000004100 */
[----:B------:R-:W-:Y:S01]  /*fdb0*/  SHF.R.U32.HI R63, RZ, 0x10, R25 ;  /* 0x00000010ff3f7819 */ /* 0x000fe20000011619 */
[--C-:B------:R-:W-:Y:S01]  /*fdc0*/  HADD2.F32 R62, -RZ, R70.reuse.H0_H0 ;  /* 0x20000046ff3e7230 */ /* 0x100fe20000004100 */
[----:B------:R-:W-:Y:S01]  /*fdd0*/  SHF.R.U64 R73, R26, 0x10, R27 ;  /* 0x000000101a497819 */ /* 0x000fe2000000121b */
[----:B------:R-:W-:Y:S01]  /*fde0*/  HADD2.F32 R61, -RZ, R61.H0_H0 ;  /* 0x2000003dff3d7230 */ /* 0x000fe20000004100 */
[----:B------:R-:W-:Y:S01]  /*fdf0*/  SHF.R.U64 R71, R24, 0x10, R25 ;  /* 0x0000001018477819 */ /* 0x000fe20000001219 */
[----:B------:R-:W-:Y:S02]  /*fe00*/  HADD2.F32 R63, -RZ, R63.H0_H0 ;  /* 0x2000003fff3f7230 */ /* 0x000fe40000004100 */
[----:B------:R-:W-:-:S02]  /*fe10*/  HADD2.F32 R70, -RZ, R70.H1_H1 ;  /* 0x30000046ff467230 */ /* 0x000fc40000004100 */
[----:B------:R-:W-:Y:S02]  /*fe20*/  HADD2.F32 R69, -RZ, R69.H1_H1 ;  /* 0x30000045ff457230 */ /* 0x000fe40000004100 */
[--C-:B0-----:R-:W-:Y:S02]  /*fe30*/  HADD2.F32 R27, -RZ, R7.reuse.H1_H1 ;  /* 0x30000007ff1b7230 */ /* 0x101fe40000004100 */
[----:B------:R-:W-:Y:S02]  /*fe40*/  HADD2.F32 R26, -RZ, R7.H0_H0 ;  /* 0x20000007ff1a7230 */ /* 0x000fe40000004100 */
[--C-:B------:R-:W-:Y:S02]  /*fe50*/  HADD2.F32 R7, -RZ, R4.reuse.H0_H0 ;  /* 0x20000004ff077230 */ /* 0x100fe40000004100 */
[C---:B------:R-:W-:Y:S01]  /*fe60*/  FMUL.FTZ R74, R27.reuse, R61 ;  /* 0x0000003d1b4a7220 */ /* 0x040fe20000410000 */
[----:B------:R-:W-:Y:S02]  /*fe70*/  HADD2.F32 R4, -RZ, R4.H1_H1 ;  /* 0x30000004ff047230 */ /* 0x000fe40000004100 */
[----:B------:R-:W-:Y:S01]  /*fe80*/  FMUL.FTZ R65, R27, R63 ;  /* 0x0000003f1b417220 */ /* 0x000fe20000410000 */
[----:B------:R-:W-:-:S02]  /*fe90*/  HADD2.F32 R24, -RZ, R6.H0_H0 ;  /* 0x20000006ff187230 */ /* 0x000fc40000004100 */
[----:B------:R-:W-:Y:S01]  /*fea0*/  FFMA.FTZ R76, R26, R63, R74 ;  /* 0x0000003f1a4c7223 */ /* 0x000fe2000001004a */
[----:B------:R-:W-:Y:S02]  /*feb0*/  HADD2.F32 R25, -RZ, R6.H1_H1 ;  /* 0x30000006ff197230 */ /* 0x000fe40000004100 */
[----:B------:R-:W-:Y:S01]  /*fec0*/  FMUL.FTZ R72, R4, R62 ;  /* 0x0000003e04487220 */ /* 0x000fe20000410000 */
[--C-:B------:R-:W-:Y:S02]  /*fed0*/  HADD2.F32 R6, -RZ, R5.reuse.H0_H0 ;  /* 0x20000005ff067230 */ /* 0x100fe40000004100 */
[----:B------:R-:W-:Y:S01]  /*fee0*/  FFMA.FTZ R65, R26, R61, -R65 ;  /* 0x0000003d1a417223 */ /* 0x000fe20000010841 */
[-C--:B------:R-:W-:Y:S01]  /*fef0*/  FMUL.FTZ R74, R4, R60.reuse ;  /* 0x0000003c044a7220 */ /* 0x080fe20000410000 */
[----:B------:R-:W-:Y:S02]  /*ff00*/  HADD2.F32 R5, -RZ, R5.H1_H1 ;  /* 0x30000005ff057230 */ /* 0x000fe40000004100 */
[----:B------:R-:W-:Y:S01]  /*ff10*/  FFMA.FTZ R72, R7, R60, -R72 ;  /* 0x0000003c07487223 */ /* 0x000fe20000010848 */
[----:B------:R-:W-:-:S02]  /*ff20*/  HADD2.F32 R26, -RZ, R71.H0_H0 ;  /* 0x20000047ff1a7230 */ /* 0x000fc40000004100 */
[----:B------:R-:W-:Y:S01]  /*ff30*/  FFMA.FTZ R27, R7, R62, R74 ;  /* 0x0000003e071b7223 */ /* 0x000fe2000001004a */
[----:B------:R-:W-:Y:S02]  /*ff40*/  HADD2.F32 R4, -RZ, R73.H0_H0 ;  /* 0x20000049ff047230 */ /* 0x000fe40000004100 */
[C---:B------:R-:W-:Y:S01]  /*ff50*/  FMUL.FTZ R61, R25.reuse, R70 ;  /* 0x00000046193d7220 */ /* 0x040fe20000410000 */
[-C--:B------:R-:W-:Y:S01]  /*ff60*/  FMUL.FTZ R63, R25, R69.reuse ;  /* 0x00000045193f7220 */ /* 0x080fe20000410000 */
[C---:B------:R-:W-:Y:S01]  /*ff70*/  FMUL.FTZ R7, R5.reuse, R26 ;  /* 0x0000001a05077220 */ /* 0x040fe20000410000 */
        /* <DEDUP_REMOVED lines=8> */
[----:B------:R-:W-:-:S05]  /*10000*/  F2FP.F16.F32.PACK_AB R5, R26, R5 ;  /* 0x000000051a05723e */ /* 0x000fca00000000ff */
[----:B------:R1:W-:Y:S02]  /*10010*/  STS.128 [R3], R4 ;  /* 0x0000000403007388 */ /* 0x0003e40000000c00 */
.L_x_3569:
[----:B------:R-:W-:Y:S05]  /*10020*/  BSYNC B1 ;  /* 0x0000000000017941 */ /* 0x000fea0003800000 */
.L_x_3568:
[----:B01----:R-:W-:-:S05]  /*10030*/  VIADD R4, R18, 0x20 ;  /* 0x0000002012047836 */ /* 0x003fca0000000000 */
[----:B------:R-:W-:-:S13]  /*10040*/  ISETP.GE.AND P0, PT, R4, R15, PT ;  /* 0x0000000f0400720c */ /* 0x000fda0003f06270 */
        /* <DEDUP_REMOVED lines=8> */
[--C-:B------:R-:W-:Y:S01]  /*100d0*/  HADD2.F32 R15, -RZ, R64.reuse.H0_H0 ;  /* 0x20000040ff0f7230 */ /* 0x100fe20000004100 */
[----:B------:R-:W-:Y:S01]  /*100e0*/  SHF.R.U32.HI R24, RZ, 0x10, R11 ;  /* 0x00000010ff187819 */ /* 0x000fe2000001160b */
[----:B------:R-:W-:Y:S01]  /*100f0*/  HADD2.F32 R64, -RZ, R64.H1_H1 ;  /* 0x30000040ff407230 */ /* 0x000fe20000004100 */
[----:B------:R-:W-:Y:S01]  /*10100*/  SHF.R.U64 R61, R12, 0x10, R13 ;  /* 0x000000100c3d7819 */ /* 0x000fe2000000120d */
[----:B------:R-:W-:Y:S01]  /*10110*/  HADD2.F32 R25, -RZ, R25.H0_H0 ;  /* 0x20000019ff197230 */ /* 0x000fe20000004100 */
[----:B------:R-:W-:Y:S01]  /*10120*/  SHF.R.U64 R62, R10, 0x10, R11 ;  /* 0x000000100a3e7819 */ /* 0x000fe2000000120b */
[----:B------:R-:W-:Y:S02]  /*10130*/  HADD2.F32 R24, -RZ, R24.H0_H0 ;  /* 0x20000018ff187230 */ /* 0x000fe40000004100 */
[----:B0-----:R-:W-:-:S02]  /*10140*/  HADD2.F32 R13, -RZ, R7.H1_H1 ;  /* 0x30000007ff0d7230 */ /* 0x001fc40000004100 */
[----:B------:R-:W-:Y:S02]  /*10150*/  HADD2.F32 R12, -RZ, R7.H0_H0 ;  /* 0x20000007ff0c7230 */ /* 0x000fe40000004100 */
[--C-:B------:R-:W-:Y:S02]  /*10160*/  HADD2.F32 R7, -RZ, R4.reuse.H0_H0 ;  /* 0x20000004ff077230 */ /* 0x100fe40000004100 */
[C---:B------:R-:W-:Y:S01]  /*10170*/  FMUL.FTZ R27, R13.reuse, R25 ;  /* 0x000000190d1b7220 */ /* 0x040fe20000410000 */
[----:B------:R-:W-:Y:S02]  /*10180*/  HADD2.F32 R4, -RZ, R4.H1_H1 ;  /* 0x30000004ff047230 */ /* 0x000fe40000004100 */
[-C--:B------:R-:W-:Y:S01]  /*10190*/  FMUL.FTZ R60, R13, R24.reuse ;  /* 0x000000180d3c7220 */ /* 0x080fe20000410000 */
[--C-:B------:R-:W-:Y:S02]  /*101a0*/  HADD2.F32 R10, -RZ, R6.reuse.H0_H0 ;  /* 0x20000006ff0a7230 */ /* 0x100fe40000004100 */
[----:B------:R-:W-:Y:S01]  /*101b0*/  FFMA.FTZ R27, R12, R24, -R27 ;  /* 0x000000180c1b7223 */ /* 0x000fe2000001081b */
[----:B------:R-:W-:-:S02]  /*101c0*/  HADD2.F32 R11, -RZ, R6.H1_H1 ;  /* 0x30000006ff0b7230 */ /* 0x000fc40000004100 */
[----:B------:R-:W-:Y:S01]  /*101d0*/  FMUL.FTZ R26, R4, R64 ;  /* 0x00000040041a7220 */ /* 0x000fe20000410000 */
[--C-:B------:R-:W-:Y:S02]  /*101e0*/  HADD2.F32 R13, -RZ, R34.reuse.H1_H1 ;  /* 0x30000022ff0d7230 */ /* 0x100fe40000004100 */
[----:B------:R-:W-:Y:S01]  /*101f0*/  FFMA.FTZ R60, R12, R25, R60 ;  /* 0x000000190c3c7223 */ /* 0x000fe2000001003c */
[--C-:B------:R-:W-:Y:S02]  /*10200*/  HADD2.F32 R6, -RZ, R5.reuse.H0_H0 ;  /* 0x20000005ff067230 */ /* 0x100fe40000004100 */
[-C--:B------:R-:W-:Y:S01]  /*10210*/  FMUL.FTZ R24, R4, R15.reuse ;  /* 0x0000000f04187220 */ /* 0x080fe20000410000 */
[----:B------:R-:W-:Y:S02]  /*10220*/  HADD2.F32 R34, -RZ, R34.H0_H0 ;  /* 0x20000022ff227230 */ /* 0x000fe40000004100 */
[----:B------:R-:W-:Y:S01]  /*10230*/  FFMA.FTZ R26, R7, R15, -R26 ;  /* 0x0000000f071a7223 */ /* 0x000fe2000001081a */
[----:B------:R-:W-:-:S02]  /*10240*/  HADD2.F32 R5, -RZ, R5.H1_H1 ;  /* 0x30000005ff057230 */ /* 0x000fc40000004100 */
[----:B------:R-:W-:Y:S01]  /*10250*/  FFMA.FTZ R15, R7, R64, R24 ;  /* 0x00000040070f7223 */ /* 0x000fe20000010018 */
[----:B------:R-:W-:Y:S02]  /*10260*/  HADD2.F32 R12, -RZ, R61.H0_H0 ;  /* 0x2000003dff0c7230 */ /* 0x000fe40000004100 */
[CC--:B------:R-:W-:Y:S01]  /*10270*/  FMUL.FTZ R25, R11.reuse, R13.reuse ;  /* 0x0000000d0b197220 */ /* 0x0c0fe20000410000 */
[----:B------:R-:W-:Y:S02]  /*10280*/  HADD2.F32 R4, -RZ, R62.H0_H0 ;  /* 0x2000003eff047230 */ /* 0x000fe40000004100 */
[----:B------:R-:W-:Y:S01]  /*10290*/  FMUL.FTZ R24, R11, R34 ;  /* 0x000000220b187220 */ /* 0x000fe20000410000 */
[C---:B------:R-:W-:Y:S01]  /*102a0*/  FMUL.FTZ R7, R5.reuse, R12 ;  /* 0x0000000c05077220 */ /* 0x040fe20000410000 */
[C---:B------:R-:W-:Y:S01]  /*102b0*/  FFMA.FTZ R25, R10.reuse, R34, -R25 ;  /* 0x000000220a197223 */ /* 0x040fe20000010819 */
[-C--:B------:R-:W-:Y:S01]  /*102c0*/  FMUL.FTZ R11, R5, R4.reuse ;  /* 0x00000004050b7220 */ /* 0x080fe20000410000 */
[----:B------:R-:W-:Y:S01]  /*102d0*/  FFMA.FTZ R24, R10, R13, R24 ;  /* 0x0000000d0a187223 */ /* 0x000fe20000010018 */
[----:B------:R-:W-:Y:S01]  /*102e0*/  FFMA.FTZ R5, R6, R4, -R7 ;  /* 0x0000000406057223 */ /* 0x000fe20000010807 */
[----:B------:R-:W-:Y:S01]  /*102f0*/  F2FP.F16.F32.PACK_AB R7, R60, R27 ;  /* 0x0000001b3c07723e */ /* 0x000fe200000000ff */
[----:B------:R-:W-:Y:S01]  /*10300*/  FFMA.FTZ R12, R6, R12, R11 ;  /* 0x0000000c060c7223 */ /* 0x000fe2000001000b */
[----:B------:R-:W-:-:S02]  /*10310*/  F2FP.F16.F32.PACK_AB R4, R15, R26 ;  /* 0x0000001a0f04723e */ /* 0x000fc400000000ff */
[----:B------:R-:W-:Y:S02]  /*10320*/  F2FP.F16.F32.PACK_AB R6, R24, R25 ;  /* 0x000000191806723e */ /* 0x000fe400000000ff */
[----:B------:R-:W-:-:S05]  /*10330*/  F2FP.F16.F32.PACK_AB R5, R12, R5 ;  /* 0x000000050c05723e */ /* 0x000fca00000000ff */
[----:B------:R0:W-:Y:S02]  /*10340*/  STS.128 [R2+0x21400], R4 ;  /* 0x0214000402007388 */ /* 0x0001e40000000c00 */
.L_x_3574:
[----:B------:R-:W-:Y:S05]  /*10350*/  BSYNC B1 ;  /* 0x0000000000017941 */ /* 0x000fea0003800000 */
.L_x_3573:
[----:B------:R-:W-:Y:S05]  /*10360*/  @P1 BRA `(.L_x_3572) ;  /* 0x0000001400b81947 */ /* 0x000fea0003800000 */
[----:B0-----:R-:W0:Y:S01]  /*10370*/  LDS.128 R4, [R3+0x1000] ;  /* 0x0010000003047984 */ /* 0x001e220000000c00 */
[----:B------:R-:W-:Y:S01]  /*10380*/  SHF.R.U32.HI R15, RZ, 0x10, R9 ;  /* 0x00000010ff0f7819 */ /* 0x000fe20000011609 */
[----:B------:R-:W-:Y:S01]  /*10390*/  HADD2.F32 R11, -RZ, R0.H0_H0 ;  /* 0x20000000ff0b7230 */ /* 0x000fe20000004100 */
[--C-:B------:R-:W-:Y:S01]  /*103a0*/  SHF.R.U32.HI R12, RZ, 0x10, R21.reuse ;  /* 0x00000010ff0c7819 */ /* 0x100fe20000011615 */
[----:B------:R-:W-:Y:S01]  /*103b0*/  HADD2.F32 R13, -RZ, R14.H0_H0 ;  /* 0x2000000eff0d7230 */ /* 0x000fe20000004100 */
[----:B------:R-:W-:Y:S01]  /*103c0*/  SHF.R.U64 R26, R20, 0x10, R21 ;  /* 0x00000010141a7819 */ /* 0x000fe20000001215 */
[----:B------:R-:W-:Y:S01]  /*103d0*/  HADD2.F32 R15, -RZ, R15.H0_H0 ;  /* 0x2000000fff0f7230 */ /* 0x000fe20000004100 */
[----:B------:R-:W-:Y:S01]  /*103e0*/  SHF.R.U64 R24, R8, 0x10, R9 ;  /* 0x0000001008187819 */ /* 0x000fe20000001209 */
[----:B------:R-:W-:Y:S02]  /*103f0*/  HADD2.F32 R12, -RZ, R12.H0_H0 ;  /* 0x2000000cff0c7230 */ /* 0x000fe40000004100 */
[----:B------:R-:W-:-:S02]  /*10400*/  HADD2.F32 R14, -RZ, R14.H1_H1 ;  /* 0x3000000eff0e7230 */ /* 0x000fc40000004100 */
        /* <DEDUP_REMOVED lines=9> */
[----:B------:R-:W-:Y:S01]  /*104a0*/  FFMA.FTZ R25, R9, R15, R10 ;  /* 0x0000000f09197223 */ /* 0x000fe2000001000a */
[C---:B------:R-:W-:Y:S01]  /*104b0*/  FMUL.FTZ R21, R4.reuse, R13 ;  /* 0x0000000d04157220 */ /* 0x040fe20000410000 */
[-C--:B------:R-:W-:Y:S01]  /*104c0*/  FMUL.FTZ R15, R4, R11.reuse ;  /* 0x0000000b040f7220 */ /* 0x080fe20000410000 */
[--C-:B------:R-:W-:Y:S02]  /*104d0*/  HADD2.F32 R6, -RZ, R5.reuse.H0_H0 ;  /* 0x20000005ff067230 */ /* 0x100fe40000004100 */
[----:B------:R-:W-:Y:S01]  /*104e0*/  FMUL.FTZ R10, R8, R14 ;  /* 0x0000000e080a7220 */ /* 0x000fe20000410000 */
[----:B------:R-:W-:Y:S02]  /*104f0*/  HADD2.F32 R4, -RZ, R0.H1_H1 ;  /* 0x30000000ff047230 */ /* 0x000fe40000004100 */
[----:B------:R-:W-:Y:S01]  /*10500*/  FFMA.FTZ R21, R2, R11, -R21 ;  /* 0x0000000b02157223 */ /* 0x000fe20000010815 */
[----:B------:R-:W-:-:S02]  /*10510*/  HADD2.F32 R5, -RZ, R5.H1_H1 ;  /* 0x30000005ff057230 */ /* 0x000fc40000004100 */
[----:B------:R-:W-:Y:S01]  /*10520*/  FFMA.FTZ R2, R2, R13, R15 ;  /* 0x0000000d02027223 */ /* 0x000fe2000001000f */
[----:B------:R-:W-:Y:S02]  /*10530*/  HADD2.F32 R9, -RZ, R24.H0_H0 ;  /* 0x20000018ff097230 */ /* 0x000fe40000004100 */
[-C--:B------:R-:W-:Y:S01]  /*10540*/  FMUL.FTZ R13, R8, R4.reuse ;  /* 0x00000004080d7220 */ /* 0x080fe20000410000 */
[----:B------:R-:W-:Y:S02]  /*10550*/  HADD2.F32 R0, -RZ, R26.H0_H0 ;  /* 0x2000001aff007230 */ /* 0x000fe40000004100 */
[----:B------:R-:W-:Y:S01]  /*10560*/  FFMA.FTZ R10, R7, R4, -R10 ;  /* 0x00000004070a7223 */ /* 0x000fe2000001080a */
[----:B------:R-:W-:Y:S01]  /*10570*/  F2FP.F16.F32.PACK_AB R4, R2, R21 ;  /* 0x000000150204723e */ /* 0x000fe200000000ff */
[----:B------:R-:W-:Y:S01]  /*10580*/  FMUL.FTZ R11, R5, R9 ;  /* 0x00000009050b7220 */ /* 0x000fe20000410000 */
[----:B------:R-:W-:Y:S01]  /*10590*/  FFMA.FTZ R13, R7, R14, R13 ;  /* 0x0000000e070d7223 */ /* 0x000fe2000001000d */
[----:B------:R-:W-:Y:S01]  /*105a0*/  FMUL.FTZ R8, R5, R0 ;  /* 0x0000000005087220 */ /* 0x000fe20000410000 */
[----:B------:R-:W-:Y:S01]  /*105b0*/  F2FP.F16.F32.PACK_AB R7, R25, R20 ;  /* 0x000000141907723e */ /* 0x000fe200000000ff */
[----:B------:R-:W-:-:S02]  /*105c0*/  FFMA.FTZ R5, R6, R0, -R11 ;  /* 0x0000000006057223 */ /* 0x000fc4000001080b */
[----:B------:R-:W-:Y:S01]  /*105d0*/  FFMA.FTZ R8, R6, R9, R8 ;  /* 0x0000000906087223 */ /* 0x000fe20000010008 */
[----:B------:R-:W-:-:S04]  /*105e0*/  F2FP.F16.F32.PACK_AB R6, R13, R10 ;  /* 0x0000000a0d06723e */ /* 0x000fc800000000ff */
[----:B------:R-:W-:-:S05]  /*105f0*/  F2FP.F16.F32.PACK_AB R5, R8, R5 ;  /* 0x000000050805723e */ /* 0x000fca00000000ff */
[----:B------:R1:W-:Y:S01]  /*10600*/  STS.128 [R3+0x1000], R4 ;  /* 0x0010000403007388 */ /* 0x0003e20000000c00 */
[----:B------:R-:W-:Y:S05]  /*10610*/  BRA `(.L_x_3572) ;  /* 0x00000014000c7947 */ /* 0x000fea0003800000 */
.L_x_3559:
        /* <DEDUP_REMOVED lines=30> */
[----:B------:R-:W1:Y:S01]  /*10800*/  SHFL.IDX PT, R5, R34, RZ, 0x1c1f ;  /* 0x001c1fff22057589 */ /* 0x000e6200000e0000 */
[----:B------:R-:W-:-:S03]  /*10810*/  IMAD R3, R24, R7, RZ ;  /* 0x0000000718037224 */ /* 0x000fc600078e02ff */
[----:B------:R-:W2:Y:S04]  /*10820*/  SHFL.IDX PT, R4, R27, RZ, 0x1c1f ;  /* 0x001c1fff1b047589 */ /* 0x000ea800000e0000 */
[----:B------:R-:W3:Y:S04]  /*10830*/  SHFL.IDX PT, R14, R69, RZ, 0x1c1f ;  /* 0x001c1fff450e7589 */ /* 0x000ee800000e0000 */
[----:B------:R-:W4:Y:S01]  /*10840*/  SHFL.IDX PT, R8, R25, RZ, 0x1c1f ;  /* 0x001c1fff19087589 */ /* 0x000f2200000e0000 */
[----:B0-----:R-:W-:-:S04]  /*10850*/  ISETP.GE.AND P0, PT, R16, R71, PT ;  /* 0x000000471000720c */ /* 0x001fc80003f06270 */
[----:B------:R-:W-:-:S13]  /*10860*/  ISETP.GE.OR P1, PT, R0, R3, P0 ;  /* 0x000000030000720c */ /* 0x000fda0000726670 */
[C---:B------:R-:W-:Y:S01]  /*10870*/  @!P1 IMAD.SHL.U32 R9, R16.reuse, 0x2, RZ ;  /* 0x0000000210099824 */ /* 0x040fe200078e00ff */
[----:B------:R-:W-:-:S04]  /*10880*/  @!P1 SHF.L.U64.HI R21, R16, 0x1, R17 ;  /* 0x0000000110159819 */ /* 0x000fc80000010211 */
[----:B-1----:R-:W-:-:S05]  /*10890*/  @!P1 IADD3 R6, P2, R5, R9, RZ ;  /* 0x0000000905069210 */ /* 0x002fca0007f5e0ff */
[----:B--2---:R-:W-:Y:S01]  /*108a0*/  @!P1 IMAD.X R5, R4, 0x1, R21, P2 ;  /* 0x0000000104059824 */ /* 0x004fe200010e0615 */
[----:B---3--:R-:W-:Y:S01]  /*108b0*/  @!P1 IADD3 R14, P2, R14, R9, RZ ;  /* 0x000000090e0e9210 */ /* 0x008fe20007f5e0ff */
[----:B------:R-:W-:-:S04]  /*108c0*/  @!P1 IMAD.MOV.U32 R4, RZ, RZ, R6 ;  /* 0x000000ffff049224 */ /* 0x000fc800078e0006 */
[----:B----4-:R-:W-:Y:S02]  /*108d0*/  @!P1 IMAD.X R9, R8, 0x1, R21, P2 ;  /* 0x0000000108099824 */ /* 0x010fe400010e0615 */
[----:B------:R-:W2:Y:S01]  /*108e0*/  @!P1 LD.E.128 R4, desc[UR36][R4.64] ;  /* 0x0000002404049980 */ /* 0x000ea2000c101d00 */
[----:B------:R-:W-:-:S06]  /*108f0*/  @!P1 IMAD.MOV.U32 R8, RZ, RZ, R14 ;  /* 0x000000ffff089224 */ /* 0x000fcc00078e000e */
[----:B------:R-:W3:Y:S01]  /*10900*/  @!P1 LD.E.128 R8, desc[UR36][R8.64] ;  /* 0x0000002408089980 */ /* 0x000ee2000c101d00 */
[----:B------:R-:W-:Y:S02]  /*10910*/  CS2R R60, SRZ ;  /* 0x00000000003c7805 */ /* 0x000fe4000001ff00 */
[----:B------:R-:W-:Y:S02]  /*10920*/  CS2R R20, SRZ ;  /* 0x0000000000147805 */ /* 0x000fe4000001ff00 */
[----:B------:R-:W-:Y:S01]  /*10930*/  CS2R R62, SRZ ;  /* 0x00000000003e7805 */ /* 0x000fe2000001ff00 */
[----:B------:R-:W0:Y:S01]  /*10940*/  SHFL.IDX PT, R24, R27, 0x1, 0x1c1f ;  /* 0x003c1f001b187f89 */ /* 0x000e2200000e0000 */
[----:B------:R-:W-:-:S03]  /*10950*/  CS2R R64, SRZ ;  /* 0x0000000000407805 */ /* 0x000fc6000001ff00 */
[----:B------:R-:W1:Y:S04]  /*10960*/  SHFL.IDX PT, R14, R69, 0x1, 0x1c1f ;  /* 0x003c1f00450e7f89 */ /* 0x000e6800000e0000 */
[----:B------:R-:W4:Y:S04]  /*10970*/  SHFL.IDX PT, R25, R25, 0x1, 0x1c1f ;  /* 0x003c1f0019197f89 */ /* 0x000f2800000e0000 */
[----:B------:R5:W0:Y:S01]  /*10980*/  SHFL.IDX PT, R26, R34, 0x1, 0x1c1f ;  /* 0x003c1f00221a7f89 */ /* 0x000a2200000e0000 */
[----:B--2---:R-:W-:Y:S02]  /*10990*/  @!P1 IMAD.MOV.U32 R60, RZ, RZ, R6 ;  /* 0x000000ffff3c9224 */ /* 0x004fe400078e0006 */
[----:B------:R-:W-:-:S02]  /*109a0*/  @!P1 IMAD.MOV.U32 R61, RZ, RZ, R7 ;  /* 0x000000ffff3d9224 */ /* 0x000fc400078e0007 */
[----:B------:R-:W-:Y:S02]  /*109b0*/  @!P1 IMAD.MOV.U32 R20, RZ, RZ, R4 ;  /* 0x000000ffff149224 */ /* 0x000fe400078e0004 */
[----:B------:R-:W-:Y:S02]  /*109c0*/  @!P1 IMAD.MOV.U32 R21, RZ, RZ, R5 ;  /* 0x000000ffff159224 */ /* 0x000fe400078e0005 */
[----:B------:R-:W-:Y:S02]  /*109d0*/  IMAD.MOV.U32 R4, RZ, RZ, R60 ;  /* 0x000000ffff047224 */ /* 0x000fe400078e003c */
[----:B------:R-:W-:Y:S02]  /*109e0*/  IMAD.MOV.U32 R5, RZ, RZ, R61 ;  /* 0x000000ffff057224 */ /* 0x000fe400078e003d */
[----:B---3--:R-:W-:Y:S02]  /*109f0*/  @!P1 IMAD.MOV.U32 R62, RZ, RZ, R8 ;  /* 0x000000ffff3e9224 */ /* 0x008fe400078e0008 */
[----:B------:R-:W-:Y:S01]  /*10a00*/  @!P1 IMAD.MOV.U32 R63, RZ, RZ, R9 ;  /* 0x000000ffff3f9224 */ /* 0x000fe200078e0009 */
[----:B------:R-:W-:Y:S01]  /*10a10*/  PRMT R70, R4, 0x5410, R5 ;  /* 0x0000541004467816 */ /* 0x000fe20000000005 */
[----:B------:R-:W-:Y:S01]  /*10a20*/  @!P1 IMAD.MOV.U32 R64, RZ, RZ, R10 ;  /* 0x000000ffff409224 */ /* 0x000fe200078e000a */
[----:B------:R-:W-:Y:S01]  /*10a30*/  CS2R R8, SRZ ;  /* 0x0000000000087805 */ /* 0x000fe2000001ff00 */
[----:B------:R-:W-:-:S02]  /*10a40*/  @!P1 IMAD.MOV.U32 R65, RZ, RZ, R11 ;  /* 0x000000ffff419224 */ /* 0x000fc400078e000b */
[----:B------:R-:W-:Y:S02]  /*10a50*/  IMAD.MOV.U32 R12, RZ, RZ, R20 ;  /* 0x000000ffff0c7224 */ /* 0x000fe400078e0014 */
[----:B------:R-:W-:Y:S02]  /*10a60*/  IMAD.MOV.U32 R13, RZ, RZ, R21 ;  /* 0x000000ffff0d7224 */ /* 0x000fe400078e0015 */
[----:B------:R-:W-:Y:S01]  /*10a70*/  IMAD.MOV.U32 R4, RZ, RZ, R62 ;  /* 0x000000ffff047224 */ /* 0x000fe200078e003e */
[----:B------:R-:W-:Y:S01]  /*10a80*/  PRMT R75, R12, 0x7610, R75 ;  /* 0x000076100c4b7816 */ /* 0x000fe2000000004b */
[----:B------:R-:W-:Y:S01]  /*10a90*/  IMAD.MOV.U32 R5, RZ, RZ, R63 ;  /* 0x000000ffff057224 */ /* 0x000fe200078e003f */
[----:B------:R-:W-:Y:S01]  /*10aa0*/  PRMT R83, R13, 0x7610, R83 ;  /* 0x000076100d537816 */ /* 0x000fe20000000053 */
[----:B------:R-:W-:Y:S02]  /*10ab0*/  IMAD.MOV.U32 R6, RZ, RZ, R64 ;  /* 0x000000ffff067224 */ /* 0x000fe400078e0040 */
[----:B------:R-:W-:Y:S01]  /*10ac0*/  IMAD.MOV.U32 R7, RZ, RZ, R65 ;  /* 0x000000ffff077224 */ /* 0x000fe200078e0041 */
[----:B-----5:R-:W-:-:S02]  /*10ad0*/  PRMT R34, R4, 0x5410, R5 ;  /* 0x0000541004227816 */ /* 0x020fc40000000005 */
[----:B------:R-:W-:Y:S02]  /*10ae0*/  PRMT R78, R78, 0x5410, R6 ;  /* 0x000054104e4e7816 */ /* 0x000fe40000000006 */
[----:B01--4-:R-:W-:-:S07]  /*10af0*/  PRMT R87, R7, 0x7610, R87 ;  /* 0x0000761007577816 */ /* 0x013fce0000000057 */
.L_x_3893:
        /* <DEDUP_REMOVED lines=24> */
.L_x_3577:
[----:B------:R-:W-:Y:S05]  /*10c80*/  BSYNC B1 ;  /* 0x0000000000017941 */ /* 0x000fea0003800000 */
.L_x_3576:
[----:B------:R-:W0:Y:S01]  /*10c90*/  SYNCS.PHASECHK.TRANS64.TRYWAIT P1, [R2+URZ+0x38800], R13 ;  /* 0x0388000d020075a7 */ /* 0x000e22000802017f */
[----:B------:R-:W-:Y:S04]  /*10ca0*/  BSSY B1, `(.L_x_3578) ;  /* 0x0000002000017945 */ /* 0x000fe80003800000 */
[----:B0-----:R-:W-:Y:S05]  /*10cb0*/  @!P1 BRA `(.L_x_3579) ;  /* 0x0000029000c09947 */ /* 0x001fea0003800000 */
.L_x_3894:
[----:B------:R-:W-:Y:S05]  /*10cc0*/  BSYNC B1 ;  /* 0x0000000000017941 */ /* 0x000fea0003800000 */
.L_x_3578:
[----:B------:R-:W2:Y:S01]  /*10cd0*/  LDL R14, [R1+0x50] ;  /* 0x00005000010e7983 */ /* 0x000ea20000100800 */
[----:B------:R-:W-:Y:S01]  /*10ce0*/  VIADD R15, R18, 0x20 ;  /* 0x00000020120f7836 */ /* 0x000fe20000000000 */
[----:B------:R-:W-:Y:S01]  /*10cf0*/  BSSY B1, `(.L_x_3580) ;  /* 0x0000073000017945 */ /* 0x000fe20003800000 */
[----:B-----5:R-:W-:Y:S02]  /*10d00*/  IMAD.MOV.U32 R0, RZ, RZ, R8 ;  /* 0x000000ffff007224 */ /* 0x020fe400078e0008 */
[----:B------:R-:W-:Y:S02]  /*10d10*/  IMAD.MOV.U32 R12, RZ, RZ, R9 ;  /* 0x000000ffff0c7224 */ /* 0x000fe400078e0009 */
[----:B0-----:R-:W-:Y:S02]  /*10d20*/  IMAD.MOV.U32 R13, RZ, RZ, R10 ;  /* 0x000000ffff0d7224 */ /* 0x001fe400078e000a */
[----:B------:R-:W-:Y:S01]  /*10d30*/  IMAD.IADD R72, R16, 0x1, R71 ;  /* 0x0000000110487824 */ /* 0x000fe200078e0247 */
[----:B------:R-:W-:Y:S01]  /*10d40*/  PRMT R0, R0, 0x5410, R12 ;  /* 0x0000541000007816 */ /* 0x000fe2000000000c */
[----:B------:R-:W-:Y:S01]  /*10d50*/  IMAD.MOV.U32 R12, RZ, RZ, R11 ;  /* 0x000000ffff0c7224 */ /* 0x000fe200078e000b */
[----:B------:R-:W-:Y:S01]  /*10d60*/  PRMT R69, R13, 0x7610, R69 ;  /* 0x000076100d457816 */ /* 0x000fe20000000045 */
[----:B------:R-:W-:Y:S01]  /*10d70*/  IMAD.MOV.U32 R13, RZ, RZ, R4 ;  /* 0x000000ffff0d7224 */ /* 0x000fe200078e0004 */
[----:B------:R-:W-:Y:S01]  /*10d80*/  LOP3.LUT R72, R72, 0x38, RZ, 0xc0, !PT ;  /* 0x0000003848487812 */ /* 0x000fe200078ec0ff */
[----:B------:R-:W-:Y:S01]  /*10d90*/  IMAD.MOV.U32 R71, RZ, RZ, R7 ;  /* 0x000000ffff477224 */ /* 0x000fe200078e0007 */
[----:B------:R-:W-:-:S02]  /*10da0*/  PRMT R69, R69, 0x5410, R12 ;  /* 0x0000541045457816 */ /* 0x000fc4000000000c */
[----:B------:R-:W-:Y:S01]  /*10db0*/  PRMT R75, R75, 0x5410, R13 ;  /* 0x000054104b4b7816 */ /* 0x000fe2000000000d */
[----:B--2---:R-:W-:-:S05]  /*10dc0*/  IMAD R3, R14, -0x40, R3 ;  /* 0xffffffc00e037824 */ /* 0x004fca00078e0203 */
[----:B------:R-:W-:-:S04]  /*10dd0*/  VIMNMX R3, R3, 0x40, PT ;  /* 0x0000004003037848 */ /* 0x000fc80003fe0100 */
[-C--:B------:R-:W-:Y:S02]  /*10de0*/  ISETP.GE.OR P1, PT, R18, R3.reuse, P0 ;  /* 0x000000031200720c */ /* 0x080fe40000726670 */
[----:B------:R-:W-:Y:S01]  /*10df0*/  ISETP.GE.OR P0, PT, R15, R3, P0 ;  /* 0x000000030f00720c */ /* 0x000fe20000706670 */
[----:B------:R-:W-:-:S05]  /*10e00*/  IMAD.MOV.U32 R3, RZ, RZ, R5 ;  /* 0x000000ffff037224 */ /* 0x000fca00078e0005 */
[----:B------:R-:W-:Y:S01]  /*10e10*/  PRMT R78, R3, 0x7610, R78 ;  /* 0x00007610034e7816 */ /* 0x000fe2000000004e */
[----:B------:R-:W-:-:S04]  /*10e20*/  IMAD.MOV.U32 R3, RZ, RZ, R6 ;  /* 0x000000ffff037224 */ /* 0x000fc800078e0006 */
[----:B------:R-:W-:Y:S05]  /*10e30*/  @P1 BRA `(.L_x_3581) ;  /* 0x0000000400781947 */ /* 0x000fea0003800000 */
[----:B------:R-:W-:Y:S01]  /*10e40*/  IMAD.SHL.U32 R12, R159, 0x40, RZ ;  /* 0x000000409f0c7824 */ /* 0x000fe200078e00ff */
[--C-:B------:R-:W-:Y:S01]  /*10e50*/  SHF.R.U64 R20, R20, 0x10, R21.reuse ;  /* 0x0000001014147819 */ /* 0x100fe20000001215 */
[----:B------:R-:W-:Y:S01]  /*10e60*/  IMAD.SHL.U32 R14, R167, 0x200, RZ ;  /* 0x00000200a70e7824 */ /* 0x000fe200078e00ff */
[----:B------:R-:W-:Y:S01]  /*10e70*/  SHF.R.U32.HI R80, RZ, 0x10, R21 ;  /* 0x00000010ff507819 */ /* 0x000fe20000011615 */
[----:B------:R-:W-:Y:S01]  /*10e80*/  HADD2.F32 R84, -RZ, R34.H1_H1 ;  /* 0x30000022ff547230 */ /* 0x000fe20000004100 */
[----:B------:R-:W-:Y:S01]  /*10e90*/  LOP3.LUT R13, R12, 0x1c0, RZ, 0xc0, !PT ;  /* 0x000001c00c0d7812 */ /* 0x000fe200078ec0ff */
[----:B------:R-:W-:Y:S01]  /*10ea0*/  HADD2.F32 R83, -RZ, R83.H0_H0 ;  /* 0x20000053ff537230 */ /* 0x000fe20000004100 */
[----:B------:R-:W-:Y:S02]  /*10eb0*/  SHF.R.U64 R21, R62, 0x10, R63 ;  /* 0x000000103e157819 */ /* 0x000fe4000000123f */
[--C-:B------:R-:W-:Y:S02]  /*10ec0*/  SHF.R.U32.HI R73, RZ, 0x3, R13.reuse ;  /* 0x00000003ff497819 */ /* 0x100fe4000001160d */
[----:B------:R-:W-:Y:S01]  /*10ed0*/  LOP3.LUT R12, R13, 0x38, R16, 0xf8, !PT ;  /* 0x000000380d0c7812 */ /* 0x000fe200078ef810 */
[----:B------:R-:W-:Y:S01]  /*10ee0*/  HADD2.F32 R21, -RZ, R21.H0_H0 ;  /* 0x20000015ff157230 */ /* 0x000fe20000004100 */
[----:B------:R-:W-:-:S02]  /*10ef0*/  LOP3.LUT R13, R73, R72, R13, 0x1e, !PT ;  /* 0x00000048490d7212 */ /* 0x000fc400078e1e0d */
[----:B------:R-:W-:Y:S02]  /*10f00*/  LOP3.LUT R73, R14, R12, R73, 0xf6, !PT ;  /* 0x0000000c0e497212 */ /* 0x000fe400078ef649 */
[----:B------:R-:W-:Y:S02]  /*10f10*/  LOP3.LUT R13, R13, R14, RZ, 0xfc, !PT ;  /* 0x0000000e0d0d7212 */ /* 0x000fe400078efcff */
[--C-:B------:R-:W-:Y:S01]  /*10f20*/  SHF.R.U64 R60, R60, 0x10, R61.reuse ;  /* 0x000000103c3c7819 */ /* 0x100fe2000000123d */
[--C-:B------:R-:W-:Y:S01]  /*10f30*/  IMAD R73, R73, 0x2, R2.reuse ;  /* 0x0000000249497824 */ /* 0x100fe200078e0202 */
[----:B------:R-:W-:Y:S01]  /*10f40*/  SHF.R.U32.HI R62, RZ, 0x10, R61 ;  /* 0x00000010ff3e7819 */ /* 0x000fe2000001163d */
[----:B------:R-:W-:Y:S01]  /*10f50*/  IMAD R74, R13, 0x2, R2 ;  /* 0x000000020d4a7824 */ /* 0x000fe200078e0202 */
[----:B------:R-:W-:Y:S01]  /*10f60*/  SHF.R.U64 R61, R64, 0x10, R65 ;  /* 0x00000010403d7819 */ /* 0x000fe20000001241 */
[----:B------:R-:W-:Y:S01]  /*10f70*/  HADD2.F32 R60, -RZ, R60.H0_H0 ;  /* 0x2000003cff3c7230 */ /* 0x000fe20000004100 */
[----:B------:R-:W0:Y:S01]  /*10f80*/  LDS.128 R12, [R73+0x20400] ;  /* 0x02040000490c7984 */ /* 0x000e220000000c00 */
[----:B------:R-:W-:-:S02]  /*10f90*/  SHF.R.U32.HI R82, RZ, 0x10, R63 ;  /* 0x00000010ff527819 */ /* 0x000fc4000001163f */
[----:B------:R-:W-:Y:S01]  /*10fa0*/  SHF.R.U32.HI R77, RZ, 0x10, R65 ;  /* 0x00000010ff4d7819 */ /* 0x000fe20000011641 */
[----:B------:R-:W1:Y:S01]  /*10fb0*/  LDS.128 R24, [R74+0x20400] ;  /* 0x020400004a187984 */ /* 0x000e620000000c00 */
[----:B------:R-:W-:Y:S02]  /*10fc0*/  HADD2.F32 R61, -RZ, R61.H0_H0 ;  /* 0x2000003dff3d7230 */ /* 0x000fe40000004100 */
[----:B------:R-:W-:Y:S02]  /*10fd0*/  HADD2.F32 R88, -RZ, R82.H0_H0 ;  /* 0x20000052ff587230 */ /* 0x000fe40000004100 */
[----:B0-----:R-:W-:Y:S02]  /*10fe0*/  HADD2.F32 R81, -RZ, R13.H0_H0 ;  /* 0x2000000dff517230 */ /* 0x001fe40000004100 */
[----:B------:R-:W-:Y:S02]  /*10ff0*/  HADD2.F32 R76, -RZ, R15.H0_H0 ;  /* 0x2000000fff4c7230 */ /* 0x000fe40000004100 */
[----:B-1----:R-:W-:-:S02]  /*11000*/  HADD2.F32 R64, -RZ, R25.H0_H0 ;  /* 0x20000019ff407230 */ /* 0x002fc40000004100 */
[----:B------:R-:W-:Y:S02]  /*11010*/  HADD2.F32 R63, -RZ, R15.H1_H1 ;  /* 0x3000000fff3f7230 */ /* 0x000fe40000004100 */
[--C-:B------:R-:W-:Y:S02]  /*11020*/  HADD2.F32 R15, -RZ, R14.reuse.H0_H0 ;  /* 0x2000000eff0f7230 */ /* 0x100fe40000004100 */
[CC--:B------:R-:W-:Y:S01]  /*11030*/  FMUL.FTZ R86, R64.reuse, R84.reuse ;  /* 0x0000005440567220 */ /* 0x0c0fe20000410000 */
[-C--:B------:R-:W-:Y:S01]  /*11040*/  FMUL.FTZ R85, R64, R83.reuse ;  /* 0x0000005340557220 */ /* 0x080fe20000410000 */
[----:B------:R-:W-:Y:S02]  /*11050*/  HADD2.F32 R65, -RZ, R14.H1_H1 ;  /* 0x3000000eff417230 */ /* 0x000fe40000004100 */
[C---:B------:R-:W-:Y:S01]  /*11060*/  FFMA.FTZ R64, R81.reuse, R83, -R86 ;  /* 0x0000005351407223 */ /* 0x040fe20000010856 */
[----:B------:R-:W-:Y:S02]  /*11070*/  HADD2.F32 R83, -RZ, R25.H1_H1 ;  /* 0x30000019ff537230 */ /* 0x000fe40000004100 */
[----:B------:R-:W-:Y:S01]  /*11080*/  FFMA.FTZ R14, R81, R84, R85 ;  /* 0x00000054510e7223 */ /* 0x000fe20000010055 */
[----:B------:R-:W-:-:S02]  /*11090*/  HADD2.F32 R79, -RZ, R13.H1_H1 ;  /* 0x3000000dff4f7230 */ /* 0x000fc40000004100 */
[----:B------:R-:W-:Y:S02]  /*110a0*/  HADD2.F32 R81, -RZ, R87.H0_H0 ;  /* 0x20000057ff517230 */ /* 0x000fe40000004100 */
[C---:B------:R-:W-:Y:S01]  /*110b0*/  FMUL.FTZ R90, R83.reuse, R88 ;  /* 0x00000058535a7220 */ /* 0x040fe20000410000 */
[----:B------:R-:W-:Y:S02]  /*110c0*/  HADD2.F32 R86, -RZ, R80.H0_H0 ;  /* 0x20000050ff567230 */ /* 0x000fe40000004100 */
[--C-:B------:R-:W-:Y:S02]  /*110d0*/  HADD2.F32 R84, -RZ, R27.reuse.H0_H0 ;  /* 0x2000001bff547230 */ /* 0x100fe40000004100 */
[----:B------:R-:W-:Y:S02]  /*110e0*/  HADD2.F32 R85, -RZ, R70.H1_H1 ;  /* 0x30000046ff557230 */ /* 0x000fe40000004100 */
[----:B------:R-:W-:Y:S01]  /*110f0*/  FMUL.FTZ R92, R83, R86 ;  /* 0x00000056535c7220 */ /* 0x000fe20000410000 */
[----:B------:R-:W-:-:S02]  /*11100*/  HADD2.F32 R82, -RZ, R27.H1_H1 ;  /* 0x3000001bff527230 */ /* 0x000fc40000004100 */
[----:B------:R-:W-:Y:S01]  /*11110*/  FFMA.FTZ R27, R79, R86, -R90 ;  /* 0x000000564f1b7223 */ /* 0x000fe2000001085a */
[C---:B------:R-:W-:Y:S01]  /*11120*/  FMUL.FTZ R87, R84.reuse, R81 ;  /* 0x0000005154577220 */ /* 0x040fe20000410000 */
[----:B------:R-:W-:Y:S02]  /*11130*/  HADD2.F32 R83, -RZ, R77.H0_H0 ;  /* 0x2000004dff537230 */ /* 0x000fe40000004100 */
[-C--:B------:R-:W-:Y:S01]  /*11140*/  FMUL.FTZ R86, R84, R85.reuse ;  /* 0x0000005554567220 */ /* 0x080fe20000410000 */
[----:B------:R-:W-:Y:S02]  /*11150*/  HADD2.F32 R84, -RZ, R62.H0_H0 ;  /* 0x2000003eff547230 */ /* 0x000fe40000004100 */
[C---:B------:R-:W-:Y:S01]  /*11160*/  FFMA.FTZ R77, R76.reuse, R85, -R87 ;  /* 0x000000554c4d7223 */ /* 0x040fe20000010857 */
[----:B------:R-:W-:Y:S02]  /*11170*/  HADD2.F32 R80, -RZ, R24.H0_H0 ;  /* 0x20000018ff507230 */ /* 0x000fe40000004100 */
[----:B------:R-:W-:Y:S01]  /*11180*/  FFMA.FTZ R76, R76, R81, R86 ;  /* 0x000000514c4c7223 */ /* 0x000fe20000010056 */
[----:B------:R-:W-:Y:S01]  /*11190*/  FMUL.FTZ R86, R82, R83 ;  /* 0x0000005352567220 */ /* 0x000fe20000410000 */
[----:B------:R-:W-:-:S02]  /*111a0*/  HADD2.F32 R81, -RZ, R34.H0_H0 ;  /* 0x20000022ff517230 */ /* 0x000fc40000004100 */
[----:B------:R-:W-:Y:S01]  /*111b0*/  FFMA.FTZ R79, R79, R88, R92 ;  /* 0x000000584f4f7223 */ /* 0x000fe2000001005c */
[----:B------:R-:W-:Y:S02]  /*111c0*/  HADD2.F32 R62, -RZ, R75.H0_H0 ;  /* 0x2000004bff3e7230 */ /* 0x000fe40000004100 */
[-C--:B------:R-:W-:Y:S01]  /*111d0*/  FMUL.FTZ R88, R82, R84.reuse ;  /* 0x0000005452587220 */ /* 0x080fe20000410000 */
[----:B------:R-:W-:Y:S02]  /*111e0*/  HADD2.F32 R13, -RZ, R12.H0_H0 ;  /* 0x2000000cff0d7230 */ /* 0x000fe40000004100 */
[----:B------:R-:W-:Y:S01]  /*111f0*/  FFMA.FTZ R34, R63, R84, -R86 ;  /* 0x000000543f227223 */ /* 0x000fe20000010856 */
[----:B------:R-:W-:Y:S02]  /*11200*/  HADD2.F32 R25, -RZ, R26.H0_H0 ;  /* 0x2000001aff197230 */ /* 0x000fe40000004100 */
[----:B------:R-:W-:Y:S01]  /*11210*/  FMUL.FTZ R84, R80, R81 ;  /* 0x0000005150547220 */ /* 0x000fe20000410000 */
[----:B------:R-:W-:-:S02]  /*11220*/  HADD2.F32 R82, -RZ, R78.H1_H1 ;  /* 0x3000004eff527230 */ /* 0x000fc40000004100 */
[-C--:B------:R-:W-:Y:S01]  /*11230*/  FMUL.FTZ R80, R80, R62.reuse ;  /* 0x0000003e50507220 */ /* 0x080fe20000410000 */
[----:B------:R-:W-:Y:S02]  /*11240*/  HADD2.F32 R70, -RZ, R70.H0_H0 ;  /* 0x20000046ff467230 */ /* 0x000fe40000004100 */
[----:B------:R-:W-:Y:S01]  /*11250*/  FFMA.FTZ R62, R13, R62, -R84 ;  /* 0x0000003e0d3e7223 */ /* 0x000fe20000010854 */
[----:B------:R-:W-:Y:S02]  /*11260*/  HADD2.F32 R24, -RZ, R24.H1_H1 ;  /* 0x30000018ff187230 */ /* 0x000fe40000004100 */
[----:B------:R-:W-:Y:S01]  /*11270*/  FMUL.FTZ R86, R25, R82 ;  /* 0x0000005219567220 */ /* 0x000fe20000410000 */
[----:B------:R-:W-:Y:S02]  /*11280*/  HADD2.F32 R26, -RZ, R26.H1_H1 ;  /* 0x3000001aff1a7230 */ /* 0x000fe40000004100 */
[----:B------:R-:W-:Y:S01]  /*11290*/  FFMA.FTZ R80, R13, R81, R80 ;  /* 0x000000510d507223 */ /* 0x000fe20000010050 */
[----:B------:R-:W-:Y:S01]  /*112a0*/  FMUL.FTZ R84, R25, R70 ;  /* 0x0000004619547220 */ /* 0x000fe20000410000 */
[----:B------:R-:W-:-:S02]  /*112b0*/  HADD2.F32 R13, -RZ, R20.H0_H0 ;  /* 0x20000014ff0d7230 */ /* 0x000fc40000004100 */
[C---:B------:R-:W-:Y:S01]  /*112c0*/  FFMA.FTZ R86, R15.reuse, R70, -R86 ;  /* 0x000000460f567223 */ /* 0x040fe20000010856 */
[----:B------:R-:W-:Y:S02]  /*112d0*/  HADD2.F32 R12, -RZ, R12.H1_H1 ;  /* 0x3000000cff0c7230 */ /* 0x000fe40000004100 */
[----:B------:R-:W-:Y:S01]  /*112e0*/  FFMA.FTZ R84, R15, R82, R84 ;  /* 0x000000520f547223 */ /* 0x000fe20000010054 */
[----:B------:R-:W-:Y:S01]  /*112f0*/  FMUL.FTZ R15, R24, R21 ;  /* 0x00000015180f7220 */ /* 0x000fe20000410000 */
[----:B------:R-:W-:Y:S01]  /*11300*/  FMUL.FTZ R20, R26, R61 ;  /* 0x0000003d1a147220 */ /* 0x000fe20000410000 */
[----:B------:R-:W-:Y:S01]  /*11310*/  FMUL.FTZ R24, R24, R13 ;  /* 0x0000000d18187220 */ /* 0x000fe20000410000 */
[-C--:B------:R-:W-:Y:S01]  /*11320*/  FMUL.FTZ R26, R26, R60.reuse ;  /* 0x0000003c1a1a7220 */ /* 0x080fe20000410000 */
[----:B------:R-:W-:Y:S01]  /*11330*/  FFMA.FTZ R63, R63, R83, R88 ;  /* 0x000000533f3f7223 */ /* 0x000fe20000010058 */
[C---:B------:R-:W-:Y:S01]  /*11340*/  FFMA.FTZ R81, R12.reuse, R13, -R15 ;  /* 0x0000000d0c517223 */ /* 0x040fe2000001080f */
[C---:B------:R-:W-:Y:S01]  /*11350*/  FFMA.FTZ R83, R65.reuse, R60, -R20 ;  /* 0x0000003c41537223 */ /* 0x040fe20000010814 */
        /* <DEDUP_REMOVED lines=12> */
.L_x_3581:
[----:B------:R-:W-:Y:S05]  /*11420*/  BSYNC B1 ;  /* 0x0000000000017941 */ /* 0x000fea0003800000 */
.L_x_3580:
[----:B0-----:R-:W-:Y:S01]  /*11430*/  PRMT R73, R3, 0x5410, R71 ;  /* 0x0000541003497816 */ /* 0x001fe20000000047 */
[----:B------:R-:W-:Y:S06]  /*11440*/  @P0 BRA `(.L_x_3572) ;  /* 0x0000000400800947 */ /* 0x000fec0003800000 */
[----:B------:R-:W2:Y:S01]  /*11450*/  LDL R20, [R1+0x458] ;  /* 0x0004580001147983 */ /* 0x000ea20000100800 */
        /* <DEDUP_REMOVED lines=8> */
[----:B------:R-:W-:Y:S02]  /*114e0*/  LOP3.LUT R72, R12, R72, R13, 0x1e, !PT ;  /* 0x000000480c487212 */ /* 0x000fe400078e1e0d */
[----:B------:R-:W-:Y:S01]  /*114f0*/  SHF.R.U32.HI R64, RZ, 0x10, R5 ;  /* 0x00000010ff407819 */ /* 0x000fe20000011605 */
[----:B------:R-:W-:Y:S01]  /*11500*/  HADD2.F32 R63, -RZ, R0.H1_H1 ;  /* 0x30000000ff3f7230 */ /* 0x000fe20000004100 */
[----:B------:R-:W-:Y:S01]  /*11510*/  SHF.R.U32.HI R65, RZ, 0x10, R9 ;  /* 0x00000010ff417819 */ /* 0x000fe20000011609 */
[----:B------:R-:W-:-:S04]  /*11520*/  HADD2.F32 R78, -RZ, R78.H0_H0 ;  /* 0x2000004eff4e7230 */ /* 0x000fc80000004100 */
[----:B------:R-:W-:Y:S02]  /*11530*/  HADD2.F32 R65, -RZ, R65.H0_H0 ;  /* 0x20000041ff417230 */ /* 0x000fe40000004100 */
[----:B--2---:R-:W-:-:S04]  /*11540*/  IMAD.IADD R3, R20, 0x1, R72 ;  /* 0x0000000114037824 */ /* 0x004fc800078e0248 */
[----:B------:R-:W-:Y:S01]  /*11550*/  IMAD R2, R3, 0x2, R2 ;  /* 0x0000000203027824 */ /* 0x000fe200078e0202 */
[----:B---3--:R-:W0:Y:S04]  /*11560*/  LDS.128 R12, [R74+0x20400] ;  /* 0x020400004a0c7984 */ /* 0x008e280000000c00 */
[----:B------:R-:W1:Y:S01]  /*11570*/  LDS.128 R24, [R2+0x20400] ;  /* 0x0204000002187984 */ /* 0x000e620000000c00 */
[----:B------:R-:W-:Y:S02]  /*11580*/  SHF.R.U64 R3, R4, 0x10, R5 ;  /* 0x0000001004037819 */ /* 0x000fe40000001205 */
[----:B------:R-:W-:Y:S02]  /*11590*/  SHF.R.U64 R5, R8, 0x10, R9 ;  /* 0x0000001008057819 */ /* 0x000fe40000001209 */
[----:B------:R-:W-:-:S02]  /*115a0*/  SHF.R.U64 R4, R6, 0x10, R7 ;  /* 0x0000001006047819 */ /* 0x000fc40000001207 */
[--C-:B------:R-:W-:Y:S02]  /*115b0*/  SHF.R.U64 R6, R10, 0x10, R11.reuse ;  /* 0x000000100a067819 */ /* 0x100fe4000000120b */
[----:B------:R-:W-:Y:S02]  /*115c0*/  SHF.R.U32.HI R20, RZ, 0x10, R11 ;  /* 0x00000010ff147819 */ /* 0x000fe4000001160b */
[----:B------:R-:W-:Y:S01]  /*115d0*/  SHF.R.U32.HI R7, RZ, 0x10, R7 ;  /* 0x00000010ff077819 */ /* 0x000fe20000011607 */
[----:B0-----:R-:W-:Y:S02]  /*115e0*/  HADD2.F32 R9, -RZ, R13.H0_H0 ;  /* 0x2000000dff097230 */ /* 0x001fe40000004100 */
[--C-:B-1----:R-:W-:Y:S02]  /*115f0*/  HADD2.F32 R8, -RZ, R25.reuse.H0_H0 ;  /* 0x20000019ff087230 */ /* 0x102fe40000004100 */
[----:B------:R-:W-:-:S03]  /*11600*/  HADD2.F32 R11, -RZ, R25.H1_H1 ;  /* 0x30000019ff0b7230 */ /* 0x000fc60000004100 */
[C---:B------:R-:W-:Y:S01]  /*11610*/  FMUL.FTZ R62, R8.reuse, R63 ;  /* 0x0000003f083e7220 */ /* 0x040fe20000410000 */
[-C--:B------:R-:W-:Y:S01]  /*11620*/  FMUL.FTZ R70, R8, R78.reuse ;  /* 0x0000004e08467220 */ /* 0x080fe20000410000 */
[----:B------:R-:W-:Y:S02]  /*11630*/  HADD2.F32 R34, -RZ, R13.H1_H1 ;  /* 0x3000000dff227230 */ /* 0x000fe40000004100 */
[----:B------:R-:W-:Y:S01]  /*11640*/  FFMA.FTZ R8, R9, R78, -R62 ;  /* 0x0000004e09087223 */ /* 0x000fe2000001083e */
[----:B------:R-:W-:Y:S02]  /*11650*/  HADD2.F32 R62, -RZ, R64.H0_H0 ;  /* 0x20000040ff3e7230 */ /* 0x000fe40000004100 */
[----:B------:R-:W-:Y:S01]  /*11660*/  FMUL.FTZ R71, R11, R65 ;  /* 0x000000410b477220 */ /* 0x000fe20000410000 */
[----:B------:R-:W-:Y:S02]  /*11670*/  HADD2.F32 R25, -RZ, R24.H0_H0 ;  /* 0x20000018ff197230 */ /* 0x000fe40000004100 */
[----:B------:R-:W-:-:S02]  /*11680*/  HADD2.F32 R64, -RZ, R0.H0_H0 ;  /* 0x20000000ff407230 */ /* 0x000fc40000004100 */
[----:B------:R-:W-:Y:S02]  /*11690*/  HADD2.F32 R0, -RZ, R75.H1_H1 ;  /* 0x3000004bff007230 */ /* 0x000fe40000004100 */
[----:B------:R-:W-:Y:S01]  /*116a0*/  FFMA.FTZ R9, R9, R63, R70 ;  /* 0x0000003f09097223 */ /* 0x000fe20000010046 */
[----:B------:R-:W-:Y:S02]  /*116b0*/  HADD2.F32 R21, -RZ, R12.H0_H0 ;  /* 0x2000000cff157230 */ /* 0x000fe40000004100 */
[-C--:B------:R-:W-:Y:S01]  /*116c0*/  FMUL.FTZ R63, R11, R62.reuse ;  /* 0x0000003e0b3f7220 */ /* 0x080fe20000410000 */
[----:B------:R-:W-:Y:S01]  /*116d0*/  FFMA.FTZ R11, R34, R62, -R71 ;  /* 0x0000003e220b7223 */ /* 0x000fe20000010847 */
[C---:B------:R-:W-:Y:S01]  /*116e0*/  FMUL.FTZ R70, R25.reuse, R64 ;  /* 0x0000004019467220 */ /* 0x040fe20000410000 */
[----:B------:R-:W-:Y:S02]  /*116f0*/  HADD2.F32 R60, -RZ, R26.H0_H0 ;  /* 0x2000001aff3c7230 */ /* 0x000fe40000004100 */
[----:B------:R-:W-:Y:S01]  /*11700*/  FMUL.FTZ R25, R25, R0 ;  /* 0x0000000019197220 */ /* 0x000fe20000410000 */
[----:B------:R-:W-:-:S02]  /*11710*/  HADD2.F32 R62, -RZ, R69.H0_H0 ;  /* 0x20000045ff3e7230 */ /* 0x000fc40000004100 */
[C---:B------:R-:W-:Y:S01]  /*11720*/  FFMA.FTZ R70, R21.reuse, R0, -R70 ;  /* 0x0000000015467223 */ /* 0x040fe20000010846 */
[----:B------:R-:W-:Y:S02]  /*11730*/  HADD2.F32 R13, -RZ, R14.H0_H0 ;  /* 0x2000000eff0d7230 */ /* 0x000fe40000004100 */
[----:B------:R-:W-:Y:S01]  /*11740*/  FFMA.FTZ R25, R21, R64, R25 ;  /* 0x0000004015197223 */ /* 0x000fe20000010019 */
[----:B------:R-:W-:Y:S02]  /*11750*/  HADD2.F32 R0, -RZ, R73.H0_H0 ;  /* 0x20000049ff007230 */ /* 0x000fe40000004100 */
[----:B------:R-:W-:Y:S01]  /*11760*/  FMUL.FTZ R64, R60, R62 ;  /* 0x0000003e3c407220 */ /* 0x000fe20000410000 */
[----:B------:R-:W-:Y:S02]  /*11770*/  HADD2.F32 R61, -RZ, R27.H0_H0 ;  /* 0x2000001bff3d7230 */ /* 0x000fe40000004100 */
[----:B------:R-:W-:Y:S02]  /*11780*/  HADD2.F32 R21, -RZ, R73.H1_H1 ;  /* 0x30000049ff157230 */ /* 0x000fe40000004100 */
[----:B------:R-:W-:-:S02]  /*11790*/  HADD2.F32 R69, -RZ, R69.H1_H1 ;  /* 0x30000045ff457230 */ /* 0x000fc40000004100 */
[-C--:B------:R-:W-:Y:S01]  /*117a0*/  FMUL.FTZ R60, R60, R0.reuse ;  /* 0x000000003c3c7220 */ /* 0x080fe20000410000 */
[----:B------:R-:W-:Y:S01]  /*117b0*/  FFMA.FTZ R64, R13, R0, -R64 ;  /* 0x000000000d407223 */ /* 0x000fe20000010840 */
[----:B------:R-:W-:Y:S02]  /*117c0*/  HADD2.F32 R10, -RZ, R15.H0_H0 ;  /* 0x2000000fff0a7230 */ /* 0x000fe40000004100 */
[C---:B------:R-:W-:Y:S01]  /*117d0*/  FMUL.FTZ R72, R61.reuse, R21 ;  /* 0x000000153d487220 */ /* 0x040fe20000410000 */
[----:B------:R-:W-:Y:S02]  /*117e0*/  HADD2.F32 R0, -RZ, R7.H0_H0 ;  /* 0x20000007ff007230 */ /* 0x000fe40000004100 */
[----:B------:R-:W-:Y:S01]  /*117f0*/  FMUL.FTZ R7, R61, R69 ;  /* 0x000000453d077220 */ /* 0x000fe20000410000 */
[----:B------:R-:W-:Y:S02]  /*11800*/  HADD2.F32 R27, -RZ, R27.H1_H1 ;  /* 0x3000001bff1b7230 */ /* 0x000fe40000004100 */
[----:B------:R-:W-:-:S02]  /*11810*/  HADD2.F32 R20, -RZ, R20.H0_H0 ;  /* 0x20000014ff147230 */ /* 0x000fc40000004100 */
[----:B------:R-:W-:Y:S01]  /*11820*/  FFMA.FTZ R60, R13, R62, R60 ;  /* 0x0000003e0d3c7223 */ /* 0x000fe2000001003c */
[----:B------:R-:W-:Y:S02]  /*11830*/  HADD2.F32 R15, -RZ, R15.H1_H1 ;  /* 0x3000000fff0f7230 */ /* 0x000fe40000004100 */
[C---:B------:R-:W-:Y:S01]  /*11840*/  FFMA.FTZ R61, R10.reuse, R21, -R7 ;  /* 0x000000150a3d7223 */ /* 0x040fe20000010807 */
[----:B------:R-:W-:Y:S01]  /*11850*/  FFMA.FTZ R72, R10, R69, R72 ;  /* 0x000000450a487223 */ /* 0x000fe20000010048 */
[----:B------:R-:W-:Y:S02]  /*11860*/  HADD2.F32 R24, -RZ, R24.H1_H1 ;  /* 0x30000018ff187230 */ /* 0x000fe40000004100 */
[C---:B------:R-:W-:Y:S01]  /*11870*/  FMUL.FTZ R62, R27.reuse, R20 ;  /* 0x000000141b3e7220 */ /* 0x040fe20000410000 */
[----:B------:R-:W-:Y:S02]  /*11880*/  HADD2.F32 R26, -RZ, R26.H1_H1 ;  /* 0x3000001aff1a7230 */ /* 0x000fe40000004100 */
[----:B------:R-:W-:Y:S01]  /*11890*/  FMUL.FTZ R10, R27, R0 ;  /* 0x000000001b0a7220 */ /* 0x000fe20000410000 */
[----:B------:R-:W-:-:S02]  /*118a0*/  HADD2.F32 R7, -RZ, R5.H0_H0 ;  /* 0x20000005ff077230 */ /* 0x000fc40000004100 */
[----:B------:R-:W-:Y:S02]  /*118b0*/  HADD2.F32 R13, -RZ, R6.H0_H0 ;  /* 0x20000006ff0d7230 */ /* 0x000fe40000004100 */
[----:B------:R-:W-:Y:S02]  /*118c0*/  HADD2.F32 R3, -RZ, R3.H0_H0 ;  /* 0x20000003ff037230 */ /* 0x000fe40000004100 */
[----:B------:R-:W-:Y:S02]  /*118d0*/  HADD2.F32 R5, -RZ, R4.H0_H0 ;  /* 0x20000004ff057230 */ /* 0x000fe40000004100 */
[C---:B------:R-:W-:Y:S01]  /*118e0*/  FFMA.FTZ R62, R15.reuse, R0, -R62 ;  /* 0x000000000f3e7223 */ /* 0x040fe2000001083e */
[----:B------:R-:W-:Y:S02]  /*118f0*/  HADD2.F32 R12, -RZ, R12.H1_H1 ;  /* 0x3000000cff0c7230 */ /* 0x000fe40000004100 */
[----:B------:R-:W-:Y:S01]  /*11900*/  FFMA.FTZ R27, R15, R20, R10 ;  /* 0x000000140f1b7223 */ /* 0x000fe2000001000a */
[----:B------:R-:W-:-:S02]  /*11910*/  HADD2.F32 R14, -RZ, R14.H1_H1 ;  /* 0x3000000eff0e7230 */ /* 0x000fc40000004100 */
        /* <DEDUP_REMOVED lines=8> */
[----:B------:R-:W-:Y:S01]  /*119a0*/  FFMA.FTZ R13, R14, R13, R26 ;  /* 0x0000000d0e0d7223 */ /* 0x000fe2000001001a */
[----:B------:R-:W-:Y:S02]  /*119b0*/  F2FP.F16.F32.PACK_AB R7, R62, R61 ;  /* 0x0000003d3e07723e */ /* 0x000fe400000000ff */
[----:B------:R-:W-:-:S02]  /*119c0*/  F2FP.F16.F32.PACK_AB R5, R11, R8 ;  /* 0x000000080b05723e */ /* 0x000fc400000000ff */
[----:B------:R-:W-:Y:S02]  /*119d0*/  F2FP.F16.F32.PACK_AB R4, R15, R70 ;  /* 0x000000460f04723e */ /* 0x000fe400000000ff */
[----:B------:R-:W-:Y:S02]  /*119e0*/  F2FP.F16.F32.PACK_AB R6, R21, R64 ;  /* 0x000000401506723e */ /* 0x000fe400000000ff */
[----:B------:R-:W-:Y:S02]  /*119f0*/  F2FP.F16.F32.PACK_AB R11, R27, R72 ;  /* 0x000000481b0b723e */ /* 0x000fe400000000ff */
[----:B------:R-:W-:Y:S02]  /*11a00*/  F2FP.F16.F32.PACK_AB R9, R34, R9 ;  /* 0x000000092209723e */ /* 0x000fe400000000ff */
[----:B------:R-:W-:Y:S02]  /*11a10*/  F2FP.F16.F32.PACK_AB R8, R24, R25 ;  /* 0x000000191808723e */ /* 0x000fe400000000ff */
[----:B------:R-:W-:Y:S01]  /*11a20*/  F2FP.F16.F32.PACK_AB R10, R13, R60 ;  /* 0x0000003c0d0a723e */ /* 0x000fe200000000ff */
[----:B------:R0:W-:Y:S04]  /*11a30*/  STS.128 [R74+0x20400], R4 ;  /* 0x020400044a007388 */ /* 0x0001e80000000c00 */
[----:B------:R0:W-:Y:S02]  /*11a40*/  STS.128 [R2+0x20400], R8 ;  /* 0x0204000802007388 */ /* 0x0001e40000000c00 */
.L_x_3572:
[----:B------:R-:W-:Y:S05]  /*11a50*/  BSYNC B0 ;  /* 0x0000000000007941 */ /* 0x000fea0003800000 */
.L_x_3558:
[----:B------:R-:W-:Y:S01]  /*11a60*/  @!PT LDS RZ, [RZ] ;  /* 0x00000000fffff984 */ /* 0x000fe20000000800 */
[----:B------:R-:W-:Y:S01]  /*11a70*/  @!PT LDS RZ, [RZ] ;  /* 0x00000000fffff984 */ /* 0x000fe20000000800 */
[----:B------:R-:W-:Y:S01]  /*11a80*/  @!PT LDS RZ, [RZ] ;  /* 0x00000000fffff984 */ /* 0x000fe20000000800 */
[----:B------:R-:W-:Y:S01]  /*11a90*/  @!PT LDS RZ, [RZ] ;  /* 0x00000000fffff984 */ /* 0x000fe20000000800 */
[----:B------:R2:W-:Y:S06]  /*11aa0*/  MEMBAR.ALL.CTA ;  /* 0x0000000000007992 */ /* 0x0005ec0000008000 */
[----:B--2---:R-:W2:Y:S01]  /*11ab0*/  FENCE.VIEW.ASYNC.S ;  /* 0x00000000000073c6 */ /* 0x004ea20000000000 */
[----:B------:R-:W-:Y:S05]  /*11ac0*/  WARPSYNC.ALL ;  /* 0x0000000000007948 */ /* 0x000fea0003800000 */
[----:B--2---:R-:W-:Y:S06]  /*11ad0*/  BAR.SYNC.DEFER_BLOCKING 0xd, 0x80 ;  /* 0x0342000000007b1d */ /* 0x004fec0000010000 */
.L_x_3555:
[----:B01----:R-:W-:Y:S01]  /*11ae0*/  IMAD.U32 R6, RZ, RZ, UR40 ;  /* 0x00000028ff067e24 */ /* 0x003fe2000f8e00ff */
[----:B------:R-:W-:Y:S01]  /*11af0*/  UIADD3 UR6, UP1, UR39, 0x1c8, URZ ;  /* 0x000001c827067890 */ /* 0x000fe2000ff3e03f */
[----:B------:R-:W-:Y:S01]  /*11b00*/  IMAD.U32 R7, RZ, RZ, UR41 ;  /* 0x00000029ff077e24 */ /* 0x000fe2000f8e00ff */
[----:B------:R-:W-:Y:S01]  /*11b10*/  UIADD3 UR8, UP0, UR39, 0x1d4, URZ ;  /* 0x000001d427087890 */ /* 0x000fe2000ff1e03f */
[----:B------:R-:W-:Y:S01]  /*11b20*/  IMAD.MOV.U32 R4, RZ, RZ, R50 ;  /* 0x000000ffff047224 */ /* 0x000fe200078e0032 */
[----:B------:R-:W-:Y:S01]  /*11b30*/  UIADD3.X UR7, URZ, UR42, URZ, UP1, !UPT ;  /* 0x0000002a3f077290 */ /* 0x000fe20008ffe43f */
[----:B------:R-:W-:Y:S01]  /*11b40*/  IMAD.MOV.U32 R5, RZ, RZ, R49 ;  /* 0x000000ffff057224 */ /* 0x000fe200078e0031 */
[----:B------:R-:W-:Y:S02]  /*11b50*/  UIADD3.X UR9, URZ, UR42, URZ, UP0, !UPT ;  /* 0x0000002a3f097290 */ /* 0x000fe400087fe43f */
[----:B--2---:R-:W-:Y:S01]  /*11b60*/  IMAD.U32 R3, RZ, RZ, UR42 ;  /* 0x0000002aff037e24 */ /* 0x004fe2000f8e00ff */
[----:B------:R-:W-:Y:S01]  /*11b70*/  STL.64 [R1+0x1c0], R28 ;  /* 0x0001c01c01007387 */ /* 0x000fe20000100a00 */
[----:B------:R-:W-:Y:S01]  /*11b80*/  IMAD.MOV.U32 R8, RZ, RZ, R52 ;  /* 0x000000ffff087224 */ /* 0x000fe200078e0034 */
[----:B------:R-:W-:Y:S01]  /*11b90*/  UIADD3 UR4, UP2, UR39, 0x1d8, URZ ;  /* 0x000001d827047890 */ /* 0x000fe2000ff5e03f */
[----:B------:R-:W-:Y:S01]  /*11ba0*/  IMAD.MOV.U32 R9, RZ, RZ, R51 ;  /* 0x000000ffff097224 */ /* 0x000fe200078e0033 */
[----:B------:R0:W-:Y:S01]  /*11bb0*/  STL.128 [R1+0x150], R4 ;  /* 0x0001500401007387 */ /* 0x0001e20000100c00 */
[----:B------:R-:W-:Y:S01]  /*11bc0*/  IMAD.MOV.U32 R10, RZ, RZ, R67 ;  /* 0x000000ffff0a7224 */ /* 0x000fe200078e0043 */
[----:B------:R-:W-:Y:S01]  /*11bd0*/  UIADD3.X UR5, URZ, UR42, URZ, UP2, !UPT ;  /* 0x0000002a3f057290 */ /* 0x000fe200097fe43f */
[----:B------:R-:W-:-:S02]  /*11be0*/  IMAD.MOV.U32 R11, RZ, RZ, R68 ;  /* 0x000000ffff0b7224 */ /* 0x000fc400078e0044 */
[----:B------:R-:W-:Y:S02]  /*11bf0*/  IMAD.U32 R2, RZ, RZ, UR6 ;  /* 0x00000006ff027e24 */ /* 0x000fe4000f8e00ff */
[----:B------:R-:W-:Y:S01]  /*11c00*/  IMAD.U32 R0, RZ, RZ, UR39 ;  /* 0x00000027ff007e24 */ /* 0x000fe2000f8e00ff */
[----:B------:R1:W-:Y:S01]  /*11c10*/  STL.128 [R1+0x130], R8 ;  /* 0x0001300801007387 */ /* 0x0003e20000100c00 */
[----:B0-----:R-:W-:Y:S02]  /*11c20*/  IMAD.MOV.U32 R4, RZ, RZ, R59 ;  /* 0x000000ffff047224 */ /* 0x001fe400078e003b */
[----:B------:R-:W-:Y:S02]  /*11c30*/  IMAD.MOV.U32 R5, RZ, RZ, R66 ;  /* 0x000000ffff057224 */ /* 0x000fe400078e0042 */
[----:B------:R-:W-:Y:S02]  /*11c40*/  IMAD.MOV.U32 R6, RZ, RZ, R37 ;  /* 0x000000ffff067224 */ /* 0x000fe400078e0025 */
[----:B------:R-:W-:-:S02]  /*11c50*/  IMAD.MOV.U32 R7, RZ, RZ, R38 ;  /* 0x000000ffff077224 */ /* 0x000fc400078e0026 */
[----:B-1----:R-:W-:Y:S02]  /*11c60*/  IMAD.MOV.U32 R8, RZ, RZ, R48 ;  /* 0x000000ffff087224 */ /* 0x002fe400078e0030 */
[----:B------:R-:W-:Y:S01]  /*11c70*/  IMAD.MOV.U32 R9, RZ, RZ, R47 ;  /* 0x000000ffff097224 */ /* 0x000fe200078e002f */
[----:B------:R0:W-:Y:S01]  /*11c80*/  STL.128 [R1+0x190], R4 ;  /* 0x0001900401007387 */ /* 0x0001e20000100c00 */
[----:B------:R-:W-:Y:S02]  /*11c90*/  IMAD.MOV.U32 R10, RZ, RZ, R45 ;  /* 0x000000ffff0a7224 */ /* 0x000fe400078e002d */
[----:B------:R-:W-:-:S05]  /*11ca0*/  IMAD.MOV.U32 R11, RZ, RZ, R46 ;  /* 0x000000ffff0b7224 */ /* 0x000fca00078e002e */
[----:B------:R1:W-:Y:S01]  /*11cb0*/  STL.128 [R1+0x170], R8 ;  /* 0x0001700801007387 */ /* 0x0003e20000100c00 */
[----:B0-----:R-:W-:Y:S02]  /*11cc0*/  IMAD.MOV.U32 R4, RZ, RZ, R58 ;  /* 0x000000ffff047224 */ /* 0x001fe400078e003a */
[----:B------:R-:W-:Y:S02]  /*11cd0*/  IMAD.MOV.U32 R5, RZ, RZ, R55 ;  /* 0x000000ffff057224 */ /* 0x000fe400078e0037 */
[----:B------:R-:W-:Y:S02]  /*11ce0*/  IMAD.MOV.U32 R6, RZ, RZ, R54 ;  /* 0x000000ffff067224 */ /* 0x000fe400078e0036 */
[----:B------:R-:W-:Y:S02]  /*11cf0*/  IMAD.MOV.U32 R7, RZ, RZ, R53 ;  /* 0x000000ffff077224 */ /* 0x000fe400078e0035 */
[----:B-1----:R-:W-:Y:S02]  /*11d00*/  IMAD.U32 R9, RZ, RZ, UR9 ;  /* 0x00000009ff097e24 */ /* 0x002fe4000f8e00ff */
[----:B------:R-:W-:Y:S01]  /*11d10*/  IMAD.U32 R8, RZ, RZ, UR4 ;  /* 0x00000004ff087e24 */ /* 0x000fe2000f8e00ff */
[----:B------:R0:W-:Y:S01]  /*11d20*/  STL.128 [R1+0x1a0], R4 ;  /* 0x0001a00401007387 */ /* 0x0001e20000100c00 */
[----:B------:R-:W-:-:S02]  /*11d30*/  IMAD.U32 R11, RZ, RZ, UR5 ;  /* 0x00000005ff0b7e24 */ /* 0x000fc4000f8e00ff */
[----:B0-----:R-:W-:Y:S02]  /*11d40*/  IMAD.MOV.U32 R4, RZ, RZ, R32 ;  /* 0x000000ffff047224 */ /* 0x001fe400078e0020 */
[----:B------:R-:W-:Y:S02]  /*11d50*/  IMAD.MOV.U32 R5, RZ, RZ, R31 ;  /* 0x000000ffff057224 */ /* 0x000fe400078e001f */
[----:B------:R-:W-:Y:S02]  /*11d60*/  IMAD.MOV.U32 R6, RZ, RZ, R43 ;  /* 0x000000ffff067224 */ /* 0x000fe400078e002b */
[----:B------:R-:W-:-:S05]  /*11d70*/  IMAD.MOV.U32 R7, RZ, RZ, R42 ;  /* 0x000000ffff077224 */ /* 0x000fca00078e002a */
[----:B------:R0:W-:Y:S02]  /*11d80*/  STL.128 [R1+0x1b0], R4 ;  /* 0x0001b00401007387 */ /* 0x0001e40000100c00 */
[----:B0-----:R-:W-:Y:S02]  /*11d90*/  IMAD.MOV.U32 R5, RZ, RZ, R3 ;  /* 0x000000ffff057224 */ /* 0x001fe400078e0003 */
[----:B------:R-:W-:Y:S02]  /*11da0*/  IMAD.U32 R3, RZ, RZ, UR7 ;  /* 0x00000007ff037e24 */ /* 0x000fe4000f8e00ff */
[----:B------:R-:W-:Y:S02]  /*11db0*/  IMAD.MOV.U32 R6, RZ, RZ, R41 ;  /* 0x000000ffff067224 */ /* 0x000fe400078e0029 */
[----:B------:R-:W-:Y:S01]  /*11dc0*/  IMAD.MOV.U32 R7, RZ, RZ, R40 ;  /* 0x000000ffff077224 */ /* 0x000fe200078e0028 */
[----:B------:R-:W-:Y:S01]  /*11dd0*/  STL.64 [R1+0x128], R2 ;  /* 0x0001280201007387 */ /* 0x000fe20000100a00 */
[----:B------:R-:W-:-:S02]  /*11de0*/  IMAD.MOV.U32 R4, RZ, RZ, R0 ;  /* 0x000000ffff047224 */ /* 0x000fc400078e0000 */
[----:B------:R-:W-:-:S03]  /*11df0*/  IMAD.U32 R0, RZ, RZ, UR8 ;  /* 0x00000008ff007e24 */ /* 0x000fc6000f8e00ff */
[----:B------:R0:W-:Y:S02]  /*11e00*/  STL.128 [R1+0x140], R4 ;  /* 0x0001400401007387 */ /* 0x0001e40000100c00 */
[----:B0-----:R-:W-:Y:S02]  /*11e10*/  IMAD.MOV.U32 R6, RZ, RZ, R30 ;  /* 0x000000ffff067224 */ /* 0x001fe400078e001e */
[----:B------:R-:W-:Y:S02]  /*11e20*/  IMAD.MOV.U32 R7, RZ, RZ, R33 ;  /* 0x000000ffff077224 */ /* 0x000fe400078e0021 */
[----:B------:R-:W-:Y:S02]  /*11e30*/  IMAD.MOV.U32 R4, RZ, RZ, R0 ;  /* 0x000000ffff047224 */ /* 0x000fe400078e0000 */
[----:B------:R-:W-:Y:S02]  /*11e40*/  IMAD.MOV.U32 R5, RZ, RZ, R9 ;  /* 0x000000ffff057224 */ /* 0x000fe400078e0009 */
[----:B------:R-:W-:-:S03]  /*11e50*/  IMAD.U32 R0, RZ, RZ, UR39 ;  /* 0x00000027ff007e24 */ /* 0x000fc6000f8e00ff */
[----:B------:R0:W-:Y:S01]  /*11e60*/  STL.128 [R1+0x160], R4 ;  /* 0x0001600401007387 */ /* 0x0001e20000100c00 */
[----:B------:R-:W-:Y:S02]  /*11e70*/  VIADD R0, R0, 0x128 ;  /* 0x0000012800007836 */ /* 0x000fe40000000000 */
[----:B0-----:R-:W-:Y:S02]  /*11e80*/  IMAD.MOV.U32 R4, RZ, RZ, R35 ;  /* 0x000000ffff047224 */ /* 0x001fe400078e0023 */
[----:B------:R-:W-:Y:S02]  /*11e90*/  IMAD.MOV.U32 R5, RZ, RZ, R36 ;  /* 0x000000ffff057224 */ /* 0x000fe400078e0024 */
[----:B------:R-:W-:Y:S02]  /*11ea0*/  IMAD.MOV.U32 R6, RZ, RZ, R8 ;  /* 0x000000ffff067224 */ /* 0x000fe400078e0008 */
[----:B------:R-:W-:-:S05]  /*11eb0*/  IMAD.MOV.U32 R7, RZ, RZ, R11 ;  /* 0x000000ffff077224 */ /* 0x000fca00078e000b */
[----:B------:R0:W-:Y:S02]  /*11ec0*/  STL.128 [R1+0x180], R4 ;  /* 0x0001800401007387 */ /* 0x0001e40000100c00 */
[----:B0-----:R-:W-:-:S07]  /*11ed0*/  VIADD R4, R193, 0xffffffff ;  /* 0xffffffffc1047836 */ /* 0x001fce0000000000 */
[----:B------:R-:W-:Y:S05]  /*11ee0*/  CALL.REL.NOINC `($_ZN7cutlass13device_kernelIN5flash11enable_sm90INS1_16FlashAttnFwdSm90INS1_25CollectiveMainloopFwdSm90ILi2EN4cute5tupleIJNS5_1CILi1EEES8_S8_EEENS6_IJNS7_ILi64EEESA_SA_EEELi512ENS_6half_tEfNS_4arch4Sm90ELb0ELb1ELb1ELb1ELb1ELb1ELb1ELb0ELb0ELb1ELb1ELb0EEENS1_21CollectiveEpilogueFwdINS6_IJSA_NS7_ILi512EEESA_EEES9_SC_SE_Li256ELb1ELb1ELb1ELb0EEENS1_36VarlenDynamicPersistentTileSchedulerILi64ELi64ELi256ELi128ELb1ELb1ELb1ELb1ELb0ELb1EEEEEEEEEvNT_6ParamsE$_ZZN5flash25CollectiveMainloopFwdSm90ILi2EN4cute5tupleIJNS1_1CILi1EEES4_S4_EEENS2_IJNS3_ILi64EEES6_S6_EEELi512EN7cutlass6half_tEfNS8_4arch4Sm90ELb0ELb1ELb1ELb1ELb1ELb1ELb1ELb0ELb0ELb1ELb1ELb0EE3mmaINS_16FlashAttnFwdSm90ISC_NS_21CollectiveEpilogueFwdINS2_IJS6_NS3_ILi512EEES6_EEES5_S9_SB_Li256ELb1ELb1ELb1ELb0EEENS_36VarlenDynamicPersistentTileSchedulerILi64ELi64ELi256ELi128ELb1ELb1ELb1ELb1ELb0ELb1EEEE13SharedStorageENS1_6TensorINS1_11ArrayEngineIfLm128EEENS1_6LayoutINS2_IJNS2_IJNS3_ILi2EEESR_NS3_ILi32EEEEEES4_S4_EEENS2_IJNS2_IJS4_SR_NS3_ILi4EEEEEENS3_ILi0EEESX_EEEEEEENS_7SoftmaxILi2ELi0EEEEEbRKNSC_6ParamsENS8_13PipelineAsyncILi2EEES17_RNS8_13PipelineStateILj2EEERT0_RT1_iRiRKNS_16SeqlenInfoQKNewKILb1ELb1EEENS2_IJiiiiEEERT_ENKUliT_T0_T1_E_clIZSD_ISM_S10_S12_EbS15_S17_S17_S1A_S1C_S1E_iS1F_S1J_S1K_S1M_EUlRS1N_iE0_NS3_ILb1EEES1U_EEDaiS1N_S1O_S1P_) ;  /* 0x000002bc00987944 */ /* 0x000fea0003c00000 */
[----:B------:R-:W2:Y:S01]  /*11ef0*/  LDL R6, [R1+0x50] ;  /* 0x0000500001067983 */ /* 0x000ea20000100800 */
[----:B------:R-:W0:Y:S08]  /*11f00*/  LDC R0, c[0x0][0x448] ;  /* 0x00011200ff007b82 */ /* 0x000e300000000800 */
[----:B------:R-:W1:Y:S01]  /*11f10*/  LDC.64 R2, c[0x0][0xad8] ;  /* 0x0002b600ff027b82 */ /* 0x000e620000000a00 */
[----:B0-----:R-:W-:-:S13]  /*11f20*/  ISETP.NE.AND P0, PT, R0, 0x1, PT ;  /* 0x000000010000780c */ /* 0x001fda0003f05270 */
[----:B------:R-:W0:Y:S08]  /*11f30*/  @P0 LDC R5, c[0x0][0x44c] ;  /* 0x00011300ff050b82 */ /* 0x000e300000000800 */
[----:B------:R-:W3:Y:S01]  /*11f40*/  @P0 LDC R7, c[0x0][0x450] ;  /* 0x00011400ff070b82 */ /* 0x000ee20000000800 */
[----:B--2---:R-:W-:-:S04]  /*11f50*/  IMAD.SHL.U32 R6, R6, 0x40, RZ ;  /* 0x0000004006067824 */ /* 0x004fc800078e00ff */
[----:B0-----:R-:W-:-:S04]  /*11f60*/  @P0 IMAD.HI.U32 R0, R6, R5, RZ ;  /* 0x0000000506000227 */ /* 0x001fc800078e00ff */
[----:B------:R-:W-:Y:S01]  /*11f70*/  IMAD.MOV.U32 R5, RZ, RZ, R6 ;  /* 0x000000ffff057224 */ /* 0x000fe200078e0006 */
[----:B---3--:R-:W-:Y:S01]  /*11f80*/  @P0 SHF.R.U32.HI R5, RZ, R7, R0 ;  /* 0x00000007ff050219 */ /* 0x008fe20000011600 */
[----:B------:R-:W-:Y:S01]  /*11f90*/  VIADD R0, R193, 0xfffffffe ;  /* 0xfffffffec1007836 */ /* 0x000fe20000000000 */
[----:B-1----:R-:W-:-:S03]  /*11fa0*/  ISETP.GE.AND P0, PT, R3, 0x1, PT ;  /* 0x000000010300780c */ /* 0x002fc60003f06270 */
[----:B------:R-:W-:-:S04]  /*11fb0*/  IMAD.IADD R9, R190, 0x1, R5 ;  /* 0x00000001be097824 */ /* 0x000fc800078e0205 */
[----:B------:R-:W-:-:S06]  /*11fc0*/  IMAD.IADD R2, R9, 0x1, R2 ;  /* 0x0000000109027824 */ /* 0x000fcc00078e0202 */
        /* <DEDUP_REMOVED lines=12> */
.L_x_3584:
[----:B------:R-:W-:-:S13]  /*12090*/  ISETP.NE.AND P0, PT, R3, 0x1, PT ;  /* 0x000000010300780c */ /* 0x000fda0003f05270 */
[----:B------:R-:W0:Y:S02]  /*120a0*/  @P0 LDC.64 R4, c[0x0][0xae0] ;  /* 0x0002b800ff040b82 */ /* 0x000e240000000a00 */
[----:B0-----:R-:W-:-:S05]  /*120b0*/  @P0 IMAD.HI.U32 R4, R7, R4, RZ ;  /* 0x0000000407040227 */ /* 0x001fca00078e00ff */
[----:B------:R-:W-:-:S07]  /*120c0*/  @P0 SHF.R.U32.HI R7, RZ, R5, R4 ;  /* 0x00000005ff070219 */ /* 0x000fce0000011604 */
.L_x_3585:
[----:B------:R-:W-:Y:S05]  /*120d0*/  BSYNC B0 ;  /* 0x0000000000007941 */ /* 0x000fea0003800000 */
.L_x_3583:
[----:B------:R-:W-:-:S05]  /*120e0*/  IMAD R3, R7, R3, R3 ;  /* 0x0000000307037224 */ /* 0x000fca00078e0203 */
[----:B------:R-:W-:-:S07]  /*120f0*/  VIMNMX R2, R2, R3, PT ;  /* 0x0000000302027248 */ /* 0x000fce0003fe0100 */
.L_x_3582:
[----:B------:R-:W-:-:S04]  /*12100*/  SHF.R.S32.HI R3, RZ, 0x1f, R2 ;  /* 0x0000001fff037819 */ /* 0x000fc80000011402 */
[----:B------:R-:W-:-:S04]  /*12110*/  LEA.HI R3, R3, R2, RZ, 0x6 ;  /* 0x0000000203037211 */ /* 0x000fc800078f30ff */
[----:B------:R-:W-:-:S04]  /*12120*/  SHF.R.S32.HI R3, RZ, 0x6, R3 ;  /* 0x00000006ff037819 */ /* 0x000fc80000011403 */
[----:B------:R-:W-:-:S04]  /*12130*/  VIMNMX R9, R180, R3, !PT ;  /* 0x00000003b4097248 */ /* 0x000fc80007fe0100 */
[----:B------:R-:W-:-:S13]  /*12140*/  ISETP.GE.AND P0, PT, R0, R9, PT ;  /* 0x000000090000720c */ /* 0x000fda0003f06270 */
[----:B------:R-:W-:Y:S05]  /*12150*/  @!P0 BRA `(.L_x_3586) ;  /* 0x0000007c00e88947 */ /* 0x000fea0003800000 */
.L_x_3619:
[----:B------:R-:W2:Y:S04]  /*12160*/  LDL R56, [R1+0x1c8] ;  /* 0x0001c80001387983 */ /* 0x000ea80000100800 */
[----:B------:R-:W3:Y:S04]  /*12170*/  LDL R2, [R1+0x1d0] ;  /* 0x0001d00001027983 */ /* 0x000ee80000100800 */
[----:B------:R-:W4:Y:S01]  /*12180*/  LDL R3, [R1] ;  /* 0x0000000001037983 */ /* 0x000f220000100800 */
[----:B0-2---:R-:W-:-:S05]  /*12190*/  VIADD R4, R56, 0x1 ;  /* 0x0000000138047836 */ /* 0x005fca0000000000 */
        /* <DEDUP_REMOVED lines=16> */
.L_x_3588:
[----:B------:R-:W-:Y:S05]  /*122a0*/  BSYNC B0 ;  /* 0x0000000000007941 */ /* 0x000fea0003800000 */
.L_x_3587:
        /* <DEDUP_REMOVED lines=9> */
.L_x_3590:
[----:B------:R-:W-:Y:S05]  /*12340*/  BSYNC B0 ;  /* 0x0000000000007941 */ /* 0x000fea0003800000 */
.L_x_3589:
[----:B------:R-:W-:Y:S04]  /*12350*/  BSSY B0, `(.L_x_3591) ;  /* 0x0000006000007945 */ /* 0x000fe80003800000 */
[----:B-1----:R-:W-:Y:S05]  /*12360*/  @P0 BRA `(.L_x_3592) ;  /* 0x0000000000100947 */ /* 0x002fea0003800000 */
[----:B-----5:R-:W-:Y:S01]  /*12370*/  IMAD R2, R2, 0x8, R5 ;  /* 0x0000000802027824 */ /* 0x020fe200078e0205 */
[----:B------:R-:W-:-:S04]  /*12380*/  SHF.L.U32 R3, R3, 0x1f, RZ ;  /* 0x0000001f03037819 */ /* 0x000fc800000006ff */
[----:B------:R-:W1:Y:S02]  /*12390*/  SYNCS.PHASECHK.TRANS64.TRYWAIT P0, [R2+URZ], R3 ;  /* 0x00000003020075a7 */ /* 0x000e64000800017f */
[----:B-1----:R-:W-:Y:S05]  /*123a0*/  @!P0 BRA `(.L_x_3593) ;  /* 0x0000027c00188947 */ /* 0x002fea0003800000 */
.L_x_3592:
[----:B------:R-:W-:Y:S05]  /*123b0*/  BSYNC B0 ;  /* 0x0000000000007941 */ /* 0x000fea0003800000 */
.L_x_3591:
[----:B------:R-:W2:Y:S04]  /*123c0*/  LDL R15, [R1+0x1c8] ;  /* 0x0001c800010f7983 */ /* 0x000ea80000100800 */
[----:B0-----:R-:W2:Y:S01]  /*123d0*/  LDL.64 R4, [R1+0x80] ;  /* 0x0000800001047983 */ /* 0x001ea20000100a00 */
[----:B------:R-:W-:Y:S05]  /*123e0*/  WARPSYNC.ALL ;  /* 0x0000000000007948 */ /* 0x000fea0003800000 */
[----:B-1---5:R-:W3:Y:S04]  /*123f0*/  LDL.64 R2, [R1+0x78] ;  /* 0x0000780001027983 */ /* 0x022ee80000100a00 */
[----:B------:R-:W4:Y:S04]  /*12400*/  LDL.64 R6, [R1+0x78] ;  /* 0x0000780001067983 */ /* 0x000f280000100a00 */
        /* <DEDUP_REMOVED lines=52> */
.L_x_3595:
[----:B------:R-:W-:Y:S05]  /*12750*/  BSYNC B0 ;  /* 0x0000000000007941 */ /* 0x000fea0003800000 */
.L_x_3594:
        /* <DEDUP_REMOVED lines=8> */
.L_x_3597:
[----:B------:R-:W-:Y:S05]  /*127e0*/  BSYNC B0 ;  /* 0x0000000000007941 */ /* 0x000fea0003800000 */
.L_x_3596:
[----:B------:R-:W-:Y:S04]  /*127f0*/  BSSY B0, `(.L_x_3598) ;  /* 0x0000004000007945 */ /* 0x000fe80003800000 */
[----:B-1----:R-:W-:Y:S05]  /*12800*/  @P0 BRA `(.L_x_3599) ;  /* 0x0000000000080947 */ /* 0x002fea0003800000 */
[----:B------:R-:W1:Y:S02]  /*12810*/  SYNCS.PHASECHK.TRANS64.TRYWAIT P0, [R2+URZ], R3 ;  /* 0x00000003020075a7 */ /* 0x000e64000800017f */
[----:B-1----:R-:W-:Y:S05]  /*12820*/  @!P0 BRA `(.L_x_3600) ;  /* 0x00000278000c8947 */ /* 0x002fea0003800000 */
.L_x_3599:
[----:B------:R-:W-:Y:S05]  /*12830*/  BSYNC B0 ;  /* 0x0000000000007941 */ /* 0x000fea0003800000 */
.L_x_3598:
        /* <DEDUP_REMOVED lines=433> */
.L_x_3602:
[----:B------:R-:W-:Y:S05]  /*14350*/  BSYNC B0 ;  /* 0x0000000000007941 */ /* 0x000fea0003800000 */
.L_x_3601:
[----:B------:R-:W2:Y:S02]  /*14360*/  LDL.64 R2, [R1+0x20] ;  /* 0x0000200001027983 */ /* 0x000ea40000100a00 */
[----:B--2---:R-:W-:-:S05]  /*14370*/  MOV R3, R2 ;  /* 0x0000000200037202 */ /* 0x004fca0000000f00 */
[----:B-----5:R-:W-:-:S05]  /*14380*/  IMAD R10, R10, 0x8, R3 ;  /* 0x000000080a0a7824 */ /* 0x020fca00078e0203 */
[----:B------:R-:W-:-:S04]  /*14390*/  PRMT R10, R11, 0x654, R10 ;  /* 0x000006540b0a7816 */ /* 0x000fc8000000000a */
[----:B------:R0:W-:Y:S01]  /*143a0*/  SYNCS.ARRIVE.TRANS64.RED.A1T0 RZ, [R10+URZ], RZ ;  /* 0x000000ff0aff79a7 */ /* 0x0001e2000810043f */
[----:B------:R-:W2:Y:S04]  /*143b0*/  LDL.64 R2, [R1+0x100] ;  /* 0x0001000001027983 */ /* 0x000ea80000100a00 */
[----:B------:R-:W3:Y:S04]  /*143c0*/  LDL R57, [R1+0xcc] ;  /* 0x0000cc0001397983 */ /* 0x000ee80000100800 */
[----:B------:R-:W4:Y:S04]  /*143d0*/  LDL R21, [R1+0x50] ;  /* 0x0000500001157983 */ /* 0x000f280000100800 */
[----:B------:R-:W4:Y:S04]  /*143e0*/  LDL R20, [R1+0xf8] ;  /* 0x0000f80001147983 */ /* 0x000f280000100800 */
[----:B------:R-:W3:Y:S04]  /*143f0*/  LDL.128 R12, [R1+0xe0] ;  /* 0x0000e000010c7983 */ /* 0x000ee80000100c00 */
[----:B------:R-:W4:Y:S04]  /*14400*/  LDL.128 R4, [R1+0xd0] ;  /* 0x0000d00001047983 */ /* 0x000f280000100c00 */
[----:B--2---:R-:W2:Y:S04]  /*14410*/  LD.E R11, desc[UR36][R2.64] ;  /* 0x00000024020b7980 */ /* 0x004ea8000c101900 */
[----:B------:R-:W4:Y:S01]  /*14420*/  LDL.64 R2, [R1+0xf0] ;  /* 0x0000f00001027983 */ /* 0x000f220000100a00 */
[----:B---3--:R-:W-:Y:S01]  /*14430*/  ISETP.GE.AND P1, PT, R13, 0x1, PT ;  /* 0x000000010d00780c */ /* 0x008fe20003f26270 */
[----:B------:R-:W-:Y:S01]  /*14440*/  BSSY B0, `(.L_x_3603) ;  /* 0x000007a000007945 */ /* 0x000fe20003800000 */
[-C--:B--2---:R-:W-:Y:S01]  /*14450*/  FMUL.FTZ R80, R32, R11.reuse ;  /* 0x0000000b20507220 */ /* 0x084fe20000410000 */
[----:B------:R-:W-:Y:S01]  /*14460*/  SHF.R.S32.HI R32, RZ, 0x1f, R57 ;  /* 0x0000001fff207819 */ /* 0x000fe20000011439 */
[-C--:B0-----:R-:W-:Y:S01]  /*14470*/  FMUL.FTZ R10, R24, R11.reuse ;  /* 0x0000000b180a7220 */ /* 0x081fe20000410000 */
[----:B------:R-:W-:-:S02]  /*14480*/  FMUL.FTZ R24, R31, R11 ;  /* 0x0000000b1f187220 */ /* 0x000fc40000410000 */
[----:B------:R-:W-:Y:S01]  /*14490*/  LEA.HI R31, R32, R57, RZ, 0x7 ;  /* 0x00000039201f7211 */ /* 0x000fe200078f38ff */
[-C--:B------:R-:W-:Y:S01]  /*144a0*/  FMUL.FTZ R90, R25, R11.reuse ;  /* 0x0000000b195a7220 */ /* 0x080fe20000410000 */
[----:B------:R-:W-:Y:S02]  /*144b0*/  FMUL.FTZ R25, R34, R11 ;  /* 0x0000000b22197220 */ /* 0x000fe40000410000 */
[----:B------:R-:W-:-:S05]  /*144c0*/  LOP3.LUT R34, R31, 0xffffff80, RZ, 0xc0, !PT ;  /* 0xffffff801f227812 */ /* 0x000fca00078ec0ff */
[----:B------:R-:W-:Y:S02]  /*144d0*/  IMAD.IADD R34, R57, 0x1, -R34 ;  /* 0x0000000139227824 */ /* 0x000fe400078e0a22 */
[-C--:B------:R-:W-:Y:S01]  /*144e0*/  FMUL.FTZ R76, R36, R11.reuse ;  /* 0x0000000b244c7220 */ /* 0x080fe20000410000 */
[----:B------:R-:W-:Y:S02]  /*144f0*/  FMUL.FTZ R78, R33, R11 ;  /* 0x0000000b214e7220 */ /* 0x000fe40000410000 */
[----:B------:R-:W-:Y:S02]  /*14500*/  SHF.R.S32.HI R31, RZ, 0x1f, R34 ;  /* 0x0000001fff1f7819 */ /* 0x000fe40000011422 */
[----:B------:R-:W-:Y:S01]  /*14510*/  LEA.HI R36, R32, R57, RZ, 0x2 ;  /* 0x0000003920247211 */ /* 0x000fe200078f10ff */
[-C--:B------:R-:W-:Y:S01]  /*14520*/  FMUL.FTZ R88, R28, R11.reuse ;  /* 0x0000000b1c587220 */ /* 0x080fe20000410000 */
[----:B------:R-:W-:Y:S01]  /*14530*/  LEA.HI R33, R31, R34, RZ, 0x2 ;  /* 0x000000221f217211 */ /* 0x000fe200078f10ff */
[-C--:B------:R-:W-:Y:S01]  /*14540*/  FMUL.FTZ R62, R27, R11.reuse ;  /* 0x0000000b1b3e7220 */ /* 0x080fe20000410000 */
[-C--:B------:R-:W-:Y:S01]  /*14550*/  FMUL.FTZ R28, R38, R11.reuse ;  /* 0x0000000b261c7220 */ /* 0x080fe20000410000 */
[----:B------:R-:W-:Y:S01]  /*14560*/  FMUL.FTZ R27, R35, R11 ;  /* 0x0000000b231b7220 */ /* 0x000fe20000410000 */
[----:B------:R-:W-:-:S02]  /*14570*/  LOP3.LUT R38, R36, 0xfffffffc, RZ, 0xc0, !PT ;  /* 0xfffffffc24267812 */ /* 0x000fc400078ec0ff */
[--C-:B------:R-:W-:Y:S02]  /*14580*/  SHF.R.S32.HI R32, RZ, 0x2, R33.reuse ;  /* 0x00000002ff207819 */ /* 0x100fe40000011421 */
[----:B------:R-:W-:Y:S01]  /*14590*/  SHF.R.S32.HI R35, RZ, 0x1f, R33 ;  /* 0x0000001fff237819 */ /* 0x000fe20000011421 */
[----:B------:R-:W-:-:S03]  /*145a0*/  IMAD.IADD R38, R57, 0x1, -R38 ;  /* 0x0000000139267824 */ /* 0x000fc600078e0a26 */
[----:B------:R-:W-:Y:S02]  /*145b0*/  LEA.HI R36, R35, R32, RZ, 0x3 ;  /* 0x0000002023247211 */ /* 0x000fe400078f18ff */
[----:B------:R-:W-:Y:S01]  /*145c0*/  LEA.HI R35, R31, R34, RZ, 0x5 ;  /* 0x000000221f237211 */ /* 0x000fe200078f28ff */
[-C--:B------:R-:W-:Y:S01]  /*145d0*/  FMUL.FTZ R82, R29, R11.reuse ;  /* 0x0000000b1d527220 */ /* 0x080fe20000410000 */
[-C--:B------:R-:W-:Y:S01]  /*145e0*/  FMUL.FTZ R74, R37, R11.reuse ;  /* 0x0000000b254a7220 */ /* 0x080fe20000410000 */
[----:B------:R-:W-:Y:S01]  /*145f0*/  FMUL.FTZ R29, R39, R11 ;  /* 0x0000000b271d7220 */ /* 0x000fe20000410000 */
[----:B------:R-:W-:Y:S02]  /*14600*/  LOP3.LUT R37, R36, 0xfffffff8, RZ, 0xc0, !PT ;  /* 0xfffffff824257812 */ /* 0x000fe400078ec0ff */
[----:B------:R-:W-:Y:S02]  /*14610*/  LEA.HI R39, R38, R38, RZ, 0x1 ;  /* 0x0000002626277211 */ /* 0x000fe400078f08ff */
[----:B------:R-:W-:Y:S01]  /*14620*/  SHF.R.S32.HI R36, RZ, 0x5, R35 ;  /* 0x00000005ff247819 */ /* 0x000fe20000011423 */
[----:B------:R-:W-:Y:S01]  /*14630*/  IMAD.IADD R37, R32, 0x1, -R37 ;  /* 0x0000000120257824 */ /* 0x000fe200078e0a25 */
[----:B------:R-:W-:-:S02]  /*14640*/  LOP3.LUT R39, R39, 0x1ffffffe, RZ, 0xc0, !PT ;  /* 0x1ffffffe27277812 */ /* 0x000fc400078ec0ff */
[----:B----4-:R-:W-:Y:S01]  /*14650*/  ISETP.NE.AND P0, PT, R2, 0x1, PT ;  /* 0x000000010200780c */ /* 0x010fe20003f05270 */
[----:B------:R-:W-:Y:S02]  /*14660*/  IMAD R36, R21, 0x4, R36 ;  /* 0x0000000415247824 */ /* 0x000fe400078e0224 */
[----:B------:R-:W-:Y:S02]  /*14670*/  IMAD.IADD R39, R38, 0x1, -R39 ;  /* 0x0000000126277824 */ /* 0x000fe400078e0a27 */
[----:B------:R-:W-:-:S04]  /*14680*/  IMAD.U32 R2, R36, 0x10, R37 ;  /* 0x0000001024027824 */ /* 0x000fc800078e0025 */
[----:B------:R-:W-:-:S04]  /*14690*/  IMAD R2, R39, 0x8, R2 ;  /* 0x0000000827027824 */ /* 0x000fc800078e0202 */
[----:B------:R-:W-:-:S05]  /*146a0*/  @P0 IMAD.HI.U32 R3, R2, R3, RZ ;  /* 0x0000000302030227 */ /* 0x000fca00078e00ff */
[----:B------:R-:W-:Y:S01]  /*146b0*/  @P0 SHF.R.U32.HI R2, RZ, R20, R3 ;  /* 0x00000014ff020219 */ /* 0x000fe20000011603 */
[----:B------:R-:W-:Y:S01]  /*146c0*/  IMAD.SHL.U32 R20, R0, 0x40, RZ ;  /* 0x0000004000147824 */ /* 0x000fe200078e00ff */
[----:B------:R-:W-:-:S03]  /*146d0*/  LOP3.LUT R3, R33, 0x7ffffffc, RZ, 0xc0, !PT ;  /* 0x7ffffffc21037812 */ /* 0x000fc600078ec0ff */
[----:B------:R-:W0:Y:S01]  /*146e0*/  SHFL.IDX PT, R35, R2, RZ, 0x1c1f ;  /* 0x001c1fff02237589 */ /* 0x000e2200000e0000 */
        /* <DEDUP_REMOVED lines=21> */
[----:B------:R-:W1:Y:S01]  /*14840*/  MUFU.TANH R10, R10 ;  /* 0x0000000a000a7308 */ /* 0x000e620000002400 */
[----:B------:R-:W-:-:S03]  /*14850*/  LOP3.LUT R11, RZ, R6, RZ, 0x33, !PT ;  /* 0x00000006ff0b7212 */ /* 0x000fc600078e33ff */
[----:B------:R-:W-:-:S04]  /*14860*/  IADD3 R32, -R4, R32, R5 ;  /* 0x0000002004207210 */ /* 0x000fc80007ffe105 */
[----:B------:R-:W2:Y:S01]  /*14870*/  MUFU.TANH R90, R90 ;  /* 0x0000005a005a7308 */ /* 0x000ea20000002400 */
[----:B------:R-:W-:-:S07]  /*14880*/  IMAD.IADD R33, R32, 0x1, R7 ;  /* 0x0000000120217824 */ /* 0x000fce00078e0207 */
        /* <DEDUP_REMOVED lines=28> */
[----:B------:R-:W1:Y:S08]  /*14a50*/  MUFU.TANH R41, R41 ;  /* 0x0000002900297308 */ /* 0x000e700000002400 */
[----:B------:R-:W1:Y:S01]  /*14a60*/  MUFU.TANH R40, R40 ;  /* 0x0000002800287308 */ /* 0x000e620000002400 */
[----:B------:R-:W-:-:S02]  /*14a70*/  IMAD.IADD R32, R32, 0x1, R11 ;  /* 0x0000000120207824 */ /* 0x000fc400078e020b */
[----:B------:R-:W-:Y:S02]  /*14a80*/  IMAD.IADD R34, R12, 0x1, -R20 ;  /* 0x000000010c227824 */ /* 0x000fe400078e0a14 */
        /* <DEDUP_REMOVED lines=13> */
.L_x_3606:
[----:B------:R-:W-:-:S13]  /*14b60*/  ISETP.NE.AND P0, PT, R13, 0x1, PT ;  /* 0x000000010d00780c */ /* 0x000fda0003f05270 */
[----:B------:R-:W-:-:S05]  /*14b70*/  @P0 IMAD.HI.U32 R12, R11, R14, RZ ;  /* 0x0000000e0b0c0227 */ /* 0x000fca00078e00ff */
[----:B------:R-:W-:-:S07]  /*14b80*/  @P0 SHF.R.U32.HI R11, RZ, R15, R12 ;  /* 0x0000000fff0b0219 */ /* 0x000fce000001160c */
.L_x_3607:
[----:B------:R-:W-:Y:S05]  /*14b90*/  BSYNC B1 ;  /* 0x0000000000017941 */ /* 0x000fea0003800000 */
.L_x_3605:
[----:B------:R-:W-:-:S04]  /*14ba0*/  IMAD R12, R11, R13, -R20 ;  /* 0x0000000d0b0c7224 */ /* 0x000fc800078e0a14 */
[----:B------:R-:W-:-:S05]  /*14bb0*/  IMAD R12, R3, -0x2, R12 ;  /* 0xfffffffe030c7824 */ /* 0x000fca00078e020c */
[----:B------:R-:W-:Y:S02]  /*14bc0*/  VIMNMX R7, R7, R12, !PT ;  /* 0x0000000c07077248 */ /* 0x000fe40007fe0100 */
[----:B------:R-:W-:-:S07]  /*14bd0*/  VIADDMNMX R6, R12, R13, R6, PT ;  /* 0x0000000d0c067246 */ /* 0x000fce0003800106 */
.L_x_3604:
[----:B------:R-:W-:Y:S05]  /*14be0*/  BSYNC B0 ;  /* 0x0000000000007941 */ /* 0x000fea0003800000 */
.L_x_3603:
        /* <DEDUP_REMOVED lines=14> */
[----:B------:R-:W-:Y:S01]  /*14cd0*/  ISETP.LT.OR P2, PT, R6, 0x11, P2 ;  /* 0x000000110600780c */ /* 0x000fe20001741670 */
[----:B0-----:R-:W-:Y:S01]  /*14ce0*/  IMAD.IADD R11, R32, 0x1, R2 ;  /* 0x00000001200b7824 */ /* 0x001fe200078e0202 */
        /* <DEDUP_REMOVED lines=55> */
[----:B-1----:R-:W-:Y:S01]  /*15060*/  FSEL R84, R10, -INF , !P6 ;  /* 0xff8000000a547808 */ /* 0x002fe20007000000 */
        /* <DEDUP_REMOVED lines=18> */
.L_x_3611:
[----:B------:R-:W-:-:S13]  /*15190*/  ISETP.NE.AND P6, PT, R13, 0x1, PT ;  /* 0x000000010d00780c */ /* 0x000fda0003fc5270 */
[----:B------:R-:W-:-:S05]  /*151a0*/  @P6 IMAD.HI.U32 R14, R5, R14, RZ ;  /* 0x0000000e050e6227 */ /* 0x000fca00078e00ff */
[----:B------:R-:W-:-:S07]  /*151b0*/  @P6 SHF.R.U32.HI R5, RZ, R15, R14 ;  /* 0x0000000fff056219 */ /* 0x000fce000001160e */
.L_x_3612:
[----:B------:R-:W-:Y:S05]  /*151c0*/  BSYNC B1 ;  /* 0x0000000000017941 */ /* 0x000fea0003800000 */
.L_x_3610:
[----:B------:R-:W-:-:S04]  /*151d0*/  IMAD R20, R5, R13, -R20 ;  /* 0x0000000d05147224 */ /* 0x000fc800078e0a14 */
[----:B------:R-:W-:-:S05]  /*151e0*/  IMAD R20, R3, -0x2, R20 ;  /* 0xfffffffe03147824 */ /* 0x000fca00078e0214 */
[----:B------:R-:W-:Y:S02]  /*151f0*/  VIADDMNMX R10, R20, R13, R10, PT ;  /* 0x0000000d140a7246 */ /* 0x000fe4000380010a */
[----:B------:R-:W-:-:S07]  /*15200*/  VIMNMX R11, R11, R20, !PT ;  /* 0x000000140b0b7248 */ /* 0x000fce0007fe0100 */
.L_x_3609:
[----:B------:R-:W-:Y:S05]  /*15210*/  BSYNC B0 ;  /* 0x0000000000007941 */ /* 0x000fea0003800000 */
.L_x_3608:
[----:B------:R-:W2:Y:S01]  /*15220*/  LDL.64 R6, [R1+0x1e0] ;  /* 0x0001e00001067983 */ /* 0x000ea20000100a00 */
[C---:B------:R-:W-:Y:S02]  /*15230*/  ISETP.GT.AND P0, PT, R11.reuse, 0x1, !P0 ;  /* 0x000000010b00780c */ /* 0x040fe40004704270 */
[----:B------:R-:W-:Y:S01]  /*15240*/  ISETP.GT.AND P1, PT, R11, 0x8, !P1 ;  /* 0x000000080b00780c */ /* 0x000fe20004f24270 */
[----:B------:R-:W3:Y:S01]  /*15250*/  LDL R20, [R1+0x200] ;  /* 0x0002000001147983 */ /* 0x000ee20000100800 */
        /* <DEDUP_REMOVED lines=41> */
[----:B------:R-:W-:Y:S02]  /*154f0*/  ISETP.LT.OR P1, PT, R10, 0x29, P1 ;  /* 0x000000290a00780c */ /* 0x000fe40000f21670 */
        /* <DEDUP_REMOVED lines=47> */
[----:B------:R1:W-:Y:S04]  /*157f0*/  STL.64 [R1+0x1e0], R2 ;  /* 0x0001e00201007387 */ /* 0x0003e80000100a00 */
[----:B------:R-:W2:Y:S01]  /*15800*/  LDL R24, [R1+0x1e4] ;  /* 0x0001e40001187983 */ /* 0x000ea20000100800 */
[----:B0-----:R-:W-:-:S03]  /*15810*/  FMNMX.FTZ R10, R2, R5, !PT ;  /* 0x00000005020a7209 */ /* 0x001fc60007810000 */
[----:B-1----:R-:W4:Y:S04]  /*15820*/  LDL.64 R2, [R1+0xb8] ;  /* 0x0000b80001027983 */ /* 0x002f280000100a00 */
        /* <DEDUP_REMOVED lines=17> */
[----:B------:R-:W5:Y:S08]  /*15940*/  MUFU.EX2 R135, R13 ;  /* 0x0000000d00877308 */ /* 0x000f700000000800 */
[----:B------:R-:W0:Y:S01]  /*15950*/  MUFU.EX2 R134, R7 ;  /* 0x0000000700867308 */ /* 0x000e220000000800 */
[----:B------:R1:W-:Y:S01]  /*15960*/  STL [R1+0x1e4], R14 ;  /* 0x0001e40e01007387 */ /* 0x0003e20000100800 */
[----:B-----5:R-:W-:Y:S01]  /*15970*/  FMUL.FTZ R4, R135, R4 ;  /* 0x0000000487047220 */ /* 0x020fe20000410000 */
[----:B0-----:R-:W-:-:S05]  /*15980*/  FMUL.FTZ R5, R5, R134 ;  /* 0x0000008605057220 */ /* 0x001fca0000410000 */
[----:B------:R1:W-:Y:S04]  /*15990*/  STL.64 [R1+0x1f0], R4 ;  /* 0x0001f00401007387 */ /* 0x0003e80000100a00 */
[----:B----4-:R-:W2:Y:S01]  /*159a0*/  LD.E R6, desc[UR36][R2.64+0x4] ;  /* 0x0000042402067980 */ /* 0x010ea2000c101900 */
        /* <DEDUP_REMOVED lines=12> */
.L_x_3614:
[----:B------:R-:W-:Y:S05]  /*15a70*/  BSYNC B0 ;  /* 0x0000000000007941 */ /* 0x000fea0003800000 */
.L_x_3613:
        /* <DEDUP_REMOVED lines=9> */
.L_x_3616:
[----:B------:R-:W-:Y:S05]  /*15b10*/  BSYNC B0 ;  /* 0x0000000000007941 */ /* 0x000fea0003800000 */
.L_x_3615:
        /* <DEDUP_REMOVED lines=30> */
[C---:B--2---:R-:W-:Y:S01]  /*15d00*/  FMUL.FTZ R57, R38.reuse, R55 ;  /* 0x0000003726397220 */ /* 0x044fe20000410000 */
[----:B------:R-:W-:-:S04]  /*15d10*/  FSETP.NEU.FTZ.AND P0, PT, R38, -INF , PT ;  /* 0xff8000002600780b */ /* 0x000fc80003f1d000 */
[----:B------:R-:W-:-:S05]  /*15d20*/  FSEL R57, R57, RZ, P0 ;  /* 0x000000ff39397208 */ /* 0x000fca0000000000 */
[-C--:B------:R-:W-:Y:S02]  /*15d30*/  FFMA.FTZ R152, R84, R55.reuse, -R57 ;  /* 0x0000003754987223 */ /* 0x080fe40000010839 */
[----:B------:R-:W2:Y:S01]  /*15d40*/  LDL.64 R84, [R1+0x218] ;  /* 0x0002180001547983 */ /* 0x000ea20000100a00 */
[C---:B------:R-:W-:Y:S01]  /*15d50*/  FMUL.FTZ R38, R39.reuse, R55 ;  /* 0x0000003727267220 */ /* 0x040fe20000410000 */
[----:B------:R-:W-:-:S04]  /*15d60*/  FSETP.NEU.FTZ.AND P0, PT, R39, -INF , PT ;  /* 0xff8000002700780b */ /* 0x000fc80003f1d000 */
[----:B------:R-:W-:-:S05]  /*15d70*/  FSEL R38, R38, RZ, P0 ;  /* 0x000000ff26267208 */ /* 0x000fca0000000000 */
        /* <DEDUP_REMOVED lines=27> */
[----:B------:R-:W1:Y:S01]  /*15f30*/  MUFU.EX2 R121, R121 ;  /* 0x0000007900797308 */ /* 0x000e620000000800 */
[----:B---3--:R-:W-:Y:S01]  /*15f40*/  FADD.FTZ R6, R152, R6 ;  /* 0x0000000698067221 */ /* 0x008fe20000010000 */
[-CC-:B------:R-:W-:Y:S01]  /*15f50*/  FFMA.FTZ R193, R60, R55.reuse, -R57.reuse ;  /* 0x000000373cc17223 */ /* 0x180fe20000010839 */
[-CC-:B------:R-:W-:Y:S01]  /*15f60*/  FFMA.FTZ R172, R54, R55.reuse, -R57.reuse ;  /* 0x0000003736ac7223 */ /* 0x180fe20000010839 */
[-CC-:B------:R-:W-:Y:S01]  /*15f70*/  FFMA.FTZ R8, R8, R55.reuse, -R38.reuse ;  /* 0x0000003708087223 */ /* 0x180fe20000010826 */
[-CC-:B------:R-:W-:Y:S01]  /*15f80*/  FFMA.FTZ R174, R52, R55.reuse, -R57.reuse ;  /* 0x0000003734ae7223 */ /* 0x180fe20000010839 */
[-C--:B------:R-:W-:Y:S01]  /*15f90*/  FFMA.FTZ R175, R41, R55.reuse, -R38 ;  /* 0x0000003729af7223 */ /* 0x080fe20000010826 */
[----:B------:R-:W-:Y:S01]  /*15fa0*/  FFMA.FTZ R190, R50, R55, -R57 ;  /* 0x0000003732be7223 */ /* 0x000fe20000010839 */
[----:B------:R-:W3:Y:S01]  /*15fb0*/  MUFU.EX2 R155, R155 ;  /* 0x0000009b009b7308 */ /* 0x000ee20000000800 */
[C---:B----4-:R-:W-:Y:S01]  /*15fc0*/  FMUL.FTZ R35, R135.reuse, R35 ;  /* 0x0000002387237220 */ /* 0x050fe20000410000 */
[C---:B------:R-:W-:Y:S01]  /*15fd0*/  FMUL.FTZ R34, R135.reuse, R34 ;  /* 0x0000002287227220 */ /* 0x040fe20000410000 */
[C---:B------:R-:W-:Y:S01]  /*15fe0*/  FMUL.FTZ R37, R134.reuse, R37 ;  /* 0x0000002586257220 */ /* 0x040fe20000410000 */
[----:B------:R-:W-:Y:S01]  /*15ff0*/  FMUL.FTZ R36, R134, R36 ;  /* 0x0000002486247220 */ /* 0x000fe20000410000 */
        /* <DEDUP_REMOVED lines=17> */
[C---:B------:R-:W-:Y:S01]  /*16110*/  FMUL.FTZ R15, R135.reuse, R15 ;  /* 0x0000000f870f7220 */ /* 0x040fe20000410000 */
[----:B------:R-:W-:Y:S01]  /*16120*/  FMUL.FTZ R14, R135, R14 ;  /* 0x0000000e870e7220 */ /* 0x000fe20000410000 */
[----:B------:R-:W0:Y:S01]  /*16130*/  MUFU.EX2 R154, R154 ;  /* 0x0000009a009a7308 */ /* 0x000e220000000800 */
[----:B-1----:R-:W-:Y:S01]  /*16140*/  FADD.FTZ R44, R153, R44 ;  /* 0x0000002c992c7221 */ /* 0x002fe20000010000 */
[----:B------:R-:W-:Y:S01]  /*16150*/  FADD.FTZ R7, R121, R6 ;  /* 0x0000000679077221 */ /* 0x000fe20000010000 */
[C---:B------:R-:W-:Y:S01]  /*16160*/  FMUL.FTZ R13, R135.reuse, R13 ;  /* 0x0000000d870d7220 */ /* 0x040fe20000410000 */
[----:B------:R-:W-:Y:S01]  /*16170*/  FMUL.FTZ R12, R135, R12 ;  /* 0x0000000c870c7220 */ /* 0x000fe20000410000 */
[C---:B------:R-:W-:Y:S01]  /*16180*/  FMUL.FTZ R87, R134.reuse, R87 ;  /* 0x0000005786577220 */ /* 0x040fe20000410000 */
[C---:B------:R-:W-:Y:S01]  /*16190*/  FMUL.FTZ R86, R134.reuse, R86 ;  /* 0x0000005686567220 */ /* 0x040fe20000410000 */
[C---:B------:R-:W-:Y:S01]  /*161a0*/  FMUL.FTZ R5, R134.reuse, R5 ;  /* 0x0000000586057220 */ /* 0x040fe20000410000 */
[----:B------:R-:W1:Y:S01]  /*161b0*/  MUFU.EX2 R169, R169 ;  /* 0x000000a900a97308 */ /* 0x000e620000000800 */
[----:B------:R-:W-:Y:S01]  /*161c0*/  FMUL.FTZ R4, R134, R4 ;  /* 0x0000000486047220 */ /* 0x000fe20000410000 */
[----:B------:R-:W2:Y:S04]  /*161d0*/  LDL.64 R82, [R1+0x350] ;  /* 0x0003500001527983 */ /* 0x000ea80000100a00 */
[----:B------:R-:W2:Y:S02]  /*161e0*/  LDL.64 R80, [R1+0x360] ;  /* 0x0003600001507983 */ /* 0x000ea40000100a00 */
        /* <DEDUP_REMOVED lines=13> */
[----:B------:R-:W0:Y:S03]  /*162c0*/  MUFU.EX2 R171, R171 ;  /* 0x000000ab00ab7308 */ /* 0x000e260000000800 */
[----:B------:R-:W4:Y:S04]  /*162d0*/  LDL.64 R58, [R1+0x268] ;  /* 0x00026800013a7983 */ /* 0x000f280000100a00 */
[----:B------:R-:W4:Y:S01]  /*162e0*/  LDL.64 R48, [R1+0x2b8] ;  /* 0x0002b80001307983 */ /* 0x000f220000100a00 */
[----:B------:R-:W0:Y:S01]  /*162f0*/  MUFU.EX2 R129, R129 ;  /* 0x0000008100817308 */ /* 0x000e220000000800 */
[----:B-1----:R-:W-:Y:S01]  /*16300*/  FADD.FTZ R39, R169, R44 ;  /* 0x0000002ca9277221 */ /* 0x002fe20000010000 */
[----:B------:R-:W-:Y:S01]  /*16310*/  FADD.FTZ R7, R117, R6 ;  /* 0x0000000675077221 */ /* 0x000fe20000010000 */
[----:B------:R-:W4:Y:S04]  /*16320*/  LDL.64 R72, [R1+0x3b0] ;  /* 0x0003b00001487983 */ /* 0x000f280000100a00 */
[----:B------:R-:W4:Y:S01]  /*16330*/  LDL.64 R90, [R1+0x3e8] ;  /* 0x0003e800015a7983 */ /* 0x000f220000100a00 */
[----:B------:R-:W1:Y:S03]  /*16340*/  MUFU.EX2 R128, R128 ;  /* 0x0000008000807308 */ /* 0x000e660000000800 */
[----:B------:R-:W4:Y:S05]  /*16350*/  LDL.64 R88, [R1+0x3f8] ;  /* 0x0003f80001587983 */ /* 0x000f2a0000100a00 */
        /* <DEDUP_REMOVED lines=9> */
[----:B------:R-:W4:Y:S05]  /*163f0*/  LDL.64 R56, [R1+0x3e0] ;  /* 0x0003e00001387983 */ /* 0x000f2a0000100a00 */
[----:B------:R-:W-:Y:S08]  /*16400*/  MUFU.EX2 R127, R127 ;  /* 0x0000007f007f7308 */ /* 0x000ff00000000800 */
[----:B------:R-:W0:Y:S01]  /*16410*/  MUFU.EX2 R126, R126 ;  /* 0x0000007e007e7308 */ /* 0x000e220000000800 */
[----:B-1----:R-:W-:Y:S01]  /*16420*/  FADD.FTZ R6, R128, R39 ;  /* 0x0000002780067221 */ /* 0x002fe20000010000 */
[----:B------:R-:W-:Y:S01]  /*16430*/  FADD.FTZ R7, R170, R7 ;  /* 0x00000007aa077221 */ /* 0x000fe20000010000 */
[----:B------:R-:W4:Y:S05]  /*16440*/  LDL.64 R64, [R1+0x3f0] ;  /* 0x0003f00001407983 */ /* 0x000f2a0000100a00 */
[----:B------:R-:W-:Y:S08]  /*16450*/  MUFU.EX2 R125, R125 ;  /* 0x0000007d007d7308 */ /* 0x000ff00000000800 */
        /* <DEDUP_REMOVED lines=15> */
[----:B------:R-:W-:Y:S08]  /*16550*/  MUFU.EX2 R172, R172 ;  /* 0x000000ac00ac7308 */ /* 0x000ff00000000800 */
[----:B------:R-:W1:Y:S01]  /*16560*/  MUFU.EX2 R8, R8 ;  /* 0x0000000800087308 */ /* 0x000e620000000800 */
[----:B------:R-:W-:Y:S01]  /*16570*/  FADD.FTZ R38, R116, R41 ;  /* 0x0000002974267221 */ /* 0x000fe20000010000 */
[----:B------:R-:W-:Y:S01]  /*16580*/  FADD.FTZ R6, R178, R39 ;  /* 0x00000027b2067221 */ /* 0x000fe20000010000 */
[----:B------:R-:W4:Y:S04]  /*16590*/  LDL.64 R50, [R1+0x2a8] ;  /* 0x0002a80001327983 */ /* 0x000f280000100a00 */
[----:B------:R-:W4:Y:S01]  /*165a0*/  LDL.64 R44, [R1+0x2d8] ;  /* 0x0002d800012c7983 */ /* 0x000f220000100a00 */
[----:B------:R-:W-:Y:S08]  /*165b0*/  MUFU.EX2 R174, R174 ;  /* 0x000000ae00ae7308 */ /* 0x000ff00000000800 */
[----:B------:R-:W1:Y:S01]  /*165c0*/  MUFU.EX2 R175, R175 ;  /* 0x000000af00af7308 */ /* 0x000e620000000800 */
[----:B0-----:R-:W-:Y:S01]  /*165d0*/  FADD.FTZ R41, R173, R38 ;  /* 0x00000026ad297221 */ /* 0x001fe20000010000 */
[----:B------:R-:W-:Y:S01]  /*165e0*/  FADD.FTZ R39, R193, R6 ;  /* 0x00000006c1277221 */ /* 0x000fe20000010000 */
[----:B------:R-:W4:Y:S05]  /*165f0*/  LDL.64 R42, [R1+0x2e8] ;  /* 0x0002e800012a7983 */ /* 0x000f2a0000100a00 */
[----:B------:R-:W0:Y:S08]  /*16600*/  MUFU.EX2 R190, R190 ;  /* 0x000000be00be7308 */ /* 0x000e300000000800 */
[----:B------:R-:W0:Y:S01]  /*16610*/  MUFU.EX2 R7, R7 ;  /* 0x0000000700077308 */ /* 0x000e220000000800 */
[----:B-1----:R-:W-:Y:S01]  /*16620*/  FADD.FTZ R6, R8, R41 ;  /* 0x0000002908067221 */ /* 0x002fe20000010000 */
[----:B------:R-:W-:-:S03]  /*16630*/  FADD.FTZ R39, R172, R39 ;  /* 0x00000027ac277221 */ /* 0x000fc60000010000 */
[----:B------:R-:W-:Y:S01]  /*16640*/  FADD.FTZ R6, R175, R6 ;  /* 0x00000006af067221 */ /* 0x000fe20000010000 */
[----:B------:R-:W-:-:S04]  /*16650*/  FADD.FTZ R41, R174, R39 ;  /* 0x00000027ae297221 */ /* 0x000fc80000010000 */
[----:B0-----:R-:W-:Y:S02]  /*16660*/  FADD.FTZ R38, R190, R41 ;  /* 0x00000029be267221 */ /* 0x001fe40000010000 */
[----:B------:R-:W4:Y:S01]  /*16670*/  LDL.64 R40, [R1+0x2f8] ;  /* 0x0002f80001287983 */ /* 0x000f220000100a00 */
[----:B------:R-:W-:-:S05]  /*16680*/  FADD.FTZ R39, R7, R6 ;  /* 0x0000000607277221 */ /* 0x000fca0000010000 */
[----:B------:R0:W-:Y:S01]  /*16690*/  STL.64 [R1+0x1f0], R38 ;  /* 0x0001f02601007387 */ /* 0x0001e20000100a00 */
[----:B------:R-:W-:Y:S06]  /*166a0*/  BAR.SYNC.DEFER_BLOCKING 0xf, 0x100 ;  /* 0x03c4000000007b1d */ /* 0x000fec0000010000 */
[----:B0-----:R-:W4:Y:S01]  /*166b0*/  LDL.64 R38, [R1+0x308] ;  /* 0x0003080001267983 */ /* 0x001f220000100a00 */
[C---:B--2---:R-:W-:Y:S01]  /*166c0*/  FMUL.FTZ R85, R134.reuse, R85 ;  /* 0x0000005586557220 */ /* 0x044fe20000410000 */
[C---:B------:R-:W-:Y:S02]  /*166d0*/  FMUL.FTZ R84, R134.reuse, R84 ;  /* 0x0000005486547220 */ /* 0x040fe40000410000 */
[----:B------:R-:W2:Y:S04]  /*166e0*/  LD.E.64 R96, desc[UR36][R2.64+0x8] ;  /* 0x0000082402607980 */ /* 0x000ea8000c101b00 */
[----:B------:R-:W2:Y:S04]  /*166f0*/  LD.E.64 R2, desc[UR36][R2.64] ;  /* 0x0000002402027980 */ /* 0x000ea8000c101b00 */
[----:B------:R-:W-:Y:S04]  /*16700*/  STL.64 [R1+0x400], R34 ;  /* 0x0004002201007387 */ /* 0x000fe80000100a00 */
[----:B------:R0:W-:Y:S04]  /*16710*/  STL.64 [R1+0x408], R36 ;  /* 0x0004082401007387 */ /* 0x0001e80000100a00 */
[----:B------:R-:W-:Y:S04]  /*16720*/  STL.64 [R1+0x210], R32 ;  /* 0x0002102001007387 */ /* 0x000fe80000100a00 */
        /* <DEDUP_REMOVED lines=123> */
[----:B--2---:R-:W-:-:S03]  /*16ee0*/  MOV R6, R96 ;  /* 0x0000006000067202 */ /* 0x004fc60000000f00 */
        /* <DEDUP_REMOVED lines=275> */
[----:B----4-:R-:W-:Y:S04]  /*18020*/  STL [R1+0x358], R86 ;  /* 0x0003585601007387 */ /* 0x010fe80000100800 */
        /* <DEDUP_REMOVED lines=513> */
.L_x_3618:
[----:B------:R-:W-:Y:S05]  /*1a040*/  BSYNC B0 ;  /* 0x0000000000007941 */ /* 0x000fea0003800000 */
.L_x_3617:
        /* <DEDUP_REMOVED lines=9> */
[----:B------:R-:W2:Y:S02]  /*1a0e0*/  LDL R6, [R1+0x50] ;  /* 0x0000500001067983 */ /* 0x000ea40000100800 */
[----:B--2---:R-:W-:-:S07]  /*1a0f0*/  IMAD.SHL.U32 R6, R6, 0x40, RZ ;  /* 0x0000004006067824 */ /* 0x004fce00078e00ff */
.L_x_3586:
[----:B------:R-:W1:Y:S01]  /*1a100*/  LDC R2, c[0x0][0x448] ;  /* 0x00011200ff027b82 */ /* 0x000e620000000800 */
[----:B------:R-:W-:Y:S01]  /*1a110*/  VIADD R3, R6, 0x3f ;  /* 0x0000003f06037836 */ /* 0x000fe20000000000 */
[----:B------:R-:W-:-:S06]  /*1a120*/  ULDC UR4, c[0x0][0xad4] ;  /* 0x0002b50000047ab9 */ /* 0x000fcc0000000800 */
[----:B------:R-:W2:Y:S01]  /*1a130*/  LDC R8, c[0x0][0xadc] ;  /* 0x0002b700ff087b82 */ /* 0x000ea20000000800 */
[----:B-1----:R-:W-:-:S13]  /*1a140*/  ISETP.NE.AND P0, PT, R2, 0x1, PT ;  /* 0x000000010200780c */ /* 0x002fda0003f05270 */
[----:B------:R-:W1:Y:S08]  /*1a150*/  @P0 LDC R2, c[0x0][0x44c] ;  /* 0x00011300ff020b82 */ /* 0x000e700000000800 */
[----:B------:R-:W3:Y:S01]  /*1a160*/  @P0 LDC R5, c[0x0][0x450] ;  /* 0x00011400ff050b82 */ /* 0x000ee20000000800 */
[----:B-1----:R-:W-:-:S05]  /*1a170*/  @P0 IMAD.HI.U32 R2, R3, R2, RZ ;  /* 0x0000000203020227 */ /* 0x002fca00078e00ff */
[----:B---3--:R-:W-:Y:S02]  /*1a180*/  @P0 SHF.R.U32.HI R3, RZ, R5, R2 ;  /* 0x00000005ff030219 */ /* 0x008fe40000011602 */
[----:B--2---:R-:W-:-:S03]  /*1a190*/  ISETP.GE.AND P0, PT, R8, 0x1, PT ;  /* 0x000000010800780c */ /* 0x004fc60003f06270 */
[----:B------:R-:W-:-:S04]  /*1a1a0*/  IMAD.IADD R3, R212, 0x1, R3 ;  /* 0x00000001d4037824 */ /* 0x000fc800078e0203 */
[----:B0-----:R-:W-:-:S06]  /*1a1b0*/  VIADD R4, R3, -UR4 ;  /* 0x8000000403047c36 */ /* 0x001fcc0008000000 */
[----:B------:R-:W-:Y:S05]  /*1a1c0*/  @!P0 BRA `(.L_x_3620) ;  /* 0x0000000000488947 */ /* 0x000fea0003800000 */
        /* <DEDUP_REMOVED lines=11> */
.L_x_3622:
[----:B------:R-:W-:-:S13]  /*1a280*/  ISETP.NE.AND P0, PT, R8, 0x1, PT ;  /* 0x000000010800780c */ /* 0x000fda0003f05270 */
[----:B------:R-:W0:Y:S02]  /*1a290*/  @P0 LDC.64 R2, c[0x0][0xae0] ;  /* 0x0002b800ff020b82 */ /* 0x000e240000000a00 */
[----:B0-----:R-:W-:-:S05]  /*1a2a0*/  @P0 IMAD.HI.U32 R2, R5, R2, RZ ;  /* 0x0000000205020227 */ /* 0x001fca00078e00ff */
[----:B------:R-:W-:-:S07]  /*1a2b0*/  @P0 SHF.R.U32.HI R5, RZ, R3, R2 ;  /* 0x00000003ff050219 */ /* 0x000fce0000011602 */
.L_x_3623:
[----:B------:R-:W-:Y:S05]  /*1a2c0*/  BSYNC B0 ;  /* 0x0000000000007941 */ /* 0x000fea0003800000 */
.L_x_3621:
[----:B------:R-:W-:-:S05]  /*1a2d0*/  IMAD R5, R5, R8, RZ ;  /* 0x0000000805057224 */ /* 0x000fca00078e02ff */
[----:B------:R-:W-:-:S07]  /*1a2e0*/  VIMNMX R4, R4, R5, !PT ;  /* 0x0000000504047248 */ /* 0x000fce0007fe0100 */
.L_x_3620:
[----:B------:R-:W-:-:S05]  /*1a2f0*/  VIADD R4, R4, 0x3f ;  /* 0x0000003f04047836 */ /* 0x000fca0000000000 */
[----:B------:R-:W-:-:S04]  /*1a300*/  SHF.R.S32.HI R3, RZ, 0x1f, R4 ;  /* 0x0000001fff037819 */ /* 0x000fc80000011404 */
[----:B------:R-:W-:-:S04]  /*1a310*/  LEA.HI R3, R3, R4, RZ, 0x6 ;  /* 0x0000000403037211 */ /* 0x000fc800078f30ff */
[----:B------:R-:W-:-:S04]  /*1a320*/  SHF.R.S32.HI R3, RZ, 0x6, R3 ;  /* 0x00000006ff037819 */ /* 0x000fc80000011403 */
[----:B------:R-:W-:-:S04]  /*1a330*/  VIMNMX R9, R180, R3, !PT ;  /* 0x00000003b4097248 */ /* 0x000fc80007fe0100 */
[----:B------:R-:W-:-:S13]  /*1a340*/  ISETP.GE.AND P0, PT, R0, R9, PT ;  /* 0x000000090000720c */ /* 0x000fda0003f06270 */
[----:B------:R-:W-:Y:S05]  /*1a350*/  @!P0 BRA `(.L_x_3624) ;  /* 0x0000007000448947 */ /* 0x000fea0003800000 */
.L_x_3647:
        /* <DEDUP_REMOVED lines=20> */
.L_x_3626:
[----:B------:R-:W-:Y:S05]  /*1a4a0*/  BSYNC B0 ;  /* 0x0000000000007941 */ /* 0x000fea0003800000 */
.L_x_3625:
        /* <DEDUP_REMOVED lines=9> */
.L_x_3628:
[----:B------:R-:W-:Y:S05]  /*1a540*/  BSYNC B0 ;  /* 0x0000000000007941 */ /* 0x000fea0003800000 */
.L_x_3627:
[----:B------:R-:W-:Y:S04]  /*1a550*/  BSSY B0, `(.L_x_3629) ;  /* 0x0000006000007945 */ /* 0x000fe80003800000 */
[----:B-1----:R-:W-:Y:S05]  /*1a560*/  @P0 BRA `(.L_x_3630) ;  /* 0x0000000000100947 */ /* 0x002fea0003800000 */
[----:B-----5:R-:W-:Y:S01]  /*1a570*/  IMAD R2, R2, 0x8, R5 ;  /* 0x0000000802027824 */ /* 0x020fe200078e0205 */
[----:B------:R-:W-:-:S04]  /*1a580*/  SHF.L.U32 R3, R3, 0x1f, RZ ;  /* 0x0000001f03037819 */ /* 0x000fc800000006ff */
[----:B------:R-:W1:Y:S02]  /*1a590*/  SYNCS.PHASECHK.TRANS64.TRYWAIT P0, [R2+URZ], R3 ;  /* 0x00000003020075a7 */ /* 0x000e64000800017f */
[----:B-1----:R-:W-:Y:S05]  /*1a5a0*/  @!P0 BRA `(.L_x_3631) ;  /* 0x000001f800c08947 */ /* 0x002fea0003800000 */
.L_x_3630:
[----:B------:R-:W-:Y:S05]  /*1a5b0*/  BSYNC B0 ;  /* 0x0000000000007941 */ /* 0x000fea0003800000 */
.L_x_3629:
        /* <DEDUP_REMOVED lines=57> */
.L_x_3633:
[----:B------:R-:W-:Y:S05]  /*1a950*/  BSYNC B0 ;  /* 0x0000000000007941 */ /* 0x000fea0003800000 */
.L_x_3632:
        /* <DEDUP_REMOVED lines=8> */
.L_x_3635:
[----:B------:R-:W-:Y:S05]  /*1a9e0*/  BSYNC B0 ;  /* 0x0000000000007941 */ /* 0x000fea0003800000 */
.L_x_3634:
[----:B------:R-:W-:Y:S04]  /*1a9f0*/  BSSY B0, `(.L_x_3636) ;  /* 0x0000004000007945 */ /* 0x000fe80003800000 */
[----:B-1----:R-:W-:Y:S05]  /*1aa00*/  @P0 BRA `(.L_x_3637) ;  /* 0x0000000000080947 */ /* 0x002fea0003800000 */
[----:B------:R-:W1:Y:S02]  /*1aa10*/  SYNCS.PHASECHK.TRANS64.TRYWAIT P0, [R2+URZ], R3 ;  /* 0x00000003020075a7 */ /* 0x000e64000800017f */
[----:B-1----:R-:W-:Y:S05]  /*1aa20*/  @!P0 BRA `(.L_x_3638) ;  /* 0x000001f400b48947 */ /* 0x002fea0003800000 */
.L_x_3637:
[----:B------:R-:W-:Y:S05]  /*1aa30*/  BSYNC B0 ;  /* 0x0000000000007941 */ /* 0x000fea0003800000 */
.L_x_3636:
        /* <DEDUP_REMOVED lines=433> */
.L_x_3640:
[----:B------:R-:W-:Y:S05]  /*1c550*/  BSYNC B0 ;  /* 0x0000000000007941 */ /* 0x000fea0003800000 */
.L_x_3639:
        /* <DEDUP_REMOVED lines=23> */
[----:B------:R-:W1:Y:S01]  /*1c6d0*/  MUFU.TANH R57, R57 ;  /* 0x0000003900397308 */ /* 0x000e620000002400 */
[-C--:B------:R-:W-:Y:S01]  /*1c6e0*/  FMUL.FTZ R63, R38, R4.reuse ;  /* 0x00000004263f7220 */ /* 0x080fe20000410000 */
[-C--:B------:R-:W-:Y:S01]  /*1c6f0*/  FMUL.FTZ R72, R37, R4.reuse ;  /* 0x0000000425487220 */ /* 0x080fe20000410000 */
[-C--:B------:R-:W-:Y:S01]  /*1c700*/  FMUL.FTZ R62, R39, R4.reuse ;  /* 0x00000004273e7220 */ /* 0x080fe20000410000 */
[-C--:B------:R-:W-:Y:S01]  /*1c710*/  FMUL.FTZ R75, R40, R4.reuse ;  /* 0x00000004284b7220 */ /* 0x080fe20000410000 */
[-C--:B------:R-:W-:Y:S01]  /*1c720*/  FMUL.FTZ R64, R42, R4.reuse ;  /* 0x000000042a407220 */ /* 0x080fe20000410000 */
[-C--:B------:R-:W-:Y:S01]  /*1c730*/  FMUL.FTZ R74, R41, R4.reuse ;  /* 0x00000004294a7220 */ /* 0x080fe20000410000 */
[----:B------:R-:W-:Y:S01]  /*1c740*/  FMUL.FTZ R65, R43, R4 ;  /* 0x000000042b417220 */ /* 0x000fe20000410000 */
[----:B------:R-:W2:Y:S01]  /*1c750*/  MUFU.TANH R66, R66 ;  /* 0x0000004200427308 */ /* 0x000ea20000002400 */
[----:B----4-:R-:W-:Y:S01]  /*1c760*/  FMNMX.FTZ R5, R68, R2, !PT ;  /* 0x0000000244057209 */ /* 0x010fe20007810000 */
[-C--:B------:R-:W-:Y:S01]  /*1c770*/  FMUL.FTZ R76, R45, R4.reuse ;  /* 0x000000042d4c7220 */ /* 0x080fe20000410000 */
        /* <DEDUP_REMOVED lines=12> */
[----:B------:R-:W-:Y:S01]  /*1c840*/  FMUL.FTZ R40, R55, R4 ;  /* 0x0000000437287220 */ /* 0x000fe20000410000 */
        /* <DEDUP_REMOVED lines=55> */
[----:B--2---:R-:W-:Y:S02]  /*1cbc0*/  FMNMX.FTZ R5, R42, R5, !PT ;  /* 0x000000052a057209 */ /* 0x004fe40007810000 */
[----:B0-----:R-:W-:Y:S02]  /*1cbd0*/  FMNMX.FTZ R4, R50, R7, !PT ;  /* 0x0000000732047209 */ /* 0x001fe40007810000 */
[----:B-1----:R-:W-:-:S03]  /*1cbe0*/  FMNMX.FTZ R5, R40, R5, !PT ;  /* 0x0000000528057209 */ /* 0x002fc60007810000 */
[----:B------:R-:W0:Y:S04]  /*1cbf0*/  SHFL.BFLY PT, R7, R4, 0x2, 0x1f ;  /* 0x0c401f0004077f89 */ /* 0x000e2800000e0000 */
[----:B------:R1:W-:Y:S04]  /*1cc00*/  STL.64 [R1+0x1e0], R4 ;  /* 0x0001e00401007387 */ /* 0x0003e80000100a00 */
[----:B------:R-:W2:Y:S01]  /*1cc10*/  LDL R20, [R1+0x1e4] ;  /* 0x0001e40001147983 */ /* 0x000ea20000100800 */
[----:B0-----:R-:W-:-:S03]  /*1cc20*/  FMNMX.FTZ R10, R4, R7, !PT ;  /* 0x00000007040a7209 */ /* 0x001fc60007810000 */
[----:B-1----:R-:W4:Y:S04]  /*1cc30*/  LDL.64 R4, [R1+0xb8] ;  /* 0x0000b80001047983 */ /* 0x002f280000100a00 */
        /* <DEDUP_REMOVED lines=32> */
.L_x_3642:
[----:B------:R-:W-:Y:S05]  /*1ce40*/  BSYNC B0 ;  /* 0x0000000000007941 */ /* 0x000fea0003800000 */
.L_x_3641:
        /* <DEDUP_REMOVED lines=9> */
.L_x_3644:
[----:B------:R-:W-:Y:S05]  /*1cee0*/  BSYNC B0 ;  /* 0x0000000000007941 */ /* 0x000fea0003800000 */
.L_x_3643:
        /* <DEDUP_REMOVED lines=38> */
[-C--:B--2---:R-:W-:Y:S01]  /*1d150*/  FMUL.FTZ R39, R39, R46.reuse ;  /* 0x0000002e27277220 */ /* 0x084fe20000410000 */
[----:B------:R-:W-:-:S03]  /*1d160*/  FMUL.FTZ R51, R38, R46 ;  /* 0x0000002e26337220 */ /* 0x000fc60000410000 */
[-C--:B------:R-:W-:Y:S01]  /*1d170*/  FFMA.FTZ R132, R57, R46.reuse, -R39 ;  /* 0x0000002e39847223 */ /* 0x080fe20000010827 */
[-C--:B------:R-:W-:Y:S01]  /*1d180*/  FFMA.FTZ R121, R68, R46.reuse, -R51 ;  /* 0x0000002e44797223 */ /* 0x080fe20000010833 */
[-C--:B------:R-:W-:Y:S01]  /*1d190*/  FFMA.FTZ R153, R8, R46.reuse, -R39 ;  /* 0x0000002e08997223 */ /* 0x080fe20000010827 */
[-C--:B------:R-:W-:Y:S01]  /*1d1a0*/  FFMA.FTZ R152, R66, R46.reuse, -R51 ;  /* 0x0000002e42987223 */ /* 0x080fe20000010833 */
[-C--:B------:R-:W-:Y:S01]  /*1d1b0*/  FFMA.FTZ R155, R59, R46.reuse, -R39 ;  /* 0x0000002e3b9b7223 */ /* 0x080fe20000010827 */
[-C--:B------:R-:W-:Y:S01]  /*1d1c0*/  FFMA.FTZ R120, R67, R46.reuse, -R51 ;  /* 0x0000002e43787223 */ /* 0x080fe20000010833 */
[----:B------:R-:W0:Y:S01]  /*1d1d0*/  MUFU.EX2 R132, R132 ;  /* 0x0000008400847308 */ /* 0x000e220000000800 */
[-C--:B------:R-:W-:Y:S01]  /*1d1e0*/  FFMA.FTZ R131, R58, R46.reuse, -R39 ;  /* 0x0000002e3a837223 */ /* 0x080fe20000010827 */
[-C--:B------:R-:W-:Y:S01]  /*1d1f0*/  FFMA.FTZ R154, R69, R46.reuse, -R51 ;  /* 0x0000002e459a7223 */ /* 0x080fe20000010833 */
[-C--:B------:R-:W-:Y:S01]  /*1d200*/  FFMA.FTZ R169, R61, R46.reuse, -R39 ;  /* 0x0000002e3da97223 */ /* 0x080fe20000010827 */
[-C--:B------:R-:W-:Y:S01]  /*1d210*/  FFMA.FTZ R117, R71, R46.reuse, -R51 ;  /* 0x0000002e47757223 */ /* 0x080fe20000010833 */
[-C--:B------:R-:W-:Y:S01]  /*1d220*/  FFMA.FTZ R130, R60, R46.reuse, -R39 ;  /* 0x0000002e3c827223 */ /* 0x080fe20000010827 */
[-C--:B------:R-:W-:Y:S01]  /*1d230*/  FFMA.FTZ R168, R70, R46.reuse, -R51 ;  /* 0x0000002e46a87223 */ /* 0x080fe20000010833 */
[-C--:B------:R-:W-:Y:S01]  /*1d240*/  FFMA.FTZ R171, R63, R46.reuse, -R39 ;  /* 0x0000002e3fab7223 */ /* 0x080fe20000010827 */
[----:B------:R-:W1:Y:S01]  /*1d250*/  MUFU.EX2 R121, R121 ;  /* 0x0000007900797308 */ /* 0x000e620000000800 */
[-C--:B------:R-:W-:Y:S01]  /*1d260*/  FFMA.FTZ R129, R73, R46.reuse, -R51 ;  /* 0x0000002e49817223 */ /* 0x080fe20000010833 */
[-C--:B------:R-:W-:Y:S01]  /*1d270*/  FFMA.FTZ R128, R62, R46.reuse, -R39 ;  /* 0x0000002e3e807223 */ /* 0x080fe20000010827 */
[-C--:B------:R-:W-:Y:S01]  /*1d280*/  FFMA.FTZ R170, R72, R46.reuse, -R51 ;  /* 0x0000002e48aa7223 */ /* 0x080fe20000010833 */
[-C--:B------:R-:W-:Y:S01]  /*1d290*/  FFMA.FTZ R177, R64, R46.reuse, -R39 ;  /* 0x0000002e40b17223 */ /* 0x080fe20000010827 */
[-CC-:B------:R-:W-:Y:S01]  /*1d2a0*/  FFMA.FTZ R176, R75, R46.reuse, -R51.reuse ;  /* 0x0000002e4bb07223 */ /* 0x180fe20000010833 */
[-C--:B------:R-:W-:Y:S01]  /*1d2b0*/  FFMA.FTZ R127, R74, R46.reuse, -R51 ;  /* 0x0000002e4a7f7223 */ /* 0x080fe20000010833 */
[-CC-:B------:R-:W-:Y:S01]  /*1d2c0*/  FFMA.FTZ R126, R65, R46.reuse, -R39.reuse ;  /* 0x0000002e417e7223 */ /* 0x180fe20000010827 */
[----:B------:R-:W2:Y:S01]  /*1d2d0*/  MUFU.EX2 R153, R153 ;  /* 0x0000009900997308 */ /* 0x000ea20000000800 */
[-C--:B------:R-:W-:Y:S01]  /*1d2e0*/  FFMA.FTZ R116, R43, R46.reuse, -R39 ;  /* 0x0000002e2b747223 */ /* 0x080fe20000010827 */
[-C--:B------:R-:W-:Y:S01]  /*1d2f0*/  FFMA.FTZ R125, R77, R46.reuse, -R51 ;  /* 0x0000002e4d7d7223 */ /* 0x080fe20000010833 */
[-C--:B------:R-:W-:Y:S01]  /*1d300*/  FFMA.FTZ R179, R45, R46.reuse, -R39 ;  /* 0x0000002e2db37223 */ /* 0x080fe20000010827 */
[-CC-:B------:R-:W-:Y:S01]  /*1d310*/  FFMA.FTZ R178, R76, R46.reuse, -R51.reuse ;  /* 0x0000002e4cb27223 */ /* 0x180fe20000010833 */
[-C--:B------:R-:W-:Y:S01]  /*1d320*/  FFMA.FTZ R193, R48, R46.reuse, -R51 ;  /* 0x0000002e30c17223 */ /* 0x080fe20000010833 */
[-C--:B------:R-:W-:Y:S01]  /*1d330*/  FFMA.FTZ R173, R44, R46.reuse, -R39 ;  /* 0x0000002e2cad7223 */ /* 0x080fe20000010827 */
[-CC-:B------:R-:W-:Y:S01]  /*1d340*/  FFMA.FTZ R172, R47, R46.reuse, -R51.reuse ;  /* 0x0000002e2fac7223 */ /* 0x180fe20000010833 */
[----:B------:R-:W2:Y:S01]  /*1d350*/  MUFU.EX2 R152, R152 ;  /* 0x0000009800987308 */ /* 0x000ea20000000800 */
[-C--:B------:R-:W-:Y:S01]  /*1d360*/  FFMA.FTZ R174, R49, R46.reuse, -R51 ;  /* 0x0000002e31ae7223 */ /* 0x080fe20000010833 */
[-C--:B------:R-:W-:Y:S01]  /*1d370*/  FFMA.FTZ R175, R42, R46.reuse, -R39 ;  /* 0x0000002e2aaf7223 */ /* 0x080fe20000010827 */
        /* <DEDUP_REMOVED lines=29> */
[----:B------:R-:W1:Y:S01]  /*1d550*/  MUFU.EX2 R154, R154 ;  /* 0x0000009a009a7308 */ /* 0x000e620000000800 */
[----:B--2---:R-:W-:Y:S01]  /*1d560*/  FADD.FTZ R8, R153, R8 ;  /* 0x0000000899087221 */ /* 0x004fe20000010000 */
[----:B------:R-:W-:Y:S01]  /*1d570*/  FADD.FTZ R7, R152, R7 ;  /* 0x0000000798077221 */ /* 0x000fe20000010000 */
[C---:B------:R-:W-:Y:S01]  /*1d580*/  FMUL.FTZ R86, R122.reuse, R86 ;  /* 0x000000567a567220 */ /* 0x040fe20000410000 */
[C---:B------:R-:W-:Y:S01]  /*1d590*/  FMUL.FTZ R91, R122.reuse, R91 ;  /* 0x0000005b7a5b7220 */ /* 0x040fe20000410000 */
[C---:B------:R-:W-:Y:S01]  /*1d5a0*/  FMUL.FTZ R90, R122.reuse, R90 ;  /* 0x0000005a7a5a7220 */ /* 0x040fe20000410000 */
[C---:B------:R-:W-:Y:S01]  /*1d5b0*/  FMUL.FTZ R5, R122.reuse, R5 ;  /* 0x000000057a057220 */ /* 0x040fe20000410000 */
[----:B------:R-:W-:Y:S01]  /*1d5c0*/  FMUL.FTZ R4, R122, R4 ;  /* 0x000000047a047220 */ /* 0x000fe20000410000 */
[----:B------:R-:W2:Y:S01]  /*1d5d0*/  MUFU.EX2 R169, R169 ;  /* 0x000000a900a97308 */ /* 0x000ea20000000800 */
[----:B------:R-:W2:Y:S04]  /*1d5e0*/  LDL.64 R66, [R1+0x390] ;  /* 0x0003900001427983 */ /* 0x000ea80000100a00 */
[----:B------:R-:W2:Y:S03]  /*1d5f0*/  LDL.64 R68, [R1+0x3d0] ;  /* 0x0003d00001447983 */ /* 0x000ea60000100a00 */
[----:B------:R-:W2:Y:S01]  /*1d600*/  MUFU.EX2 R117, R117 ;  /* 0x0000007500757308 */ /* 0x000ea20000000800 */
[----:B---3--:R-:W-:Y:S01]  /*1d610*/  FADD.FTZ R8, R155, R8 ;  /* 0x000000089b087221 */ /* 0x008fe20000010000 */
[----:B----4-:R-:W-:Y:S01]  /*1d620*/  FADD.FTZ R7, R120, R7 ;  /* 0x0000000778077221 */ /* 0x010fe20000010000 */
[----:B------:R-:W3:Y:S04]  /*1d630*/  LDL.64 R76, [R1+0x380] ;  /* 0x00038000014c7983 */ /* 0x000ee80000100a00 */
[----:B------:R-:W4:Y:S01]  /*1d640*/  LDL.64 R70, [R1+0x3c0] ;  /* 0x0003c00001467983 */ /* 0x000f220000100a00 */
[----:B------:R-:W2:Y:S03]  /*1d650*/  MUFU.EX2 R130, R130 ;  /* 0x0000008200827308 */ /* 0x000ea60000000800 */
[----:B------:R-:W4:Y:S04]  /*1d660*/  LDL.64 R56, [R1+0x3e0] ;  /* 0x0003e00001387983 */ /* 0x000f280000100a00 */
[----:B------:R-:W4:Y:S01]  /*1d670*/  LDL.64 R60, [R1+0x258] ;  /* 0x00025800013c7983 */ /* 0x000f220000100a00 */
[----:B------:R-:W2:Y:S01]  /*1d680*/  MUFU.EX2 R168, R168 ;  /* 0x000000a800a87308 */ /* 0x000ea20000000800 */
[----:B0-----:R-:W-:Y:S01]  /*1d690*/  FADD.FTZ R8, R131, R8 ;  /* 0x0000000883087221 */ /* 0x001fe20000010000 */
[----:B-1----:R-:W-:Y:S01]  /*1d6a0*/  FADD.FTZ R6, R154, R7 ;  /* 0x000000079a067221 */ /* 0x002fe20000010000 */
[----:B------:R-:W4:Y:S04]  /*1d6b0*/  LDL.64 R74, [R1+0x3a0] ;  /* 0x0003a000014a7983 */ /* 0x000f280000100a00 */
[----:B------:R-:W4:Y:S01]  /*1d6c0*/  LDL.64 R72, [R1+0x3b0] ;  /* 0x0003b00001487983 */ /* 0x000f220000100a00 */
[----:B------:R-:W0:Y:S03]  /*1d6d0*/  MUFU.EX2 R171, R171 ;  /* 0x000000ab00ab7308 */ /* 0x000e260000000800 */
[----:B------:R-:W4:Y:S04]  /*1d6e0*/  LDL.64 R58, [R1+0x268] ;  /* 0x00026800013a7983 */ /* 0x000f280000100a00 */
[----:B------:R-:W4:Y:S01]  /*1d6f0*/  LDL.64 R62, [R1+0x248] ;  /* 0x00024800013e7983 */ /* 0x000f220000100a00 */
[----:B------:R-:W1:Y:S01]  /*1d700*/  MUFU.EX2 R129, R129 ;  /* 0x0000008100817308 */ /* 0x000e620000000800 */
[----:B--2---:R-:W-:Y:S01]  /*1d710*/  FADD.FTZ R43, R169, R8 ;  /* 0x00000008a92b7221 */ /* 0x004fe20000010000 */
[----:B------:R-:W-:Y:S01]  /*1d720*/  FADD.FTZ R7, R117, R6 ;  /* 0x0000000675077221 */ /* 0x000fe20000010000 */
[----:B------:R-:W2:Y:S05]  /*1d730*/  LDL.64 R64, [R1+0x3f0] ;  /* 0x0003f00001407983 */ /* 0x000eaa0000100a00 */
[----:B------:R-:W1:Y:S08]  /*1d740*/  MUFU.EX2 R128, R128 ;  /* 0x0000008000807308 */ /* 0x000e700000000800 */
[----:B------:R-:W1:Y:S01]  /*1d750*/  MUFU.EX2 R170, R170 ;  /* 0x000000aa00aa7308 */ /* 0x000e620000000800 */
[----:B------:R-:W-:Y:S01]  /*1d760*/  FADD.FTZ R38, R130, R43 ;  /* 0x0000002b82267221 */ /* 0x000fe20000010000 */
[----:B------:R-:W-:-:S06]  /*1d770*/  FADD.FTZ R6, R168, R7 ;  /* 0x00000007a8067221 */ /* 0x000fcc0000010000 */
[----:B------:R-:W1:Y:S01]  /*1d780*/  MUFU.EX2 R177, R177 ;  /* 0x000000b100b17308 */ /* 0x000e620000000800 */
[----:B------:R-:W-:-:S07]  /*1d790*/  FFMA.FTZ R8, R41, R46, -R39 ;  /* 0x0000002e29087223 */ /* 0x000fce0000010827 */
[----:B------:R-:W1:Y:S01]  /*1d7a0*/  MUFU.EX2 R176, R176 ;  /* 0x000000b000b07308 */ /* 0x000e620000000800 */
[----:B0-----:R-:W-:Y:S01]  /*1d7b0*/  FADD.FTZ R41, R171, R38 ;  /* 0x00000026ab297221 */ /* 0x001fe20000010000 */
[----:B-1----:R-:W-:Y:S01]  /*1d7c0*/  FADD.FTZ R7, R129, R6 ;  /* 0x0000000681077221 */ /* 0x002fe20000010000 */
[----:B------:R-:W2:Y:S05]  /*1d7d0*/  LDL.64 R50, [R1+0x2a8] ;  /* 0x0002a80001327983 */ /* 0x000eaa0000100a00 */
[----:B------:R-:W-:Y:S08]  /*1d7e0*/  MUFU.EX2 R127, R127 ;  /* 0x0000007f007f7308 */ /* 0x000ff00000000800 */
[----:B------:R-:W0:Y:S01]  /*1d7f0*/  MUFU.EX2 R126, R126 ;  /* 0x0000007e007e7308 */ /* 0x000e220000000800 */
[----:B------:R-:W-:Y:S01]  /*1d800*/  FADD.FTZ R6, R128, R41 ;  /* 0x0000002980067221 */ /* 0x000fe20000010000 */
[----:B------:R-:W-:Y:S01]  /*1d810*/  FADD.FTZ R7, R170, R7 ;  /* 0x00000007aa077221 */ /* 0x000fe20000010000 */
[----:B------:R-:W2:Y:S05]  /*1d820*/  LDL.64 R48, [R1+0x2b8] ;  /* 0x0002b80001307983 */ /* 0x000eaa0000100a00 */
[----:B------:R-:W-:Y:S08]  /*1d830*/  MUFU.EX2 R125, R125 ;  /* 0x0000007d007d7308 */ /* 0x000ff00000000800 */
[----:B------:R-:W1:Y:S01]  /*1d840*/  MUFU.EX2 R179, R179 ;  /* 0x000000b300b37308 */ /* 0x000e620000000800 */
[----:B------:R-:W-:Y:S01]  /*1d850*/  FADD.FTZ R41, R177, R6 ;  /* 0x00000006b1297221 */ /* 0x000fe20000010000 */
[----:B------:R-:W-:Y:S01]  /*1d860*/  FADD.FTZ R6, R176, R7 ;  /* 0x00000007b0067221 */ /* 0x000fe20000010000 */
[----:B------:R-:W2:Y:S05]  /*1d870*/  LDL.64 R44, [R1+0x2d8] ;  /* 0x0002d800012c7983 */ /* 0x000eaa0000100a00 */
        /* <DEDUP_REMOVED lines=11> */
[----:B------:R-:W-:Y:S08]  /*1d930*/  MUFU.EX2 R172, R172 ;  /* 0x000000ac00ac7308 */ /* 0x000ff00000000800 */
[----:B------:R-:W1:Y:S01]  /*1d940*/  MUFU.EX2 R8, R8 ;  /* 0x0000000800087308 */ /* 0x000e620000000800 */
[----:B------:R-:W-:Y:S01]  /*1d950*/  FADD.FTZ R38, R116, R41 ;  /* 0x0000002974267221 */ /* 0x000fe20000010000 */
[----:B------:R-:W-:-:S06]  /*1d960*/  FADD.FTZ R6, R178, R39 ;  /* 0x00000027b2067221 */ /* 0x000fcc0000010000 */
        /* <DEDUP_REMOVED lines=9> */
[----:B------:R-:W-:-:S04]  /*1da00*/  FADD.FTZ R41, R174, R39 ;  /* 0x00000027ae297221 */ /* 0x000fc80000010000 */
[----:B0-----:R-:W-:Y:S02]  /*1da10*/  FADD.FTZ R38, R190, R41 ;  /* 0x00000029be267221 */ /* 0x001fe40000010000 */
[----:B------:R-:W2:Y:S01]  /*1da20*/  LDL.64 R40, [R1+0x2f8] ;  /* 0x0002f80001287983 */ /* 0x000ea20000100a00 */
[----:B------:R-:W-:-:S05]  /*1da30*/  FADD.FTZ R39, R7, R6 ;  /* 0x0000000607277221 */ /* 0x000fca0000010000 */
[----:B------:R0:W-:Y:S01]  /*1da40*/  STL.64 [R1+0x1f0], R38 ;  /* 0x0001f02601007387 */ /* 0x0001e20000100a00 */
[----:B------:R-:W-:Y:S06]  /*1da50*/  BAR.SYNC.DEFER_BLOCKING 0xf, 0x100 ;  /* 0x03c4000000007b1d */ /* 0x000fec0000010000 */
[----:B0-----:R-:W2:Y:S04]  /*1da60*/  LDL.64 R38, [R1+0x308] ;  /* 0x0003080001267983 */ /* 0x001ea80000100a00 */
        /* <DEDUP_REMOVED lines=404> */
[----:B---3--:R-:W-:Y:S04]  /*1f3b0*/  STL [R1+0x358], R86 ;  /* 0x0003585601007387 */ /* 0x008fe80000100800 */
[----:B------:R3:W-:Y:S04]  /*1f3c0*/  STL [R1+0x35c], R87 ;  /* 0x00035c5701007387 */ /* 0x0007e80000100800 */
[----:B------:R-:W-:Y:S04]  /*1f3d0*/  STL [R1+0x360], R88 ;  /* 0x0003605801007387 */ /* 0x000fe80000100800 */
        /* <DEDUP_REMOVED lines=511> */
.L_x_3646:
[----:B------:R-:W-:Y:S05]  /*213d0*/  BSYNC B0 ;  /* 0x0000000000007941 */ /* 0x000fea0003800000 */
.L_x_3645:
        /* <DEDUP_REMOVED lines=9> */
.L_x_3624:
[----:B------:R-:W-:-:S13]  /*21470*/  ISETP.GE.AND P0, PT, R0, R180, PT ;  /* 0x000000b40000720c */ /* 0x000fda0003f06270 */
[----:B------:R-:W-:Y:S05]  /*21480*/  @!P0 BRA `(.L_x_3648) ;  /* 0x0000007c00e08947 */ /* 0x000fea0003800000 */
.L_x_3681:
[----:B------:R-:W0:Y:S04]  /*21490*/  LDL R21, [R1+0x1c8] ;  /* 0x0001c80001157983 */ /* 0x000e280000100800 */
[----:B------:R-:W2:Y:S04]  /*214a0*/  LDL R2, [R1+0x1d0] ;  /* 0x0001d00001027983 */ /* 0x000ea80000100800 */
[----:B------:R-:W3:Y:S01]  /*214b0*/  LDL R3, [R1] ;  /* 0x0000000001037983 */ /* 0x000ee20000100800 */
[----:B01----:R-:W-:-:S05]  /*214c0*/  VIADD R4, R21, 0x1 ;  /* 0x0000000115047836 */ /* 0x003fca0000000000 */
[----:B------:R-:W-:-:S13]  /*214d0*/  ISETP.NE.AND P0, PT, R4, 0x2, PT ;  /* 0x000000020400780c */ /* 0x000fda0003f05270 */
[----:B------:R0:W5:Y:S04]  /*214e0*/  @P0 LDL R6, [R1+0x1cc] ;  /* 0x0001cc0001060983 */ /* 0x0001680000100800 */
[----:B------:R-:W4:Y:S01]  /*214f0*/  @!P0 LDL R5, [R1+0x1cc] ;  /* 0x0001cc0001058983 */ /* 0x000f220000100800 */
[----:B--2---:R-:W-:Y:S01]  /*21500*/  VIADD R2, R2, 0x1 ;  /* 0x0000000102027836 */ /* 0x004fe20000000000 */
[----:B---3--:R-:W-:Y:S02]  /*21510*/  LOP3.LUT R3, R3, 0x1, RZ, 0xfc, !PT ;  /* 0x0000000103037812 */ /* 0x008fe400078efcff */
[----:B------:R1:W-:Y:S04]  /*21520*/  STL [R1+0x1c8], R4 ;  /* 0x0001c80401007387 */ /* 0x0003e80000100800 */
[----:B------:R0:W-:Y:S04]  /*21530*/  STL [R1+0x1d0], R2 ;  /* 0x0001d00201007387 */ /* 0x0001e80000100800 */
[----:B------:R0:W-:Y:S01]  /*21540*/  @!P0 STL [R1+0x1c8], RZ ;  /* 0x0001c8ff01008387 */ /* 0x0001e20000100800 */
[----:B------:R-:W-:Y:S01]  /*21550*/  ISETP.NE.AND P1, PT, R3, 0x3, PT ;  /* 0x000000030300780c */ /* 0x000fe20003f25270 */
[----:B------:R-:W-:Y:S05]  /*21560*/  YIELD ;  /* 0x0000000000007946 */ /* 0x000fea0003800000 */
[----:B------:R-:W-:Y:S01]  /*21570*/  BSSY B0, `(.L_x_3649) ;  /* 0x0000006000007945 */ /* 0x000fe20003800000 */
[----:B-1----:R-:W-:Y:S01]  /*21580*/  @!P0 IMAD.MOV.U32 R4, RZ, RZ, RZ ;  /* 0x000000ffff048224 */ /* 0x002fe200078e00ff */
[----:B----4-:R-:W-:-:S05]  /*21590*/  @!P0 LOP3.LUT R6, R5, 0x1, RZ, 0x3c, !PT ;  /* 0x0000000105068812 */ /* 0x010fca00078e3cff */
[----:B------:R0:W-:Y:S01]  /*215a0*/  @!P0 STL [R1+0x1cc], R6 ;  /* 0x0001cc0601008387 */ /* 0x0001e20000100800 */
[----:B------:R-:W-:Y:S05]  /*215b0*/  @!P1 BRA `(.L_x_3650) ;  /* 0x0000000000049947 */ /* 0x000fea0003800000 */
[----:B------:R-:W-:Y:S01]  /*215c0*/  BPT.TRAP 0x1 ;  /* 0x000000040000795c */ /* 0x000fe20000300000 */
.L_x_3650:
[----:B------:R-:W-:Y:S05]  /*215d0*/  BSYNC B0 ;  /* 0x0000000000007941 */ /* 0x000fea0003800000 */
.L_x_3649:
        /* <DEDUP_REMOVED lines=9> */
.L_x_3652:
[----:B------:R-:W-:Y:S05]  /*21670*/  BSYNC B0 ;  /* 0x0000000000007941 */ /* 0x000fea0003800000 */
.L_x_3651:
[----:B------:R-:W-:Y:S04]  /*21680*/  BSSY B0, `(.L_x_3653) ;  /* 0x0000006000007945 */ /* 0x000fe80003800000 */
[----:B-1----:R-:W-:Y:S05]  /*21690*/  @P0 BRA `(.L_x_3654) ;  /* 0x0000000000100947 */ /* 0x002fea0003800000 */
[----:B-----5:R-:W-:Y:S01]  /*216a0*/  IMAD R2, R2, 0x8, R5 ;  /* 0x0000000802027824 */ /* 0x020fe200078e0205 */
[----:B------:R-:W-:-:S04]  /*216b0*/  SHF.L.U32 R3, R3, 0x1f, RZ ;  /* 0x0000001f03037819 */ /* 0x000fc800000006ff */
[----:B------:R-:W1:Y:S02]  /*216c0*/  SYNCS.PHASECHK.TRANS64.TRYWAIT P0, [R2+URZ], R3 ;  /* 0x00000003020075a7 */ /* 0x000e64000800017f */
[----:B-1----:R-:W-:Y:S05]  /*216d0*/  @!P0 BRA `(.L_x_3655) ;  /* 0x00000188009c8947 */ /* 0x002fea0003800000 */
.L_x_3654:
[----:B------:R-:W-:Y:S05]  /*216e0*/  BSYNC B0 ;  /* 0x0000000000007941 */ /* 0x000fea0003800000 */
.L_x_3653:
        /* <DEDUP_REMOVED lines=57> */
.L_x_3657:
[----:B------:R-:W-:Y:S05]  /*21a80*/  BSYNC B0 ;  /* 0x0000000000007941 */ /* 0x000fea0003800000 */
.L_x_3656:
        /* <DEDUP_REMOVED lines=8> */
.L_x_3659:
[----:B------:R-:W-:Y:S05]  /*21b10*/  BSYNC B0 ;  /* 0x0000000000007941 */ /* 0x000fea0003800000 */
.L_x_3658:
[----:B------:R-:W-:Y:S04]  /*21b20*/  BSSY B0, `(.L_x_3660) ;  /* 0x0000004000007945 */ /* 0x000fe80003800000 */
[----:B-1----:R-:W-:Y:S05]  /*21b30*/  @P0 BRA `(.L_x_3661) ;  /* 0x0000000000080947 */ /* 0x002fea0003800000 */
[----:B------:R-:W1:Y:S02]  /*21b40*/  SYNCS.PHASECHK.TRANS64.TRYWAIT P0, [R2+URZ], R3 ;  /* 0x00000003020075a7 */ /* 0x000e64000800017f */
[----:B-1----:R-:W-:Y:S05]  /*21b50*/  @!P0 BRA `(.L_x_3662) ;  /* 0x0000018400908947 */ /* 0x002fea0003800000 */
.L_x_3661:
[----:B------:R-:W-:Y:S05]  /*21b60*/  BSYNC B0 ;  /* 0x0000000000007941 */ /* 0x000fea0003800000 */
.L_x_3660:
        /* <DEDUP_REMOVED lines=248> */
[----:B------:R-:W-:Y:S01]  /*22af0*/  IMAD.MOV.U32 R9, RZ, RZ, R3 ;  /* 0x000000ffff097224 */ /* 0x000fe200078e0003 */
        /* <DEDUP_REMOVED lines=91> */
[----:B------:R-:W-:Y:S01]  /*230b0*/  R2UR UR6, R8 ;  /* 0x00000000080672ca */ /* 0x000fe200000e0000 */
[----:B------:R-:W2:Y:S01]  /*230c0*/  LDL R12, [R1] ;  /* 0x00000000010c7983 */ /* 0x000ea20000100800 */
        /* <DEDUP_REMOVED lines=9> */
[----:B------:R-:W-:Y:S02]  /*23160*/  R2UR UR4, R4 ;  /* 0x00000000040472ca */ /* 0x000fe400000e0000 */
[----:B------:R-:W-:Y:S02]  /*23170*/  R2UR UR7, R9 ;  /* 0x00000000090772ca */ /* 0x000fe400000e0000 */
[----:B------:R-:W-:Y:S01]  /*23180*/  R2UR UR6, R8 ;  /* 0x00000000080672ca */ /* 0x000fe200000e0000 */
[----:B------:R0:W5:Y:S01]  /*23190*/  LDL R9, [R1+0xc] ;  /* 0x00000c0001097983 */ /* 0x0001620000100800 */
        /* <DEDUP_REMOVED lines=69> */
[----:B------:R-:W-:-:S03]  /*235f0*/  LOP3.LUT R2, R12, 0x1, RZ, 0xfc, !PT ;  /* 0x000000010c027812 */ /* 0x000fc600078efcff */
        /* <DEDUP_REMOVED lines=8> */
.L_x_3664:
[----:B------:R-:W-:Y:S05]  /*23680*/  BSYNC B0 ;  /* 0x0000000000007941 */ /* 0x000fea0003800000 */
.L_x_3663:
        /* <DEDUP_REMOVED lines=9> */
[----:B0-----:R-:W3:Y:S04]  /*23720*/  LDL.128 R8, [R1+0xe0] ;  /* 0x0000e00001087983 */ /* 0x001ee80000100c00 */
[----:B------:R-:W4:Y:S04]  /*23730*/  LDL.128 R4, [R1+0xd0] ;  /* 0x0000d00001047983 */ /* 0x000f280000100c00 */
[----:B--2---:R-:W2:Y:S04]  /*23740*/  LD.E R15, desc[UR36][R2.64] ;  /* 0x00000024020f7980 */ /* 0x004ea8000c101900 */
[----:B------:R-:W4:Y:S01]  /*23750*/  LDL.64 R2, [R1+0xf0] ;  /* 0x0000f00001027983 */ /* 0x000f220000100a00 */
[----:B---3--:R-:W-:Y:S01]  /*23760*/  ISETP.GE.AND P1, PT, R9, 0x1, PT ;  /* 0x000000010900780c */ /* 0x008fe20003f26270 */
[----:B------:R-:W-:Y:S01]  /*23770*/  BSSY B0, `(.L_x_3665) ;  /* 0x000007a000007945 */ /* 0x000fe20003800000 */
[-C--:B--2---:R-:W-:Y:S01]  /*23780*/  FMUL.FTZ R12, R26, R15.reuse ;  /* 0x0000000f1a0c7220 */ /* 0x084fe20000410000 */
[-C--:B------:R-:W-:Y:S01]  /*23790*/  FMUL.FTZ R26, R34, R15.reuse ;  /* 0x0000000f221a7220 */ /* 0x080fe20000410000 */
[----:B------:R-:W-:Y:S01]  /*237a0*/  SHF.R.S32.HI R34, RZ, 0x1f, R57 ;  /* 0x0000001fff227819 */ /* 0x000fe20000011439 */
[----:B------:R-:W-:-:S03]  /*237b0*/  FMUL.FTZ R74, R33, R15 ;  /* 0x0000000f214a7220 */ /* 0x000fc60000410000 */
[----:B------:R-:W-:Y:S01]  /*237c0*/  LEA.HI R33, R34, R57, RZ, 0x7 ;  /* 0x0000003922217211 */ /* 0x000fe200078f38ff */
[----:B------:R-:W-:-:S03]  /*237d0*/  FMUL.FTZ R72, R36, R15 ;  /* 0x0000000f24487220 */ /* 0x000fc60000410000 */
[----:B------:R-:W-:Y:S01]  /*237e0*/  LOP3.LUT R36, R33, 0xffffff80, RZ, 0xc0, !PT ;  /* 0xffffff8021247812 */ /* 0x000fe200078ec0ff */
[-C--:B------:R-:W-:Y:S01]  /*237f0*/  FMUL.FTZ R80, R28, R15.reuse ;  /* 0x0000000f1c507220 */ /* 0x080fe20000410000 */
[----:B------:R-:W-:-:S03]  /*23800*/  FMUL.FTZ R28, R35, R15 ;  /* 0x0000000f231c7220 */ /* 0x000fc60000410000 */
[----:B------:R-:W-:Y:S02]  /*23810*/  IMAD.IADD R35, R57, 0x1, -R36 ;  /* 0x0000000139237824 */ /* 0x000fe400078e0a24 */
[----:B------:R-:W-:Y:S01]  /*23820*/  FMUL.FTZ R70, R37, R15 ;  /* 0x0000000f25467220 */ /* 0x000fe20000410000 */
[----:B------:R-:W-:Y:S02]  /*23830*/  LEA.HI R34, R34, R57, RZ, 0x2 ;  /* 0x0000003922227211 */ /* 0x000fe400078f10ff */
[----:B------:R-:W-:Y:S01]  /*23840*/  SHF.R.S32.HI R36, RZ, 0x1f, R35 ;  /* 0x0000001fff247819 */ /* 0x000fe20000011423 */
[-C--:B------:R-:W-:Y:S01]  /*23850*/  FMUL.FTZ R78, R29, R15.reuse ;  /* 0x0000000f1d4e7220 */ /* 0x080fe20000410000 */
[----:B------:R-:W-:Y:S02]  /*23860*/  FMUL.FTZ R58, R30, R15 ;  /* 0x0000000f1e3a7220 */ /* 0x000fe40000410000 */
        /* <DEDUP_REMOVED lines=8> */
[----:B------:R-:W-:Y:S01]  /*238f0*/  LEA.HI R39, R39, R38, RZ, 0x3 ;  /* 0x0000002627277211 */ /* 0x000fe200078f18ff */
[-C--:B------:R-:W-:Y:S01]  /*23900*/  FMUL.FTZ R64, R41, R15.reuse ;  /* 0x0000000f29407220 */ /* 0x080fe20000410000 */
[----:B------:R-:W-:Y:S01]  /*23910*/  FMUL.FTZ R66, R40, R15 ;  /* 0x0000000f28427220 */ /* 0x000fe20000410000 */
[----:B------:R-:W-:Y:S02]  /*23920*/  LEA.HI R40, R57, R57, RZ, 0x1 ;  /* 0x0000003939287211 */ /* 0x000fe400078f08ff */
[----:B------:R-:W-:-:S02]  /*23930*/  LOP3.LUT R41, R39, 0xfffffff8, RZ, 0xc0, !PT ;  /* 0xfffffff827297812 */ /* 0x000fc400078ec0ff */
[----:B------:R-:W-:Y:S02]  /*23940*/  SHF.R.S32.HI R39, RZ, 0x5, R36 ;  /* 0x00000005ff277819 */ /* 0x000fe40000011424 */
[----:B------:R-:W-:Y:S01]  /*23950*/  LOP3.LUT R40, R40, 0x1ffffffe, RZ, 0xc0, !PT ;  /* 0x1ffffffe28287812 */ /* 0x000fe200078ec0ff */
[----:B------:R-:W-:Y:S01]  /*23960*/  IMAD.IADD R38, R38, 0x1, -R41 ;  /* 0x0000000126267824 */ /* 0x000fe200078e0a29 */
[----:B----4-:R-:W-:Y:S01]  /*23970*/  ISETP.NE.AND P0, PT, R2, 0x1, PT ;  /* 0x000000010200780c */ /* 0x010fe20003f05270 */
[----:B------:R-:W-:Y:S02]  /*23980*/  IMAD R39, R56, 0x4, R39 ;  /* 0x0000000438277824 */ /* 0x000fe400078e0227 */
[----:B------:R-:W-:Y:S02]  /*23990*/  IMAD.IADD R40, R57, 0x1, -R40 ;  /* 0x0000000139287824 */ /* 0x000fe400078e0a28 */
[----:B------:R-:W-:-:S04]  /*239a0*/  IMAD.U32 R39, R39, 0x10, R38 ;  /* 0x0000001027277824 */ /* 0x000fc800078e0026 */
[----:B------:R-:W-:-:S04]  /*239b0*/  IMAD R36, R40, 0x8, R39 ;  /* 0x0000000828247824 */ /* 0x000fc800078e0227 */
[----:B------:R-:W-:-:S04]  /*239c0*/  @P0 IMAD.HI.U32 R3, R36, R3, RZ ;  /* 0x0000000324030227 */ /* 0x000fc800078e00ff */
[-C--:B------:R-:W-:Y:S01]  /*239d0*/  FMUL.FTZ R60, R44, R15.reuse ;  /* 0x0000000f2c3c7220 */ /* 0x080fe20000410000 */
[----:B------:R-:W-:Y:S01]  /*239e0*/  @P0 SHF.R.U32.HI R36, RZ, R20, R3 ;  /* 0x00000014ff240219 */ /* 0x000fe20000011603 */
[----:B------:R-:W-:Y:S01]  /*239f0*/  IMAD.SHL.U32 R20, R0, 0x40, RZ ;  /* 0x0000004000147824 */ /* 0x000fe200078e00ff */
[----:B------:R-:W-:Y:S01]  /*23a00*/  LOP3.LUT R2, R37, 0x7ffffffc, RZ, 0xc0, !PT ;  /* 0x7ffffffc25027812 */ /* 0x000fe200078ec0ff */
[-C--:B------:R-:W-:Y:S02]  /*23a10*/  FMUL.FTZ R13, R24, R15.reuse ;  /* 0x0000000f180d7220 */ /* 0x080fe40000410000 */
[----:B------:R-:W0:Y:S01]  /*23a20*/  SHFL.IDX PT, R44, R36, RZ, 0x1c1f ;  /* 0x001c1fff242c7589 */ /* 0x000e2200000e0000 */
[-C--:B------:R-:W-:Y:S01]  /*23a30*/  FMUL.FTZ R24, R25, R15.reuse ;  /* 0x0000000f19187220 */ /* 0x080fe20000410000 */
[-C--:B------:R-:W-:Y:S01]  /*23a40*/  FMUL.FTZ R14, R27, R15.reuse ;  /* 0x0000000f1b0e7220 */ /* 0x080fe20000410000 */
[----:B------:R-:W-:Y:S01]  /*23a50*/  FMUL.FTZ R25, R31, R15 ;  /* 0x0000000f1f197220 */ /* 0x000fe20000410000 */
[----:B------:R-:W-:-:S02]  /*23a60*/  IMAD.IADD R35, R35, 0x1, -R2 ;  /* 0x0000000123237824 */ /* 0x000fc400078e0a02 */
[-C--:B------:R-:W-:Y:S01]  /*23a70*/  FMUL.FTZ R76, R32, R15.reuse ;  /* 0x0000000f204c7220 */ /* 0x080fe20000410000 */
        /* <DEDUP_REMOVED lines=18> */
[----:B------:R-:W2:Y:S08]  /*23ba0*/  MUFU.TANH R24, R24 ;  /* 0x0000001800187308 */ /* 0x000eb00000002400 */
        /* <DEDUP_REMOVED lines=27> */
[----:B------:R0:W0:Y:S08]  /*23d60*/  MUFU.TANH R48, R53 ;  /* 0x0000003500307308 */ /* 0x0000300000002400 */
[----:B------:R-:W1:Y:S08]  /*23d70*/  MUFU.TANH R39, R39 ;  /* 0x0000002700277308 */ /* 0x000e700000002400 */
[----:B------:R-:W1:Y:S01]  /*23d80*/  MUFU.TANH R38, R38 ;  /* 0x0000002600267308 */ /* 0x000e620000002400 */
[----:B------:R-:W-:-:S02]  /*23d90*/  IMAD.IADD R15, R2, 0x1, R7 ;  /* 0x00000001020f7824 */ /* 0x000fc400078e0207 */
[----:B------:R-:W-:Y:S02]  /*23da0*/  IMAD.IADD R37, R2, 0x1, R3 ;  /* 0x0000000102257824 */ /* 0x000fe400078e0203 */
        /* <DEDUP_REMOVED lines=14> */
.L_x_3668:
[----:B------:R-:W-:-:S13]  /*23e90*/  ISETP.NE.AND P0, PT, R9, 0x1, PT ;  /* 0x000000010900780c */ /* 0x000fda0003f05270 */
[----:B------:R-:W-:-:S05]  /*23ea0*/  @P0 IMAD.HI.U32 R6, R7, R10, RZ ;  /* 0x0000000a07060227 */ /* 0x000fca00078e00ff */
[----:B------:R-:W-:-:S07]  /*23eb0*/  @P0 SHF.R.U32.HI R7, RZ, R11, R6 ;  /* 0x0000000bff070219 */ /* 0x000fce0000011606 */
.L_x_3669:
[----:B------:R-:W-:Y:S05]  /*23ec0*/  BSYNC B1 ;  /* 0x0000000000017941 */ /* 0x000fea0003800000 */
.L_x_3667:
[----:B------:R-:W-:-:S04]  /*23ed0*/  IMAD R6, R7, R9, -R20 ;  /* 0x0000000907067224 */ /* 0x000fc800078e0a14 */
[----:B------:R-:W-:-:S05]  /*23ee0*/  IMAD R6, R35, -0x2, R6 ;  /* 0xfffffffe23067824 */ /* 0x000fca00078e0206 */
[----:B------:R-:W-:Y:S02]  /*23ef0*/  VIMNMX R3, R3, R6, !PT ;  /* 0x0000000603037248 */ /* 0x000fe40007fe0100 */
[----:B------:R-:W-:-:S07]  /*23f00*/  VIADDMNMX R2, R6, R9, R2, PT ;  /* 0x0000000906027246 */ /* 0x000fce0003800102 */
.L_x_3666:
[----:B------:R-:W-:Y:S05]  /*23f10*/  BSYNC B0 ;  /* 0x0000000000007941 */ /* 0x000fea0003800000 */
.L_x_3665:
        /* <DEDUP_REMOVED lines=70> */
[----:B-1----:R-:W-:Y:S02]  /*24380*/  FSEL R57, R13, -INF , !P6 ;  /* 0xff8000000d397808 */ /* 0x002fe40007000000 */
[----:B------:R-:W-:Y:S01]  /*24390*/  ISETP.GE.AND P6, PT, R8, 0x3a, PT ;  /* 0x0000003a0800780c */ /* 0x000fe20003fc6270 */
[----:B0-----:R-:W-:-:S03]  /*243a0*/  IMAD.IADD R8, R37, 0x1, R36 ;  /* 0x0000000125087824 */ /* 0x001fc600078e0224 */
        /* <DEDUP_REMOVED lines=17> */
.L_x_3673:
[----:B------:R-:W-:-:S13]  /*244c0*/  ISETP.NE.AND P6, PT, R9, 0x1, PT ;  /* 0x000000010900780c */ /* 0x000fda0003fc5270 */
[----:B------:R-:W-:-:S05]  /*244d0*/  @P6 IMAD.HI.U32 R10, R5, R10, RZ ;  /* 0x0000000a050a6227 */ /* 0x000fca00078e00ff */
[----:B------:R-:W-:-:S07]  /*244e0*/  @P6 SHF.R.U32.HI R5, RZ, R11, R10 ;  /* 0x0000000bff056219 */ /* 0x000fce000001160a */
.L_x_3674:
[----:B------:R-:W-:Y:S05]  /*244f0*/  BSYNC B1 ;  /* 0x0000000000017941 */ /* 0x000fea0003800000 */
.L_x_3672:
[----:B------:R-:W-:-:S04]  /*24500*/  IMAD R20, R5, R9, -R20 ;  /* 0x0000000905147224 */ /* 0x000fc800078e0a14 */
[----:B------:R-:W-:-:S05]  /*24510*/  IMAD R35, R35, -0x2, R20 ;  /* 0xfffffffe23237824 */ /* 0x000fca00078e0214 */
[----:B------:R-:W-:Y:S02]  /*24520*/  VIADDMNMX R2, R35, R9, R2, PT ;  /* 0x0000000923027246 */ /* 0x000fe40003800102 */
[----:B------:R-:W-:-:S07]  /*24530*/  VIMNMX R8, R8, R35, !PT ;  /* 0x0000002308087248 */ /* 0x000fce0007fe0100 */
.L_x_3671:
[----:B------:R-:W-:Y:S05]  /*24540*/  BSYNC B0 ;  /* 0x0000000000007941 */ /* 0x000fea0003800000 */
.L_x_3670:
[C---:B------:R-:W-:Y:S02]  /*24550*/  ISETP.GT.AND P0, PT, R8.reuse, 0x1, !P0 ;  /* 0x000000010800780c */ /* 0x040fe40004704270 */
[----:B------:R-:W-:Y:S02]  /*24560*/  ISETP.GT.AND P1, PT, R8, 0x8, !P1 ;  /* 0x000000080800780c */ /* 0x000fe40004f24270 */
[C---:B------:R-:W-:Y:S02]  /*24570*/  ISETP.LT.OR P0, PT, R2.reuse, 0x2, P0 ;  /* 0x000000020200780c */ /* 0x040fe40000701670 */
[----:B------:R-:W-:Y:S02]  /*24580*/  ISETP.LT.OR P1, PT, R2, 0x9, P1 ;  /* 0x000000090200780c */ /* 0x000fe40000f21670 */
[----:B------:R-:W-:Y:S02]  /*24590*/  FSEL R62, R14, -INF , !P0 ;  /* 0xff8000000e3e7808 */ /* 0x000fe40004000000 */
[----:B------:R-:W-:Y:S01]  /*245a0*/  ISETP.NE.AND P0, PT, R7, RZ, PT ;  /* 0x000000ff0700720c */ /* 0x000fe20003f05270 */
[----:B------:R-:W2:Y:S01]  /*245b0*/  LDL R14, [R1+0x200] ;  /* 0x00020000010e7983 */ /* 0x000ea20000100800 */
[----:B------:R-:W-:-:S02]  /*245c0*/  FSEL R58, R58, -INF , !P1 ;  /* 0xff8000003a3a7808 */ /* 0x000fc40004800000 */
[----:B------:R-:W-:Y:S02]  /*245d0*/  ISETP.GT.AND P0, PT, R8, 0x9, !P0 ;  /* 0x000000090800780c */ /* 0x000fe40004704270 */
[----:B------:R-:W-:Y:S02]  /*245e0*/  ISETP.NE.AND P1, PT, R24, RZ, PT ;  /* 0x000000ff1800720c */ /* 0x000fe40003f25270 */
[----:B------:R-:W-:Y:S02]  /*245f0*/  ISETP.LT.OR P0, PT, R2, 0xa, P0 ;  /* 0x0000000a0200780c */ /* 0x000fe40000701670 */
[----:B------:R-:W-:Y:S02]  /*24600*/  ISETP.NE.AND P6, PT, R46, RZ, PT ;  /* 0x000000ff2e00720c */ /* 0x000fe40003fc5270 */
[----:B------:R-:W-:Y:S02]  /*24610*/  FSEL R54, R25, -INF , !P0 ;  /* 0xff80000019367808 */ /* 0x000fe40004000000 */
[----:B------:R-:W-:-:S02]  /*24620*/  ISETP.GT.AND P0, PT, R8, 0x10, !P1 ;  /* 0x000000100800780c */ /* 0x000fc40004f04270 */
        /* <DEDUP_REMOVED lines=12> */
[----:B------:R-:W-:Y:S02]  /*246f0*/  ISETP.GT.AND P1, PT, R8, 0x28, !P1 ;  /* 0x000000280800780c */ /* 0x000fe40004f24270 */
[----:B------:R-:W-:Y:S02]  /*24700*/  ISETP.LT.OR P0, PT, R2, 0x1a, P0 ;  /* 0x0000001a0200780c */ /* 0x000fe40000701670 */
[----:B------:R-:W-:Y:S02]  /*24710*/  ISETP.NE.AND P6, PT, R13, RZ, PT ;  /* 0x000000ff0d00720c */ /* 0x000fe40003fc5270 */
[----:B------:R-:W-:-:S02]  /*24720*/  FSEL R46, R30, -INF , !P0 ;  /* 0xff8000001e2e7808 */ /* 0x000fc40004000000 */
[----:B------:R-:W-:-:S04]  /*24730*/  ISETP.NE.AND P0, PT, R55, RZ, PT ;  /* 0x000000ff3700720c */ /* 0x000fc80003f05270 */
[----:B------:R-:W-:-:S04]  /*24740*/  ISETP.GT.AND P0, PT, R8, 0x20, !P0 ;  /* 0x000000200800780c */ /* 0x000fc80004704270 */
[----:B------:R-:W-:-:S04]  /*24750*/  ISETP.LT.OR P0, PT, R2, 0x21, P0 ;  /* 0x000000210200780c */ /* 0x000fc80000701670 */
[----:B------:R-:W-:Y:S02]  /*24760*/  FSEL R44, R31, -INF , !P0 ;  /* 0xff8000001f2c7808 */ /* 0x000fe40004000000 */
[----:B------:R-:W-:Y:S02]  /*24770*/  ISETP.NE.AND P0, PT, R6, RZ, PT ;  /* 0x000000ff0600720c */ /* 0x000fe40003f05270 */
[----:B------:R-:W3:Y:S02]  /*24780*/  LDL.64 R6, [R1+0x1e0] ;  /* 0x0001e00001067983 */ /* 0x000ee40000100a00 */
[----:B------:R-:W-:-:S04]  /*24790*/  ISETP.GT.AND P0, PT, R8, RZ, !P0 ;  /* 0x000000ff0800720c */ /* 0x000fc80004704270 */
[----:B------:R-:W-:-:S04]  /*247a0*/  ISETP.LT.OR P0, PT, R2, 0x1, P0 ;  /* 0x000000010200780c */ /* 0x000fc80000701670 */
[----:B------:R-:W-:Y:S02]  /*247b0*/  FSEL R68, R12, -INF , !P0 ;  /* 0xff8000000c447808 */ /* 0x000fe40004000000 */
[----:B------:R-:W-:-:S04]  /*247c0*/  ISETP.NE.AND P0, PT, R59, RZ, PT ;  /* 0x000000ff3b00720c */ /* 0x000fc80003f05270 */
[----:B------:R-:W-:-:S04]  /*247d0*/  ISETP.GT.AND P0, PT, R8, 0x21, !P0 ;  /* 0x000000210800780c */ /* 0x000fc80004704270 */
[----:B------:R-:W-:Y:S02]  /*247e0*/  ISETP.LT.OR P0, PT, R2, 0x22, P0 ;  /* 0x000000220200780c */ /* 0x000fe40000701670 */
[----:B------:R-:W-:Y:S02]  /*247f0*/  ISETP.GT.AND P2, PT, R8, 0x29, !P2 ;  /* 0x000000290800780c */ /* 0x000fe40005744270 */
[----:B------:R-:W-:Y:S02]  /*24800*/  ISETP.LT.OR P1, PT, R2, 0x29, P1 ;  /* 0x000000290200780c */ /* 0x000fe40000f21670 */
[----:B------:R-:W-:Y:S02]  /*24810*/  FSEL R45, R27, -INF , !P0 ;  /* 0xff8000001b2d7808 */ /* 0x000fe40004000000 */
[C---:B------:R-:W-:Y:S02]  /*24820*/  ISETP.GT.AND P3, PT, R8.reuse, 0x30, !P3 ;  /* 0x000000300800780c */ /* 0x040fe40005f64270 */
[----:B------:R-:W-:-:S02]  /*24830*/  ISETP.GT.AND P4, PT, R8, 0x31, !P4 ;  /* 0x000000310800780c */ /* 0x000fc40006784270 */
[C---:B------:R-:W-:Y:S02]  /*24840*/  ISETP.GT.AND P5, PT, R8.reuse, 0x38, !P5 ;  /* 0x000000380800780c */ /* 0x040fe40006fa4270 */
[----:B------:R-:W-:Y:S02]  /*24850*/  ISETP.GT.AND P6, PT, R8, 0x39, !P6 ;  /* 0x000000390800780c */ /* 0x000fe400077c4270 */
[C---:B------:R-:W-:Y:S02]  /*24860*/  ISETP.LT.OR P2, PT, R2.reuse, 0x2a, P2 ;  /* 0x0000002a0200780c */ /* 0x040fe40001741670 */
[----:B------:R-:W-:Y:S02]  /*24870*/  FSEL R43, R43, -INF , !P1 ;  /* 0xff8000002b2b7808 */ /* 0x000fe40004800000 */
[----:B------:R-:W-:Y:S02]  /*24880*/  ISETP.LT.OR P3, PT, R2, 0x31, P3 ;  /* 0x000000310200780c */ /* 0x000fe40001f61670 */
[----:B------:R-:W-:-:S02]  /*24890*/  FSEL R42, R42, -INF , !P2 ;  /* 0xff8000002a2a7808 */ /* 0x000fc40005000000 */
[C---:B------:R-:W-:Y:S02]  /*248a0*/  ISETP.LT.OR P4, PT, R2.reuse, 0x32, P4 ;  /* 0x000000320200780c */ /* 0x040fe40002781670 */
[----:B------:R-:W-:Y:S02]  /*248b0*/  FSEL R41, R41, -INF , !P3 ;  /* 0xff80000029297808 */ /* 0x000fe40005800000 */
[----:B------:R-:W-:Y:S02]  /*248c0*/  ISETP.LT.OR P5, PT, R2, 0x39, P5 ;  /* 0x000000390200780c */ /* 0x000fe40002fa1670 */
[----:B------:R-:W-:Y:S02]  /*248d0*/  FSEL R40, R40, -INF , !P4 ;  /* 0xff80000028287808 */ /* 0x000fe40006000000 */
[----:B------:R-:W-:Y:S02]  /*248e0*/  ISETP.LT.OR P6, PT, R2, 0x3a, P6 ;  /* 0x0000003a0200780c */ /* 0x000fe400037c1670 */
[----:B------:R-:W-:-:S02]  /*248f0*/  FSEL R39, R39, -INF , !P5 ;  /* 0xff80000027277808 */ /* 0x000fc40006800000 */
[----:B------:R-:W-:Y:S02]  /*24900*/  FSEL R38, R38, -INF , !P6 ;  /* 0xff80000026267808 */ /* 0x000fe40007000000 */
[----:B---3--:R-:W-:-:S04]  /*24910*/  FMNMX.FTZ R3, R57, R6, !PT ;  /* 0x0000000639037209 */ /* 0x008fc80007810000 */
        /* <DEDUP_REMOVED lines=33> */
[----:B------:R-:W3:Y:S01]  /*24b30*/  LDL R20, [R1+0x1e4] ;  /* 0x0001e40001147983 */ /* 0x000ee20000100800 */
[----:B0-----:R-:W-:-:S03]  /*24b40*/  FMNMX.FTZ R8, R2, R5, !PT ;  /* 0x0000000502087209 */ /* 0x001fc60007810000 */
[----:B-1----:R-:W4:Y:S04]  /*24b50*/  LDL.64 R2, [R1+0xb8] ;  /* 0x0000b80001027983 */ /* 0x002f280000100a00 */
[----:B------:R-:W0:Y:S02]  /*24b60*/  SHFL.BFLY PT, R5, R8, 0x1, 0x1f ;  /* 0x0c201f0008057f89 */ /* 0x000e2400000e0000 */
[----:B0-----:R-:W-:Y:S02]  /*24b70*/  FMNMX.FTZ R10, R8, R5, !PT ;  /* 0x00000005080a7209 */ /* 0x001fe40007810000 */
[----:B------:R-:W5:Y:S04]  /*24b80*/  LDL.64 R4, [R1+0x1f0] ;  /* 0x0001f00001047983 */ /* 0x000f680000100a00 */
[----:B------:R-:W-:Y:S04]  /*24b90*/  STL [R1+0x1e0], R10 ;  /* 0x0001e00a01007387 */ /* 0x000fe80000100800 */
[----:B------:R-:W2:Y:S04]  /*24ba0*/  LDL R11, [R1+0x1e0] ;  /* 0x0001e000010b7983 */ /* 0x000ea80000100800 */
[----:B---3--:R-:W0:Y:S02]  /*24bb0*/  SHFL.BFLY PT, R9, R20, 0x2, 0x1f ;  /* 0x0c401f0014097f89 */ /* 0x008e2400000e0000 */
[----:B0-----:R-:W-:-:S05]  /*24bc0*/  FMNMX.FTZ R9, R9, R20, !PT ;  /* 0x0000001409097209 */ /* 0x001fca0007810000 */
[----:B------:R-:W0:Y:S01]  /*24bd0*/  SHFL.BFLY PT, R12, R9, 0x1, 0x1f ;  /* 0x0c201f00090c7f89 */ /* 0x000e2200000e0000 */
[----:B--2---:R-:W-:Y:S02]  /*24be0*/  FSETP.NEU.FTZ.AND P0, PT, R11, -INF , PT ;  /* 0xff8000000b00780b */ /* 0x004fe40003f1d000 */
        /* <DEDUP_REMOVED lines=27> */
.L_x_3676:
[----:B------:R-:W-:Y:S05]  /*24da0*/  BSYNC B0 ;  /* 0x0000000000007941 */ /* 0x000fea0003800000 */
.L_x_3675:
        /* <DEDUP_REMOVED lines=9> */
.L_x_3678:
[----:B------:R-:W-:Y:S05]  /*24e40*/  BSYNC B0 ;  /* 0x0000000000007941 */ /* 0x000fea0003800000 */
.L_x_3677:
[----:B------:R-:W0:Y:S04]  /*24e50*/  LDL R55, [R1+0x200] ;  /* 0x0002000001377983 */ /* 0x000e280000100800 */
[----:B------:R-:W0:Y:S04]  /*24e60*/  LDL.64 R8, [R1+0x1e0] ;  /* 0x0001e00001087983 */ /* 0x000e280000100a00 */
        /* <DEDUP_REMOVED lines=30> */
[C---:B0-----:R-:W-:Y:S01]  /*25050*/  FMUL.FTZ R4, R8.reuse, R55 ;  /* 0x0000003708047220 */ /* 0x041fe20000410000 */
[----:B------:R-:W-:-:S04]  /*25060*/  FSETP.NEU.FTZ.AND P0, PT, R8, -INF , PT ;  /* 0xff8000000800780b */ /* 0x000fc80003f1d000 */
[----:B------:R-:W-:Y:S02]  /*25070*/  FSEL R59, R4, RZ, P0 ;  /* 0x000000ff043b7208 */ /* 0x000fe40000000000 */
[----:B------:R-:W4:Y:S01]  /*25080*/  LDL.64 R4, [R1+0x238] ;  /* 0x0002380001047983 */ /* 0x000f220000100a00 */
[----:B------:R-:W-:Y:S02]  /*25090*/  FSETP.NEU.FTZ.AND P0, PT, R9, -INF , PT ;  /* 0xff8000000900780b */ /* 0x000fe40003f1d000 */
[-C--:B------:R-:W-:Y:S01]  /*250a0*/  FFMA.FTZ R174, R49, R55.reuse, -R59 ;  /* 0x0000003731ae7223 */ /* 0x080fe2000001083b */
[----:B------:R-:W-:-:S05]  /*250b0*/  FMUL.FTZ R49, R9, R55 ;  /* 0x0000003709317220 */ /* 0x000fca0000410000 */
[----:B------:R-:W-:Y:S01]  /*250c0*/  FSEL R49, R49, RZ, P0 ;  /* 0x000000ff31317208 */ /* 0x000fe20000000000 */
[----:B------:R-:W-:-:S04]  /*250d0*/  FFMA.FTZ R152, R57, R55, -R59 ;  /* 0x0000003739987223 */ /* 0x000fc8000001083b */
[-CC-:B------:R-:W-:Y:S01]  /*250e0*/  FFMA.FTZ R132, R68, R55.reuse, -R49.reuse ;  /* 0x0000003744847223 */ /* 0x180fe20000010831 */
[-C--:B------:R-:W-:Y:S01]  /*250f0*/  FFMA.FTZ R153, R62, R55.reuse, -R49 ;  /* 0x000000373e997223 */ /* 0x080fe20000010831 */
[-C--:B------:R-:W-:Y:S01]  /*25100*/  FFMA.FTZ R121, R82, R55.reuse, -R59 ;  /* 0x0000003752797223 */ /* 0x080fe2000001083b */
[----:B------:R-:W2:Y:S01]  /*25110*/  MUFU.EX2 R152, R152 ;  /* 0x0000009800987308 */ /* 0x000ea20000000800 */
        /* <DEDUP_REMOVED lines=14> */
[-CC-:B------:R-:W-:Y:S01]  /*25200*/  FFMA.FTZ R176, R66, R55.reuse, -R59.reuse ;  /* 0x0000003742b07223 */ /* 0x180fe2000001083b */
[----:B------:R-:W1:Y:S01]  /*25210*/  MUFU.EX2 R153, R153 ;  /* 0x0000009900997308 */ /* 0x000e620000000800 */
[-C--:B------:R-:W-:Y:S01]  /*25220*/  FFMA.FTZ R127, R64, R55.reuse, -R59 ;  /* 0x00000037407f7223 */ /* 0x080fe2000001083b */
[-CC-:B------:R-:W-:Y:S01]  /*25230*/  FFMA.FTZ R126, R45, R55.reuse, -R49.reuse ;  /* 0x000000372d7e7223 */ /* 0x180fe20000010831 */
[-C--:B------:R-:W-:Y:S01]  /*25240*/  FFMA.FTZ R173, R41, R55.reuse, -R49 ;  /* 0x0000003729ad7223 */ /* 0x080fe20000010831 */
[-C--:B------:R-:W-:Y:S01]  /*25250*/  FFMA.FTZ R125, R60, R55.reuse, -R59 ;  /* 0x000000373c7d7223 */ /* 0x080fe2000001083b */
[-CC-:B------:R-:W-:Y:S01]  /*25260*/  FFMA.FTZ R179, R43, R55.reuse, -R49.reuse ;  /* 0x000000372bb37223 */ /* 0x180fe20000010831 */
[-C--:B------:R-:W-:Y:S01]  /*25270*/  FFMA.FTZ R116, R42, R55.reuse, -R49 ;  /* 0x000000372a747223 */ /* 0x080fe20000010831 */
[-CC-:B------:R-:W-:Y:S01]  /*25280*/  FFMA.FTZ R178, R56, R55.reuse, -R59.reuse ;  /* 0x0000003738b27223 */ /* 0x180fe2000001083b */
[----:B------:R-:W1:Y:S01]  /*25290*/  MUFU.EX2 R121, R121 ;  /* 0x0000007900797308 */ /* 0x000e620000000800 */
[----:B--2---:R-:W-:Y:S01]  /*252a0*/  FADD.FTZ R6, R152, R6 ;  /* 0x0000000698067221 */ /* 0x004fe20000010000 */
[-CC-:B------:R-:W-:Y:S01]  /*252b0*/  FFMA.FTZ R190, R53, R55.reuse, -R59.reuse ;  /* 0x0000003735be7223 */ /* 0x180fe2000001083b */
[-C--:B------:R-:W-:Y:S01]  /*252c0*/  FFMA.FTZ R172, R51, R55.reuse, -R59 ;  /* 0x0000003733ac7223 */ /* 0x080fe2000001083b */
[-C--:B------:R-:W-:Y:S01]  /*252d0*/  FFMA.FTZ R175, R39, R55.reuse, -R49 ;  /* 0x0000003727af7223 */ /* 0x080fe20000010831 */
[----:B------:R-:W-:Y:S01]  /*252e0*/  FFMA.FTZ R9, R48, R55, -R59 ;  /* 0x0000003730097223 */ /* 0x000fe2000001083b */
[C---:B---3--:R-:W-:Y:S01]  /*252f0*/  FMUL.FTZ R35, R135.reuse, R35 ;  /* 0x0000002387237220 */ /* 0x048fe20000410000 */
[C---:B------:R-:W-:Y:S01]  /*25300*/  FMUL.FTZ R34, R135.reuse, R34 ;  /* 0x0000002287227220 */ /* 0x040fe20000410000 */
[----:B------:R-:W2:Y:S01]  /*25310*/  MUFU.EX2 R155, R155 ;  /* 0x0000009b009b7308 */ /* 0x000ea20000000800 */
[C---:B----4-:R-:W-:Y:S01]  /*25320*/  FMUL.FTZ R37, R134.reuse, R37 ;  /* 0x0000002586257220 */ /* 0x050fe20000410000 */
[----:B------:R-:W-:Y:S01]  /*25330*/  FMUL.FTZ R36, R134, R36 ;  /* 0x0000002486247220 */ /* 0x000fe20000410000 */
[C---:B------:R-:W-:Y:S01]  /*25340*/  FMUL.FTZ R33, R135.reuse, R33 ;  /* 0x0000002187217220 */ /* 0x040fe20000410000 */
[C---:B------:R-:W-:Y:S01]  /*25350*/  FMUL.FTZ R32, R135.reuse, R32 ;  /* 0x0000002087207220 */ /* 0x040fe20000410000 */
[C---:B------:R-:W-:Y:S01]  /*25360*/  FMUL.FTZ R31, R135.reuse, R31 ;  /* 0x0000001f871f7220 */ /* 0x040fe20000410000 */
[C---:B------:R-:W-:Y:S01]  /*25370*/  FMUL.FTZ R30, R135.reuse, R30 ;  /* 0x0000001e871e7220 */ /* 0x040fe20000410000 */
[C---:B------:R-:W-:Y:S01]  /*25380*/  FMUL.FTZ R27, R135.reuse, R27 ;  /* 0x0000001b871b7220 */ /* 0x040fe20000410000 */
[----:B------:R-:W3:Y:S01]  /*25390*/  MUFU.EX2 R120, R120 ;  /* 0x0000007800787308 */ /* 0x000ee20000000800 */
        /* <DEDUP_REMOVED lines=16> */
[----:B-1----:R-:W-:Y:S01]  /*254a0*/  FADD.FTZ R8, R153, R8 ;  /* 0x0000000899087221 */ /* 0x002fe20000010000 */
[----:B------:R-:W-:Y:S01]  /*254b0*/  FADD.FTZ R7, R121, R6 ;  /* 0x0000000679077221 */ /* 0x000fe20000010000 */
[C---:B------:R-:W-:Y:S01]  /*254c0*/  FMUL.FTZ R85, R134.reuse, R85 ;  /* 0x0000005586557220 */ /* 0x040fe20000410000 */
[C---:B------:R-:W-:Y:S01]  /*254d0*/  FMUL.FTZ R84, R134.reuse, R84 ;  /* 0x0000005486547220 */ /* 0x040fe20000410000 */
[C---:B------:R-:W-:Y:S01]  /*254e0*/  FMUL.FTZ R87, R134.reuse, R87 ;  /* 0x0000005786577220 */ /* 0x040fe20000410000 */
[----:B------:R-:W-:Y:S01]  /*254f0*/  FMUL.FTZ R86, R134, R86 ;  /* 0x0000005686567220 */ /* 0x000fe20000410000 */
[----:B------:R-:W4:Y:S01]  /*25500*/  LDL.64 R82, [R1+0x350] ;  /* 0x0003500001527983 */ /* 0x000f220000100a00 */
[----:B------:R-:W1:Y:S03]  /*25510*/  MUFU.EX2 R169, R169 ;  /* 0x000000a900a97308 */ /* 0x000e660000000800 */
[----:B------:R-:W4:Y:S04]  /*25520*/  LDL.64 R80, [R1+0x360] ;  /* 0x0003600001507983 */ /* 0x000f280000100a00 */
[----:B------:R-:W4:Y:S01]  /*25530*/  LDL.64 R78, [R1+0x370] ;  /* 0x00037000014e7983 */ /* 0x000f220000100a00 */
[----:B------:R-:W1:Y:S01]  /*25540*/  MUFU.EX2 R117, R117 ;  /* 0x0000007500757308 */ /* 0x000e620000000800 */
[----:B--2---:R-:W-:Y:S01]  /*25550*/  FADD.FTZ R8, R155, R8 ;  /* 0x000000089b087221 */ /* 0x004fe20000010000 */
[----:B---3--:R-:W-:Y:S01]  /*25560*/  FADD.FTZ R7, R120, R7 ;  /* 0x0000000778077221 */ /* 0x008fe20000010000 */
[----:B------:R-:W2:Y:S04]  /*25570*/  LDL.64 R76, [R1+0x380] ;  /* 0x00038000014c7983 */ /* 0x000ea80000100a00 */
[----:B------:R-:W3:Y:S01]  /*25580*/  LDL.64 R74, [R1+0x3a0] ;  /* 0x0003a000014a7983 */ /* 0x000ee20000100a00 */
[----:B------:R-:W1:Y:S03]  /*25590*/  MUFU.EX2 R130, R130 ;  /* 0x0000008200827308 */ /* 0x000e660000000800 */
[----:B------:R-:W3:Y:S04]  /*255a0*/  LDL.64 R68, [R1+0x3d0] ;  /* 0x0003d00001447983 */ /* 0x000ee80000100a00 */
[----:B------:R-:W3:Y:S01]  /*255b0*/  LDL.64 R62, [R1+0x248] ;  /* 0x00024800013e7983 */ /* 0x000ee20000100a00 */
[----:B------:R-:W1:Y:S01]  /*255c0*/  MUFU.EX2 R168, R168 ;  /* 0x000000a800a87308 */ /* 0x000e620000000800 */
[----:B0-----:R-:W-:Y:S01]  /*255d0*/  FADD.FTZ R8, R131, R8 ;  /* 0x0000000883087221 */ /* 0x001fe20000010000 */
[----:B----4-:R-:W-:Y:S01]  /*255e0*/  FADD.FTZ R6, R154, R7 ;  /* 0x000000079a067221 */ /* 0x010fe20000010000 */
[----:B------:R-:W4:Y:S04]  /*255f0*/  LDL.64 R66, [R1+0x390] ;  /* 0x0003900001427983 */ /* 0x000f280000100a00 */
[----:B------:R-:W3:Y:S01]  /*25600*/  LDL.64 R72, [R1+0x3b0] ;  /* 0x0003b00001487983 */ /* 0x000ee20000100a00 */
[----:B------:R-:W0:Y:S08]  /*25610*/  MUFU.EX2 R171, R171 ;  /* 0x000000ab00ab7308 */ /* 0x000e300000000800 */
[----:B------:R-:W0:Y:S01]  /*25620*/  MUFU.EX2 R129, R129 ;  /* 0x0000008100817308 */ /* 0x000e220000000800 */
[----:B-1----:R-:W-:Y:S01]  /*25630*/  FADD.FTZ R41, R169, R8 ;  /* 0x00000008a9297221 */ /* 0x002fe20000010000 */
[----:B------:R-:W-:Y:S01]  /*25640*/  FADD.FTZ R7, R117, R6 ;  /* 0x0000000675077221 */ /* 0x000fe20000010000 */
[----:B------:R-:W3:Y:S04]  /*25650*/  LDL.64 R70, [R1+0x3c0] ;  /* 0x0003c00001467983 */ /* 0x000ee80000100a00 */
[----:B------:R-:W3:Y:S01]  /*25660*/  LDL.64 R46, [R1+0x278] ;  /* 0x00027800012e7983 */ /* 0x000ee20000100a00 */
[----:B------:R-:W1:Y:S08]  /*25670*/  MUFU.EX2 R128, R128 ;  /* 0x0000008000807308 */ /* 0x000e700000000800 */
[----:B------:R-:W1:Y:S01]  /*25680*/  MUFU.EX2 R170, R170 ;  /* 0x000000aa00aa7308 */ /* 0x000e620000000800 */
[----:B------:R-:W-:Y:S01]  /*25690*/  FADD.FTZ R42, R130, R41 ;  /* 0x00000029822a7221 */ /* 0x000fe20000010000 */
[----:B------:R-:W-:Y:S01]  /*256a0*/  FADD.FTZ R6, R168, R7 ;  /* 0x00000007a8067221 */ /* 0x000fe20000010000 */
[----:B------:R-:W3:Y:S04]  /*256b0*/  LDL.64 R56, [R1+0x3e0] ;  /* 0x0003e00001387983 */ /* 0x000ee80000100a00 */
[----:B------:R-:W3:Y:S01]  /*256c0*/  LDL.64 R64, [R1+0x3f0] ;  /* 0x0003f00001407983 */ /* 0x000ee20000100a00 */
[----:B------:R-:W1:Y:S08]  /*256d0*/  MUFU.EX2 R177, R177 ;  /* 0x000000b100b17308 */ /* 0x000e700000000800 */
[----:B------:R-:W1:Y:S01]  /*256e0*/  MUFU.EX2 R176, R176 ;  /* 0x000000b000b07308 */ /* 0x000e620000000800 */
[----:B0-----:R-:W-:Y:S01]  /*256f0*/  FADD.FTZ R41, R171, R42 ;  /* 0x0000002aab297221 */ /* 0x001fe20000010000 */
[----:B------:R-:W-:Y:S01]  /*25700*/  FADD.FTZ R7, R129, R6 ;  /* 0x0000000681077221 */ /* 0x000fe20000010000 */
[----:B------:R-:W3:Y:S04]  /*25710*/  LDL.64 R60, [R1+0x258] ;  /* 0x00025800013c7983 */ /* 0x000ee80000100a00 */
[----:B------:R-:W3:Y:S01]  /*25720*/  LDL.64 R44, [R1+0x2d8] ;  /* 0x0002d800012c7983 */ /* 0x000ee20000100a00 */
[----:B------:R-:W-:Y:S08]  /*25730*/  MUFU.EX2 R127, R127 ;  /* 0x0000007f007f7308 */ /* 0x000ff00000000800 */
[----:B------:R-:W0:Y:S01]  /*25740*/  MUFU.EX2 R126, R126 ;  /* 0x0000007e007e7308 */ /* 0x000e220000000800 */
[----:B-1----:R-:W-:Y:S01]  /*25750*/  FADD.FTZ R6, R128, R41 ;  /* 0x0000002980067221 */ /* 0x002fe20000010000 */
[----:B------:R-:W-:-:S06]  /*25760*/  FADD.FTZ R7, R170, R7 ;  /* 0x00000007aa077221 */ /* 0x000fcc0000010000 */
[----:B------:R-:W-:Y:S01]  /*25770*/  MUFU.EX2 R125, R125 ;  /* 0x0000007d007d7308 */ /* 0x000fe20000000800 */
[----:B------:R-:W-:-:S07]  /*25780*/  FFMA.FTZ R8, R40, R55, -R49 ;  /* 0x0000003728087223 */ /* 0x000fce0000010831 */
[----:B------:R-:W1:Y:S01]  /*25790*/  MUFU.EX2 R179, R179 ;  /* 0x000000b300b37308 */ /* 0x000e620000000800 */
[----:B------:R-:W-:Y:S01]  /*257a0*/  FADD.FTZ R39, R177, R6 ;  /* 0x00000006b1277221 */ /* 0x000fe20000010000 */
[----:B------:R-:W-:Y:S01]  /*257b0*/  FADD.FTZ R6, R176, R7 ;  /* 0x00000007b0067221 */ /* 0x000fe20000010000 */
[----:B------:R-:W3:Y:S05]  /*257c0*/  LDL.64 R52, [R1+0x298] ;  /* 0x0002980001347983 */ /* 0x000eea0000100a00 */
        /* <DEDUP_REMOVED lines=9> */
[----:B------:R-:W3:Y:S04]  /*25860*/  LDL.64 R58, [R1+0x268] ;  /* 0x00026800013a7983 */ /* 0x000ee80000100a00 */
[----:B------:R-:W3:Y:S01]  /*25870*/  LDL.64 R50, [R1+0x2a8] ;  /* 0x0002a80001327983 */ /* 0x000ee20000100a00 */
[----:B------:R-:W-:Y:S03]  /*25880*/  MUFU.EX2 R172, R172 ;  /* 0x000000ac00ac7308 */ /* 0x000fe60000000800 */
[----:B------:R-:W3:Y:S05]  /*25890*/  LDL.64 R42, [R1+0x2e8] ;  /* 0x0002e800012a7983 */ /* 0x000eea0000100a00 */
[----:B------:R-:W1:Y:S01]  /*258a0*/  MUFU.EX2 R8, R8 ;  /* 0x0000000800087308 */ /* 0x000e620000000800 */
[----:B------:R-:W-:Y:S01]  /*258b0*/  FADD.FTZ R6, R116, R41 ;  /* 0x0000002974067221 */ /* 0x000fe20000010000 */
[----:B------:R-:W-:Y:S01]  /*258c0*/  FADD.FTZ R39, R178, R39 ;  /* 0x00000027b2277221 */ /* 0x000fe20000010000 */
[----:B------:R-:W3:Y:S04]  /*258d0*/  LDL.64 R54, [R1+0x288] ;  /* 0x0002880001367983 */ /* 0x000ee80000100a00 */
[----:B------:R-:W3:Y:S01]  /*258e0*/  LDL.64 R48, [R1+0x2b8] ;  /* 0x0002b80001307983 */ /* 0x000ee20000100a00 */
[----:B------:R-:W-:Y:S08]  /*258f0*/  MUFU.EX2 R174, R174 ;  /* 0x000000ae00ae7308 */ /* 0x000ff00000000800 */
[----:B------:R-:W1:Y:S01]  /*25900*/  MUFU.EX2 R175, R175 ;  /* 0x000000af00af7308 */ /* 0x000e620000000800 */
[----:B0-----:R-:W-:Y:S01]  /*25910*/  FADD.FTZ R41, R173, R6 ;  /* 0x00000006ad297221 */ /* 0x001fe20000010000 */
[----:B------:R-:W-:-:S06]  /*25920*/  FADD.FTZ R39, R190, R39 ;  /* 0x00000027be277221 */ /* 0x000fcc0000010000 */
[----:B------:R-:W0:Y:S08]  /*25930*/  MUFU.EX2 R9, R9 ;  /* 0x0000000900097308 */ /* 0x000e300000000800 */
[----:B------:R-:W0:Y:S01]  /*25940*/  MUFU.EX2 R7, R7 ;  /* 0x0000000700077308 */ /* 0x000e220000000800 */
[----:B-1----:R-:W-:Y:S01]  /*25950*/  FADD.FTZ R6, R8, R41 ;  /* 0x0000002908067221 */ /* 0x002fe20000010000 */
[----:B------:R-:W-:Y:S01]  /*25960*/  FADD.FTZ R39, R172, R39 ;  /* 0x00000027ac277221 */ /* 0x000fe20000010000 */
[----:B------:R-:W3:Y:S02]  /*25970*/  LDL.64 R40, [R1+0x2f8] ;  /* 0x0002f80001287983 */ /* 0x000ee40000100a00 */
[----:B------:R-:W-:Y:S01]  /*25980*/  FADD.FTZ R6, R175, R6 ;  /* 0x00000006af067221 */ /* 0x000fe20000010000 */
[----:B------:R-:W-:-:S04]  /*25990*/  FADD.FTZ R38, R174, R39 ;  /* 0x00000027ae267221 */ /* 0x000fc80000010000 */
[----:B0-----:R-:W-:Y:S01]  /*259a0*/  FADD.FTZ R38, R9, R38 ;  /* 0x0000002609267221 */ /* 0x001fe20000010000 */
[----:B------:R-:W-:-:S05]  /*259b0*/  FADD.FTZ R39, R7, R6 ;  /* 0x0000000607277221 */ /* 0x000fca0000010000 */
[----:B------:R0:W-:Y:S01]  /*259c0*/  STL.64 [R1+0x1f0], R38 ;  /* 0x0001f02601007387 */ /* 0x0001e20000100a00 */
[----:B------:R-:W-:Y:S06]  /*259d0*/  BAR.SYNC.DEFER_BLOCKING 0xf, 0x100 ;  /* 0x03c4000000007b1d */ /* 0x000fec0000010000 */
[----:B0-----:R-:W3:Y:S01]  /*259e0*/  LDL.64 R38, [R1+0x308] ;  /* 0x0003080001267983 */ /* 0x001ee20000100a00 */
[C---:B------:R-:W-:Y:S01]  /*259f0*/  FMUL.FTZ R5, R134.reuse, R5 ;  /* 0x0000000586057220 */ /* 0x040fe20000410000 */
[C---:B------:R-:W-:Y:S02]  /*25a00*/  FMUL.FTZ R4, R134.reuse, R4 ;  /* 0x0000000486047220 */ /* 0x040fe40000410000 */
[----:B------:R-:W3:Y:S04]  /*25a10*/  LD.E.64 R96, desc[UR36][R2.64+0x8] ;  /* 0x0000082402607980 */ /* 0x000ee8000c101b00 */
[----:B------:R-:W3:Y:S04]  /*25a20*/  LD.E.64 R2, desc[UR36][R2.64] ;  /* 0x0000002402027980 */ /* 0x000ee8000c101b00 */
        /* <DEDUP_REMOVED lines=13> */
[----:B0-----:R-:W3:Y:S04]  /*25b00*/  LDL.64 R36, [R1+0x2c8] ;  /* 0x0002c80001247983 */ /* 0x001ee80000100a00 */
[----:B-1----:R-:W3:Y:S04]  /*25b10*/  LDL.64 R26, [R1+0x318] ;  /* 0x00031800011a7983 */ /* 0x002ee80000100a00 */
[----:B------:R-:W3:Y:S04]  /*25b20*/  LDL.64 R34, [R1+0x328] ;  /* 0x0003280001227983 */ /* 0x000ee80000100a00 */
[----:B------:R-:W3:Y:S04]  /*25b30*/  LDL.64 R32, [R1+0x338] ;  /* 0x0003380001207983 */ /* 0x000ee80000100a00 */
[----:B------:R-:W3:Y:S04]  /*25b40*/  LDL.64 R30, [R1+0x348] ;  /* 0x00034800011e7983 */ /* 0x000ee80000100a00 */
[----:B------:R-:W3:Y:S04]  /*25b50*/  LDL.64 R28, [R1+0x358] ;  /* 0x00035800011c7983 */ /* 0x000ee80000100a00 */
[----:B------:R-:W3:Y:S04]  /*25b60*/  LDL.64 R10, [R1+0x368] ;  /* 0x00036800010a7983 */ /* 0x000ee80000100a00 */
[----:B------:R-:W3:Y:S04]  /*25b70*/  LDL.64 R24, [R1+0x378] ;  /* 0x0003780001187983 */ /* 0x000ee80000100a00 */
[----:B------:R-:W3:Y:S04]  /*25b80*/  LDL.64 R20, [R1+0x388] ;  /* 0x0003880001147983 */ /* 0x000ee80000100a00 */
[----:B--2---:R-:W2:Y:S04]  /*25b90*/  LDL.64 R14, [R1+0x398] ;  /* 0x00039800010e7983 */ /* 0x004ea80000100a00 */
[----:B------:R-:W2:Y:S04]  /*25ba0*/  LDL.64 R12, [R1+0x3a8] ;  /* 0x0003a800010c7983 */ /* 0x000ea80000100a00 */
[----:B------:R-:W2:Y:S04]  /*25bb0*/  LDL.64 R84, [R1+0x3b8] ;  /* 0x0003b80001547983 */ /* 0x000ea80000100a00 */
[----:B------:R-:W2:Y:S04]  /*25bc0*/  LDL.64 R86, [R1+0x3c8] ;  /* 0x0003c80001567983 */ /* 0x000ea80000100a00 */
[----:B------:R0:W-:Y:S04]  /*25bd0*/  STL.64 [R1+0x238], R4 ;  /* 0x0002380401007387 */ /* 0x0001e80000100a00 */
        /* <DEDUP_REMOVED lines=889> */
.L_x_3680:
[----:B------:R-:W-:Y:S05]  /*29370*/  BSYNC B0 ;  /* 0x0000000000007941 */ /* 0x000fea0003800000 */
.L_x_3679:
        /* <DEDUP_REMOVED lines=9> */
.L_x_3648:
[----:B------:R-:W2:Y:S01]  /*29410*/  LDL R5, [R1+0x1f0] ;  /* 0x0001f00001057983 */ /* 0x000ea20000100800 */
[----:B------:R-:W-:Y:S05]  /*29420*/  WARPSYNC.ALL ;  /* 0x0000000000007948 */ /* 0x000fea0003800000 */
[----:B------:R-:W3:Y:S01]  /*29430*/  LDL R10, [R1+0x1f4] ;  /* 0x0001f400010a7983 */ /* 0x000ee20000100800 */
[----:B------:R-:W-:Y:S08]  /*29440*/  BAR.ARV 0x8, 0x100 ;  /* 0x0204000000007b1d */ /* 0x000ff00000002000 */
[----:B------:R-:W-:Y:S06]  /*29450*/  BAR.SYNC.DEFER_BLOCKING 0xf, 0x100 ;  /* 0x03c4000000007b1d */ /* 0x000fec0000010000 */
[----:B--2---:R-:W2:Y:S02]  /*29460*/  SHFL.BFLY PT, R0, R5, 0x2, 0x1f ;  /* 0x0c401f0005007f89 */ /* 0x004ea400000e0000 */
[----:B--2---:R-:W-:-:S05]  /*29470*/  FADD.FTZ R0, R5, R0 ;  /* 0x0000000005007221 */ /* 0x004fca0000010000 */
[----:B------:R-:W2:Y:S02]  /*29480*/  SHFL.BFLY PT, R3, R0, 0x1, 0x1f ;  /* 0x0c201f0000037f89 */ /* 0x000ea400000e0000 */
[----:B--2---:R-:W-:-:S05]  /*29490*/  FADD.FTZ R2, R0, R3 ;  /* 0x0000000300027221 */ /* 0x004fca0000010000 */
[----:B------:R-:W-:Y:S04]  /*294a0*/  STL [R1+0x1f0], R2 ;  /* 0x0001f00201007387 */ /* 0x000fe80000100800 */
[----:B------:R-:W2:Y:S04]  /*294b0*/  LDL R13, [R1+0x1f0] ;  /* 0x0001f000010d7983 */ /* 0x000ea80000100800 */
[----:B---3--:R-:W0:Y:S02]  /*294c0*/  SHFL.BFLY PT, R3, R10, 0x2, 0x1f ;  /* 0x0c401f000a037f89 */ /* 0x008e2400000e0000 */
[----:B01----:R-:W-:-:S05]  /*294d0*/  FADD.FTZ R4, R3, R10 ;  /* 0x0000000a03047221 */ /* 0x003fca0000010000 */
[----:B------:R-:W0:Y:S02]  /*294e0*/  SHFL.BFLY PT, R3, R4, 0x1, 0x1f ;  /* 0x0c201f0004037f89 */ /* 0x000e2400000e0000 */
[----:B0-----:R-:W-:Y:S02]  /*294f0*/  FADD.FTZ R6, R4, R3 ;  /* 0x0000000304067221 */ /* 0x001fe40000010000 */
[----:B------:R-:W3:Y:S03]  /*29500*/  LDL.64 R2, [R1+0xb8] ;  /* 0x0000b80001027983 */ /* 0x000ee60000100a00 */
[----:B------:R-:W-:-:S13]  /*29510*/  FSETP.NE.FTZ.AND P2, PT, R6, RZ, PT ;  /* 0x000000ff0600720b */ /* 0x000fda0003f55000 */
[----:B------:R-:W4:Y:S04]  /*29520*/  @P2 LDL R9, [R1+0x200] ;  /* 0x0002000001092983 */ /* 0x000f280000100800 */
[----:B------:R-:W5:Y:S01]  /*29530*/  @P2 LDL R12, [R1+0x1e4] ;  /* 0x0001e400010c2983 */ /* 0x000f620000100800 */
[----:B--2---:R-:W-:-:S13]  /*29540*/  FSETP.NE.FTZ.AND P1, PT, R13, RZ, PT ;  /* 0x000000ff0d00720b */ /* 0x004fda0003f35000 */
[----:B------:R-:W2:Y:S04]  /*29550*/  @P1 LDL R5, [R1+0x200] ;  /* 0x0002000001051983 */ /* 0x000ea80000100800 */
[----:B------:R-:W3:Y:S01]  /*29560*/  @P1 LDL R8, [R1+0x1e0] ;  /* 0x0001e00001081983 */ /* 0x000ee20000100800 */
[----:B------:R-:W0:Y:S08]  /*29570*/  @P2 MUFU.LG2 R11, R6 ;  /* 0x00000006000b2308 */ /* 0x000e300000000c00 */
[----:B------:R-:W1:Y:S01]  /*29580*/  @P1 MUFU.LG2 R7, R13 ;  /* 0x0000000d00071308 */ /* 0x000e620000000c00 */
[----:B------:R-:W-:-:S02]  /*29590*/  IMAD.MOV.U32 R0, RZ, RZ, -0x800000 ;  /* 0xff800000ff007424 */ /* 0x000fc400078e00ff */
[----:B------:R-:W-:Y:S02]  /*295a0*/  IMAD.MOV.U32 R10, RZ, RZ, -0x800000 ;  /* 0xff800000ff0a7424 */ /* 0x000fe400078e00ff */
[----:B0-----:R-:W-:Y:S01]  /*295b0*/  @P2 FMUL.FTZ R14, R11, 0.69314718246459960938 ;  /* 0x3f3172180b0e2820 */ /* 0x001fe20000410000 */
[----:B-1----:R-:W-:Y:S01]  /*295c0*/  @P1 FMUL.FTZ R4, R7, 0.69314718246459960938 ;  /* 0x3f31721807041820 */ /* 0x002fe20000410000 */
[----:B------:R-:W-:Y:S04]  /*295d0*/  STL [R1+0x1f4], R6 ;  /* 0x0001f40601007387 */ /* 0x000fe80000100800 */
[----:B------:R-:W3:Y:S01]  /*295e0*/  LDL R7, [R1+0x1c8] ;  /* 0x0001c80001077983 */ /* 0x000ee20000100800 */
[----:B----4-:R-:W-:-:S04]  /*295f0*/  @P2 FMUL.FTZ R9, R9, 0.69314718246459960938 ;  /* 0x3f31721809092820 */ /* 0x010fc80000410000 */
[----:B-----5:R-:W-:-:S05]  /*29600*/  @P2 FFMA.FTZ R10, R9, R12, R14 ;  /* 0x0000000c090a2223 */ /* 0x020fca000001000e */
[----:B------:R-:W-:Y:S01]  /*29610*/  STL [R1+0x1f4], R10 ;  /* 0x0001f40a01007387 */ /* 0x000fe20000100800 */
[----:B--2---:R-:W-:-:S04]  /*29620*/  @P1 FMUL.FTZ R5, R5, 0.69314718246459960938 ;  /* 0x3f31721805051820 */ /* 0x004fc80000410000 */
[----:B---3--:R-:W-:-:S05]  /*29630*/  @P1 FFMA.FTZ R0, R5, R8, R4 ;  /* 0x0000000805001223 */ /* 0x008fca0000010004 */
[----:B------:R0:W-:Y:S04]  /*29640*/  STL [R1+0x1f0], R0 ;  /* 0x0001f00001007387 */ /* 0x0001e80000100800 */
[----:B------:R-:W2:Y:S02]  /*29650*/  LD.E R4, desc[UR36][R2.64+0x4] ;  /* 0x0000042402047980 */ /* 0x000ea4000c101900 */
[----:B--2---:R-:W-:-:S13]  /*29660*/  ISETP.NE.AND P0, PT, R4, RZ, PT ;  /* 0x000000ff0400720c */ /* 0x004fda0003f05270 */
[----:B------:R-:W2:Y:S04]  /*29670*/  @!P0 LDL.64 R4, [R1+0xc0] ;  /* 0x0000c00001048983 */ /* 0x000ea80000100a00 */
[----:B------:R-:W3:Y:S01]  /*29680*/  @!P0 LD.E R8, desc[UR36][R2.64] ;  /* 0x0000002402088980 */ /* 0x000ee2000c101900 */
[----:B------:R-:W-:-:S06]  /*29690*/  IMAD.MOV.U32 R102, RZ, RZ, RZ ;  /* 0x000000ffff667224 */ /* 0x000fcc00078e00ff */
[----:B------:R-:W1:Y:S01]  /*296a0*/  @P1 MUFU.RCP R102, R13 ;  /* 0x0000000d00661308 */ /* 0x000e620000001000 */
[----:B--2---:R-:W2:Y:S01]  /*296b0*/  @!P0 LD.E.64 R4, desc[UR36][R4.64] ;  /* 0x0000002404048980 */ /* 0x004ea2000c101b00 */
[----:B---3--:R-:W-:-:S04]  /*296c0*/  @!P0 IMAD R9, R7, 0x40, R8 ;  /* 0x0000004007098824 */ /* 0x008fc800078e0208 */
[----:B--2---:R-:W-:-:S05]  /*296d0*/  @!P0 IMAD.WIDE R4, R9, 0x4, R4 ;  /* 0x0000000409048825 */ /* 0x004fca00078e0204 */
[----:B-1----:R1:W-:Y:S04]  /*296e0*/  @!P0 ST.E desc[UR36][R4.64], R102 ;  /* 0x0000006604008985 */ /* 0x0023e8000c101924 */
[----:B------:R-:W0:Y:S04]  /*296f0*/  @!P0 LDL.64 R2, [R1+0xb8] ;  /* 0x0000b80001028983 */ /* 0x000e280000100a00 */
[----:B0-----:R-:W2:Y:S02]  /*29700*/  @!P0 LD.E R0, desc[UR36][R2.64+0x4] ;  /* 0x0000042402008980 */ /* 0x001ea4000c101900 */
[----:B--2---:R-:W-:-:S13]  /*29710*/  @!P0 ISETP.NE.AND P0, PT, R0, RZ, PT ;  /* 0x000000ff0000820c */ /* 0x004fda0003f05270 */
[----:B-1----:R-:W2:Y:S04]  /*29720*/  @!P0 LDL.64 R4, [R1+0xc0] ;  /* 0x0000c00001048983 */ /* 0x002ea80000100a00 */
[----:B------:R-:W3:Y:S01]  /*29730*/  @!P0 LD.E R8, desc[UR36][R2.64] ;  /* 0x0000002402088980 */ /* 0x000ee2000c101900 */
[----:B------:R-:W-:-:S06]  /*29740*/  IMAD.MOV.U32 R0, RZ, RZ, RZ ;  /* 0x000000ffff007224 */ /* 0x000fcc00078e00ff */
[----:B------:R-:W0:Y:S01]  /*29750*/  @P2 MUFU.RCP R0, R6 ;  /* 0x0000000600002308 */ /* 0x000e220000001000 */
[----:B--2---:R-:W2:Y:S01]  /*29760*/  @!P0 LD.E.64 R4, desc[UR36][R4.64] ;  /* 0x0000002404048980 */ /* 0x004ea2000c101b00 */
[----:B---3--:R-:W-:-:S04]  /*29770*/  @!P0 IMAD R8, R7, 0x40, R8 ;  /* 0x0000004007088824 */ /* 0x008fc800078e0208 */
[----:B------:R-:W-:-:S04]  /*29780*/  @!P0 VIADD R7, R8, 0x8 ;  /* 0x0000000808078836 */ /* 0x000fc80000000000 */
[----:B--2---:R-:W-:-:S05]  /*29790*/  @!P0 IMAD.WIDE R4, R7, 0x4, R4 ;  /* 0x0000000407048825 */ /* 0x004fca00078e0204 */
[----:B0-----:R0:W-:Y:S04]  /*297a0*/  @!P0 ST.E desc[UR36][R4.64], R0 ;  /* 0x0000000004008985 */ /* 0x0011e8000c101924 */
        /* <DEDUP_REMOVED lines=53> */
[----:B------:R-:W-:Y:S01]  /*29b00*/  FMUL.FTZ R40, R40, R102 ;  /* 0x0000006628287220 */ /* 0x000fe20000410000 */
[-C--:B----4-:R-:W-:Y:S01]  /*29b10*/  FMUL.FTZ R39, R39, R0.reuse ;  /* 0x0000000027277220 */ /* 0x090fe20000410000 */
[----:B------:R-:W-:Y:S01]  /*29b20*/  FMUL.FTZ R38, R38, R0 ;  /* 0x0000000026267220 */ /* 0x000fe20000410000 */
        /* <DEDUP_REMOVED lines=30> */
[----:B------:R-:W-:Y:S04]  /*29d10*/  STL.64 [R1+0x400], R40 ;  /* 0x0004002801007387 */ /* 0x000fe80000100a00 */
[----:B------:R0:W-:Y:S04]  /*29d20*/  STL.64 [R1+0x408], R38 ;  /* 0x0004082601007387 */ /* 0x0001e80000100a00 */
        /* <DEDUP_REMOVED lines=10> */
[----:B------:R-:W-:Y:S04]  /*29dd0*/  STL.64 [R1+0x2b0], R10 ;  /* 0x0002b00a01007387 */ /* 0x000fe80000100a00 */
[----:B------:R3:W-:Y:S04]  /*29de0*/  STL.64 [R1+0x2c0], R8 ;  /* 0x0002c00801007387 */ /* 0x0007e80000100a00 */
[----:B------:R-:W-:Y:S04]  /*29df0*/  STL.64 [R1+0x2d0], R6 ;  /* 0x0002d00601007387 */ /* 0x000fe80000100a00 */
[----:B------:R4:W-:Y:S04]  /*29e00*/  STL.64 [R1+0x2e0], R4 ;  /* 0x0002e00401007387 */ /* 0x0009e80000100a00 */
[----:B------:R5:W-:Y:S04]  /*29e10*/  STL.64 [R1+0x2f0], R2 ;  /* 0x0002f00201007387 */ /* 0x000be80000100a00 */
[----:B0-----:R-:W5:Y:S04]  /*29e20*/  LDL.64 R38, [R1+0x2c8] ;  /* 0x0002c80001267983 */ /* 0x001f680000100a00 */
[----:B------:R-:W5:Y:S04]  /*29e30*/  LDL.64 R40, [R1+0x308] ;  /* 0x0003080001287983 */ /* 0x000f680000100a00 */
[----:B-1----:R-:W5:Y:S04]  /*29e40*/  LDL.64 R28, [R1+0x318] ;  /* 0x00031800011c7983 */ /* 0x002f680000100a00 */
[----:B------:R-:W5:Y:S04]  /*29e50*/  LDL.64 R36, [R1+0x328] ;  /* 0x0003280001247983 */ /* 0x000f680000100a00 */
[----:B------:R-:W5:Y:S04]  /*29e60*/  LDL.64 R34, [R1+0x338] ;  /* 0x0003380001227983 */ /* 0x000f680000100a00 */
[----:B------:R-:W5:Y:S04]  /*29e70*/  LDL.64 R32, [R1+0x348] ;  /* 0x0003480001207983 */ /* 0x000f680000100a00 */
[----:B------:R-:W5:Y:S04]  /*29e80*/  LDL.64 R30, [R1+0x358] ;  /* 0x00035800011e7983 */ /* 0x000f680000100a00 */
[----:B--2---:R-:W2:Y:S04]  /*29e90*/  LDL.64 R12, [R1+0x368] ;  /* 0x00036800010c7983 */ /* 0x004ea80000100a00 */
[----:B------:R-:W2:Y:S04]  /*29ea0*/  LDL.64 R26, [R1+0x378] ;  /* 0x00037800011a7983 */ /* 0x000ea80000100a00 */
        /* <DEDUP_REMOVED lines=8> */
[----:B------:R-:W5:Y:S01]  /*29f30*/  @!P0 LDL R105, [R1+0x1cc] ;  /* 0x0001cc0001698983 */ /* 0x000f620000100800 */
        /* <DEDUP_REMOVED lines=94> */
[----:B------:R-:W-:Y:S04]  /*2a520*/  STL [R1+0x1d4], R106 ;  /* 0x0001d46a01007387 */ /* 0x000fe80000100800 */
[----:B------:R-:W-:Y:S01]  /*2a530*/  @!P0 STL [R1+0x1c8], RZ ;  /* 0x0001c8ff01008387 */ /* 0x000fe20000100800 */
        /* <DEDUP_REMOVED lines=24> */
[-C--:B---3--:R-:W-:Y:S01]  /*2a6c0*/  FMUL.FTZ R9, R9, R0.reuse ;  /* 0x0000000009097220 */ /* 0x088fe20000410000 */
[-C--:B------:R-:W-:Y:S01]  /*2a6d0*/  FMUL.FTZ R8, R8, R0.reuse ;  /* 0x0000000008087220 */ /* 0x080fe20000410000 */
[-C--:B----4-:R-:W-:Y:S01]  /*2a6e0*/  FMUL.FTZ R5, R5, R0.reuse ;  /* 0x0000000005057220 */ /* 0x090fe20000410000 */
[-C--:B------:R-:W-:Y:S01]  /*2a6f0*/  FMUL.FTZ R4, R4, R0.reuse ;  /* 0x0000000004047220 */ /* 0x080fe20000410000 */
[-C--:B------:R-:W-:Y:S01]  /*2a700*/  FMUL.FTZ R11, R11, R0.reuse ;  /* 0x000000000b0b7220 */ /* 0x080fe20000410000 */
[-C--:B------:R-:W-:Y:S01]  /*2a710*/  FMUL.FTZ R10, R10, R0.reuse ;  /* 0x000000000a0a7220 */ /* 0x080fe20000410000 */
[-C--:B-----5:R-:W-:Y:S01]  /*2a720*/  FMUL.FTZ R3, R3, R0.reuse ;  /* 0x0000000003037220 */ /* 0x0a0fe20000410000 */
[-C--:B------:R-:W-:Y:S01]  /*2a730*/  FMUL.FTZ R2, R2, R0.reuse ;  /* 0x0000000002027220 */ /* 0x080fe20000410000 */
[-C--:B------:R-:W-:Y:S01]  /*2a740*/  FMUL.FTZ R7, R7, R0.reuse ;  /* 0x0000000007077220 */ /* 0x080fe20000410000 */
[----:B------:R-:W-:Y:S01]  /*2a750*/  FMUL.FTZ R6, R6, R0 ;  /* 0x0000000006067220 */ /* 0x000fe20000410000 */
[----:B------:R-:W-:Y:S01]  /*2a760*/  @!P0 LOP3.LUT R0, R105, 0x1, RZ, 0x3c, !PT ;  /* 0x0000000169008812 */ /* 0x000fe200078e3cff */
        /* <DEDUP_REMOVED lines=16> */
[----:B------:R-:W-:Y:S04]  /*2a870*/  @!P0 STL [R1+0x1cc], R0 ;  /* 0x0001cc0001008387 */ /* 0x000fe80000100800 */
[----:B------:R0:W-:Y:S02]  /*2a880*/  STL.64 [R1+0x3c8], R4 ;  /* 0x0003c80401007387 */ /* 0x0001e40000100a00 */
[----:B0-----:R-:W-:Y:S01]  /*2a890*/  IMAD.MOV.U32 R4, RZ, RZ, 0x1 ;  /* 0x00000001ff047424 */ /* 0x001fe200078e00ff */
[----:B------:R-:W-:Y:S06]  /*2a8a0*/  BAR.ARV 0xe, 0x100 ;  /* 0x0384000000007b1d */ /* 0x000fec0000002000 */
.L_x_3532:
[----:B------:R-:W-:Y:S05]  /*2a8b0*/  BSYNC B7 ;  /* 0x0000000000077941 */ /* 0x000fea0003800000 */
.L_x_3520:
[----:B------:R-:W0:Y:S08]  /*2a8c0*/  S2UR UR4, SR_CgaCtaId ;  /* 0x00000000000479c3 */ /* 0x000e300000008800 */
[----:B------:R-:W-:Y:S01]  /*2a8d0*/  BAR.SYNC.DEFER_BLOCKING 0x5, 0x180 ;  /* 0x0146000000007b1d */ /* 0x000fe20000010000 */
[----:B----4-:R-:W-:Y:S02]  /*2a8e0*/  PRMT R0, R4, 0x9910, RZ ;  /* 0x0000991004007816 */ /* 0x010fe400000000ff */
[----:B-1----:R-:W-:-:S02]  /*2a8f0*/  MOV R2, 0x400 ;  /* 0x0000040000027802 */ /* 0x002fc40000000f00 */
[----:B------:R-:W-:Y:S01]  /*2a900*/  ISETP.NE.AND P0, PT, R0, RZ, PT ;  /* 0x000000ff0000720c */ /* 0x000fe20003f05270 */
[----:B------:R-:W-:Y:S01]  /*2a910*/  BSSY B0, `(.L_x_3682) ;  /* 0x0000509000007945 */ /* 0x000fe20003800000 */
[----:B0-----:R-:W-:-:S05]  /*2a920*/  IMAD.U32 R155, RZ, RZ, UR4 ;  /* 0x00000004ff9b7e24 */ /* 0x001fca000f8e00ff */
[----:B------:R-:W-:-:S05]  /*2a930*/  LEA R2, R155, R2, 0x18 ;  /* 0x000000029b027211 */ /* 0x000fca00078ec0ff */
[----:B------:R0:W1:Y:S01]  /*2a940*/  LDS.128 R84, [R2+0x388d0] ;  /* 0x0388d00002547984 */ /* 0x0000620000000c00 */
[----:B------:R-:W-:Y:S06]  /*2a950*/  BAR.ARV 0x4, 0x180 ;  /* 0x0106000000007b1d */ /* 0x000fec0000002000 */
[----:B------:R-:W-:Y:S05]  /*2a960*/  @!P0 BRA `(.L_x_3683) ;  /* 0x0000004000488947 */ /* 0x000fea0003800000 */
[----:B--2---:R-:W2:Y:S04]  /*2a970*/  LDL.128 R44, [R1+0x210] ;  /* 0x00021000012c7983 */ /* 0x004ea80000100c00 */
[----:B------:R-:W4:Y:S04]  /*2a980*/  LDL.128 R48, [R1+0x230] ;  /* 0x0002300001307983 */ /* 0x000f280000100c00 */
[----:B-----5:R-:W4:Y:S04]  /*2a990*/  LDL.128 R32, [R1+0x220] ;  /* 0x0002200001207983 */ /* 0x020f280000100c00 */
[----:B------:R-:W4:Y:S04]  /*2a9a0*/  LDL.128 R52, [R1+0x250] ;  /* 0x0002500001347983 */ /* 0x000f280000100c00 */
[----:B------:R-:W4:Y:S04]  /*2a9b0*/  LDL.128 R40, [R1+0x240] ;  /* 0x0002400001287983 */ /* 0x000f280000100c00 */
[----:B------:R-:W4:Y:S04]  /*2a9c0*/  LDL.128 R36, [R1+0x260] ;  /* 0x0002600001247983 */ /* 0x000f280000100c00 */
[----:B------:R-:W4:Y:S04]  /*2a9d0*/  LDL.128 R76, [R1+0x270] ;  /* 0x00027000014c7983 */ /* 0x000f280000100c00 */
[----:B------:R-:W4:Y:S04]  /*2a9e0*/  LDL.128 R72, [R1+0x280] ;  /* 0x0002800001487983 */ /* 0x000f280000100c00 */
[----:B------:R-:W4:Y:S04]  /*2a9f0*/  LDL.128 R104, [R1+0x290] ;  /* 0x0002900001687983 */ /* 0x000f280000100c00 */
[----:B------:R-:W4:Y:S04]  /*2aa00*/  LDL.128 R4, [R1+0x2a0] ;  /* 0x0002a00001047983 */ /* 0x000f280000100c00 */
[----:B---3--:R-:W3:Y:S04]  /*2aa10*/  LDL.128 R8, [R1+0x2b0] ;  /* 0x0002b00001087983 */ /* 0x008ee80000100c00 */
[----:B------:R-:W3:Y:S01]  /*2aa20*/  LDL.128 R12, [R1+0x2c0] ;  /* 0x0002c000010c7983 */ /* 0x000ee20000100c00 */
[----:B------:R-:W-:Y:S01]  /*2aa30*/  IADD3 R21, P2, R160, 0x20, RZ ;  /* 0x00000020a0157810 */ /* 0x000fe20007f5e0ff */
[----:B------:R-:W-:-:S02]  /*2aa40*/  ULDC.64 UR4, c[0x0][0xd08] ;  /* 0x0003420000047ab9 */ /* 0x000fc40000000a00 */
[----:B------:R-:W3:Y:S01]  /*2aa50*/  LDL.128 R24, [R1+0x2d0] ;  /* 0x0002d00001187983 */ /* 0x000ee20000100c00 */
[----:B------:R-:W-:-:S03]  /*2aa60*/  IADD3 R59, P1, R160, 0x40, RZ ;  /* 0x00000040a03b7810 */ /* 0x000fc60007f3e0ff */
[----:B------:R-:W3:Y:S01]  /*2aa70*/  LDL.128 R28, [R1+0x2e0] ;  /* 0x0002e000011c7983 */ /* 0x000ee20000100c00 */
[C---:B------:R-:W-:Y:S02]  /*2aa80*/  LOP3.LUT R57, R160.reuse, 0x380, RZ, 0xc0, !PT ;  /* 0x00000380a0397812 */ /* 0x040fe400078ec0ff */
[----:B------:R-:W-:Y:S01]  /*2aa90*/  IADD3 R60, P0, R160, 0x60, RZ ;  /* 0x00000060a03c7810 */ /* 0x000fe20007f1e0ff */
[----:B------:R-:W3:Y:S01]  /*2aaa0*/  LDL.128 R108, [R1+0x2f0] ;  /* 0x0002f000016c7983 */ /* 0x000ee20000100c00 */
[----:B------:R-:W-:Y:S02]  /*2aab0*/  LOP3.LUT R20, R21, 0x380, RZ, 0xc0, !PT ;  /* 0x0000038015147812 */ /* 0x000fe400078ec0ff */
[----:B------:R-:W-:Y:S01]  /*2aac0*/  LOP3.LUT R58, R59, 0x380, RZ, 0xc0, !PT ;  /* 0x000003803b3a7812 */ /* 0x000fe200078ec0ff */
[----:B------:R-:W3:Y:S01]  /*2aad0*/  LDL.128 R88, [R1+0x3d0] ;  /* 0x0003d00001587983 */ /* 0x000ee20000100c00 */
[----:B------:R-:W-:Y:S02]  /*2aae0*/  SHF.R.U64 R57, R57, 0x3, RZ ;  /* 0x0000000339397819 */ /* 0x000fe400000012ff */
[----:B------:R-:W-:Y:S01]  /*2aaf0*/  LOP3.LUT R0, R60, 0x380, RZ, 0xc0, !PT ;  /* 0x000003803c007812 */ /* 0x000fe200078ec0ff */
[----:B------:R-:W3:Y:S01]  /*2ab00*/  LDL.128 R80, [R1+0x3c0] ;  /* 0x0003c00001507983 */ /* 0x000ee20000100c00 */
[----:B------:R-:W-:-:S02]  /*2ab10*/  SHF.R.U64 R20, R20, 0x3, RZ ;  /* 0x0000000314147819 */ /* 0x000fc400000012ff */
[----:B------:R-:W-:Y:S01]  /*2ab20*/  SHF.R.U64 R58, R58, 0x3, RZ ;  /* 0x000000033a3a7819 */ /* 0x000fe200000012ff */
[----:B------:R-:W3:Y:S01]  /*2ab30*/  LDL.128 R96, [R1+0x3f0] ;  /* 0x0003f00001607983 */ /* 0x000ee20000100c00 */
[----:B------:R-:W-:Y:S01]  /*2ab40*/  LOP3.LUT R56, R57, R160, RZ, 0x3c, !PT ;  /* 0x000000a039387212 */ /* 0x000fe200078e3cff */
[--C-:B------:R-:W-:Y:S01]  /*2ab50*/  IMAD.MOV.U32 R57, RZ, RZ, R161.reuse ;  /* 0x000000ffff397224 */ /* 0x100fe200078e00a1 */
[----:B------:R-:W-:Y:S01]  /*2ab60*/  SHF.R.U64 R61, R0, 0x3, RZ ;  /* 0x00000003003d7819 */ /* 0x000fe200000012ff */
[----:B------:R-:W3:Y:S01]  /*2ab70*/  LDL.128 R92, [R1+0x3e0] ;  /* 0x0003e000015c7983 */ /* 0x000ee20000100c00 */
[----:B------:R-:W-:Y:S01]  /*2ab80*/  LOP3.LUT R20, R20, R21, RZ, 0x3c, !PT ;  /* 0x0000001514147212 */ /* 0x000fe200078e3cff */
[--C-:B------:R-:W-:Y:S01]  /*2ab90*/  IMAD.X R21, RZ, RZ, R161.reuse, P2 ;  /* 0x000000ffff157224 */ /* 0x100fe200010e06a1 */
[----:B------:R-:W-:Y:S01]  /*2aba0*/  LOP3.LUT R58, R58, R59, RZ, 0x3c, !PT ;  /* 0x0000003b3a3a7212 */ /* 0x000fe200078e3cff */
[--C-:B------:R-:W-:Y:S01]  /*2abb0*/  IMAD.X R59, RZ, RZ, R161.reuse, P1 ;  /* 0x000000ffff3b7224 */ /* 0x100fe200008e06a1 */
[----:B------:R-:W-:Y:S01]  /*2abc0*/  LOP3.LUT R60, R61, R60, RZ, 0x3c, !PT ;  /* 0x0000003c3d3c7212 */ /* 0x000fe200078e3cff */
[----:B------:R-:W-:Y:S01]  /*2abd0*/  IMAD.X R61, RZ, RZ, R161, P0 ;  /* 0x000000ffff3d7224 */ /* 0x000fe200000e06a1 */
[----:B------:R-:W-:Y:S01]  /*2abe0*/  MOV R64, R56 ;  /* 0x0000003800407202 */ /* 0x000fe20000000f00 */
[----:B------:R-:W3:Y:S01]  /*2abf0*/  LDL.128 R100, [R1+0x400] ;  /* 0x0004000001647983 */ /* 0x000ee20000100c00 */
[----:B------:R-:W-:-:S02]  /*2ac00*/  MOV R68, R20 ;  /* 0x0000001400447202 */ /* 0x000fc40000000f00 */
[----:B------:R-:W-:Y:S02]  /*2ac10*/  MOV R3, R58 ;  /* 0x0000003a00037202 */ /* 0x000fe40000000f00 */
[----:B------:R-:W-:Y:S01]  /*2ac20*/  MOV R0, R60 ;  /* 0x0000003c00007202 */ /* 0x000fe20000000f00 */
[----:B------:R-:W3:Y:S04]  /*2ac30*/  LDL.128 R56, [R1+0x360] ;  /* 0x0003600001387983 */ /* 0x000ee80000100c00 */
[----:B------:R-:W3:Y:S01]  /*2ac40*/  LDL.128 R60, [R1+0x370] ;  /* 0x00037000013c7983 */ /* 0x000ee20000100c00 */
[----:B------:R-:W-:Y:S01]  /*2ac50*/  BAR.SYNC.DEFER_BLOCKING 0x1, 0x100 ;  /* 0x0044000000007b1d */ /* 0x000fe20000010000 */
[----:B--2---:R-:W-:Y:S02]  /*2ac60*/  F2FP.F16.F32.PACK_AB R44, R45, R44 ;  /* 0x0000002c2d2c723e */ /* 0x004fe400000000ff */
[----:B------:R-:W-:-:S02]  /*2ac70*/  F2FP.F16.F32.PACK_AB R45, R47, R46 ;  /* 0x0000002e2f2d723e */ /* 0x000fc400000000ff */
[----:B----4-:R-:W-:Y:S02]  /*2ac80*/  F2FP.F16.F32.PACK_AB R48, R49, R48 ;  /* 0x000000303130723e */ /* 0x010fe400000000ff */
[----:B------:R-:W-:Y:S02]  /*2ac90*/  F2FP.F16.F32.PACK_AB R49, R51, R50 ;  /* 0x000000323331723e */ /* 0x000fe400000000ff */
[----:B------:R-:W-:Y:S02]  /*2aca0*/  F2FP.F16.F32.PACK_AB R46, R33, R32 ;  /* 0x00000020212e723e */ /* 0x000fe400000000ff */
[----:B------:R-:W-:Y:S02]  /*2acb0*/  F2FP.F16.F32.PACK_AB R47, R35, R34 ;  /* 0x00000022232f723e */ /* 0x000fe400000000ff */
[----:B------:R-:W-:Y:S01]  /*2acc0*/  F2FP.F16.F32.PACK_AB R52, R53, R52 ;  /* 0x000000343534723e */ /* 0x000fe200000000ff */
[----:B------:R-:W2:Y:S01]  /*2acd0*/  LDL.128 R32, [R1+0x300] ;  /* 0x0003000001207983 */ /* 0x000ea20000100c00 */
[----:B------:R-:W-:-:S02]  /*2ace0*/  F2FP.F16.F32.PACK_AB R53, R55, R54 ;  /* 0x000000363735723e */ /* 0x000fc400000000ff */
[----:B------:R-:W-:Y:S02]  /*2acf0*/  F2FP.F16.F32.PACK_AB R50, R41, R40 ;  /* 0x000000282932723e */ /* 0x000fe400000000ff */
[----:B------:R-:W-:Y:S02]  /*2ad00*/  F2FP.F16.F32.PACK_AB R51, R43, R42 ;  /* 0x0000002a2b33723e */ /* 0x000fe400000000ff */
[----:B------:R-:W-:Y:S01]  /*2ad10*/  F2FP.F16.F32.PACK_AB R54, R37, R36 ;  /* 0x000000242536723e */ /* 0x000fe200000000ff */
[----:B------:R4:W-:Y:S01]  /*2ad20*/  STSM.16.M88.4 [R64], R44 ;  /* 0x0000002c40007844 */ /* 0x0009e20000000200 */
[----:B------:R-:W-:Y:S02]  /*2ad30*/  F2FP.F16.F32.PACK_AB R55, R39, R38 ;  /* 0x000000262737723e */ /* 0x000fe400000000ff */
[----:B------:R-:W-:Y:S01]  /*2ad40*/  F2FP.F16.F32.PACK_AB R76, R77, R76 ;  /* 0x0000004c4d4c723e */ /* 0x000fe200000000ff */
[----:B------:R-:W2:Y:S01]  /*2ad50*/  LDL.128 R36, [R1+0x310] ;  /* 0x0003100001247983 */ /* 0x000ea20000100c00 */
[----:B------:R-:W-:-:S02]  /*2ad60*/  F2FP.F16.F32.PACK_AB R77, R79, R78 ;  /* 0x0000004e4f4d723e */ /* 0x000fc400000000ff */
[----:B------:R-:W-:Y:S01]  /*2ad70*/  F2FP.F16.F32.PACK_AB R78, R73, R72 ;  /* 0x00000048494e723e */ /* 0x000fe200000000ff */
[----:B------:R0:W-:Y:S01]  /*2ad80*/  STSM.16.M88.4 [R68], R48 ;  /* 0x0000003044007844 */ /* 0x0001e20000000200 */
[----:B------:R-:W-:-:S03]  /*2ad90*/  F2FP.F16.F32.PACK_AB R79, R75, R74 ;  /* 0x0000004a4b4f723e */ /* 0x000fc600000000ff */
[----:B------:R1:W-:Y:S04]  /*2ada0*/  STSM.16.M88.4 [R3], R52 ;  /* 0x0000003403007844 */ /* 0x0003e80000000200 */
[----:B----4-:R-:W4:Y:S04]  /*2adb0*/  LDL.128 R44, [R1+0x330] ;  /* 0x00033000012c7983 */ /* 0x010f280000100c00 */
[----:B------:R-:W4:Y:S04]  /*2adc0*/  LDL.128 R40, [R1+0x320] ;  /* 0x0003200001287983 */ /* 0x000f280000100c00 */
[----:B0-----:R-:W4:Y:S04]  /*2add0*/  LDL.128 R48, [R1+0x340] ;  /* 0x0003400001307983 */ /* 0x001f280000100c00 */
[----:B-1----:R-:W4:Y:S04]  /*2ade0*/  LDL.128 R52, [R1+0x350] ;  /* 0x0003500001347983 */ /* 0x002f280000100c00 */
[----:B------:R-:W4:Y:S04]  /*2adf0*/  LDL.128 R68, [R1+0x390] ;  /* 0x0003900001447983 */ /* 0x000f280000100c00 */
[----:B------:R0:W-:Y:S04]  /*2ae00*/  STSM.16.M88.4 [R0], R76 ;  /* 0x0000004c00007844 */ /* 0x0001e80000000200 */
[----:B------:R-:W4:Y:S04]  /*2ae10*/  LDL.128 R64, [R1+0x380] ;  /* 0x0003800001407983 */ /* 0x000f280000100c00 */
[----:B------:R-:W4:Y:S04]  /*2ae20*/  LDL.128 R72, [R1+0x3a0] ;  /* 0x0003a00001487983 */ /* 0x000f280000100c00 */
[----:B0-----:R-:W4:Y:S01]  /*2ae30*/  LDL.128 R76, [R1+0x3b0] ;  /* 0x0003b000014c7983 */ /* 0x001f220000100c00 */
[----:B------:R-:W-:-:S04]  /*2ae40*/  IADD3 R21, P0, R160, 0x2000, RZ ;  /* 0x00002000a0157810 */ /* 0x000fc80007f1e0ff */
[----:B------:R-:W-:-:S04]  /*2ae50*/  LOP3.LUT R20, R21, 0x380, RZ, 0xc0, !PT ;  /* 0x0000038015147812 */ /* 0x000fc800078ec0ff */
[----:B------:R-:W-:Y:S02]  /*2ae60*/  SHF.R.U64 R20, R20, 0x3, RZ ;  /* 0x0000000314147819 */ /* 0x000fe400000012ff */
[----:B------:R-:W-:Y:S02]  /*2ae70*/  F2FP.F16.F32.PACK_AB R104, R105, R104 ;  /* 0x000000686968723e */ /* 0x000fe400000000ff */
[----:B------:R-:W-:Y:S01]  /*2ae80*/  LOP3.LUT R20, R20, R21, RZ, 0x3c, !PT ;  /* 0x0000001514147212 */ /* 0x000fe200078e3cff */
[----:B------:R-:W-:Y:S01]  /*2ae90*/  IMAD.X R21, RZ, RZ, R161, P0 ;  /* 0x000000ffff157224 */ /* 0x000fe200000e06a1 */
[----:B------:R-:W-:Y:S02]  /*2aea0*/  F2FP.F16.F32.PACK_AB R105, R107, R106 ;  /* 0x0000006a6b69723e */ /* 0x000fe400000000ff */
[----:B------:R-:W-:Y:S02]  /*2aeb0*/  F2FP.F16.F32.PACK_AB R106, R5, R4 ;  /* 0x00000004056a723e */ /* 0x000fe400000000ff */
[----:B------:R-:W-:-:S04]  /*2aec0*/  IADD3 R5, P0, R160, 0x2020, RZ ;  /* 0x00002020a0057810 */ /* 0x000fc80007f1e0ff */
[----:B------:R-:W-:-:S04]  /*2aed0*/  LOP3.LUT R4, R5, 0x380, RZ, 0xc0, !PT ;  /* 0x0000038005047812 */ /* 0x000fc800078ec0ff */
[----:B------:R-:W-:-:S04]  /*2aee0*/  SHF.R.U64 R4, R4, 0x3, RZ ;  /* 0x0000000304047819 */ /* 0x000fc800000012ff */
[----:B------:R-:W-:Y:S01]  /*2aef0*/  LOP3.LUT R4, R4, R5, RZ, 0x3c, !PT ;  /* 0x0000000504047212 */ /* 0x000fe200078e3cff */
[----:B------:R-:W-:-:S05]  /*2af00*/  IMAD.X R5, RZ, RZ, R161, P0 ;  /* 0x000000ffff057224 */ /* 0x000fca00000e06a1 */
[----:B------:R-:W-:Y:S02]  /*2af10*/  MOV R0, R4 ;  /* 0x0000000400007202 */ /* 0x000fe40000000f00 */
[----:B------:R-:W-:-:S04]  /*2af20*/  IADD3 R5, P0, R160, 0x2040, RZ ;  /* 0x00002040a0057810 */ /* 0x000fc80007f1e0ff */
[----:B------:R-:W-:Y:S02]  /*2af30*/  LOP3.LUT R4, R5, 0x380, RZ, 0xc0, !PT ;  /* 0x0000038005047812 */ /* 0x000fe400078ec0ff */
[----:B---3--:R-:W-:Y:S02]  /*2af40*/  F2FP.F16.F32.PACK_AB R8, R9, R8 ;  /* 0x000000080908723e */ /* 0x008fe400000000ff */
[----:B------:R-:W-:Y:S02]  /*2af50*/  SHF.R.U64 R4, R4, 0x3, RZ ;  /* 0x0000000304047819 */ /* 0x000fe400000012ff */
[----:B------:R-:W-:Y:S02]  /*2af60*/  MOV R20, R20 ;  /* 0x0000001400147202 */ /* 0x000fe40000000f00 */
[----:B------:R-:W-:Y:S02]  /*2af70*/  F2FP.F16.F32.PACK_AB R107, R7, R6 ;  /* 0x00000006076b723e */ /* 0x000fe400000000ff */
[----:B------:R-:W-:-:S02]  /*2af80*/  F2FP.F16.F32.PACK_AB R9, R11, R10 ;  /* 0x0000000a0b09723e */ /* 0x000fc400000000ff */
[----:B------:R-:W-:Y:S02]  /*2af90*/  F2FP.F16.F32.PACK_AB R10, R13, R12 ;  /* 0x0000000c0d0a723e */ /* 0x000fe400000000ff */
[----:B------:R-:W-:Y:S02]  /*2afa0*/  F2FP.F16.F32.PACK_AB R11, R15, R14 ;  /* 0x0000000e0f0b723e */ /* 0x000fe400000000ff */
[----:B------:R-:W-:Y:S01]  /*2afb0*/  LOP3.LUT R4, R4, R5, RZ, 0x3c, !PT ;  /* 0x0000000504047212 */ /* 0x000fe200078e3cff */
[----:B------:R-:W-:Y:S01]  /*2afc0*/  IMAD.X R5, RZ, RZ, R161, P0 ;  /* 0x000000ffff057224 */ /* 0x000fe200000e06a1 */
[----:B------:R-:W-:Y:S01]  /*2afd0*/  IADD3 R3, P0, R160, 0x2060, RZ ;  /* 0x00002060a0037810 */ /* 0x000fe20007f1e0ff */
[----:B------:R-:W-:Y:S01]  /*2afe0*/  STSM.16.M88.4 [R20], R104 ;  /* 0x0000006814007844 */ /* 0x000fe20000000200 */
[----:B------:R-:W-:Y:S02]  /*2aff0*/  F2FP.F16.F32.PACK_AB R24, R25, R24 ;  /* 0x000000181918723e */ /* 0x000fe400000000ff */
[----:B------:R-:W-:Y:S01]  /*2b000*/  F2FP.F16.F32.PACK_AB R25, R27, R26 ;  /* 0x0000001a1b19723e */ /* 0x000fe200000000ff */
[----:B------:R0:W-:Y:S01]  /*2b010*/  STSM.16.M88.4 [R0], R8 ;  /* 0x0000000800007844 */ /* 0x0001e20000000200 */
[----:B------:R-:W-:-:S02]  /*2b020*/  MOV R4, R4 ;  /* 0x0000000400047202 */ /* 0x000fc40000000f00 */
[----:B------:R-:W-:Y:S02]  /*2b030*/  F2FP.F16.F32.PACK_AB R26, R29, R28 ;  /* 0x0000001c1d1a723e */ /* 0x000fe400000000ff */
[----:B------:R-:W-:Y:S02]  /*2b040*/  F2FP.F16.F32.PACK_AB R27, R31, R30 ;  /* 0x0000001e1f1b723e */ /* 0x000fe400000000ff */
[----:B------:R-:W-:-:S03]  /*2b050*/  IADD3 R13, P5, R160, 0x4020, RZ ;  /* 0x00004020a00d7810 */ /* 0x000fc60007fbe0ff */
[----:B------:R1:W-:Y:S01]  /*2b060*/  STSM.16.M88.4 [R4], R24 ;  /* 0x0000001804007844 */ /* 0x0003e20000000200 */
[C---:B0-----:R-:W-:Y:S01]  /*2b070*/  IADD3 R11, P6, R160.reuse, 0x4000, RZ ;  /* 0x00004000a00b7810 */ /* 0x041fe20007fde0ff */
[----:B------:R-:W-:Y:S01]  /*2b080*/  IMAD.X R9, RZ, RZ, R161, P0 ;  /* 0x000000ffff097224 */ /* 0x000fe200000e06a1 */
[C---:B------:R-:W-:Y:S02]  /*2b090*/  IADD3 R5, P0, R160.reuse, 0x6040, RZ ;  /* 0x00006040a0057810 */ /* 0x040fe40007f1e0ff */
[----:B------:R-:W-:Y:S02]  /*2b0a0*/  LOP3.LUT R10, R11, 0x380, RZ, 0xc0, !PT ;  /* 0x000003800b0a7812 */ /* 0x000fe400078ec0ff */
[----:B------:R-:W-:Y:S02]  /*2b0b0*/  IADD3 R15, P4, R160, 0x4040, RZ ;  /* 0x00004040a00f7810 */ /* 0x000fe40007f9e0ff */
[----:B------:R-:W-:Y:S02]  /*2b0c0*/  SHF.R.U64 R10, R10, 0x3, RZ ;  /* 0x000000030a0a7819 */ /* 0x000fe400000012ff */
[----:B-1----:R-:W-:-:S02]  /*2b0d0*/  LOP3.LUT R4, R5, 0x380, RZ, 0xc0, !PT ;  /* 0x0000038005047812 */ /* 0x002fc400078ec0ff */
[----:B------:R-:W-:Y:S02]  /*2b0e0*/  IADD3 R21, P3, R160, 0x4060, RZ ;  /* 0x00004060a0157810 */ /* 0x000fe40007f7e0ff */
[----:B------:R-:W-:Y:S02]  /*2b0f0*/  SHF.R.U64 R4, R4, 0x3, RZ ;  /* 0x0000000304047819 */ /* 0x000fe400000012ff */
[----:B------:R-:W-:Y:S02]  /*2b100*/  IADD3 R25, P2, R160, 0x6000, RZ ;  /* 0x00006000a0197810 */ /* 0x000fe40007f5e0ff */
[----:B------:R-:W-:Y:S02]  /*2b110*/  LOP3.LUT R8, R3, 0x380, RZ, 0xc0, !PT ;  /* 0x0000038003087812 */ /* 0x000fe400078ec0ff */
[----:B------:R-:W-:Y:S02]  /*2b120*/  LOP3.LUT R12, R13, 0x380, RZ, 0xc0, !PT ;  /* 0x000003800d0c7812 */ /* 0x000fe400078ec0ff */
[----:B------:R-:W-:Y:S01]  /*2b130*/  LOP3.LUT R10, R10, R11, RZ, 0x3c, !PT ;  /* 0x0000000b0a0a7212 */ /* 0x000fe200078e3cff */
[----:B------:R-:W-:Y:S01]  /*2b140*/  IMAD.X R11, RZ, RZ, R161, P6 ;  /* 0x000000ffff0b7224 */ /* 0x000fe200030e06a1 */
[----:B------:R-:W-:-:S02]  /*2b150*/  IADD3 R27, P1, R160, 0x6020, RZ ;  /* 0x00006020a01b7810 */ /* 0x000fc40007f3e0ff */
[----:B------:R-:W-:Y:S02]  /*2b160*/  LOP3.LUT R14, R15, 0x380, RZ, 0xc0, !PT ;  /* 0x000003800f0e7812 */ /* 0x000fe400078ec0ff */
[----:B------:R-:W-:Y:S02]  /*2b170*/  LOP3.LUT R20, R21, 0x380, RZ, 0xc0, !PT ;  /* 0x0000038015147812 */ /* 0x000fe400078ec0ff */
[----:B------:R-:W-:Y:S02]  /*2b180*/  IADD3 R7, P6, R160, 0x6060, RZ ;  /* 0x00006060a0077810 */ /* 0x000fe40007fde0ff */
[----:B------:R-:W-:Y:S01]  /*2b190*/  LOP3.LUT R4, R4, R5, RZ, 0x3c, !PT ;  /* 0x0000000504047212 */ /* 0x000fe200078e3cff */
[----:B------:R-:W-:Y:S01]  /*2b1a0*/  IMAD.X R5, RZ, RZ, R161, P0 ;  /* 0x000000ffff057224 */ /* 0x000fe200000e06a1 */
[----:B------:R-:W-:Y:S02]  /*2b1b0*/  LOP3.LUT R24, R25, 0x380, RZ, 0xc0, !PT ;  /* 0x0000038019187812 */ /* 0x000fe400078ec0ff */
[----:B------:R-:W-:-:S02]  /*2b1c0*/  SHF.R.U64 R8, R8, 0x3, RZ ;  /* 0x0000000308087819 */ /* 0x000fc400000012ff */
[----:B------:R-:W-:Y:S02]  /*2b1d0*/  SHF.R.U64 R12, R12, 0x3, RZ ;  /* 0x000000030c0c7819 */ /* 0x000fe400000012ff */
[----:B------:R-:W-:Y:S02]  /*2b1e0*/  LOP3.LUT R26, R27, 0x380, RZ, 0xc0, !PT ;  /* 0x000003801b1a7812 */ /* 0x000fe400078ec0ff */
[----:B------:R-:W-:Y:S02]  /*2b1f0*/  ISETP.NE.U32.AND P0, PT, RZ, UR4, PT ;  /* 0x00000004ff007c0c */ /* 0x000fe4000bf05070 */
[----:B------:R-:W-:Y:S02]  /*2b200*/  SHF.R.U64 R14, R14, 0x3, RZ ;  /* 0x000000030e0e7819 */ /* 0x000fe400000012ff */
[----:B------:R-:W-:Y:S02]  /*2b210*/  SHF.R.U64 R20, R20, 0x3, RZ ;  /* 0x0000000314147819 */ /* 0x000fe400000012ff */
[----:B------:R-:W-:-:S02]  /*2b220*/  LOP3.LUT R6, R7, 0x380, RZ, 0xc0, !PT ;  /* 0x0000038007067812 */ /* 0x000fc400078ec0ff */
[----:B------:R-:W-:Y:S02]  /*2b230*/  SHF.R.U64 R24, R24, 0x3, RZ ;  /* 0x0000000318187819 */ /* 0x000fe400000012ff */
[----:B------:R-:W-:Y:S02]  /*2b240*/  LOP3.LUT R8, R8, R3, RZ, 0x3c, !PT ;  /* 0x0000000308087212 */ /* 0x000fe400078e3cff */
[----:B------:R-:W-:Y:S01]  /*2b250*/  LOP3.LUT R12, R12, R13, RZ, 0x3c, !PT ;  /* 0x0000000d0c0c7212 */ /* 0x000fe200078e3cff */
[--C-:B------:R-:W-:Y:S01]  /*2b260*/  IMAD.X R13, RZ, RZ, R161.reuse, P5 ;  /* 0x000000ffff0d7224 */ /* 0x100fe200028e06a1 */
[----:B------:R-:W-:Y:S02]  /*2b270*/  SHF.R.U64 R26, R26, 0x3, RZ ;  /* 0x000000031a1a7819 */ /* 0x000fe400000012ff */
[----:B------:R-:W-:Y:S02]  /*2b280*/  MOV R0, R4 ;  /* 0x0000000400007202 */ /* 0x000fe40000000f00 */
[----:B------:R-:W-:Y:S01]  /*2b290*/  ISETP.NE.AND.EX P0, PT, RZ, UR5, PT, P0 ;  /* 0x00000005ff007c0c */ /* 0x000fe2000bf05300 */
[----:B------:R-:W0:Y:S01]  /*2b2a0*/  LDC.64 R4, c[0x0][0xd00] ;  /* 0x00034000ff047b82 */ /* 0x000e220000000a00 */
[----:B------:R-:W-:Y:S01]  /*2b2b0*/  LOP3.LUT R14, R14, R15, RZ, 0x3c, !PT ;  /* 0x0000000f0e0e7212 */ /* 0x000fe200078e3cff */
[--C-:B------:R-:W-:Y:S01]  /*2b2c0*/  IMAD.X R15, RZ, RZ, R161.reuse, P4 ;  /* 0x000000ffff0f7224 */ /* 0x100fe200020e06a1 */
[----:B------:R-:W-:Y:S01]  /*2b2d0*/  LOP3.LUT R20, R20, R21, RZ, 0x3c, !PT ;  /* 0x0000001514147212 */ /* 0x000fe200078e3cff */
[----:B------:R-:W-:Y:S01]  /*2b2e0*/  IMAD.X R21, RZ, RZ, R161, P3 ;  /* 0x000000ffff157224 */ /* 0x000fe200018e06a1 */
[----:B------:R-:W-:-:S02]  /*2b2f0*/  SHF.R.U64 R6, R6, 0x3, RZ ;  /* 0x0000000306067819 */ /* 0x000fc400000012ff */
[----:B------:R-:W-:Y:S02]  /*2b300*/  F2FP.F16.F32.PACK_AB R108, R109, R108 ;  /* 0x0000006c6d6c723e */ /* 0x000fe400000000ff */
[----:B------:R-:W-:Y:S01]  /*2b310*/  LOP3.LUT R24, R24, R25, RZ, 0x3c, !PT ;  /* 0x0000001918187212 */ /* 0x000fe200078e3cff */
[--C-:B------:R-:W-:Y:S01]  /*2b320*/  IMAD.X R25, RZ, RZ, R161.reuse, P2 ;  /* 0x000000ffff197224 */ /* 0x100fe200010e06a1 */
[----:B------:R-:W-:Y:S02]  /*2b330*/  F2FP.F16.F32.PACK_AB R109, R111, R110 ;  /* 0x0000006e6f6d723e */ /* 0x000fe400000000ff */
[----:B------:R-:W-:Y:S01]  /*2b340*/  LOP3.LUT R26, R26, R27, RZ, 0x3c, !PT ;  /* 0x0000001b1a1a7212 */ /* 0x000fe200078e3cff */
[----:B------:R-:W-:Y:S01]  /*2b350*/  IMAD.X R27, RZ, RZ, R161, P1 ;  /* 0x000000ffff1b7224 */ /* 0x000fe200008e06a1 */
[----:B------:R-:W-:Y:S02]  /*2b360*/  MOV R8, R8 ;  /* 0x0000000800087202 */ /* 0x000fe40000000f00 */
[----:B------:R-:W-:-:S02]  /*2b370*/  MOV R10, R10 ;  /* 0x0000000a000a7202 */ /* 0x000fc40000000f00 */
[----:B------:R-:W-:Y:S01]  /*2b380*/  LOP3.LUT R6, R6, R7, RZ, 0x3c, !PT ;  /* 0x0000000706067212 */ /* 0x000fe200078e3cff */
[----:B------:R-:W-:Y:S01]  /*2b390*/  IMAD.X R7, RZ, RZ, R161, P6 ;  /* 0x000000ffff077224 */ /* 0x000fe200030e06a1 */
[----:B------:R-:W-:Y:S02]  /*2b3a0*/  MOV R12, R12 ;  /* 0x0000000c000c7202 */ /* 0x000fe40000000f00 */
[----:B------:R-:W-:Y:S02]  /*2b3b0*/  F2FP.F16.F32.PACK_AB R60, R61, R60 ;  /* 0x0000003c3d3c723e */ /* 0x000fe400000000ff */
[----:B------:R-:W-:Y:S02]  /*2b3c0*/  MOV R14, R14 ;  /* 0x0000000e000e7202 */ /* 0x000fe40000000f00 */
[----:B------:R-:W-:Y:S02]  /*2b3d0*/  F2FP.F16.F32.PACK_AB R61, R63, R62 ;  /* 0x0000003e3f3d723e */ /* 0x000fe400000000ff */
[----:B------:R-:W-:-:S02]  /*2b3e0*/  MOV R20, R20 ;  /* 0x0000001400147202 */ /* 0x000fc40000000f00 */
[----:B------:R-:W-:Y:S02]  /*2b3f0*/  MOV R24, R24 ;  /* 0x0000001800187202 */ /* 0x000fe40000000f00 */
[----:B------:R-:W-:Y:S02]  /*2b400*/  F2FP.F16.F32.PACK_AB R88, R89, R88 ;  /* 0x000000585958723e */ /* 0x000fe400000000ff */
[----:B------:R-:W-:Y:S02]  /*2b410*/  MOV R26, R26 ;  /* 0x0000001a001a7202 */ /* 0x000fe40000000f00 */
[----:B------:R-:W-:Y:S02]  /*2b420*/  F2FP.F16.F32.PACK_AB R89, R91, R90 ;  /* 0x0000005a5b59723e */ /* 0x000fe400000000ff */
[----:B------:R-:W-:Y:S02]  /*2b430*/  F2FP.F16.F32.PACK_AB R96, R97, R96 ;  /* 0x000000606160723e */ /* 0x000fe400000000ff */
[----:B------:R-:W-:-:S02]  /*2b440*/  F2FP.F16.F32.PACK_AB R90, R93, R92 ;  /* 0x0000005c5d5a723e */ /* 0x000fc400000000ff */
[----:B------:R-:W-:Y:S02]  /*2b450*/  F2FP.F16.F32.PACK_AB R91, R95, R94 ;  /* 0x0000005e5f5b723e */ /* 0x000fe400000000ff */
[----:B------:R-:W-:Y:S02]  /*2b460*/  F2FP.F16.F32.PACK_AB R97, R99, R98 ;  /* 0x000000626361723e */ /* 0x000fe400000000ff */
[----:B------:R-:W-:Y:S02]  /*2b470*/  MOV R3, R6 ;  /* 0x0000000600037202 */ /* 0x000fe40000000f00 */
[----:B------:R-:W-:Y:S01]  /*2b480*/  F2FP.F16.F32.PACK_AB R98, R101, R100 ;  /* 0x000000646562723e */ /* 0x000fe200000000ff */
[----:B------:R-:W1:Y:S01]  /*2b490*/  LDC.64 R6, c[0x0][0xd00] ;  /* 0x00034000ff067b82 */ /* 0x000e620000000a00 */
[----:B------:R-:W-:Y:S02]  /*2b4a0*/  F2FP.F16.F32.PACK_AB R99, R103, R102 ;  /* 0x000000666763723e */ /* 0x000fe400000000ff */
[----:B0-----:R-:W-:-:S04]  /*2b4b0*/  ISETP.NE.U32.AND P1, PT, R4, RZ, PT ;  /* 0x000000ff0400720c */ /* 0x001fc80003f25070 */
[----:B------:R-:W-:Y:S01]  /*2b4c0*/  ISETP.NE.AND.EX P1, PT, R5, RZ, PT, P1 ;  /* 0x000000ff0500720c */ /* 0x000fe20003f25310 */
[----:B------:R-:W-:Y:S01]  /*2b4d0*/  ULDC UR4, c[0x0][0xb88] ;  /* 0x0002e20000047ab9 */ /* 0x000fe20000000800 */
[----:B--2---:R-:W-:Y:S02]  /*2b4e0*/  F2FP.F16.F32.PACK_AB R110, R33, R32 ;  /* 0x00000020216e723e */ /* 0x004fe400000000ff */
[----:B------:R-:W-:Y:S02]  /*2b4f0*/  F2FP.F16.F32.PACK_AB R111, R35, R34 ;  /* 0x00000022236f723e */ /* 0x000fe400000000ff */
[----:B------:R-:W-:Y:S02]  /*2b500*/  F2FP.F16.F32.PACK_AB R36, R37, R36 ;  /* 0x000000242524723e */ /* 0x000fe400000000ff */
[----:B------:R-:W-:Y:S01]  /*2b510*/  F2FP.F16.F32.PACK_AB R37, R39, R38 ;  /* 0x000000262725723e */ /* 0x000fe200000000ff */
[----:B------:R0:W-:Y:S01]  /*2b520*/  STSM.16.M88.4 [R8], R108 ;  /* 0x0000006c08007844 */ /* 0x0001e20000000200 */
[----:B----4-:R-:W-:-:S02]  /*2b530*/  F2FP.F16.F32.PACK_AB R44, R45, R44 ;  /* 0x0000002c2d2c723e */ /* 0x010fc400000000ff */
[----:B------:R-:W-:Y:S02]  /*2b540*/  F2FP.F16.F32.PACK_AB R45, R47, R46 ;  /* 0x0000002e2f2d723e */ /* 0x000fe400000000ff */
[----:B------:R-:W-:Y:S02]  /*2b550*/  F2FP.F16.F32.PACK_AB R38, R41, R40 ;  /* 0x000000282926723e */ /* 0x000fe400000000ff */
[----:B------:R-:W-:Y:S01]  /*2b560*/  F2FP.F16.F32.PACK_AB R39, R43, R42 ;  /* 0x0000002a2b27723e */ /* 0x000fe200000000ff */
[----:B0-----:R-:W0:Y:S01]  /*2b570*/  @P0 LDC.64 R8, c[0x0][0xd08] ;  /* 0x00034200ff080b82 */ /* 0x001e220000000a00 */
        /* <DEDUP_REMOVED lines=10> */
[----:B------:R-:W-:Y:S01]  /*2b620*/  STSM.16.M88.4 [R10], R36 ;  /* 0x000000240a007844 */ /* 0x000fe20000000200 */
[----:B------:R-:W-:Y:S02]  /*2b630*/  F2FP.F16.F32.PACK_AB R70, R73, R72 ;  /* 0x000000484946723e */ /* 0x000fe400000000ff */
[----:B------:R-:W-:Y:S01]  /*2b640*/  F2FP.F16.F32.PACK_AB R71, R75, R74 ;  /* 0x0000004a4b47723e */ /* 0x000fe200000000ff */
[----:B------:R-:W-:Y:S01]  /*2b650*/  STSM.16.M88.4 [R12], R44 ;  /* 0x0000002c0c007844 */ /* 0x000fe20000000200 */
[----:B------:R-:W-:Y:S02]  /*2b660*/  F2FP.F16.F32.PACK_AB R76, R77, R76 ;  /* 0x0000004c4d4c723e */ /* 0x000fe400000000ff */
[----:B------:R-:W-:Y:S02]  /*2b670*/  F2FP.F16.F32.PACK_AB R77, R79, R78 ;  /* 0x0000004e4f4d723e */ /* 0x000fe400000000ff */
[----:B------:R-:W-:-:S02]  /*2b680*/  F2FP.F16.F32.PACK_AB R78, R81, R80 ;  /* 0x00000050514e723e */ /* 0x000fc400000000ff */
[----:B------:R-:W-:Y:S01]  /*2b690*/  F2FP.F16.F32.PACK_AB R79, R83, R82 ;  /* 0x00000052534f723e */ /* 0x000fe200000000ff */
[----:B------:R-:W-:Y:S04]  /*2b6a0*/  STSM.16.M88.4 [R14], R52 ;  /* 0x000000340e007844 */ /* 0x000fe80000000200 */
[----:B------:R2:W-:Y:S04]  /*2b6b0*/  STSM.16.M88.4 [R20], R60 ;  /* 0x0000003c14007844 */ /* 0x0005e80000000200 */
[----:B------:R-:W-:Y:S04]  /*2b6c0*/  STSM.16.M88.4 [R24], R68 ;  /* 0x0000004418007844 */ /* 0x000fe80000000200 */
[----:B------:R-:W-:Y:S04]  /*2b6d0*/  STSM.16.M88.4 [R26], R76 ;  /* 0x0000004c1a007844 */ /* 0x000fe80000000200 */
[----:B------:R-:W-:Y:S04]  /*2b6e0*/  STSM.16.M88.4 [R0], R88 ;  /* 0x0000005800007844 */ /* 0x000fe80000000200 */
[----:B------:R3:W-:Y:S01]  /*2b6f0*/  STSM.16.M88.4 [R3], R96 ;  /* 0x0000006003007844 */ /* 0x0007e20000000200 */
[----:B--2---:R-:W-:-:S02]  /*2b700*/  IMAD.MOV.U32 R20, RZ, RZ, RZ ;  /* 0x000000ffff147224 */ /* 0x004fc400078e00ff */
[C---:B-1----:R-:W-:Y:S01]  /*2b710*/  IMAD.WIDE R6, R214.reuse, 0x4, R6 ;  /* 0x00000004d6067825 */ /* 0x042fe200078e0206 */
[----:B------:R-:W-:Y:S03]  /*2b720*/  BAR.SYNC.DEFER_BLOCKING 0x1, 0x100 ;  /* 0x0044000000007b1d */ /* 0x000fe60000010000 */
[----:B0-----:R-:W-:-:S04]  /*2b730*/  @P0 IMAD.WIDE R8, R214, 0x4, R8 ;  /* 0x00000004d6080825 */ /* 0x001fc800078e0208 */
[----:B---3--:R-:W-:Y:S01]  /*2b740*/  IMAD.U32 R3, RZ, RZ, UR4 ;  /* 0x00000004ff037e24 */ /* 0x008fe2000f8e00ff */
[C---:B------:R-:W-:Y:S01]  /*2b750*/  ISETP.NE.AND P2, PT, R213.reuse, RZ, PT ;  /* 0x000000ffd500720c */ /* 0x040fe20003f45270 */
[----:B------:R-:W-:Y:S01]  /*2b760*/  ULDC UR4, c[0x0][0xbd4] ;  /* 0x0002f50000047ab9 */ /* 0x000fe20000000800 */
[----:B------:R0:W5:Y:S04]  /*2b770*/  @P1 LDG.E R20, desc[UR36][R6.64] ;  /* 0x0000002406141981 */ /* 0x000168000c1e1900 */
[----:B------:R0:W5:Y:S01]  /*2b780*/  @P0 LDG.E R3, desc[UR36][R8.64] ;  /* 0x0000002408030981 */ /* 0x000162000c1e1900 */
[----:B------:R-:W-:Y:S01]  /*2b790*/  SEL R213, R213, UR4, P2 ;  /* 0x00000004d5d57c07 */ /* 0x000fe20009000000 */
[----:B------:R-:W-:Y:S06]  /*2b7a0*/  @P0 BRA `(.L_x_3684) ;  /* 0x0000000000100947 */ /* 0x000fec0003800000 */
[----:B------:R-:W-:Y:S05]  /*2b7b0*/  @!P1 BRA `(.L_x_3684) ;  /* 0x00000000000c9947 */ /* 0x000fea0003800000 */
[----:B------:R-:W2:Y:S04]  /*2b7c0*/  LDG.E R0, desc[UR36][R6.64] ;  /* 0x0000002406007981 */ /* 0x000ea8000c1e1900 */
[----:B-----5:R-:W2:Y:S02]  /*2b7d0*/  LDG.E R3, desc[UR36][R6.64+0x4] ;  /* 0x0000042406037981 */ /* 0x020ea4000c1e1900 */
[----:B--2---:R-:W-:-:S07]  /*2b7e0*/  IMAD.IADD R3, R3, 0x1, -R0 ;  /* 0x0000000103037824 */ /* 0x004fce00078e0a00 */
.L_x_3684:
[----:B------:R-:W0:Y:S01]  /*2b7f0*/  S2R R0, SR_TID.X ;  /* 0x0000000000007919 */ /* 0x000e220000002100 */
[----:B------:R-:W-:Y:S02]  /*2b800*/  ISETP.NE.U32.AND P0, PT, R4, RZ, PT ;  /* 0x000000ff0400720c */ /* 0x000fe40003f05070 */
[----:B------:R-:W-:Y:S02]  /*2b810*/  ISETP.GT.AND P3, PT, R213, 0x1, PT ;  /* 0x00000001d500780c */ /* 0x000fe40003f64270 */
[----:B------:R-:W-:Y:S01]  /*2b820*/  ISETP.NE.AND.EX P0, PT, R5, RZ, PT, P0 ;  /* 0x000000ff0500720c */ /* 0x000fe20003f05300 */
[C---:B0-----:R-:W-:Y:S02]  /*2b830*/  VIADD R6, R0.reuse, 0xffffff80 ;  /* 0xffffff8000067836 */ /* 0x041fe40000000000 */
[----:B------:R-:W-:-:S05]  /*2b840*/  VIADD R0, R0, 0xffffff80 ;  /* 0xffffff8000007836 */ /* 0x000fca0000000000 */
[----:B------:R-:W-:-:S04]  /*2b850*/  SHF.R.S32.HI R0, RZ, 0x1f, R0 ;  /* 0x0000001fff007819 */ /* 0x000fc80000011400 */
[----:B------:R-:W-:-:S04]  /*2b860*/  LEA.HI R0, R0, R6, RZ, 0x7 ;  /* 0x0000000600007211 */ /* 0x000fc800078f38ff */
[----:B------:R-:W-:-:S06]  /*2b870*/  SHF.R.S32.HI R0, RZ, 0x7, R0 ;  /* 0x00000007ff007819 */ /* 0x000fcc0000011400 */
[----:B------:R-:W0:Y:S02]  /*2b880*/  SHFL.IDX PT, R0, R0, RZ, 0x1f ;  /* 0x00001fff00007589 */ /* 0x000e2400000e0000 */
[----:B0-----:R-:W-:Y:S02]  /*2b890*/  ISETP.NE.AND P1, PT, R0, RZ, PT ;  /* 0x000000ff0000720c */ /* 0x001fe40003f25270 */
[----:B-----5:R-:W-:-:S11]  /*2b8a0*/  SHF.R.S32.HI R0, RZ, 0x1f, R20 ;  /* 0x0000001fff007819 */ /* 0x020fd60000011414 */
[----:B------:R-:W-:Y:S05]  /*2b8b0*/  @P1 BRA `(.L_x_3685) ;  /* 0x0000000400141947 */ /* 0x000fea0003800000 */
[----:B------:R-:W2:Y:S01]  /*2b8c0*/  LDL R6, [R1+0x45c] ;  /* 0x00045c0001067983 */ /* 0x000ea20000100800 */
[----:B------:R-:W0:Y:S03]  /*2b8d0*/  LDC R26, c[0x0][0xce8] ;  /* 0x00033a00ff1a7b82 */ /* 0x000e260000000800 */
[----:B------:R-:W3:Y:S04]  /*2b8e0*/  LDL R7, [R1+0x460] ;  /* 0x0004600001077983 */ /* 0x000ee80000100800 */
[----:B------:R-:W4:Y:S01]  /*2b8f0*/  LDL R25, [R1+0x454] ;  /* 0x0004540001197983 */ /* 0x000f220000100800 */
[----:B------:R-:W-:Y:S02]  /*2b900*/  IMAD.IADD R28, R162, 0x1, R181 ;  /* 0x00000001a21c7824 */ /* 0x000fe400078e02b5 */
[----:B0-----:R-:W-:Y:S01]  /*2b910*/  IMAD R37, R3, R26, RZ ;  /* 0x0000001a03257224 */ /* 0x001fe200078e02ff */
[----:B------:R-:W-:Y:S01]  /*2b920*/  ISETP.GT.AND P5, PT, R213, 0x1, PT ;  /* 0x00000001d500780c */ /* 0x000fe20003fa4270 */
[----:B------:R-:W-:-:S05]  /*2b930*/  IMAD.MOV.U32 R21, RZ, RZ, 0xab8 ;  /* 0x00000ab8ff157424 */ /* 0x000fca00078e00ff */
[----:B------:R-:W-:-:S04]  /*2b940*/  SEL R21, R21, 0xa78, P5 ;  /* 0x00000a7815157807 */ /* 0x000fc80002800000 */
[----:B------:R-:W0:Y:S08]  /*2b950*/  LDC.64 R12, c[0x0][R21+0x220] ;  /* 0x00008800150c7b82 */ /* 0x000e300000000a00 */
[----:B------:R-:W1:Y:S01]  /*2b960*/  LDC.64 R10, c[0x0][R21+0x218] ;  /* 0x00008600150a7b82 */ /* 0x000e620000000a00 */
[----:B------:R-:W-:-:S07]  /*2b970*/  ISETP.NE.AND P6, PT, R26, 0x1, PT ;  /* 0x000000011a00780c */ /* 0x000fce0003fc5270 */
[----:B------:R-:W5:Y:S01]  /*2b980*/  LDC.64 R8, c[0x0][R21+0x228] ;  /* 0x00008a0015087b82 */ /* 0x000f620000000a00 */
[----:B------:R-:W-:-:S07]  /*2b990*/  ISETP.NE.U32.AND P2, PT, R4, RZ, PT ;  /* 0x000000ff0400720c */ /* 0x000fce0003f45070 */
[----:B------:R-:W0:Y:S01]  /*2b9a0*/  @P6 LDC R14, c[0x0][0xcec] ;  /* 0x00033b00ff0e6b82 */ /* 0x000e220000000800 */
[----:B--2---:R-:W-:-:S07]  /*2b9b0*/  IMAD.MOV R6, RZ, RZ, -R6 ;  /* 0x000000ffff067224 */ /* 0x004fce00078e0a06 */
[----:B------:R-:W2:Y:S01]  /*2b9c0*/  @P6 LDC R24, c[0x0][0xcf0] ;  /* 0x00033c00ff186b82 */ /* 0x000ea20000000800 */
[----:B---3--:R-:W-:-:S04]  /*2b9d0*/  ISETP.NE.AND P1, PT, R7, R6, PT ;  /* 0x000000060700720c */ /* 0x008fc80003f25270 */
[----:B------:R-:W-:-:S13]  /*2b9e0*/  ISETP.GE.OR P4, PT, R28, R37, P1 ;  /* 0x000000251c00720c */ /* 0x000fda0000f86670 */
[----:B------:R-:W3:Y:S01]  /*2b9f0*/  @!P4 LDL R29, [R1+0x1f0] ;  /* 0x0001f000011dc983 */ /* 0x000ee20000100800 */
[----:B------:R-:W5:Y:S01]  /*2ba00*/  LDC.64 R6, c[0x0][R21+0x210] ;  /* 0x0000840015067b82 */ /* 0x000f620000000a00 */
[----:B------:R-:W-:Y:S01]  /*2ba10*/  ISETP.NE.AND.EX P2, PT, R5, RZ, PT, P2 ;  /* 0x000000ff0500720c */ /* 0x000fe20003f45320 */
[----:B----4-:R-:W-:Y:S01]  /*2ba20*/  IMAD.IADD R35, R25, 0x1, R181 ;  /* 0x0000000119237824 */ /* 0x010fe200078e02b5 */
[----:B------:R-:W-:Y:S01]  /*2ba30*/  SHF.R.S32.HI R15, RZ, 0x1f, R214 ;  /* 0x0000001fff0f7819 */ /* 0x000fe200000114d6 */
[----:B------:R-:W-:Y:S01]  /*2ba40*/  BSSY B1, `(.L_x_3685) ;  /* 0x000002c000017945 */ /* 0x000fe20003800000 */
[----:B------:R-:W-:Y:S01]  /*2ba50*/  SEL R31, R214, RZ, !P2 ;  /* 0x000000ffd61f7207 */ /* 0x000fe20005000000 */
[----:B0-----:R-:W-:Y:S01]  /*2ba60*/  @P6 IMAD.HI.U32 R27, R35, R14, RZ ;  /* 0x0000000e231b6227 */ /* 0x001fe200078e00ff */
[----:B------:R-:W-:Y:S01]  /*2ba70*/  SEL R33, R15, RZ, !P2 ;  /* 0x000000ff0f217207 */ /* 0x000fe20005000000 */
[----:B------:R-:W0:Y:S02]  /*2ba80*/  LDC.64 R4, c[0x0][0xca8] ;  /* 0x00032a00ff047b82 */ /* 0x000e240000000a00 */
[----:B------:R-:W-:-:S02]  /*2ba90*/  IMAD R13, R13, R31, RZ ;  /* 0x0000001f0d0d7224 */ /* 0x000fc400078e02ff */
[----:B------:R-:W-:-:S04]  /*2baa0*/  IMAD.WIDE.U32 R14, R12, R31, RZ ;  /* 0x0000001f0c0e7225 */ /* 0x000fc800078e00ff */
[----:B------:R-:W-:Y:S02]  /*2bab0*/  IMAD R33, R12, R33, R13 ;  /* 0x000000210c217224 */ /* 0x000fe400078e020d */
[-C--:B-1----:R-:W-:Y:S01]  /*2bac0*/  IMAD R31, R11, R157.reuse, RZ ;  /* 0x0000009d0b1f7224 */ /* 0x082fe200078e02ff */
[----:B------:R-:W-:Y:S01]  /*2bad0*/  SEL R11, R220, RZ, P5 ;  /* 0x000000ffdc0b7207 */ /* 0x000fe20002800000 */
[----:B------:R-:W-:-:S04]  /*2bae0*/  IMAD.WIDE.U32 R12, R10, R157, RZ ;  /* 0x0000009d0a0c7225 */ /* 0x000fc800078e00ff */
[----:B------:R-:W-:Y:S01]  /*2baf0*/  IMAD.MOV.U32 R25, RZ, RZ, R35 ;  /* 0x000000ffff197224 */ /* 0x000fe200078e0023 */
[----:B--2---:R-:W-:Y:S01]  /*2bb00*/  @P6 SHF.R.U32.HI R25, RZ, R24, R27 ;  /* 0x00000018ff196219 */ /* 0x004fe2000001161b */
[----:B------:R-:W-:Y:S01]  /*2bb10*/  IMAD.IADD R10, R13, 0x1, R31 ;  /* 0x000000010d0a7824 */ /* 0x000fe200078e021f */
[----:B------:R-:W-:Y:S01]  /*2bb20*/  IADD3 R14, P2, P6, R14, R12, R20 ;  /* 0x0000000c0e0e7210 */ /* 0x000fe20007e5e014 */
[----:B------:R-:W-:Y:S02]  /*2bb30*/  IMAD.IADD R33, R15, 0x1, R33 ;  /* 0x000000010f217824 */ /* 0x000fe400078e0221 */
[-C--:B-----5:R-:W-:Y:S01]  /*2bb40*/  IMAD R13, R9, R11.reuse, RZ ;  /* 0x0000000b090d7224 */ /* 0x0a0fe200078e02ff */
[----:B0-----:R-:W0:Y:S01]  /*2bb50*/  @!P5 LDC R4, c[0x0][0xc50] ;  /* 0x00031400ff04db82 */ /* 0x001e220000000800 */
[----:B------:R-:W-:Y:S01]  /*2bb60*/  IMAD.WIDE.U32 R8, R8, R11, RZ ;  /* 0x0000000b08087225 */ /* 0x000fe200078e00ff */
[----:B------:R-:W-:-:S03]  /*2bb70*/  IADD3.X R10, R33, R10, R0, P2, P6 ;  /* 0x0000000a210a7210 */ /* 0x000fc600017ec400 */
[----:B------:R-:W-:Y:S02]  /*2bb80*/  IMAD.MOV R15, RZ, RZ, -R25 ;  /* 0x000000ffff0f7224 */ /* 0x000fe400078e0a19 */
[----:B------:R-:W-:Y:S01]  /*2bb90*/  IMAD.IADD R13, R9, 0x1, R13 ;  /* 0x00000001090d7824 */ /* 0x000fe200078e020d */
[----:B------:R-:W1:Y:S01]  /*2bba0*/  @!P5 LDC R5, c[0x0][0xc54] ;  /* 0x00031500ff05db82 */ /* 0x000e620000000800 */
[----:B------:R-:W-:Y:S01]  /*2bbb0*/  IADD3 R8, P2, P5, R25, R14, R8 ;  /* 0x0000000e19087210 */ /* 0x000fe20007d5e008 */
[----:B------:R-:W-:Y:S01]  /*2bbc0*/  IMAD R11, R26, R15, R35 ;  /* 0x0000000f1a0b7224 */ /* 0x000fe200078e0223 */
[----:B------:R-:W-:-:S04]  /*2bbd0*/  SHF.R.S32.HI R25, RZ, 0x1f, R25 ;  /* 0x0000001fff197819 */ /* 0x000fc80000011419 */
[----:B------:R-:W-:Y:S01]  /*2bbe0*/  IADD3.X R9, R25, R10, R13, P2, P5 ;  /* 0x0000000a19097210 */ /* 0x000fe200017ea40d */
[-C--:B------:R-:W-:Y:S01]  /*2bbf0*/  IMAD R7, R7, R11.reuse, RZ ;  /* 0x0000000b07077224 */ /* 0x080fe200078e02ff */
[----:B------:R-:W-:Y:S01]  /*2bc00*/  SHF.R.S32.HI R13, RZ, 0x1f, R11 ;  /* 0x0000001fff0d7819 */ /* 0x000fe2000001140b */
[----:B------:R-:W-:-:S04]  /*2bc10*/  IMAD.WIDE.U32 R8, R6, R11, R8 ;  /* 0x0000000b06087225 */ /* 0x000fc800078e0008 */
[----:B------:R-:W-:-:S04]  /*2bc20*/  IMAD R7, R6, R13, R7 ;  /* 0x0000000d06077224 */ /* 0x000fc800078e0207 */
[----:B------:R-:W-:Y:S01]  /*2bc30*/  IMAD.IADD R6, R9, 0x1, R7 ;  /* 0x0000000109067824 */ /* 0x000fe200078e0207 */
[----:B0-----:R-:W-:-:S04]  /*2bc40*/  LEA R9, P2, R8, R4, 0x2 ;  /* 0x0000000408097211 */ /* 0x001fc800078410ff */
[----:B-1----:R-:W-:Y:S01]  /*2bc50*/  LEA.HI.X R10, R8, R5, R6, 0x2, P2 ;  /* 0x00000005080a7211 */ /* 0x002fe200010f1406 */
[----:B------:R-:W-:Y:S01]  /*2bc60*/  VIADD R8, R28, 0x8 ;  /* 0x000000081c087836 */ /* 0x000fe20000000000 */
[----:B------:R-:W-:Y:S04]  /*2bc70*/  SHFL.IDX PT, R6, R9, RZ, 0x1c1f ;  /* 0x001c1fff09067589 */ /* 0x000fe800000e0000 */
[----:B------:R-:W3:Y:S01]  /*2bc80*/  SHFL.IDX PT, R7, R10, RZ, 0x1c1f ;  /* 0x001c1fff0a077589 */ /* 0x000ee200000e0000 */
[----:B------:R-:W-:-:S03]  /*2bc90*/  ISETP.GE.OR P1, PT, R8, R37, P1 ;  /* 0x000000250800720c */ /* 0x000fc60000f26670 */
[----:B------:R0:W1:Y:S04]  /*2bca0*/  SHFL.IDX PT, R4, R9, 0x1, 0x1c1f ;  /* 0x003c1f0009047f89 */ /* 0x00006800000e0000 */
[----:B------:R0:W2:Y:S04]  /*2bcb0*/  SHFL.IDX PT, R5, R10, 0x1, 0x1c1f ;  /* 0x003c1f000a057f89 */ /* 0x0000a800000e0000 */
[----:B---3--:R0:W-:Y:S02]  /*2bcc0*/  @!P4 ST.E desc[UR36][R6.64], R29 ;  /* 0x0000001d0600c985 */ /* 0x0081e4000c101924 */
[----:B-12---:R-:W-:Y:S05]  /*2bcd0*/  @P1 BRA `(.L_x_3686) ;  /* 0x0000000000081947 */ /* 0x006fea0003800000 */
[----:B0-----:R-:W2:Y:S04]  /*2bce0*/  LDL R7, [R1+0x1f4] ;  /* 0x0001f40001077983 */ /* 0x001ea80000100800 */
[----:B--2---:R1:W-:Y:S02]  /*2bcf0*/  ST.E desc[UR36][R4.64], R7 ;  /* 0x0000000704007985 */ /* 0x0043e4000c101924 */
.L_x_3686:
[----:B------:R-:W-:Y:S05]  /*2bd00*/  BSYNC B1 ;  /* 0x0000000000017941 */ /* 0x000fea0003800000 */
.L_x_3685:
[----:B------:R-:W-:Y:S01]  /*2bd10*/  SEL R76, R214, RZ, !P0 ;  /* 0x000000ffd64c7207 */ /* 0x000fe20004000000 */
[----:B------:R-:W-:Y:S06]  /*2bd20*/  @P3 BRA `(.L_x_3687) ;  /* 0x0000001000343947 */ /* 0x000fec0003800000 */
[----:B-1----:R-:W1:Y:S01]  /*2bd30*/  S2R R4, SR_TID.X ;  /* 0x0000000000047919 */ /* 0x002e620000002100 */
[----:B------:R-:W-:Y:S01]  /*2bd40*/  IMAD.MOV.U32 R5, RZ, RZ, 0x2 ;  /* 0x00000002ff057424 */ /* 0x000fe200078e00ff */
[----:B------:R-:W2:Y:S01]  /*2bd50*/  LDC R80, c[0x0][0xce8] ;  /* 0x00033a00ff507b82 */ /* 0x000ea20000000800 */
[----:B------:R-:W-:Y:S01]  /*2bd60*/  ULDC.64 UR4, c[0x0][0xba0] ;  /* 0x0002e80000047ab9 */ /* 0x000fe20000000a00 */
[C---:B-1----:R-:W-:Y:S02]  /*2bd70*/  VIADD R88, R4.reuse, 0xffffff80 ;  /* 0xffffff8004587836 */ /* 0x042fe40000000000 */
[----:B------:R-:W-:-:S03]  /*2bd80*/  VIADD R91, R4, 0xffffff80 ;  /* 0xffffff80045b7836 */ /* 0x000fc60000000000 */
[----:B------:R-:W-:-:S04]  /*2bd90*/  SHF.R.S32.HI R88, RZ, 0x1f, R88 ;  /* 0x0000001fff587819 */ /* 0x000fc80000011458 */
[----:B------:R-:W-:-:S04]  /*2bda0*/  LEA.HI R88, R88, R91, RZ, 0x3 ;  /* 0x0000005b58587211 */ /* 0x000fc800078f18ff */
[----:B------:R-:W-:-:S05]  /*2bdb0*/  SHF.R.S32.HI R88, RZ, 0x3, R88 ;  /* 0x00000003ff587819 */ /* 0x000fca0000011458 */
[----:B------:R-:W-:-:S04]  /*2bdc0*/  IMAD R4, R88, 0x40, R166 ;  /* 0x0000004058047824 */ /* 0x000fc800078e02a6 */
[----:B------:R-:W-:-:S03]  /*2bdd0*/  IMAD.WIDE R4, R4, R5, UR40 ;  /* 0x0000002804047e25 */ /* 0x000fc6000f8e0205 */
[C---:B------:R-:W-:Y:S02]  /*2bde0*/  IADD3 R41, P2, R4.reuse, 0x7000, RZ ;  /* 0x0000700004297810 */ /* 0x040fe40007f5e0ff */
[----:B------:R-:W-:Y:S02]  /*2bdf0*/  IADD3 R33, P0, R4, 0x5000, RZ ;  /* 0x0000500004217810 */ /* 0x000fe40007f1e0ff */
[----:B------:R-:W-:Y:S01]  /*2be00*/  LOP3.LUT R40, R41, 0x380, RZ, 0xc0, !PT ;  /* 0x0000038029287812 */ /* 0x000fe200078ec0ff */
[----:B------:R-:W-:Y:S01]  /*2be10*/  IMAD R21, R0, UR4, RZ ;  /* 0x0000000400157c24 */ /* 0x000fe2000f8e02ff */
[----:B------:R-:W-:Y:S01]  /*2be20*/  LOP3.LUT R32, R33, 0x380, RZ, 0xc0, !PT ;  /* 0x0000038021207812 */ /* 0x000fe200078ec0ff */
[----:B------:R-:W1:Y:S01]  /*2be30*/  LDC R0, c[0x0][0xbc8] ;  /* 0x0002f200ff007b82 */ /* 0x000e620000000800 */
[----:B------:R-:W-:Y:S02]  /*2be40*/  SHF.R.U64 R40, R40, 0x3, RZ ;  /* 0x0000000328287819 */ /* 0x000fe400000012ff */
[----:B------:R-:W-:-:S02]  /*2be50*/  IADD3 R37, P1, R4, 0x6000, RZ ;  /* 0x0000600004257810 */ /* 0x000fc40007f3e0ff */
[----:B------:R-:W-:Y:S01]  /*2be60*/  LOP3.LUT R40, R40, R41, RZ, 0x3c, !PT ;  /* 0x0000002928287212 */ /* 0x000fe200078e3cff */
[----:B------:R-:W-:Y:S01]  /*2be70*/  IMAD.X R41, RZ, RZ, R5, P2 ;  /* 0x000000ffff297224 */ /* 0x000fe200010e0605 */
[----:B------:R-:W-:Y:S02]  /*2be80*/  IADD3 R69, P2, R4, 0xe000, RZ ;  /* 0x0000e00004457810 */ /* 0x000fe40007f5e0ff */
[----:B------:R-:W-:Y:S02]  /*2be90*/  SHF.R.U64 R32, R32, 0x3, RZ ;  /* 0x0000000320207819 */ /* 0x000fe400000012ff */
[----:B------:R-:W-:Y:S01]  /*2bea0*/  LOP3.LUT R68, R69, 0x380, RZ, 0xc0, !PT ;  /* 0x0000038045447812 */ /* 0x000fe200078ec0ff */
[----:B------:R-:W-:Y:S01]  /*2beb0*/  IMAD R77, R20, UR5, R21 ;  /* 0x00000005144d7c24 */ /* 0x000fe2000f8e0215 */
[----:B------:R-:W-:Y:S01]  /*2bec0*/  LOP3.LUT R36, R37, 0x380, RZ, 0xc0, !PT ;  /* 0x0000038025247812 */ /* 0x000fe200078ec0ff */
[----:B------:R-:W-:Y:S01]  /*2bed0*/  IMAD R78, R221, 0x20, R88 ;  /* 0x00000020dd4e7824 */ /* 0x000fe200078e0258 */
[----:B------:R-:W-:Y:S01]  /*2bee0*/  SHF.R.U64 R68, R68, 0x3, RZ ;  /* 0x0000000344447819 */ /* 0x000fe200000012ff */
[----:B------:R-:W-:Y:S01]  /*2bef0*/  IMAD.WIDE.U32 R20, R20, UR4, RZ ;  /* 0x0000000414147c25 */ /* 0x000fe2000f8e00ff */
[----:B------:R-:W-:Y:S01]  /*2bf00*/  LOP3.LUT R32, R32, R33, RZ, 0x3c, !PT ;  /* 0x0000002120207212 */ /* 0x000fe200078e3cff */
[----:B------:R-:W-:Y:S01]  /*2bf10*/  ULDC.64 UR4, c[0x0][0xbe8] ;  /* 0x0002fa0000047ab9 */ /* 0x000fe20000000a00 */
[----:B------:R-:W-:Y:S01]  /*2bf20*/  LOP3.LUT R68, R68, R69, RZ, 0x3c, !PT ;  /* 0x0000004544447212 */ /* 0x000fe200078e3cff */
[--C-:B------:R-:W-:Y:S01]  /*2bf30*/  IMAD.X R69, RZ, RZ, R5.reuse, P2 ;  /* 0x000000ffff457224 */ /* 0x100fe200010e0605 */
[----:B--2---:R-:W-:Y:S01]  /*2bf40*/  ISETP.NE.AND P2, PT, R80, 0x1, PT ;  /* 0x000000015000780c */ /* 0x004fe20003f45270 */
[----:B------:R-:W-:Y:S01]  /*2bf50*/  IMAD.X R33, RZ, RZ, R5, P0 ;  /* 0x000000ffff217224 */ /* 0x000fe200000e0605 */
[----:B------:R-:W-:Y:S01]  /*2bf60*/  SHF.R.U64 R36, R36, 0x3, RZ ;  /* 0x0000000324247819 */ /* 0x000fe200000012ff */
[----:B------:R-:W5:Y:S01]  /*2bf70*/  LD.E.128 R40, desc[UR36][R40.64] ;  /* 0x0000002428287980 */ /* 0x000f62000c101d00 */
[C---:B------:R-:W-:Y:S01]  /*2bf80*/  IADD3 R61, P0, R4.reuse, 0xc000, RZ ;  /* 0x0000c000043d7810 */ /* 0x040fe20007f1e0ff */
[----:B------:R-:W-:Y:S01]  /*2bf90*/  IMAD.IADD R21, R21, 0x1, R77 ;  /* 0x0000000115157824 */ /* 0x000fe200078e024d */
[----:B0-----:R-:W-:-:S02]  /*2bfa0*/  IADD3 R9, P3, R4, 0x1000, RZ ;  /* 0x0000100004097810 */ /* 0x001fc40007f7e0ff */
[C---:B------:R-:W-:Y:S02]  /*2bfb0*/  IADD3 R13, P4, R4.reuse, 0x2000, RZ ;  /* 0x00002000040d7810 */ /* 0x040fe40007f9e0ff */
[C---:B------:R-:W-:Y:S02]  /*2bfc0*/  IADD3 R25, P5, R4.reuse, 0x3000, RZ ;  /* 0x0000300004197810 */ /* 0x040fe40007fbe0ff */
[----:B------:R-:W-:Y:S01]  /*2bfd0*/  IADD3 R29, P6, R4, 0x4000, RZ ;  /* 0x00004000041d7810 */ /* 0x000fe20007fde0ff */
[----:B------:R-:W0:Y:S01]  /*2bfe0*/  @P2 LDC R83, c[0x0][0xcec] ;  /* 0x00033b00ff532b82 */ /* 0x000e220000000800 */
[----:B------:R-:W-:Y:S01]  /*2bff0*/  LOP3.LUT R36, R36, R37, RZ, 0x3c, !PT ;  /* 0x0000002524247212 */ /* 0x000fe200078e3cff */
[----:B------:R-:W-:Y:S01]  /*2c000*/  IMAD.X R37, RZ, RZ, R5, P1 ;  /* 0x000000ffff257224 */ /* 0x000fe200008e0605 */
[----:B------:R-:W-:Y:S01]  /*2c010*/  LOP3.LUT R60, R61, 0x380, RZ, 0xc0, !PT ;  /* 0x000003803d3c7812 */ /* 0x000fe200078ec0ff */
[----:B------:R-:W-:Y:S01]  /*2c020*/  IMAD.WIDE.U32 R20, R157, UR4, R20 ;  /* 0x000000049d147c25 */ /* 0x000fe2000f8e0014 */
[----:B------:R-:W-:Y:S01]  /*2c030*/  LOP3.LUT R8, R9, 0x380, RZ, 0xc0, !PT ;  /* 0x0000038009087812 */ /* 0x000fe200078ec0ff */
[----:B------:R-:W5:Y:S01]  /*2c040*/  LD.E.128 R32, desc[UR36][R32.64] ;  /* 0x0000002420207980 */ /* 0x000f62000c101d00 */
[----:B------:R-:W-:Y:S01]  /*2c050*/  IADD3 R65, P1, R4, 0xd000, RZ ;  /* 0x0000d00004417810 */ /* 0x000fe20007f3e0ff */
[----:B------:R-:W2:Y:S01]  /*2c060*/  @P2 LDC R89, c[0x0][0xcf0] ;  /* 0x00033c00ff592b82 */ /* 0x000ea20000000800 */
[----:B------:R-:W-:Y:S01]  /*2c070*/  SHF.R.U64 R60, R60, 0x3, RZ ;  /* 0x000000033c3c7819 */ /* 0x000fe200000012ff */
[----:B------:R-:W-:Y:S01]  /*2c080*/  IMAD.IADD R82, R181, 0x1, R78 ;  /* 0x00000001b5527824 */ /* 0x000fe200078e024e */
[----:B------:R-:W-:Y:S01]  /*2c090*/  SHF.R.S32.HI R77, RZ, 0x1f, R76 ;  /* 0x0000001fff4d7819 */ /* 0x000fe2000001144c */
[----:B------:R-:W-:Y:S01]  /*2c0a0*/  IMAD R21, R157, UR5, R21 ;  /* 0x000000059d157c24 */ /* 0x000fe2000f8e0215 */
[----:B------:R-:W-:Y:S01]  /*2c0b0*/  SHF.R.U64 R8, R8, 0x3, RZ ;  /* 0x0000000308087819 */ /* 0x000fe200000012ff */
[----:B------:R-:W-:Y:S01]  /*2c0c0*/  ULDC.64 UR4, c[0x0][0xbf0] ;  /* 0x0002fc0000047ab9 */ /* 0x000fe20000000a00 */
[----:B------:R-:W-:Y:S01]  /*2c0d0*/  LOP3.LUT R64, R65, 0x380, RZ, 0xc0, !PT ;  /* 0x0000038041407812 */ /* 0x000fe200078ec0ff */
[----:B------:R-:W-:Y:S01]  /*2c0e0*/  IMAD R77, R77, UR4, RZ ;  /* 0x000000044d4d7c24 */ /* 0x000fe2000f8e02ff */
[----:B------:R-:W-:Y:S01]  /*2c0f0*/  LOP3.LUT R60, R60, R61, RZ, 0x3c, !PT ;  /* 0x0000003d3c3c7212 */ /* 0x000fe200078e3cff */
[--C-:B------:R-:W-:Y:S01]  /*2c100*/  IMAD.X R61, RZ, RZ, R5.reuse, P0 ;  /* 0x000000ffff3d7224 */ /* 0x100fe200000e0605 */
[----:B------:R-:W-:Y:S01]  /*2c110*/  LOP3.LUT R8, R8, R9, RZ, 0x3c, !PT ;  /* 0x0000000908087212 */ /* 0x000fe200078e3cff */
[----:B------:R-:W-:Y:S01]  /*2c120*/  IMAD.X R9, RZ, RZ, R5, P3 ;  /* 0x000000ffff097224 */ /* 0x000fe200018e0605 */
[----:B------:R-:W-:Y:S01]  /*2c130*/  SHF.R.U64 R64, R64, 0x3, RZ ;  /* 0x0000000340407819 */ /* 0x000fe200000012ff */
[----:B------:R-:W5:Y:S01]  /*2c140*/  LD.E.128 R36, desc[UR36][R36.64] ;  /* 0x0000002424247980 */ /* 0x000f62000c101d00 */
[----:B-1----:R-:W-:-:S02]  /*2c150*/  ISETP.GE.AND P0, PT, R219, R0, PT ;  /* 0x00000000db00720c */ /* 0x002fc40003f06270 */
[----:B------:R-:W-:Y:S01]  /*2c160*/  IADD3 R45, P3, R4, 0x8000, RZ ;  /* 0x00008000042d7810 */ /* 0x000fe20007f7e0ff */
[C---:B------:R-:W-:Y:S01]  /*2c170*/  IMAD R81, R76.reuse, UR5, R77 ;  /* 0x000000054c517c24 */ /* 0x040fe2000f8e024d */
[----:B------:R-:W-:Y:S01]  /*2c180*/  LOP3.LUT R12, R13, 0x380, RZ, 0xc0, !PT ;  /* 0x000003800d0c7812 */ /* 0x000fe200078ec0ff */
[----:B------:R-:W5:Y:S01]  /*2c190*/  LD.E.128 R68, desc[UR36][R68.64] ;  /* 0x0000002444447980 */ /* 0x000f62000c101d00 */
[----:B------:R-:W-:Y:S02]  /*2c1a0*/  LOP3.LUT R24, R25, 0x380, RZ, 0xc0, !PT ;  /* 0x0000038019187812 */ /* 0x000fe400078ec0ff */
[----:B------:R-:W-:Y:S01]  /*2c1b0*/  LOP3.LUT R28, R29, 0x380, RZ, 0xc0, !PT ;  /* 0x000003801d1c7812 */ /* 0x000fe200078ec0ff */
[----:B------:R-:W-:Y:S01]  /*2c1c0*/  IMAD.WIDE.U32 R20, R76, UR4, R20 ;  /* 0x000000044c147c25 */ /* 0x000fe2000f8e0014 */
[----:B------:R-:W-:Y:S01]  /*2c1d0*/  LOP3.LUT R64, R64, R65, RZ, 0x3c, !PT ;  /* 0x0000004140407212 */ /* 0x000fe200078e3cff */
[----:B------:R-:W-:Y:S01]  /*2c1e0*/  ULDC.64 UR4, c[0x0][0xbe0] ;  /* 0x0002f80000047ab9 */ /* 0x000fe20000000a00 */
[----:B------:R-:W-:Y:S01]  /*2c1f0*/  SEL R77, RZ, 0xffffffff, P0 ;  /* 0xffffffffff4d7807 */ /* 0x000fe20000000000 */
[----:B------:R-:W-:Y:S01]  /*2c200*/  IMAD.X R65, RZ, RZ, R5, P1 ;  /* 0x000000ffff417224 */ /* 0x000fe200008e0605 */
[----:B------:R-:W-:Y:S01]  /*2c210*/  LOP3.LUT R44, R45, 0x380, RZ, 0xc0, !PT ;  /* 0x000003802d2c7812 */ /* 0x000fe200078ec0ff */
[----:B------:R-:W5:Y:S01]  /*2c220*/  LD.E.128 R60, desc[UR36][R60.64] ;  /* 0x000000243c3c7980 */ /* 0x000f62000c101d00 */
[----:B------:R-:W-:Y:S01]  /*2c230*/  ISETP.GE.AND P1, PT, R166, R0, PT ;  /* 0x00000000a600720c */ /* 0x000fe20003f26270 */
[----:B------:R-:W-:Y:S01]  /*2c240*/  IMAD.SHL.U32 R77, R77, 0x2, RZ ;  /* 0x000000024d4d7824 */ /* 0x000fe200078e00ff */
[----:B------:R-:W-:-:S02]  /*2c250*/  SHF.R.U64 R12, R12, 0x3, RZ ;  /* 0x000000030c0c7819 */ /* 0x000fc400000012ff */
[----:B------:R-:W-:Y:S02]  /*2c260*/  SHF.R.U64 R24, R24, 0x3, RZ ;  /* 0x0000000318187819 */ /* 0x000fe400000012ff */
[----:B------:R-:W-:Y:S02]  /*2c270*/  SHF.R.U64 R28, R28, 0x3, RZ ;  /* 0x000000031c1c7819 */ /* 0x000fe400000012ff */
[----:B------:R-:W-:Y:S01]  /*2c280*/  LOP3.LUT R11, R4, 0x380, RZ, 0xc0, !PT ;  /* 0x00000380040b7812 */ /* 0x000fe200078ec0ff */
[----:B------:R-:W-:Y:S01]  /*2c290*/  IMAD.IADD R21, R21, 0x1, R81 ;  /* 0x0000000115157824 */ /* 0x000fe200078e0251 */
[----:B------:R-:W-:Y:S01]  /*2c2a0*/  SHF.R.U64 R44, R44, 0x3, RZ ;  /* 0x000000032c2c7819 */ /* 0x000fe200000012ff */
[----:B------:R-:W5:Y:S01]  /*2c2b0*/  LD.E.128 R64, desc[UR36][R64.64] ;  /* 0x0000002440407980 */ /* 0x000f62000c101d00 */
[----:B------:R-:W-:Y:S02]  /*2c2c0*/  ISETP.GE.AND P0, PT, R218, R0, PT ;  /* 0x00000000da00720c */ /* 0x000fe40003f06270 */
[----:B------:R-:W-:-:S02]  /*2c2d0*/  SEL R76, RZ, 0x1, P1 ;  /* 0x00000001ff4c7807 */ /* 0x000fc40000800000 */
        /* <DEDUP_REMOVED lines=11> */
[----:B------:R-:W-:Y:S01]  /*2c390*/  IADD3 R57, P6, R4, 0xb000, RZ ;  /* 0x0000b00004397810 */ /* 0x000fe20007fde0ff */
[----:B------:R-:W5:Y:S01]  /*2c3a0*/  LD.E.128 R24, desc[UR36][R24.64] ;  /* 0x0000002418187980 */ /* 0x000f62000c101d00 */
[----:B------:R-:W-:Y:S02]  /*2c3b0*/  SEL R79, RZ, 0xffffffff, P0 ;  /* 0xffffffffff4f7807 */ /* 0x000fe40000000000 */
[----:B------:R-:W-:Y:S01]  /*2c3c0*/  LOP3.LUT R78, R77, 0x2, R76, 0xe2, !PT ;  /* 0x000000024d4e7812 */ /* 0x000fe200078ee24c */
[----:B0-----:R-:W-:Y:S01]  /*2c3d0*/  @P2 IMAD.HI.U32 R76, R82, R83, RZ ;  /* 0x00000053524c2227 */ /* 0x001fe200078e00ff */
[----:B------:R-:W-:Y:S01]  /*2c3e0*/  IADD3 R7, P3, R4, 0xf000, RZ ;  /* 0x0000f00004077810 */ /* 0x000fe20007f7e0ff */
[----:B------:R-:W5:Y:S01]  /*2c3f0*/  LD.E.128 R28, desc[UR36][R28.64] ;  /* 0x000000241c1c7980 */ /* 0x000f62000c101d00 */
[----:B------:R-:W-:Y:S01]  /*2c400*/  LOP3.LUT R48, R49, 0x380, RZ, 0xc0, !PT ;  /* 0x0000038031307812 */ /* 0x000fe200078ec0ff */
[----:B------:R-:W-:Y:S01]  /*2c410*/  IMAD.MOV.U32 R77, RZ, RZ, R82 ;  /* 0x000000ffff4d7224 */ /* 0x000fe200078e0052 */
[----:B------:R-:W-:Y:S01]  /*2c420*/  LOP3.LUT R52, R53, 0x380, RZ, 0xc0, !PT ;  /* 0x0000038035347812 */ /* 0x000fe200078ec0ff */
[----:B------:R-:W-:Y:S01]  /*2c430*/  IMAD.SHL.U32 R79, R79, 0x4, RZ ;  /* 0x000000044f4f7824 */ /* 0x000fe200078e00ff */
[----:B------:R-:W-:Y:S01]  /*2c440*/  LOP3.LUT R56, R57, 0x380, RZ, 0xc0, !PT ;  /* 0x0000038039387812 */ /* 0x000fe200078ec0ff */
[----:B------:R-:W-:Y:S01]  /*2c450*/  IMAD.X R73, RZ, RZ, R5, P3 ;  /* 0x000000ffff497224 */ /* 0x000fe200018e0605 */
[----:B------:R-:W-:Y:S01]  /*2c460*/  ISETP.GE.AND P1, PT, R217, R0, PT ;  /* 0x00000000d900720c */ /* 0x000fe20003f26270 */
[----:B------:R-:W5:Y:S01]  /*2c470*/  LD.E.128 R44, desc[UR36][R44.64] ;  /* 0x000000242c2c7980 */ /* 0x000f62000c101d00 */
[----:B------:R-:W-:-:S02]  /*2c480*/  LOP3.LUT R6, R7, 0x380, RZ, 0xc0, !PT ;  /* 0x0000038007067812 */ /* 0x000fc400078ec0ff */
[----:B--2---:R-:W-:Y:S02]  /*2c490*/  @P2 SHF.R.U32.HI R77, RZ, R89, R76 ;  /* 0x00000059ff4d2219 */ /* 0x004fe4000001164c */
[----:B------:R-:W-:Y:S02]  /*2c4a0*/  SHF.R.U64 R48, R48, 0x3, RZ ;  /* 0x0000000330307819 */ /* 0x000fe400000012ff */
[----:B------:R-:W-:Y:S02]  /*2c4b0*/  SHF.R.U64 R52, R52, 0x3, RZ ;  /* 0x0000000334347819 */ /* 0x000fe400000012ff */
[----:B------:R-:W-:Y:S02]  /*2c4c0*/  SHF.R.U64 R56, R56, 0x3, RZ ;  /* 0x0000000338387819 */ /* 0x000fe400000012ff */
[----:B------:R-:W-:Y:S02]  /*2c4d0*/  SEL R76, RZ, 0xffffffff, P1 ;  /* 0xffffffffff4c7807 */ /* 0x000fe40000800000 */
[----:B------:R-:W-:-:S02]  /*2c4e0*/  SHF.R.U64 R11, R11, 0x3, RZ ;  /* 0x000000030b0b7819 */ /* 0x000fc400000012ff */
[----:B------:R-:W-:Y:S02]  /*2c4f0*/  SHF.R.U64 R6, R6, 0x3, RZ ;  /* 0x0000000306067819 */ /* 0x000fe400000012ff */
[----:B------:R-:W-:Y:S01]  /*2c500*/  LOP3.LUT R78, R79, 0x4, R78, 0xe2, !PT ;  /* 0x000000044f4e7812 */ /* 0x000fe200078ee24e */
[--C-:B------:R-:W-:Y:S01]  /*2c510*/  IMAD.MOV R79, RZ, RZ, -R77.reuse ;  /* 0x000000ffff4f7224 */ /* 0x100fe200078e0a4d */
[----:B------:R-:W-:Y:S02]  /*2c520*/  ISETP.GE.AND P0, PT, R216, R0, PT ;  /* 0x00000000d800720c */ /* 0x000fe40003f06270 */
[----:B------:R-:W-:Y:S01]  /*2c530*/  SHF.R.S32.HI R81, RZ, 0x1f, R77 ;  /* 0x0000001fff517819 */ /* 0x000fe2000001144d */
[----:B------:R-:W-:Y:S01]  /*2c540*/  IMAD.SHL.U32 R83, R76, 0x8, RZ ;  /* 0x000000084c537824 */ /* 0x000fe200078e00ff */
[----:B------:R-:W-:Y:S01]  /*2c550*/  LOP3.LUT R48, R48, R49, RZ, 0x3c, !PT ;  /* 0x0000003130307212 */ /* 0x000fe200078e3cff */
[--C-:B------:R-:W-:Y:S01]  /*2c560*/  IMAD.X R49, RZ, RZ, R5.reuse, P4 ;  /* 0x000000ffff317224 */ /* 0x100fe200020e0605 */
[----:B------:R-:W-:Y:S01]  /*2c570*/  LOP3.LUT R52, R52, R53, RZ, 0x3c, !PT ;  /* 0x0000003534347212 */ /* 0x000fe200078e3cff */
[--C-:B------:R-:W-:Y:S01]  /*2c580*/  IMAD.X R53, RZ, RZ, R5.reuse, P5 ;  /* 0x000000ffff357224 */ /* 0x100fe200028e0605 */
[----:B------:R-:W-:Y:S01]  /*2c590*/  LOP3.LUT R56, R56, R57, RZ, 0x3c, !PT ;  /* 0x0000003938387212 */ /* 0x000fe200078e3cff */
[----:B------:R-:W-:Y:S01]  /*2c5a0*/  IMAD.X R57, RZ, RZ, R5, P6 ;  /* 0x000000ffff397224 */ /* 0x000fe200030e0605 */
[----:B------:R-:W-:-:S02]  /*2c5b0*/  LOP3.LUT R4, R11, R4, RZ, 0x3c, !PT ;  /* 0x000000040b047212 */ /* 0x000fc400078e3cff */
[----:B------:R-:W-:Y:S01]  /*2c5c0*/  LOP3.LUT R72, R6, R7, RZ, 0x3c, !PT ;  /* 0x0000000706487212 */ /* 0x000fe200078e3cff */
[----:B------:R-:W-:Y:S01]  /*2c5d0*/  IMAD R79, R80, R79, R82 ;  /* 0x0000004f504f7224 */ /* 0x000fe200078e0252 */
[----:B------:R-:W-:Y:S01]  /*2c5e0*/  SEL R76, RZ, 0xffffffff, P0 ;  /* 0xffffffffff4c7807 */ /* 0x000fe20000000000 */
[----:B------:R-:W-:Y:S01]  /*2c5f0*/  IMAD R82, R81, UR4, RZ ;  /* 0x0000000451527c24 */ /* 0x000fe2000f8e02ff */
[----:B------:R-:W-:Y:S01]  /*2c600*/  ISETP.GE.AND P0, PT, R215, R0, PT ;  /* 0x00000000d700720c */ /* 0x000fe20003f06270 */
[----:B------:R-:W5:Y:S01]  /*2c610*/  LD.E.128 R4, desc[UR36][R4.64] ;  /* 0x0000002404047980 */ /* 0x000f62000c101d00 */
[----:B------:R-:W-:Y:S01]  /*2c620*/  LOP3.LUT R78, R83, 0x8, R78, 0xe2, !PT ;  /* 0x00000008534e7812 */ /* 0x000fe200078ee24e */
[----:B------:R-:W-:Y:S01]  /*2c630*/  IMAD.SHL.U32 R83, R76, 0x10, RZ ;  /* 0x000000104c537824 */ /* 0x000fe200078e00ff */
[----:B------:R-:W-:Y:S01]  /*2c640*/  SEL R76, RZ, 0xffffffff, P0 ;  /* 0xffffffffff4c7807 */ /* 0x000fe20000000000 */
[----:B------:R-:W5:Y:S01]  /*2c650*/  LD.E.128 R8, desc[UR36][R8.64] ;  /* 0x0000002408087980 */ /* 0x000f62000c101d00 */
[----:B------:R-:W-:-:S02]  /*2c660*/  IMAD R81, R77, UR5, R82 ;  /* 0x000000054d517c24 */ /* 0x000fc4000f8e0252 */
[----:B------:R-:W-:Y:S01]  /*2c670*/  IMAD.WIDE.U32 R20, R77, UR4, R20 ;  /* 0x000000044d147c25 */ /* 0x000fe2000f8e0014 */
        /* <DEDUP_REMOVED lines=13> */
[----:B------:R-:W-:-:S02]  /*2c750*/  IMAD.SHL.U32 R83, R76, 0x20, RZ ;  /* 0x000000204c537824 */ /* 0x000fc400078e00ff */
[----:B------:R-:W-:Y:S02]  /*2c760*/  IMAD.IADD R21, R21, 0x1, R81 ;  /* 0x0000000115157824 */ /* 0x000fe400078e0251 */
[----:B------:R-:W-:Y:S02]  /*2c770*/  IMAD R76, R77, UR4, RZ ;  /* 0x000000044d4c7c24 */ /* 0x000fe4000f8e02ff */
[----:B------:R-:W-:Y:S02]  /*2c780*/  IMAD R80, R3, R80, RZ ;  /* 0x0000005003507224 */ /* 0x000fe400078e02ff */
[----:B------:R-:W-:Y:S02]  /*2c790*/  IMAD.IADD R181, R88, 0x1, R181 ;  /* 0x0000000158b57824 */ /* 0x000fe400078e02b5 */
[----:B------:R-:W-:Y:S02]  /*2c7a0*/  VIADD R90, R166, 0x180 ;  /* 0x00000180a65a7836 */ /* 0x000fe40000000000 */
[----:B------:R-:W-:-:S02]  /*2c7b0*/  IMAD R77, R79, UR5, R76 ;  /* 0x000000054f4d7c24 */ /* 0x000fc4000f8e024c */
[----:B------:R-:W-:Y:S01]  /*2c7c0*/  IMAD.WIDE.U32 R20, R79, UR4, R20 ;  /* 0x000000044f147c25 */ /* 0x000fe2000f8e0014 */
[----:B------:R-:W-:Y:S01]  /*2c7d0*/  ISETP.GE.AND P1, PT, R181, R80, PT ;  /* 0x00000050b500720c */ /* 0x000fe20003f26270 */
[----:B------:R-:W-:Y:S01]  /*2c7e0*/  ULDC.64 UR4, c[0x0][0xb80] ;  /* 0x0002e00000047ab9 */ /* 0x000fe20000000a00 */
[----:B------:R-:W-:Y:S01]  /*2c7f0*/  ISETP.GE.AND P0, PT, R90, R0, PT ;  /* 0x000000005a00720c */ /* 0x000fe20003f06270 */
[----:B------:R-:W-:Y:S01]  /*2c800*/  VIADD R84, R166, 0x1c0 ;  /* 0x000001c0a6547836 */ /* 0x000fe20000000000 */
[----:B------:R-:W-:Y:S01]  /*2c810*/  LEA R82, P2, R20, UR4, 0x1 ;  /* 0x0000000414527c11 */ /* 0x000fe2000f8408ff */
[----:B------:R-:W-:Y:S02]  /*2c820*/  IMAD.IADD R21, R21, 0x1, R77 ;  /* 0x0000000115157824 */ /* 0x000fe400078e024d */
[----:B------:R-:W-:Y:S01]  /*2c830*/  VIADD R3, R2, 0x38820 ;  /* 0x0003882002037836 */ /* 0x000fe20000000000 */
[----:B------:R-:W-:Y:S02]  /*2c840*/  LOP3.LUT R78, R83, 0x20, R78, 0xe2, !PT ;  /* 0x00000020534e7812 */ /* 0x000fe400078ee24e */
[----:B------:R-:W-:-:S02]  /*2c850*/  SEL R81, RZ, 0x40, P0 ;  /* 0x00000040ff517807 */ /* 0x000fc40000000000 */
[----:B------:R-:W-:Y:S02]  /*2c860*/  ISETP.GE.AND P0, PT, R84, R0, PT ;  /* 0x000000005400720c */ /* 0x000fe40003f06270 */
[----:B------:R-:W-:Y:S02]  /*2c870*/  LEA.HI.X R83, R20, UR5, R21, 0x1, P2 ;  /* 0x0000000514537c11 */ /* 0x000fe400090f0c15 */
[----:B------:R-:W-:Y:S01]  /*2c880*/  PRMT R3, RZ, 0x654, R3 ;  /* 0x00000654ff037816 */ /* 0x000fe20000000003 */
[----:B------:R-:W-:Y:S01]  /*2c890*/  VIADD R88, R166, 0x1c0 ;  /* 0x000001c0a6587836 */ /* 0x000fe20000000000 */
[----:B------:R-:W-:Y:S01]  /*2c8a0*/  LOP3.LUT R81, R78, R81, RZ, 0xfc, !PT ;  /* 0x000000514e517212 */ /* 0x000fe200078efcff */
[----:B------:R-:W-:Y:S01]  /*2c8b0*/  VIADD R89, R166, 0x180 ;  /* 0x00000180a6597836 */ /* 0x000fe20000000000 */
[----:B------:R-:W-:Y:S01]  /*2c8c0*/  SEL R76, RZ, 0x80, P0 ;  /* 0x00000080ff4c7807 */ /* 0x000fe20000000000 */
[----:B0-----:R0:W-:Y:S01]  /*2c8d0*/  SYNCS.ARRIVE.TRANS64.RED.A1T0 RZ, [R3+URZ], RZ ;  /* 0x000000ff03ff79a7 */ /* 0x0011e2000810043f */
[----:B------:R1:W2:Y:S01]  /*2c8e0*/  SHFL.IDX PT, R20, R82, RZ, 0x181f ;  /* 0x00181fff52147589 */ /* 0x0002a200000e0000 */
[----:B------:R-:W-:Y:S03]  /*2c8f0*/  BSSY B1, `(.L_x_3688) ;  /* 0x000002a000017945 */ /* 0x000fe60003800000 */
[----:B------:R1:W3:Y:S01]  /*2c900*/  SHFL.IDX PT, R21, R83, RZ, 0x181f ;  /* 0x00181fff53157589 */ /* 0x0002e200000e0000 */
[----:B------:R-:W-:-:S02]  /*2c910*/  SHF.R.S32.HI R88, RZ, 0x1f, R88 ;  /* 0x0000001fff587819 */ /* 0x000fc40000011458 */
[----:B0-----:R-:W-:Y:S02]  /*2c920*/  LOP3.LUT R3, R81, R76, RZ, 0xfc, !PT ;  /* 0x0000004c51037212 */ /* 0x001fe400078efcff */
[----:B------:R-:W-:Y:S02]  /*2c930*/  SHF.R.S32.HI R89, RZ, 0x1f, R89 ;  /* 0x0000001fff597819 */ /* 0x000fe40000011459 */
[----:B------:R-:W-:Y:S02]  /*2c940*/  SHF.R.S32.HI R91, RZ, 0x1f, R215 ;  /* 0x0000001fff5b7819 */ /* 0x000fe400000114d7 */
[----:B------:R-:W-:Y:S02]  /*2c950*/  SHF.R.S32.HI R92, RZ, 0x1f, R216 ;  /* 0x0000001fff5c7819 */ /* 0x000fe400000114d8 */
[----:B------:R-:W-:Y:S02]  /*2c960*/  SHF.R.S32.HI R93, RZ, 0x1f, R217 ;  /* 0x0000001fff5d7819 */ /* 0x000fe400000114d9 */
[----:B------:R-:W-:-:S02]  /*2c970*/  SHF.R.S32.HI R94, RZ, 0x1f, R218 ;  /* 0x0000001fff5e7819 */ /* 0x000fc400000114da */
[----:B------:R-:W-:Y:S01]  /*2c980*/  SHF.R.S32.HI R95, RZ, 0x1f, R219 ;  /* 0x0000001fff5f7819 */ /* 0x000fe200000114db */
[----:B-1----:R-:W-:Y:S06]  /*2c990*/  @P1 BRA `(.L_x_3689) ;  /* 0x00000000007c1947 */ /* 0x002fec0003800000 */
[-C--:B------:R-:W-:Y:S02]  /*2c9a0*/  ISETP.GE.AND P1, PT, R219, R0.reuse, PT ;  /* 0x00000000db00720c */ /* 0x080fe40003f26270 */
[-C--:B------:R-:W-:Y:S02]  /*2c9b0*/  ISETP.GE.AND P0, PT, R166, R0.reuse, PT ;  /* 0x00000000a600720c */ /* 0x080fe40003f06270 */
[-C--:B------:R-:W-:Y:S02]  /*2c9c0*/  ISETP.GE.AND P5, PT, R218, R0.reuse, PT ;  /* 0x00000000da00720c */ /* 0x080fe40003fa6270 */
[----:B------:R-:W-:-:S07]  /*2c9d0*/  ISETP.GE.AND P3, PT, R217, R0, PT ;  /* 0x00000000d900720c */ /* 0x000fce0003f66270 */
[C---:B--2---:R-:W-:Y:S02]  /*2c9e0*/  @!P1 LEA R76, P2, R219.reuse, R20, 0x1 ;  /* 0x00000014db4c9211 */ /* 0x044fe400078408ff */
[----:B---3--:R-:W-:Y:S02]  /*2c9f0*/  @!P0 IMAD.WIDE R78, R166, 0x2, R20 ;  /* 0x00000002a64e8825 */ /* 0x008fe400078e0214 */
[----:B------:R-:W-:Y:S02]  /*2ca00*/  @!P1 LEA.HI.X R77, R219, R21, R95, 0x1, P2 ;  /* 0x00000015db4d9211 */ /* 0x000fe400010f0c5f */
[----:B------:R-:W-:Y:S01]  /*2ca10*/  ISETP.GE.AND P2, PT, R216, R0, PT ;  /* 0x00000000d800720c */ /* 0x000fe20003f46270 */
[----:B-----5:R0:W-:Y:S01]  /*2ca20*/  @!P0 ST.E.128 desc[UR36][R78.64], R4 ;  /* 0x000000044e008985 */ /* 0x0201e2000c101d24 */
[----:B------:R-:W-:-:S03]  /*2ca30*/  LOP3.LUT P0, RZ, R81, 0x40, RZ, 0xc0, !PT ;  /* 0x0000004051ff7812 */ /* 0x000fc6000780c0ff */
[----:B------:R1:W-:Y:S01]  /*2ca40*/  @!P1 ST.E.128 desc[UR36][R76.64], R12 ;  /* 0x0000000c4c009985 */ /* 0x0003e2000c101d24 */
[----:B------:R-:W-:Y:S02]  /*2ca50*/  ISETP.GE.AND P1, PT, R215, R0, PT ;  /* 0x00000000d700720c */ /* 0x000fe40003f26270 */
[CC--:B0-----:R-:W-:Y:S02]  /*2ca60*/  @!P5 LEA R4, P4, R218.reuse, R20.reuse, 0x1 ;  /* 0x00000014da04d211 */ /* 0x0c1fe400078808ff */
[-C--:B------:R-:W-:Y:S02]  /*2ca70*/  @!P3 LEA R6, P6, R217, R20.reuse, 0x1 ;  /* 0x00000014d906b211 */ /* 0x080fe400078c08ff */
[-C--:B------:R-:W-:Y:S02]  /*2ca80*/  @!P5 LEA.HI.X R5, R218, R21.reuse, R94, 0x1, P4 ;  /* 0x00000015da05d211 */ /* 0x080fe400020f0c5e */
[----:B------:R-:W-:Y:S02]  /*2ca90*/  LOP3.LUT P4, RZ, R3, 0x80, RZ, 0xc0, !PT ;  /* 0x0000008003ff7812 */ /* 0x000fe4000788c0ff */
[----:B------:R-:W-:Y:S01]  /*2caa0*/  @!P3 LEA.HI.X R7, R217, R21, R93, 0x1, P6 ;  /* 0x00000015d907b211 */ /* 0x000fe200030f0c5d */
[----:B------:R0:W-:Y:S02]  /*2cab0*/  @!P5 ST.E.128 desc[UR36][R4.64], R28 ;  /* 0x0000001c0400d985 */ /* 0x0001e4000c101d24 */
[----:B-1----:R-:W-:-:S02]  /*2cac0*/  @!P1 LEA R12, P6, R215, R20, 0x1 ;  /* 0x00000014d70c9211 */ /* 0x002fc400078c08ff */
[----:B------:R1:W-:Y:S02]  /*2cad0*/  @!P3 ST.E.128 desc[UR36][R6.64], R36 ;  /* 0x000000240600b985 */ /* 0x0003e4000c101d24 */
[-C--:B------:R-:W-:Y:S02]  /*2cae0*/  @!P1 LEA.HI.X R13, R215, R21.reuse, R91, 0x1, P6 ;  /* 0x00000015d70d9211 */ /* 0x080fe400030f0c5b */
        /* <DEDUP_REMOVED lines=10> */
.L_x_3689:
[----:B------:R-:W-:Y:S05]  /*2cb90*/  BSYNC B1 ;  /* 0x0000000000017941 */ /* 0x000fea0003800000 */
.L_x_3688:
[----:B0----5:R-:W-:Y:S01]  /*2cba0*/  VIADD R7, R181, 0x20 ;  /* 0x00000020b5077836 */ /* 0x021fe20000000000 */
[----:B------:R0:W1:Y:S04]  /*2cbb0*/  SHFL.IDX PT, R5, R83, 0x1, 0x181f ;  /* 0x00381f0053057f89 */ /* 0x00006800000e0000 */
        /* <DEDUP_REMOVED lines=11> */
[----:B------:R0:W-:Y:S01]  /*2cc70*/  @!P6 ST.E.128 desc[UR36][R6.64], R8 ;  /* 0x000000080600e985 */ /* 0x0001e2000c101d24 */
[----:B------:R-:W-:Y:S02]  /*2cc80*/  @!P5 LEA.HI.X R13, R219, R5, R95, 0x1, P4 ;  /* 0x00000005db0dd211 */ /* 0x000fe400020f0c5f */
[----:B------:R-:W-:-:S03]  /*2cc90*/  LOP3.LUT P4, RZ, R81, 0x40, RZ, 0xc0, !PT ;  /* 0x0000004051ff7812 */ /* 0x000fc6000788c0ff */
[----:B------:R1:W-:Y:S01]  /*2cca0*/  @!P5 ST.E.128 desc[UR36][R12.64], R24 ;  /* 0x000000180c00d985 */ /* 0x0003e2000c101d24 */
[CC--:B0-----:R-:W-:Y:S02]  /*2ccb0*/  @!P3 LEA R6, P6, R218.reuse, R4.reuse, 0x1 ;  /* 0x00000004da06b211 */ /* 0x0c1fe400078c08ff */
[C---:B------:R-:W-:Y:S02]  /*2ccc0*/  @!P2 LEA R8, P5, R217.reuse, R4, 0x1 ;  /* 0x00000004d908a211 */ /* 0x040fe400078a08ff */
[-C--:B------:R-:W-:Y:S02]  /*2ccd0*/  @!P3 LEA.HI.X R7, R218, R5.reuse, R94, 0x1, P6 ;  /* 0x00000005da07b211 */ /* 0x080fe400030f0c5e */
[----:B------:R-:W-:-:S03]  /*2cce0*/  @!P2 LEA.HI.X R9, R217, R5, R93, 0x1, P5 ;  /* 0x00000005d909a211 */ /* 0x000fc600028f0c5d */
[CC--:B-1----:R-:W-:Y:S01]  /*2ccf0*/  @P4 LEA R12, P5, R90.reuse, R4.reuse, 0x1 ;  /* 0x000000045a0c4211 */ /* 0x0c2fe200078a08ff */
[----:B------:R0:W-:Y:S01]  /*2cd00*/  @!P3 ST.E.128 desc[UR36][R6.64], R32 ;  /* 0x000000200600b985 */ /* 0x0001e2000c101d24 */
[CC--:B------:R-:W-:Y:S02]  /*2cd10*/  @!P0 LEA R10, P3, R215.reuse, R4.reuse, 0x1 ;  /* 0x00000004d70a8211 */ /* 0x0c0fe400078608ff */
[-C--:B------:R-:W-:Y:S01]  /*2cd20*/  @P4 LEA.HI.X R13, R90, R5.reuse, R89, 0x1, P5 ;  /* 0x000000055a0d4211 */ /* 0x080fe200028f0c59 */
[----:B------:R1:W-:Y:S01]  /*2cd30*/  @!P2 ST.E.128 desc[UR36][R8.64], R40 ;  /* 0x000000280800a985 */ /* 0x0003e2000c101d24 */
[----:B------:R-:W-:Y:S02]  /*2cd40*/  @!P0 LEA.HI.X R11, R215, R5, R91, 0x1, P3 ;  /* 0x00000005d70b8211 */ /* 0x000fe400018f0c5b */
        /* <DEDUP_REMOVED lines=11> */
.L_x_3687:
[----:B0-----:R-:W2:Y:S01]  /*2ce00*/  LDL R6, [R1+0x454] ;  /* 0x0004540001067983 */ /* 0x001ea20000100800 */
[----:B------:R-:W0:Y:S01]  /*2ce10*/  LDC R10, c[0x0][0xce8] ;  /* 0x00033a00ff0a7b82 */ /* 0x000e220000000800 */
[----:B------:R-:W-:Y:S01]  /*2ce20*/  ULDC.64 UR4, c[0x0][0xc08] ;  /* 0x0003020000047ab9 */ /* 0x000fe20000000a00 */
[----:B------:R-:W-:Y:S01]  /*2ce30*/  ULDC.64 UR6, c[0x0][0xc30] ;  /* 0x00030c0000067ab9 */ /* 0x000fe20000000a00 */
[----:B-1----:R-:W-:Y:S01]  /*2ce40*/  IMAD R7, R0, UR4, RZ ;  /* 0x0000000400077c24 */ /* 0x002fe2000f8e02ff */
[----:B------:R-:W-:Y:S01]  /*2ce50*/  BSSY B1, `(.L_x_3691) ;  /* 0x0000117000017945 */ /* 0x000fe20003800000 */
[C---:B------:R-:W-:Y:S01]  /*2ce60*/  IMAD.WIDE.U32 R4, R20.reuse, UR4, RZ ;  /* 0x0000000414047c25 */ /* 0x040fe2000f8e00ff */
[----:B------:R-:W-:Y:S02]  /*2ce70*/  SHF.R.S32.HI R34, RZ, 0x1f, R223 ;  /* 0x0000001fff227819 */ /* 0x000fe400000114df */
[----:B------:R-:W-:Y:S01]  /*2ce80*/  SHF.R.S32.HI R35, RZ, 0x1f, R224 ;  /* 0x0000001fff237819 */ /* 0x000fe200000114e0 */
[----:B------:R-:W-:Y:S01]  /*2ce90*/  IMAD R7, R20, UR5, R7 ;  /* 0x0000000514077c24 */ /* 0x000fe2000f8e0207 */
[----:B------:R-:W-:Y:S01]  /*2cea0*/  ULDC.64 UR4, c[0x0][0xc38] ;  /* 0x00030e0000047ab9 */ /* 0x000fe20000000a00 */
[----:B------:R-:W-:Y:S01]  /*2ceb0*/  VIADD R12, R163, 0x18 ;  /* 0x00000018a30c7836 */ /* 0x000fe20000000000 */
[----:B------:R-:W-:Y:S01]  /*2cec0*/  SHF.R.S32.HI R36, RZ, 0x1f, R225 ;  /* 0x0000001fff247819 */ /* 0x000fe200000114e1 */
[----:B------:R-:W-:Y:S01]  /*2ced0*/  IMAD.IADD R5, R5, 0x1, R7 ;  /* 0x0000000105057824 */ /* 0x000fe200078e0207 */
[----:B------:R-:W-:Y:S01]  /*2cee0*/  SHF.R.S32.HI R7, RZ, 0x1f, R76 ;  /* 0x0000001fff077819 */ /* 0x000fe2000001144c */
[----:B------:R-:W-:Y:S01]  /*2cef0*/  VIADD R14, R163, 0x28 ;  /* 0x00000028a30e7836 */ /* 0x000fe20000000000 */
[----:B------:R-:W-:Y:S01]  /*2cf00*/  SHF.R.S32.HI R26, RZ, 0x1f, R12 ;  /* 0x0000001fff1a7819 */ /* 0x000fe2000001140c */
[----:B------:R-:W-:Y:S01]  /*2cf10*/  IMAD.WIDE.U32 R4, R157, UR4, R4 ;  /* 0x000000049d047c25 */ /* 0x000fe2000f8e0004 */
[----:B------:R-:W-:-:S02]  /*2cf20*/  SHF.R.S32.HI R37, RZ, 0x1f, R226 ;  /* 0x0000001fff257819 */ /* 0x000fc400000114e2 */
[----:B------:R-:W-:Y:S01]  /*2cf30*/  SHF.R.S32.HI R28, RZ, 0x1f, R14 ;  /* 0x0000001fff1c7819 */ /* 0x000fe2000001140e */
[----:B------:R-:W-:Y:S01]  /*2cf40*/  IMAD R5, R157, UR5, R5 ;  /* 0x000000059d057c24 */ /* 0x000fe2000f8e0205 */
[----:B------:R-:W-:Y:S01]  /*2cf50*/  ULDC.64 UR4, c[0x0][0xc40] ;  /* 0x0003100000047ab9 */ /* 0x000fe20000000a00 */
[----:B------:R-:W-:Y:S01]  /*2cf60*/  VIADD R15, R163, 0x30 ;  /* 0x00000030a30f7836 */ /* 0x000fe20000000000 */
[----:B0-----:R-:W-:Y:S01]  /*2cf70*/  ISETP.NE.AND P0, PT, R10, 0x1, PT ;  /* 0x000000010a00780c */ /* 0x001fe20003f05270 */
[----:B------:R-:W-:Y:S01]  /*2cf80*/  IMAD R7, R7, UR4, RZ ;  /* 0x0000000407077c24 */ /* 0x000fe2000f8e02ff */
[----:B------:R-:W-:Y:S01]  /*2cf90*/  SHF.R.S32.HI R38, RZ, 0x1f, R227 ;  /* 0x0000001fff267819 */ /* 0x000fe200000114e3 */
[C---:B------:R-:W-:Y:S01]  /*2cfa0*/  IMAD.WIDE.U32 R4, R76.reuse, UR4, R4 ;  /* 0x000000044c047c25 */ /* 0x040fe2000f8e0004 */
[----:B------:R-:W-:Y:S02]  /*2cfb0*/  SHF.R.S32.HI R29, RZ, 0x1f, R15 ;  /* 0x0000001fff1d7819 */ /* 0x000fe4000001140f */
[----:B------:R-:W-:Y:S01]  /*2cfc0*/  SHF.R.S32.HI R39, RZ, 0x1f, R228 ;  /* 0x0000001fff277819 */ /* 0x000fe200000114e4 */
[----:B------:R-:W-:Y:S01]  /*2cfd0*/  IMAD R9, R76, UR5, R7 ;  /* 0x000000054c097c24 */ /* 0x000fe2000f8e0207 */
[----:B------:R-:W-:Y:S01]  /*2cfe0*/  ULDC.64 UR4, c[0x0][0xc48] ;  /* 0x0003120000047ab9 */ /* 0x000fe20000000a00 */
[----:B------:R-:W-:Y:S01]  /*2cff0*/  IMAD R3, R3, R10, RZ ;  /* 0x0000000a03037224 */ /* 0x000fe200078e02ff */
[----:B------:R-:W-:Y:S01]  /*2d000*/  SHF.R.S32.HI R40, RZ, 0x1f, R229 ;  /* 0x0000001fff287819 */ /* 0x000fe200000114e5 */
[----:B------:R-:W-:-:S02]  /*2d010*/  IMAD.IADD R5, R5, 0x1, R9 ;  /* 0x0000000105057824 */ /* 0x000fc400078e0209 */
[----:B------:R-:W0:Y:S01]  /*2d020*/  @P0 LDC R11, c[0x0][0xcec] ;  /* 0x00033b00ff0b0b82 */ /* 0x000e220000000800 */
[----:B------:R-:W-:Y:S02]  /*2d030*/  VIADD R20, R163, 0x38 ;  /* 0x00000038a3147836 */ /* 0x000fe40000000000 */
[----:B------:R-:W-:-:S03]  /*2d040*/  IMAD.WIDE.U32 R4, R220, UR4, R4 ;  /* 0x00000004dc047c25 */ /* 0x000fc6000f8e0004 */
[----:B------:R-:W-:Y:S01]  /*2d050*/  SHF.R.S32.HI R30, RZ, 0x1f, R20 ;  /* 0x0000001fff1e7819 */ /* 0x000fe20000011414 */
[----:B------:R-:W-:Y:S01]  /*2d060*/  IMAD R5, R220, UR5, R5 ;  /* 0x00000005dc057c24 */ /* 0x000fe2000f8e0205 */
[----:B------:R-:W1:Y:S01]  /*2d070*/  @P0 LDC R13, c[0x0][0xcf0] ;  /* 0x00033c00ff0d0b82 */ /* 0x000e620000000800 */
[----:B------:R-:W-:Y:S01]  /*2d080*/  ULDC.64 UR4, c[0x0][0xc28] ;  /* 0x00030a0000047ab9 */ /* 0x000fe20000000a00 */
        /* <DEDUP_REMOVED lines=47> */
[--C-:B--2---:R-:W-:Y:S02]  /*2d380*/  IMAD.IADD R6, R6, 0x1, R181.reuse ;  /* 0x0000000106067824 */ /* 0x104fe400078e02b5 */
[----:B------:R-:W-:Y:S02]  /*2d390*/  IMAD.IADD R181, R162, 0x1, R181 ;  /* 0x00000001a2b57824 */ /* 0x000fe400078e02b5 */
[----:B0-----:R-:W-:-:S04]  /*2d3a0*/  @P0 IMAD.HI.U32 R0, R6, R11, RZ ;  /* 0x0000000b06000227 */ /* 0x001fc800078e00ff */
[----:B------:R-:W-:Y:S01]  /*2d3b0*/  IMAD.MOV.U32 R7, RZ, RZ, R6 ;  /* 0x000000ffff077224 */ /* 0x000fe200078e0006 */
[----:B-1----:R-:W-:Y:S01]  /*2d3c0*/  @P0 SHF.R.U32.HI R7, RZ, R13, R0 ;  /* 0x0000000dff070219 */ /* 0x002fe20000011600 */
[----:B------:R-:W-:-:S03]  /*2d3d0*/  VIADD R13, R163, 0x20 ;  /* 0x00000020a30d7836 */ /* 0x000fc60000000000 */
[--C-:B------:R-:W-:Y:S01]  /*2d3e0*/  SHF.R.S32.HI R0, RZ, 0x1f, R7.reuse ;  /* 0x0000001fff007819 */ /* 0x100fe20000011407 */
[----:B------:R-:W-:Y:S01]  /*2d3f0*/  IMAD.MOV R9, RZ, RZ, -R7 ;  /* 0x000000ffff097224 */ /* 0x000fe200078e0a07 */
[----:B------:R-:W-:Y:S01]  /*2d400*/  SHF.R.S32.HI R27, RZ, 0x1f, R13 ;  /* 0x0000001fff1b7819 */ /* 0x000fe2000001140d */
[----:B------:R-:W-:-:S04]  /*2d410*/  IMAD.WIDE.U32 R4, R7, UR6, R4 ;  /* 0x0000000607047c25 */ /* 0x000fc8000f8e0004 */
[----:B------:R-:W-:Y:S02]  /*2d420*/  IMAD R9, R10, R9, R6 ;  /* 0x000000090a097224 */ /* 0x000fe400078e0206 */
[----:B------:R-:W-:Y:S02]  /*2d430*/  IMAD R0, R0, UR6, RZ ;  /* 0x0000000600007c24 */ /* 0x000fe4000f8e02ff */
[----:B------:R-:W-:Y:S02]  /*2d440*/  VIADD R6, R2, 0x38820 ;  /* 0x0003882002067836 */ /* 0x000fe40000000000 */
[----:B------:R-:W-:Y:S01]  /*2d450*/  IMAD R11, R7, UR7, R0 ;  /* 0x00000007070b7c24 */ /* 0x000fe2000f8e0200 */
[----:B------:R-:W-:Y:S01]  /*2d460*/  SHF.R.S32.HI R0, RZ, 0x1f, R9 ;  /* 0x0000001fff007819 */ /* 0x000fe20000011409 */
[----:B------:R-:W-:Y:S01]  /*2d470*/  VIADD R10, R163, 0x8 ;  /* 0x00000008a30a7836 */ /* 0x000fe20000000000 */
[----:B------:R-:W-:Y:S01]  /*2d480*/  PRMT R6, RZ, 0x654, R6 ;  /* 0x00000654ff067816 */ /* 0x000fe20000000006 */
[----:B------:R-:W-:-:S02]  /*2d490*/  IMAD.IADD R5, R5, 0x1, R11 ;  /* 0x0000000105057824 */ /* 0x000fc400078e020b */
[----:B------:R-:W-:Y:S01]  /*2d4a0*/  IMAD R0, R0, UR4, RZ ;  /* 0x0000000400007c24 */ /* 0x000fe2000f8e02ff */
[----:B------:R0:W-:Y:S01]  /*2d4b0*/  SYNCS.ARRIVE.TRANS64.RED.A1T0 RZ, [R6+URZ], RZ ;  /* 0x000000ff06ff79a7 */ /* 0x0001e2000810043f */
[----:B------:R-:W-:Y:S01]  /*2d4c0*/  IMAD.WIDE.U32 R4, R9, UR4, R4 ;  /* 0x0000000409047c25 */ /* 0x000fe2000f8e0004 */
[----:B------:R-:W-:-:S03]  /*2d4d0*/  SHF.R.S32.HI R24, RZ, 0x1f, R10 ;  /* 0x0000001fff187819 */ /* 0x000fc6000001140a */
[----:B------:R-:W-:Y:S01]  /*2d4e0*/  IMAD R7, R9, UR5, R0 ;  /* 0x0000000509077c24 */ /* 0x000fe2000f8e0200 */
[----:B------:R-:W-:Y:S01]  /*2d4f0*/  ULDC.64 UR4, c[0x0][0xc00] ;  /* 0x0003000000047ab9 */ /* 0x000fe20000000a00 */
[----:B------:R-:W-:Y:S01]  /*2d500*/  VIADD R11, R163, 0x10 ;  /* 0x00000010a30b7836 */ /* 0x000fe20000000000 */
[C---:B------:R-:W-:Y:S01]  /*2d510*/  LEA R8, P0, R4.reuse, UR4, 0x2 ;  /* 0x0000000404087c11 */ /* 0x040fe2000f8010ff */
[----:B------:R-:W-:Y:S01]  /*2d520*/  IMAD.IADD R5, R5, 0x1, R7 ;  /* 0x0000000105057824 */ /* 0x000fe200078e0207 */
[----:B------:R-:W-:Y:S02]  /*2d530*/  SHF.R.S32.HI R9, RZ, 0x1f, R163 ;  /* 0x0000001fff097819 */ /* 0x000fe400000114a3 */
[----:B------:R-:W-:Y:S01]  /*2d540*/  SHF.R.S32.HI R25, RZ, 0x1f, R11 ;  /* 0x0000001fff197819 */ /* 0x000fe2000001140b */
[----:B------:R0:W1:Y:S01]  /*2d550*/  SHFL.IDX PT, R32, R8, RZ, 0x1c1f ;  /* 0x001c1fff08207589 */ /* 0x00006200000e0000 */
[----:B------:R-:W-:Y:S02]  /*2d560*/  LEA.HI.X R0, R4, UR5, R5, 0x2, P0 ;  /* 0x0000000504007c11 */ /* 0x000fe400080f1405 */
[----:B------:R-:W-:-:S03]  /*2d570*/  ISETP.GE.AND P0, PT, R181, R3, PT ;  /* 0x00000003b500720c */ /* 0x000fc60003f06270 */
[----:B------:R0:W2:Y:S10]  /*2d580*/  SHFL.IDX PT, R33, R0, RZ, 0x1c1f ;  /* 0x001c1fff00217589 */ /* 0x0000b400000e0000 */
[----:B0-----:R-:W-:Y:S05]  /*2d590*/  @P0 BRA `(.L_x_3692) ;  /* 0x0000000800880947 */ /* 0x001fea0003800000 */
[----:B------:R-:W-:Y:S02]  /*2d5a0*/  ULDC UR4, c[0x0][0xbc8] ;  /* 0x0002f20000047ab9 */ /* 0x000fe40000000800 */
[----:B------:R-:W-:-:S13]  /*2d5b0*/  ISETP.GE.AND P0, PT, R163, UR4, PT ;  /* 0x00000004a3007c0c */ /* 0x000fda000bf06270 */
[----:B------:R-:W3:Y:S01]  /*2d5c0*/  @!P0 LDL.64 R6, [R1+0x210] ;  /* 0x0002100001068983 */ /* 0x000ee20000100a00 */
[----:B------:R-:W-:Y:S02]  /*2d5d0*/  ISETP.GE.AND P1, PT, R10, UR4, PT ;  /* 0x000000040a007c0c */ /* 0x000fe4000bf26270 */
[----:B-1----:R-:W-:-:S04]  /*2d5e0*/  @!P0 LEA R4, P2, R163, R32, 0x2 ;  /* 0x00000020a3048211 */ /* 0x002fc800078410ff */
[----:B--2---:R-:W-:-:S05]  /*2d5f0*/  @!P0 LEA.HI.X R5, R163, R33, R9, 0x2, P2 ;  /* 0x00000021a3058211 */ /* 0x004fca00010f1409 */
[----:B---3--:R0:W-:Y:S04]  /*2d600*/  @!P0 ST.E.64 desc[UR36][R4.64], R6 ;  /* 0x0000000604008985 */ /* 0x0081e8000c101b24 */
[----:B0-----:R-:W2:Y:S01]  /*2d610*/  @!P1 LDL.64 R4, [R1+0x220] ;  /* 0x0002200001049983 */ /* 0x001ea20000100a00 */
[----:B------:R-:W-:Y:S02]  /*2d620*/  ISETP.GE.AND P0, PT, R11, UR4, PT ;  /* 0x000000040b007c0c */ /* 0x000fe4000bf06270 */
[----:B------:R-:W-:-:S04]  /*2d630*/  @!P1 LEA R6, P2, R10, R32, 0x2 ;  /* 0x000000200a069211 */ /* 0x000fc800078410ff */
[----:B------:R-:W-:-:S05]  /*2d640*/  @!P1 LEA.HI.X R7, R10, R33, R24, 0x2, P2 ;  /* 0x000000210a079211 */ /* 0x000fca00010f1418 */
[----:B--2---:R0:W-:Y:S04]  /*2d650*/  @!P1 ST.E.64 desc[UR36][R6.64], R4 ;  /* 0x0000000406009985 */ /* 0x0041e8000c101b24 */
        /* <DEDUP_REMOVED lines=142> */
[C---:B------:R-:W-:Y:S02]  /*2df40*/  @!P0 LEA R6, P2, R223.reuse, R32, 0x2 ;  /* 0x00000020df068211 */ /* 0x040fe400078410ff */
[----:B------:R-:W-:Y:S02]  /*2df50*/  SHF.R.S32.HI R71, RZ, 0x1f, R222 ;  /* 0x0000001fff477819 */ /* 0x000fe400000114de */
[----:B------:R-:W-:-:S05]  /*2df60*/  @!P0 LEA.HI.X R7, R223, R33, R34, 0x2, P2 ;  /* 0x00000021df078211 */ /* 0x000fca00010f1422 */
[----:B--2---:R0:W-:Y:S04]  /*2df70*/  @!P0 ST.E.64 desc[UR36][R6.64], R4 ;  /* 0x0000000406008985 */ /* 0x0041e8000c101b24 */
[----:B0-----:R-:W2:Y:S01]  /*2df80*/  @!P1 LDL.64 R4, [R1+0x400] ;  /* 0x0004000001049983 */ /* 0x001ea20000100a00 */
[----:B------:R-:W-:-:S04]  /*2df90*/  @!P1 LEA R32, P0, R222, R32, 0x2 ;  /* 0x00000020de209211 */ /* 0x000fc800078010ff */
[----:B------:R-:W-:-:S05]  /*2dfa0*/  @!P1 LEA.HI.X R33, R222, R33, R71, 0x2, P0 ;  /* 0x00000021de219211 */ /* 0x000fca00000f1447 */
[----:B--2---:R0:W-:Y:S04]  /*2dfb0*/  @!P1 ST.E.64 desc[UR36][R32.64], R4 ;  /* 0x0000000420009985 */ /* 0x0041e8000c101b24 */
.L_x_3692:
[----:B------:R-:W-:Y:S05]  /*2dfc0*/  BSYNC B1 ;  /* 0x0000000000017941 */ /* 0x000fea0003800000 */
.L_x_3691:
[----:B0-----:R-:W-:Y:S01]  /*2dfd0*/  VIADD R4, R181, 0x8 ;  /* 0x00000008b5047836 */ /* 0x001fe20000000000 */
[----:B------:R-:W0:Y:S04]  /*2dfe0*/  SHFL.IDX PT, R0, R0, 0x1, 0x1c1f ;  /* 0x003c1f0000007f89 */ /* 0x000e2800000e0000 */
[----:B------:R-:W-:Y:S01]  /*2dff0*/  ISETP.GE.AND P0, PT, R4, R3, PT ;  /* 0x000000030400720c */ /* 0x000fe20003f06270 */
[----:B------:R-:W3:-:S12]  /*2e000*/  SHFL.IDX PT, R8, R8, 0x1, 0x1c1f ;  /* 0x003c1f0008087f89 */ /* 0x000ed800000e0000 */
[----:B------:R-:W-:Y:S05]  /*2e010*/  @P0 BRA `(.L_x_3690) ;  /* 0x0000001800600947 */ /* 0x000fea0003800000 */
[----:B------:R-:W4:Y:S02]  /*2e020*/  LDC R3, c[0x0][0xbc8] ;  /* 0x0002f200ff037b82 */ /* 0x000f240000000800 */
[----:B----4-:R-:W-:-:S13]  /*2e030*/  ISETP.GE.AND P1, PT, R163, R3, PT ;  /* 0x00000003a300720c */ /* 0x010fda0003f26270 */
[----:B------:R-:W4:Y:S01]  /*2e040*/  @!P1 LDL.64 R6, [R1+0x218] ;  /* 0x0002180001069983 */ /* 0x000f220000100a00 */
[----:B------:R-:W-:Y:S02]  /*2e050*/  ISETP.GE.AND P2, PT, R10, R3, PT ;  /* 0x000000030a00720c */ /* 0x000fe40003f46270 */
[----:B---3--:R-:W-:-:S04]  /*2e060*/  @!P1 LEA R4, P0, R163, R8, 0x2 ;  /* 0x00000008a3049211 */ /* 0x008fc800078010ff */
[----:B0-----:R-:W-:-:S05]  /*2e070*/  @!P1 LEA.HI.X R5, R163, R0, R9, 0x2, P0 ;  /* 0x00000000a3059211 */ /* 0x001fca00000f1409 */
[----:B----4-:R0:W-:Y:S04]  /*2e080*/  @!P1 ST.E.64 desc[UR36][R4.64], R6 ;  /* 0x0000000604009985 */ /* 0x0101e8000c101b24 */
[----:B0-----:R-:W3:Y:S01]  /*2e090*/  @!P2 LDL.64 R4, [R1+0x228] ;  /* 0x000228000104a983 */ /* 0x001ee20000100a00 */
[----:B------:R-:W-:Y:S02]  /*2e0a0*/  ISETP.GE.AND P1, PT, R11, R3, PT ;  /* 0x000000030b00720c */ /* 0x000fe40003f26270 */
[----:B------:R-:W-:-:S04]  /*2e0b0*/  @!P2 LEA R6, P0, R10, R8, 0x2 ;  /* 0x000000080a06a211 */ /* 0x000fc800078010ff */
[----:B------:R-:W-:-:S05]  /*2e0c0*/  @!P2 LEA.HI.X R7, R10, R0, R24, 0x2, P0 ;  /* 0x000000000a07a211 */ /* 0x000fca00000f1418 */
[----:B---3--:R0:W-:Y:S04]  /*2e0d0*/  @!P2 ST.E.64 desc[UR36][R6.64], R4 ;  /* 0x000000040600a985 */ /* 0x0081e8000c101b24 */
        /* <DEDUP_REMOVED lines=136> */
[----:B------:R-:W-:Y:S01]  /*2e960*/  @!P2 LEA R6, P0, R224, R8, 0x2 ;  /* 0x00000008e006a211 */ /* 0x000fe200078010ff */
[----:B------:R-:W-:Y:S01]  /*2e970*/  BSSY B1, `(.L_x_3693) ;  /* 0x000000a000017945 */ /* 0x000fe20003800000 */
[-C--:B------:R-:W-:Y:S02]  /*2e980*/  ISETP.GE.AND P1, PT, R222, R3.reuse, PT ;  /* 0x00000003de00720c */ /* 0x080fe40003f26270 */
[----:B------:R-:W-:Y:S02]  /*2e990*/  @!P2 LEA.HI.X R7, R224, R0, R35, 0x2, P0 ;  /* 0x00000000e007a211 */ /* 0x000fe400000f1423 */
[----:B------:R-:W-:-:S03]  /*2e9a0*/  ISETP.GE.AND P0, PT, R223, R3, PT ;  /* 0x00000003df00720c */ /* 0x000fc60003f06270 */
[----:B---3--:R0:W-:Y:S10]  /*2e9b0*/  @!P2 ST.E.64 desc[UR36][R6.64], R4 ;  /* 0x000000040600a985 */ /* 0x0081f4000c101b24 */
[----:B------:R-:W-:Y:S05]  /*2e9c0*/  @P0 BRA `(.L_x_3694) ;  /* 0x0000000000100947 */ /* 0x000fea0003800000 */
[----:B0-----:R-:W3:Y:S01]  /*2e9d0*/  LDL.64 R6, [R1+0x3f8] ;  /* 0x0003f80001067983 */ /* 0x001ee20000100a00 */
[----:B------:R-:W-:-:S04]  /*2e9e0*/  LEA R4, P0, R223, R8, 0x2 ;  /* 0x00000008df047211 */ /* 0x000fc800078010ff */
[----:B------:R-:W-:-:S05]  /*2e9f0*/  LEA.HI.X R5, R223, R0, R34, 0x2, P0 ;  /* 0x00000000df057211 */ /* 0x000fca00000f1422 */
[----:B---3--:R3:W-:Y:S04]  /*2ea00*/  ST.E.64 desc[UR36][R4.64], R6 ;  /* 0x0000000604007985 */ /* 0x0087e8000c101b24 */
.L_x_3694:
[----:B------:R-:W-:Y:S05]  /*2ea10*/  BSYNC B1 ;  /* 0x0000000000017941 */ /* 0x000fea0003800000 */
.L_x_3693:
[----:B------:R-:W-:Y:S05]  /*2ea20*/  @P1 BRA `(.L_x_3690) ;  /* 0x0000000c00dc1947 */ /* 0x000fea0003800000 */
[----:B0--3--:R-:W3:Y:S01]  /*2ea30*/  LDL.64 R4, [R1+0x408] ;  /* 0x0004080001047983 */ /* 0x009ee20000100a00 */
[----:B------:R-:W-:Y:S02]  /*2ea40*/  SHF.R.S32.HI R3, RZ, 0x1f, R222 ;  /* 0x0000001fff037819 */ /* 0x000fe400000114de */
[----:B------:R-:W-:-:S04]  /*2ea50*/  LEA R8, P0, R222, R8, 0x2 ;  /* 0x00000008de087211 */ /* 0x000fc800078010ff */
[----:B------:R-:W-:-:S05]  /*2ea60*/  LEA.HI.X R9, R222, R0, R3, 0x2, P0 ;  /* 0x00000000de097211 */ /* 0x000fca00000f1403 */
[----:B---3--:R0:W-:Y:S01]  /*2ea70*/  ST.E.64 desc[UR36][R8.64], R4 ;  /* 0x0000000408007985 */ /* 0x0081e2000c101b24 */
[----:B------:R-:W-:Y:S05]  /*2ea80*/  BRA `(.L_x_3690) ;  /* 0x0000000c00c47947 */ /* 0x000fea0003800000 */
.L_x_3683:
[----:B------:R-:W-:Y:S01]  /*2ea90*/  ULDC.64 UR4, c[0x0][0xd08] ;  /* 0x0003420000047ab9 */ /* 0x000fe20000000a00 */
[----:B------:R-:W4:Y:S01]  /*2eaa0*/  LDC.64 R6, c[0x0][0xd00] ;  /* 0x00034000ff067b82 */ /* 0x000f220000000a00 */
[----:B------:R-:W-:Y:S01]  /*2eab0*/  ISETP.NE.U32.AND P0, PT, RZ, UR4, PT ;  /* 0x00000004ff007c0c */ /* 0x000fe2000bf05070 */
[----:B------:R-:W-:-:S03]  /*2eac0*/  IMAD.MOV.U32 R3, RZ, RZ, RZ ;  /* 0x000000ffff037224 */ /* 0x000fc600078e00ff */
[----:B------:R-:W-:Y:S01]  /*2ead0*/  ISETP.NE.AND.EX P1, PT, RZ, UR5, PT, P0 ;  /* 0x00000005ff007c0c */ /* 0x000fe2000bf25300 */
[----:B------:R-:W-:Y:S02]  /*2eae0*/  ULDC.64 UR4, c[0x0][0xd00] ;  /* 0x0003400000047ab9 */ /* 0x000fe40000000a00 */
[----:B------:R-:W-:-:S04]  /*2eaf0*/  ISETP.NE.U32.AND P0, PT, RZ, UR4, PT ;  /* 0x00000004ff007c0c */ /* 0x000fc8000bf05070 */
[----:B------:R-:W-:-:S06]  /*2eb00*/  ISETP.NE.AND.EX P0, PT, RZ, UR5, PT, P0 ;  /* 0x00000005ff007c0c */ /* 0x000fcc000bf05300 */
[----:B------:R-:W2:Y:S01]  /*2eb10*/  @P1 LDC.64 R4, c[0x0][0xd08] ;  /* 0x00034200ff041b82 */ /* 0x000ea20000000a00 */
[----:B------:R-:W-:Y:S02]  /*2eb20*/  ULDC UR4, c[0x0][0xb88] ;  /* 0x0002e20000047ab9 */ /* 0x000fe40000000800 */
[----:B------:R-:W-:Y:S02]  /*2eb30*/  IMAD.U32 R0, RZ, RZ, UR4 ;  /* 0x00000004ff007e24 */ /* 0x000fe4000f8e00ff */
[----:B----4-:R-:W-:-:S05]  /*2eb40*/  IMAD.WIDE R6, R214, 0x4, R6 ;  /* 0x00000004d6067825 */ /* 0x010fca00078e0206 */
[----:B------:R4:W5:Y:S01]  /*2eb50*/  @P0 LDG.E R3, desc[UR36][R6.64] ;  /* 0x0000002406030981 */ /* 0x000962000c1e1900 */
[----:B------:R-:W3:Y:S01]  /*2eb60*/  S2R R30, SR_TID.X ;  /* 0x00000000001e7919 */ /* 0x000ee20000002100 */
[----:B--2---:R-:W-:-:S05]  /*2eb70*/  @P1 IMAD.WIDE R4, R214, 0x4, R4 ;  /* 0x00000004d6041825 */ /* 0x004fca00078e0204 */
[----:B------:R4:W5:Y:S01]  /*2eb80*/  @P1 LDG.E R0, desc[UR36][R4.64] ;  /* 0x0000002404001981 */ /* 0x000962000c1e1900 */
[----:B------:R-:W-:Y:S02]  /*2eb90*/  ISETP.NE.AND P2, PT, R213, RZ, PT ;  /* 0x000000ffd500720c */ /* 0x000fe40003f45270 */
[----:B------:R-:W-:-:S11]  /*2eba0*/  SHF.R.S32.HI R28, RZ, 0x1f, R214 ;  /* 0x0000001fff1c7819 */ /* 0x000fd600000114d6 */
[----:B------:R-:W2:Y:S01]  /*2ebb0*/  @!P2 LDC R213, c[0x0][0xbd4] ;  /* 0x0002f500ffd5ab82 */ /* 0x000ea20000000800 */
[----:B---3--:R-:W-:-:S05]  /*2ebc0*/  VIADD R8, R30, 0xffffff80 ;  /* 0xffffff801e087836 */ /* 0x008fca0000000000 */
[----:B------:R-:W-:Y:S02]  /*2ebd0*/  ISETP.GT.AND P3, PT, R8, 0x3f, PT ;  /* 0x0000003f0800780c */ /* 0x000fe40003f64270 */
[----:B--2---:R-:W-:Y:S01]  /*2ebe0*/  ISETP.GT.AND P2, PT, R213, 0x1, PT ;  /* 0x00000001d500780c */ /* 0x004fe20003f44270 */
[----:B----4-:R-:W-:-:S12]  /*2ebf0*/  @P1 BRA `(.L_x_3695) ;  /* 0x0000000000101947 */ /* 0x010fd80003800000 */
[----:B------:R-:W-:Y:S05]  /*2ec00*/  @!P0 BRA `(.L_x_3695) ;  /* 0x00000000000c8947 */ /* 0x000fea0003800000 */
[----:B------:R-:W2:Y:S04]  /*2ec10*/  LDG.E R5, desc[UR36][R6.64] ;  /* 0x0000002406057981 */ /* 0x000ea8000c1e1900 */
[----:B-----5:R-:W2:Y:S02]  /*2ec20*/  LDG.E R0, desc[UR36][R6.64+0x4] ;  /* 0x0000042406007981 */ /* 0x020ea4000c1e1900 */
[----:B--2---:R-:W-:-:S07]  /*2ec30*/  IMAD.IADD R0, R0, 0x1, -R5 ;  /* 0x0000000100007824 */ /* 0x004fce00078e0a05 */
.L_x_3695:
[----:B------:R-:W-:Y:S01]  /*2ec40*/  BSSY B1, `(.L_x_3696) ;  /* 0x0000035000017945 */ /* 0x000fe20003800000 */
[----:B------:R-:W-:Y:S02]  /*2ec50*/  SEL R29, R214, RZ, !P0 ;  /* 0x000000ffd61d7207 */ /* 0x000fe40004000000 */
[----:B------:R-:W-:Y:S02]  /*2ec60*/  SEL R28, R28, RZ, !P0 ;  /* 0x000000ff1c1c7207 */ /* 0x000fe40004000000 */
[----:B-----5:R-:W-:Y:S01]  /*2ec70*/  SHF.R.S32.HI R26, RZ, 0x1f, R3 ;  /* 0x0000001fff1a7819 */ /* 0x020fe20000011403 */
[----:B------:R-:W-:Y:S06]  /*2ec80*/  @P3 BRA `(.L_x_3697) ;  /* 0x0000000000c03947 */ /* 0x000fec0003800000 */
[----:B------:R-:W2:Y:S01]  /*2ec90*/  LDC R33, c[0x0][0xce8] ;  /* 0x00033a00ff217b82 */ /* 0x000ea20000000800 */
[----:B------:R-:W-:Y:S01]  /*2eca0*/  IADD3 R31, R181, -0x80, R30 ;  /* 0xffffff80b51f7810 */ /* 0x000fe20007ffe01e */
[----:B--2---:R-:W-:-:S05]  /*2ecb0*/  IMAD R4, R0, R33, RZ ;  /* 0x0000002100047224 */ /* 0x004fca00078e02ff */
[----:B------:R-:W-:-:S13]  /*2ecc0*/  ISETP.GE.AND P0, PT, R31, R4, PT ;  /* 0x000000041f00720c */ /* 0x000fda0003f06270 */
[----:B------:R-:W-:Y:S05]  /*2ecd0*/  @P0 BRA `(.L_x_3697) ;  /* 0x0000000000ac0947 */ /* 0x000fea0003800000 */
[----:B------:R-:W-:Y:S01]  /*2ece0*/  IMAD.MOV.U32 R24, RZ, RZ, 0xab8 ;  /* 0x00000ab8ff187424 */ /* 0x000fe200078e00ff */
[----:B------:R-:W-:Y:S01]  /*2ecf0*/  ISETP.GT.AND P0, PT, R213, 0x1, PT ;  /* 0x00000001d500780c */ /* 0x000fe20003f04270 */
[----:B------:R-:W2:Y:S01]  /*2ed00*/  LDC.64 R10, c[0x0][0xca8] ;  /* 0x00032a00ff0a7b82 */ /* 0x000ea20000000a00 */
[----:B------:R-:W-:Y:S01]  /*2ed10*/  ISETP.NE.AND P1, PT, R33, 0x1, PT ;  /* 0x000000012100780c */ /* 0x000fe20003f25270 */
[----:B------:R-:W-:Y:S01]  /*2ed20*/  IMAD.MOV.U32 R21, RZ, RZ, R31 ;  /* 0x000000ffff157224 */ /* 0x000fe200078e001f */
[----:B------:R-:W-:-:S05]  /*2ed30*/  SEL R24, R24, 0xa78, P0 ;  /* 0x00000a7818187807 */ /* 0x000fca0000000000 */
[----:B------:R-:W3:Y:S08]  /*2ed40*/  LDC.64 R4, c[0x0][R24+0x220] ;  /* 0x0000880018047b82 */ /* 0x000ef00000000a00 */
[----:B------:R-:W4:Y:S08]  /*2ed50*/  LDC.64 R12, c[0x0][R24+0x218] ;  /* 0x00008600180c7b82 */ /* 0x000f300000000a00 */
[----:B------:R-:W5:Y:S08]  /*2ed60*/  LDC.64 R6, c[0x0][R24+0x228] ;  /* 0x00008a0018067b82 */ /* 0x000f700000000a00 */
[----:B------:R-:W0:Y:S08]  /*2ed70*/  @P1 LDC R20, c[0x0][0xcec] ;  /* 0x00033b00ff141b82 */ /* 0x000e300000000800 */
[----:B------:R-:W1:Y:S08]  /*2ed80*/  LDC.64 R8, c[0x0][R24+0x210] ;  /* 0x0000840018087b82 */ /* 0x000e700000000a00 */
[----:B------:R-:W5:Y:S01]  /*2ed90*/  @P1 LDC R27, c[0x0][0xcf0] ;  /* 0x00033c00ff1b1b82 */ /* 0x000f620000000800 */
[----:B0-----:R-:W-:-:S07]  /*2eda0*/  @P1 IMAD.HI.U32 R20, R31, R20, RZ ;  /* 0x000000141f141227 */ /* 0x001fce00078e00ff */
[----:B--2---:R-:W0:Y:S01]  /*2edb0*/  @!P0 LDC R10, c[0x0][0xc50] ;  /* 0x00031400ff0a8b82 */ /* 0x004e220000000800 */
[-C--:B---3--:R-:W-:Y:S02]  /*2edc0*/  IMAD R5, R5, R29.reuse, RZ ;  /* 0x0000001d05057224 */ /* 0x088fe400078e02ff */
[----:B------:R-:W-:-:S05]  /*2edd0*/  IMAD.WIDE.U32 R14, R4, R29, RZ ;  /* 0x0000001d040e7225 */ /* 0x000fca00078e00ff */
[----:B------:R-:W2:Y:S01]  /*2ede0*/  @!P0 LDC R11, c[0x0][0xc54] ;  /* 0x00031500ff0b8b82 */ /* 0x000ea20000000800 */
[-C--:B----4-:R-:W-:Y:S02]  /*2edf0*/  IMAD R25, R13, R157.reuse, RZ ;  /* 0x0000009d0d197224 */ /* 0x090fe400078e02ff */
[----:B------:R-:W-:Y:S01]  /*2ee00*/  IMAD.WIDE.U32 R12, R12, R157, RZ ;  /* 0x0000009d0c0c7225 */ /* 0x000fe200078e00ff */
[----:B-----5:R-:W-:-:S03]  /*2ee10*/  @P1 SHF.R.U32.HI R21, RZ, R27, R20 ;  /* 0x0000001bff151219 */ /* 0x020fc60000011614 */
[----:B------:R-:W-:Y:S01]  /*2ee20*/  IMAD R27, R4, R28, R5 ;  /* 0x0000001c041b7224 */ /* 0x000fe200078e0205 */
[----:B------:R-:W-:Y:S01]  /*2ee30*/  SEL R5, R220, RZ, P0 ;  /* 0x000000ffdc057207 */ /* 0x000fe20000000000 */
[----:B------:R-:W-:Y:S01]  /*2ee40*/  IMAD.IADD R25, R13, 0x1, R25 ;  /* 0x000000010d197824 */ /* 0x000fe200078e0219 */
[----:B------:R-:W-:Y:S01]  /*2ee50*/  IADD3 R12, P1, P3, R14, R12, R3 ;  /* 0x0000000c0e0c7210 */ /* 0x000fe20007b3e003 */
[----:B------:R-:W-:Y:S02]  /*2ee60*/  IMAD.MOV R4, RZ, RZ, -R21 ;  /* 0x000000ffff047224 */ /* 0x000fe400078e0a15 */
[----:B------:R-:W-:Y:S02]  /*2ee70*/  IMAD.IADD R27, R15, 0x1, R27 ;  /* 0x000000010f1b7824 */ /* 0x000fe400078e021b */
        /* <DEDUP_REMOVED lines=8> */
[-C--:B-1----:R-:W-:Y:S01]  /*2ef00*/  IMAD R4, R9, R5.reuse, RZ ;  /* 0x0000000509047224 */ /* 0x082fe200078e02ff */
[----:B------:R-:W-:Y:S01]  /*2ef10*/  SHF.R.S32.HI R13, RZ, 0x1f, R5 ;  /* 0x0000001fff0d7819 */ /* 0x000fe20000011405 */
[----:B------:R-:W-:-:S04]  /*2ef20*/  IMAD.WIDE.U32 R6, R8, R5, R6 ;  /* 0x0000000508067225 */ /* 0x000fc800078e0006 */
[----:B------:R-:W-:Y:S01]  /*2ef30*/  IMAD R13, R8, R13, R4 ;  /* 0x0000000d080d7224 */ /* 0x000fe200078e0204 */
[----:B0-----:R-:W-:Y:S01]  /*2ef40*/  LEA R10, P0, R6, R10, 0x2 ;  /* 0x0000000a060a7211 */ /* 0x001fe200078010ff */
[----:B------:R-:W-:Y:S02]  /*2ef50*/  IMAD.MOV.U32 R5, RZ, RZ, -0x800000 ;  /* 0xff800000ff057424 */ /* 0x000fe400078e00ff */
[----:B------:R-:W-:-:S05]  /*2ef60*/  IMAD.IADD R4, R7, 0x1, R13 ;  /* 0x0000000107047824 */ /* 0x000fca00078e020d */
[----:B--2---:R-:W-:-:S05]  /*2ef70*/  LEA.HI.X R11, R6, R11, R4, 0x2, P0 ;  /* 0x0000000b060b7211 */ /* 0x004fca00000f1404 */
[----:B------:R2:W-:Y:S02]  /*2ef80*/  STG.E desc[UR36][R10.64], R5 ;  /* 0x000000050a007986 */ /* 0x0005e4000c101924 */
.L_x_3697:
[----:B------:R-:W-:Y:S05]  /*2ef90*/  BSYNC B1 ;  /* 0x0000000000017941 */ /* 0x000fea0003800000 */
.L_x_3696:
[----:B------:R-:W-:Y:S05]  /*2efa0*/  @P2 BRA `(.L_x_3690) ;  /* 0x00000008007c2947 */ /* 0x000fea0003800000 */
[----:B--2---:R-:W2:Y:S01]  /*2efb0*/  LDC R11, c[0x0][0xce8] ;  /* 0x00033a00ff0b7b82 */ /* 0x004ea20000000800 */
[----:B------:R-:W-:Y:S01]  /*2efc0*/  ULDC.64 UR4, c[0x0][0xba0] ;  /* 0x0002e80000047ab9 */ /* 0x000fe20000000a00 */
[----:B------:R-:W-:Y:S01]  /*2efd0*/  VIADD R14, R30, 0xffffff80 ;  /* 0xffffff801e0e7836 */ /* 0x000fe20000000000 */
[----:B------:R-:W-:Y:S01]  /*2efe0*/  BSSY B1, `(.L_x_3698) ;  /* 0x0000077000017945 */ /* 0x000fe20003800000 */
[----:B------:R-:W-:Y:S01]  /*2eff0*/  IMAD R6, R26, UR4, RZ ;  /* 0x000000041a067c24 */ /* 0x000fe2000f8e02ff */
[----:B------:R-:W-:Y:S01]  /*2f000*/  SHF.R.S32.HI R31, RZ, 0x1f, R216 ;  /* 0x0000001fff1f7819 */ /* 0x000fe200000114d8 */
[----:B------:R-:W-:Y:S01]  /*2f010*/  VIADD R24, R30, 0xffffff80 ;  /* 0xffffff801e187836 */ /* 0x000fe20000000000 */
[----:B------:R-:W-:Y:S01]  /*2f020*/  SHF.R.S32.HI R14, RZ, 0x1f, R14 ;  /* 0x0000001fff0e7819 */ /* 0x000fe2000001140e */
[----:B------:R-:W3:Y:S01]  /*2f030*/  LDC R13, c[0x0][0xbc8] ;  /* 0x0002f200ff0d7b82 */ /* 0x000ee20000000800 */
[----:B------:R-:W-:Y:S01]  /*2f040*/  IMAD.WIDE.U32 R4, R3, UR4, RZ ;  /* 0x0000000403047c25 */ /* 0x000fe2000f8e00ff */
[----:B------:R-:W-:-:S02]  /*2f050*/  SHF.R.S32.HI R30, RZ, 0x1f, R215 ;  /* 0x0000001fff1e7819 */ /* 0x000fc400000114d7 */
[----:B------:R-:W-:Y:S01]  /*2f060*/  LEA.HI R14, R14, R24, RZ, 0x3 ;  /* 0x000000180e0e7211 */ /* 0x000fe200078f18ff */
[----:B------:R-:W-:Y:S01]  /*2f070*/  IMAD R3, R3, UR5, R6 ;  /* 0x0000000503037c24 */ /* 0x000fe2000f8e0206 */
[----:B------:R-:W-:Y:S01]  /*2f080*/  ULDC.64 UR4, c[0x0][0xbe8] ;  /* 0x0002fa0000047ab9 */ /* 0x000fe20000000a00 */
[C---:B------:R-:W-:Y:S01]  /*2f090*/  VIADD R25, R166.reuse, 0x180 ;  /* 0x00000180a6197836 */ /* 0x040fe20000000000 */
[----:B------:R-:W-:Y:S01]  /*2f0a0*/  SHF.R.S32.HI R14, RZ, 0x3, R14 ;  /* 0x00000003ff0e7819 */ /* 0x000fe2000001140e */
[----:B------:R-:W-:Y:S01]  /*2f0b0*/  IMAD.IADD R5, R5, 0x1, R3 ;  /* 0x0000000105057824 */ /* 0x000fe200078e0203 */
[----:B------:R-:W-:Y:S01]  /*2f0c0*/  SHF.R.S32.HI R32, RZ, 0x1f, R217 ;  /* 0x0000001fff207819 */ /* 0x000fe200000114d9 */
[----:B------:R-:W-:Y:S01]  /*2f0d0*/  VIADD R20, R166, 0x1c0 ;  /* 0x000001c0a6147836 */ /* 0x000fe20000000000 */
[----:B------:R-:W-:Y:S01]  /*2f0e0*/  SHF.R.S32.HI R33, RZ, 0x1f, R218 ;  /* 0x0000001fff217819 */ /* 0x000fe200000114da */
[----:B------:R-:W-:Y:S01]  /*2f0f0*/  IMAD.WIDE.U32 R4, R157, UR4, R4 ;  /* 0x000000049d047c25 */ /* 0x000fe2000f8e0004 */
[----:B------:R-:W-:-:S02]  /*2f100*/  SHF.R.S32.HI R34, RZ, 0x1f, R219 ;  /* 0x0000001fff227819 */ /* 0x000fc400000114db */
[----:B--2---:R-:W-:Y:S01]  /*2f110*/  ISETP.NE.AND P0, PT, R11, 0x1, PT ;  /* 0x000000010b00780c */ /* 0x004fe20003f05270 */
[----:B------:R-:W-:Y:S01]  /*2f120*/  IMAD R5, R157, UR5, R5 ;  /* 0x000000059d057c24 */ /* 0x000fe2000f8e0205 */
[----:B------:R-:W-:Y:S01]  /*2f130*/  ULDC.64 UR4, c[0x0][0xbf0] ;  /* 0x0002fc0000047ab9 */ /* 0x000fe20000000a00 */
[----:B------:R-:W-:Y:S02]  /*2f140*/  IMAD R6, R221, 0x20, R14 ;  /* 0x00000020dd067824 */ /* 0x000fe400078e020e */
[----:B------:R-:W-:Y:S02]  /*2f150*/  IMAD R3, R28, UR4, RZ ;  /* 0x000000041c037c24 */ /* 0x000fe4000f8e02ff */
[----:B------:R-:W-:Y:S01]  /*2f160*/  IMAD.IADD R8, R181, 0x1, R6 ;  /* 0x00000001b5087824 */ /* 0x000fe200078e0206 */
[-C--:B---3--:R-:W-:Y:S01]  /*2f170*/  ISETP.GE.AND P1, PT, R219, R13.reuse, PT ;  /* 0x0000000ddb00720c */ /* 0x088fe20003f26270 */
[C---:B------:R-:W-:Y:S01]  /*2f180*/  IMAD R3, R29.reuse, UR5, R3 ;  /* 0x000000051d037c24 */ /* 0x040fe2000f8e0203 */
[-C--:B------:R-:W-:Y:S01]  /*2f190*/  ISETP.GE.AND P2, PT, R166, R13.reuse, PT ;  /* 0x0000000da600720c */ /* 0x080fe20003f46270 */
[----:B------:R-:W-:Y:S01]  /*2f1a0*/  IMAD.WIDE.U32 R4, R29, UR4, R4 ;  /* 0x000000041d047c25 */ /* 0x000fe2000f8e0004 */
[----:B------:R-:W-:Y:S01]  /*2f1b0*/  SEL R10, RZ, 0xffffffff, P1 ;  /* 0xffffffffff0a7807 */ /* 0x000fe20000800000 */
[----:B------:R-:W2:Y:S01]  /*2f1c0*/  @P0 LDC R7, c[0x0][0xcec] ;  /* 0x00033b00ff070b82 */ /* 0x000ea20000000800 */
[----:B------:R-:W-:Y:S01]  /*2f1d0*/  ISETP.GE.AND P1, PT, R218, R13, PT ;  /* 0x0000000dda00720c */ /* 0x000fe20003f26270 */
[----:B------:R-:W-:Y:S01]  /*2f1e0*/  IMAD.IADD R5, R5, 0x1, R3 ;  /* 0x0000000105057824 */ /* 0x000fe200078e0203 */
[----:B------:R-:W-:Y:S01]  /*2f1f0*/  ULDC.64 UR4, c[0x0][0xbe0] ;  /* 0x0002f80000047ab9 */ /* 0x000fe20000000a00 */
[----:B------:R-:W-:-:S02]  /*2f200*/  IMAD.SHL.U32 R10, R10, 0x2, RZ ;  /* 0x000000020a0a7824 */ /* 0x000fc400078e00ff */
[----:B------:R-:W-:Y:S02]  /*2f210*/  IMAD.MOV.U32 R3, RZ, RZ, R8 ;  /* 0x000000ffff037224 */ /* 0x000fe400078e0008 */
[----:B------:R-:W3:Y:S01]  /*2f220*/  @P0 LDC R9, c[0x0][0xcf0] ;  /* 0x00033c00ff090b82 */ /* 0x000ee20000000800 */
[----:B------:R-:W-:Y:S02]  /*2f230*/  IMAD R21, R0, R11, RZ ;  /* 0x0000000b00157224 */ /* 0x000fe400078e02ff */
[C---:B------:R-:W-:Y:S02]  /*2f240*/  VIADD R24, R166.reuse, 0x1c0 ;  /* 0x000001c0a6187836 */ /* 0x040fe40000000000 */
[----:B------:R-:W-:-:S03]  /*2f250*/  VIADD R27, R166, 0x180 ;  /* 0x00000180a61b7836 */ /* 0x000fc60000000000 */
[----:B------:R-:W-:Y:S02]  /*2f260*/  SHF.R.S32.HI R24, RZ, 0x1f, R24 ;  /* 0x0000001fff187819 */ /* 0x000fe40000011418 */
[----:B------:R-:W-:Y:S01]  /*2f270*/  SHF.R.S32.HI R27, RZ, 0x1f, R27 ;  /* 0x0000001fff1b7819 */ /* 0x000fe2000001141b */
[----:B--2---:R-:W-:Y:S01]  /*2f280*/  @P0 IMAD.HI.U32 R6, R8, R7, RZ ;  /* 0x0000000708060227 */ /* 0x004fe200078e00ff */
[----:B------:R-:W-:Y:S02]  /*2f290*/  SEL R7, RZ, 0x1, P2 ;  /* 0x00000001ff077807 */ /* 0x000fe40001000000 */
[----:B------:R-:W-:Y:S02]  /*2f2a0*/  ISETP.GE.AND P2, PT, R20, R13, PT ;  /* 0x0000000d1400720c */ /* 0x000fe40003f46270 */
[----:B---3--:R-:W-:Y:S02]  /*2f2b0*/  @P0 SHF.R.U32.HI R3, RZ, R9, R6 ;  /* 0x00000009ff030219 */ /* 0x008fe40000011606 */
[----:B------:R-:W-:-:S02]  /*2f2c0*/  LOP3.LUT R9, R10, 0x2, R7, 0xe2, !PT ;  /* 0x000000020a097812 */ /* 0x000fc400078ee207 */
[----:B------:R-:W-:Y:S01]  /*2f2d0*/  SEL R10, RZ, 0xffffffff, P1 ;  /* 0xffffffffff0a7807 */ /* 0x000fe20000800000 */
[--C-:B------:R-:W-:Y:S01]  /*2f2e0*/  IMAD.MOV R7, RZ, RZ, -R3.reuse ;  /* 0x000000ffff077224 */ /* 0x100fe200078e0a03 */
[----:B------:R-:W-:Y:S01]  /*2f2f0*/  SHF.R.S32.HI R6, RZ, 0x1f, R3 ;  /* 0x0000001fff067819 */ /* 0x000fe20000011403 */
[----:B------:R-:W-:Y:S01]  /*2f300*/  IMAD.WIDE.U32 R4, R3, UR4, R4 ;  /* 0x0000000403047c25 */ /* 0x000fe2000f8e0004 */
[-C--:B------:R-:W-:Y:S02]  /*2f310*/  ISETP.GE.AND P0, PT, R217, R13.reuse, PT ;  /* 0x0000000dd900720c */ /* 0x080fe40003f06270 */
[----:B------:R-:W-:Y:S01]  /*2f320*/  ISETP.GE.AND P1, PT, R216, R13, PT ;  /* 0x0000000dd800720c */ /* 0x000fe20003f26270 */
[----:B------:R-:W-:Y:S01]  /*2f330*/  IMAD.SHL.U32 R12, R10, 0x4, RZ ;  /* 0x000000040a0c7824 */ /* 0x000fe200078e00ff */
[----:B------:R-:W-:Y:S01]  /*2f340*/  SEL R10, RZ, 0xffffffff, P0 ;  /* 0xffffffffff0a7807 */ /* 0x000fe20000000000 */
[----:B------:R-:W-:Y:S01]  /*2f350*/  IMAD R7, R11, R7, R8 ;  /* 0x000000070b077224 */ /* 0x000fe200078e0208 */
[-C--:B------:R-:W-:Y:S01]  /*2f360*/  ISETP.GE.AND P0, PT, R215, R13.reuse, PT ;  /* 0x0000000dd700720c */ /* 0x080fe20003f06270 */
[----:B------:R-:W-:Y:S01]  /*2f370*/  IMAD R6, R6, UR4, RZ ;  /* 0x0000000406067c24 */ /* 0x000fe2000f8e02ff */
[----:B------:R-:W-:Y:S01]  /*2f380*/  LOP3.LUT R8, R12, 0x4, R9, 0xe2, !PT ;  /* 0x000000040c087812 */ /* 0x000fe200078ee209 */
[----:B------:R-:W-:Y:S01]  /*2f390*/  IMAD.SHL.U32 R15, R10, 0x8, RZ ;  /* 0x000000080a0f7824 */ /* 0x000fe200078e00ff */
[----:B------:R-:W-:Y:S01]  /*2f3a0*/  SEL R10, RZ, 0xffffffff, P0 ;  /* 0xffffffffff0a7807 */ /* 0x000fe20000000000 */
[----:B------:R-:W-:Y:S01]  /*2f3b0*/  IMAD R9, R3, UR5, R6 ;  /* 0x0000000503097c24 */ /* 0x000fe2000f8e0206 */
[----:B------:R-:W-:Y:S01]  /*2f3c0*/  SHF.R.S32.HI R3, RZ, 0x1f, R7 ;  /* 0x0000001fff037819 */ /* 0x000fe20000011407 */
[----:B------:R-:W-:Y:S01]  /*2f3d0*/  ULDC.64 UR4, c[0x0][0xbd8] ;  /* 0x0002f60000047ab9 */ /* 0x000fe20000000a00 */
[----:B------:R-:W-:Y:S01]  /*2f3e0*/  SEL R6, RZ, 0xffffffff, P1 ;  /* 0xffffffffff067807 */ /* 0x000fe20000800000 */
[----:B------:R-:W-:Y:S01]  /*2f3f0*/  IMAD.IADD R5, R5, 0x1, R9 ;  /* 0x0000000105057824 */ /* 0x000fe200078e0209 */
[----:B------:R-:W-:Y:S01]  /*2f400*/  ISETP.GE.AND P0, PT, R25, R13, PT ;  /* 0x0000000d1900720c */ /* 0x000fe20003f06270 */
[----:B------:R-:W-:Y:S01]  /*2f410*/  IMAD R0, R3, UR4, RZ ;  /* 0x0000000403007c24 */ /* 0x000fe2000f8e02ff */
[----:B------:R-:W-:Y:S01]  /*2f420*/  LOP3.LUT R8, R15, 0x8, R8, 0xe2, !PT ;  /* 0x000000080f087812 */ /* 0x000fe200078ee208 */
[----:B------:R-:W-:-:S02]  /*2f430*/  IMAD.SHL.U32 R15, R6, 0x10, RZ ;  /* 0x00000010060f7824 */ /* 0x000fc400078e00ff */
[----:B------:R-:W-:Y:S02]  /*2f440*/  IMAD R3, R7, UR5, R0 ;  /* 0x0000000507037c24 */ /* 0x000fe4000f8e0200 */
[----:B------:R-:W-:Y:S01]  /*2f450*/  IMAD.IADD R0, R14, 0x1, R181 ;  /* 0x000000010e007824 */ /* 0x000fe200078e02b5 */
[----:B------:R-:W-:Y:S01]  /*2f460*/  LOP3.LUT R8, R15, 0x10, R8, 0xe2, !PT ;  /* 0x000000100f087812 */ /* 0x000fe200078ee208 */
[----:B------:R-:W-:Y:S01]  /*2f470*/  IMAD.WIDE.U32 R4, R7, UR4, R4 ;  /* 0x0000000407047c25 */ /* 0x000fe2000f8e0004 */
[----:B------:R-:W-:Y:S01]  /*2f480*/  SEL R7, RZ, 0x40, P0 ;  /* 0x00000040ff077807 */ /* 0x000fe20000000000 */
[----:B------:R-:W-:Y:S01]  /*2f490*/  ULDC.64 UR4, c[0x0][0xb80] ;  /* 0x0002e00000047ab9 */ /* 0x000fe20000000a00 */
[----:B------:R-:W-:Y:S01]  /*2f4a0*/  ISETP.GE.AND P0, PT, R0, R21, PT ;  /* 0x000000150000720c */ /* 0x000fe20003f06270 */
[----:B------:R-:W-:Y:S01]  /*2f4b0*/  IMAD.SHL.U32 R9, R10, 0x20, RZ ;  /* 0x000000200a097824 */ /* 0x000fe200078e00ff */
[----:B------:R-:W-:Y:S01]  /*2f4c0*/  LEA R12, P1, R4, UR4, 0x1 ;  /* 0x00000004040c7c11 */ /* 0x000fe2000f8208ff */
[----:B------:R-:W-:Y:S01]  /*2f4d0*/  IMAD.IADD R3, R5, 0x1, R3 ;  /* 0x0000000105037824 */ /* 0x000fe200078e0203 */
[----:B------:R-:W-:-:S02]  /*2f4e0*/  SEL R5, RZ, 0x80, P2 ;  /* 0x00000080ff057807 */ /* 0x000fc40001000000 */
[----:B------:R-:W-:Y:S01]  /*2f4f0*/  LOP3.LUT R8, R9, 0x20, R8, 0xe2, !PT ;  /* 0x0000002009087812 */ /* 0x000fe200078ee208 */
[----:B------:R2:W3:Y:S01]  /*2f500*/  SHFL.IDX PT, R10, R12, RZ, 0x181f ;  /* 0x00181fff0c0a7589 */ /* 0x0004e200000e0000 */
[----:B------:R-:W-:Y:S02]  /*2f510*/  LEA.HI.X R3, R4, UR5, R3, 0x1, P1 ;  /* 0x0000000504037c11 */ /* 0x000fe400088f0c03 */
[----:B------:R-:W-:-:S03]  /*2f520*/  LOP3.LUT R14, R8, R7, RZ, 0xfc, !PT ;  /* 0x00000007080e7212 */ /* 0x000fc600078efcff */
[----:B------:R2:W4:Y:S01]  /*2f530*/  SHFL.IDX PT, R11, R3, RZ, 0x181f ;  /* 0x00181fff030b7589 */ /* 0x00052200000e0000 */
[----:B------:R-:W-:Y:S01]  /*2f540*/  LOP3.LUT R15, R14, R5, RZ, 0xfc, !PT ;  /* 0x000000050e0f7212 */ /* 0x000fe200078efcff */
[----:B------:R-:W-:Y:S06]  /*2f550*/  @P0 BRA `(.L_x_3699) ;  /* 0x00000000007c0947 */ /* 0x000fec0003800000 */
[-C--:B------:R-:W-:Y:S02]  /*2f560*/  ISETP.GE.AND P2, PT, R219, R13.reuse, PT ;  /* 0x0000000ddb00720c */ /* 0x080fe40003f46270 */
[-C--:B------:R-:W-:Y:S02]  /*2f570*/  ISETP.GE.AND P1, PT, R166, R13.reuse, PT ;  /* 0x0000000da600720c */ /* 0x080fe40003f26270 */
[-C--:B------:R-:W-:Y:S02]  /*2f580*/  ISETP.GE.AND P5, PT, R218, R13.reuse, PT ;  /* 0x0000000dda00720c */ /* 0x080fe40003fa6270 */
[----:B------:R-:W-:-:S07]  /*2f590*/  ISETP.GE.AND P3, PT, R217, R13, PT ;  /* 0x0000000dd900720c */ /* 0x000fce0003f66270 */
[C---:B---3--:R-:W-:Y:S02]  /*2f5a0*/  @!P2 LEA R4, P0, R219.reuse, R10, 0x1 ;  /* 0x0000000adb04a211 */ /* 0x048fe400078008ff */
[----:B----4-:R-:W-:Y:S02]  /*2f5b0*/  @!P1 IMAD.WIDE R6, R166, 0x2, R10 ;  /* 0x00000002a6069825 */ /* 0x010fe400078e020a */
[----:B------:R-:W-:Y:S02]  /*2f5c0*/  @!P2 LEA.HI.X R5, R219, R11, R34, 0x1, P0 ;  /* 0x0000000bdb05a211 */ /* 0x000fe400000f0c22 */
[----:B------:R-:W-:Y:S01]  /*2f5d0*/  LOP3.LUT P0, RZ, R14, 0x40, RZ, 0xc0, !PT ;  /* 0x000000400eff7812 */ /* 0x000fe2000780c0ff */
[----:B------:R3:W-:Y:S01]  /*2f5e0*/  @!P1 ST.E.128 desc[UR36][R6.64], RZ ;  /* 0x000000ff06009985 */ /* 0x0007e2000c101d24 */
[----:B------:R-:W-:-:S03]  /*2f5f0*/  ISETP.GE.AND P1, PT, R215, R13, PT ;  /* 0x0000000dd700720c */ /* 0x000fc60003f26270 */
[----:B------:R4:W-:Y:S01]  /*2f600*/  @!P2 ST.E.128 desc[UR36][R4.64], RZ ;  /* 0x000000ff0400a985 */ /* 0x0009e2000c101d24 */
[----:B------:R-:W-:Y:S02]  /*2f610*/  ISETP.GE.AND P2, PT, R216, R13, PT ;  /* 0x0000000dd800720c */ /* 0x000fe40003f46270 */
[----:B---3--:R-:W-:-:S04]  /*2f620*/  @!P5 LEA R6, P4, R218, R10, 0x1 ;  /* 0x0000000ada06d211 */ /* 0x008fc800078808ff */
[-C--:B------:R-:W-:Y:S02]  /*2f630*/  @!P5 LEA.HI.X R7, R218, R11.reuse, R33, 0x1, P4 ;  /* 0x0000000bda07d211 */ /* 0x080fe400020f0c21 */
[----:B------:R-:W-:Y:S02]  /*2f640*/  LOP3.LUT P4, RZ, R15, 0x80, RZ, 0xc0, !PT ;  /* 0x000000800fff7812 */ /* 0x000fe4000788c0ff */
[CC--:B----4-:R-:W-:Y:S01]  /*2f650*/  @!P3 LEA R4, P6, R217.reuse, R10.reuse, 0x1 ;  /* 0x0000000ad904b211 */ /* 0x0d0fe200078c08ff */
[----:B------:R3:W-:Y:S02]  /*2f660*/  @!P5 ST.E.128 desc[UR36][R6.64], RZ ;  /* 0x000000ff0600d985 */ /* 0x0007e4000c101d24 */
[C---:B------:R-:W-:Y:S02]  /*2f670*/  @!P2 LEA R8, P5, R216.reuse, R10, 0x1 ;  /* 0x0000000ad808a211 */ /* 0x040fe400078a08ff */
[-C--:B------:R-:W-:Y:S02]  /*2f680*/  @!P3 LEA.HI.X R5, R217, R11.reuse, R32, 0x1, P6 ;  /* 0x0000000bd905b211 */ /* 0x080fe400030f0c20 */
[----:B------:R-:W-:-:S03]  /*2f690*/  @!P2 LEA.HI.X R9, R216, R11, R31, 0x1, P5 ;  /* 0x0000000bd809a211 */ /* 0x000fc600028f0c1f */
[----:B------:R4:W-:Y:S01]  /*2f6a0*/  @!P3 ST.E.128 desc[UR36][R4.64], RZ ;  /* 0x000000ff0400b985 */ /* 0x0009e2000c101d24 */
[----:B---3--:R-:W-:-:S03]  /*2f6b0*/  @!P1 LEA R6, P6, R215, R10, 0x1 ;  /* 0x0000000ad7069211 */ /* 0x008fc600078c08ff */
[----:B------:R3:W-:Y:S01]  /*2f6c0*/  @!P2 ST.E.128 desc[UR36][R8.64], RZ ;  /* 0x000000ff0800a985 */ /* 0x0007e2000c101d24 */
[----:B------:R-:W-:Y:S02]  /*2f6d0*/  @!P1 LEA.HI.X R7, R215, R11, R30, 0x1, P6 ;  /* 0x0000000bd7079211 */ /* 0x000fe400030f0c1e */
[----:B----4-:R-:W-:-:S03]  /*2f6e0*/  @P0 LEA R4, P3, R25, R10, 0x1 ;  /* 0x0000000a19040211 */ /* 0x010fc600078608ff */
[----:B------:R3:W-:Y:S01]  /*2f6f0*/  @!P1 ST.E.128 desc[UR36][R6.64], RZ ;  /* 0x000000ff06009985 */ /* 0x0007e2000c101d24 */
[C---:B------:R-:W-:Y:S02]  /*2f700*/  @P4 LEA R10, P5, R20.reuse, R10, 0x1 ;  /* 0x0000000a140a4211 */ /* 0x040fe400078a08ff */
[-C--:B------:R-:W-:Y:S02]  /*2f710*/  @P0 LEA.HI.X R5, R25, R11.reuse, R27, 0x1, P3 ;  /* 0x0000000b19050211 */ /* 0x080fe400018f0c1b */
[----:B------:R-:W-:-:S03]  /*2f720*/  @P4 LEA.HI.X R11, R20, R11, R24, 0x1, P5 ;  /* 0x0000000b140b4211 */ /* 0x000fc600028f0c18 */
[----:B------:R3:W-:Y:S04]  /*2f730*/  @P0 ST.E.128 desc[UR36][R4.64], RZ ;  /* 0x000000ff04000985 */ /* 0x0007e8000c101d24 */
[----:B------:R3:W-:Y:S02]  /*2f740*/  @P4 ST.E.128 desc[UR36][R10.64], RZ ;  /* 0x000000ff0a004985 */ /* 0x0007e4000c101d24 */
.L_x_3699:
[----:B------:R-:W-:Y:S05]  /*2f750*/  BSYNC B1 ;  /* 0x0000000000017941 */ /* 0x000fea0003800000 */
.L_x_3698:
[----:B------:R-:W-:Y:S01]  /*2f760*/  VIADD R0, R0, 0x20 ;  /* 0x0000002000007836 */ /* 0x000fe20000000000 */
[----:B---34-:R3:W4:Y:S04]  /*2f770*/  SHFL.IDX PT, R11, R3, 0x1, 0x181f ;  /* 0x00381f00030b7f89 */ /* 0x01872800000e0000 */
[----:B------:R-:W-:Y:S01]  /*2f780*/  ISETP.GE.AND P0, PT, R0, R21, PT ;  /* 0x000000150000720c */ /* 0x000fe20003f06270 */
[----:B------:R3:W0:-:S12]  /*2f790*/  SHFL.IDX PT, R10, R12, 0x1, 0x181f ;  /* 0x00381f000c0a7f89 */ /* 0x00061800000e0000 */
[----:B---3--:R-:W-:Y:S05]  /*2f7a0*/  @P0 BRA `(.L_x_3690) ;  /* 0x00000000007c0947 */ /* 0x008fea0003800000 */
[-C--:B------:R-:W-:Y:S02]  /*2f7b0*/  ISETP.GE.AND P6, PT, R166, R13.reuse, PT ;  /* 0x0000000da600720c */ /* 0x080fe40003fc6270 */
[-C--:B------:R-:W-:Y:S02]  /*2f7c0*/  ISETP.GE.AND P5, PT, R219, R13.reuse, PT ;  /* 0x0000000ddb00720c */ /* 0x080fe40003fa6270 */
[-C--:B------:R-:W-:Y:S02]  /*2f7d0*/  ISETP.GE.AND P4, PT, R218, R13.reuse, PT ;  /* 0x0000000dda00720c */ /* 0x080fe40003f86270 */
[-C--:B------:R-:W-:Y:S02]  /*2f7e0*/  ISETP.GE.AND P3, PT, R217, R13.reuse, PT ;  /* 0x0000000dd900720c */ /* 0x080fe40003f66270 */
[-C--:B------:R-:W-:Y:S02]  /*2f7f0*/  ISETP.GE.AND P2, PT, R216, R13.reuse, PT ;  /* 0x0000000dd800720c */ /* 0x080fe40003f46270 */
[----:B------:R-:W-:-:S03]  /*2f800*/  ISETP.GE.AND P1, PT, R215, R13, PT ;  /* 0x0000000dd700720c */ /* 0x000fc60003f26270 */
[----:B0---4-:R-:W-:Y:S02]  /*2f810*/  @!P6 IMAD.WIDE R6, R166, 0x2, R10 ;  /* 0x00000002a606e825 */ /* 0x011fe400078e020a */
[----:B------:R-:W-:-:S03]  /*2f820*/  @!P5 LEA R4, P0, R219, R10, 0x1 ;  /* 0x0000000adb04d211 */ /* 0x000fc600078008ff */
[----:B------:R0:W-:Y:S01]  /*2f830*/  @!P6 ST.E.128 desc[UR36][R6.64], RZ ;  /* 0x000000ff0600e985 */ /* 0x0001e2000c101d24 */
[----:B------:R-:W-:Y:S02]  /*2f840*/  @!P5 LEA.HI.X R5, R219, R11, R34, 0x1, P0 ;  /* 0x0000000bdb05d211 */ /* 0x000fe400000f0c22 */
[----:B------:R-:W-:-:S03]  /*2f850*/  LOP3.LUT P0, RZ, R14, 0x40, RZ, 0xc0, !PT ;  /* 0x000000400eff7812 */ /* 0x000fc6000780c0ff */
[----:B------:R3:W-:Y:S01]  /*2f860*/  @!P5 ST.E.128 desc[UR36][R4.64], RZ ;  /* 0x000000ff0400d985 */ /* 0x0007e2000c101d24 */
[----:B0-----:R-:W-:-:S04]  /*2f870*/  @!P4 LEA R6, P6, R218, R10, 0x1 ;  /* 0x0000000ada06c211 */ /* 0x001fc800078c08ff */
[-C--:B------:R-:W-:Y:S02]  /*2f880*/  @!P4 LEA.HI.X R7, R218, R11.reuse, R33, 0x1, P6 ;  /* 0x0000000bda07c211 */ /* 0x080fe400030f0c21 */
[----:B------:R-:W-:Y:S02]  /*2f890*/  LOP3.LUT P6, RZ, R15, 0x80, RZ, 0xc0, !PT ;  /* 0x000000800fff7812 */ /* 0x000fe400078cc0ff */
[CC--:B---3--:R-:W-:Y:S01]  /*2f8a0*/  @!P3 LEA R4, P5, R217.reuse, R10.reuse, 0x1 ;  /* 0x0000000ad904b211 */ /* 0x0c8fe200078a08ff */
[----:B------:R0:W-:Y:S01]  /*2f8b0*/  @!P4 ST.E.128 desc[UR36][R6.64], RZ ;  /* 0x000000ff0600c985 */ /* 0x0001e2000c101d24 */
[C---:B------:R-:W-:Y:S02]  /*2f8c0*/  @!P2 LEA R8, P4, R216.reuse, R10, 0x1 ;  /* 0x0000000ad808a211 */ /* 0x040fe400078808ff */
[-C--:B------:R-:W-:Y:S02]  /*2f8d0*/  @!P3 LEA.HI.X R5, R217, R11.reuse, R32, 0x1, P5 ;  /* 0x0000000bd905b211 */ /* 0x080fe400028f0c20 */
[----:B------:R-:W-:-:S03]  /*2f8e0*/  @!P2 LEA.HI.X R9, R216, R11, R31, 0x1, P4 ;  /* 0x0000000bd809a211 */ /* 0x000fc600020f0c1f */
[----:B------:R3:W-:Y:S01]  /*2f8f0*/  @!P3 ST.E.128 desc[UR36][R4.64], RZ ;  /* 0x000000ff0400b985 */ /* 0x0007e2000c101d24 */
[----:B0-----:R-:W-:-:S03]  /*2f900*/  @!P1 LEA R6, P5, R215, R10, 0x1 ;  /* 0x0000000ad7069211 */ /* 0x001fc600078a08ff */
[----:B------:R0:W-:Y:S01]  /*2f910*/  @!P2 ST.E.128 desc[UR36][R8.64], RZ ;  /* 0x000000ff0800a985 */ /* 0x0001e2000c101d24 */
[----:B------:R-:W-:Y:S02]  /*2f920*/  @!P1 LEA.HI.X R7, R215, R11, R30, 0x1, P5 ;  /* 0x0000000bd7079211 */ /* 0x000fe400028f0c1e */
[----:B---3--:R-:W-:-:S03]  /*2f930*/  @P0 LEA R4, P3, R25, R10, 0x1 ;  /* 0x0000000a19040211 */ /* 0x008fc600078608ff */
[----:B------:R0:W-:Y:S01]  /*2f940*/  @!P1 ST.E.128 desc[UR36][R6.64], RZ ;  /* 0x000000ff06009985 */ /* 0x0001e2000c101d24 */
[C---:B------:R-:W-:Y:S02]  /*2f950*/  @P6 LEA R10, P4, R20.reuse, R10, 0x1 ;  /* 0x0000000a140a6211 */ /* 0x040fe400078808ff */
[-C--:B------:R-:W-:Y:S02]  /*2f960*/  @P0 LEA.HI.X R5, R25, R11.reuse, R27, 0x1, P3 ;  /* 0x0000000b19050211 */ /* 0x080fe400018f0c1b */
[----:B------:R-:W-:-:S03]  /*2f970*/  @P6 LEA.HI.X R11, R20, R11, R24, 0x1, P4 ;  /* 0x0000000b140b6211 */ /* 0x000fc600020f0c18 */
[----:B------:R0:W-:Y:S04]  /*2f980*/  @P0 ST.E.128 desc[UR36][R4.64], RZ ;  /* 0x000000ff04000985 */ /* 0x0001e8000c101d24 */
[----:B------:R0:W-:Y:S02]  /*2f990*/  @P6 ST.E.128 desc[UR36][R10.64], RZ ;  /* 0x000000ff0a006985 */ /* 0x0001e4000c101d24 */
.L_x_3690:
[----:B------:R-:W-:Y:S05]  /*2f9a0*/  BSYNC B0 ;  /* 0x0000000000007941 */ /* 0x000fea0003800000 */
.L_x_3682:
[----:B------:R-:W-:Y:S02]  /*2f9b0*/  ULDC UR4, c[0x0][0xd3c] ;  /* 0x00034f0000047ab9 */ /* 0x000fe40000000800 */
[----:B-1----:R-:W-:-:S13]  /*2f9c0*/  ISETP.GE.AND P0, PT, R87, UR4, PT ;  /* 0x0000000457007c0c */ /* 0x002fda000bf06270 */
[----:B------:R-:W-:Y:S05]  /*2f9d0*/  @!P0 BRA `(.L_x_3700) ;  /* 0xfffffd1c00648947 */ /* 0x000fea000383ffff */
[----:B------:R-:W-:Y:S05]  /*2f9e0*/  BRA `(.L_x_3466) ;  /* 0x0000009400e47947 */ /* 0x000fea0003800000 */
.L_x_3464:
[----:B------:R-:W-:-:S08]  /*2f9f0*/  NOP ;  /* 0x0000000000007918 */ /* 0x000fd00000000000 */
[----:B------:R-:W0:-:S00]  /*2fa00*/  USETMAXREG.DEALLOC.CTAPOOL 0x28 ;  /* 0x00000028000079c8 */ /* 0x000e0000080e0500 */
        /* <DEDUP_REMOVED lines=14> */
.L_x_3701:
        /* <DEDUP_REMOVED lines=44> */
.L_x_3705:
[----:B------:R-:W0:Y:S01]  /*2fdb0*/  LDC R0, c[0x0][0xd3c] ;  /* 0x00034f00ff007b82 */ /* 0x000e220000000800 */
[----:B------:R-:W-:Y:S01]  /*2fdc0*/  UIADD3 UR4, UR4, 0x1f, URZ ;  /* 0x0000001f04047890 */ /* 0x000fe2000fffe03f */
[----:B------:R-:W-:Y:S02]  /*2fdd0*/  ULDC UR7, c[0x0][0xd3c] ;  /* 0x00034f0000077ab9 */ /* 0x000fe40000000800 */
[----:B------:R-:W-:-:S03]  /*2fde0*/  IMAD.U32 R27, RZ, RZ, UR7 ;  /* 0x00000007ff1b7e24 */ /* 0x000fc6000f8e00ff */
        /* <DEDUP_REMOVED lines=33> */
.L_x_3703:
        /* <DEDUP_REMOVED lines=13> */
.L_x_3706:
        /* <DEDUP_REMOVED lines=62> */
.L_x_3707:
        /* <DEDUP_REMOVED lines=61> */
.L_x_3708:
[----:B------:R-:W-:-:S05]  /*30880*/  LOP3.LUT R25, RZ, R2, RZ, 0x33, !PT ;  /* 0x00000002ff197212 */ /* 0x000fca00078e33ff */
[----:B------:R-:W-:Y:S01]  /*30890*/  IMAD.IADD R25, R0, 0x1, R25 ;  /* 0x0000000100197824 */ /* 0x000fe200078e0219 */
[----:B------:R-:W-:Y:S06]  /*308a0*/  BRA `(.L_x_3709) ;  /* 0x00000000000c7947 */ /* 0x000fec0003800000 */
.L_x_3704:
[----:B------:R-:W-:Y:S02]  /*308b0*/  IMAD.MOV.U32 R25, RZ, RZ, RZ ;  /* 0x000000ffff197224 */ /* 0x000fe400078e00ff */
[----:B------:R-:W-:Y:S02]  /*308c0*/  IMAD.U32 R24, RZ, RZ, UR6 ;  /* 0x00000006ff187e24 */ /* 0x000fe4000f8e00ff */
[----:B------:R-:W-:-:S07]  /*308d0*/  IMAD.MOV.U32 R26, RZ, RZ, RZ ;  /* 0x000000ffff1a7224 */ /* 0x000fce00078e00ff */
.L_x_3709:
[----:B------:R-:W-:-:S13]  /*308e0*/  ISETP.NE.AND P0, PT, R7, RZ, PT ;  /* 0x000000ff0700720c */ /* 0x000fda0003f05270 */
[----:B------:R-:W0:Y:S01]  /*308f0*/  @!P0 S2R R3, SR_CgaCtaId ;  /* 0x0000000000038919 */ /* 0x000e220000008800 */
[----:B------:R-:W-:-:S04]  /*30900*/  @!P0 MOV R0, 0x400 ;  /* 0x0000040000008802 */ /* 0x000fc80000000f00 */
[----:B0-----:R-:W-:-:S05]  /*30910*/  @!P0 LEA R0, R3, R0, 0x18 ;  /* 0x0000000003008211 */ /* 0x001fca00078ec0ff */
[----:B------:R1:W-:Y:S01]  /*30920*/  @!P0 STS.128 [R0+0x388d0], R24 ;  /* 0x0388d01800008388 */ /* 0x0003e20000000c00 */
[----:B------:R-:W-:Y:S06]  /*30930*/  BAR.ARV 0x5, 0x180 ;  /* 0x0146000000007b1d */ /* 0x000fec0000002000 */
.L_x_3702:
[----:B------:R2:W-:Y:S01]  /*30940*/  STL [R1+0x43c], RZ ;  /* 0x00043cff01007387 */ /* 0x0005e20000100800 */
[----:B------:R-:W-:Y:S01]  /*30950*/  ULDC UR4, c[0x0][0xd3c] ;  /* 0x00034f0000047ab9 */ /* 0x000fe20000000800 */
[----:B------:R-:W-:Y:S01]  /*30960*/  IMAD.MOV.U32 R28, RZ, RZ, 0x1 ;  /* 0x00000001ff1c7424 */ /* 0x000fe200078e00ff */
[----:B0-----:R-:W-:Y:S01]  /*30970*/  ISETP.GE.AND P0, PT, R27, UR4, PT ;  /* 0x000000041b007c0c */ /* 0x001fe2000bf06270 */
[----:B------:R-:W-:-:S12]  /*30980*/  IMAD.MOV.U32 R22, RZ, RZ, RZ ;  /* 0x000000ffff167224 */ /* 0x000fd800078e00ff */
[----:B--2---:R-:W-:Y:S05]  /*30990*/  @P0 BRA `(.L_x_3710) ;  /* 0x00000084001c0947 */ /* 0x004fea0003800000 */
[----:B------:R-:W0:Y:S01]  /*309a0*/  S2R R5, SR_TID.X ;  /* 0x0000000000057919 */ /* 0x000e220000002100 */
[----:B------:R-:W2:Y:S01]  /*309b0*/  S2UR UR5, SR_CgaCtaId ;  /* 0x00000000000579c3 */ /* 0x000ea20000008800 */
[----:B------:R-:W-:Y:S01]  /*309c0*/  UMOV UR4, 0x400 ;  /* 0x0000040000047882 */ /* 0x000fe20000000000 */
[----:B------:R-:W-:Y:S01]  /*309d0*/  BSSY B8, `(.L_x_3710) ;  /* 0x0000843000087945 */ /* 0x000fe20003800000 */
[----:B------:R3:W-:Y:S01]  /*309e0*/  STL [R1+0x43c], RZ ;  /* 0x00043cff01007387 */ /* 0x0007e20000100800 */
[----:B------:R-:W-:Y:S01]  /*309f0*/  IMAD.MOV.U32 R29, RZ, RZ, 0x1 ;  /* 0x00000001ff1d7424 */ /* 0x000fe200078e00ff */
[----:B------:R-:W-:Y:S01]  /*30a00*/  ULDC.64 UR40, c[0x0][0x198] ;  /* 0x0000660000287ab9 */ /* 0x000fe20000000a00 */
[----:B------:R-:W-:Y:S01]  /*30a10*/  IMAD.MOV.U32 R19, RZ, RZ, RZ ;  /* 0x000000ffff137224 */ /* 0x000fe200078e00ff */
[----:B------:R-:W-:Y:S01]  /*30a20*/  ULOP3.LUT UR44, UR60, 0x2, URZ, 0xfc, !UPT ;  /* 0x000000023c2c7892 */ /* 0x000fe2000f8efc3f */
[----:B------:R-:W-:Y:S01]  /*30a30*/  IMAD.MOV.U32 R22, RZ, RZ, RZ ;  /* 0x000000ffff167224 */ /* 0x000fe200078e00ff */
[----:B------:R-:W-:Y:S01]  /*30a40*/  ULDC UR43, c[0x0][0xc] ;  /* 0x00000300002b7ab9 */ /* 0x000fe20000000800 */
[----:B------:R-:W-:Y:S01]  /*30a50*/  IMAD.MOV.U32 R28, RZ, RZ, 0x1 ;  /* 0x00000001ff1c7424 */ /* 0x000fe200078e00ff */
[----:B--2---:R-:W-:-:S06]  /*30a60*/  ULEA UR4, UR5, UR4, 0x18 ;  /* 0x0000000405047291 */ /* 0x004fcc000f8ec03f */
[----:B------:R-:W-:Y:S01]  /*30a70*/  IMAD.U32 R18, RZ, RZ, UR4 ;  /* 0x00000004ff127e24 */ /* 0x000fe2000f8e00ff */
[C---:B0-----:R-:W-:Y:S01]  /*30a80*/  LOP3.LUT R4, R5.reuse, 0x7f, RZ, 0xc0, !PT ;  /* 0x0000007f05047812 */ /* 0x041fe200078ec0ff */
[----:B-1----:R-:W-:-:S04]  /*30a90*/  IMAD.SHL.U32 R0, R5, 0x8, RZ ;  /* 0x0000000805007824 */ /* 0x002fc800078e00ff */
[----:B------:R-:W-:Y:S01]  /*30aa0*/  IMAD.SHL.U32 R36, R4, 0x8, RZ ;  /* 0x0000000804247824 */ /* 0x000fe200078e00ff */
[C---:B------:R-:W-:Y:S02]  /*30ab0*/  LOP3.LUT R2, R0.reuse, 0x1f8, RZ, 0xc0, !PT ;  /* 0x000001f800027812 */ /* 0x040fe400078ec0ff */
[----:B------:R-:W-:Y:S02]  /*30ac0*/  LOP3.LUT R0, R0, 0x38, RZ, 0xc0, !PT ;  /* 0x0000003800007812 */ /* 0x000fe400078ec0ff */
[----:B------:R-:W-:Y:S01]  /*30ad0*/  LOP3.LUT R3, R2, 0x38, R5, 0x78, !PT ;  /* 0x0000003802037812 */ /* 0x000fe200078e7805 */
[----:B------:R-:W-:-:S03]  /*30ae0*/  IMAD.SHL.U32 R2, R5, 0x10, RZ ;  /* 0x0000001005027824 */ /* 0x000fc600078e00ff */
[----:B------:R-:W-:Y:S02]  /*30af0*/  LOP3.LUT R36, R3, 0x200, R36, 0xf8, !PT ;  /* 0x0000020003247812 */ /* 0x000fe400078ef824 */
[----:B------:R-:W-:Y:S02]  /*30b00*/  SHF.R.U32.HI R3, RZ, 0x3, R4 ;  /* 0x00000003ff037819 */ /* 0x000fe40000011604 */
[----:B------:R-:W-:Y:S01]  /*30b10*/  LOP3.LUT R4, R0, 0x80, RZ, 0xfc, !PT ;  /* 0x0000008000047812 */ /* 0x000fe200078efcff */
[----:B------:R-:W-:Y:S01]  /*30b20*/  IMAD R23, R36, 0x2, R18 ;  /* 0x0000000224177824 */ /* 0x000fe200078e0212 */
[----:B------:R-:W-:Y:S02]  /*30b30*/  LOP3.LUT R3, R3, 0x70, R2, 0xf8, !PT ;  /* 0x0000007003037812 */ /* 0x000fe400078ef802 */
[C---:B------:R-:W-:Y:S02]  /*30b40*/  LOP3.LUT R2, R0.reuse, 0x40, RZ, 0xfc, !PT ;  /* 0x0000004000027812 */ /* 0x040fe400078efcff */
[----:B------:R-:W-:-:S02]  /*30b50*/  LOP3.LUT R3, R0, 0xc0, RZ, 0xfc, !PT ;  /* 0x000000c000037812 */ /* 0x000fc400078efcff */
[C---:B------:R-:W-:Y:S02]  /*30b60*/  LOP3.LUT R2, R0.reuse, 0x100, RZ, 0xfc, !PT ;  /* 0x0000010000027812 */ /* 0x040fe400078efcff */
[C---:B------:R-:W-:Y:S02]  /*30b70*/  LOP3.LUT R3, R0.reuse, 0x140, RZ, 0xfc, !PT ;  /* 0x0000014000037812 */ /* 0x040fe400078efcff */
[C---:B------:R-:W-:Y:S02]  /*30b80*/  LOP3.LUT R2, R0.reuse, 0x180, RZ, 0xfc, !PT ;  /* 0x0000018000027812 */ /* 0x040fe400078efcff */
[----:B---3--:R-:W-:-:S07]  /*30b90*/  LOP3.LUT R0, R0, 0x1c0, RZ, 0xfc, !PT ;  /* 0x000001c000007812 */ /* 0x008fce00078efcff */
.L_x_3843:
[----:B------:R-:W-:Y:S05]  /*30ba0*/  YIELD ;  /* 0x0000000000007946 */ /* 0x000fea0003800000 */
[----:B------:R-:W-:Y:S01]  /*30bb0*/  ULDC.64 UR4, c[0x0][0xb20] ;  /* 0x0002c80000047ab9 */ /* 0x000fe20000000a00 */
[----:B------:R-:W-:Y:S01]  /*30bc0*/  IMAD.MOV.U32 R34, RZ, RZ, RZ ;  /* 0x000000ffff227224 */ /* 0x000fe200078e00ff */
[----:B------:R-:W-:Y:S01]  /*30bd0*/  ISETP.NE.U32.AND P0, PT, RZ, UR4, PT ;  /* 0x00000004ff007c0c */ /* 0x000fe2000bf05070 */
[----:B0-----:R-:W0:Y:S01]  /*30be0*/  LDC.64 R4, c[0x0][0xaf8] ;  /* 0x0002be00ff047b82 */ /* 0x001e220000000a00 */
[----:B------:R-:W-:Y:S01]  /*30bf0*/  IMAD.MOV.U32 R0, RZ, RZ, RZ ;  /* 0x000000ffff007224 */ /* 0x000fe200078e00ff */
[----:B------:R-:W-:Y:S01]  /*30c00*/  ULDC.64 UR6, c[0x0][0xb08] ;  /* 0x0002c20000067ab9 */ /* 0x000fe20000000a00 */
[----:B------:R-:W-:Y:S01]  /*30c10*/  ISETP.NE.AND.EX P0, PT, RZ, UR5, PT, P0 ;  /* 0x00000005ff007c0c */ /* 0x000fe2000bf05300 */
[----:B------:R-:W-:-:S12]  /*30c20*/  ULDC.64 UR4, c[0x0][0xb10] ;  /* 0x0002c40000047ab9 */ /* 0x000fd80000000a00 */
[----:B-1----:R-:W1:Y:S02]  /*30c30*/  @P0 LDC.64 R2, c[0x0][0xb20] ;  /* 0x0002c800ff020b82 */ /* 0x002e640000000a00 */
[----:B-1----:R-:W-:-:S05]  /*30c40*/  @P0 IMAD.WIDE R2, R27, 0x4, R2 ;  /* 0x000000041b020825 */ /* 0x002fca00078e0202 */
[----:B------:R1:W5:Y:S01]  /*30c50*/  @P0 LDG.E R34, desc[UR36][R2.64] ;  /* 0x0000002402220981 */ /* 0x000362000c1e1900 */
[----:B------:R-:W-:Y:S01]  /*30c60*/  ISETP.NE.U32.AND P0, PT, RZ, UR4, PT ;  /* 0x00000004ff007c0c */ /* 0x000fe2000bf05070 */
[----:B0-----:R-:W-:Y:S01]  /*30c70*/  IMAD.WIDE R4, R27, 0x4, R4 ;  /* 0x000000041b047825 */ /* 0x001fe200078e0204 */
[----:B------:R-:W-:Y:S02]  /*30c80*/  ISETP.NE.U32.AND P1, PT, RZ, UR6, PT ;  /* 0x00000006ff007c0c */ /* 0x000fe4000bf25070 */
[----:B------:R-:W-:Y:S01]  /*30c90*/  ISETP.NE.AND.EX P2, PT, RZ, UR5, PT, P0 ;  /* 0x00000005ff007c0c */ /* 0x000fe2000bf45300 */
[----:B------:R-:W-:Y:S01]  /*30ca0*/  ULDC.64 UR4, c[0x0][0xaf8] ;  /* 0x0002be0000047ab9 */ /* 0x000fe20000000a00 */
[----:B------:R-:W-:Y:S01]  /*30cb0*/  ISETP.NE.AND.EX P1, PT, RZ, UR7, PT, P1 ;  /* 0x00000007ff007c0c */ /* 0x000fe2000bf25310 */
[----:B---3--:R-:W-:Y:S01]  /*30cc0*/  IMAD.MOV.U32 R6, RZ, RZ, RZ ;  /* 0x000000ffff067224 */ /* 0x008fe200078e00ff */
[----:B------:R-:W-:Y:S01]  /*30cd0*/  ISETP.NE.U32.AND P0, PT, RZ, UR4, PT ;  /* 0x00000004ff007c0c */ /* 0x000fe2000bf05070 */
[----:B-1----:R-:W0:Y:S03]  /*30ce0*/  LDC.64 R2, c[0x0][0xb08] ;  /* 0x0002c200ff027b82 */ /* 0x002e260000000a00 */
[----:B------:R-:W-:-:S05]  /*30cf0*/  ISETP.NE.AND.EX P0, PT, RZ, UR5, PT, P0 ;  /* 0x00000005ff007c0c */ /* 0x000fca000bf05300 */
[----:B------:R-:W1:Y:S08]  /*30d00*/  @P2 LDC.64 R8, c[0x0][0xb10] ;  /* 0x0002c400ff082b82 */ /* 0x000e700000000a00 */
[----:B--2---:R-:W2:Y:S01]  /*30d10*/  @P0 LDG.E R0, desc[UR36][R4.64] ;  /* 0x0000002404000981 */ /* 0x004ea2000c1e1900 */
[----:B------:R-:W-:Y:S01]  /*30d20*/  ULDC UR4, c[0x0][0x288] ;  /* 0x0000a20000047ab9 */ /* 0x000fe20000000800 */
[----:B0-----:R-:W-:-:S05]  /*30d30*/  IMAD.WIDE R2, R27, 0x4, R2 ;  /* 0x000000041b027825 */ /* 0x001fca00078e0202 */
[----:B------:R0:W5:Y:S01]  /*30d40*/  @P1 LDG.E R6, desc[UR36][R2.64] ;  /* 0x0000002402061981 */ /* 0x000162000c1e1900 */
[----:B-1----:R-:W-:-:S03]  /*30d50*/  @P2 IMAD.WIDE R8, R27, 0x4, R8 ;  /* 0x000000041b082825 */ /* 0x002fc600078e0208 */
[----:B--2---:R1:W-:Y:S02]  /*30d60*/  STL [R1+0x418], R0 ;  /* 0x0004180001007387 */ /* 0x0043e40000100800 */
[----:B-1----:R-:W-:Y:S01]  /*30d70*/  IMAD.U32 R0, RZ, RZ, UR4 ;  /* 0x00000004ff007e24 */ /* 0x002fe2000f8e00ff */
[----:B------:R-:W-:-:S05]  /*30d80*/  ULDC.64 UR4, c[0x0][0x418] ;  /* 0x0001060000047ab9 */ /* 0x000fca0000000a00 */
[----:B------:R-:W2:Y:S01]  /*30d90*/  @P2 LDG.E R0, desc[UR36][R8.64] ;  /* 0x0000002408002981 */ /* 0x000ea2000c1e1900 */
[----:B------:R-:W-:-:S03]  /*30da0*/  UISETP.NE.U32.AND UP0, UPT, UR4, URZ, UPT ;  /* 0x0000003f0400728c */ /* 0x000fc6000bf05070 */
[----:B------:R-:W-:Y:S01]  /*30db0*/  ULDC UR4, c[0x0][0x424] ;  /* 0x0001090000047ab9 */ /* 0x000fe20000000800 */
[----:B------:R-:W-:-:S03]  /*30dc0*/  UISETP.NE.AND.EX UP0, UPT, UR5, URZ, UPT, UP0 ;  /* 0x0000003f0500728c */ /* 0x000fc6000bf05300 */
[----:B------:R-:W-:Y:S01]  /*30dd0*/  ULDC UR5, c[0x0][0x2f0] ;  /* 0x0000bc0000057ab9 */ /* 0x000fe20000000800 */
[----:B------:R-:W-:-:S04]  /*30de0*/  USEL UR4, UR4, 0x1, UP0 ;  /* 0x0000000104047887 */ /* 0x000fc80008000000 */
[----:B------:R-:W-:-:S03]  /*30df0*/  UIMAD UR4, UR4, UR5, URZ ;  /* 0x00000005040472a4 */ /* 0x000fc6000f8e023f */
[----:B------:R-:W-:Y:S02]  /*30e00*/  ULDC UR5, c[0x0][0x348] ;  /* 0x0000d20000057ab9 */ /* 0x000fe40000000800 */
[----:B------:R-:W-:Y:S02]  /*30e10*/  IMAD.U32 R7, RZ, RZ, UR5 ;  /* 0x00000005ff077e24 */ /* 0x000fe4000f8e00ff */
[----:B------:R-:W-:Y:S01]  /*30e20*/  IMAD.U32 R10, RZ, RZ, UR4 ;  /* 0x00000004ff0a7e24 */ /* 0x000fe2000f8e00ff */
[----:B--2---:R0:W-:Y:S01]  /*30e30*/  STL [R1+0x410], R0 ;  /* 0x0004100001007387 */ /* 0x0041e20000100800 */
[----:B------:R-:W-:Y:S01]  /*30e40*/  IMAD.MOV.U32 R12, RZ, RZ, R0 ;  /* 0x000000ffff0c7224 */ /* 0x000fe200078e0000 */
[----:B------:R-:W-:Y:S06]  /*30e50*/  @P2 BRA `(.L_x_3711) ;  /* 0x0000000000142947 */ /* 0x000fec0003800000 */
[----:B------:R-:W-:Y:S05]  /*30e60*/  @!P0 BRA `(.L_x_3711) ;  /* 0x0000000000108947 */ /* 0x000fea0003800000 */
[----:B------:R-:W2:Y:S04]  /*30e70*/  LDG.E R9, desc[UR36][R4.64] ;  /* 0x0000002404097981 */ /* 0x000ea8000c1e1900 */
[----:B0-----:R-:W2:Y:S02]  /*30e80*/  LDG.E R0, desc[UR36][R4.64+0x4] ;  /* 0x0000042404007981 */ /* 0x001ea4000c1e1900 */
[----:B--2---:R-:W-:-:S05]  /*30e90*/  IMAD.IADD R12, R0, 0x1, -R9 ;  /* 0x00000001000c7824 */ /* 0x004fca00078e0a09 */
[----:B------:R1:W-:Y:S02]  /*30ea0*/  STL [R1+0x410], R12 ;  /* 0x0004100c01007387 */ /* 0x0003e40000100800 */
.L_x_3711:
[----:B------:R-:W-:Y:S01]  /*30eb0*/  ULDC.64 UR4, c[0x0][0xb18] ;  /* 0x0002c60000047ab9 */ /* 0x000fe20000000a00 */
[C---:B0-----:R-:W-:Y:S02]  /*30ec0*/  LOP3.LUT R0, R26.reuse, 0xff000000, RZ, 0xc0, !PT ;  /* 0xff0000001a007812 */ /* 0x041fe400078ec0ff */
[----:B------:R-:W-:Y:S02]  /*30ed0*/  ISETP.NE.U32.AND P0, PT, RZ, UR4, PT ;  /* 0x00000004ff007c0c */ /* 0x000fe4000bf05070 */
[----:B------:R-:W-:Y:S02]  /*30ee0*/  SHF.R.U32.HI R5, RZ, 0x8, R0 ;  /* 0x00000008ff057819 */ /* 0x000fe40000011600 */
[----:B------:R-:W-:Y:S02]  /*30ef0*/  ISETP.NE.AND.EX P0, PT, RZ, UR5, PT, P0 ;  /* 0x00000005ff007c0c */ /* 0x000fe4000bf05300 */
[C---:B------:R-:W-:Y:S02]  /*30f00*/  LOP3.LUT R0, R26.reuse, 0xff0000, RZ, 0xc0, !PT ;  /* 0x00ff00001a007812 */ /* 0x040fe400078ec0ff */
[----:B------:R-:W-:-:S02]  /*30f10*/  LOP3.LUT R16, R26, 0xffff, RZ, 0xc0, !PT ;  /* 0x0000ffff1a107812 */ /* 0x000fc400078ec0ff */
[----:B------:R-:W-:-:S07]  /*30f20*/  LEA.HI R0, R0, R5, RZ, 0x10 ;  /* 0x0000000500007211 */ /* 0x000fce00078f80ff */
[----:B------:R-:W-:Y:S05]  /*30f30*/  @!P0 BRA `(.L_x_3712) ;  /* 0x0000000000108947 */ /* 0x000fea0003800000 */
[----:B------:R-:W0:Y:S02]  /*30f40*/  LDC.64 R4, c[0x0][0xb18] ;  /* 0x0002c600ff047b82 */ /* 0x000e240000000a00 */
[----:B0-----:R-:W-:-:S05]  /*30f50*/  IMAD.WIDE R4, R27, 0x4, R4 ;  /* 0x000000041b047825 */ /* 0x001fca00078e0204 */
[----:B------:R0:W5:Y:S01]  /*30f60*/  LDG.E R10, desc[UR36][R4.64] ;  /* 0x00000024040a7981 */ /* 0x000162000c1e1900 */
[----:B------:R-:W-:Y:S05]  /*30f70*/  BRA `(.L_x_3713) ;  /* 0x0000000000247947 */ /* 0x000fea0003800000 */
.L_x_3712:
        /* <DEDUP_REMOVED lines=9> */
.L_x_3713:
[----:B0-----:R-:W2:Y:S01]  /*31010*/  @P1 LDG.E R4, desc[UR36][R2.64] ;  /* 0x0000002402041981 */ /* 0x001ea2000c1e1900 */
[----:B------:R-:W0:Y:S03]  /*31020*/  LDC R5, c[0x0][0x448] ;  /* 0x00011200ff057b82 */ /* 0x000e260000000800 */
[----:B------:R-:W2:Y:S01]  /*31030*/  @P1 LDG.E R9, desc[UR36][R2.64+0x4] ;  /* 0x0000042402091981 */ /* 0x000ea2000c1e1900 */
[----:B-----5:R-:W-:Y:S02]  /*31040*/  IMAD.IADD R10, R10, 0x1, -R34 ;  /* 0x000000010a0a7824 */ /* 0x020fe400078e0a22 */
[----:B------:R-:W-:Y:S01]  /*31050*/  IMAD.SHL.U32 R32, R25, 0x40, RZ ;  /* 0x0000004019207824 */ /* 0x000fe200078e00ff */
[----:B0-----:R-:W-:-:S13]  /*31060*/  ISETP.NE.AND P2, PT, R5, 0x1, PT ;  /* 0x000000010500780c */ /* 0x001fda0003f45270 */
[----:B------:R-:W0:Y:S08]  /*31070*/  @P2 LDC R8, c[0x0][0x44c] ;  /* 0x00011300ff082b82 */ /* 0x000e300000000800 */
[----:B------:R-:W3:Y:S01]  /*31080*/  @P2 LDC R5, c[0x0][0x450] ;  /* 0x00011400ff052b82 */ /* 0x000ee20000000800 */
[----:B--2---:R-:W-:Y:S02]  /*31090*/  @P1 IMAD.IADD R7, R9, 0x1, -R4 ;  /* 0x0000000109071824 */ /* 0x004fe400078e0a04 */
[----:B------:R-:W-:-:S02]  /*310a0*/  VIADD R9, R32, 0x3f ;  /* 0x0000003f20097836 */ /* 0x000fc40000000000 */
[----:B------:R-:W-:Y:S02]  /*310b0*/  IMAD.IADD R26, R10, 0x1, R7 ;  /* 0x000000010a1a7824 */ /* 0x000fe400078e0207 */
[----:B0-----:R-:W-:-:S04]  /*310c0*/  @P2 IMAD.HI.U32 R8, R9, R8, RZ ;  /* 0x0000000809082227 */ /* 0x001fc800078e00ff */
[C---:B------:R-:W-:Y:S01]  /*310d0*/  VIADD R20, R26.reuse, 0x3f ;  /* 0x0000003f1a147836 */ /* 0x040fe20000000000 */
[----:B---3--:R-:W-:Y:S02]  /*310e0*/  @P2 SHF.R.U32.HI R9, RZ, R5, R8 ;  /* 0x00000005ff092219 */ /* 0x008fe40000011608 */
[----:B------:R-:W-:Y:S02]  /*310f0*/  IADD3 R8, R26, 0x1, -R12 ;  /* 0x000000011a087810 */ /* 0x000fe40007ffe80c */
[----:B------:R-:W-:-:S03]  /*31100*/  SHF.R.S32.HI R3, RZ, 0x1f, R20 ;  /* 0x0000001fff037819 */ /* 0x000fc60000011414 */
[----:B------:R-:W-:Y:S01]  /*31110*/  IMAD.IADD R9, R8, 0x1, R9 ;  /* 0x0000000108097824 */ /* 0x000fe200078e0209 */
        /* <DEDUP_REMOVED lines=17> */
.L_x_3716:
[----:B------:R-:W-:-:S13]  /*31230*/  ISETP.NE.AND P0, PT, R3, 0x1, PT ;  /* 0x000000010300780c */ /* 0x000fda0003f05270 */
[----:B------:R-:W0:Y:S02]  /*31240*/  @P0 LDC.64 R4, c[0x0][0xae0] ;  /* 0x0002b800ff040b82 */ /* 0x000e240000000a00 */
[----:B0-----:R-:W-:-:S05]  /*31250*/  @P0 IMAD.HI.U32 R4, R11, R4, RZ ;  /* 0x000000040b040227 */ /* 0x001fca00078e00ff */
[----:B------:R-:W-:-:S07]  /*31260*/  @P0 SHF.R.U32.HI R11, RZ, R5, R4 ;  /* 0x00000005ff0b0219 */ /* 0x000fce0000011604 */
.L_x_3717:
[----:B------:R-:W-:Y:S05]  /*31270*/  BSYNC B0 ;  /* 0x0000000000007941 */ /* 0x000fea0003800000 */
.L_x_3715:
[----:B------:R-:W-:-:S05]  /*31280*/  IMAD R11, R11, R3, R3 ;  /* 0x000000030b0b7224 */ /* 0x000fca00078e0203 */
[----:B------:R-:W-:-:S07]  /*31290*/  VIMNMX R2, R2, R11, PT ;  /* 0x0000000b02027248 */ /* 0x000fce0003fe0100 */
.L_x_3714:
        /* <DEDUP_REMOVED lines=9> */
[----:B-1----:R-:W-:Y:S01]  /*31330*/  IMAD.IADD R12, R9, 0x1, R4 ;  /* 0x00000001090c7824 */ /* 0x002fe200078e0204 */
        /* <DEDUP_REMOVED lines=15> */
.L_x_3720:
[----:B------:R-:W-:-:S13]  /*31430*/  ISETP.NE.AND P0, PT, R3, 0x1, PT ;  /* 0x000000010300780c */ /* 0x000fda0003f05270 */
[----:B------:R-:W0:Y:S02]  /*31440*/  @P0 LDC.64 R4, c[0x0][0xae0] ;  /* 0x0002b800ff040b82 */ /* 0x000e240000000a00 */
[----:B0-----:R-:W-:-:S05]  /*31450*/  @P0 IMAD.HI.U32 R4, R12, R4, RZ ;  /* 0x000000040c040227 */ /* 0x001fca00078e00ff */
[----:B------:R-:W-:-:S07]  /*31460*/  @P0 SHF.R.U32.HI R12, RZ, R5, R4 ;  /* 0x00000005ff0c0219 */ /* 0x000fce0000011604 */
.L_x_3721:
[----:B------:R-:W-:Y:S05]  /*31470*/  BSYNC B0 ;  /* 0x0000000000007941 */ /* 0x000fea0003800000 */
.L_x_3719:
[----:B------:R-:W-:-:S05]  /*31480*/  IMAD R3, R12, R3, RZ ;  /* 0x000000030c037224 */ /* 0x000fca00078e02ff */
[----:B------:R-:W-:-:S07]  /*31490*/  VIMNMX R2, R2, R3, !PT ;  /* 0x0000000302027248 */ /* 0x000fce0007fe0100 */
.L_x_3718:
        /* <DEDUP_REMOVED lines=13> */
[----:B------:R-:W-:Y:S02]  /*31570*/  IABS R13, R5 ;  /* 0x00000005000d7213 */ /* 0x000fe40000000000 */
        /* <DEDUP_REMOVED lines=25> */
.L_x_3723:
[----:B------:R-:W-:Y:S05]  /*31710*/  BSYNC B0 ;  /* 0x0000000000007941 */ /* 0x000fea0003800000 */
.L_x_3722:
        /* <DEDUP_REMOVED lines=8> */
[----:B------:R-:W-:-:S13]  /*317a0*/  ISETP.GT.AND P0, PT, R11, R4, PT ;  /* 0x000000040b00720c */ /* 0x000fda0003f04270 */
        /* <DEDUP_REMOVED lines=15> */
.L_x_3897:
[----:B-1----:R-:W-:Y:S02]  /*318a0*/  ISETP.NE.AND P0, PT, R14, RZ, PT ;  /* 0x000000ff0e00720c */ /* 0x002fe40003f05270 */
[----:B------:R-:W-:-:S11]  /*318b0*/  PLOP3.LUT P6, PT, PT, PT, PT, 0x8, 0x0 ;  /* 0x000000000000781c */ /* 0x000fd60003fce170 */
[----:B------:R-:W-:Y:S05]  /*318c0*/  @P0 BRA `(.L_x_3727) ;  /* 0x00000000000c0947 */ /* 0x000fea0003800000 */
[----:B------:R-:W-:-:S03]  /*318d0*/  UMOV UR4, 0xffffffff ;  /* 0xffffffff00047882 */ /* 0x000fc60000000000 */
[----:B------:R-:W-:Y:S05]  /*318e0*/  BRA.DIV UR4, `(.L_x_3728) ;  /* 0x0000008a04747947 */ /* 0x000fea000b800000 */
[----:B------:R-:W-:-:S13]  /*318f0*/  ELECT P6, URZ, PT ;  /* 0x00000000003f782f */ /* 0x000fda00038c0000 */
.L_x_3727:
        /* <DEDUP_REMOVED lines=9> */
.L_x_3900:
[----:B------:R-:W-:Y:S05]  /*31990*/  BSYNC B1 ;  /* 0x0000000000017941 */ /* 0x000fea0003800000 */
.L_x_3729:
[----:B------:R-:W-:Y:S04]  /*319a0*/  BSSY B1, `(.L_x_3731) ;  /* 0x00000b7000017945 */ /* 0x000fe80003800000 */
[----:B------:R-:W-:Y:S05]  /*319b0*/  @!P6 BRA `(.L_x_3732) ;  /* 0x0000000800d4e947 */ /* 0x000fea0003800000 */
[----:B------:R-:W1:Y:S01]  /*319c0*/  S2R R7, SR_TID.X ;  /* 0x0000000000077919 */ /* 0x000e620000002100 */
[----:B0-----:R-:W-:Y:S01]  /*319d0*/  IMAD R3, R19, 0x8, R18 ;  /* 0x0000000813037824 */ /* 0x001fe200078e0212 */
[----:B------:R-:W-:Y:S01]  /*319e0*/  BSSY B2, `(.L_x_3733) ;  /* 0x0000006000027945 */ /* 0x000fe20003800000 */
[----:B-1----:R-:W-:Y:S02]  /*319f0*/  LOP3.LUT R10, R7, 0x7f, RZ, 0xc0, !PT ;  /* 0x0000007f070a7812 */ /* 0x002fe400078ec0ff */
[----:B------:R-:W-:Y:S02]  /*31a00*/  SHF.L.U32 R7, R29, 0x1f, RZ ;  /* 0x0000001f1d077819 */ /* 0x000fe400000006ff */
[----:B------:R-:W-:Y:S02]  /*31a10*/  ISETP.NE.AND P1, PT, R10, RZ, PT ;  /* 0x000000ff0a00720c */ /* 0x000fe40003f25270 */
[----:B------:R-:W0:Y:S02]  /*31a20*/  SYNCS.PHASECHK.TRANS64.TRYWAIT P0, [R3+URZ+0x388a0], R7 ;  /* 0x0388a007030075a7 */ /* 0x000e24000800017f */
[----:B0-----:R-:W-:Y:S09]  /*31a30*/  @!P0 BRA `(.L_x_3734) ;  /* 0x0000008800548947 */ /* 0x001ff20003800000 */
.L_x_3901:
[----:B------:R-:W-:Y:S05]  /*31a40*/  BSYNC B2 ;  /* 0x0000000000027941 */ /* 0x000fea0003800000 */
.L_x_3733:
[----:B------:R-:W-:Y:S04]  /*31a50*/  BSSY B2, `(.L_x_3735) ;  /* 0x0000009000027945 */ /* 0x000fe80003800000 */
[----:B------:R-:W-:Y:S05]  /*31a60*/  @P1 BRA `(.L_x_3736) ;  /* 0x00000000001c1947 */ /* 0x000fea0003800000 */
[----:B------:R-:W1:Y:S02]  /*31a70*/  S2R R10, SR_TID.X ;  /* 0x00000000000a7919 */ /* 0x000e640000002100 */
[----:B-1----:R-:W-:Y:S01]  /*31a80*/  LOP3.LUT R11, R10, 0x1f, RZ, 0xc0, !PT ;  /* 0x0000001f0a0b7812 */ /* 0x002fe200078ec0ff */
[----:B------:R-:W-:-:S03]  /*31a90*/  IMAD.MOV.U32 R10, RZ, RZ, 0x2000 ;  /* 0x00002000ff0a7424 */ /* 0x000fc600078e00ff */
[----:B------:R-:W-:Y:S01]  /*31aa0*/  ISETP.NE.AND P0, PT, R11, RZ, PT ;  /* 0x000000ff0b00720c */ /* 0x000fe20003f05270 */
[----:B------:R1:W-:-:S12]  /*31ab0*/  SYNCS.ARRIVE.TRANS64 RZ, [R3+URZ+0x38890], R10 ;  /* 0x0388900a03ff79a7 */ /* 0x0003d8000800003f */
[----:B-1----:R-:W-:Y:S05]  /*31ac0*/  @!P0 BRA `(.L_x_3736) ;  /* 0x0000000000048947 */ /* 0x002fea0003800000 */
[----:B------:R-:W-:Y:S01]  /*31ad0*/  BPT.TRAP 0x1 ;  /* 0x000000040000795c */ /* 0x000fe20000300000 */
.L_x_3736:
[----:B------:R-:W-:Y:S05]  /*31ae0*/  BSYNC B2 ;  /* 0x0000000000027941 */ /* 0x000fea0003800000 */
.L_x_3735:
        /* <DEDUP_REMOVED lines=12> */
.L_x_3737:
        /* <DEDUP_REMOVED lines=13> */
.L_x_3902:
[----:B------:R-:W-:Y:S05]  /*31c80*/  BSYNC B2 ;  /* 0x0000000000027941 */ /* 0x000fea0003800000 */
.L_x_3738:
        /* <DEDUP_REMOVED lines=11> */
.L_x_3741:
[----:B------:R-:W-:Y:S05]  /*31d40*/  BSYNC B2 ;  /* 0x0000000000027941 */ /* 0x000fea0003800000 */
.L_x_3740:
        /* <DEDUP_REMOVED lines=9> */
.L_x_3742:
        /* <DEDUP_REMOVED lines=15> */
.L_x_3743:
        /* <DEDUP_REMOVED lines=15> */
.L_x_3744:
        /* <DEDUP_REMOVED lines=15> */
.L_x_3745:
        /* <DEDUP_REMOVED lines=15> */
.L_x_3746:
        /* <DEDUP_REMOVED lines=15> */
.L_x_3747:
        /* <DEDUP_REMOVED lines=15> */
.L_x_3748:
        /* <DEDUP_REMOVED lines=15> */
.L_x_3749:
        /* <DEDUP_REMOVED lines=10> */
.L_x_3732:
[----:B------:R-:W-:Y:S05]  /*32510*/  BSYNC B1 ;  /* 0x0000000000017941 */ /* 0x000fea0003800000 */
.L_x_3731:
        /* <DEDUP_REMOVED lines=9> */
.L_x_3769:
[----:B------:R-:W-:Y:S05]  /*325b0*/  YIELD ;  /* 0x0000000000007946 */ /* 0x000fea0003800000 */
[----:B------:R-:W-:Y:S04]  /*325c0*/  BSSY B1, `(.L_x_3750) ;  /* 0x00000b6000017945 */ /* 0x000fe80003800000 */
[----:B------:R-:W-:Y:S05]  /*325d0*/  @!P6 BRA `(.L_x_3751) ;  /* 0x0000000800d0e947 */ /* 0x000fea0003800000 */
[----:B------:R-:W0:Y:S01]  /*325e0*/  S2R R2, SR_TID.X ;  /* 0x0000000000027919 */ /* 0x000e220000002100 */
[----:B------:R-:W-:Y:S01]  /*325f0*/  IMAD R10, R19, 0x8, R18 ;  /* 0x00000008130a7824 */ /* 0x000fe200078e0212 */
[----:B------:R-:W-:Y:S01]  /*32600*/  BSSY B2, `(.L_x_3752) ;  /* 0x0000006000027945 */ /* 0x000fe20003800000 */
[----:B0-----:R-:W-:Y:S02]  /*32610*/  LOP3.LUT R3, R2, 0x7f, RZ, 0xc0, !PT ;  /* 0x0000007f02037812 */ /* 0x001fe400078ec0ff */
[----:B------:R-:W-:Y:S02]  /*32620*/  SHF.L.U32 R2, R29, 0x1f, RZ ;  /* 0x0000001f1d027819 */ /* 0x000fe400000006ff */
[----:B------:R-:W-:Y:S02]  /*32630*/  ISETP.NE.AND P2, PT, R3, RZ, PT ;  /* 0x000000ff0300720c */ /* 0x000fe40003f45270 */
[----:B------:R-:W0:Y:S02]  /*32640*/  SYNCS.PHASECHK.TRANS64.TRYWAIT P1, [R10+URZ+0x388a0], R2 ;  /* 0x0388a0020a0075a7 */ /* 0x000e24000802017f */
[----:B0-----:R-:W-:Y:S09]  /*32650*/  @!P1 BRA `(.L_x_3753) ;  /* 0x0000007c00749947 */ /* 0x001ff20003800000 */
.L_x_3903:
[----:B------:R-:W-:Y:S05]  /*32660*/  BSYNC B2 ;  /* 0x0000000000027941 */ /* 0x000fea0003800000 */
.L_x_3752:
        /* <DEDUP_REMOVED lines=9> */
.L_x_3755:
[----:B------:R-:W-:Y:S05]  /*32700*/  BSYNC B2 ;  /* 0x0000000000027941 */ /* 0x000fea0003800000 */
.L_x_3754:
        /* <DEDUP_REMOVED lines=11> */
.L_x_3756:
        /* <DEDUP_REMOVED lines=13> */
.L_x_3904:
[----:B------:R-:W-:Y:S05]  /*32890*/  BSYNC B2 ;  /* 0x0000000000027941 */ /* 0x000fea0003800000 */
.L_x_3757:
[----:B------:R-:W-:Y:S01]  /*328a0*/  BSSY B2, `(.L_x_3759) ;  /* 0x000000b000027945 */ /* 0x000fe20003800000 */
[----:B01----:R-:W-:Y:S02]  /*328b0*/  IMAD.MOV.U32 R2, RZ, RZ, 0x0 ;  /* 0x00000000ff027424 */ /* 0x003fe400078e00ff */
[----:B------:R-:W-:Y:S01]  /*328c0*/  IMAD.MOV.U32 R3, RZ, RZ, 0x12f00000 ;  /* 0x12f00000ff037424 */ /* 0x000fe200078e00ff */
[----:B------:R-:W-:Y:S06]  /*328d0*/  @P2 BRA `(.L_x_3760) ;  /* 0x00000000001c2947 */ /* 0x000fec0003800000 */
[----:B------:R-:W0:Y:S02]  /*328e0*/  S2R R13, SR_TID.X ;  /* 0x00000000000d7919 */ /* 0x000e240000002100 */
[----:B0-----:R-:W-:Y:S01]  /*328f0*/  LOP3.LUT R14, R13, 0x1f, RZ, 0xc0, !PT ;  /* 0x0000001f0d0e7812 */ /* 0x001fe200078ec0ff */
[----:B------:R-:W-:-:S03]  /*32900*/  IMAD.MOV.U32 R13, RZ, RZ, 0x10000 ;  /* 0x00010000ff0d7424 */ /* 0x000fc600078e00ff */
[----:B------:R-:W-:Y:S01]  /*32910*/  ISETP.NE.AND P1, PT, R14, RZ, PT ;  /* 0x000000ff0e00720c */ /* 0x000fe20003f25270 */
[----:B------:R0:W-:-:S12]  /*32920*/  SYNCS.ARRIVE.TRANS64 RZ, [R10+URZ+0x388b0], R13 ;  /* 0x0388b00d0aff79a7 */ /* 0x0001d8000800003f */
[----:B0-----:R-:W-:Y:S05]  /*32930*/  @!P1 BRA `(.L_x_3760) ;  /* 0x0000000000049947 */ /* 0x001fea0003800000 */
[----:B------:R-:W-:Y:S01]  /*32940*/  BPT.TRAP 0x1 ;  /* 0x000000040000795c */ /* 0x000fe20000300000 */
.L_x_3760:
[----:B------:R-:W-:Y:S05]  /*32950*/  BSYNC B2 ;  /* 0x0000000000027941 */ /* 0x000fea0003800000 */
.L_x_3759:
        /* <DEDUP_REMOVED lines=9> */
.L_x_3761:
        /* <DEDUP_REMOVED lines=15> */
.L_x_3762:
        /* <DEDUP_REMOVED lines=15> */
.L_x_3763:
        /* <DEDUP_REMOVED lines=15> */
.L_x_3764:
        /* <DEDUP_REMOVED lines=15> */
.L_x_3765:
        /* <DEDUP_REMOVED lines=15> */
.L_x_3766:
        /* <DEDUP_REMOVED lines=15> */
.L_x_3767:
        /* <DEDUP_REMOVED lines=15> */
.L_x_3768:
        /* <DEDUP_REMOVED lines=10> */
.L_x_3751:
[----:B------:R-:W-:Y:S05]  /*33120*/  BSYNC B1 ;  /* 0x0000000000017941 */ /* 0x000fea0003800000 */
.L_x_3750:
        /* <DEDUP_REMOVED lines=8> */
.L_x_3725:
[----:B------:R-:W-:Y:S05]  /*331b0*/  BSYNC B0 ;  /* 0x0000000000007941 */ /* 0x000fea0003800000 */
.L_x_3724:
[----:B------:R-:W1:Y:S01]  /*331c0*/  LDC R2, c[0x0][0x448] ;  /* 0x00011200ff027b82 */ /* 0x000e620000000800 */
[----:B0-----:R-:W-:Y:S01]  /*331d0*/  VIADD R3, R32, 0x3f ;  /* 0x0000003f20037836 */ /* 0x001fe20000000000 */
[----:B------:R-:W-:Y:S06]  /*331e0*/  @!P0 WARPSYNC.ALL ;  /* 0x0000000000008948 */ /* 0x000fec0003800000 */
[----:B------:R-:W-:Y:S01]  /*331f0*/  @!P0 BAR.SYNC.DEFER_BLOCKING 0xc, 0x180 ;  /* 0x0306000000008b1d */ /* 0x000fe20000010000 */
[----:B-1----:R-:W-:-:S13]  /*33200*/  ISETP.NE.AND P1, PT, R2, 0x1, PT ;  /* 0x000000010200780c */ /* 0x002fda0003f25270 */
[----:B------:R-:W0:Y:S08]  /*33210*/  @P1 LDC R4, c[0x0][0x44c] ;  /* 0x00011300ff041b82 */ /* 0x000e300000000800 */
[----:B------:R-:W1:Y:S01]  /*33220*/  @P1 LDC R2, c[0x0][0x450] ;  /* 0x00011400ff021b82 */ /* 0x000e620000000800 */
[----:B0-----:R-:W-:-:S05]  /*33230*/  @P1 IMAD.HI.U32 R4, R3, R4, RZ ;  /* 0x0000000403041227 */ /* 0x001fca00078e00ff */
[----:B-1----:R-:W-:-:S05]  /*33240*/  @P1 SHF.R.U32.HI R3, RZ, R2, R4 ;  /* 0x00000002ff031219 */ /* 0x002fca0000011604 */
[----:B------:R-:W-:Y:S02]  /*33250*/  IMAD.IADD R8, R8, 0x1, R3 ;  /* 0x0000000108087824 */ /* 0x000fe400078e0203 */
[----:B------:R-:W0:Y:S02]  /*33260*/  LDC.64 R2, c[0x0][0xad8] ;  /* 0x0002b600ff027b82 */ /* 0x000e240000000a00 */
        /* <DEDUP_REMOVED lines=14> */
.L_x_3772:
[----:B------:R-:W-:-:S13]  /*33350*/  ISETP.NE.AND P0, PT, R3, 0x1, PT ;  /* 0x000000010300780c */ /* 0x000fda0003f05270 */
[----:B------:R-:W0:Y:S02]  /*33360*/  @P0 LDC.64 R4, c[0x0][0xae0] ;  /* 0x0002b800ff040b82 */ /* 0x000e240000000a00 */
[----:B0-----:R-:W-:-:S05]  /*33370*/  @P0 IMAD.HI.U32 R4, R6, R4, RZ ;  /* 0x0000000406040227 */ /* 0x001fca00078e00ff */
[----:B------:R-:W-:-:S07]  /*33380*/  @P0 SHF.R.U32.HI R6, RZ, R5, R4 ;  /* 0x00000005ff060219 */ /* 0x000fce0000011604 */
.L_x_3773:
[----:B------:R-:W-:Y:S05]  /*33390*/  BSYNC B0 ;  /* 0x0000000000007941 */ /* 0x000fea0003800000 */
.L_x_3771:
[----:B------:R-:W-:-:S05]  /*333a0*/  IMAD R5, R6, R3, R3 ;  /* 0x0000000306057224 */ /* 0x000fca00078e0203 */
[----:B------:R-:W-:-:S07]  /*333b0*/  VIMNMX R2, R2, R5, PT ;  /* 0x0000000502027248 */ /* 0x000fce0003fe0100 */
.L_x_3770:
[----:B------:R-:W-:Y:S01]  /*333c0*/  VIADD R2, R2, 0x3f ;  /* 0x0000003f02027836 */ /* 0x000fe20000000000 */
[----:B------:R-:W-:-:S04]  /*333d0*/  ULDC UR4, c[0x0][0xad4] ;  /* 0x0002b50000047ab9 */ /* 0x000fc80000000800 */
[----:B------:R-:W-:-:S04]  /*333e0*/  SHF.R.S32.HI R5, RZ, 0x1f, R2 ;  /* 0x0000001fff057819 */ /* 0x000fc80000011402 */
[----:B------:R-:W-:Y:S02]  /*333f0*/  LEA.HI R5, R5, R2, RZ, 0x6 ;  /* 0x0000000205057211 */ /* 0x000fe400078f30ff */
[----:B------:R-:W0:Y:S02]  /*33400*/  @P1 LDC R2, c[0x0][0x450] ;  /* 0x00011400ff021b82 */ /* 0x000e240000000800 */
[----:B------:R-:W-:-:S04]  /*33410*/  SHF.R.S32.HI R5, RZ, 0x6, R5 ;  /* 0x00000006ff057819 */ /* 0x000fc80000011405 */
[----:B------:R-:W-:Y:S02]  /*33420*/  VIMNMX R20, R20, R5, PT ;  /* 0x0000000514147248 */ /* 0x000fe40003fe0100 */
[----:B------:R-:W1:Y:S02]  /*33430*/  @P1 LDC R5, c[0x0][0x44c] ;  /* 0x00011300ff051b82 */ /* 0x000e640000000800 */
[----:B-1----:R-:W-:-:S04]  /*33440*/  @P1 IMAD.HI.U32 R4, R32, R5, RZ ;  /* 0x0000000520041227 */ /* 0x002fc800078e00ff */
[----:B------:R-:W-:Y:S01]  /*33450*/  IMAD.MOV.U32 R5, RZ, RZ, R32 ;  /* 0x000000ffff057224 */ /* 0x000fe200078e0020 */
        /* <DEDUP_REMOVED lines=14> */
.L_x_3776:
[----:B------:R-:W-:-:S13]  /*33540*/  ISETP.NE.AND P0, PT, R3, 0x1, PT ;  /* 0x000000010300780c */ /* 0x000fda0003f05270 */
[----:B------:R-:W0:Y:S02]  /*33550*/  @P0 LDC.64 R4, c[0x0][0xae0] ;  /* 0x0002b800ff040b82 */ /* 0x000e240000000a00 */
[----:B0-----:R-:W-:-:S05]  /*33560*/  @P0 IMAD.HI.U32 R4, R6, R4, RZ ;  /* 0x0000000406040227 */ /* 0x001fca00078e00ff */
[----:B------:R-:W-:-:S07]  /*33570*/  @P0 SHF.R.U32.HI R6, RZ, R5, R4 ;  /* 0x00000005ff060219 */ /* 0x000fce0000011604 */
.L_x_3777:
[----:B------:R-:W-:Y:S05]  /*33580*/  BSYNC B0 ;  /* 0x0000000000007941 */ /* 0x000fea0003800000 */
.L_x_3775:
[----:B------:R-:W-:-:S05]  /*33590*/  IMAD R3, R6, R3, RZ ;  /* 0x0000000306037224 */ /* 0x000fca00078e02ff */
[----:B------:R-:W-:-:S07]  /*335a0*/  VIMNMX R2, R2, R3, !PT ;  /* 0x0000000302027248 */ /* 0x000fce0007fe0100 */
.L_x_3774:
[----:B------:R-:W-:Y:S01]  /*335b0*/  ISETP.NE.AND P1, PT, R0, RZ, PT ;  /* 0x000000ff0000720c */ /* 0x000fe20003f25270 */
[----:B------:R-:W-:Y:S01]  /*335c0*/  BSSY B0, `(.L_x_3778) ;  /* 0x0000024000007945 */ /* 0x000fe20003800000 */
[----:B------:R-:W-:-:S04]  /*335d0*/  SHF.R.S32.HI R3, RZ, 0x1f, R2 ;  /* 0x0000001fff037819 */ /* 0x000fc80000011402 */
[----:B------:R-:W-:Y:S01]  /*335e0*/  LEA.HI R3, R3, R2, RZ, 0x6 ;  /* 0x0000000203037211 */ /* 0x000fe200078f30ff */
[----:B------:R-:W-:-:S03]  /*335f0*/  IMAD.MOV.U32 R2, RZ, RZ, RZ ;  /* 0x000000ffff027224 */ /* 0x000fc600078e00ff */
[----:B------:R-:W-:-:S03]  /*33600*/  SHF.R.S32.HI R3, RZ, 0x6, R3 ;  /* 0x00000006ff037819 */ /* 0x000fc60000011403 */
        /* <DEDUP_REMOVED lines=31> */
.L_x_3779:
[----:B------:R-:W-:Y:S05]  /*33800*/  BSYNC B0 ;  /* 0x0000000000007941 */ /* 0x000fea0003800000 */
.L_x_3778:
[-C--:B------:R-:W-:Y:S01]  /*33810*/  IMAD R33, R33, R2.reuse, R4 ;  /* 0x0000000221217224 */ /* 0x080fe200078e0204 */
[----:B------:R-:W-:Y:S04]  /*33820*/  BSSY B7, `(.L_x_3780) ;  /* 0x000045a000077945 */ /* 0x000fe80003800000 */
[----:B------:R-:W-:-:S04]  /*33830*/  VIADDMNMX R31, R33, R2, R20, PT ;  /* 0x00000002211f7246 */ /* 0x000fc80003800114 */
[----:B------:R-:W-:Y:S01]  /*33840*/  ISETP.GT.AND P0, PT, R31, R33, PT ;  /* 0x000000211f00720c */ /* 0x000fe20003f04270 */
[----:B------:R1:W-:-:S12]  /*33850*/  STL [R1+0x430], R31 ;  /* 0x0004301f01007387 */ /* 0x0003d80000100800 */
[----:B-1----:R-:W-:Y:S05]  /*33860*/  @P0 BRA `(.L_x_3781) ;  /* 0x0000000000440947 */ /* 0x002fea0003800000 */
[----:B0-----:R-:W0:Y:S02]  /*33870*/  S2R R0, SR_TID.X ;  /* 0x0000000000007919 */ /* 0x001e240000002100 */
        /* <DEDUP_REMOVED lines=16> */
.L_x_3781:
[----:B0-----:R-:W-:Y:S01]  /*33980*/  VIADD R0, R18, 0x22400 ;  /* 0x0002240012007836 */ /* 0x001fe20000000000 */
        /* <DEDUP_REMOVED lines=19> */
.L_x_3784:
[----:B------:R-:W-:Y:S05]  /*33ac0*/  BSYNC B6 ;  /* 0x0000000000067941 */ /* 0x000fea0003800000 */
.L_x_3783:
        /* <DEDUP_REMOVED lines=20> */
.L_x_3787:
        /* <DEDUP_REMOVED lines=15> */
.L_x_3786:
[----:B------:R-:W-:Y:S05]  /*33d00*/  BSYNC B6 ;  /* 0x0000000000067941 */ /* 0x000fea0003800000 */
.L_x_3785:
[----:B------:R-:W-:Y:S01]  /*33d10*/  ULDC.64 UR4, c[0x0][0xaf0] ;  /* 0x0002bc0000047ab9 */ /* 0x000fe20000000a00 */
[----:B------:R-:W-:Y:S01]  /*33d20*/  IMAD.MOV.U32 R30, RZ, RZ, R27 ;  /* 0x000000ffff1e7224 */ /* 0x000fe200078e001b */
[----:B------:R-:W-:Y:S01]  /*33d30*/  ISETP.NE.U32.AND P0, PT, RZ, UR4, PT ;  /* 0x00000004ff007c0c */ /* 0x000fe2000bf05070 */
[----:B------:R-:W0:Y:S01]  /*33d40*/  S2R R20, SR_TID.X ;  /* 0x0000000000147919 */ /* 0x000e220000002100 */
[----:B------:R-:W1:Y:S01]  /*33d50*/  LDC R10, c[0x0][0x430] ;  /* 0x00010c00ff0a7b82 */ /* 0x000e620000000800 */
[----:B------:R-:W2:Y:S01]  /*33d60*/  S2R R21, SR_TID.X ;  /* 0x0000000000157919 */ /* 0x000ea20000002100 */
[----:B------:R-:W-:Y:S01]  /*33d70*/  ISETP.NE.AND.EX P0, PT, RZ, UR5, PT, P0 ;  /* 0x00000005ff007c0c */ /* 0x000fe2000bf05300 */
[----:B------:R-:W-:-:S12]  /*33d80*/  ULDC UR4, c[0x0][0x320] ;  /* 0x0000c80000047ab9 */ /* 0x000fd80000000800 */
[----:B------:R-:W3:Y:S01]  /*33d90*/  @P0 LDC.64 R2, c[0x0][0xaf0] ;  /* 0x0002bc00ff020b82 */ /* 0x000ee20000000a00 */
[----:B0-----:R-:W-:Y:S01]  /*33da0*/  LOP3.LUT R20, R20, 0x7f, RZ, 0xc0, !PT ;  /* 0x0000007f14147812 */ /* 0x001fe200078ec0ff */
[----:B---3--:R-:W-:-:S05]  /*33db0*/  @P0 IMAD.WIDE R2, R27, 0x4, R2 ;  /* 0x000000041b020825 */ /* 0x008fca00078e0202 */
[----:B------:R0:W3:Y:S01]  /*33dc0*/  @P0 LDG.E R30, desc[UR36][R2.64] ;  /* 0x00000024021e0981 */ /* 0x0000e2000c1e1900 */
[----:B------:R-:W-:Y:S01]  /*33dd0*/  SHF.R.U32.HI R25, RZ, 0x3, R20 ;  /* 0x00000003ff197819 */ /* 0x000fe20000011614 */
[----:B--2---:R-:W-:Y:S01]  /*33de0*/  IMAD.SHL.U32 R20, R21, 0x10, RZ ;  /* 0x0000001015147824 */ /* 0x004fe200078e00ff */
[----:B-1----:R-:W-:Y:S01]  /*33df0*/  ISETP.NE.AND P1, PT, R10, 0x1, PT ;  /* 0x000000010a00780c */ /* 0x002fe20003f25270 */
[----:B------:R-:W-:Y:S01]  /*33e00*/  IMAD.MOV.U32 R12, RZ, RZ, RZ ;  /* 0x000000ffff0c7224 */ /* 0x000fe200078e00ff */
[----:B------:R-:W-:Y:S02]  /*33e10*/  LEA R0, R31, 0xffffffc0, 0x6 ;  /* 0xffffffc01f007811 */ /* 0x000fe400078e30ff */
[----:B------:R-:W-:Y:S01]  /*33e20*/  LOP3.LUT R20, R25, 0x70, R20, 0xf8, !PT ;  /* 0x0000007019147812 */ /* 0x000fe200078ef814 */
[----:B------:R-:W1:Y:S01]  /*33e30*/  S2R R31, SR_TID.X ;  /* 0x00000000001f7919 */ /* 0x000e620000002100 */
[----:B------:R-:W-:Y:S01]  /*33e40*/  LOP3.LUT R17, R17, 0xffffffbf, RZ, 0xc0, !PT ;  /* 0xffffffbf11117812 */ /* 0x000fe200078ec0ff */
[----:B------:R-:W2:Y:S02]  /*33e50*/  S2R R25, SR_TID.X ;  /* 0x0000000000197919 */ /* 0x000ea40000002100 */
[----:B------:R-:W-:-:S04]  /*33e60*/  IMAD.IADD R7, R20, 0x1, R0 ;  /* 0x0000000114077824 */ /* 0x000fc800078e0200 */
[----:B0-----:R-:W0:Y:S01]  /*33e70*/  @P1 LDC R3, c[0x0][0x434] ;  /* 0x00010d00ff031b82 */ /* 0x001e220000000800 */
[C---:B------:R-:W-:Y:S01]  /*33e80*/  ISETP.GE.AND P0, PT, R7.reuse, R26, PT ;  /* 0x0000001a0700720c */ /* 0x040fe20003f06270 */
[----:B------:R-:W-:-:S03]  /*33e90*/  IMAD.IADD R7, R7, 0x1, R34 ;  /* 0x0000000107077824 */ /* 0x000fc600078e0222 */
[----:B------:R-:W-:Y:S01]  /*33ea0*/  ISETP.GT.U32.OR P0, PT, R20, 0x3f, P0 ;  /* 0x0000003f1400780c */ /* 0x000fe20000704470 */
[----:B------:R-:W-:Y:S02]  /*33eb0*/  IMAD.MOV.U32 R6, RZ, RZ, R7 ;  /* 0x000000ffff067224 */ /* 0x000fe400078e0007 */
[----:B------:R-:W4:Y:S01]  /*33ec0*/  @P1 LDC R2, c[0x0][0x438] ;  /* 0x00010e00ff021b82 */ /* 0x000f220000000800 */
[----:B0-----:R-:W-:-:S04]  /*33ed0*/  @P1 IMAD.HI.U32 R3, R7, R3, RZ ;  /* 0x0000000307031227 */ /* 0x001fc800078e00ff */
[----:B--2---:R-:W-:Y:S02]  /*33ee0*/  IMAD.SHL.U32 R35, R25, 0x8, RZ ;  /* 0x0000000819237824 */ /* 0x004fe400078e00ff */
[C---:B-1----:R-:W-:Y:S01]  /*33ef0*/  IMAD.SHL.U32 R25, R31.reuse, 0x8, RZ ;  /* 0x000000081f197824 */ /* 0x042fe200078e00ff */
[----:B----4-:R-:W-:Y:S01]  /*33f00*/  @P1 SHF.R.U32.HI R6, RZ, R2, R3 ;  /* 0x00000002ff061219 */ /* 0x010fe20000011603 */
[----:B------:R-:W-:Y:S01]  /*33f10*/  IMAD.SHL.U32 R31, R31, 0x8, RZ ;  /* 0x000000081f1f7824 */ /* 0x000fe200078e00ff */
[----:B------:R-:W-:Y:S01]  /*33f20*/  LOP3.LUT R35, R35, 0x38, RZ, 0xc0, !PT ;  /* 0x0000003823237812 */ /* 0x000fe200078ec0ff */
[----:B------:R-:W0:Y:S01]  /*33f30*/  @!P0 LDC.64 R2, c[0x0][0x428] ;  /* 0x00010a00ff028b82 */ /* 0x000e220000000a00 */
[----:B------:R-:W-:Y:S02]  /*33f40*/  LOP3.LUT R25, R25, 0x38, RZ, 0xc0, !PT ;  /* 0x0000003819197812 */ /* 0x000fe400078ec0ff */
[----:B------:R-:W-:Y:S02]  /*33f50*/  LOP3.LUT R4, R35, 0x40, RZ, 0xfc, !PT ;  /* 0x0000004023047812 */ /* 0x000fe400078efcff */
[----:B------:R-:W1:Y:S01]  /*33f60*/  S2R R35, SR_TID.X ;  /* 0x0000000000237919 */ /* 0x000e620000002100 */
[----:B------:R-:W-:-:S02]  /*33f70*/  ISETP.GE.AND P3, PT, R25, UR4, PT ;  /* 0x0000000419007c0c */ /* 0x000fc4000bf66270 */
[----:B------:R-:W-:Y:S02]  /*33f80*/  ISETP.GE.AND P2, PT, R4, UR4, PT ;  /* 0x0000000404007c0c */ /* 0x000fe4000bf46270 */
[----:B------:R-:W-:Y:S02]  /*33f90*/  LOP3.LUT R31, R31, 0x38, RZ, 0xc0, !PT ;  /* 0x000000381f1f7812 */ /* 0x000fe400078ec0ff */
[----:B------:R-:W-:Y:S02]  /*33fa0*/  SEL R8, RZ, 0xffffffff, P2 ;  /* 0xffffffffff087807 */ /* 0x000fe40001000000 */
[----:B------:R-:W-:-:S03]  /*33fb0*/  LOP3.LUT R11, R31, 0x180, RZ, 0xfc, !PT ;  /* 0x000001801f0b7812 */ /* 0x000fc600078efcff */
[----:B------:R-:W-:-:S04]  /*33fc0*/  IMAD.SHL.U32 R8, R8, 0x2, RZ ;  /* 0x0000000208087824 */ /* 0x000fc800078e00ff */
[----:B------:R-:W-:-:S04]  /*33fd0*/  @P2 LOP3.LUT R17, R17, 0x40, RZ, 0xfc, !PT ;  /* 0x0000004011112812 */ /* 0x000fc800078efcff */
[----:B------:R-:W-:-:S04]  /*33fe0*/  LOP3.LUT R17, R17, 0xffffff7f, RZ, 0xc0, !PT ;  /* 0xffffff7f11117812 */ /* 0x000fc800078ec0ff */
[----:B------:R-:W-:-:S04]  /*33ff0*/  @P3 LOP3.LUT R17, R17, 0x80, RZ, 0xfc, !PT ;  /* 0x0000008011113812 */ /* 0x000fc800078efcff */
[----:B------:R-:W-:Y:S01]  /*34000*/  LOP3.LUT R17, R17, 0xffffffdf, RZ, 0xc0, !PT ;  /* 0xffffffdf11117812 */ /* 0x000fe200078ec0ff */
[C---:B-1----:R-:W-:Y:S02]  /*34010*/  IMAD.SHL.U32 R4, R35.reuse, 0x8, RZ ;  /* 0x0000000823047824 */ /* 0x042fe400078e00ff */
[----:B------:R-:W-:-:S03]  /*34020*/  IMAD.SHL.U32 R35, R35, 0x8, RZ ;  /* 0x0000000823237824 */ /* 0x000fc600078e00ff */
[----:B------:R-:W-:Y:S02]  /*34030*/  LOP3.LUT R4, R4, 0x38, RZ, 0xc0, !PT ;  /* 0x0000003804047812 */ /* 0x000fe400078ec0ff */
[----:B------:R-:W-:Y:S02]  /*34040*/  LOP3.LUT R35, R35, 0x38, RZ, 0xc0, !PT ;  /* 0x0000003823237812 */ /* 0x000fe400078ec0ff */
[----:B------:R-:W-:Y:S02]  /*34050*/  LOP3.LUT R4, R4, 0x80, RZ, 0xfc, !PT ;  /* 0x0000008004047812 */ /* 0x000fe400078efcff */
[----:B------:R-:W-:Y:S02]  /*34060*/  LOP3.LUT R35, R35, 0xc0, RZ, 0xfc, !PT ;  /* 0x000000c023237812 */ /* 0x000fe400078efcff */
[----:B------:R-:W-:Y:S02]  /*34070*/  ISETP.GE.AND P2, PT, R4, UR4, PT ;  /* 0x0000000404007c0c */ /* 0x000fe4000bf46270 */
[----:B------:R-:W-:-:S02]  /*34080*/  SEL R4, RZ, 0x1, P3 ;  /* 0x00000001ff047807 */ /* 0x000fc40001800000 */
[----:B------:R-:W-:Y:S02]  /*34090*/  ISETP.GE.AND P1, PT, R35, UR4, PT ;  /* 0x0000000423007c0c */ /* 0x000fe4000bf26270 */
[----:B------:R-:W-:Y:S02]  /*340a0*/  LOP3.LUT R8, R8, 0x2, R4, 0xe2, !PT ;  /* 0x0000000208087812 */ /* 0x000fe400078ee204 */
[----:B------:R-:W-:Y:S02]  /*340b0*/  SEL R4, RZ, 0x4, P2 ;  /* 0x00000004ff047807 */ /* 0x000fe40001000000 */
[----:B------:R-:W-:-:S03]  /*340c0*/  SEL R5, RZ, 0x8, P1 ;  /* 0x00000008ff057807 */ /* 0x000fc60000800000 */
[----:B------:R-:W-:Y:S02]  /*340d0*/  @P2 LOP3.LUT R17, R17, 0x20, RZ, 0xfc, !PT ;  /* 0x0000002011112812 */ /* 0x000fe400078efcff */
[----:B------:R-:W-:Y:S01]  /*340e0*/  LOP3.LUT R8, R5, R8, R4, 0xfe, !PT ;  /* 0x0000000805087212 */ /* 0x000fe200078efe04 */
[--C-:B------:R-:W-:Y:S01]  /*340f0*/  @!P0 IMAD.MOV.U32 R4, RZ, RZ, R6.reuse ;  /* 0x000000ffff048224 */ /* 0x100fe200078e0006 */
[----:B------:R-:W-:Y:S02]  /*34100*/  @!P0 SHF.R.S32.HI R5, RZ, 0x1f, R6 ;  /* 0x0000001fff058819 */ /* 0x000fe40000011406 */
[----:B------:R-:W-:-:S04]  /*34110*/  LOP3.LUT R17, R17, 0xffffffef, RZ, 0xc0, !PT ;  /* 0xffffffef11117812 */ /* 0x000fc800078ec0ff */
[----:B------:R-:W-:Y:S02]  /*34120*/  @P1 LOP3.LUT R17, R17, 0x10, RZ, 0xfc, !PT ;  /* 0x0000001011111812 */ /* 0x000fe400078efcff */
[----:B---3--:R-:W-:Y:S01]  /*34130*/  SHF.R.S32.HI R35, RZ, 0x1f, R30 ;  /* 0x0000001fff237819 */ /* 0x008fe2000001141e */
[----:B0-----:R-:W-:-:S04]  /*34140*/  @!P0 IMAD.WIDE.U32 R4, R30, R2, R4 ;  /* 0x000000021e048225 */ /* 0x001fc800078e0004 */
[----:B------:R-:W-:-:S04]  /*34150*/  @!P0 IMAD R9, R35, R2, RZ ;  /* 0x0000000223098224 */ /* 0x000fc800078e02ff */
[----:B------:R-:W-:Y:S02]  /*34160*/  @!P0 IMAD R9, R30, R3, R9 ;  /* 0x000000031e098224 */ /* 0x000fe400078e0209 */
[----:B------:R-:W0:Y:S02]  /*34170*/  @!P0 LDC.64 R2, c[0x0][0x418] ;  /* 0x00010600ff028b82 */ /* 0x000e240000000a00 */
[----:B------:R-:W-:Y:S01]  /*34180*/  @!P0 IMAD.IADD R9, R5, 0x1, R9 ;  /* 0x0000000105098824 */ /* 0x000fe200078e0209 */
[----:B0-----:R-:W-:-:S04]  /*34190*/  @!P0 LEA R2, P1, R4, R2, 0x2 ;  /* 0x0000000204028211 */ /* 0x001fc800078210ff */
[----:B------:R-:W-:-:S05]  /*341a0*/  @!P0 LEA.HI.X R3, R4, R3, R9, 0x2, P1 ;  /* 0x0000000304038211 */ /* 0x000fca00008f1409 */
[----:B------:R0:W2:Y:S01]  /*341b0*/  @!P0 LDG.E R12, desc[UR36][R2.64] ;  /* 0x00000024020c8981 */ /* 0x0000a2000c1e1900 */
[----:B------:R-:W-:Y:S02]  /*341c0*/  ISETP.GE.AND P0, PT, R11, UR4, PT ;  /* 0x000000040b007c0c */ /* 0x000fe4000bf06270 */
[----:B------:R-:W-:Y:S02]  /*341d0*/  LOP3.LUT R11, R25, 0x140, RZ, 0xfc, !PT ;  /* 0x00000140190b7812 */ /* 0x000fe400078efcff */
[----:B------:R-:W-:Y:S02]  /*341e0*/  LOP3.LUT R17, R17, 0xfffffff7, RZ, 0xc0, !PT ;  /* 0xfffffff711117812 */ /* 0x000fe400078ec0ff */
[----:B------:R-:W-:Y:S02]  /*341f0*/  ISETP.GE.AND P2, PT, R11, UR4, PT ;  /* 0x000000040b007c0c */ /* 0x000fe4000bf46270 */
[----:B------:R-:W-:Y:S02]  /*34200*/  LOP3.LUT R13, R25, 0x1c0, RZ, 0xfc, !PT ;  /* 0x000001c0190d7812 */ /* 0x000fe400078efcff */
[----:B------:R-:W-:-:S02]  /*34210*/  SEL R4, RZ, 0x20, P2 ;  /* 0x00000020ff047807 */ /* 0x000fc40001000000 */
[----:B0-----:R-:W-:Y:S02]  /*34220*/  SEL R2, RZ, 0x40, P0 ;  /* 0x00000040ff027807 */ /* 0x001fe40000000000 */
[----:B------:R-:W-:-:S04]  /*34230*/  ISETP.GE.AND P0, PT, R13, UR4, PT ;  /* 0x000000040d007c0c */ /* 0x000fc8000bf06270 */
[----:B------:R-:W-:Y:S01]  /*34240*/  SEL R31, RZ, 0x80, P0 ;  /* 0x00000080ff1f7807 */ /* 0x000fe20000000000 */
[----:B--2---:R0:W-:Y:S02]  /*34250*/  STL [R1+0x414], R12 ;  /* 0x0004140c01007387 */ /* 0x0041e40000100800 */
[----:B0-----:R-:W-:-:S04]  /*34260*/  LOP3.LUT R12, R25, 0x100, RZ, 0xfc, !PT ;  /* 0x00000100190c7812 */ /* 0x001fc800078efcff */
[----:B------:R-:W-:Y:S01]  /*34270*/  ISETP.GE.AND P3, PT, R12, UR4, PT ;  /* 0x000000040c007c0c */ /* 0x000fe2000bf66270 */
[----:B------:R-:W-:-:S03]  /*34280*/  UMOV UR4, 0xffffffff ;  /* 0xffffffff00047882 */ /* 0x000fc60000000000 */
[----:B------:R-:W-:-:S04]  /*34290*/  SEL R3, RZ, 0x10, P3 ;  /* 0x00000010ff037807 */ /* 0x000fc80001800000 */
[----:B------:R-:W-:-:S04]  /*342a0*/  LOP3.LUT R3, R4, R8, R3, 0xfe, !PT ;  /* 0x0000000804037212 */ /* 0x000fc800078efe03 */
[----:B------:R-:W-:Y:S01]  /*342b0*/  LOP3.LUT R5, R3, R2, RZ, 0xfc, !PT ;  /* 0x0000000203057212 */ /* 0x000fe200078efcff */
[----:B------:R-:W-:Y:S01]  /*342c0*/  IMAD.MOV R2, RZ, RZ, -R6 ;  /* 0x000000ffff027224 */ /* 0x000fe200078e0a06 */
[----:B------:R-:W-:-:S03]  /*342d0*/  @P3 LOP3.LUT R17, R17, 0x8, RZ, 0xfc, !PT ;  /* 0x0000000811113812 */ /* 0x000fc600078efcff */
[----:B------:R-:W-:Y:S01]  /*342e0*/  STL [R1+0x448], R5 ;  /* 0x0004480501007387 */ /* 0x000fe20000100800 */
[----:B------:R-:W-:Y:S01]  /*342f0*/  IMAD R2, R10, R2, R7 ;  /* 0x000000020a027224 */ /* 0x000fe200078e0207 */
[----:B------:R-:W-:-:S04]  /*34300*/  LOP3.LUT R17, R17, 0xfffffffb, RZ, 0xc0, !PT ;  /* 0xfffffffb11117812 */ /* 0x000fc800078ec0ff */
[----:B------:R0:W-:Y:S01]  /*34310*/  STL [R1+0x41c], R2 ;  /* 0x00041c0201007387 */ /* 0x0001e20000100800 */
[----:B------:R-:W-:Y:S01]  /*34320*/  @P2 LOP3.LUT R17, R17, 0x4, RZ, 0xfc, !PT ;  /* 0x0000000411112812 */ /* 0x000fe200078efcff */
[----:B0-----:R-:W-:Y:S01]  /*34330*/  IMAD.U32 R2, RZ, RZ, UR44 ;  /* 0x0000002cff027e24 */ /* 0x001fe2000f8e00ff */
[----:B------:R-:W-:Y:S06]  /*34340*/  BRA.DIV UR4, `(.L_x_3788) ;  /* 0x0000006204607947 */ /* 0x000fec000b800000 */
.L_x_3907:
        /* <DEDUP_REMOVED lines=9> */
.L_x_3789:
        /* <DEDUP_REMOVED lines=9> */
.L_x_3908:
[----:B------:R-:W-:Y:S05]  /*34470*/  BSYNC B0 ;  /* 0x0000000000007941 */ /* 0x000fea0003800000 */
.L_x_3790:
[----:B------:R-:W0:Y:S01]  /*34480*/  LDL R2, [R1+0x41c] ;  /* 0x00041c0001027983 */ /* 0x000e220000100800 */
[----:B------:R-:W-:Y:S01]  /*34490*/  ULDC.64 UR4, c[0x0][0x300] ;  /* 0x0000c00000047ab9 */ /* 0x000fe20000000a00 */
[----:B------:R-:W-:Y:S02]  /*344a0*/  ULDC.64 UR6, c[0x0][0x2e8] ;  /* 0x0000ba0000067ab9 */ /* 0x000fe40000000a00 */
[----:B------:R-:W2:Y:S01]  /*344b0*/  LDL R4, [R1+0x414] ;  /* 0x0004140001047983 */ /* 0x000ea20000100800 */
        /* <DEDUP_REMOVED lines=11> */
[----:B-1----:R-:W0:Y:S01]  /*34570*/  S2R R5, SR_TID.X ;  /* 0x0000000000057919 */ /* 0x002e220000002100 */
        /* <DEDUP_REMOVED lines=49> */
.L_x_3918:
        /* <DEDUP_REMOVED lines=10> */
.L_x_3793:
        /* <DEDUP_REMOVED lines=10> */
.L_x_3794:
[----:B0-----:R0:W5:Y:S01]  /*349d0*/  LDL R2, [R1+0x418] ;  /* 0x0004180001027983 */ /* 0x0011620000100800 */
[----:B------:R0:W-:Y:S02]  /*349e0*/  SYNCS.ARRIVE.TRANS64.A1T0 RZ, [R25+URZ+0x38830], RZ ;  /* 0x038830ff19ff79a7 */ /* 0x0001e4000810003f */
[----:B------:R-:W-:Y:S05]  /*349f0*/  WARPSYNC.ALL ;  /* 0x0000000000007948 */ /* 0x000fea0003800000 */
[----:B------:R-:W-:Y:S01]  /*34a00*/  ULDC.64 UR4, c[0x0][0xaf8] ;  /* 0x0002be0000047ab9 */ /* 0x000fe20000000a00 */
[----:B------:R-:W-:Y:S01]  /*34a10*/  VIADD R0, R18, 0x20400 ;  /* 0x0002040012007836 */ /* 0x000fe20000000000 */
[----:B------:R-:W-:Y:S01]  /*34a20*/  BAR.SYNC.DEFER_BLOCKING 0x8, 0x100 ;  /* 0x0204000000007b1d */ /* 0x000fe20000010000 */
[----:B------:R-:W-:-:S03]  /*34a30*/  ISETP.NE.U32.AND P0, PT, RZ, UR4, PT ;  /* 0x00000004ff007c0c */ /* 0x000fc6000bf05070 */
[----:B------:R-:W-:Y:S02]  /*34a40*/  LOP3.LUT P1, RZ, R0, 0x3ff, RZ, 0xc0, !PT ;  /* 0x000003ff00ff7812 */ /* 0x000fe4000782c0ff */
[----:B------:R-:W-:Y:S01]  /*34a50*/  ISETP.NE.AND.EX P0, PT, RZ, UR5, PT, P0 ;  /* 0x00000005ff007c0c */ /* 0x000fe2000bf05300 */
[----:B------:R-:W-:Y:S01]  /*34a60*/  BSSY B6, `(.L_x_3795) ;  /* 0x0000019000067945 */ /* 0x000fe20003800000 */
[----:B------:R-:W-:Y:S02]  /*34a70*/  SHF.R.S32.HI R0, RZ, 0x1f, R27 ;  /* 0x0000001fff007819 */ /* 0x000fe4000001141b */
[----:B------:R-:W-:Y:S02]  /*34a80*/  SEL R3, R27, RZ, !P0 ;  /* 0x000000ff1b037207 */ /* 0x000fe40004000000 */
[----:B------:R-:W-:-:S03]  /*34a90*/  SEL R0, R0, RZ, !P0 ;  /* 0x000000ff00007207 */ /* 0x000fc60004000000 */
[----:B------:R-:W-:Y:S04]  /*34aa0*/  STL [R1+0x420], R3 ;  /* 0x0004200301007387 */ /* 0x000fe80000100800 */
[----:B------:R1:W-:Y:S02]  /*34ab0*/  STL [R1+0x434], R0 ;  /* 0x0004340001007387 */ /* 0x0003e40000100800 */
[----:B-1---5:R-:W-:-:S05]  /*34ac0*/  SHF.R.S32.HI R0, RZ, 0x1f, R2 ;  /* 0x0000001fff007819 */ /* 0x022fca0000011402 */
[----:B------:R1:W-:Y:S01]  /*34ad0*/  STL [R1+0x42c], R0 ;  /* 0x00042c0001007387 */ /* 0x0003e20000100800 */
[----:B------:R-:W-:Y:S05]  /*34ae0*/  @!P1 BRA `(.L_x_3796) ;  /* 0x0000000000409947 */ /* 0x000fea0003800000 */
[----:B------:R-:W-:Y:S01]  /*34af0*/  MOV R2, 0x0 ;  /* 0x0000000000027802 */ /* 0x000fe20000000f00 */
[----:B------:R-:W-:Y:S01]  /*34b00*/  ULDC.64 UR4, c[0x4][0x90] ;  /* 0x0100240000047ab9 */ /* 0x000fe20000000a00 */
[----:B------:R-:W-:Y:S01]  /*34b10*/  ULDC.64 UR6, c[0x4][0x98] ;  /* 0x0100260000067ab9 */ /* 0x000fe20000000a00 */
[----:B------:R-:W-:Y:S01]  /*34b20*/  ULDC.64 UR8, c[0x4][0x20] ;  /* 0x0100080000087ab9 */ /* 0x000fe20000000a00 */
[----:B------:R-:W-:Y:S02]  /*34b30*/  IMAD.U32 R4, RZ, RZ, UR4 ;  /* 0x00000004ff047e24 */ /* 0x000fe4000f8e00ff */
[----:B------:R-:W2:Y:S01]  /*34b40*/  LDC.64 R2, c[0x4][R2] ;  /* 0x0100000002027b82 */ /* 0x000ea20000000a00 */
        /* <DEDUP_REMOVED lines=10> */
.L_x_3796:
[----:B------:R-:W-:Y:S05]  /*34bf0*/  BSYNC B6 ;  /* 0x0000000000067941 */ /* 0x000fea0003800000 */
.L_x_3795:
[----:B------:R-:W2:Y:S01]  /*34c00*/  LDL R21, [R1+0x418] ;  /* 0x0004180001157983 */ /* 0x000ea20000100800 */
[----:B------:R-:W3:Y:S01]  /*34c10*/  LDC R6, c[0x0][0x448] ;  /* 0x00011200ff067b82 */ /* 0x000ee20000000800 */
[----:B------:R-:W-:Y:S02]  /*34c20*/  ULDC.64 UR4, c[0x0][0x298] ;  /* 0x0000a60000047ab9 */ /* 0x000fe40000000a00 */
[----:B------:R-:W4:Y:S04]  /*34c30*/  LDL R20, [R1+0x434] ;  /* 0x0004340001147983 */ /* 0x000f280000100800 */
[----:B-1----:R-:W4:Y:S04]  /*34c40*/  LDL R0, [R1+0x42c] ;  /* 0x00042c0001007983 */ /* 0x002f280000100800 */
[----:B------:R1:W5:Y:S01]  /*34c50*/  LDL R9, [R1+0x410] ;  /* 0x0004100001097983 */ /* 0x0003620000100800 */
[----:B------:R-:W0:Y:S01]  /*34c60*/  S2R R2, SR_TID.X ;  /* 0x0000000000027919 */ /* 0x000e220000002100 */
[----:B---3--:R-:W-:-:S13]  /*34c70*/  ISETP.NE.AND P0, PT, R6, 0x1, PT ;  /* 0x000000010600780c */ /* 0x008fda0003f05270 */
[----:B------:R-:W3:Y:S01]  /*34c80*/  @P0 LDC R3, c[0x0][0x450] ;  /* 0x00011400ff030b82 */ /* 0x000ee20000000800 */
[----:B0-----:R-:W-:-:S04]  /*34c90*/  LOP3.LUT R2, R2, 0x7f, RZ, 0xc0, !PT ;  /* 0x0000007f02027812 */ /* 0x001fc800078ec0ff */
[----:B------:R-:W-:Y:S01]  /*34ca0*/  SHF.R.U32.HI R2, RZ, 0x3, R2 ;  /* 0x00000003ff027819 */ /* 0x000fe20000011602 */
[----:B--2---:R-:W-:Y:S02]  /*34cb0*/  IMAD.MOV.U32 R5, RZ, RZ, R21 ;  /* 0x000000ffff057224 */ /* 0x004fe400078e0015 */
[----:B----4-:R-:W-:Y:S02]  /*34cc0*/  IMAD.MOV.U32 R21, RZ, RZ, R20 ;  /* 0x000000ffff157224 */ /* 0x010fe400078e0014 */
[----:B------:R-:W2:Y:S01]  /*34cd0*/  LDL R20, [R1+0x420] ;  /* 0x0004200001147983 */ /* 0x000ea20000100800 */
[----:B------:R-:W-:Y:S02]  /*34ce0*/  IMAD.MOV.U32 R4, RZ, RZ, R0 ;  /* 0x000000ffff047224 */ /* 0x000fe400078e0000 */
[----:B------:R-:W0:Y:S02]  /*34cf0*/  S2R R0, SR_TID.X ;  /* 0x0000000000007919 */ /* 0x000e240000002100 */
[----:B0-----:R-:W-:-:S05]  /*34d00*/  IMAD.SHL.U32 R0, R0, 0x10, RZ ;  /* 0x0000001000007824 */ /* 0x001fca00078e00ff */
[----:B------:R-:W-:Y:S02]  /*34d10*/  LOP3.LUT R0, R2, 0x70, R0, 0xf8, !PT ;  /* 0x0000007002007812 */ /* 0x000fe400078ef800 */
[----:B------:R-:W0:Y:S03]  /*34d20*/  @P0 LDC R2, c[0x0][0x44c] ;  /* 0x00011300ff020b82 */ /* 0x000e260000000800 */
[----:B------:R-:W-:Y:S02]  /*34d30*/  IMAD.IADD R37, R0, 0x1, R32 ;  /* 0x0000000100257824 */ /* 0x000fe400078e0220 */
[----:B------:R-:W-:Y:S02]  /*34d40*/  IMAD R4, R4, UR4, RZ ;  /* 0x0000000404047c24 */ /* 0x000fe4000f8e02ff */
[----:B------:R-:W-:Y:S02]  /*34d50*/  IMAD.MOV.U32 R0, RZ, RZ, R37 ;  /* 0x000000ffff007224 */ /* 0x000fe400078e0025 */
[----:B------:R-:W-:-:S02]  /*34d60*/  IMAD R4, R5, UR5, R4 ;  /* 0x0000000505047c24 */ /* 0x000fc4000f8e0204 */
        /* <DEDUP_REMOVED lines=37> */
[----:B-1----:R-:W-:Y:S10]  /*34fc0*/  BRA.DIV UR5, `(.L_x_3797) ;  /* 0x0000005a05d47947 */ /* 0x002ff4000b800000 */
[----:B------:R-:W0:Y:S01]  /*34fd0*/  SHFL.IDX PT, R4, R0, RZ, 0x181f ;  /* 0x00181fff00047589 */ /* 0x000e2200000e0000 */
[----:B-----5:R-:W-:Y:S02]  /*34fe0*/  IMAD R3, R9, R6, RZ ;  /* 0x0000000609037224 */ /* 0x020fe400078e02ff */
[----:B------:R-:W-:Y:S01]  /*34ff0*/  IMAD.IADD R32, R8, 0x1, R32 ;  /* 0x0000000108207824 */ /* 0x000fe200078e0220 */
        /* <DEDUP_REMOVED lines=30> */
.L_x_3927:
        /* <DEDUP_REMOVED lines=11> */
.L_x_3798:
        /* <DEDUP_REMOVED lines=28> */
.L_x_3800:
[----:B------:R-:W-:Y:S05]  /*35450*/  BSYNC B6 ;  /* 0x0000000000067941 */ /* 0x000fea0003800000 */
.L_x_3799:
[----:B------:R-:W2:Y:S01]  /*35460*/  LDL.LU R0, [R1+0x42c] ;  /* 0x00042c0001007983 */ /* 0x000ea20000300800 */
[----:B------:R-:W1:Y:S01]  /*35470*/  LDC R7, c[0x0][0x448] ;  /* 0x00011200ff077b82 */ /* 0x000e620000000800 */
[----:B------:R-:W-:Y:S02]  /*35480*/  ULDC.64 UR4, c[0x0][0x398] ;  /* 0x0000e60000047ab9 */ /* 0x000fe40000000a00 */
[----:B0-----:R-:W3:Y:S04]  /*35490*/  LDL.LU R2, [R1+0x418] ;  /* 0x0004180001027983 */ /* 0x001ee80000300800 */
[----:B------:R-:W4:Y:S04]  /*354a0*/  LDL.LU R21, [R1+0x434] ;  /* 0x0004340001157983 */ /* 0x000f280000300800 */
[----:B------:R-:W5:Y:S01]  /*354b0*/  LDL.LU R20, [R1+0x420] ;  /* 0x0004200001147983 */ /* 0x000f620000300800 */
[----:B------:R-:W-:Y:S01]  /*354c0*/  IMAD.MOV.U32 R4, RZ, RZ, R37 ;  /* 0x000000ffff047224 */ /* 0x000fe200078e0025 */
[----:B------:R-:W-:Y:S01]  /*354d0*/  LOP3.LUT R17, R17, 0xfffff7ff, RZ, 0xc0, !PT ;  /* 0xfffff7ff11117812 */ /* 0x000fe200078ec0ff */
[----:B------:R-:W0:Y:S01]  /*354e0*/  S2R R10, SR_TID.X ;  /* 0x00000000000a7919 */ /* 0x000e220000002100 */
[----:B------:R-:W0:Y:S01]  /*354f0*/  S2R R8, SR_TID.X ;  /* 0x0000000000087919 */ /* 0x000e220000002100 */
[----:B------:R-:W0:Y:S01]  /*35500*/  S2R R9, SR_TID.X ;  /* 0x0000000000097919 */ /* 0x000e220000002100 */
[----:B-1----:R-:W-:-:S13]  /*35510*/  ISETP.NE.AND P0, PT, R7, 0x1, PT ;  /* 0x000000010700780c */ /* 0x002fda0003f05270 */
[----:B------:R-:W1:Y:S01]  /*35520*/  @P0 LDC R5, c[0x0][0x450] ;  /* 0x00011400ff050b82 */ /* 0x000e620000000800 */
        /* <DEDUP_REMOVED lines=9> */
[----:B-----5:R-:W-:-:S04]  /*355c0*/  IMAD.WIDE.U32 R2, R20, UR4, R2 ;  /* 0x0000000414027c25 */ /* 0x020fc8000f8e0002 */
[----:B------:R-:W-:Y:S01]  /*355d0*/  IMAD R0, R20, UR5, R0 ;  /* 0x0000000514007c24 */ /* 0x000fe2000f8e0200 */
[----:B------:R-:W-:Y:S01]  /*355e0*/  ULDC.64 UR4, c[0x0][0x3d0] ;  /* 0x0000f40000047ab9 */ /* 0x000fe20000000a00 */
[----:B0-----:R-:W-:Y:S02]  /*355f0*/  IMAD.SHL.U32 R20, R10, 0x8, RZ ;  /* 0x000000080a147824 */ /* 0x001fe400078e00ff */
[----:B------:R-:W-:Y:S02]  /*35600*/  IMAD.IADD R3, R3, 0x1, R0 ;  /* 0x0000000103037824 */ /* 0x000fe400078e0200 */
[----:B------:R-:W0:Y:S01]  /*35610*/  @P0 LDC R0, c[0x0][0x44c] ;  /* 0x00011300ff000b82 */ /* 0x000e220000000800 */
[----:B------:R-:W-:Y:S01]  /*35620*/  IMAD.SHL.U32 R21, R8, 0x8, RZ ;  /* 0x0000000808157824 */ /* 0x000fe200078e00ff */
[----:B------:R-:W-:-:S04]  /*35630*/  LOP3.LUT R20, R20, 0x38, RZ, 0xc0, !PT ;  /* 0x0000003814147812 */ /* 0x000fc800078ec0ff */
[----:B------:R-:W-:-:S04]  /*35640*/  LOP3.LUT R21, R21, 0x38, RZ, 0xc0, !PT ;  /* 0x0000003815157812 */ /* 0x000fc800078ec0ff */
[----:B------:R-:W-:Y:S01]  /*35650*/  LOP3.LUT R8, R21, 0x80, RZ, 0xfc, !PT ;  /* 0x0000008015087812 */ /* 0x000fe200078efcff */
[----:B------:R-:W-:-:S05]  /*35660*/  IMAD.SHL.U32 R21, R9, 0x8, RZ ;  /* 0x0000000809157824 */ /* 0x000fca00078e00ff */
[----:B------:R-:W-:-:S04]  /*35670*/  LOP3.LUT R21, R21, 0x38, RZ, 0xc0, !PT ;  /* 0x0000003815157812 */ /* 0x000fc800078ec0ff */
[----:B------:R-:W-:Y:S01]  /*35680*/  LOP3.LUT R9, R21, 0x40, RZ, 0xfc, !PT ;  /* 0x0000004015097812 */ /* 0x000fe200078efcff */
[----:B0-----:R-:W-:-:S05]  /*35690*/  @P0 IMAD.HI.U32 R0, R37, R0, RZ ;  /* 0x0000000025000227 */ /* 0x001fca00078e00ff */
[----:B-1----:R-:W-:-:S04]  /*356a0*/  @P0 SHF.R.U32.HI R4, RZ, R5, R0 ;  /* 0x00000005ff040219 */ /* 0x002fc80000011600 */
[--C-:B------:R-:W-:Y:S01]  /*356b0*/  SHF.R.S32.HI R5, RZ, 0x1f, R4.reuse ;  /* 0x0000001fff057819 */ /* 0x100fe20000011404 */
[----:B------:R-:W-:Y:S02]  /*356c0*/  IMAD.MOV R0, RZ, RZ, -R4 ;  /* 0x000000ffff007224 */ /* 0x000fe400078e0a04 */
[----:B------:R-:W-:-:S04]  /*356d0*/  IMAD.WIDE.U32 R2, R4, UR4, R2 ;  /* 0x0000000404027c25 */ /* 0x000fc8000f8e0002 */
        /* <DEDUP_REMOVED lines=13> */
[----:B------:R-:W-:-:S04]  /*357b0*/  ISETP.GE.AND P1, PT, R20, UR4, PT ;  /* 0x0000000414007c0c */ /* 0x000fc8000bf26270 */
[----:B------:R-:W-:Y:S02]  /*357c0*/  LEA.HI.X R6, R2, UR5, R6, 0x1, P0 ;  /* 0x0000000502067c11 */ /* 0x000fe400080f0c06 */
[----:B------:R-:W-:Y:S02]  /*357d0*/  ISETP.GE.AND P0, PT, R8, UR4, PT ;  /* 0x0000000408007c0c */ /* 0x000fe4000bf06270 */
[----:B------:R-:W0:Y:S01]  /*357e0*/  S2R R8, SR_TID.X ;  /* 0x0000000000087919 */ /* 0x000e220000002100 */
[----:B------:R-:W-:Y:S02]  /*357f0*/  SEL R0, RZ, 0x1, P1 ;  /* 0x00000001ff007807 */ /* 0x000fe40000800000 */
[----:B------:R-:W-:Y:S02]  /*35800*/  SEL R2, RZ, 0x4, P0 ;  /* 0x00000004ff027807 */ /* 0x000fe40000000000 */
[----:B------:R-:W-:-:S04]  /*35810*/  @P1 LOP3.LUT R17, R17, 0x800, RZ, 0xfc, !PT ;  /* 0x0000080011111812 */ /* 0x000fc800078efcff */
[----:B------:R-:W-:-:S04]  /*35820*/  LOP3.LUT R17, R17, 0xfffffdff, RZ, 0xc0, !PT ;  /* 0xfffffdff11117812 */ /* 0x000fc800078ec0ff */
[----:B------:R-:W-:Y:S02]  /*35830*/  @P0 LOP3.LUT R17, R17, 0x200, RZ, 0xfc, !PT ;  /* 0x0000020011110812 */ /* 0x000fe400078efcff */
[----:B------:R-:W-:Y:S02]  /*35840*/  ISETP.GE.AND P0, PT, R9, UR4, PT ;  /* 0x0000000409007c0c */ /* 0x000fe4000bf06270 */
[----:B------:R-:W1:Y:S01]  /*35850*/  S2R R9, SR_TID.X ;  /* 0x0000000000097919 */ /* 0x000e620000002100 */
[----:B------:R-:W-:Y:S02]  /*35860*/  LOP3.LUT R17, R17, 0xfffffbff, RZ, 0xc0, !PT ;  /* 0xfffffbff11117812 */ /* 0x000fe400078ec0ff */
[----:B------:R-:W-:-:S04]  /*35870*/  SEL R3, RZ, 0x2, P0 ;  /* 0x00000002ff037807 */ /* 0x000fc80000000000 */
[----:B------:R-:W-:-:S04]  /*35880*/  IADD3 R0, R2, R3, R0 ;  /* 0x0000000302007210 */ /* 0x000fc80007ffe000 */
[----:B------:R-:W-:Y:S01]  /*35890*/  @P0 LOP3.LUT R17, R17, 0x400, RZ, 0xfc, !PT ;  /* 0x0000040011110812 */ /* 0x000fe200078efcff */
[----:B0-----:R-:W-:-:S05]  /*358a0*/  IMAD.SHL.U32 R21, R8, 0x8, RZ ;  /* 0x0000000808157824 */ /* 0x001fca00078e00ff */
[----:B------:R-:W-:-:S04]  /*358b0*/  LOP3.LUT R21, R21, 0x38, RZ, 0xc0, !PT ;  /* 0x0000003815157812 */ /* 0x000fc800078ec0ff */
[----:B------:R-:W-:-:S04]  /*358c0*/  LOP3.LUT R8, R21, 0x100, RZ, 0xfc, !PT ;  /* 0x0000010015087812 */ /* 0x000fc800078efcff */
[----:B------:R-:W-:Y:S01]  /*358d0*/  ISETP.GE.AND P4, PT, R8, UR4, PT ;  /* 0x0000000408007c0c */ /* 0x000fe2000bf86270 */
[----:B------:R-:W-:Y:S02]  /*358e0*/  IMAD.SHL.U32 R8, R10, 0x8, RZ ;  /* 0x000000080a087824 */ /* 0x000fe400078e00ff */
[----:B-1----:R-:W-:Y:S01]  /*358f0*/  IMAD.SHL.U32 R21, R9, 0x8, RZ ;  /* 0x0000000809157824 */ /* 0x002fe200078e00ff */
[----:B------:R-:W-:Y:S02]  /*35900*/  SEL R2, RZ, 0x10, P4 ;  /* 0x00000010ff027807 */ /* 0x000fe40002000000 */
[----:B------:R-:W-:Y:S02]  /*35910*/  LOP3.LUT R8, R8, 0x38, RZ, 0xc0, !PT ;  /* 0x0000003808087812 */ /* 0x000fe400078ec0ff */
[----:B------:R-:W-:Y:S02]  /*35920*/  LOP3.LUT R21, R21, 0x38, RZ, 0xc0, !PT ;  /* 0x0000003815157812 */ /* 0x000fe400078ec0ff */
[----:B------:R-:W-:-:S02]  /*35930*/  LOP3.LUT R8, R8, 0x180, RZ, 0xfc, !PT ;  /* 0x0000018008087812 */ /* 0x000fc400078efcff */
[----:B------:R-:W-:Y:S01]  /*35940*/  LOP3.LUT R9, R21, 0xc0, RZ, 0xfc, !PT ;  /* 0x000000c015097812 */ /* 0x000fe200078efcff */
[----:B------:R-:W-:Y:S01]  /*35950*/  IMAD.SHL.U32 R21, R10, 0x8, RZ ;  /* 0x000000080a157824 */ /* 0x000fe200078e00ff */
[----:B------:R-:W-:Y:S02]  /*35960*/  ISETP.GE.AND P0, PT, R8, UR4, PT ;  /* 0x0000000408007c0c */ /* 0x000fe4000bf06270 */
[----:B------:R-:W-:Y:S02]  /*35970*/  ISETP.GE.AND P5, PT, R9, UR4, PT ;  /* 0x0000000409007c0c */ /* 0x000fe4000bfa6270 */
[----:B------:R-:W-:Y:S02]  /*35980*/  LOP3.LUT R21, R21, 0x38, RZ, 0xc0, !PT ;  /* 0x0000003815157812 */ /* 0x000fe400078ec0ff */
[----:B------:R-:W-:Y:S02]  /*35990*/  SEL R3, RZ, 0x8, P5 ;  /* 0x00000008ff037807 */ /* 0x000fe40002800000 */
[----:B------:R-:W-:-:S02]  /*359a0*/  LOP3.LUT R9, R21, 0x140, RZ, 0xfc, !PT ;  /* 0x0000014015097812 */ /* 0x000fc400078efcff */
[----:B------:R-:W-:Y:S02]  /*359b0*/  LOP3.LUT R8, R21, 0x1c0, RZ, 0xfc, !PT ;  /* 0x000001c015087812 */ /* 0x000fe400078efcff */
        /* <DEDUP_REMOVED lines=21> */
[----:B---3--:R-:W-:-:S03]  /*35b10*/  IMAD.MOV.U32 R9, RZ, RZ, R3 ;  /* 0x000000ffff097224 */ /* 0x008fc600078e0003 */
[----:B------:R-:W-:Y:S01]  /*35b20*/  ISETP.GE.AND P0, PT, R32, R7, PT ;  /* 0x000000072000720c */ /* 0x000fe20003f06270 */
[----:B------:R-:W0:-:S12]  /*35b30*/  SHFL.IDX PT, R3, R5, RZ, 0x181f ;  /* 0x00181fff05037589 */ /* 0x000e1800000e0000 */
        /* <DEDUP_REMOVED lines=38> */
[----:B------:R-:W-:-:S04]  /*35da0*/  @P2 LOP3.LUT R17, R17, 0x8000, RZ, 0xfc, !PT ;  /* 0x0000800011112812 */ /* 0x000fc800078efcff */
        /* <DEDUP_REMOVED lines=37> */
[----:B------:R-:W-:-:S13]  /*36000*/  @!P0 ISETP.NE.U32.AND P1, PT, R8, RZ, PT ;  /* 0x000000ff0800820c */ /* 0x000fda0003f25070 */
[----:B------:R0:W-:Y:S04]  /*36010*/  @!P0 LDGSTS.E.BYPASS.LTC128B.128 [R23+0x35400], desc[UR36][R2.64+0x380], P1 ;  /* 0x3540038002178fae */ /* 0x0001e80008901d64 */
[----:B0-2---:R0:W1:Y:S02]  /*36020*/  SHFL.IDX PT, R2, R5, 0x3, 0x181f ;  /* 0x00781f0005027f89 */ /* 0x00506400000e0000 */
.L_x_3937:
[----:B------:R-:W2:Y:S01]  /*36030*/  LDL.LU R3, [R1+0x438] ;  /* 0x0004380001037983 */ /* 0x000ea20000300800 */
[----:B------:R-:W-:Y:S01]  /*36040*/  BSSY B0, `(.L_x_3802) ;  /* 0x0000019000007945 */ /* 0x000fe20003800000 */
[----:B--2---:R-:W-:-:S13]  /*36050*/  ISETP.GE.AND P0, PT, R3, R7, PT ;  /* 0x000000070300720c */ /* 0x004fda0003f06270 */
[----:B------:R-:W-:Y:S05]  /*36060*/  @P0 BRA `(.L_x_3803) ;  /* 0x0000000000580947 */ /* 0x000fea0003800000 */
[----:B------:R-:W-:Y:S02]  /*36070*/  LOP3.LUT R0, R0, 0x40, RZ, 0xc0, !PT ;  /* 0x0000004000007812 */ /* 0x000fe400078ec0ff */
[C---:B------:R-:W-:Y:S02]  /*36080*/  LOP3.LUT P6, RZ, R17.reuse, 0x800, RZ, 0xc0, !PT ;  /* 0x0000080011ff7812 */ /* 0x040fe400078cc0ff */
[----:B-1----:R-:W-:Y:S02]  /*36090*/  LEA R2, P0, R20, R2, 0x1 ;  /* 0x0000000214027211 */ /* 0x002fe400078008ff */
        /* <DEDUP_REMOVED lines=19> */
.L_x_3803:
[----:B------:R-:W-:Y:S05]  /*361d0*/  BSYNC B0 ;  /* 0x0000000000007941 */ /* 0x000fea0003800000 */
.L_x_3802:
[----:B------:R-:W-:Y:S01]  /*361e0*/  NOP ;  /* 0x0000000000007918 */ /* 0x000fe20000000000 */
[----:B------:R-:W-:-:S13]  /*361f0*/  PLOP3.LUT P0, PT, PT, PT, PT, 0x80, 0x0 ;  /* 0x000000000000781c */ /* 0x000fda0003f0f070 */
.L_x_3804:
[----:B------:R-:W-:Y:S02]  /*36200*/  PLOP3.LUT P1, PT, P1, P0, PT, 0xa2, 0x0 ;  /* 0x000000000000781c */ /* 0x000fe40000f21472 */
[----:B------:R-:W-:-:S08]  /*36210*/  @P0 R2UR P1, UR4, R18 ;  /* 0x00000000120402ca */ /* 0x000fd00000020000 */
[----:B------:R-:W-:-:S05]  /*36220*/  @P0 PLOP3.LUT P0, PT, P1, PT, PT, 0x80, 0x0 ;  /* 0x000000000000081c */ /* 0x000fca0000f0f070 */
[----:B------:R-:W-:Y:S01]  /*36230*/  @!P1 SYNCS.ARRIVE.TRANS64.RED.A0T1 RZ, [UR4+0x38810], RZ ;  /* 0x038810ffffff99a7 */ /* 0x000fe20008200404 */
[----:B------:R-:W-:Y:S07]  /*36240*/  @!P1 ARRIVES.LDGSTSBAR.64.TRANSCNT [UR4+0x38810] ;  /* 0x03881000ff0099b0 */ /* 0x000fee0008000a84 */
[----:B------:R-:W-:Y:S05]  /*36250*/  @P0 BRA.U.ANY `(.L_x_3804) ;  /* 0xfffffffd00e80947 */ /* 0x000fea000393ffff */
[----:B-12---:R-:W2:Y:S02]  /*36260*/  LDL.LU R2, [R1+0x43c] ;  /* 0x00043c0001027983 */ /* 0x006ea40000300800 */
        /* <DEDUP_REMOVED lines=10> */
[----:B-12---:R-:W-:Y:S05]  /*36310*/  @!P0 BRA `(.L_x_3806) ;  /* 0x0000005800008947 */ /* 0x006fea0003800000 */
.L_x_3938:
[----:B------:R-:W-:Y:S05]  /*36320*/  BSYNC B0 ;  /* 0x0000000000007941 */ /* 0x000fea0003800000 */
.L_x_3805:
[----:B------:R-:W-:-:S13]  /*36330*/  LOP3.LUT P0, RZ, R17, 0x100, RZ, 0xc0, !PT ;  /* 0x0000010011ff7812 */ /* 0x000fda000780c0ff */
[----:B------:R-:W-:Y:S05]  /*36340*/  @!P0 BRA `(.L_x_3807) ;  /* 0x0000000000048947 */ /* 0x000fea0003800000 */
[----:B------:R-:W-:Y:S01]  /*36350*/  BPT.TRAP 0x1 ;  /* 0x000000040000795c */ /* 0x000fe20000300000 */
.L_x_3807:
[----:B-1----:R-:W-:Y:S01]  /*36360*/  SHF.L.U32 R0, R28, 0x1f, RZ ;  /* 0x0000001f1c007819 */ /* 0x002fe200000006ff */
[----:B------:R-:W-:Y:S03]  /*36370*/  BSSY B0, `(.L_x_3808) ;  /* 0x0000003000007945 */ /* 0x000fe60003800000 */
[----:B------:R-:W1:Y:S02]  /*36380*/  SYNCS.PHASECHK.TRANS64.TRYWAIT P0, [R25+URZ+0x38860], R0 ;  /* 0x03886000190075a7 */ /* 0x000e64000800017f */
[----:B-1----:R-:W-:Y:S05]  /*36390*/  @!P0 BRA `(.L_x_3809) ;  /* 0x0000005400f48947 */ /* 0x002fea0003800000 */
.L_x_3939:
[----:B------:R-:W-:Y:S05]  /*363a0*/  BSYNC B0 ;  /* 0x0000000000007941 */ /* 0x000fea0003800000 */
.L_x_3808:
[----:B------:R-:W1:Y:S01]  /*363b0*/  LDL.LU R3, [R1+0x440] ;  /* 0x0004400001037983 */ /* 0x000e620000300800 */
[----:B------:R-:W-:Y:S01]  /*363c0*/  ULDC.64 UR4, c[0x0][0x328] ;  /* 0x0000ca0000047ab9 */ /* 0x000fe20000000a00 */
[----:B------:R-:W-:Y:S02]  /*363d0*/  ULDC.64 UR6, c[0x0][0x318] ;  /* 0x0000c60000067ab9 */ /* 0x000fe40000000a00 */
[----:B------:R-:W2:Y:S04]  /*363e0*/  LDL.LU R2, [R1+0x41c] ;  /* 0x00041c0001027983 */ /* 0x000ea80000300800 */
[----:B0-----:R-:W3:Y:S04]  /*363f0*/  LDL.LU R5, [R1+0x444] ;  /* 0x0004440001057983 */ /* 0x001ee80000300800 */
[----:B------:R-:W4:Y:S01]  /*36400*/  LDL.LU R4, [R1+0x414] ;  /* 0x0004140001047983 */ /* 0x000f220000300800 */
[----:B-1----:R-:W-:-:S04]  /*36410*/  IMAD R0, R3, UR4, RZ ;  /* 0x0000000403007c24 */ /* 0x002fc8000f8e02ff */
        /* <DEDUP_REMOVED lines=102> */
.L_x_3949:
        /* <DEDUP_REMOVED lines=34> */
.L_x_3811:
        /* <DEDUP_REMOVED lines=10> */
.L_x_3812:
        /* <DEDUP_REMOVED lines=11> */
.L_x_3827:
[----:B0-----:R-:W0:Y:S01]  /*36df0*/  LDC R5, c[0x0][0x430] ;  /* 0x00010c00ff057b82 */ /* 0x001e220000000800 */
[----:B-1----:R-:W1:Y:S01]  /*36e00*/  S2R R2, SR_TID.X ;  /* 0x0000000000027919 */ /* 0x002e620000002100 */
[----:B------:R-:W-:Y:S01]  /*36e10*/  IMAD R4, R7, 0x40, R34 ;  /* 0x0000004007047824 */ /* 0x000fe200078e0222 */
[----:B------:R-:W-:Y:S01]  /*36e20*/  LOP3.LUT P1, RZ, R17, 0x100, RZ, 0xc0, !PT ;  /* 0x0000010011ff7812 */ /* 0x000fe2000782c0ff */
[----:B------:R-:W-:Y:S01]  /*36e30*/  VIADD R22, R22, 0x1 ;  /* 0x0000000116167836 */ /* 0x000fe20000000000 */
[----:B------:R-:W2:Y:S01]  /*36e40*/  S2R R3, SR_TID.X ;  /* 0x0000000000037919 */ /* 0x000ea20000002100 */
[----:B0-----:R-:W-:Y:S02]  /*36e50*/  ISETP.NE.AND P0, PT, R5, 0x1, PT ;  /* 0x000000010500780c */ /* 0x001fe40003f05270 */
[----:B-1----:R-:W-:-:S11]  /*36e60*/  LOP3.LUT R2, R2, 0x7f, RZ, 0xc0, !PT ;  /* 0x0000007f02027812 */ /* 0x002fd600078ec0ff */
[----:B------:R-:W0:Y:S01]  /*36e70*/  @P0 LDC R9, c[0x0][0x434] ;  /* 0x00010d00ff090b82 */ /* 0x000e220000000800 */
[----:B--2---:R-:W-:Y:S01]  /*36e80*/  IMAD.SHL.U32 R8, R3, 0x10, RZ ;  /* 0x0000001003087824 */ /* 0x004fe200078e00ff */
[----:B------:R-:W-:-:S04]  /*36e90*/  SHF.R.U32.HI R2, RZ, 0x3, R2 ;  /* 0x00000003ff027819 */ /* 0x000fc80000011602 */
[----:B------:R-:W-:Y:S02]  /*36ea0*/  LOP3.LUT R8, R2, 0x70, R8, 0xf8, !PT ;  /* 0x0000007002087812 */ /* 0x000fe400078ef808 */
[----:B------:R-:W1:Y:S02]  /*36eb0*/  @P0 LDC R3, c[0x0][0x438] ;  /* 0x00010e00ff030b82 */ /* 0x000e640000000800 */
[C---:B------:R-:W-:Y:S01]  /*36ec0*/  ISETP.GT.U32.AND P2, PT, R8.reuse, 0x3f, PT ;  /* 0x0000003f0800780c */ /* 0x040fe20003f44070 */
[----:B------:R-:W-:-:S04]  /*36ed0*/  IMAD.IADD R4, R8, 0x1, R4 ;  /* 0x0000000108047824 */ /* 0x000fc800078e0204 */
[----:B------:R-:W-:Y:S02]  /*36ee0*/  IMAD.MOV.U32 R2, RZ, RZ, R4 ;  /* 0x000000ffff027224 */ /* 0x000fe400078e0004 */
[----:B0--34-:R-:W-:-:S06]  /*36ef0*/  @P0 IMAD.HI.U32 R6, R4, R9, RZ ;  /* 0x0000000904060227 */ /* 0x019fcc00078e00ff */
[----:B------:R-:W0:Y:S01]  /*36f00*/  @!P2 LDC.64 R8, c[0x0][0x428] ;  /* 0x00010a00ff08ab82 */ /* 0x000e220000000a00 */
[----:B-1----:R-:W-:-:S05]  /*36f10*/  @P0 SHF.R.U32.HI R2, RZ, R3, R6 ;  /* 0x00000003ff020219 */ /* 0x002fca0000011606 */
[----:B------:R-:W-:-:S04]  /*36f20*/  IMAD.MOV R3, RZ, RZ, -R2 ;  /* 0x000000ffff037224 */ /* 0x000fc800078e0a02 */
[----:B------:R-:W-:Y:S01]  /*36f30*/  IMAD R5, R5, R3, R4 ;  /* 0x0000000305057224 */ /* 0x000fe200078e0204 */
[--C-:B------:R-:W-:Y:S01]  /*36f40*/  @!P2 SHF.R.S32.HI R3, RZ, 0x1f, R2.reuse ;  /* 0x0000001fff03a819 */ /* 0x100fe20000011402 */
[-C--:B0-----:R-:W-:Y:S02]  /*36f50*/  @!P2 IMAD R4, R35, R8.reuse, RZ ;  /* 0x000000082304a224 */ /* 0x081fe400078e02ff */
        /* <DEDUP_REMOVED lines=18> */
.L_x_3815:
[----:B------:R-:W-:Y:S01]  /*37080*/  IMAD R6, R22, 0x8, R18 ;  /* 0x0000000816067824 */ /* 0x000fe200078e0212 */
[----:B------:R-:W-:Y:S01]  /*37090*/  SHF.L.U32 R25, R28, 0x1f, RZ ;  /* 0x0000001f1c197819 */ /* 0x000fe200000006ff */
[----:B------:R-:W-:Y:S01]  /*370a0*/  BSSY B1, `(.L_x_3816) ;  /* 0x0000004000017945 */ /* 0x000fe20003800000 */
[----:B------:R-:W-:Y:S02]  /*370b0*/  SHF.R.S32.HI R9, RZ, 0x1f, R5 ;  /* 0x0000001fff097819 */ /* 0x000fe40000011405 */
[----:B------:R-:W0:Y:S02]  /*370c0*/  SYNCS.PHASECHK.TRANS64.TRYWAIT P0, [R6+URZ+0x38840], R25 ;  /* 0x03884019060075a7 */ /* 0x000e24000800017f */
[----:B0-----:R-:W-:Y:S05]  /*370d0*/  @!P0 BRA `(.L_x_3817) ;  /* 0x0000005000e08947 */ /* 0x001fea0003800000 */
.L_x_3950:
[----:B------:R-:W-:Y:S05]  /*370e0*/  BSYNC B1 ;  /* 0x0000000000017941 */ /* 0x000fea0003800000 */
.L_x_3816:
        /* <DEDUP_REMOVED lines=40> */
.L_x_3960:
        /* <DEDUP_REMOVED lines=8> */
.L_x_3819:
        /* <DEDUP_REMOVED lines=10> */
.L_x_3820:
[----:B------:R3:W-:Y:S01]  /*37490*/  SYNCS.ARRIVE.TRANS64.A1T0 RZ, [R6+URZ+0x38830], RZ ;  /* 0x038830ff06ff79a7 */ /* 0x0007e2000810003f */
[----:B------:R-:W-:Y:S05]  /*374a0*/  @!P2 BRA `(.L_x_3821) ;  /* 0x000000000004a947 */ /* 0x000fea0003800000 */
[----:B------:R-:W-:Y:S01]  /*374b0*/  BPT.TRAP 0x1 ;  /* 0x000000040000795c */ /* 0x000fe20000300000 */
.L_x_3821:
[----:B------:R-:W4:Y:S01]  /*374c0*/  SYNCS.PHASECHK.TRANS64.TRYWAIT P0, [R6+URZ+0x38860], R25 ;  /* 0x03886019060075a7 */ /* 0x000f22000800017f */
[----:B------:R-:W-:Y:S04]  /*374d0*/  BSSY B1, `(.L_x_3822) ;  /* 0x0000002000017945 */ /* 0x000fe80003800000 */
[----:B----4-:R-:W-:Y:S05]  /*374e0*/  @!P0 BRA `(.L_x_3823) ;  /* 0x00000054000c8947 */ /* 0x010fea0003800000 */
.L_x_3961:
[----:B------:R-:W-:Y:S05]  /*374f0*/  BSYNC B1 ;  /* 0x0000000000017941 */ /* 0x000fea0003800000 */
.L_x_3822:
[----:B------:R-:W-:Y:S01]  /*37500*/  ULDC.64 UR4, c[0x0][0x328] ;  /* 0x0000ca0000047ab9 */ /* 0x000fe20000000a00 */
[----:B------:R-:W-:Y:S01]  /*37510*/  ULDC.64 UR6, c[0x0][0x318] ;  /* 0x0000c60000067ab9 */ /* 0x000fe20000000a00 */
[----:B------:R-:W-:Y:S01]  /*37520*/  IMAD R9, R9, UR4, RZ ;  /* 0x0000000409097c24 */ /* 0x000fe2000f8e02ff */
[----:B------:R-:W-:Y:S01]  /*37530*/  LOP3.LUT P5, RZ, R17, 0x8, RZ, 0xc0, !PT ;  /* 0x0000000811ff7812 */ /* 0x000fe200078ac0ff */
[----:B--2---:R-:W-:Y:S01]  /*37540*/  IMAD.WIDE.U32 R2, R5, UR4, RZ ;  /* 0x0000000405027c25 */ /* 0x004fe2000f8e00ff */
        /* <DEDUP_REMOVED lines=16> */
[----:B------:R-:W2:Y:S01]  /*37650*/  SHFL.IDX PT, R2, R9, RZ, 0x181f ;  /* 0x00181fff09027589 */ /* 0x000ea200000e0000 */
[----:B------:R-:W-:Y:S01]  /*37660*/  LOP3.LUT P1, RZ, R17, 0x80, RZ, 0xc0, !PT ;  /* 0x0000008011ff7812 */ /* 0x000fe2000782c0ff */
        /* <DEDUP_REMOVED lines=12> */
[----:B--2---:R-:W-:-:S05]  /*37730*/  IADD3 R2, P0, R2, R0, RZ ;  /* 0x0000000002027210 */ /* 0x004fca0007f1e0ff */
        /* <DEDUP_REMOVED lines=43> */
.L_x_3971:
        /* <DEDUP_REMOVED lines=25> */
.L_x_3825:
        /* <DEDUP_REMOVED lines=10> */
.L_x_3826:
[----:B------:R1:W-:Y:S01]  /*37c20*/  SYNCS.ARRIVE.TRANS64.A1T0 RZ, [R6+URZ+0x38850], RZ ;  /* 0x038850ff06ff79a7 */ /* 0x0003e2000810003f */
[----:B------:R-:W-:Y:S05]  /*37c30*/  @P3 BRA `(.L_x_3827) ;  /* 0xfffffff0006c3947 */ /* 0x000fea000383ffff */
.L_x_3814:
[----:B------:R-:W-:Y:S05]  /*37c40*/  BSYNC B0 ;  /* 0x0000000000007941 */ /* 0x000fea0003800000 */
.L_x_3813:
        /* <DEDUP_REMOVED lines=21> */
.L_x_3829:
[----:B------:R-:W-:Y:S05]  /*37da0*/  BSYNC B0 ;  /* 0x0000000000007941 */ /* 0x000fea0003800000 */
.L_x_3828:
[----:B------:R-:W-:-:S07]  /*37db0*/  SEL R22, R22, RZ, P0 ;  /* 0x000000ff16167207 */ /* 0x000fce0000000000 */
.L_x_3782:
[----:B------:R-:W-:Y:S05]  /*37dc0*/  BSYNC B7 ;  /* 0x0000000000077941 */ /* 0x000fea0003800000 */
.L_x_3780:
        /* <DEDUP_REMOVED lines=8> */
[----:B----4-:R2:W4:Y:S01]  /*37e50*/  LDS.128 R24, [R18+0x388d0] ;  /* 0x0388d00012187984 */ /* 0x0105220000000c00 */
[----:B------:R-:W-:Y:S06]  /*37e60*/  BAR.ARV 0x4, 0x180 ;  /* 0x0106000000007b1d */ /* 0x000fec0000002000 */
[----:B------:R-:W-:Y:S05]  /*37e70*/  BRA `(.L_x_3831) ;  /* 0x0000000c00d47947 */ /* 0x000fea0003800000 */
.L_x_3830:
        /* <DEDUP_REMOVED lines=14> */
[----:B----4-:R-:W-:Y:S01]  /*37f60*/  IMAD.MOV.U32 R25, RZ, RZ, RZ ;  /* 0x000000ffff197224 */ /* 0x010fe200078e00ff */
[C---:B------:R-:W-:Y:S01]  /*37f70*/  ISETP.GE.U32.AND P2, PT, R8.reuse, 0x2, PT ;  /* 0x000000020800780c */ /* 0x040fe20003f46070 */
[----:B------:R-:W-:Y:S01]  /*37f80*/  IMAD.MOV.U32 R5, RZ, RZ, RZ ;  /* 0x000000ffff057224 */ /* 0x000fe200078e00ff */
[C---:B------:R-:W-:Y:S01]  /*37f90*/  ISETP.GE.U32.AND P3, PT, R8.reuse, 0x4, PT ;  /* 0x000000040800780c */ /* 0x040fe20003f66070 */
[----:B------:R-:W-:Y:S01]  /*37fa0*/  SHFL.IDX PT, R0, R24, RZ, 0x1f ;  /* 0x00001fff18007589 */ /* 0x000fe200000e0000 */
[C---:B------:R-:W-:Y:S02]  /*37fb0*/  ISETP.GE.U32.AND P4, PT, R8.reuse, 0x8, PT ;  /* 0x000000080800780c */ /* 0x040fe40003f86070 */
[----:B------:R-:W-:Y:S01]  /*37fc0*/  ISETP.GE.U32.AND P5, PT, R8, 0x10, PT ;  /* 0x000000100800780c */ /* 0x000fe20003fa6070 */
[----:B-1-3--:R0:W-:Y:S02]  /*37fd0*/  SHFL.IDX PT, R6, R24, 0x1, 0x1f ;  /* 0x00201f0018067f89 */ /* 0x00a1e400000e0000 */
        /* <DEDUP_REMOVED lines=21> */
.L_x_3981:
[----:B------:R-:W-:Y:S02]  /*38130*/  ULDC UR4, c[0x0][0xd38] ;  /* 0x00034e0000047ab9 */ /* 0x000fe40000000800 */
[----:B------:R-:W-:-:S04]  /*38140*/  IMAD.U32 R4, RZ, RZ, UR4 ;  /* 0x00000004ff047e24 */ /* 0x000fc8000f8e00ff */
[----:B-1----:R-:W-:-:S04]  /*38150*/  IMAD R3, R14, R4, RZ ;  /* 0x000000040e037224 */ /* 0x002fc800078e02ff */
[----:B------:R-:W-:-:S05]  /*38160*/  IMAD.IADD R6, R6, 0x1, R3 ;  /* 0x0000000106067824 */ /* 0x000fca00078e0203 */
[----:B------:R-:W-:-:S13]  /*38170*/  ISETP.GT.AND P6, PT, R6, R0, PT ;  /* 0x000000000600720c */ /* 0x000fda0003fc4270 */
[----:B------:R-:W-:Y:S05]  /*38180*/  @P6 BRA `(.L_x_3833) ;  /* 0x0000000000a46947 */ /* 0x000fea0003800000 */
.L_x_3836:
        /* <DEDUP_REMOVED lines=35> */
.L_x_3989:
[----:B------:R-:W-:Y:S02]  /*383c0*/  ULDC UR4, c[0x0][0xd38] ;  /* 0x00034e0000047ab9 */ /* 0x000fe40000000800 */
[----:B------:R-:W-:-:S04]  /*383d0*/  IMAD.U32 R4, RZ, RZ, UR4 ;  /* 0x00000004ff047e24 */ /* 0x000fc8000f8e00ff */
[----:B-1----:R-:W-:-:S04]  /*383e0*/  IMAD R3, R14, R4, RZ ;  /* 0x000000040e037224 */ /* 0x002fc800078e02ff */
[----:B------:R-:W-:-:S05]  /*383f0*/  IMAD.IADD R6, R3, 0x1, R6 ;  /* 0x0000000103067824 */ /* 0x000fca00078e0206 */
[----:B------:R-:W-:-:S13]  /*38400*/  ISETP.GT.AND P6, PT, R6, R0, PT ;  /* 0x000000000600720c */ /* 0x000fda0003fc4270 */
[----:B------:R-:W-:Y:S05]  /*38410*/  @!P6 BRA `(.L_x_3836) ;  /* 0xfffffffc005ce947 */ /* 0x000fea000383ffff */
.L_x_3833:
        /* <DEDUP_REMOVED lines=10> */
.L_x_3994:
[----:B------:R-:W-:-:S13]  /*384c0*/  ISETP.NE.AND P0, PT, R3, RZ, PT ;  /* 0x000000ff0300720c */ /* 0x000fda0003f05270 */
[----:B------:R-:W-:Y:S05]  /*384d0*/  @!P0 BRA `(.L_x_3838) ;  /* 0x0000000000108947 */ /* 0x000fea0003800000 */
[----:B------:R-:W-:Y:S01]  /*384e0*/  UMOV UR4, 0xffffffff ;  /* 0xffffffff00047882 */ /* 0x000fe20000000000 */
[----:B------:R-:W-:Y:S02]  /*384f0*/  VIADD R12, R7, 0xffffffff ;  /* 0xffffffff070c7836 */ /* 0x000fe40000000000 */
[----:B------:R-:W-:Y:S05]  /*38500*/  BRA.DIV UR4, `(.L_x_3839) ;  /* 0x0000005604447947 */ /* 0x000fea000b800000 */
[----:B------:R4:W0:Y:S02]  /*38510*/  SHFL.IDX PT, R24, R2, R12, 0x1f ;  /* 0x00001f0c02187589 */ /* 0x00082400000e0000 */
.L_x_3838:
        /* <DEDUP_REMOVED lines=59> */
.L_x_3840:
        /* <DEDUP_REMOVED lines=60> */
.L_x_3841:
[----:B------:R-:W-:-:S05]  /*38c90*/  LOP3.LUT R0, RZ, R3, RZ, 0x33, !PT ;  /* 0x00000003ff007212 */ /* 0x000fca00078e33ff */
[----:B------:R-:W-:Y:S01]  /*38ca0*/  IMAD.IADD R25, R25, 0x1, R0 ;  /* 0x0000000119197824 */ /* 0x000fe200078e0200 */
[----:B------:R-:W-:Y:S06]  /*38cb0*/  BRA `(.L_x_3842) ;  /* 0x00000000001c7947 */ /* 0x000fec0003800000 */
.L_x_3834:
[----:B------:R-:W-:Y:S01]  /*38cc0*/  UMOV UR4, URZ ;  /* 0x0000003f00047c82 */ /* 0x000fe20008000000 */
[----:B------:R-:W-:Y:S01]  /*38cd0*/  UMOV UR5, URZ ;  /* 0x0000003f00057c82 */ /* 0x000fe20008000000 */
[----:B------:R-:W-:Y:S01]  /*38ce0*/  ULDC UR6, c[0x0][0xd3c] ;  /* 0x00034f0000067ab9 */ /* 0x000fe20000000800 */
[----:B------:R-:W-:Y:S02]  /*38cf0*/  IMAD.MOV.U32 R24, RZ, RZ, R0 ;  /* 0x000000ffff187224 */ /* 0x000fe400078e0000 */
[----:B------:R-:W-:Y:S02]  /*38d00*/  IMAD.U32 R25, RZ, RZ, UR4 ;  /* 0x00000004ff197e24 */ /* 0x000fe4000f8e00ff */
[----:B------:R-:W-:Y:S02]  /*38d10*/  IMAD.U32 R26, RZ, RZ, UR5 ;  /* 0x00000005ff1a7e24 */ /* 0x000fe4000f8e00ff */
[----:B------:R-:W-:-:S07]  /*38d20*/  IMAD.U32 R27, RZ, RZ, UR6 ;  /* 0x00000006ff1b7e24 */ /* 0x000fce000f8e00ff */
.L_x_3842:
        /* <DEDUP_REMOVED lines=10> */
.L_x_3831:
[----:B------:R-:W-:Y:S02]  /*38dd0*/  ULDC UR4, c[0x0][0xd3c] ;  /* 0x00034f0000047ab9 */ /* 0x000fe40000000800 */
[----:B----4-:R-:W-:-:S13]  /*38de0*/  ISETP.GE.AND P0, PT, R27, UR4, PT ;  /* 0x000000041b007c0c */ /* 0x010fda000bf06270 */
[----:B------:R-:W-:Y:S05]  /*38df0*/  @!P0 BRA `(.L_x_3843) ;  /* 0xffffff7c00688947 */ /* 0x000fea000383ffff */
[----:B------:R-:W-:Y:S05]  /*38e00*/  BSYNC B8 ;  /* 0x0000000000087941 */ /* 0x000fea0003800000 */
.L_x_3710:
[----:B-1----:R-:W4:Y:S01]  /*38e10*/  LDL.LU R0, [R1+0x43c] ;  /* 0x00043c0001007983 */ /* 0x002f220000300800 */
[----:B------:R-:W-:Y:S01]  /*38e20*/  BSSY B0, `(.L_x_3844) ;  /* 0x000000b000007945 */ /* 0x000fe20003800000 */
[----:B------:R-:W1:Y:S01]  /*38e30*/  S2R R5, SR_CgaCtaId ;  /* 0x0000000000057919 */ /* 0x000e620000008800 */
        /* <DEDUP_REMOVED lines=9> */
.L_x_3997:
[----:B------:R-:W-:Y:S05]  /*38ed0*/  BSYNC B0 ;  /* 0x0000000000007941 */ /* 0x000fea0003800000 */
.L_x_3844:
[----:B------:R-:W-:-:S03]  /*38ee0*/  UMOV UR4, 0xffffffff ;  /* 0xffffffff00047882 */ /* 0x000fc60000000000 */
[----:B------:R-:W-:Y:S05]  /*38ef0*/  BRA.DIV UR4, `(.L_x_3846) ;  /* 0x0000004e04047947 */ /* 0x000fea000b800000 */
[----:B-1----:R-:W1:Y:S02]  /*38f00*/  S2R R0, SR_TID.X ;  /* 0x0000000000007919 */ /* 0x002e640000002100 */
[----:B-1----:R-:W-:-:S04]  /*38f10*/  SHF.R.U32.HI R0, RZ, 0x5, R0 ;  /* 0x00000005ff007819 */ /* 0x002fc80000011600 */
[----:B------:R-:W-:-:S05]  /*38f20*/  LOP3.LUT R0, R0, 0x3, RZ, 0xc0, !PT ;  /* 0x0000000300007812 */ /* 0x000fca00078ec0ff */
[----:B------:R1:W4:Y:S02]  /*38f30*/  SHFL.IDX PT, R14, R0, RZ, 0x1f ;  /* 0x00001fff000e7589 */ /* 0x00032400000e0000 */
.L_x_4000:
[----:B----4-:R-:W-:-:S13]  /*38f40*/  ISETP.NE.AND P0, PT, R14, RZ, PT ;  /* 0x000000ff0e00720c */ /* 0x010fda0003f05270 */
[----:B------:R-:W-:Y:S05]  /*38f50*/  @P0 BRA `(.L_x_3466) ;  /* 0x0000000000880947 */ /* 0x000fea0003800000 */
[----:B------:R-:W-:-:S03]  /*38f60*/  UMOV UR4, 0xffffffff ;  /* 0xffffffff00047882 */ /* 0x000fc60000000000 */
[----:B------:R-:W-:Y:S05]  /*38f70*/  BRA.DIV UR4, `(.L_x_3847) ;  /* 0x0000004e04187947 */ /* 0x000fea000b800000 */
[----:B------:R-:W-:-:S13]  /*38f80*/  ELECT P6, URZ, PT ;  /* 0x00000000003f782f */ /* 0x000fda00038c0000 */
.L_x_4003:
[----:B------:R-:W-:Y:S05]  /*38f90*/  @!P6 BRA `(.L_x_3466) ;  /* 0x000000000078e947 */ /* 0x000fea0003800000 */
[----:B------:R-:W-:-:S06]  /*38fa0*/  ULOP3.LUT UR4, UR60, 0x2, URZ, 0xfc, !UPT ;  /* 0x000000023c047892 */ /* 0x000fcc000f8efc3f */
[----:B-1----:R-:W-:-:S05]  /*38fb0*/  IMAD.U32 R0, RZ, RZ, UR4 ;  /* 0x00000004ff007e24 */ /* 0x002fca000f8e00ff */
[----:B------:R-:W-:-:S13]  /*38fc0*/  ISETP.NE.AND P0, PT, R0, 0x3, PT ;  /* 0x000000030000780c */ /* 0x000fda0003f05270 */
[----:B------:R-:W-:Y:S05]  /*38fd0*/  @!P0 BRA `(.L_x_3848) ;  /* 0x0000000000048947 */ /* 0x000fea0003800000 */
[----:B------:R-:W-:Y:S01]  /*38fe0*/  BPT.TRAP 0x1 ;  /* 0x000000040000795c */ /* 0x000fe20000300000 */
.L_x_3848:
[----:B------:R-:W-:Y:S01]  /*38ff0*/  IMAD R5, R22, 0x8, R7 ;  /* 0x0000000816057824 */ /* 0x000fe200078e0207 */
[----:B------:R-:W-:Y:S01]  /*39000*/  SHF.L.U32 R0, R28, 0x1f, RZ ;  /* 0x0000001f1c007819 */ /* 0x000fe200000006ff */
[----:B------:R-:W-:-:S03]  /*39010*/  VIADD R22, R22, 0x1 ;  /* 0x0000000116167836 */ /* 0x000fc60000000000 */
[----:B------:R-:W1:Y:S02]  /*39020*/  SYNCS.PHASECHK.TRANS64.TRYWAIT P1, [R5+URZ+0x38840], R0 ;  /* 0x03884000050075a7 */ /* 0x000e64000802017f */
[----:B------:R-:W-:-:S04]  /*39030*/  ISETP.NE.AND P2, PT, R22, 0x2, PT ;  /* 0x000000021600780c */ /* 0x000fc80003f45270 */
[----:B------:R-:W-:Y:S01]  /*39040*/  SEL R3, RZ, 0x1, P2 ;  /* 0x00000001ff037807 */ /* 0x000fe20001000000 */
[----:B-1----:R-:W-:Y:S08]  /*39050*/  @!P1 BRA `(.L_x_3849) ;  /* 0x0000004c00009947 */ /* 0x002ff00003800000 */
.L_x_4004:
[----:B------:R-:W-:Y:S02]  /*39060*/  SEL R22, R22, RZ, P2 ;  /* 0x000000ff16167207 */ /* 0x000fe40001000000 */
[----:B------:R-:W-:Y:S01]  /*39070*/  LOP3.LUT R2, R28, R3, RZ, 0x3c, !PT ;  /* 0x000000031c027212 */ /* 0x000fe200078e3cff */
[----:B------:R-:W-:Y:S06]  /*39080*/  @!P0 BRA `(.L_x_3850) ;  /* 0x0000000000048947 */ /* 0x000fec0003800000 */
[----:B------:R-:W-:Y:S01]  /*39090*/  BPT.TRAP 0x1 ;  /* 0x000000040000795c */ /* 0x000fe20000300000 */
.L_x_3850:
[----:B------:R-:W-:Y:S01]  /*390a0*/  IMAD R3, R22, 0x8, R7 ;  /* 0x0000000816037824 */ /* 0x000fe200078e0207 */
[----:B------:R-:W-:-:S04]  /*390b0*/  SHF.L.U32 R2, R2, 0x1f, RZ ;  /* 0x0000001f02027819 */ /* 0x000fc800000006ff */
[----:B------:R-:W4:Y:S02]  /*390c0*/  SYNCS.PHASECHK.TRANS64.TRYWAIT P1, [R3+URZ+0x38840], R2 ;  /* 0x03884002030075a7 */ /* 0x000f24000802017f */
[----:B----4-:R-:W-:Y:S05]  /*390d0*/  @!P1 BRA `(.L_x_3851) ;  /* 0x0000004800f49947 */ /* 0x010fea0003800000 */
.L_x_4005:
[----:B------:R-:W-:Y:S05]  /*390e0*/  @!P0 BRA `(.L_x_3852) ;  /* 0x0000000000048947 */ /* 0x000fea0003800000 */
[----:B------:R-:W-:Y:S01]  /*390f0*/  BPT.TRAP 0x1 ;  /* 0x000000040000795c */ /* 0x000fe20000300000 */
.L_x_3852:
[----:B------:R-:W5:Y:S02]  /*39100*/  SYNCS.PHASECHK.TRANS64.TRYWAIT P1, [R5+URZ+0x38860], R0 ;  /* 0x03886000050075a7 */ /* 0x000f64000802017f */
[----:B-----5:R-:W-:Y:S05]  /*39110*/  @!P1 BRA `(.L_x_3853) ;  /* 0x0000004800f89947 */ /* 0x020fea0003800000 */
.L_x_4006:
[----:B------:R-:W-:Y:S05]  /*39120*/  @!P0 BRA `(.L_x_3854) ;  /* 0x0000000000048947 */ /* 0x000fea0003800000 */
[----:B------:R-:W-:Y:S01]  /*39130*/  BPT.TRAP 0x1 ;  /* 0x000000040000795c */ /* 0x000fe20000300000 */
.L_x_3854:
[----:B------:R0:W0:Y:S02]  /*39140*/  SYNCS.PHASECHK.TRANS64.TRYWAIT P0, [R3+URZ+0x38860], R2 ;  /* 0x03886002030075a7 */ /* 0x000024000800017f */
[----:B0-----:R-:W-:Y:S05]  /*39150*/  @!P0 NANOSLEEP.SYNCS 0x989680 ;  /* 0x009896800000895d */ /* 0x001fea0003900000 */
[----:B------:R-:W0:Y:S02]  /*39160*/  @!P0 SYNCS.PHASECHK.TRANS64 P0, [R3+URZ+0x38860], R2 ;  /* 0x03886002030085a7 */ /* 0x000e24000800007f */
[----:B0-----:R-:W-:Y:S05]  /*39170*/  @!P0 BRA `(.L_x_3854) ;  /* 0xfffffffc00f08947 */ /* 0x001fea000383ffff */
.L_x_3466:
[----:B------:R-:W-:Y:S05]  /*39180*/  BSYNC B9 ;  /* 0x0000000000097941 */ /* 0x000fea0003800000 */
.L_x_3463:
[----:B------:R-:W-:Y:S05]  /*39190*/  EXIT ;  /* 0x000000000000794d */ /* 0x000fea0003800000 */
.L_x_3492:
[----:B0-----:R0:W1:Y:S02]  /*391a0*/  SYNCS.PHASECHK.TRANS64.TRYWAIT P4, [R40+URZ+0x38890], R51 ;  /* 0x03889033280075a7 */ /* 0x001064000808017f */
[----:B-1----:R-:W-:Y:S05]  /*391b0*/  @!P4 NANOSLEEP.SYNCS 0x989680 ;  /* 0x009896800000c95d */ /* 0x002fea0003900000 */
[----:B------:R-:W1:Y:S02]  /*391c0*/  @!P4 SYNCS.PHASECHK.TRANS64 P4, [R40+URZ+0x38890], R51 ;  /* 0x038890332800c5a7 */ /* 0x000e64000808007f */
[----:B-1----:R-:W-:Y:S05]  /*391d0*/  @!P4 BRA `(.L_x_3492) ;  /* 0xfffffffc00f0c947 */ /* 0x002fea000383ffff */
[----:B------:R-:W-:Y:S05]  /*391e0*/  BRA `(.L_x_3855) ;  /* 0xfffffc9c00b87947 */ /* 0x000fea000383ffff */
.L_x_3493:
        /* <DEDUP_REMOVED lines=8> */
.L_x_3857:
[----:B------:R-:W-:Y:S05]  /*39270*/  BSYNC B1 ;  /* 0x0000000000017941 */ /* 0x000fea0003800000 */
.L_x_3856:
        /* <DEDUP_REMOVED lines=8> */
.L_x_3858:
[----:B------:R-:W-:Y:S05]  /*39300*/  BRA `(.L_x_3859) ;  /* 0xfffffc9c00847947 */ /* 0x000fea000383ffff */
.L_x_3503:
[----:B0-----:R0:W1:Y:S02]  /*39310*/  SYNCS.PHASECHK.TRANS64.TRYWAIT P5, [R40+URZ+0x38890], R51 ;  /* 0x03889033280075a7 */ /* 0x00106400080a017f */
[----:B-1----:R-:W-:Y:S05]  /*39320*/  @!P5 NANOSLEEP.SYNCS 0x989680 ;  /* 0x009896800000d95d */ /* 0x002fea0003900000 */
[----:B------:R-:W1:Y:S02]  /*39330*/  @!P5 SYNCS.PHASECHK.TRANS64 P5, [R40+URZ+0x38890], R51 ;  /* 0x038890332800d5a7 */ /* 0x000e6400080a007f */
[----:B-1----:R-:W-:Y:S05]  /*39340*/  @!P5 BRA `(.L_x_3503) ;  /* 0xfffffffc00f0d947 */ /* 0x002fea000383ffff */
[----:B------:R-:W-:Y:S05]  /*39350*/  BRA `(.L_x_3860) ;  /* 0xfffffca800347947 */ /* 0x000fea000383ffff */
.L_x_3504:
        /* <DEDUP_REMOVED lines=8> */
.L_x_3862:
[----:B------:R-:W-:Y:S05]  /*393e0*/  BSYNC B1 ;  /* 0x0000000000017941 */ /* 0x000fea0003800000 */
.L_x_3861:
        /* <DEDUP_REMOVED lines=8> */
.L_x_3863:
[----:B------:R-:W-:Y:S01]  /*39470*/  IMAD.MOV.U32 R20, RZ, RZ, R14 ;  /* 0x000000ffff147224 */ /* 0x000fe200078e000e */
[----:B------:R-:W-:Y:S06]  /*39480*/  BRA `(.L_x_3864) ;  /* 0xfffffca400fc7947 */ /* 0x000fec000383ffff */
.L_x_3509:
[----:B0-----:R0:W1:Y:S02]  /*39490*/  SYNCS.PHASECHK.TRANS64.TRYWAIT P0, [R40+URZ+0x38890], R51 ;  /* 0x03889033280075a7 */ /* 0x001064000800017f */
[----:B-1----:R-:W-:Y:S05]  /*394a0*/  @!P0 NANOSLEEP.SYNCS 0x989680 ;  /* 0x009896800000895d */ /* 0x002fea0003900000 */
[----:B------:R-:W1:Y:S02]  /*394b0*/  @!P0 SYNCS.PHASECHK.TRANS64 P0, [R40+URZ+0x38890], R51 ;  /* 0x03889033280085a7 */ /* 0x000e64000800007f */
[----:B-1----:R-:W-:Y:S05]  /*394c0*/  @!P0 BRA `(.L_x_3509) ;  /* 0xfffffffc00f08947 */ /* 0x002fea000383ffff */
[----:B------:R-:W-:Y:S05]  /*394d0*/  BRA `(.L_x_3865) ;  /* 0xfffffcac00d07947 */ /* 0x000fea000383ffff */
.L_x_3510:
[----:B------:R-:W-:Y:S01]  /*394e0*/  BSSY B1, `(.L_x_3866) ;  /* 0x0000007000017945 */ /* 0x000fe20003800000 */
[----:B------:R-:W-:Y:S02]  /*394f0*/  IMAD.MOV.U32 R12, RZ, RZ, RZ ;  /* 0x000000ffff0c7224 */ /* 0x000fe400078e00ff */
[----:B------:R-:W-:Y:S02]  /*39500*/  IMAD.MOV.U32 R11, RZ, RZ, 0x1c1f ;  /* 0x00001c1fff0b7424 */ /* 0x000fe400078e00ff */
[----:B------:R-:W-:-:S07]  /*39510*/  IMAD.MOV.U32 R15, RZ, RZ, -0x1 ;  /* 0xffffffffff0f7424 */ /* 0x000fce00078e00ff */
[----:B0-----:R-:W-:Y:S05]  /*39520*/  WARPSYNC.COLLECTIVE R15, `(.L_x_3867) ;  /* 0x000000000f087348 */ /* 0x001fea0003c00000 */
[----:B------:R1:W2:Y:S02]  /*39530*/  SHFL.IDX P6, R14, R13, R12, R11 ;  /* 0x0000000c0d0e7389 */ /* 0x0002a400000c000b */
[----:B012---:R-:W-:Y:S01]  /*39540*/  ENDCOLLECTIVE ;  /* 0x000000000000791b */ /* 0x007fe20003800000 */
.L_x_3867:
[----:B------:R-:W-:Y:S05]  /*39550*/  BSYNC B1 ;  /* 0x0000000000017941 */ /* 0x000fea0003800000 */
.L_x_3866:
        /* <DEDUP_REMOVED lines=8> */
.L_x_3868:
[----:B------:R-:W-:Y:S05]  /*395e0*/  BRA `(.L_x_3869) ;  /* 0xfffffcac00f07947 */ /* 0x000fea000383ffff */
.L_x_3514:
[----:B----4-:R4:W0:Y:S02]  /*395f0*/  SYNCS.PHASECHK.TRANS64.TRYWAIT P3, [R40+URZ+0x388b0], R51 ;  /* 0x0388b033280075a7 */ /* 0x010824000806017f */
[----:B0-----:R-:W-:Y:S05]  /*39600*/  @!P3 NANOSLEEP.SYNCS 0x989680 ;  /* 0x009896800000b95d */ /* 0x001fea0003900000 */
[----:B------:R-:W0:Y:S02]  /*39610*/  @!P3 SYNCS.PHASECHK.TRANS64 P3, [R40+URZ+0x388b0], R51 ;  /* 0x0388b0332800b5a7 */ /* 0x000e24000806007f */
[----:B0-----:R-:W-:Y:S05]  /*39620*/  @!P3 BRA `(.L_x_3514) ;  /* 0xfffffffc00f0b947 */ /* 0x001fea000383ffff */
[----:B------:R-:W-:Y:S05]  /*39630*/  BRA `(.L_x_3870) ;  /* 0xfffffcb000807947 */ /* 0x000fea000383ffff */
.L_x_3560:
        /* <DEDUP_REMOVED lines=8> */
.L_x_3872:
[----:B------:R-:W-:Y:S05]  /*396c0*/  BSYNC B1 ;  /* 0x0000000000017941 */ /* 0x000fea0003800000 */
.L_x_3871:
        /* <DEDUP_REMOVED lines=8> */
.L_x_3873:
[----:B------:R-:W-:Y:S02]  /*39750*/  IMAD.MOV.U32 R13, RZ, RZ, R34 ;  /* 0x000000ffff0d7224 */ /* 0x000fe400078e0022 */
[----:B------:R-:W-:-:S07]  /*39760*/  IMAD.MOV.U32 R6, RZ, RZ, R14 ;  /* 0x000000ffff067224 */ /* 0x000fce00078e000e */
[----:B------:R-:W-:Y:S05]  /*39770*/  WARPSYNC.COLLECTIVE R15, `(.L_x_3874) ;  /* 0x000000000f087348 */ /* 0x000fea0003c00000 */
[----:B------:R0:W1:Y:S02]  /*39780*/  SHFL.IDX P6, R14, R13, R12, R11 ;  /* 0x0000000c0d0e7389 */ /* 0x00006400000c000b */
[----:B01----:R-:W-:Y:S01]  /*39790*/  ENDCOLLECTIVE ;  /* 0x000000000000791b */ /* 0x003fe20003800000 */
.L_x_3874:
[----:B------:R-:W-:Y:S02]  /*397a0*/  IMAD.MOV.U32 R13, RZ, RZ, R3 ;  /* 0x000000ffff0d7224 */ /* 0x000fe400078e0003 */
[----:B------:R-:W-:-:S07]  /*397b0*/  IMAD.MOV.U32 R20, RZ, RZ, R14 ;  /* 0x000000ffff147224 */ /* 0x000fce00078e000e */
[----:B------:R-:W-:Y:S05]  /*397c0*/  WARPSYNC.COLLECTIVE R15, `(.L_x_3875) ;  /* 0x000000000f087348 */ /* 0x000fea0003c00000 */
[----:B------:R0:W1:Y:S02]  /*397d0*/  SHFL.IDX P6, R14, R13, R12, R11 ;  /* 0x0000000c0d0e7389 */ /* 0x00006400000c000b */
[----:B01----:R-:W-:Y:S01]  /*397e0*/  ENDCOLLECTIVE ;  /* 0x000000000000791b */ /* 0x003fe20003800000 */
.L_x_3875:
[----:B------:R-:W-:Y:S01]  /*397f0*/  IMAD.MOV.U32 R8, RZ, RZ, R14 ;  /* 0x000000ffff087224 */ /* 0x000fe200078e000e */
[----:B------:R-:W-:Y:S06]  /*39800*/  BRA `(.L_x_3876) ;  /* 0xfffffd5800a07947 */ /* 0x000fec000383ffff */
.L_x_3563:
[----:B------:R-:W-:Y:S01]  /*39810*/  BSSY B1, `(.L_x_3877) ;  /* 0x0000008000017945 */ /* 0x000fe20003800000 */
[----:B------:R-:W-:Y:S02]  /*39820*/  IMAD.MOV.U32 R13, RZ, RZ, R64 ;  /* 0x000000ffff0d7224 */ /* 0x000fe400078e0040 */
[----:B------:R-:W-:Y:S02]  /*39830*/  IMAD.MOV.U32 R12, RZ, RZ, 0x1 ;  /* 0x00000001ff0c7424 */ /* 0x000fe400078e00ff */
[----:B------:R-:W-:Y:S02]  /*39840*/  IMAD.MOV.U32 R11, RZ, RZ, 0x1c1f ;  /* 0x00001c1fff0b7424 */ /* 0x000fe400078e00ff */
[----:B------:R-:W-:-:S07]  /*39850*/  IMAD.MOV.U32 R15, RZ, RZ, -0x1 ;  /* 0xffffffffff0f7424 */ /* 0x000fce00078e00ff */
[----:B0---4-:R-:W-:Y:S05]  /*39860*/  WARPSYNC.COLLECTIVE R15, `(.L_x_3878) ;  /* 0x000000000f087348 */ /* 0x011fea0003c00000 */
[----:B------:R1:W2:Y:S02]  /*39870*/  SHFL.IDX P6, R14, R13, R12, R11 ;  /* 0x0000000c0d0e7389 */ /* 0x0002a400000c000b */
[----:B012-4-:R-:W-:Y:S01]  /*39880*/  ENDCOLLECTIVE ;  /* 0x000000000000791b */ /* 0x017fe20003800000 */
.L_x_3878:
[----:B------:R-:W-:Y:S05]  /*39890*/  BSYNC B1 ;  /* 0x0000000000017941 */ /* 0x000fea0003800000 */
.L_x_3877:
        /* <DEDUP_REMOVED lines=8> */
.L_x_3879:
[----:B------:R-:W-:Y:S02]  /*39920*/  IMAD.MOV.U32 R13, RZ, RZ, R34 ;  /* 0x000000ffff0d7224 */ /* 0x000fe400078e0022 */
[----:B------:R-:W-:-:S07]  /*39930*/  IMAD.MOV.U32 R6, RZ, RZ, R14 ;  /* 0x000000ffff067224 */ /* 0x000fce00078e000e */
[----:B------:R-:W-:Y:S05]  /*39940*/  WARPSYNC.COLLECTIVE R15, `(.L_x_3880) ;  /* 0x000000000f087348 */ /* 0x000fea0003c00000 */
[----:B------:R0:W1:Y:S02]  /*39950*/  SHFL.IDX P6, R14, R13, R12, R11 ;  /* 0x0000000c0d0e7389 */ /* 0x00006400000c000b */
[----:B01----:R-:W-:Y:S01]  /*39960*/  ENDCOLLECTIVE ;  /* 0x000000000000791b */ /* 0x003fe20003800000 */
.L_x_3880:
[----:B------:R-:W-:Y:S02]  /*39970*/  IMAD.MOV.U32 R13, RZ, RZ, R3 ;  /* 0x000000ffff0d7224 */ /* 0x000fe400078e0003 */
[----:B------:R-:W-:-:S07]  /*39980*/  IMAD.MOV.U32 R34, RZ, RZ, R14 ;  /* 0x000000ffff227224 */ /* 0x000fce00078e000e */
[----:B------:R-:W-:Y:S05]  /*39990*/  WARPSYNC.COLLECTIVE R15, `(.L_x_3881) ;  /* 0x000000000f087348 */ /* 0x000fea0003c00000 */
[----:B------:R0:W1:Y:S02]  /*399a0*/  SHFL.IDX P6, R14, R13, R12, R11 ;  /* 0x0000000c0d0e7389 */ /* 0x00006400000c000b */
[----:B01----:R-:W-:Y:S01]  /*399b0*/  ENDCOLLECTIVE ;  /* 0x000000000000791b */ /* 0x003fe20003800000 */
.L_x_3881:
[----:B------:R-:W-:Y:S05]  /*399c0*/  BRA `(.L_x_3882) ;  /* 0xfffffd5c00047947 */ /* 0x000fea000383ffff */
.L_x_3567:
[----:B----4-:R4:W0:Y:S02]  /*399d0*/  SYNCS.PHASECHK.TRANS64.TRYWAIT P0, [R2+URZ+0x38800], R3 ;  /* 0x03880003020075a7 */ /* 0x010824000800017f */
[----:B0-----:R-:W-:Y:S05]  /*399e0*/  @!P0 NANOSLEEP.SYNCS 0x989680 ;  /* 0x009896800000895d */ /* 0x001fea0003900000 */
[----:B------:R-:W0:Y:S02]  /*399f0*/  @!P0 SYNCS.PHASECHK.TRANS64 P0, [R2+URZ+0x38800], R3 ;  /* 0x03880003020085a7 */ /* 0x000e24000800007f */
[----:B0-----:R-:W-:Y:S05]  /*39a00*/  @!P0 BRA `(.L_x_3567) ;  /* 0xfffffffc00f08947 */ /* 0x001fea000383ffff */
[----:B------:R-:W-:Y:S05]  /*39a10*/  BRA `(.L_x_3883) ;  /* 0xfffffd5c00907947 */ /* 0x000fea000383ffff */
.L_x_3575:
[----:B------:R-:W0:Y:S01]  /*39a20*/  LDC R71, c[0x0][0x3f4] ;  /* 0x0000fd00ff477b82 */ /* 0x000e220000000800 */
        /* <DEDUP_REMOVED lines=8> */
.L_x_3885:
[----:B------:R-:W-:Y:S05]  /*39ab0*/  BSYNC B1 ;  /* 0x0000000000017941 */ /* 0x000fea0003800000 */
.L_x_3884:
        /* <DEDUP_REMOVED lines=10> */
.L_x_3886:
        /* <DEDUP_REMOVED lines=8> */
.L_x_3887:
[----:B------:R-:W-:-:S05]  /*39be0*/  @!P1 IADD3 R6, P2, R5, R9, RZ ;  /* 0x0000000905069210 */ /* 0x000fca0007f5e0ff */
[----:B------:R-:W-:Y:S02]  /*39bf0*/  @!P1 IMAD.X R5, R4, 0x1, R21, P2 ;  /* 0x0000000104059824 */ /* 0x000fe400010e0615 */
[----:B------:R-:W-:Y:S02]  /*39c00*/  @!P1 IMAD.MOV.U32 R4, RZ, RZ, R6 ;  /* 0x000000ffff049224 */ /* 0x000fe400078e0006 */
[----:B------:R-:W-:-:S04]  /*39c10*/  IMAD.MOV.U32 R13, RZ, RZ, R69 ;  /* 0x000000ffff0d7224 */ /* 0x000fc800078e0045 */
[----:B------:R-:W5:Y:S01]  /*39c20*/  @!P1 LD.E.128 R4, desc[UR36][R4.64] ;  /* 0x0000002404049980 */ /* 0x000f62000c101d00 */
[----:B------:R-:W-:-:S07]  /*39c30*/  IMAD.MOV.U32 R8, RZ, RZ, R14 ;  /* 0x000000ffff087224 */ /* 0x000fce00078e000e */
[----:B-----5:R-:W-:Y:S05]  /*39c40*/  WARPSYNC.COLLECTIVE R15, `(.L_x_3888) ;  /* 0x000000000f087348 */ /* 0x020fea0003c00000 */
[----:B------:R0:W1:Y:S02]  /*39c50*/  SHFL.IDX P6, R14, R13, R12, R11 ;  /* 0x0000000c0d0e7389 */ /* 0x00006400000c000b */
[----:B01---5:R-:W-:Y:S01]  /*39c60*/  ENDCOLLECTIVE ;  /* 0x000000000000791b */ /* 0x023fe20003800000 */
.L_x_3888:
[----:B------:R-:W-:-:S05]  /*39c70*/  @!P1 IADD3 R14, P2, R14, R9, RZ ;  /* 0x000000090e0e9210 */ /* 0x000fca0007f5e0ff */
[----:B------:R-:W-:Y:S02]  /*39c80*/  @!P1 IMAD.X R9, R8, 0x1, R21, P2 ;  /* 0x0000000108099824 */ /* 0x000fe400010e0615 */
[----:B------:R-:W-:-:S06]  /*39c90*/  @!P1 IMAD.MOV.U32 R8, RZ, RZ, R14 ;  /* 0x000000ffff089224 */ /* 0x000fcc00078e000e */
[----:B------:R-:W2:Y:S01]  /*39ca0*/  @!P1 LD.E.128 R8, desc[UR36][R8.64] ;  /* 0x0000002408089980 */ /* 0x000ea2000c101d00 */
[----:B------:R-:W-:Y:S01]  /*39cb0*/  CS2R R64, SRZ ;  /* 0x0000000000407805 */ /* 0x000fe2000001ff00 */
[----:B------:R-:W-:Y:S02]  /*39cc0*/  IMAD.MOV.U32 R13, RZ, RZ, R27 ;  /* 0x000000ffff0d7224 */ /* 0x000fe400078e001b */
[----:B------:R-:W-:Y:S01]  /*39cd0*/  IMAD.MOV.U32 R12, RZ, RZ, 0x1 ;  /* 0x00000001ff0c7424 */ /* 0x000fe200078e00ff */
[----:B------:R-:W-:Y:S02]  /*39ce0*/  CS2R R20, SRZ ;  /* 0x0000000000147805 */ /* 0x000fe4000001ff00 */
[----:B------:R-:W-:Y:S02]  /*39cf0*/  CS2R R60, SRZ ;  /* 0x00000000003c7805 */ /* 0x000fe4000001ff00 */
[----:B------:R-:W-:Y:S01]  /*39d00*/  CS2R R62, SRZ ;  /* 0x00000000003e7805 */ /* 0x000fe2000001ff00 */
[----:B--2---:R-:W-:-:S02]  /*39d10*/  @!P1 IMAD.MOV.U32 R65, RZ, RZ, R11 ;  /* 0x000000ffff419224 */ /* 0x004fc400078e000b */
[----:B------:R-:W-:-:S07]  /*39d20*/  IMAD.MOV.U32 R11, RZ, RZ, 0x1c1f ;  /* 0x00001c1fff0b7424 */ /* 0x000fce00078e00ff */
[----:B------:R-:W-:Y:S05]  /*39d30*/  WARPSYNC.COLLECTIVE R15, `(.L_x_3889) ;  /* 0x000000000f087348 */ /* 0x000fea0003c00000 */
[----:B------:R0:W1:Y:S02]  /*39d40*/  SHFL.IDX P6, R14, R13, R12, R11 ;  /* 0x0000000c0d0e7389 */ /* 0x00006400000c000b */
[----:B01----:R-:W-:Y:S01]  /*39d50*/  ENDCOLLECTIVE ;  /* 0x000000000000791b */ /* 0x003fe20003800000 */
.L_x_3889:
[----:B------:R-:W-:Y:S02]  /*39d60*/  IMAD.MOV.U32 R13, RZ, RZ, R34 ;  /* 0x000000ffff0d7224 */ /* 0x000fe400078e0022 */
[----:B------:R-:W-:-:S07]  /*39d70*/  IMAD.MOV.U32 R24, RZ, RZ, R14 ;  /* 0x000000ffff187224 */ /* 0x000fce00078e000e */
[----:B------:R-:W-:Y:S05]  /*39d80*/  WARPSYNC.COLLECTIVE R15, `(.L_x_3890) ;  /* 0x000000000f087348 */ /* 0x000fea0003c00000 */
[----:B------:R0:W1:Y:S02]  /*39d90*/  SHFL.IDX P6, R14, R13, R12, R11 ;  /* 0x0000000c0d0e7389 */ /* 0x00006400000c000b */
[----:B01----:R-:W-:Y:S01]  /*39da0*/  ENDCOLLECTIVE ;  /* 0x000000000000791b */ /* 0x003fe20003800000 */
.L_x_3890:
[----:B------:R-:W-:Y:S02]  /*39db0*/  IMAD.MOV.U32 R13, RZ, RZ, R25 ;  /* 0x000000ffff0d7224 */ /* 0x000fe400078e0019 */
[----:B------:R-:W-:-:S07]  /*39dc0*/  IMAD.MOV.U32 R26, RZ, RZ, R14 ;  /* 0x000000ffff1a7224 */ /* 0x000fce00078e000e */
[----:B------:R-:W-:Y:S05]  /*39dd0*/  WARPSYNC.COLLECTIVE R15, `(.L_x_3891) ;  /* 0x000000000f087348 */ /* 0x000fea0003c00000 */
[----:B------:R0:W1:Y:S02]  /*39de0*/  SHFL.IDX P6, R14, R13, R12, R11 ;  /* 0x0000000c0d0e7389 */ /* 0x00006400000c000b */
[----:B01----:R-:W-:Y:S01]  /*39df0*/  ENDCOLLECTIVE ;  /* 0x000000000000791b */ /* 0x003fe20003800000 */
.L_x_3891:
[----:B------:R-:W-:Y:S02]  /*39e00*/  @!P1 IMAD.MOV.U32 R20, RZ, RZ, R4 ;  /* 0x000000ffff149224 */ /* 0x000fe400078e0004 */
[----:B------:R-:W-:Y:S02]  /*39e10*/  @!P1 IMAD.MOV.U32 R21, RZ, RZ, R5 ;  /* 0x000000ffff159224 */ /* 0x000fe400078e0005 */
[----:B------:R-:W-:Y:S02]  /*39e20*/  IMAD.MOV.U32 R4, RZ, RZ, R20 ;  /* 0x000000ffff047224 */ /* 0x000fe400078e0014 */
[----:B------:R-:W-:Y:S02]  /*39e30*/  IMAD.MOV.U32 R5, RZ, RZ, R21 ;  /* 0x000000ffff057224 */ /* 0x000fe400078e0015 */
[----:B------:R-:W-:Y:S02]  /*39e40*/  @!P1 IMAD.MOV.U32 R60, RZ, RZ, R6 ;  /* 0x000000ffff3c9224 */ /* 0x000fe400078e0006 */
[----:B------:R-:W-:-:S02]  /*39e50*/  IMAD.MOV.U32 R13, RZ, RZ, R69 ;  /* 0x000000ffff0d7224 */ /* 0x000fc400078e0045 */
[----:B------:R-:W-:Y:S01]  /*39e60*/  @!P1 IMAD.MOV.U32 R61, RZ, RZ, R7 ;  /* 0x000000ffff3d9224 */ /* 0x000fe200078e0007 */
[----:B------:R-:W-:Y:S01]  /*39e70*/  PRMT R75, R4, 0x7610, R75 ;  /* 0x00007610044b7816 */ /* 0x000fe2000000004b */
[----:B------:R-:W-:Y:S01]  /*39e80*/  IMAD.MOV.U32 R4, RZ, RZ, R60 ;  /* 0x000000ffff047224 */ /* 0x000fe200078e003c */
[----:B------:R-:W-:Y:S01]  /*39e90*/  PRMT R83, R5, 0x7610, R83 ;  /* 0x0000761005537816 */ /* 0x000fe20000000053 */
[----:B------:R-:W-:Y:S02]  /*39ea0*/  IMAD.MOV.U32 R5, RZ, RZ, R61 ;  /* 0x000000ffff057224 */ /* 0x000fe400078e003d */
[----:B------:R-:W-:-:S07]  /*39eb0*/  IMAD.MOV.U32 R25, RZ, RZ, R14 ;  /* 0x000000ffff197224 */ /* 0x000fce00078e000e */
[----:B------:R-:W-:Y:S05]  /*39ec0*/  WARPSYNC.COLLECTIVE R15, `(.L_x_3892) ;  /* 0x000000000f087348 */ /* 0x000fea0003c00000 */
[----:B------:R0:W1:Y:S02]  /*39ed0*/  SHFL.IDX P6, R14, R13, R12, R11 ;  /* 0x0000000c0d0e7389 */ /* 0x00006400000c000b */
[----:B01----:R-:W-:Y:S01]  /*39ee0*/  ENDCOLLECTIVE ;  /* 0x000000000000791b */ /* 0x003fe20003800000 */
.L_x_3892:
[----:B------:R-:W-:Y:S02]  /*39ef0*/  @!P1 IMAD.MOV.U32 R62, RZ, RZ, R8 ;  /* 0x000000ffff3e9224 */ /* 0x000fe400078e0008 */
[----:B------:R-:W-:Y:S01]  /*39f00*/  @!P1 IMAD.MOV.U32 R63, RZ, RZ, R9 ;  /* 0x000000ffff3f9224 */ /* 0x000fe200078e0009 */
[----:B------:R-:W-:Y:S01]  /*39f10*/  PRMT R70, R4, 0x5410, R5 ;  /* 0x0000541004467816 */ /* 0x000fe20000000005 */
[----:B------:R-:W-:Y:S02]  /*39f20*/  IMAD.MOV.U32 R4, RZ, RZ, R62 ;  /* 0x000000ffff047224 */ /* 0x000fe400078e003e */
[----:B------:R-:W-:Y:S02]  /*39f30*/  IMAD.MOV.U32 R5, RZ, RZ, R63 ;  /* 0x000000ffff057224 */ /* 0x000fe400078e003f */
[----:B------:R-:W-:-:S03]  /*39f40*/  @!P1 IMAD.MOV.U32 R64, RZ, RZ, R10 ;  /* 0x000000ffff409224 */ /* 0x000fc600078e000a */
[----:B------:R-:W-:Y:S01]  /*39f50*/  PRMT R34, R4, 0x5410, R5 ;  /* 0x0000541004227816 */ /* 0x000fe20000000005 */
[----:B------:R-:W-:Y:S02]  /*39f60*/  IMAD.MOV.U32 R4, RZ, RZ, R64 ;  /* 0x000000ffff047224 */ /* 0x000fe400078e0040 */
[----:B------:R-:W-:Y:S01]  /*39f70*/  IMAD.MOV.U32 R5, RZ, RZ, R65 ;  /* 0x000000ffff057224 */ /* 0x000fe200078e0041 */
[----:B------:R-:W-:Y:S02]  /*39f80*/  CS2R R8, SRZ ;  /* 0x0000000000087805 */ /* 0x000fe4000001ff00 */
[----:B------:R-:W-:Y:S02]  /*39f90*/  PRMT R78, R78, 0x5410, R4 ;  /* 0x000054104e4e7816 */ /* 0x000fe40000000004 */
[----:B------:R-:W-:Y:S01]  /*39fa0*/  PRMT R87, R5, 0x7610, R87 ;  /* 0x0000761005577816 */ /* 0x000fe20000000057 */
[----:B------:R-:W-:Y:S06]  /*39fb0*/  BRA `(.L_x_3893) ;  /* 0xfffffd6800d07947 */ /* 0x000fec000383ffff */
.L_x_3579:
[----:B0-----:R0:W1:Y:S02]  /*39fc0*/  SYNCS.PHASECHK.TRANS64.TRYWAIT P1, [R2+URZ+0x38800], R13 ;  /* 0x0388000d020075a7 */ /* 0x001064000802017f */
[----:B-1----:R-:W-:Y:S05]  /*39fd0*/  @!P1 NANOSLEEP.SYNCS 0x989680 ;  /* 0x009896800000995d */ /* 0x002fea0003900000 */
[----:B------:R-:W1:Y:S02]  /*39fe0*/  @!P1 SYNCS.PHASECHK.TRANS64 P1, [R2+URZ+0x38800], R13 ;  /* 0x0388000d020095a7 */ /* 0x000e64000802007f */
[----:B-1----:R-:W-:Y:S05]  /*39ff0*/  @!P1 BRA `(.L_x_3579) ;  /* 0xfffffffc00f09947 */ /* 0x002fea000383ffff */
[----:B------:R-:W-:Y:S05]  /*3a000*/  BRA `(.L_x_3894) ;  /* 0xfffffd6c002c7947 */ /* 0x000fea000383ffff */
.L_x_3593:
[----:B-1----:R1:W2:Y:S02]  /*3a010*/  SYNCS.PHASECHK.TRANS64.TRYWAIT P0, [R2+URZ], R3 ;  /* 0x00000003020075a7 */ /* 0x0022a4000800017f */
[----:B--2---:R-:W-:Y:S05]  /*3a020*/  @!P0 NANOSLEEP.SYNCS 0x989680 ;  /* 0x009896800000895d */ /* 0x004fea0003900000 */
[----:B------:R-:W2:Y:S02]  /*3a030*/  @!P0 SYNCS.PHASECHK.TRANS64 P0, [R2+URZ], R3 ;  /* 0x00000003020085a7 */ /* 0x000ea4000800007f */
[----:B--2---:R-:W-:Y:S05]  /*3a040*/  @!P0 BRA `(.L_x_3593) ;  /* 0xfffffffc00f08947 */ /* 0x004fea000383ffff */
[----:B------:R-:W-:Y:S05]  /*3a050*/  BRA `(.L_x_3592) ;  /* 0xfffffd8000d47947 */ /* 0x000fea000383ffff */
.L_x_3600:
[----:B-1----:R1:W2:Y:S02]  /*3a060*/  SYNCS.PHASECHK.TRANS64.TRYWAIT P0, [R2+URZ], R3 ;  /* 0x00000003020075a7 */ /* 0x0022a4000800017f */
[----:B--2---:R-:W-:Y:S05]  /*3a070*/  @!P0 NANOSLEEP.SYNCS 0x989680 ;  /* 0x009896800000895d */ /* 0x004fea0003900000 */
[----:B------:R-:W2:Y:S02]  /*3a080*/  @!P0 SYNCS.PHASECHK.TRANS64 P0, [R2+URZ], R3 ;  /* 0x00000003020085a7 */ /* 0x000ea4000800007f */
[----:B--2---:R-:W-:Y:S05]  /*3a090*/  @!P0 BRA `(.L_x_3600) ;  /* 0xfffffffc00f08947 */ /* 0x004fea000383ffff */
[----:B------:R-:W-:Y:S05]  /*3a0a0*/  BRA `(.L_x_3599) ;  /* 0xfffffd8400e07947 */ /* 0x000fea000383ffff */
.L_x_3631:
[----:B-1----:R1:W2:Y:S02]  /*3a0b0*/  SYNCS.PHASECHK.TRANS64.TRYWAIT P0, [R2+URZ], R3 ;  /* 0x00000003020075a7 */ /* 0x0022a4000800017f */
[----:B--2---:R-:W-:Y:S05]  /*3a0c0*/  @!P0 NANOSLEEP.SYNCS 0x989680 ;  /* 0x009896800000895d */ /* 0x004fea0003900000 */
[----:B------:R-:W2:Y:S02]  /*3a0d0*/  @!P0 SYNCS.PHASECHK.TRANS64 P0, [R2+URZ], R3 ;  /* 0x00000003020085a7 */ /* 0x000ea4000800007f */
[----:B--2---:R-:W-:Y:S05]  /*3a0e0*/  @!P0 BRA `(.L_x_3631) ;  /* 0xfffffffc00f08947 */ /* 0x004fea000383ffff */
[----:B------:R-:W-:Y:S05]  /*3a0f0*/  BRA `(.L_x_3630) ;  /* 0xfffffe04002c7947 */ /* 0x000fea000383ffff */
.L_x_3638:
[----:B-1----:R1:W2:Y:S02]  /*3a100*/  SYNCS.PHASECHK.TRANS64.TRYWAIT P0, [R2+URZ], R3 ;  /* 0x00000003020075a7 */ /* 0x0022a4000800017f */
[----:B--2---:R-:W-:Y:S05]  /*3a110*/  @!P0 NANOSLEEP.SYNCS 0x989680 ;  /* 0x009896800000895d */ /* 0x004fea0003900000 */
[----:B------:R-:W2:Y:S02]  /*3a120*/  @!P0 SYNCS.PHASECHK.TRANS64 P0, [R2+URZ], R3 ;  /* 0x00000003020085a7 */ /* 0x000ea4000800007f */
[----:B--2---:R-:W-:Y:S05]  /*3a130*/  @!P0 BRA `(.L_x_3638) ;  /* 0xfffffffc00f08947 */ /* 0x004fea000383ffff */
[----:B------:R-:W-:Y:S05]  /*3a140*/  BRA `(.L_x_3637) ;  /* 0xfffffe0800387947 */ /* 0x000fea000383ffff */
.L_x_3655:
[----:B-1----:R1:W2:Y:S02]  /*3a150*/  SYNCS.PHASECHK.TRANS64.TRYWAIT P0, [R2+URZ], R3 ;  /* 0x00000003020075a7 */ /* 0x0022a4000800017f */
[----:B--2---:R-:W-:Y:S05]  /*3a160*/  @!P0 NANOSLEEP.SYNCS 0x989680 ;  /* 0x009896800000895d */ /* 0x004fea0003900000 */
[----:B------:R-:W2:Y:S02]  /*3a170*/  @!P0 SYNCS.PHASECHK.TRANS64 P0, [R2+URZ], R3 ;  /* 0x00000003020085a7 */ /* 0x000ea4000800007f */
[----:B--2---:R-:W-:Y:S05]  /*3a180*/  @!P0 BRA `(.L_x_3655) ;  /* 0xfffffffc00f08947 */ /* 0x004fea000383ffff */
[----:B------:R-:W-:Y:S05]  /*3a190*/  BRA `(.L_x_3654) ;  /* 0xfffffe7400507947 */ /* 0x000fea000383ffff */
.L_x_3662:
[----:B-1----:R1:W2:Y:S02]  /*3a1a0*/  SYNCS.PHASECHK.TRANS64.TRYWAIT P0, [R2+URZ], R3 ;  /* 0x00000003020075a7 */ /* 0x0022a4000800017f */
[----:B--2---:R-:W-:Y:S05]  /*3a1b0*/  @!P0 NANOSLEEP.SYNCS 0x989680 ;  /* 0x009896800000895d */ /* 0x004fea0003900000 */
[----:B------:R-:W2:Y:S02]  /*3a1c0*/  @!P0 SYNCS.PHASECHK.TRANS64 P0, [R2+URZ], R3 ;  /* 0x00000003020085a7 */ /* 0x000ea4000800007f */
[----:B--2---:R-:W-:Y:S05]  /*3a1d0*/  @!P0 BRA `(.L_x_3662) ;  /* 0xfffffffc00f08947 */ /* 0x004fea000383ffff */
[----:B------:R-:W-:Y:S05]  /*3a1e0*/  BRA `(.L_x_3661) ;  /* 0xfffffe78005c7947 */ /* 0x000fea000383ffff */
.L_x_3726:
[----:B------:R-:W0:Y:S01]  /*3a1f0*/  S2R R12, SR_TID.X ;  /* 0x00000000000c7919 */ /* 0x000e220000002100 */
[----:B------:R-:W-:Y:S01]  /*3a200*/  BSSY B1, `(.L_x_3895) ;  /* 0x000000a000017945 */ /* 0x000fe20003800000 */
[----:B------:R-:W-:Y:S02]  /*3a210*/  IMAD.MOV.U32 R11, RZ, RZ, 0x1f ;  /* 0x0000001fff0b7424 */ /* 0x000fe400078e00ff */
[----:B------:R-:W-:Y:S01]  /*3a220*/  IMAD.MOV.U32 R15, RZ, RZ, -0x1 ;  /* 0xffffffffff0f7424 */ /* 0x000fe200078e00ff */
[----:B0-----:R-:W-:-:S04]  /*3a230*/  SHF.R.U32.HI R12, RZ, 0x5, R12 ;  /* 0x00000005ff0c7819 */ /* 0x001fc8000001160c */
[----:B------:R-:W-:-:S05]  /*3a240*/  LOP3.LUT R12, R12, 0x3, RZ, 0xc0, !PT ;  /* 0x000000030c0c7812 */ /* 0x000fca00078ec0ff */
[----:B------:R-:W-:Y:S02]  /*3a250*/  IMAD.MOV.U32 R13, RZ, RZ, R12 ;  /* 0x000000ffff0d7224 */ /* 0x000fe400078e000c */
[----:B------:R-:W-:-:S07]  /*3a260*/  IMAD.MOV.U32 R12, RZ, RZ, RZ ;  /* 0x000000ffff0c7224 */ /* 0x000fce00078e00ff */
[----:B------:R-:W-:Y:S05]  /*3a270*/  WARPSYNC.COLLECTIVE R15, `(.L_x_3896) ;  /* 0x000000000f087348 */ /* 0x000fea0003c00000 */
[----:B------:R0:W1:Y:S02]  /*3a280*/  SHFL.IDX P6, R14, R13, R12, R11 ;  /* 0x0000000c0d0e7389 */ /* 0x00006400000c000b */
[----:B01----:R-:W-:Y:S01]  /*3a290*/  ENDCOLLECTIVE ;  /* 0x000000000000791b */ /* 0x003fe20003800000 */
.L_x_3896:
[----:B------:R-:W-:Y:S05]  /*3a2a0*/  BSYNC B1 ;  /* 0x0000000000017941 */ /* 0x000fea0003800000 */
.L_x_3895:
[----:B------:R-:W-:Y:S05]  /*3a2b0*/  BRA `(.L_x_3897) ;  /* 0xffffff7400787947 */ /* 0x000fea000383ffff */
.L_x_3728:
[----:B------:R-:W-:Y:S01]  /*3a2c0*/  BSSY B1, `(.L_x_3898) ;  /* 0x0000006000017945 */ /* 0x000fe20003800000 */
[----:B------:R-:W-:-:S07]  /*3a2d0*/  IMAD.MOV.U32 R15, RZ, RZ, -0x1 ;  /* 0xffffffffff0f7424 */ /* 0x000fce00078e00ff */
[----:B0-----:R-:W-:Y:S05]  /*3a2e0*/  WARPSYNC.COLLECTIVE R15, `(.L_x_3899) ;  /* 0x000000000f0c7348 */ /* 0x001fea0003c00000 */
[----:B------:R-:W-:Y:S02]  /*3a2f0*/  ELECT P6, UR62, PT ;  /* 0x00000000003e782f */ /* 0x000fe400038c0000 */
[----:B------:R-:W-:Y:S01]  /*3a300*/  MOV R14, UR62 ;  /* 0x0000003e000e7c02 */ /* 0x000fe20008000f00 */
[----:B0-----:R-:W-:Y:S10]  /*3a310*/  ENDCOLLECTIVE ;  /* 0x000000000000791b */ /* 0x001ff40003800000 */
.L_x_3899:
[----:B------:R-:W-:Y:S05]  /*3a320*/  BSYNC B1 ;  /* 0x0000000000017941 */ /* 0x000fea0003800000 */
.L_x_3898:
[----:B------:R-:W-:Y:S05]  /*3a330*/  BRA `(.L_x_3727) ;  /* 0xffffff7400707947 */ /* 0x000fea000383ffff */
.L_x_3730:
[----:B0-----:R0:W1:Y:S02]  /*3a340*/  SYNCS.PHASECHK.TRANS64.TRYWAIT P0, [R18+URZ+0x38820], R3 ;  /* 0x03882003120075a7 */ /* 0x001064000800017f */
[----:B-1----:R-:W-:Y:S05]  /*3a350*/  @!P0 NANOSLEEP.SYNCS 0x989680 ;  /* 0x009896800000895d */ /* 0x002fea0003900000 */
[----:B------:R-:W1:Y:S02]  /*3a360*/  @!P0 SYNCS.PHASECHK.TRANS64 P0, [R18+URZ+0x38820], R3 ;  /* 0x03882003120085a7 */ /* 0x000e64000800007f */
[----:B-1----:R-:W-:Y:S05]  /*3a370*/  @!P0 BRA `(.L_x_3730) ;  /* 0xfffffffc00f08947 */ /* 0x002fea000383ffff */
[----:B------:R-:W-:Y:S05]  /*3a380*/  BRA `(.L_x_3900) ;  /* 0xffffff7400807947 */ /* 0x000fea000383ffff */
.L_x_3734:
[----:B0-----:R0:W1:Y:S02]  /*3a390*/  SYNCS.PHASECHK.TRANS64.TRYWAIT P0, [R3+URZ+0x388a0], R7 ;  /* 0x0388a007030075a7 */ /* 0x001064000800017f */
[----:B-1----:R-:W-:Y:S05]  /*3a3a0*/  @!P0 NANOSLEEP.SYNCS 0x989680 ;  /* 0x009896800000895d */ /* 0x002fea0003900000 */
[----:B------:R-:W1:Y:S02]  /*3a3b0*/  @!P0 SYNCS.PHASECHK.TRANS64 P0, [R3+URZ+0x388a0], R7 ;  /* 0x0388a007030085a7 */ /* 0x000e64000800007f */
[----:B-1----:R-:W-:Y:S05]  /*3a3c0*/  @!P0 BRA `(.L_x_3734) ;  /* 0xfffffffc00f08947 */ /* 0x002fea000383ffff */
[----:B------:R-:W-:Y:S05]  /*3a3d0*/  BRA `(.L_x_3901) ;  /* 0xffffff7400987947 */ /* 0x000fea000383ffff */
.L_x_3739:
[----:B-1----:R1:W2:Y:S02]  /*3a3e0*/  SYNCS.PHASECHK.TRANS64.TRYWAIT P0, [R3+URZ+0x388c0], R7 ;  /* 0x0388c007030075a7 */ /* 0x0022a4000800017f */
[----:B--2---:R-:W-:Y:S05]  /*3a3f0*/  @!P0 NANOSLEEP.SYNCS 0x989680 ;  /* 0x009896800000895d */ /* 0x004fea0003900000 */
[----:B------:R-:W2:Y:S02]  /*3a400*/  @!P0 SYNCS.PHASECHK.TRANS64 P0, [R3+URZ+0x388c0], R7 ;  /* 0x0388c007030085a7 */ /* 0x000ea4000800007f */
[----:B--2---:R-:W-:Y:S05]  /*3a410*/  @!P0 BRA `(.L_x_3739) ;  /* 0xfffffffc00f08947 */ /* 0x004fea000383ffff */
[----:B------:R-:W-:Y:S05]  /*3a420*/  BRA `(.L_x_3902) ;  /* 0xffffff7800147947 */ /* 0x000fea000383ffff */
.L_x_3753:
[----:B0-----:R0:W1:Y:S02]  /*3a430*/  SYNCS.PHASECHK.TRANS64.TRYWAIT P1, [R10+URZ+0x388a0], R2 ;  /* 0x0388a0020a0075a7 */ /* 0x001064000802017f */
[----:B-1----:R-:W-:Y:S05]  /*3a440*/  @!P1 NANOSLEEP.SYNCS 0x989680 ;  /* 0x009896800000995d */ /* 0x002fea0003900000 */
[----:B------:R-:W1:Y:S02]  /*3a450*/  @!P1 SYNCS.PHASECHK.TRANS64 P1, [R10+URZ+0x388a0], R2 ;  /* 0x0388a0020a0095a7 */ /* 0x000e64000802007f */
[----:B-1----:R-:W-:Y:S05]  /*3a460*/  @!P1 BRA `(.L_x_3753) ;  /* 0xfffffffc00f09947 */ /* 0x002fea000383ffff */
[----:B------:R-:W-:Y:S05]  /*3a470*/  BRA `(.L_x_3903) ;  /* 0xffffff8000787947 */ /* 0x000fea000383ffff */
.L_x_3758:
[----:B-1----:R1:W2:Y:S02]  /*3a480*/  SYNCS.PHASECHK.TRANS64.TRYWAIT P1, [R10+URZ+0x388c0], R2 ;  /* 0x0388c0020a0075a7 */ /* 0x0022a4000802017f */
[----:B--2---:R-:W-:Y:S05]  /*3a490*/  @!P1 NANOSLEEP.SYNCS 0x989680 ;  /* 0x009896800000995d */ /* 0x004fea0003900000 */
[----:B------:R-:W2:Y:S02]  /*3a4a0*/  @!P1 SYNCS.PHASECHK.TRANS64 P1, [R10+URZ+0x388c0], R2 ;  /* 0x0388c0020a0095a7 */ /* 0x000ea4000802007f */
[----:B--2---:R-:W-:Y:S05]  /*3a4b0*/  @!P1 BRA `(.L_x_3758) ;  /* 0xfffffffc00f09947 */ /* 0x004fea000383ffff */
[----:B------:R-:W-:Y:S05]  /*3a4c0*/  BRA `(.L_x_3904) ;  /* 0xffffff8000f07947 */ /* 0x000fea000383ffff */
.L_x_3788:
[----:B------:R-:W-:Y:S01]  /*3a4d0*/  SHF.R.U32.HI R11, RZ, 0x5, R21 ;  /* 0x00000005ff0b7819 */ /* 0x000fe20000011615 */
[----:B------:R-:W-:Y:S01]  /*3a4e0*/  BSSY B0, `(.L_x_3905) ;  /* 0x0000009000007945 */ /* 0x000fe20003800000 */
[----:B------:R-:W-:Y:S02]  /*3a4f0*/  IMAD.MOV.U32 R12, RZ, RZ, RZ ;  /* 0x000000ffff0c7224 */ /* 0x000fe400078e00ff */
[----:B------:R-:W-:Y:S01]  /*3a500*/  LOP3.LUT R11, R11, 0x3, RZ, 0xc0, !PT ;  /* 0x000000030b0b7812 */ /* 0x000fe200078ec0ff */
[----:B------:R-:W-:-:S04]  /*3a510*/  IMAD.MOV.U32 R15, RZ, RZ, -0x1 ;  /* 0xffffffffff0f7424 */ /* 0x000fc800078e00ff */
[----:B------:R-:W-:Y:S02]  /*3a520*/  IMAD.MOV.U32 R13, RZ, RZ, R11 ;  /* 0x000000ffff0d7224 */ /* 0x000fe400078e000b */
[----:B------:R-:W-:-:S07]  /*3a530*/  IMAD.MOV.U32 R11, RZ, RZ, 0x1f ;  /* 0x0000001fff0b7424 */ /* 0x000fce00078e00ff */
[----:B------:R-:W-:Y:S05]  /*3a540*/  WARPSYNC.COLLECTIVE R15, `(.L_x_3906) ;  /* 0x000000000f087348 */ /* 0x000fea0003c00000 */
[----:B------:R0:W1:Y:S02]  /*3a550*/  SHFL.IDX P6, R14, R13, R12, R11 ;  /* 0x0000000c0d0e7389 */ /* 0x00006400000c000b */
[----:B01----:R-:W-:Y:S01]  /*3a560*/  ENDCOLLECTIVE ;  /* 0x000000000000791b */ /* 0x003fe20003800000 */
.L_x_3906:
[----:B------:R-:W-:Y:S05]  /*3a570*/  BSYNC B0 ;  /* 0x0000000000007941 */ /* 0x000fea0003800000 */
.L_x_3905:
[----:B------:R-:W-:Y:S05]  /*3a580*/  BRA `(.L_x_3907) ;  /* 0xffffff9c00707947 */ /* 0x000fea000383ffff */
.L_x_3791:
[----:B0-----:R0:W1:Y:S02]  /*3a590*/  SYNCS.PHASECHK.TRANS64.TRYWAIT P0, [R25+URZ+0x38840], R0 ;  /* 0x03884000190075a7 */ /* 0x001064000800017f */
[----:B-1----:R-:W-:Y:S05]  /*3a5a0*/  @!P0 NANOSLEEP.SYNCS 0x989680 ;  /* 0x009896800000895d */ /* 0x002fea0003900000 */
[----:B------:R-:W1:Y:S02]  /*3a5b0*/  @!P0 SYNCS.PHASECHK.TRANS64 P0, [R25+URZ+0x38840], R0 ;  /* 0x03884000190085a7 */ /* 0x000e64000800007f */
[----:B-1----:R-:W-:Y:S05]  /*3a5c0*/  @!P0 BRA `(.L_x_3791) ;  /* 0xfffffffc00f08947 */ /* 0x002fea000383ffff */
[----:B------:R-:W-:Y:S05]  /*3a5d0*/  BRA `(.L_x_3908) ;  /* 0xffffff9c00a47947 */ /* 0x000fea000383ffff */
.L_x_3792:
        /* <DEDUP_REMOVED lines=8> */
.L_x_3910:
[----:B------:R-:W-:Y:S05]  /*3a660*/  BSYNC B0 ;  /* 0x0000000000007941 */ /* 0x000fea0003800000 */
.L_x_3909:
        /* <DEDUP_REMOVED lines=9> */
.L_x_3911:
[----:B------:R-:W-:Y:S02]  /*3a700*/  IMAD.MOV.U32 R13, RZ, RZ, R4 ;  /* 0x000000ffff0d7224 */ /* 0x000fe400078e0004 */
[----:B------:R-:W-:Y:S02]  /*3a710*/  IMAD.MOV.U32 R12, RZ, RZ, 0x1 ;  /* 0x00000001ff0c7424 */ /* 0x000fe400078e00ff */
[----:B------:R-:W-:-:S07]  /*3a720*/  IMAD.MOV.U32 R3, RZ, RZ, R14 ;  /* 0x000000ffff037224 */ /* 0x000fce00078e000e */
[----:B------:R-:W-:Y:S05]  /*3a730*/  WARPSYNC.COLLECTIVE R15, `(.L_x_3912) ;  /* 0x000000000f087348 */ /* 0x000fea0003c00000 */
[----:B------:R0:W1:Y:S02]  /*3a740*/  SHFL.IDX P6, R14, R13, R12, R11 ;  /* 0x0000000c0d0e7389 */ /* 0x00006400000c000b */
[----:B01----:R-:W-:Y:S01]  /*3a750*/  ENDCOLLECTIVE ;  /* 0x000000000000791b */ /* 0x003fe20003800000 */
.L_x_3912:
        /* <DEDUP_REMOVED lines=15> */
.L_x_3913:
[----:B------:R-:W-:Y:S02]  /*3a850*/  @P0 IMAD R6, R5, 0x2, R18 ;  /* 0x0000000205060824 */ /* 0x000fe400078e0212 */
[----:B------:R-:W-:Y:S02]  /*3a860*/  IMAD.MOV.U32 R13, RZ, RZ, R4 ;  /* 0x000000ffff0d7224 */ /* 0x000fe400078e0004 */
[----:B------:R-:W-:Y:S02]  /*3a870*/  IMAD.MOV.U32 R12, RZ, RZ, 0x2 ;  /* 0x00000002ff0c7424 */ /* 0x000fe400078e00ff */
[----:B------:R-:W-:-:S07]  /*3a880*/  IMAD.MOV.U32 R3, RZ, RZ, R14 ;  /* 0x000000ffff037224 */ /* 0x000fce00078e000e */
[----:B------:R-:W-:Y:S05]  /*3a890*/  WARPSYNC.COLLECTIVE R15, `(.L_x_3914) ;  /* 0x000000000f087348 */ /* 0x000fea0003c00000 */
[----:B------:R0:W1:Y:S02]  /*3a8a0*/  SHFL.IDX P6, R14, R13, R12, R11 ;  /* 0x0000000c0d0e7389 */ /* 0x00006400000c000b */
[----:B01----:R-:W-:Y:S01]  /*3a8b0*/  ENDCOLLECTIVE ;  /* 0x000000000000791b */ /* 0x003fe20003800000 */
.L_x_3914:
        /* <DEDUP_REMOVED lines=15> */
.L_x_3915:
[----:B------:R-:W-:Y:S02]  /*3a9b0*/  @P0 IMAD R6, R5, 0x2, R18 ;  /* 0x0000000205060824 */ /* 0x000fe400078e0212 */
[----:B------:R-:W-:Y:S02]  /*3a9c0*/  IMAD.MOV.U32 R13, RZ, RZ, R4 ;  /* 0x000000ffff0d7224 */ /* 0x000fe400078e0004 */
[----:B------:R-:W-:Y:S02]  /*3a9d0*/  IMAD.MOV.U32 R12, RZ, RZ, 0x3 ;  /* 0x00000003ff0c7424 */ /* 0x000fe400078e00ff */
[----:B------:R-:W-:-:S07]  /*3a9e0*/  IMAD.MOV.U32 R3, RZ, RZ, R14 ;  /* 0x000000ffff037224 */ /* 0x000fce00078e000e */
[----:B------:R-:W-:Y:S05]  /*3a9f0*/  WARPSYNC.COLLECTIVE R15, `(.L_x_3916) ;  /* 0x000000000f087348 */ /* 0x000fea0003c00000 */
[----:B------:R0:W1:Y:S02]  /*3aa00*/  SHFL.IDX P6, R14, R13, R12, R11 ;  /* 0x0000000c0d0e7389 */ /* 0x00006400000c000b */
[----:B01----:R-:W-:Y:S01]  /*3aa10*/  ENDCOLLECTIVE ;  /* 0x000000000000791b */ /* 0x003fe20003800000 */
.L_x_3916:
        /* <DEDUP_REMOVED lines=10> */
.L_x_3917:
[----:B------:R-:W-:Y:S01]  /*3aac0*/  @!PT LDS RZ, [RZ] ;  /* 0x00000000fffff984 */ /* 0x000fe20000000800 */
[----:B------:R-:W-:Y:S01]  /*3aad0*/  @!PT LDS RZ, [RZ] ;  /* 0x00000000fffff984 */ /* 0x000fe20000000800 */
[----:B------:R-:W-:Y:S01]  /*3aae0*/  @!PT LDS RZ, [RZ] ;  /* 0x00000000fffff984 */ /* 0x000fe20000000800 */
[----:B------:R0:W-:Y:S01]  /*3aaf0*/  @P0 LDGSTS.E.BYPASS.LTC128B.128 [R6+0x23400], desc[UR36][R2.64], !P2 ;  /* 0x2340000002060fae */ /* 0x0001e2000d101d64 */
[----:B------:R-:W-:Y:S01]  /*3ab00*/  IMAD.MOV.U32 R0, RZ, RZ, R14 ;  /* 0x000000ffff007224 */ /* 0x000fe200078e000e */
[----:B------:R-:W-:Y:S06]  /*3ab10*/  BRA `(.L_x_3918) ;  /* 0xffffff9c005c7947 */ /* 0x000fec000383ffff */
.L_x_3797:
        /* <DEDUP_REMOVED lines=9> */
.L_x_3919:
        /* <DEDUP_REMOVED lines=10> */
.L_x_3920:
[----:B------:R-:W-:Y:S02]  /*3ac50*/  IMAD.MOV.U32 R13, RZ, RZ, R2 ;  /* 0x000000ffff0d7224 */ /* 0x000fe400078e0002 */
[----:B------:R-:W-:Y:S02]  /*3ac60*/  IMAD.MOV.U32 R12, RZ, RZ, 0x1 ;  /* 0x00000001ff0c7424 */ /* 0x000fe400078e00ff */
[----:B------:R-:W-:-:S07]  /*3ac70*/  IMAD.MOV.U32 R4, RZ, RZ, R14 ;  /* 0x000000ffff047224 */ /* 0x000fce00078e000e */
[----:B------:R-:W-:Y:S05]  /*3ac80*/  WARPSYNC.COLLECTIVE R15, `(.L_x_3921) ;  /* 0x000000000f087348 */ /* 0x000fea0003c00000 */
[----:B------:R0:W1:Y:S02]  /*3ac90*/  SHFL.IDX P6, R14, R13, R12, R11 ;  /* 0x0000000c0d0e7389 */ /* 0x00006400000c000b */
[----:B01----:R-:W-:Y:S01]  /*3aca0*/  ENDCOLLECTIVE ;  /* 0x000000000000791b */ /* 0x003fe20003800000 */
.L_x_3921:
        /* <DEDUP_REMOVED lines=12> */
.L_x_3922:
[----:B------:R-:W-:Y:S02]  /*3ad70*/  IMAD.MOV.U32 R13, RZ, RZ, R2 ;  /* 0x000000ffff0d7224 */ /* 0x000fe400078e0002 */
[----:B------:R-:W-:Y:S02]  /*3ad80*/  IMAD.MOV.U32 R12, RZ, RZ, 0x2 ;  /* 0x00000002ff0c7424 */ /* 0x000fe400078e00ff */
[----:B------:R-:W-:-:S07]  /*3ad90*/  IMAD.MOV.U32 R5, RZ, RZ, R14 ;  /* 0x000000ffff057224 */ /* 0x000fce00078e000e */
[----:B------:R-:W-:Y:S05]  /*3ada0*/  WARPSYNC.COLLECTIVE R15, `(.L_x_3923) ;  /* 0x000000000f087348 */ /* 0x000fea0003c00000 */
[----:B------:R0:W1:Y:S02]  /*3adb0*/  SHFL.IDX P6, R14, R13, R12, R11 ;  /* 0x0000000c0d0e7389 */ /* 0x00006400000c000b */
[----:B01----:R-:W-:Y:S01]  /*3adc0*/  ENDCOLLECTIVE ;  /* 0x000000000000791b */ /* 0x003fe20003800000 */
.L_x_3923:
        /* <DEDUP_REMOVED lines=10> */
.L_x_3924:
        /* <DEDUP_REMOVED lines=11> */
.L_x_3925:
        /* <DEDUP_REMOVED lines=14> */
.L_x_3926:
[----:B------:R-:W-:Y:S01]  /*3b000*/  IMAD.MOV.U32 R0, RZ, RZ, R14 ;  /* 0x000000ffff007224 */ /* 0x000fe200078e000e */
[----:B------:R-:W-:Y:S06]  /*3b010*/  BRA `(.L_x_3927) ;  /* 0xffffffa000707947 */ /* 0x000fec000383ffff */
.L_x_3801:
        /* <DEDUP_REMOVED lines=45> */
.L_x_3929:
[----:B------:R-:W-:Y:S05]  /*3b2f0*/  BSYNC B0 ;  /* 0x0000000000007941 */ /* 0x000fea0003800000 */
.L_x_3928:
        /* <DEDUP_REMOVED lines=11> */
.L_x_3930:
        /* <DEDUP_REMOVED lines=39> */
.L_x_3931:
        /* <DEDUP_REMOVED lines=8> */
.L_x_3932:
        /* <DEDUP_REMOVED lines=33> */
.L_x_3933:
[----:B------:R-:W-:Y:S02]  /*3b8b0*/  IMAD.MOV.U32 R13, RZ, RZ, R5 ;  /* 0x000000ffff0d7224 */ /* 0x000fe400078e0005 */
[----:B------:R-:W-:-:S07]  /*3b8c0*/  IMAD.MOV.U32 R8, RZ, RZ, R14 ;  /* 0x000000ffff087224 */ /* 0x000fce00078e000e */
[----:B------:R-:W-:Y:S05]  /*3b8d0*/  WARPSYNC.COLLECTIVE R15, `(.L_x_3934) ;  /* 0x000000000f087348 */ /* 0x000fea0003c00000 */
[----:B------:R0:W1:Y:S02]  /*3b8e0*/  SHFL.IDX P6, R14, R13, R12, R11 ;  /* 0x0000000c0d0e7389 */ /* 0x00006400000c000b */
[----:B01----:R-:W-:Y:S01]  /*3b8f0*/  ENDCOLLECTIVE ;  /* 0x000000000000791b */ /* 0x003fe20003800000 */
.L_x_3934:
        /* <DEDUP_REMOVED lines=23> */
.L_x_3935:
        /* <DEDUP_REMOVED lines=9> */
.L_x_3936:
[----:B------:R-:W-:Y:S01]  /*3bb00*/  IMAD.MOV.U32 R2, RZ, RZ, R14 ;  /* 0x000000ffff027224 */ /* 0x000fe200078e000e */
[----:B------:R-:W-:Y:S06]  /*3bb10*/  BRA `(.L_x_3937) ;  /* 0xffffffa400447947 */ /* 0x000fec000383ffff */
.L_x_3806:
[----:B-1----:R1:W2:Y:S02]  /*3bb20*/  SYNCS.PHASECHK.TRANS64.TRYWAIT P0, [R18+URZ+0x38820], R0 ;  /* 0x03882000120075a7 */ /* 0x0022a4000800017f */
[----:B--2---:R-:W-:Y:S05]  /*3bb30*/  @!P0 NANOSLEEP.SYNCS 0x989680 ;  /* 0x009896800000895d */ /* 0x004fea0003900000 */
[----:B------:R-:W2:Y:S02]  /*3bb40*/  @!P0 SYNCS.PHASECHK.TRANS64 P0, [R18+URZ+0x38820], R0 ;  /* 0x03882000120085a7 */ /* 0x000ea4000800007f */
[----:B--2---:R-:W-:Y:S05]  /*3bb50*/  @!P0 BRA `(.L_x_3806) ;  /* 0xfffffffc00f08947 */ /* 0x004fea000383ffff */
[----:B------:R-:W-:Y:S05]  /*3bb60*/  BRA `(.L_x_3938) ;  /* 0xffffffa400ec7947 */ /* 0x000fea000383ffff */
.L_x_3809:
[----:B-1----:R1:W2:Y:S02]  /*3bb70*/  SYNCS.PHASECHK.TRANS64.TRYWAIT P0, [R25+URZ+0x38860], R0 ;  /* 0x03886000190075a7 */ /* 0x0022a4000800017f */
[----:B--2---:R-:W-:Y:S05]  /*3bb80*/  @!P0 NANOSLEEP.SYNCS 0x989680 ;  /* 0x009896800000895d */ /* 0x004fea0003900000 */
[----:B------:R-:W2:Y:S02]  /*3bb90*/  @!P0 SYNCS.PHASECHK.TRANS64 P0, [R25+URZ+0x38860], R0 ;  /* 0x03886000190085a7 */ /* 0x000ea4000800007f */
[----:B--2---:R-:W-:Y:S05]  /*3bba0*/  @!P0 BRA `(.L_x_3809) ;  /* 0xfffffffc00f08947 */ /* 0x004fea000383ffff */
[----:B------:R-:W-:Y:S05]  /*3bbb0*/  BRA `(.L_x_3939) ;  /* 0xffffffa400f87947 */ /* 0x000fea000383ffff */
.L_x_3810:
        /* <DEDUP_REMOVED lines=8> */
.L_x_3941:
[----:B------:R-:W-:Y:S05]  /*3bc40*/  BSYNC B0 ;  /* 0x0000000000007941 */ /* 0x000fea0003800000 */
.L_x_3940:
        /* <DEDUP_REMOVED lines=15> */
.L_x_3942:
        /* <DEDUP_REMOVED lines=39> */
.L_x_3943:
[----:B------:R-:W-:Y:S02]  /*3bfb0*/  IMAD.MOV.U32 R13, RZ, RZ, R5 ;  /* 0x000000ffff0d7224 */ /* 0x000fe400078e0005 */
[----:B------:R-:W-:-:S07]  /*3bfc0*/  IMAD.MOV.U32 R3, RZ, RZ, R14 ;  /* 0x000000ffff037224 */ /* 0x000fce00078e000e */
[----:B------:R-:W-:Y:S05]  /*3bfd0*/  WARPSYNC.COLLECTIVE R15, `(.L_x_3944) ;  /* 0x000000000f087348 */ /* 0x000fea0003c00000 */
[----:B------:R0:W1:Y:S02]  /*3bfe0*/  SHFL.IDX P6, R14, R13, R12, R11 ;  /* 0x0000000c0d0e7389 */ /* 0x00006400000c000b */
[----:B01----:R-:W-:Y:S01]  /*3bff0*/  ENDCOLLECTIVE ;  /* 0x000000000000791b */ /* 0x003fe20003800000 */
.L_x_3944:
        /* <DEDUP_REMOVED lines=29> */
.L_x_3945:
[----:B------:R-:W-:Y:S02]  /*3c1d0*/  IMAD.MOV.U32 R13, RZ, RZ, R5 ;  /* 0x000000ffff0d7224 */ /* 0x000fe400078e0005 */
[----:B------:R-:W-:-:S07]  /*3c1e0*/  IMAD.MOV.U32 R7, RZ, RZ, R14 ;  /* 0x000000ffff077224 */ /* 0x000fce00078e000e */
[----:B------:R-:W-:Y:S05]  /*3c1f0*/  WARPSYNC.COLLECTIVE R15, `(.L_x_3946) ;  /* 0x000000000f087348 */ /* 0x000fea0003c00000 */
[----:B------:R0:W1:Y:S02]  /*3c200*/  SHFL.IDX P6, R14, R13, R12, R11 ;  /* 0x0000000c0d0e7389 */ /* 0x00006400000c000b */
[----:B01----:R-:W-:Y:S01]  /*3c210*/  ENDCOLLECTIVE ;  /* 0x000000000000791b */ /* 0x003fe20003800000 */
.L_x_3946:
        /* <DEDUP_REMOVED lines=29> */
.L_x_3947:
[----:B------:R-:W-:Y:S02]  /*3c3f0*/  IMAD.MOV.U32 R13, RZ, RZ, R5 ;  /* 0x000000ffff0d7224 */ /* 0x000fe400078e0005 */
[----:B------:R-:W-:-:S07]  /*3c400*/  IMAD.MOV.U32 R6, RZ, RZ, R14 ;  /* 0x000000ffff067224 */ /* 0x000fce00078e000e */
[----:B------:R-:W-:Y:S05]  /*3c410*/  WARPSYNC.COLLECTIVE R15, `(.L_x_3948) ;  /* 0x000000000f087348 */ /* 0x000fea0003c00000 */
[----:B------:R0:W1:Y:S02]  /*3c420*/  SHFL.IDX P6, R14, R13, R12, R11 ;  /* 0x0000000c0d0e7389 */ /* 0x00006400000c000b */
[----:B01----:R-:W-:Y:S01]  /*3c430*/  ENDCOLLECTIVE ;  /* 0x000000000000791b */ /* 0x003fe20003800000 */
.L_x_3948:
[----:B------:R-:W-:Y:S01]  /*3c440*/  IMAD.MOV.U32 R2, RZ, RZ, R14 ;  /* 0x000000ffff027224 */ /* 0x000fe200078e000e */
[----:B------:R-:W-:Y:S06]  /*3c450*/  BRA `(.L_x_3949) ;  /* 0xffffffa400887947 */ /* 0x000fec000383ffff */
.L_x_3817:
[----:B0-----:R0:W1:Y:S02]  /*3c460*/  SYNCS.PHASECHK.TRANS64.TRYWAIT P0, [R6+URZ+0x38840], R25 ;  /* 0x03884019060075a7 */ /* 0x001064000800017f */
[----:B-1----:R-:W-:Y:S05]  /*3c470*/  @!P0 NANOSLEEP.SYNCS 0x989680 ;  /* 0x009896800000895d */ /* 0x002fea0003900000 */
[----:B------:R-:W1:Y:S02]  /*3c480*/  @!P0 SYNCS.PHASECHK.TRANS64 P0, [R6+URZ+0x38840], R25 ;  /* 0x03884019060085a7 */ /* 0x000e64000800007f */
[----:B-1----:R-:W-:Y:S05]  /*3c490*/  @!P0 BRA `(.L_x_3817) ;  /* 0xfffffffc00f08947 */ /* 0x002fea000383ffff */
[----:B------:R-:W-:Y:S05]  /*3c4a0*/  BRA `(.L_x_3950) ;  /* 0xffffffac000c7947 */ /* 0x000fea000383ffff */
.L_x_3818:
        /* <DEDUP_REMOVED lines=8> */
.L_x_3952:
[----:B------:R-:W-:Y:S05]  /*3c530*/  BSYNC B1 ;  /* 0x0000000000017941 */ /* 0x000fea0003800000 */
.L_x_3951:
        /* <DEDUP_REMOVED lines=9> */
.L_x_3953:
[----:B------:R-:W-:Y:S02]  /*3c5d0*/  IMAD.MOV.U32 R13, RZ, RZ, R26 ;  /* 0x000000ffff0d7224 */ /* 0x000fe400078e001a */
[----:B------:R-:W-:Y:S02]  /*3c5e0*/  IMAD.MOV.U32 R12, RZ, RZ, 0x1 ;  /* 0x00000001ff0c7424 */ /* 0x000fe400078e00ff */
[----:B------:R-:W-:-:S07]  /*3c5f0*/  IMAD.MOV.U32 R2, RZ, RZ, R14 ;  /* 0x000000ffff027224 */ /* 0x000fce00078e000e */
[----:B------:R-:W-:Y:S05]  /*3c600*/  WARPSYNC.COLLECTIVE R15, `(.L_x_3954) ;  /* 0x000000000f087348 */ /* 0x000fea0003c00000 */
[----:B------:R0:W1:Y:S02]  /*3c610*/  SHFL.IDX P6, R14, R13, R12, R11 ;  /* 0x0000000c0d0e7389 */ /* 0x00006400000c000b */
[----:B01----:R-:W-:Y:S01]  /*3c620*/  ENDCOLLECTIVE ;  /* 0x000000000000791b */ /* 0x003fe20003800000 */
.L_x_3954:
        /* <DEDUP_REMOVED lines=11> */
.L_x_3955:
[----:B------:R-:W-:Y:S02]  /*3c6e0*/  IMAD.MOV.U32 R13, RZ, RZ, R26 ;  /* 0x000000ffff0d7224 */ /* 0x000fe400078e001a */
[----:B------:R-:W-:Y:S02]  /*3c6f0*/  IMAD.MOV.U32 R12, RZ, RZ, 0x2 ;  /* 0x00000002ff0c7424 */ /* 0x000fe400078e00ff */
[----:B------:R-:W-:-:S07]  /*3c700*/  IMAD.MOV.U32 R2, RZ, RZ, R14 ;  /* 0x000000ffff027224 */ /* 0x000fce00078e000e */
[----:B------:R-:W-:Y:S05]  /*3c710*/  WARPSYNC.COLLECTIVE R15, `(.L_x_3956) ;  /* 0x000000000f087348 */ /* 0x000fea0003c00000 */
[----:B------:R0:W1:Y:S02]  /*3c720*/  SHFL.IDX P6, R14, R13, R12, R11 ;  /* 0x0000000c0d0e7389 */ /* 0x00006400000c000b */
[----:B01----:R-:W-:Y:S01]  /*3c730*/  ENDCOLLECTIVE ;  /* 0x000000000000791b */ /* 0x003fe20003800000 */
.L_x_3956:
        /* <DEDUP_REMOVED lines=11> */
.L_x_3957:
[----:B------:R-:W-:Y:S02]  /*3c7f0*/  IMAD.MOV.U32 R13, RZ, RZ, R26 ;  /* 0x000000ffff0d7224 */ /* 0x000fe400078e001a */
[----:B------:R-:W-:Y:S02]  /*3c800*/  IMAD.MOV.U32 R12, RZ, RZ, 0x3 ;  /* 0x00000003ff0c7424 */ /* 0x000fe400078e00ff */
[----:B------:R-:W-:-:S07]  /*3c810*/  IMAD.MOV.U32 R2, RZ, RZ, R14 ;  /* 0x000000ffff027224 */ /* 0x000fce00078e000e */
[----:B------:R-:W-:Y:S05]  /*3c820*/  WARPSYNC.COLLECTIVE R15, `(.L_x_3958) ;  /* 0x000000000f087348 */ /* 0x000fea0003c00000 */
[----:B------:R0:W1:Y:S02]  /*3c830*/  SHFL.IDX P6, R14, R13, R12, R11 ;  /* 0x0000000c0d0e7389 */ /* 0x00006400000c000b */
[----:B01----:R-:W-:Y:S01]  /*3c840*/  ENDCOLLECTIVE ;  /* 0x000000000000791b */ /* 0x003fe20003800000 */
.L_x_3958:
        /* <DEDUP_REMOVED lines=11> */
.L_x_3959:
[----:B------:R-:W-:Y:S01]  /*3c900*/  IMAD.MOV.U32 R2, RZ, RZ, R14 ;  /* 0x000000ffff027224 */ /* 0x000fe200078e000e */
[----:B------:R-:W-:Y:S06]  /*3c910*/  BRA `(.L_x_3960) ;  /* 0xffffffa800947947 */ /* 0x000fec000383ffff */
.L_x_3823:
[----:B----4-:R4:W0:Y:S02]  /*3c920*/  SYNCS.PHASECHK.TRANS64.TRYWAIT P0, [R6+URZ+0x38860], R25 ;  /* 0x03886019060075a7 */ /* 0x010824000800017f */
[----:B0-----:R-:W-:Y:S05]  /*3c930*/  @!P0 NANOSLEEP.SYNCS 0x989680 ;  /* 0x009896800000895d */ /* 0x001fea0003900000 */
[----:B------:R-:W0:Y:S02]  /*3c940*/  @!P0 SYNCS.PHASECHK.TRANS64 P0, [R6+URZ+0x38860], R25 ;  /* 0x03886019060085a7 */ /* 0x000e24000800007f */
[----:B0-----:R-:W-:Y:S05]  /*3c950*/  @!P0 BRA `(.L_x_3823) ;  /* 0xfffffffc00f08947 */ /* 0x001fea000383ffff */
[----:B------:R-:W-:Y:S05]  /*3c960*/  BRA `(.L_x_3961) ;  /* 0xffffffa800e07947 */ /* 0x000fea000383ffff */
.L_x_3824:
[----:B------:R-:W-:Y:S01]  /*3c970*/  BSSY B1, `(.L_x_3962) ;  /* 0x0000008000017945 */ /* 0x000fe20003800000 */
[----:B------:R-:W-:Y:S02]  /*3c980*/  IMAD.MOV.U32 R13, RZ, RZ, R10 ;  /* 0x000000ffff0d7224 */ /* 0x000fe400078e000a */
[----:B------:R-:W-:Y:S02]  /*3c990*/  IMAD.MOV.U32 R12, RZ, RZ, RZ ;  /* 0x000000ffff0c7224 */ /* 0x000fe400078e00ff */
[----:B------:R-:W-:Y:S02]  /*3c9a0*/  IMAD.MOV.U32 R11, RZ, RZ, 0x181f ;  /* 0x0000181fff0b7424 */ /* 0x000fe400078e00ff */
[----:B------:R-:W-:-:S07]  /*3c9b0*/  IMAD.MOV.U32 R15, RZ, RZ, -0x1 ;  /* 0xffffffffff0f7424 */ /* 0x000fce00078e00ff */
[----:B01-34-:R-:W-:Y:S05]  /*3c9c0*/  WARPSYNC.COLLECTIVE R15, `(.L_x_3963) ;  /* 0x000000000f087348 */ /* 0x01bfea0003c00000 */
[----:B------:R2:W0:Y:S02]  /*3c9d0*/  SHFL.IDX P6, R14, R13, R12, R11 ;  /* 0x0000000c0d0e7389 */ /* 0x00042400000c000b */
[----:B01234-:R-:W-:Y:S01]  /*3c9e0*/  ENDCOLLECTIVE ;  /* 0x000000000000791b */ /* 0x01ffe20003800000 */
.L_x_3963:
[----:B------:R-:W-:Y:S05]  /*3c9f0*/  BSYNC B1 ;  /* 0x0000000000017941 */ /* 0x000fea0003800000 */
.L_x_3962:
        /* <DEDUP_REMOVED lines=13> */
.L_x_3964:
        /* <DEDUP_REMOVED lines=17> */
.L_x_3965:
        /* <DEDUP_REMOVED lines=16> */
.L_x_3966:
        /* <DEDUP_REMOVED lines=19> */
.L_x_3967:
        /* <DEDUP_REMOVED lines=14> */
.L_x_3968:
        /* <DEDUP_REMOVED lines=16> */
.L_x_3969:
        /* <DEDUP_REMOVED lines=14> */
.L_x_3970:
[----:B------:R-:W-:Y:S05]  /*3d0d0*/  BRA `(.L_x_3971) ;  /* 0xffffffa800447947 */ /* 0x000fea000383ffff */
.L_x_3832:
        /* <DEDUP_REMOVED lines=8> */
.L_x_3973:
[----:B------:R-:W-:Y:S05]  /*3d160*/  BSYNC B0 ;  /* 0x0000000000007941 */ /* 0x000fea0003800000 */
.L_x_3972:
        /* <DEDUP_REMOVED lines=9> */
.L_x_3974:
        /* <DEDUP_REMOVED lines=23> */
.L_x_3975:
[----:B------:R-:W-:Y:S01]  /*3d370*/  IMAD.MOV.U32 R12, RZ, RZ, 0x2 ;  /* 0x00000002ff0c7424 */ /* 0x000fe200078e00ff */
[----:B------:R-:W-:-:S05]  /*3d380*/  SEL R4, R14, RZ, P1 ;  /* 0x000000ff0e047207 */ /* 0x000fca0000800000 */
[----:B------:R-:W-:-:S04]  /*3d390*/  IMAD.IADD R4, R13, 0x1, R4 ;  /* 0x000000010d047824 */ /* 0x000fc800078e0204 */
[----:B------:R-:W-:-:S07]  /*3d3a0*/  IMAD.MOV.U32 R13, RZ, RZ, R4 ;  /* 0x000000ffff0d7224 */ /* 0x000fce00078e0004 */
[----:B------:R-:W-:Y:S05]  /*3d3b0*/  WARPSYNC.COLLECTIVE R15, `(.L_x_3976) ;  /* 0x000000000f087348 */ /* 0x000fea0003c00000 */
[----:B------:R0:W1:Y:S02]  /*3d3c0*/  SHFL.UP P6, R14, R13, R12, R11 ;  /* 0x0400000c0d0e7389 */ /* 0x00006400000c000b */
[----:B01----:R-:W-:Y:S01]  /*3d3d0*/  ENDCOLLECTIVE ;  /* 0x000000000000791b */ /* 0x003fe20003800000 */
.L_x_3976:
[----:B------:R-:W-:Y:S01]  /*3d3e0*/  IMAD.MOV.U32 R12, RZ, RZ, 0x4 ;  /* 0x00000004ff0c7424 */ /* 0x000fe200078e00ff */
[----:B------:R-:W-:-:S05]  /*3d3f0*/  SEL R3, R14, RZ, P2 ;  /* 0x000000ff0e037207 */ /* 0x000fca0001000000 */
[----:B------:R-:W-:-:S04]  /*3d400*/  IMAD.IADD R2, R4, 0x1, R3 ;  /* 0x0000000104027824 */ /* 0x000fc800078e0203 */
[----:B------:R-:W-:-:S07]  /*3d410*/  IMAD.MOV.U32 R13, RZ, RZ, R2 ;  /* 0x000000ffff0d7224 */ /* 0x000fce00078e0002 */
[----:B------:R-:W-:Y:S05]  /*3d420*/  WARPSYNC.COLLECTIVE R15, `(.L_x_3977) ;  /* 0x000000000f087348 */ /* 0x000fea0003c00000 */
[----:B------:R0:W1:Y:S02]  /*3d430*/  SHFL.UP P6, R14, R13, R12, R11 ;  /* 0x0400000c0d0e7389 */ /* 0x00006400000c000b */
[----:B01----:R-:W-:Y:S01]  /*3d440*/  ENDCOLLECTIVE ;  /* 0x000000000000791b */ /* 0x003fe20003800000 */
.L_x_3977:
[----:B------:R-:W-:Y:S01]  /*3d450*/  IMAD.MOV.U32 R12, RZ, RZ, 0x8 ;  /* 0x00000008ff0c7424 */ /* 0x000fe200078e00ff */
[----:B------:R-:W-:-:S05]  /*3d460*/  SEL R3, R14, RZ, P3 ;  /* 0x000000ff0e037207 */ /* 0x000fca0001800000 */
[----:B------:R-:W-:-:S04]  /*3d470*/  IMAD.IADD R3, R2, 0x1, R3 ;  /* 0x0000000102037824 */ /* 0x000fc800078e0203 */
[----:B------:R-:W-:-:S07]  /*3d480*/  IMAD.MOV.U32 R13, RZ, RZ, R3 ;  /* 0x000000ffff0d7224 */ /* 0x000fce00078e0003 */
[----:B------:R-:W-:Y:S05]  /*3d490*/  WARPSYNC.COLLECTIVE R15, `(.L_x_3978) ;  /* 0x000000000f087348 */ /* 0x000fea0003c00000 */
[----:B------:R0:W1:Y:S02]  /*3d4a0*/  SHFL.UP P6, R14, R13, R12, R11 ;  /* 0x0400000c0d0e7389 */ /* 0x00006400000c000b */
[----:B01----:R-:W-:Y:S01]  /*3d4b0*/  ENDCOLLECTIVE ;  /* 0x000000000000791b */ /* 0x003fe20003800000 */
.L_x_3978:
[----:B------:R-:W-:Y:S01]  /*3d4c0*/  IMAD.MOV.U32 R12, RZ, RZ, 0x10 ;  /* 0x00000010ff0c7424 */ /* 0x000fe200078e00ff */
[----:B------:R-:W-:-:S05]  /*3d4d0*/  SEL R4, R14, RZ, P4 ;  /* 0x000000ff0e047207 */ /* 0x000fca0002000000 */
[----:B------:R-:W-:-:S04]  /*3d4e0*/  IMAD.IADD R4, R3, 0x1, R4 ;  /* 0x0000000103047824 */ /* 0x000fc800078e0204 */
[----:B------:R-:W-:-:S07]  /*3d4f0*/  IMAD.MOV.U32 R13, RZ, RZ, R4 ;  /* 0x000000ffff0d7224 */ /* 0x000fce00078e0004 */
[----:B------:R-:W-:Y:S05]  /*3d500*/  WARPSYNC.COLLECTIVE R15, `(.L_x_3979) ;  /* 0x000000000f087348 */ /* 0x000fea0003c00000 */
[----:B------:R0:W1:Y:S02]  /*3d510*/  SHFL.UP P6, R14, R13, R12, R11 ;  /* 0x0400000c0d0e7389 */ /* 0x00006400000c000b */
[----:B01----:R-:W-:Y:S01]  /*3d520*/  ENDCOLLECTIVE ;  /* 0x000000000000791b */ /* 0x003fe20003800000 */
.L_x_3979:
        /* <DEDUP_REMOVED lines=8> */
.L_x_3980:
[----:B------:R-:W-:Y:S05]  /*3d5b0*/  BRA `(.L_x_3981) ;  /* 0xffffffa800dc7947 */ /* 0x000fea000383ffff */
.L_x_3835:
[----:B------:R-:W-:Y:S01]  /*3d5c0*/  BSSY B0, `(.L_x_3982) ;  /* 0x0000007000007945 */ /* 0x000fe20003800000 */
[----:B------:R-:W-:Y:S02]  /*3d5d0*/  IMAD.MOV.U32 R12, RZ, RZ, 0x1 ;  /* 0x00000001ff0c7424 */ /* 0x000fe400078e00ff */
[----:B------:R-:W-:Y:S02]  /*3d5e0*/  IMAD.MOV.U32 R11, RZ, RZ, RZ ;  /* 0x000000ffff0b7224 */ /* 0x000fe400078e00ff */
[----:B------:R-:W-:-:S07]  /*3d5f0*/  IMAD.MOV.U32 R15, RZ, RZ, -0x1 ;  /* 0xffffffffff0f7424 */ /* 0x000fce00078e00ff */
[----:B------:R-:W-:Y:S05]  /*3d600*/  WARPSYNC.COLLECTIVE R15, `(.L_x_3983) ;  /* 0x000000000f087348 */ /* 0x000fea0003c00000 */
[----:B------:R0:W1:Y:S02]  /*3d610*/  SHFL.UP P6, R14, R13, R12, R11 ;  /* 0x0400000c0d0e7389 */ /* 0x00006400000c000b */
[----:B01----:R-:W-:Y:S01]  /*3d620*/  ENDCOLLECTIVE ;  /* 0x000000000000791b */ /* 0x003fe20003800000 */
.L_x_3983:
[----:B------:R-:W-:Y:S05]  /*3d630*/  BSYNC B0 ;  /* 0x0000000000007941 */ /* 0x000fea0003800000 */
.L_x_3982:
        /* <DEDUP_REMOVED lines=8> */
.L_x_3984:
[----:B------:R-:W-:Y:S01]  /*3d6c0*/  IMAD.MOV.U32 R12, RZ, RZ, 0x4 ;  /* 0x00000004ff0c7424 */ /* 0x000fe200078e00ff */
[----:B------:R-:W-:-:S05]  /*3d6d0*/  SEL R2, R14, RZ, P2 ;  /* 0x000000ff0e027207 */ /* 0x000fca0001000000 */
[----:B------:R-:W-:-:S04]  /*3d6e0*/  IMAD.IADD R2, R13, 0x1, R2 ;  /* 0x000000010d027824 */ /* 0x000fc800078e0202 */
[----:B------:R-:W-:-:S07]  /*3d6f0*/  IMAD.MOV.U32 R13, RZ, RZ, R2 ;  /* 0x000000ffff0d7224 */ /* 0x000fce00078e0002 */
[----:B------:R-:W-:Y:S05]  /*3d700*/  WARPSYNC.COLLECTIVE R15, `(.L_x_3985) ;  /* 0x000000000f087348 */ /* 0x000fea0003c00000 */
[----:B------:R0:W1:Y:S02]  /*3d710*/  SHFL.UP P6, R14, R13, R12, R11 ;  /* 0x0400000c0d0e7389 */ /* 0x00006400000c000b */
[----:B01----:R-:W-:Y:S01]  /*3d720*/  ENDCOLLECTIVE ;  /* 0x000000000000791b */ /* 0x003fe20003800000 */
.L_x_3985:
[----:B------:R-:W-:Y:S01]  /*3d730*/  IMAD.MOV.U32 R12, RZ, RZ, 0x8 ;  /* 0x00000008ff0c7424 */ /* 0x000fe200078e00ff */
[----:B------:R-:W-:-:S05]  /*3d740*/  SEL R3, R14, RZ, P3 ;  /* 0x000000ff0e037207 */ /* 0x000fca0001800000 */
[----:B------:R-:W-:-:S04]  /*3d750*/  IMAD.IADD R3, R2, 0x1, R3 ;  /* 0x0000000102037824 */ /* 0x000fc800078e0203 */
[----:B------:R-:W-:-:S07]  /*3d760*/  IMAD.MOV.U32 R13, RZ, RZ, R3 ;  /* 0x000000ffff0d7224 */ /* 0x000fce00078e0003 */
[----:B------:R-:W-:Y:S05]  /*3d770*/  WARPSYNC.COLLECTIVE R15, `(.L_x_3986) ;  /* 0x000000000f087348 */ /* 0x000fea0003c00000 */
[----:B------:R0:W1:Y:S02]  /*3d780*/  SHFL.UP P6, R14, R13, R12, R11 ;  /* 0x0400000c0d0e7389 */ /* 0x00006400000c000b */
[----:B01----:R-:W-:Y:S01]  /*3d790*/  ENDCOLLECTIVE ;  /* 0x000000000000791b */ /* 0x003fe20003800000 */
.L_x_3986:
[----:B------:R-:W-:Y:S01]  /*3d7a0*/  IMAD.MOV.U32 R12, RZ, RZ, 0x10 ;  /* 0x00000010ff0c7424 */ /* 0x000fe200078e00ff */
[----:B------:R-:W-:-:S05]  /*3d7b0*/  SEL R4, R14, RZ, P4 ;  /* 0x000000ff0e047207 */ /* 0x000fca0002000000 */
[----:B------:R-:W-:-:S04]  /*3d7c0*/  IMAD.IADD R4, R3, 0x1, R4 ;  /* 0x0000000103047824 */ /* 0x000fc800078e0204 */
[----:B------:R-:W-:-:S07]  /*3d7d0*/  IMAD.MOV.U32 R13, RZ, RZ, R4 ;  /* 0x000000ffff0d7224 */ /* 0x000fce00078e0004 */
[----:B------:R-:W-:Y:S05]  /*3d7e0*/  WARPSYNC.COLLECTIVE R15, `(.L_x_3987) ;  /* 0x000000000f087348 */ /* 0x000fea0003c00000 */
[----:B------:R0:W1:Y:S02]  /*3d7f0*/  SHFL.UP P6, R14, R13, R12, R11 ;  /* 0x0400000c0d0e7389 */ /* 0x00006400000c000b */
[----:B01----:R-:W-:Y:S01]  /*3d800*/  ENDCOLLECTIVE ;  /* 0x000000000000791b */ /* 0x003fe20003800000 */
.L_x_3987:
        /* <DEDUP_REMOVED lines=8> */
.L_x_3988:
[----:B------:R-:W-:Y:S05]  /*3d890*/  BRA `(.L_x_3989) ;  /* 0xffffffa800c87947 */ /* 0x000fea000383ffff */
.L_x_3837:
[----:B------:R-:W-:Y:S01]  /*3d8a0*/  BSSY B0, `(.L_x_3990) ;  /* 0x0000006000007945 */ /* 0x000fe20003800000 */
[----:B------:R-:W-:Y:S01]  /*3d8b0*/  PLOP3.LUT P6, PT, P6, PT, PT, 0x8, 0x0 ;  /* 0x000000000000781c */ /* 0x000fe200037ce170 */
[----:B------:R-:W-:-:S12]  /*3d8c0*/  IMAD.MOV.U32 R15, RZ, RZ, -0x1 ;  /* 0xffffffffff0f7424 */ /* 0x000fd800078e00ff */
[----:B0-----:R-:W-:Y:S05]  /*3d8d0*/  WARPSYNC.COLLECTIVE R15, `(.L_x_3991) ;  /* 0x000000000f087348 */ /* 0x001fea0003c00000 */
[----:B------:R-:W-:Y:S01]  /*3d8e0*/  VOTE.ANY R14, PT, P6 ;  /* 0x00000000000e7806 */ /* 0x000fe200030e0100 */
[----:B0-----:R-:W-:Y:S06]  /*3d8f0*/  ENDCOLLECTIVE ;  /* 0x000000000000791b */ /* 0x001fec0003800000 */
.L_x_3991:
[----:B------:R-:W-:Y:S05]  /*3d900*/  BSYNC B0 ;  /* 0x0000000000007941 */ /* 0x000fea0003800000 */
.L_x_3990:
[----:B------:R-:W-:Y:S02]  /*3d910*/  IMAD.MOV.U32 R3, RZ, RZ, R14 ;  /* 0x000000ffff037224 */ /* 0x000fe400078e000e */
[----:B------:R-:W-:Y:S02]  /*3d920*/  IMAD.MOV.U32 R13, RZ, RZ, R25 ;  /* 0x000000ffff0d7224 */ /* 0x000fe400078e0019 */
[----:B------:R-:W0:Y:S01]  /*3d930*/  POPC R7, R3 ;  /* 0x0000000300077309 */ /* 0x000e220000000000 */
[----:B------:R-:W-:Y:S02]  /*3d940*/  IMAD.MOV.U32 R11, RZ, RZ, 0x1f ;  /* 0x0000001fff0b7424 */ /* 0x000fe400078e00ff */
[----:B------:R-:W-:Y:S02]  /*3d950*/  IMAD.MOV.U32 R15, RZ, RZ, -0x1 ;  /* 0xffffffffff0f7424 */ /* 0x000fe400078e00ff */
[----:B0-----:R-:W-:Y:S02]  /*3d960*/  IMAD.MOV.U32 R12, RZ, RZ, R7 ;  /* 0x000000ffff0c7224 */ /* 0x001fe400078e0007 */
[----:B------:R-:W-:-:S07]  /*3d970*/  IMAD.IADD R27, R7, 0x1, R27 ;  /* 0x00000001071b7824 */ /* 0x000fce00078e021b */
[----:B------:R-:W-:Y:S05]  /*3d980*/  WARPSYNC.COLLECTIVE R15, `(.L_x_3992) ;  /* 0x000000000f087348 */ /* 0x000fea0003c00000 */
[----:B------:R0:W1:Y:S02]  /*3d990*/  SHFL.IDX P6, R14, R13, R12, R11 ;  /* 0x0000000c0d0e7389 */ /* 0x00006400000c000b */
[----:B01----:R-:W-:Y:S01]  /*3d9a0*/  ENDCOLLECTIVE ;  /* 0x000000000000791b */ /* 0x003fe20003800000 */
.L_x_3992:
[----:B------:R-:W-:Y:S02]  /*3d9b0*/  IMAD.MOV.U32 R13, RZ, RZ, R5 ;  /* 0x000000ffff0d7224 */ /* 0x000fe400078e0005 */
[----:B------:R-:W-:-:S07]  /*3d9c0*/  IMAD.MOV.U32 R25, RZ, RZ, R14 ;  /* 0x000000ffff197224 */ /* 0x000fce00078e000e */
[----:B------:R-:W-:Y:S05]  /*3d9d0*/  WARPSYNC.COLLECTIVE R15, `(.L_x_3993) ;  /* 0x000000000f087348 */ /* 0x000fea0003c00000 */
[----:B------:R0:W1:Y:S02]  /*3d9e0*/  SHFL.IDX P6, R14, R13, R12, R11 ;  /* 0x0000000c0d0e7389 */ /* 0x00006400000c000b */
[----:B01----:R-:W-:Y:S01]  /*3d9f0*/  ENDCOLLECTIVE ;  /* 0x000000000000791b */ /* 0x003fe20003800000 */
.L_x_3993:
[----:B------:R-:W-:Y:S01]  /*3da00*/  IMAD.MOV.U32 R5, RZ, RZ, R14 ;  /* 0x000000ffff057224 */ /* 0x000fe200078e000e */
[----:B------:R-:W-:Y:S06]  /*3da10*/  BRA `(.L_x_3994) ;  /* 0xffffffa800a87947 */ /* 0x000fec000383ffff */
.L_x_3839:
[----:B------:R-:W-:Y:S01]  /*3da20*/  BSSY B0, `(.L_x_3995) ;  /* 0x0000007000007945 */ /* 0x000fe20003800000 */
[----:B------:R-:W-:Y:S02]  /*3da30*/  IMAD.MOV.U32 R13, RZ, RZ, R2 ;  /* 0x000000ffff0d7224 */ /* 0x000fe400078e0002 */
[----:B------:R-:W-:Y:S02]  /*3da40*/  IMAD.MOV.U32 R11, RZ, RZ, 0x1f ;  /* 0x0000001fff0b7424 */ /* 0x000fe400078e00ff */
[----:B------:R-:W-:-:S07]  /*3da50*/  IMAD.MOV.U32 R15, RZ, RZ, -0x1 ;  /* 0xffffffffff0f7424 */ /* 0x000fce00078e00ff */
[----:B0123--:R-:W-:Y:S05]  /*3da60*/  WARPSYNC.COLLECTIVE R15, `(.L_x_3996) ;  /* 0x000000000f087348 */ /* 0x00ffea0003c00000 */
[----:B------:R4:W0:Y:S02]  /*3da70*/  SHFL.IDX P6, R14, R13, R12, R11 ;  /* 0x0000000c0d0e7389 */ /* 0x00082400000c000b */
[----:B01234-:R-:W-:Y:S01]  /*3da80*/  ENDCOLLECTIVE ;  /* 0x000000000000791b */ /* 0x01ffe20003800000 */
.L_x_3996:
[----:B------:R-:W-:Y:S05]  /*3da90*/  BSYNC B0 ;  /* 0x0000000000007941 */ /* 0x000fea0003800000 */
.L_x_3995:
[----:B------:R-:W-:Y:S01]  /*3daa0*/  IMAD.MOV.U32 R24, RZ, RZ, R14 ;  /* 0x000000ffff187224 */ /* 0x000fe200078e000e */
[----:B------:R-:W-:Y:S06]  /*3dab0*/  BRA `(.L_x_3838) ;  /* 0xffffffa800987947 */ /* 0x000fec000383ffff */
.L_x_3845:
[----:B-1----:R1:W4:Y:S02]  /*3dac0*/  SYNCS.PHASECHK.TRANS64.TRYWAIT P0, [R7+URZ+0x38820], R0 ;  /* 0x03882000070075a7 */ /* 0x002324000800017f */
[----:B----4-:R-:W-:Y:S05]  /*3dad0*/  @!P0 NANOSLEEP.SYNCS 0x989680 ;  /* 0x009896800000895d */ /* 0x010fea0003900000 */
[----:B------:R-:W4:Y:S02]  /*3dae0*/  @!P0 SYNCS.PHASECHK.TRANS64 P0, [R7+URZ+0x38820], R0 ;  /* 0x03882000070085a7 */ /* 0x000f24000800007f */
[----:B----4-:R-:W-:Y:S05]  /*3daf0*/  @!P0 BRA `(.L_x_3845) ;  /* 0xfffffffc00f08947 */ /* 0x010fea000383ffff */
[----:B------:R-:W-:Y:S05]  /*3db00*/  BRA `(.L_x_3997) ;  /* 0xffffffb000f07947 */ /* 0x000fea000383ffff */
.L_x_3846:
        /* <DEDUP_REMOVED lines=11> */
.L_x_3999:
[----:B------:R-:W-:Y:S05]  /*3dbc0*/  BSYNC B0 ;  /* 0x0000000000007941 */ /* 0x000fea0003800000 */
.L_x_3998:
[----:B------:R-:W-:Y:S05]  /*3dbd0*/  BRA `(.L_x_4000) ;  /* 0xffffffb000d87947 */ /* 0x000fea000383ffff */
.L_x_3847:
[----:B------:R-:W-:Y:S01]  /*3dbe0*/  BSSY B0, `(.L_x_4001) ;  /* 0x0000006000007945 */ /* 0x000fe20003800000 */
[----:B------:R-:W-:-:S07]  /*3dbf0*/  IMAD.MOV.U32 R15, RZ, RZ, -0x1 ;  /* 0xffffffffff0f7424 */ /* 0x000fce00078e00ff */
[----:B0123--:R-:W-:Y:S05]  /*3dc00*/  WARPSYNC.COLLECTIVE R15, `(.L_x_4002) ;  /* 0x000000000f0c7348 */ /* 0x00ffea0003c00000 */
[----:B------:R-:W-:Y:S02]  /*3dc10*/  ELECT P6, UR62, PT ;  /* 0x00000000003e782f */ /* 0x000fe400038c0000 */
[----:B------:R-:W-:Y:S01]  /*3dc20*/  MOV R14, UR62 ;  /* 0x0000003e000e7c02 */ /* 0x000fe20008000f00 */
[----:B0123--:R-:W-:Y:S10]  /*3dc30*/  ENDCOLLECTIVE ;  /* 0x000000000000791b */ /* 0x00fff40003800000 */
.L_x_4002:
[----:B------:R-:W-:Y:S05]  /*3dc40*/  BSYNC B0 ;  /* 0x0000000000007941 */ /* 0x000fea0003800000 */
.L_x_4001:
[----:B------:R-:W-:Y:S05]  /*3dc50*/  BRA `(.L_x_4003) ;  /* 0xffffffb000cc7947 */ /* 0x000fea000383ffff */
.L_x_3849:
[----:B-1----:R1:W4:Y:S02]  /*3dc60*/  SYNCS.PHASECHK.TRANS64.TRYWAIT P1, [R5+URZ+0x38840], R0 ;  /* 0x03884000050075a7 */ /* 0x002324000802017f */
[----:B----4-:R-:W-:Y:S05]  /*3dc70*/  @!P1 NANOSLEEP.SYNCS 0x989680 ;  /* 0x009896800000995d */ /* 0x010fea0003900000 */
[----:B------:R-:W4:Y:S02]  /*3dc80*/  @!P1 SYNCS.PHASECHK.TRANS64 P1, [R5+URZ+0x38840], R0 ;  /* 0x03884000050095a7 */ /* 0x000f24000802007f */
[----:B----4-:R-:W-:Y:S05]  /*3dc90*/  @!P1 BRA `(.L_x_3849) ;  /* 0xfffffffc00f09947 */ /* 0x010fea000383ffff */
[----:B------:R-:W-:Y:S05]  /*3dca0*/  BRA `(.L_x_4004) ;  /* 0xffffffb000ec7947 */ /* 0x000fea000383ffff */
.L_x_3851:
[----:B----4-:R4:W0:Y:S02]  /*3dcb0*/  SYNCS.PHASECHK.TRANS64.TRYWAIT P1, [R3+URZ+0x38840], R2 ;  /* 0x03884002030075a7 */ /* 0x010824000802017f */
[----:B0-----:R-:W-:Y:S05]  /*3dcc0*/  @!P1 NANOSLEEP.SYNCS 0x989680 ;  /* 0x009896800000995d */ /* 0x001fea0003900000 */
[----:B------:R-:W0:Y:S02]  /*3dcd0*/  @!P1 SYNCS.PHASECHK.TRANS64 P1, [R3+URZ+0x38840], R2 ;  /* 0x03884002030095a7 */ /* 0x000e24000802007f */
[----:B0-----:R-:W-:Y:S05]  /*3dce0*/  @!P1 BRA `(.L_x_3851) ;  /* 0xfffffffc00f09947 */ /* 0x001fea000383ffff */
[----:B------:R-:W-:Y:S05]  /*3dcf0*/  BRA `(.L_x_4005) ;  /* 0xffffffb000f87947 */ /* 0x000fea000383ffff */
.L_x_3853:
[----:B------:R0:W0:Y:S02]  /*3dd00*/  SYNCS.PHASECHK.TRANS64.TRYWAIT P1, [R5+URZ+0x38860], R0 ;  /* 0x03886000050075a7 */ /* 0x000024000802017f */
[----:B0-----:R-:W-:Y:S05]  /*3dd10*/  @!P1 NANOSLEEP.SYNCS 0x989680 ;  /* 0x009896800000995d */ /* 0x001fea0003900000 */
[----:B------:R-:W0:Y:S02]  /*3dd20*/  @!P1 SYNCS.PHASECHK.TRANS64 P1, [R5+URZ+0x38860], R0 ;  /* 0x03886000050095a7 */ /* 0x000e24000802007f */
[----:B0-----:R-:W-:Y:S05]  /*3dd30*/  @!P1 BRA `(.L_x_3853) ;  /* 0xfffffffc00f09947 */ /* 0x001fea000383ffff */
[----:B------:R-:W-:Y:S05]  /*3dd40*/  BRA `(.L_x_4006) ;  /* 0xffffffb000f47947 */ /* 0x000fea000383ffff */
        .type           $_ZN7cutlass13device_kernelIN5flash11enable_sm90INS1_16FlashAttnFwdSm90INS1_25CollectiveMainloopFwdSm90ILi2EN4cute5tupleIJNS5_1CILi1EEES8_S8_EEENS6_IJNS7_ILi64EEESA_SA_EEELi512ENS_6half_tEfNS_4arch4Sm90ELb0ELb1ELb1ELb1ELb1ELb1ELb1ELb0ELb0ELb1ELb1ELb0EEENS1_21CollectiveEpilogueFwdINS6_IJSA_NS7_ILi512EEESA_EEES9_SC_SE_Li256ELb1ELb1ELb1ELb0EEENS1_36VarlenDynamicPersistentTileSchedulerILi64ELi64ELi256ELi128ELb1ELb1ELb1ELb1ELb0ELb1EEEEEEEEEvNT_6ParamsE$_ZZN5flash25CollectiveMainloopFwdSm90ILi2EN4cute5tupleIJNS1_1CILi1EEES4_S4_EEENS2_IJNS3_ILi64EEES6_S6_EEELi512EN7cutlass6half_tEfNS8_4arch4Sm90ELb0ELb1ELb1ELb1ELb1ELb1ELb1ELb0ELb0ELb1ELb1ELb0EE3mmaINS_16FlashAttnFwdSm90ISC_NS_21CollectiveEpilogueFwdINS2_IJS6_NS3_ILi512EEES6_EEES5_S9_SB_Li256ELb1ELb1ELb1ELb0EEENS_36VarlenDynamicPersistentTileSchedulerILi64ELi64ELi256ELi128ELb1ELb1ELb1ELb1ELb0ELb1EEEE13SharedStorageENS1_6TensorINS1_11ArrayEngineIfLm128EEENS1_6LayoutINS2_IJNS2_IJNS3_ILi2EEESR_NS3_ILi32EEEEEES4_S4_EEENS2_IJNS2_IJS4_SR_NS3_ILi4EEEEEENS3_ILi0EEESX_EEEEEEENS_7SoftmaxILi2ELi0EEEEEbRKNSC_6ParamsENS8_13PipelineAsyncILi2EEES17_RNS8_13PipelineStateILj2EEERT0_RT1_iRiRKNS_16SeqlenInfoQKNewKILb1ELb1EEENS2_IJiiiiEEERT_ENKUliT_T0_T1_E_clIZSD_ISM_S10_S12_EbS15_S17_S17_S1A_S1C_S1E_iS1F_S1J_S1K_S1M_EUlRS1N_iE0_NS3_ILb1EEES1U_EEDaiS1N_S1O_S1P_,@function
        .size           $_ZN7cutlass13device_kernelIN5flash11enable_sm90INS1_16FlashAttnFwdSm90INS1_25CollectiveMainloopFwdSm90ILi2EN4cute5tupleIJNS5_1CILi1EEES8_S8_EEENS6_IJNS7_ILi64EEESA_SA_EEELi512ENS_6half_tEfNS_4arch4Sm90ELb0ELb1ELb1ELb1ELb1ELb1ELb1ELb0ELb0ELb1ELb1ELb0EEENS1_21CollectiveEpilogueFwdINS6_IJSA_NS7_ILi512EEESA_EEES9_SC_SE_Li256ELb1ELb1ELb1ELb0EEENS1_36VarlenDynamicPersistentTileSchedulerILi64ELi64ELi256ELi128ELb1ELb1ELb1ELb1ELb0ELb1EEEEEEEEEvNT_6ParamsE$_ZZN5flash25CollectiveMainloopFwdSm90ILi2EN4cute5tupleIJNS1_1CILi1EEES4_S4_EEENS2_IJNS3_ILi64EEES6_S6_EEELi512EN7cutlass6half_tEfNS8_4arch4Sm90ELb0ELb1ELb1ELb1ELb1ELb1ELb1ELb0ELb0ELb1ELb1ELb0EE3mmaINS_16FlashAttnFwdSm90ISC_NS_21CollectiveEpilogueFwdINS2_IJS6_NS3_ILi512EEES6_EEES5_S9_SB_Li256ELb1ELb1ELb1ELb0EEENS_36VarlenDynamicPersistentTileSchedulerILi64ELi64ELi256ELi128ELb1ELb1ELb1ELb1ELb0ELb1EEEE13SharedStorageENS1_6TensorINS1_11ArrayEngineIfLm128EEENS1_6LayoutINS2_IJNS2_IJNS3_ILi2EEESR_NS3_ILi32EEEEEES4_S4_EEENS2_IJNS2_IJS4_SR_NS3_ILi4EEEEEENS3_ILi0EEESX_EEEEEEENS_7SoftmaxILi2ELi0EEEEEbRKNSC_6ParamsENS8_13PipelineAsyncILi2EEES17_RNS8_13PipelineStateILj2EEERT0_RT1_iRiRKNS_16SeqlenInfoQKNewKILb1ELb1EEENS2_IJiiiiEEERT_ENKUliT_T0_T1_E_clIZSD_ISM_S10_S12_EbS15_S17_S17_S1A_S1C_S1E_iS1F_S1J_S1K_S1M_EUlRS1N_iE0_NS3_ILb1EEES1U_EEDaiS1N_S1O_S1P_,(.L_x_5839 - $_ZN7cutlass13device_kernelIN5flash11enable_sm90INS1_16FlashAttnFwdSm90INS1_25CollectiveMainloopFwdSm90ILi2EN4cute5tupleIJNS5_1CILi1EEES8_S8_EEENS6_IJNS7_ILi64EEESA_SA_EEELi512ENS_6half_tEfNS_4arch4Sm90ELb0ELb1ELb1ELb1ELb1ELb1ELb1ELb0ELb0ELb1ELb1ELb0EEENS1_21CollectiveEpilogueFwdINS6_IJSA_NS7_ILi512EEESA_EEES9_SC_SE_Li256ELb1ELb1ELb1ELb0EEENS1_36VarlenDynamicPersistentTileSchedulerILi64ELi64ELi256ELi128ELb1ELb1ELb1ELb1ELb0ELb1EEEEEEEEEvNT_6ParamsE$_ZZN5flash25CollectiveMainloopFwdSm90ILi2EN4cute5tupleIJNS1_1CILi1EEES4_S4_EEENS2_IJNS3_ILi64EEES6_S6_EEELi512EN7cutlass6half_tEfNS8_4arch4Sm90ELb0ELb1ELb1ELb1ELb1ELb1ELb1ELb0ELb0ELb1ELb1ELb0EE3mmaINS_16FlashAttnFwdSm90ISC_NS_21CollectiveEpilogueFwdINS2_IJS6_NS3_ILi512EEES6_EEES5_S9_SB_Li256ELb1ELb1ELb1ELb0EEENS_36VarlenDynamicPersistentTileSchedulerILi64ELi64ELi256ELi128ELb1ELb1ELb1ELb1ELb0ELb1EEEE13SharedStorageENS1_6TensorINS1_11ArrayEngineIfLm128EEENS1_6LayoutINS2_IJNS2_IJNS3_ILi2EEESR_NS3_ILi32EEEEEES4_S4_EEENS2_IJNS2_IJS4_SR_NS3_ILi4EEEEEENS3_ILi0EEESX_EEEEEEENS_7SoftmaxILi2ELi0EEEEEbRKNSC_6ParamsENS8_13PipelineAsyncILi2EEES17_RNS8_13PipelineStateILj2EEERT0_RT1_iRiRKNS_16SeqlenInfoQKNewKILb1ELb1EEENS2_IJiiiiEEERT_ENKUliT_T0_T1_E_clIZSD_ISM_S10_S12_EbS15_S17_S17_S1A_S1C_S1E_iS1F_S1J_S1K_S1M_EUlRS1N_iE0_NS3_ILb1EEES1U_EEDaiS1N_S1O_S1P_)
$_ZN7cutlass13device_kernelIN5flash11enable_sm90INS1_16FlashAttnFwdSm90INS1_25CollectiveMainloopFwdSm90ILi2EN4cute5tupleIJNS5_1CILi1EEES8_S8_EEENS6_IJNS7_ILi64EEESA_SA_EEELi512ENS_6half_tEfNS_4arch4Sm90ELb0ELb1ELb1ELb1ELb1ELb1ELb1ELb0ELb0ELb1ELb1ELb0EEENS1_21CollectiveEpilogueFwdINS6_IJSA_NS7_ILi512EEESA_EEES9_SC_SE_Li256ELb1ELb1ELb1ELb0EEENS1_36VarlenDynamicPersistentTileSchedulerILi64ELi64ELi256ELi128ELb1ELb1ELb1ELb1ELb0ELb1EEEEEEEEEvNT_6ParamsE$_ZZN5flash25CollectiveMainloopFwdSm90ILi2EN4cute5tupleIJNS1_1CILi1EEES4_S4_EEENS2_IJNS3_ILi64EEES6_S6_EEELi512EN7cutlass6half_tEfNS8_4arch4Sm90ELb0ELb1ELb1ELb1ELb1ELb1ELb1ELb0ELb0ELb1ELb1ELb0EE3mmaINS_16FlashAttnFwdSm90ISC_NS_21CollectiveEpilogueFwdINS2_IJS6_NS3_ILi512EEES6_EEES5_S9_SB_Li256ELb1ELb1ELb1ELb0EEENS_36VarlenDynamicPersistentTileSchedulerILi64ELi64ELi256ELi128ELb1ELb1ELb1ELb1ELb0ELb1EEEE13SharedStorageENS1_6TensorINS1_11ArrayEngineIfLm128EEENS1_6LayoutINS2_IJNS2_IJNS3_ILi2EEESR_NS3_ILi32EEEEEES4_S4_EEENS2_IJNS2_IJS4_SR_NS3_ILi4EEEEEENS3_ILi0EEESX_EEEEEEENS_7SoftmaxILi2ELi0EEEEEbRKNSC_6ParamsENS8_13PipelineAsyncILi2EEES17_RNS8_13PipelineStateILj2EEERT0_RT1_iRiRKNS_16SeqlenInfoQKNewKILb1ELb1EEENS2_IJiiiiEEERT_ENKUliT_T0_T1_E_clIZSD_ISM_S10_S12_EbS15_S17_S17_S1A_S1C_S1E_iS1F_S1J_S1K_S1M_EUlRS1N_iE0_NS3_ILb1EEES1U_EEDaiS1N_S1O_S1P_:
[----:B------:R-:W-:Y:S05]  /*3dd50*/  YIELD ;  /* 0x0000000000007946 */ /* 0x000fea0003800000 */
[----:B------:R-:W-:Y:S02]  /*3dd60*/  ULDC UR4, c[0x0][0x20] ;  /* 0x0000080000047ab9 */ /* 0x000fe40000000800 */
[----:B------:R-:W-:-:S05]  /*3dd70*/  VIADD R0, R0, -UR4 ;  /* 0x8000000400007c36 */ /* 0x000fca0008000000 */
[----:B------:R-:W2:Y:S01]  /*3dd80*/  LDL.64 R6, [R0+0x18] ;  /* 0x0000180000067983 */ /* 0x000ea20000100a00 */
[----:B------:R-:W0:Y:S03]  /*3dd90*/  LDC.64 R2, c[0x0][0x208] ;  /* 0x00008200ff027b82 */ /* 0x000e260000000a00 */
[----:B------:R-:W3:Y:S01]  /*3dda0*/  LDL.64 R10, [R0] ;  /* 0x00000000000a7983 */ /* 0x000ee20000100a00 */
[----:B0-----:R-:W-:Y:S02]  /*3ddb0*/  R2UR UR4, R2 ;  /* 0x00000000020472ca */ /* 0x001fe400000e0000 */
[----:B------:R-:W-:-:S13]  /*3ddc0*/  R2UR UR5, R3 ;  /* 0x00000000030572ca */ /* 0x000fda00000e0000 */
[----:B--2---:R-:W2:Y:S01]  /*3ddd0*/  LD.E R8, desc[UR4][R6.64] ;  /* 0x0000000406087980 */ /* 0x004ea2000c101900 */
[C---:B------:R-:W-:Y:S02]  /*3dde0*/  R2UR UR4, R2.reuse ;  /* 0x00000000020472ca */ /* 0x040fe400000e0000 */
[C---:B------:R-:W-:Y:S02]  /*3ddf0*/  R2UR UR5, R3.reuse ;  /* 0x00000000030572ca */ /* 0x040fe400000e0000 */
[----:B------:R-:W-:Y:S02]  /*3de00*/  R2UR UR6, R2 ;  /* 0x00000000020672ca */ /* 0x000fe400000e0000 */
[----:B------:R-:W-:Y:S01]  /*3de10*/  R2UR UR7, R3 ;  /* 0x00000000030772ca */ /* 0x000fe200000e0000 */
[----:B------:R-:W-:Y:S01]  /*3de20*/  BSSY B0, `(.L_x_4007) ;  /* 0x0000009000007945 */ /* 0x000fe20003800000 */
[----:B------:R-:W-:-:S07]  /*3de30*/  IMAD.MOV.U32 R9, RZ, RZ, R44 ;  /* 0x000000ffff097224 */ /* 0x000fce00078e002c */
[----:B---3--:R0:W5:Y:S04]  /*3de40*/  LD.E R5, desc[UR4][R10.64] ;  /* 0x000000040a057980 */ /* 0x008168000c101900 */
[----:B------:R0:W5:Y:S01]  /*3de50*/  LD.E R14, desc[UR6][R10.64+0x4] ;  /* 0x000004060a0e7980 */ /* 0x000162000c101900 */
[----:B--2---:R-:W-:-:S04]  /*3de60*/  LOP3.LUT R8, R8, 0x1, RZ, 0xfc, !PT ;  /* 0x0000000108087812 */ /* 0x004fc800078efcff */
[----:B------:R-:W-:Y:S01]  /*3de70*/  ISETP.NE.AND P0, PT, R8, 0x3, PT ;  /* 0x000000030800780c */ /* 0x000fe20003f05270 */
[----:B------:R-:W-:-:S12]  /*3de80*/  IMAD.MOV.U32 R8, RZ, RZ, R39 ;  /* 0x000000ffff087224 */ /* 0x000fd800078e0027 */
[----:B0-----:R-:W-:Y:S05]  /*3de90*/  @!P0 BRA `(.L_x_4008) ;  /* 0x0000000000048947 */ /* 0x001fea0003800000 */
[----:B------:R-:W-:Y:S01]  /*3dea0*/  BPT.TRAP 0x1 ;  /* 0x000000040000795c */ /* 0x000fe20000300000 */
.L_x_4008:
[----:B------:R-:W-:Y:S05]  /*3deb0*/  BSYNC B0 ;  /* 0x0000000000007941 */ /* 0x000fea0003800000 */
.L_x_4007:
        /* <DEDUP_REMOVED lines=17> */
.L_x_4010:
[----:B------:R-:W-:Y:S05]  /*3dfd0*/  BSYNC B0 ;  /* 0x0000000000007941 */ /* 0x000fea0003800000 */
.L_x_4009:
        /* <DEDUP_REMOVED lines=10> */
.L_x_4012:
[----:B------:R-:W-:Y:S05]  /*3e080*/  BSYNC B0 ;  /* 0x0000000000007941 */ /* 0x000fea0003800000 */
.L_x_4011:
[----:B------:R-:W2:Y:S01]  /*3e090*/  LDL.64 R10, [R0] ;  /* 0x00000000000a7983 */ /* 0x000ea20000100a00 */
[C---:B------:R-:W-:Y:S02]  /*3e0a0*/  R2UR UR6, R2.reuse ;  /* 0x00000000020672ca */ /* 0x040fe400000e0000 */
[C---:B------:R-:W-:Y:S01]  /*3e0b0*/  R2UR UR7, R3.reuse ;  /* 0x00000000030772ca */ /* 0x040fe200000e0000 */
[----:B------:R-:W3:Y:S01]  /*3e0c0*/  LDL.64 R6, [R0+0x28] ;  /* 0x0000280000067983 */ /* 0x000ee20000100a00 */
[C---:B------:R-:W-:Y:S02]  /*3e0d0*/  R2UR UR4, R2.reuse ;  /* 0x00000000020472ca */ /* 0x040fe400000e0000 */
[----:B------:R-:W-:Y:S01]  /*3e0e0*/  R2UR UR5, R3 ;  /* 0x00000000030572ca */ /* 0x000fe200000e0000 */
[----:B0----5:R-:W4:Y:S08]  /*3e0f0*/  LDL.64 R12, [R0+0x20] ;  /* 0x00002000000c7983 */ /* 0x021f300000100a00 */
[----:B--2---:R-:W2:Y:S04]  /*3e100*/  LD.E R5, desc[UR6][R10.64] ;  /* 0x000000060a057980 */ /* 0x004ea8000c101900 */
[----:B---3--:R-:W2:Y:S04]  /*3e110*/  LD.E.64 R6, desc[UR4][R6.64] ;  /* 0x0000000406067980 */ /* 0x008ea8000c101b00 */
[----:B------:R-:W3:Y:S01]  /*3e120*/  LDL.64 R10, [R0+0x8] ;  /* 0x00000800000a7983 */ /* 0x000ee20000100a00 */
[----:B------:R-:W-:Y:S05]  /*3e130*/  WARPSYNC.ALL ;  /* 0x0000000000007948 */ /* 0x000fea0003800000 */
[----:B------:R-:W-:-:S02]  /*3e140*/  R2UR UR4, R2 ;  /* 0x00000000020472ca */ /* 0x000fc400000e0000 */
[C---:B------:R-:W-:Y:S02]  /*3e150*/  R2UR UR5, R3.reuse ;  /* 0x00000000030572ca */ /* 0x040fe400000e0000 */
[----:B------:R-:W-:Y:S02]  /*3e160*/  R2UR UR6, R2 ;  /* 0x00000000020672ca */ /* 0x000fe400000e0000 */
[----:B------:R-:W-:-:S09]  /*3e170*/  R2UR UR7, R3 ;  /* 0x00000000030772ca */ /* 0x000fd200000e0000 */
[----:B---3--:R0:W-:Y:S04]  /*3e180*/  ST.E desc[UR4][R10.64], RZ ;  /* 0x000000ff0a007985 */ /* 0x0081e8000c101904 */
[----:B----4-:R-:W3:Y:S01]  /*3e190*/  LD.E.64 R14, desc[UR6][R12.64] ;  /* 0x000000060c0e7980 */ /* 0x010ee2000c101b00 */
[----:B--2---:R-:W-:Y:S01]  /*3e1a0*/  IMAD R6, R5, 0x200, R6 ;  /* 0x0000020005067824 */ /* 0x004fe200078e0206 */
[----:B------:R-:W-:Y:S01]  /*3e1b0*/  R2UR UR7, R7 ;  /* 0x00000000070772ca */ /* 0x000fe200000e0000 */
[----:B------:R-:W-:Y:S01]  /*3e1c0*/  WARPGROUP.ARRIVE ;  /* 0x00000000000079c5 */ /* 0x000fe20000000000 */
[----:B------:R-:W-:Y:S01]  /*3e1d0*/  R2UR UR8, R2 ;  /* 0x00000000020872ca */ /* 0x000fe200000e0000 */
[----:B------:R-:W-:Y:S01]  /*3e1e0*/  IMAD.MOV.U32 R5, RZ, RZ, 0x1 ;  /* 0x00000001ff057424 */ /* 0x000fe200078e00ff */
[----:B------:R-:W-:-:S02]  /*3e1f0*/  R2UR UR6, R6 ;  /* 0x00000000060672ca */ /* 0x000fc400000e0000 */
        /* <DEDUP_REMOVED lines=55> */
[----:B------:R-:W-:-:S13]  /*3e570*/  R2UR UR5, R3 ;  /* 0x00000000030572ca */ /* 0x000fda00000e0000 */
[----:B--2---:R-:W2:Y:S04]  /*3e580*/  LD.E R12, desc[UR4][R6.64] ;  /* 0x00000004060c7980 */ /* 0x004ea8000c101900 */
[----:B------:R-:W3:Y:S01]  /*3e590*/  LDL.64 R6, [R0+0x30] ;  /* 0x0000300000067983 */ /* 0x000ee20000100a00 */
[----:B------:R-:W-:Y:S01]  /*3e5a0*/  BSSY B0, `(.L_x_4014) ;  /* 0x0000008000007945 */ /* 0x000fe20003800000 */
[----:B--2---:R-:W-:-:S04]  /*3e5b0*/  LEA.HI R13, R12, R12, RZ, 0x1 ;  /* 0x0000000c0c0d7211 */ /* 0x004fc800078f08ff */
[----:B------:R-:W-:-:S05]  /*3e5c0*/  LOP3.LUT R13, R13, 0xfffffffe, RZ, 0xc0, !PT ;  /* 0xfffffffe0d0d7812 */ /* 0x000fca00078ec0ff */
[----:B------:R-:W-:Y:S01]  /*3e5d0*/  IMAD.IADD R13, R12, 0x1, -R13 ;  /* 0x000000010c0d7824 */ /* 0x000fe200078e0a0d */
[----:B---3--:R-:W-:-:S04]  /*3e5e0*/  MOV R12, R6 ;  /* 0x00000006000c7202 */ /* 0x008fc80000000f00 */
[----:B------:R-:W-:-:S04]  /*3e5f0*/  SHF.L.U32 R13, R13, 0x1f, RZ ;  /* 0x0000001f0d0d7819 */ /* 0x000fc800000006ff */
[----:B------:R-:W1:Y:S02]  /*3e600*/  SYNCS.PHASECHK.TRANS64.TRYWAIT P0, [R12+URZ+0x38810], R13 ;  /* 0x0388100d0c0075a7 */ /* 0x000e64000800017f */
[----:B01----:R-:W-:Y:S05]  /*3e610*/  @!P0 BRA `(.L_x_4015) ;  /* 0x000000ec00c08947 */ /* 0x003fea0003800000 */
.L_x_4041:
[----:B------:R-:W-:Y:S05]  /*3e620*/  BSYNC B0 ;  /* 0x0000000000007941 */ /* 0x000fea0003800000 */
.L_x_4014:
[----:B------:R-:W0:Y:S01]  /*3e630*/  LDL.64 R6, [R0+0x40] ;  /* 0x0000400000067983 */ /* 0x000e220000100a00 */
[----:B------:R-:W-:Y:S02]  /*3e640*/  R2UR UR4, R2 ;  /* 0x00000000020472ca */ /* 0x000fe400000e0000 */
[----:B------:R-:W-:Y:S01]  /*3e650*/  R2UR UR5, R3 ;  /* 0x00000000030572ca */ /* 0x000fe200000e0000 */
[----:B------:R-:W2:-:S12]  /*3e660*/  LDL.64 R10, [R0] ;  /* 0x00000000000a7983 */ /* 0x000e980000100a00 */
[----:B0-----:R-:W3:Y:S01]  /*3e670*/  LD.E R12, desc[UR4][R6.64] ;  /* 0x00000004060c7980 */ /* 0x001ee2000c101900 */
[----:B------:R-:W-:Y:S02]  /*3e680*/  R2UR UR6, R2 ;  /* 0x00000000020672ca */ /* 0x000fe400000e0000 */
[----:B------:R-:W-:Y:S01]  /*3e690*/  R2UR UR7, R3 ;  /* 0x00000000030772ca */ /* 0x000fe200000e0000 */
[----:B--2---:R0:W5:Y:S01]  /*3e6a0*/  LD.E R14, desc[UR4][R10.64] ;  /* 0x000000040a0e7980 */ /* 0x004162000c101900 */
[----:B------:R-:W-:Y:S11]  /*3e6b0*/  BSSY B0, `(.L_x_4016) ;  /* 0x0000006000007945 */ /* 0x000ff60003800000 */
[----:B------:R0:W5:Y:S01]  /*3e6c0*/  LD.E R15, desc[UR6][R10.64+0x4] ;  /* 0x000004060a0f7980 */ /* 0x000162000c101900 */
[----:B---3--:R-:W-:-:S04]  /*3e6d0*/  LOP3.LUT R12, R12, 0x1, RZ, 0xfc, !PT ;  /* 0x000000010c0c7812 */ /* 0x008fc800078efcff */
[----:B------:R-:W-:-:S13]  /*3e6e0*/  ISETP.NE.AND P0, PT, R12, 0x3, PT ;  /* 0x000000030c00780c */ /* 0x000fda0003f05270 */
[----:B0-----:R-:W-:Y:S05]  /*3e6f0*/  @!P0 BRA `(.L_x_4017) ;  /* 0x0000000000048947 */ /* 0x001fea0003800000 */
[----:B------:R-:W-:Y:S01]  /*3e700*/  BPT.TRAP 0x1 ;  /* 0x000000040000795c */ /* 0x000fe20000300000 */
.L_x_4017:
[----:B------:R-:W-:Y:S05]  /*3e710*/  BSYNC B0 ;  /* 0x0000000000007941 */ /* 0x000fea0003800000 */
.L_x_4016:
        /* <DEDUP_REMOVED lines=17> */
.L_x_4019:
[----:B------:R-:W-:Y:S05]  /*3e830*/  BSYNC B0 ;  /* 0x0000000000007941 */ /* 0x000fea0003800000 */
.L_x_4018:
        /* <DEDUP_REMOVED lines=10> */
.L_x_4021:
[----:B------:R-:W-:Y:S05]  /*3e8e0*/  BSYNC B0 ;  /* 0x0000000000007941 */ /* 0x000fea0003800000 */
.L_x_4020:
        /* <DEDUP_REMOVED lines=303> */
[----:B------:R-:W-:Y:S01]  /*3fbe0*/  R2UR UR9, R3 ;  /* 0x00000000030972ca */ /* 0x000fe200000e0000 */
        /* <DEDUP_REMOVED lines=272> */
.L_x_4024:
[----:B------:R-:W-:Y:S05]  /*40cf0*/  BSYNC B0 ;  /* 0x0000000000007941 */ /* 0x000fea0003800000 */
.L_x_4023:
        /* <DEDUP_REMOVED lines=23> */
[C---:B------:R-:W-:Y:S02]  /*40e70*/  R2UR UR7, R3.reuse ;  /* 0x00000000030772ca */ /* 0x040fe400000e0000 */
        /* <DEDUP_REMOVED lines=11> */
[----:B------:R-:W4:Y:S04]  /*40f30*/  LD.E R6, desc[UR14][R8.64+0x18] ;  /* 0x0000180e08067980 */ /* 0x000f28000c101900 */
[----:B------:R-:W4:Y:S08]  /*40f40*/  LD.E R7, desc[UR6][R8.64+0x4] ;  /* 0x0000040608077980 */ /* 0x000f30000c101900 */
[----:B------:R-:W4:Y:S01]  /*40f50*/  @P0 LD.E R59, desc[UR4][R8.64+0x28] ;  /* 0x00002804083b0980 */ /* 0x000f22000c101900 */
[----:B------:R-:W-:-:S02]  /*40f60*/  R2UR UR4, R2 ;  /* 0x00000000020472ca */ /* 0x000fc400000e0000 */
[----:B------:R-:W-:-:S13]  /*40f70*/  R2UR UR5, R3 ;  /* 0x00000000030572ca */ /* 0x000fda00000e0000 */
[----:B------:R-:W4:Y:S01]  /*40f80*/  LD.E R10, desc[UR4][R8.64+0x8] ;  /* 0x00000804080a7980 */ /* 0x000f22000c101900 */
[----:B------:R-:W-:Y:S01]  /*40f90*/  BSSY B0, `(.L_x_4025) ;  /* 0x000008c000007945 */ /* 0x000fe20003800000 */
[-C--:B--2---:R-:W-:Y:S01]  /*40fa0*/  FMUL.FTZ R13, R30, R15.reuse ;  /* 0x0000000f1e0d7220 */ /* 0x084fe20000410000 */
[-C--:B------:R-:W-:Y:S01]  /*40fb0*/  FMUL.FTZ R30, R43, R15.reuse ;  /* 0x0000000f2b1e7220 */ /* 0x080fe20000410000 */
[----:B---3--:R-:W-:Y:S01]  /*40fc0*/  SHF.R.S32.HI R43, RZ, 0x1f, R60 ;  /* 0x0000001fff2b7819 */ /* 0x008fe2000001143c */
[-C--:B0-----:R-:W-:Y:S01]  /*40fd0*/  FMUL.FTZ R57, R25, R15.reuse ;  /* 0x0000000f19397220 */ /* 0x081fe20000410000 */
[-C--:B------:R-:W-:Y:S01]  /*40fe0*/  FMUL.FTZ R25, R35, R15.reuse ;  /* 0x0000000f23197220 */ /* 0x080fe20000410000 */
[-C--:B------:R-:W-:Y:S01]  /*40ff0*/  FMUL.FTZ R12, R27, R15.reuse ;  /* 0x0000000f1b0c7220 */ /* 0x080fe20000410000 */
[----:B------:R-:W-:Y:S01]  /*41000*/  LEA.HI R35, R43, R60, RZ, 0x7 ;  /* 0x0000003c2b237211 */ /* 0x000fe200078f38ff */
[-C--:B------:R-:W-:Y:S01]  /*41010*/  FMUL.FTZ R27, R39, R15.reuse ;  /* 0x0000000f271b7220 */ /* 0x080fe20000410000 */
[-C--:B------:R-:W-:Y:S01]  /*41020*/  FMUL.FTZ R39, R41, R15.reuse ;  /* 0x0000000f29277220 */ /* 0x080fe20000410000 */
[-C--:B------:R-:W-:Y:S01]  /*41030*/  FMUL.FTZ R41, R45, R15.reuse ;  /* 0x0000000f2d297220 */ /* 0x080fe20000410000 */
[----:B------:R-:W-:Y:S01]  /*41040*/  LOP3.LUT R45, R35, 0xffffff80, RZ, 0xc0, !PT ;  /* 0xffffff80232d7812 */ /* 0x000fe200078ec0ff */
[-C--:B------:R-:W-:Y:S01]  /*41050*/  FMUL.FTZ R11, R24, R15.reuse ;  /* 0x0000000f180b7220 */ /* 0x080fe20000410000 */
[-C--:B------:R-:W-:Y:S01]  /*41060*/  FMUL.FTZ R24, R34, R15.reuse ;  /* 0x0000000f22187220 */ /* 0x080fe20000410000 */
[----:B------:R-:W-:-:S02]  /*41070*/  FMUL.FTZ R34, R46, R15 ;  /* 0x0000000f2e227220 */ /* 0x000fc40000410000 */
[----:B------:R-:W-:Y:S02]  /*41080*/  IMAD.IADD R46, R60, 0x1, -R45 ;  /* 0x000000013c2e7824 */ /* 0x000fe400078e0a2d */
[-C--:B------:R-:W-:Y:S01]  /*41090*/  FMUL.FTZ R14, R31, R15.reuse ;  /* 0x0000000f1f0e7220 */ /* 0x080fe20000410000 */
[-C--:B------:R-:W-:Y:S01]  /*410a0*/  FMUL.FTZ R31, R42, R15.reuse ;  /* 0x0000000f2a1f7220 */ /* 0x080fe20000410000 */
[----:B------:R-:W-:Y:S02]  /*410b0*/  LEA.HI R42, R43, R60, RZ, 0x2 ;  /* 0x0000003c2b2a7211 */ /* 0x000fe400078f10ff */
[----:B------:R-:W-:Y:S01]  /*410c0*/  SHF.R.S32.HI R45, RZ, 0x1f, R46 ;  /* 0x0000001fff2d7819 */ /* 0x000fe2000001142e */
[-C--:B------:R-:W-:Y:S01]  /*410d0*/  FMUL.FTZ R35, R47, R15.reuse ;  /* 0x0000000f2f237220 */ /* 0x080fe20000410000 */
[-C--:B------:R-:W-:Y:S01]  /*410e0*/  FMUL.FTZ R5, R26, R15.reuse ;  /* 0x0000000f1a057220 */ /* 0x080fe20000410000 */
[-C--:B------:R-:W-:Y:S01]  /*410f0*/  FMUL.FTZ R26, R38, R15.reuse ;  /* 0x0000000f261a7220 */ /* 0x080fe20000410000 */
[----:B------:R-:W-:Y:S01]  /*41100*/  LEA.HI R47, R45, R46, RZ, 0x2 ;  /* 0x0000002e2d2f7211 */ /* 0x000fe200078f10ff */
[-C--:B------:R-:W-:Y:S01]  /*41110*/  FMUL.FTZ R38, R40, R15.reuse ;  /* 0x0000000f28267220 */ /* 0x080fe20000410000 */
[----:B------:R-:W-:Y:S01]  /*41120*/  LOP3.LUT R65, R42, 0xfffffffc, RZ, 0xc0, !PT ;  /* 0xfffffffc2a417812 */ /* 0x000fe200078ec0ff */
[----:B------:R-:W-:Y:S01]  /*41130*/  FMUL.FTZ R40, R44, R15 ;  /* 0x0000000f2c287220 */ /* 0x000fe20000410000 */
[----:B------:R-:W-:-:S02]  /*41140*/  SHF.R.S32.HI R44, RZ, 0x2, R47 ;  /* 0x00000002ff2c7819 */ /* 0x000fc4000001142f */
[----:B------:R-:W-:Y:S01]  /*41150*/  SHF.R.S32.HI R63, RZ, 0x1f, R47 ;  /* 0x0000001fff3f7819 */ /* 0x000fe2000001142f */
[----:B------:R-:W-:Y:S01]  /*41160*/  IMAD.IADD R65, R60, 0x1, -R65 ;  /* 0x000000013c417824 */ /* 0x000fe200078e0a41 */
[----:B------:R-:W-:Y:S02]  /*41170*/  LEA.HI R42, R45, R46, RZ, 0x5 ;  /* 0x0000002e2d2a7211 */ /* 0x000fe400078f28ff */
[----:B------:R-:W-:Y:S01]  /*41180*/  LEA.HI R63, R63, R44, RZ, 0x3 ;  /* 0x0000002c3f3f7211 */ /* 0x000fe200078f18ff */
[----:B------:R-:W-:Y:S01]  /*41190*/  FMUL.FTZ R43, R48, R15 ;  /* 0x0000000f302b7220 */ /* 0x000fe20000410000 */
[----:B------:R-:W-:Y:S02]  /*411a0*/  SHF.R.S32.HI R42, RZ, 0x5, R42 ;  /* 0x00000005ff2a7819 */ /* 0x000fe4000001142a */
[----:B------:R-:W-:Y:S02]  /*411b0*/  LEA.HI R48, R65, R65, RZ, 0x1 ;  /* 0x0000004141307211 */ /* 0x000fe400078f08ff */
[----:B------:R-:W-:Y:S01]  /*411c0*/  LOP3.LUT R63, R63, 0xfffffff8, RZ, 0xc0, !PT ;  /* 0xfffffff83f3f7812 */ /* 0x000fe200078ec0ff */
[----:B------:R-:W-:Y:S01]  /*411d0*/  IMAD R60, R61, 0x4, R42 ;  /* 0x000000043d3c7824 */ /* 0x000fe200078e022a */
[----:B------:R-:W-:-:S03]  /*411e0*/  LOP3.LUT R48, R48, 0x1ffffffe, RZ, 0xc0, !PT ;  /* 0x1ffffffe30307812 */ /* 0x000fc600078ec0ff */
[----:B------:R-:W-:Y:S02]  /*411f0*/  IMAD.IADD R63, R44, 0x1, -R63 ;  /* 0x000000012c3f7824 */ /* 0x000fe400078e0a3f */
[----:B------:R-:W-:Y:S02]  /*41200*/  IMAD.IADD R48, R65, 0x1, -R48 ;  /* 0x0000000141307824 */ /* 0x000fe400078e0a30 */
[----:B------:R-:W-:Y:S02]  /*41210*/  IMAD.U32 R63, R60, 0x10, R63 ;  /* 0x000000103c3f7824 */ /* 0x000fe400078e003f */
[----:B------:R-:W-:Y:S02]  /*41220*/  FMUL.FTZ R42, R50, R15 ;  /* 0x0000000f322a7220 */ /* 0x000fe40000410000 */
[----:B------:R-:W-:-:S04]  /*41230*/  IMAD R50, R48, 0x8, R63 ;  /* 0x0000000830327824 */ /* 0x000fc800078e023f */
[----:B----4-:R-:W-:-:S04]  /*41240*/  @P0 IMAD.HI.U32 R59, R50, R59, RZ ;  /* 0x0000003b323b0227 */ /* 0x010fc800078e00ff */
[----:B------:R-:W-:Y:S01]  /*41250*/  FMUL.FTZ R44, R51, R15 ;  /* 0x0000000f332c7220 */ /* 0x000fe20000410000 */
[----:B------:R-:W-:Y:S02]  /*41260*/  LOP3.LUT R51, R47, 0x7ffffffc, RZ, 0xc0, !PT ;  /* 0x7ffffffc2f337812 */ /* 0x000fe400078ec0ff */
[----:B------:R-:W-:Y:S01]  /*41270*/  @P0 SHF.R.U32.HI R50, RZ, R58, R59 ;  /* 0x0000003aff320219 */ /* 0x000fe2000001163b */
[----:B------:R-:W-:-:S04]  /*41280*/  IMAD.SHL.U32 R47, R4, 0x40, RZ ;  /* 0x00000040042f7824 */ /* 0x000fc800078e00ff */
[----:B------:R-:W0:Y:S01]  /*41290*/  SHFL.IDX PT, R61, R50, RZ, 0x1c1f ;  /* 0x001c1fff323d7589 */ /* 0x000e2200000e0000 */
[----:B------:R-:W-:Y:S02]  /*412a0*/  IMAD.IADD R4, R46, 0x1, -R51 ;  /* 0x000000012e047824 */ /* 0x000fe400078e0a33 */
        /* <DEDUP_REMOVED lines=13> */
[----:B------:R-:W-:Y:S01]  /*41380*/  ISETP.GE.AND P1, PT, R6, 0x1, PT ;  /* 0x000000010600780c */ /* 0x000fe20003f26270 */
[----:B------:R-:W1:Y:S01]  /*41390*/  MUFU.TANH R11, R11 ;  /* 0x0000000b000b7308 */ /* 0x000e620000002400 */
[----:B------:R-:W-:Y:S01]  /*413a0*/  IMAD.IADD R51, R10, 0x1, -R47 ;  /* 0x000000010a337824 */ /* 0x000fe200078e0a2f */
[----:B------:R-:W-:-:S02]  /*413b0*/  LOP3.LUT R53, RZ, R20, RZ, 0x33, !PT ;  /* 0x00000014ff357212 */ /* 0x000fc400078e33ff */
[----:B------:R-:W-:-:S04]  /*413c0*/  IADD3 R52, -R7, R52, R10 ;  /* 0x0000003407347210 */ /* 0x000fc80007ffe10a */
[----:B------:R-:W2:Y:S01]  /*413d0*/  MUFU.TANH R57, R57 ;  /* 0x0000003900397308 */ /* 0x000ea20000002400 */
[----:B------:R-:W-:-:S07]  /*413e0*/  IMAD R54, R4, -0x2, R51 ;  /* 0xfffffffe04367824 */ /* 0x000fce00078e0233 */
[----:B------:R-:W3:Y:S01]  /*413f0*/  MUFU.TANH R5, R5 ;  /* 0x0000000500057308 */ /* 0x000ee20000002400 */
        /* <DEDUP_REMOVED lines=51> */
.L_x_4030:
[----:B------:R-:W-:Y:S05]  /*41730*/  BSYNC B2 ;  /* 0x0000000000027941 */ /* 0x000fea0003800000 */
.L_x_4029:
[----:B------:R-:W-:Y:S01]  /*41740*/  LOP3.LUT R20, RZ, R20, RZ, 0x33, !PT ;  /* 0x00000014ff147212 */ /* 0x000fe200078e33ff */
[----:B------:R-:W-:Y:S06]  /*41750*/  BRA `(.L_x_4031) ;  /* 0x0000000000287947 */ /* 0x000fec0003800000 */
.L_x_4028:
        /* <DEDUP_REMOVED lines=10> */
.L_x_4031:
[----:B------:R-:W-:Y:S05]  /*41800*/  BSYNC B1 ;  /* 0x0000000000017941 */ /* 0x000fea0003800000 */
.L_x_4027:
[----:B------:R-:W-:-:S04]  /*41810*/  IMAD R53, R6, R20, -R47 ;  /* 0x0000001406357224 */ /* 0x000fc800078e0a2f */
[----:B------:R-:W-:-:S05]  /*41820*/  IMAD R20, R4, -0x2, R53 ;  /* 0xfffffffe04147824 */ /* 0x000fca00078e0235 */
[----:B------:R-:W-:Y:S02]  /*41830*/  VIMNMX R51, R51, R20, !PT ;  /* 0x0000001433337248 */ /* 0x000fe40007fe0100 */
[----:B------:R-:W-:-:S07]  /*41840*/  VIADDMNMX R21, R20, R6, R21, PT ;  /* 0x0000000614157246 */ /* 0x000fce0003800115 */
.L_x_4026:
[----:B------:R-:W-:Y:S05]  /*41850*/  BSYNC B0 ;  /* 0x0000000000007941 */ /* 0x000fea0003800000 */
.L_x_4025:
[C---:B------:R-:W-:Y:S01]  /*41860*/  ISETP.GE.AND P1, PT, R56.reuse, 0x9, PT ;  /* 0x000000093800780c */ /* 0x040fe20003f26270 */
[----:B------:R-:W-:Y:S01]  /*41870*/  BSSY B0, `(.L_x_4032) ;  /* 0x0000071000007945 */ /* 0x000fe20003800000 */
[C---:B------:R-:W-:Y:S02]  /*41880*/  ISETP.GE.AND P0, PT, R56.reuse, 0x2, PT ;  /* 0x000000023800780c */ /* 0x040fe40003f06270 */
        /* <DEDUP_REMOVED lines=28> */
[C---:B------:R-:W-:Y:S02]  /*41a50*/  ISETP.GE.AND P3, PT, R56.reuse, 0x21, PT ;  /* 0x000000213800780c */ /* 0x040fe40003f66270 */
        /* <DEDUP_REMOVED lines=39> */
[----:B------:R-:W0:Y:S03]  /*41cd0*/  SHFL.IDX PT, R11, R50, 0x1, 0x1c1f ;  /* 0x003c1f00320b7f89 */ /* 0x000e2600000e0000 */
[----:B------:R-:W-:Y:S02]  /*41ce0*/  P2R R56, PR, RZ, 0x40 ;  /* 0x00000040ff387803 */ /* 0x000fe40000000000 */
[----:B------:R-:W-:-:S04]  /*41cf0*/  ISETP.GT.AND P6, PT, R51, 0x39, !P6 ;  /* 0x000000393300780c */ /* 0x000fc800077c4270 */
[----:B------:R-:W-:-:S04]  /*41d00*/  ISETP.LT.OR P6, PT, R21, 0x3a, P6 ;  /* 0x0000003a1500780c */ /* 0x000fc800037c1670 */
[----:B------:R-:W-:Y:S02]  /*41d10*/  FSEL R21, R49, -INF , !P6 ;  /* 0xff80000031157808 */ /* 0x000fe40007000000 */
[----:B------:R-:W-:Y:S02]  /*41d20*/  ISETP.GE.AND P6, PT, R6, 0x1, PT ;  /* 0x000000010600780c */ /* 0x000fe40003fc6270 */
[----:B0-----:R-:W-:Y:S01]  /*41d30*/  VIADDMNMX R49, R11, R59, R54, PT ;  /* 0x0000003b0b317246 */ /* 0x001fe20003800136 */
        /* <DEDUP_REMOVED lines=18> */
.L_x_4037:
[----:B------:R-:W-:Y:S05]  /*41e60*/  BSYNC B2 ;  /* 0x0000000000027941 */ /* 0x000fea0003800000 */
.L_x_4036:
[----:B------:R-:W-:Y:S01]  /*41e70*/  LOP3.LUT R7, RZ, R7, RZ, 0x33, !PT ;  /* 0x00000007ff077212 */ /* 0x000fe200078e33ff */
[----:B------:R-:W-:Y:S06]  /*41e80*/  BRA `(.L_x_4038) ;  /* 0x0000000000287947 */ /* 0x000fec0003800000 */
.L_x_4035:
        /* <DEDUP_REMOVED lines=10> */
.L_x_4038:
[----:B------:R-:W-:Y:S05]  /*41f30*/  BSYNC B1 ;  /* 0x0000000000017941 */ /* 0x000fea0003800000 */
.L_x_4034:
[----:B------:R-:W-:-:S04]  /*41f40*/  IMAD R7, R6, R7, -R47 ;  /* 0x0000000706077224 */ /* 0x000fc800078e0a2f */
[----:B------:R-:W-:-:S05]  /*41f50*/  IMAD R4, R4, -0x2, R7 ;  /* 0xfffffffe04047824 */ /* 0x000fca00078e0207 */
[----:B------:R-:W-:Y:S02]  /*41f60*/  VIADDMNMX R49, R4, R6, R49, PT ;  /* 0x0000000604317246 */ /* 0x000fe40003800131 */
[----:B------:R-:W-:-:S07]  /*41f70*/  VIMNMX R51, R51, R4, !PT ;  /* 0x0000000433337248 */ /* 0x000fce0007fe0100 */
.L_x_4033:
[----:B------:R-:W-:Y:S05]  /*41f80*/  BSYNC B0 ;  /* 0x0000000000007941 */ /* 0x000fea0003800000 */
.L_x_4032:
[----:B------:R-:W-:Y:S02]  /*41f90*/  ISETP.GT.AND P0, PT, R51, 0x1, !P0 ;  /* 0x000000013300780c */ /* 0x000fe40004704270 */
[----:B------:R-:W-:Y:S02]  /*41fa0*/  ISETP.NE.AND P6, PT, R63, RZ, PT ;  /* 0x000000ff3f00720c */ /* 0x000fe40003fc5270 */
[----:B------:R-:W-:Y:S02]  /*41fb0*/  ISETP.LT.OR P0, PT, R49, 0x2, P0 ;  /* 0x000000023100780c */ /* 0x000fe40000701670 */
[----:B------:R-:W-:Y:S02]  /*41fc0*/  ISETP.GT.AND P1, PT, R51, 0x8, !P1 ;  /* 0x000000083300780c */ /* 0x000fe40004f24270 */
[----:B------:R-:W-:Y:S02]  /*41fd0*/  FSEL R12, R12, -INF , !P0 ;  /* 0xff8000000c0c7808 */ /* 0x000fe40004000000 */
[----:B------:R-:W-:-:S02]  /*41fe0*/  ISETP.NE.AND P0, PT, R55, RZ, PT ;  /* 0x000000ff3700720c */ /* 0x000fc40003f05270 */
[----:B------:R-:W-:Y:S02]  /*41ff0*/  ISETP.LT.OR P1, PT, R49, 0x9, P1 ;  /* 0x000000093100780c */ /* 0x000fe40000f21670 */
[----:B------:R-:W-:Y:S02]  /*42000*/  ISETP.GT.AND P0, PT, R51, 0x9, !P0 ;  /* 0x000000093300780c */ /* 0x000fe40004704270 */
[----:B------:R-:W-:Y:S02]  /*42010*/  FSEL R13, R13, -INF , !P1 ;  /* 0xff8000000d0d7808 */ /* 0x000fe40004800000 */
[----:B------:R-:W-:Y:S02]  /*42020*/  ISETP.LT.OR P0, PT, R49, 0xa, P0 ;  /* 0x0000000a3100780c */ /* 0x000fe40000701670 */
[----:B------:R-:W-:Y:S02]  /*42030*/  ISETP.NE.AND P1, PT, R65, RZ, PT ;  /* 0x000000ff4100720c */ /* 0x000fe40003f25270 */
[----:B------:R-:W-:-:S02]  /*42040*/  FSEL R14, R14, -INF , !P0 ;  /* 0xff8000000e0e7808 */ /* 0x000fc40004000000 */
[----:B------:R-:W-:Y:S02]  /*42050*/  ISETP.NE.AND P0, PT, R58, RZ, PT ;  /* 0x000000ff3a00720c */ /* 0x000fe40003f05270 */
[----:B------:R-:W-:Y:S02]  /*42060*/  MOV R10, UR37 ;  /* 0x00000025000a7c02 */ /* 0x000fe40008000f00 */
[----:B------:R-:W-:Y:S02]  /*42070*/  ISETP.GT.AND P0, PT, R51, 0x10, !P0 ;  /* 0x000000103300780c */ /* 0x000fe40004704270 */
[----:B------:R-:W-:Y:S02]  /*42080*/  MOV R11, UR36 ;  /* 0x00000024000b7c02 */ /* 0x000fe40008000f00 */
        /* <DEDUP_REMOVED lines=17> */
[----:B------:R-:W-:Y:S02]  /*421a0*/  ISETP.GT.AND P2, PT, R51, 0x29, !P2 ;  /* 0x000000293300780c */ /* 0x000fe40005744270 */
[----:B------:R-:W-:-:S02]  /*421b0*/  FSEL R31, R31, -INF , !P0 ;  /* 0xff8000001f1f7808 */ /* 0x000fc40004000000 */
[----:B------:R-:W-:Y:S02]  /*421c0*/  ISETP.NE.AND P0, PT, R53, RZ, PT ;  /* 0x000000ff3500720c */ /* 0x000fe40003f05270 */
[C---:B------:R-:W-:Y:S02]  /*421d0*/  ISETP.GT.AND P3, PT, R51.reuse, 0x30, !P3 ;  /* 0x000000303300780c */ /* 0x040fe40005f64270 */
[C---:B------:R-:W-:Y:S02]  /*421e0*/  ISETP.GT.AND P0, PT, R51.reuse, RZ, !P0 ;  /* 0x000000ff3300720c */ /* 0x040fe40004704270 */
[----:B------:R-:W-:Y:S02]  /*421f0*/  ISETP.GT.AND P4, PT, R51, 0x31, !P4 ;  /* 0x000000313300780c */ /* 0x000fe40006784270 */
[----:B------:R-:W-:Y:S02]  /*42200*/  ISETP.LT.OR P0, PT, R49, 0x1, P0 ;  /* 0x000000013100780c */ /* 0x000fe40000701670 */
[----:B------:R-:W-:-:S02]  /*42210*/  ISETP.NE.AND P6, PT, R56, RZ, PT ;  /* 0x000000ff3800720c */ /* 0x000fc40003fc5270 */
[----:B------:R-:W-:Y:S02]  /*42220*/  FSEL R7, R5, -INF , !P0 ;  /* 0xff80000005077808 */ /* 0x000fe40004000000 */
[----:B------:R-:W2:Y:S01]  /*42230*/  LDL.64 R4, [R0+0x70] ;  /* 0x0000700000047983 */ /* 0x000ea20000100a00 */
[----:B------:R-:W-:Y:S02]  /*42240*/  ISETP.NE.AND P0, PT, R64, RZ, PT ;  /* 0x000000ff4000720c */ /* 0x000fe40003f05270 */
[----:B------:R-:W-:-:S04]  /*42250*/  FMNMX.FTZ R6, R7, R12, !PT ;  /* 0x0000000c07067209 */ /* 0x000fc80007810000 */
[----:B------:R-:W-:-:S04]  /*42260*/  FMNMX.FTZ R9, R13, R6, !PT ;  /* 0x000000060d097209 */ /* 0x000fc80007810000 */
[----:B------:R-:W-:-:S04]  /*42270*/  FMNMX.FTZ R9, R14, R9, !PT ;  /* 0x000000090e097209 */ /* 0x000fc80007810000 */
[----:B------:R-:W-:-:S04]  /*42280*/  FMNMX.FTZ R6, R24, R9, !PT ;  /* 0x0000000918067209 */ /* 0x000fc80007810000 */
[----:B------:R-:W-:Y:S02]  /*42290*/  FMNMX.FTZ R9, R25, R6, !PT ;  /* 0x0000000619097209 */ /* 0x000fe40007810000 */
[----:B------:R-:W-:Y:S02]  /*422a0*/  ISETP.GT.AND P0, PT, R51, 0x21, !P0 ;  /* 0x000000213300780c */ /* 0x000fe40004704270 */
[----:B------:R-:W-:Y:S02]  /*422b0*/  FMNMX.FTZ R6, R26, R9, !PT ;  /* 0x000000091a067209 */ /* 0x000fe40007810000 */
[----:B------:R-:W-:Y:S02]  /*422c0*/  ISETP.LT.OR P0, PT, R49, 0x22, P0 ;  /* 0x000000223100780c */ /* 0x000fe40000701670 */
[----:B------:R-:W-:Y:S02]  /*422d0*/  FMNMX.FTZ R6, R27, R6, !PT ;  /* 0x000000061b067209 */ /* 0x000fe40007810000 */
[----:B------:R-:W-:-:S02]  /*422e0*/  ISETP.LT.OR P1, PT, R49, 0x29, P1 ;  /* 0x000000293100780c */ /* 0x000fc40000f21670 */
[----:B------:R-:W-:Y:S02]  /*422f0*/  FSEL R30, R30, -INF , !P0 ;  /* 0xff8000001e1e7808 */ /* 0x000fe40004000000 */
[----:B------:R-:W-:Y:S02]  /*42300*/  FMNMX.FTZ R9, R31, R6, !PT ;  /* 0x000000061f097209 */ /* 0x000fe40007810000 */
[C---:B------:R-:W-:Y:S02]  /*42310*/  ISETP.LT.OR P2, PT, R49.reuse, 0x2a, P2 ;  /* 0x0000002a3100780c */ /* 0x040fe40001741670 */
[----:B------:R-:W-:Y:S02]  /*42320*/  FSEL R34, R34, -INF , !P1 ;  /* 0xff80000022227808 */ /* 0x000fe40004800000 */
[----:B------:R-:W-:Y:S02]  /*42330*/  FMNMX.FTZ R9, R30, R9, !PT ;  /* 0x000000091e097209 */ /* 0x000fe40007810000 */
[----:B------:R-:W-:-:S02]  /*42340*/  ISETP.LT.OR P3, PT, R49, 0x31, P3 ;  /* 0x000000313100780c */ /* 0x000fc40001f61670 */
[----:B------:R-:W-:Y:S02]  /*42350*/  FSEL R35, R35, -INF , !P2 ;  /* 0xff80000023237808 */ /* 0x000fe40005000000 */
[----:B------:R-:W-:Y:S02]  /*42360*/  FMNMX.FTZ R6, R34, R9, !PT ;  /* 0x0000000922067209 */ /* 0x000fe40007810000 */
[----:B------:R-:W-:Y:S02]  /*42370*/  ISETP.GT.AND P5, PT, R51, 0x38, !P5 ;  /* 0x000000383300780c */ /* 0x000fe40006fa4270 */
[----:B------:R-:W-:Y:S02]  /*42380*/  ISETP.LT.OR P4, PT, R49, 0x32, P4 ;  /* 0x000000323100780c */ /* 0x000fe40002781670 */
[----:B------:R-:W-:Y:S02]  /*42390*/  FSEL R42, R42, -INF , !P3 ;  /* 0xff8000002a2a7808 */ /* 0x000fe40005800000 */
[----:B------:R-:W-:-:S02]  /*423a0*/  FMNMX.FTZ R9, R35, R6, !PT ;  /* 0x0000000623097209 */ /* 0x000fc40007810000 */
[----:B------:R-:W-:Y:S02]  /*423b0*/  ISETP.GT.AND P0, PT, R51, 0x39, !P6 ;  /* 0x000000393300780c */ /* 0x000fe40007704270 */
[C---:B------:R-:W-:Y:S02]  /*423c0*/  ISETP.LT.OR P5, PT, R49.reuse, 0x39, P5 ;  /* 0x000000393100780c */ /* 0x040fe40002fa1670 */
[----:B------:R-:W-:Y:S02]  /*423d0*/  FSEL R44, R44, -INF , !P4 ;  /* 0xff8000002c2c7808 */ /* 0x000fe40006000000 */
[----:B------:R-:W-:Y:S02]  /*423e0*/  FMNMX.FTZ R9, R42, R9, !PT ;  /* 0x000000092a097209 */ /* 0x000fe40007810000 */
[----:B------:R-:W-:Y:S02]  /*423f0*/  ISETP.LT.OR P0, PT, R49, 0x3a, P0 ;  /* 0x0000003a3100780c */ /* 0x000fe40000701670 */
[----:B------:R-:W-:-:S02]  /*42400*/  R2UR UR4, R2 ;  /* 0x00000000020472ca */ /* 0x000fc400000e0000 */
[C---:B------:R-:W-:Y:S02]  /*42410*/  R2UR UR5, R3.reuse ;  /* 0x00000000030572ca */ /* 0x040fe400000e0000 */
[----:B------:R-:W-:Y:S02]  /*42420*/  FSEL R46, R46, -INF , !P5 ;  /* 0xff8000002e2e7808 */ /* 0x000fe40006800000 */
[----:B------:R-:W-:Y:S02]  /*42430*/  FMNMX.FTZ R9, R44, R9, !PT ;  /* 0x000000092c097209 */ /* 0x000fe40007810000 */
[----:B------:R-:W-:Y:S02]  /*42440*/  R2UR UR6, R2 ;  /* 0x00000000020672ca */ /* 0x000fe400000e0000 */
[----:B------:R-:W-:Y:S02]  /*42450*/  R2UR UR7, R3 ;  /* 0x00000000030772ca */ /* 0x000fe400000e0000 */
[----:B------:R-:W-:-:S02]  /*42460*/  FSEL R15, R15, -INF , !P0 ;  /* 0xff8000000f0f7808 */ /* 0x000fc40004000000 */
[----:B------:R-:W-:-:S04]  /*42470*/  FMNMX.FTZ R6, R46, R9, !PT ;  /* 0x000000092e067209 */ /* 0x000fc80007810000 */
[----:B------:R-:W-:-:S05]  /*42480*/  FMNMX.FTZ R47, R15, R6, !PT ;  /* 0x000000060f2f7209 */ /* 0x000fca0007810000 */
[----:B--2---:R-:W-:Y:S04]  /*42490*/  ST.E desc[UR4][R4.64+0x4], R47 ;  /* 0x0000042f04007985 */ /* 0x004fe8000c101904 */
[----:B------:R-:W2:Y:S01]  /*424a0*/  LD.E R8, desc[UR6][R4.64+0x4] ;  /* 0x0000040604087980 */ /* 0x000ea2000c101900 */
        /* <DEDUP_REMOVED lines=15> */
[----:B------:R-:W0:Y:S01]  /*425a0*/  SHFL.BFLY PT, R6, R9, 0x2, 0x1f ;  /* 0x0c401f0009067f89 */ /* 0x000e2200000e0000 */
[----:B------:R-:W-:Y:S02]  /*425b0*/  R2UR UR8, R2 ;  /* 0x00000000020872ca */ /* 0x000fe400000e0000 */
[----:B------:R-:W-:Y:S02]  /*425c0*/  R2UR UR9, R3 ;  /* 0x00000000030972ca */ /* 0x000fe400000e0000 */
[----:B0-----:R-:W-:Y:S01]  /*425d0*/  FMNMX.FTZ R6, R9, R6, !PT ;  /* 0x0000000609067209 */ /* 0x001fe20007810000 */
[----:B------:R-:W-:Y:S04]  /*425e0*/  ST.E desc[UR4][R4.64], R9 ;  /* 0x0000000904007985 */ /* 0x000fe8000c101904 */
[----:B--2---:R-:W0:Y:S02]  /*425f0*/  SHFL.BFLY PT, R47, R8, 0x2, 0x1f ;  /* 0x0c401f00082f7f89 */ /* 0x004e2400000e0000 */
[----:B0-----:R-:W-:-:S02]  /*42600*/  FMNMX.FTZ R49, R8, R47, !PT ;  /* 0x0000002f08317209 */ /* 0x001fc40007810000 */
[----:B------:R-:W0:Y:S04]  /*42610*/  SHFL.BFLY PT, R47, R6, 0x1, 0x1f ;  /* 0x0c201f00062f7f89 */ /* 0x000e2800000e0000 */
[----:B------:R-:W1:Y:S01]  /*42620*/  SHFL.BFLY PT, R50, R49, 0x1, 0x1f ;  /* 0x0c201f0031327f89 */ /* 0x000e6200000e0000 */
[----:B0-----:R-:W-:Y:S02]  /*42630*/  FMNMX.FTZ R47, R6, R47, !PT ;  /* 0x0000002f062f7209 */ /* 0x001fe40007810000 */
[----:B-1----:R-:W-:-:S03]  /*42640*/  FMNMX.FTZ R51, R49, R50, !PT ;  /* 0x0000003231337209 */ /* 0x002fc60007810000 */
[----:B------:R-:W-:Y:S04]  /*42650*/  ST.E desc[UR6][R4.64], R47 ;  /* 0x0000002f04007985 */ /* 0x000fe8000c101906 */
[----:B------:R0:W-:Y:S04]  /*42660*/  ST.E desc[UR8][R4.64+0x4], R51 ;  /* 0x0000043304007985 */ /* 0x0001e8000c101908 */
[----:B0-----:R-:W2:Y:S04]  /*42670*/  LDL.64 R4, [R0+0x70] ;  /* 0x0000700000047983 */ /* 0x001ea80000100a00 */
[----:B--2---:R-:W2:Y:S04]  /*42680*/  LD.E R6, desc[UR6][R4.64+0x20] ;  /* 0x0000200604067980 */ /* 0x004ea8000c101900 */
[----:B------:R-:W2:Y:S04]  /*42690*/  LD.E R49, desc[UR4][R4.64] ;  /* 0x0000000404317980 */ /* 0x000ea8000c101900 */
[----:B------:R-:W3:Y:S01]  /*426a0*/  LD.E R53, desc[UR4][R4.64+0x4] ;  /* 0x0000040404357980 */ /* 0x000ee2000c101900 */
[C---:B--2---:R-:W-:Y:S01]  /*426b0*/  FMUL.FTZ R8, R49.reuse, R6 ;  /* 0x0000000631087220 */ /* 0x044fe20000410000 */
[----:B------:R-:W-:-:S04]  /*426c0*/  FSETP.NEU.FTZ.AND P0, PT, R49, -INF , PT ;  /* 0xff8000003100780b */ /* 0x000fc80003f1d000 */
[----:B------:R-:W-:Y:S01]  /*426d0*/  FSEL R9, R8, RZ, P0 ;  /* 0x000000ff08097208 */ /* 0x000fe20000000000 */
[----:B---3--:R-:W-:Y:S01]  /*426e0*/  FMUL.FTZ R8, R6, R53 ;  /* 0x0000003506087220 */ /* 0x008fe20000410000 */
[----:B------:R-:W-:-:S03]  /*426f0*/  FSETP.NEU.FTZ.AND P0, PT, R53, -INF , PT ;  /* 0xff8000003500780b */ /* 0x000fc60003f1d000 */
        /* <DEDUP_REMOVED lines=16> */
[----:B------:R-:W-:-:S05]  /*42800*/  FSEL R9, R8, RZ, P0 ;  /* 0x000000ff08097208 */ /* 0x000fca0000000000 */
[-CC-:B------:R-:W-:Y:S01]  /*42810*/  FFMA.FTZ R153, R7, R6.reuse, -R9.reuse ;  /* 0x0000000607997223 */ /* 0x180fe20000010809 */
[-CC-:B------:R-:W-:Y:S01]  /*42820*/  FFMA.FTZ R12, R12, R6.reuse, -R9.reuse ;  /* 0x000000060c0c7223 */ /* 0x180fe20000010809 */
[-CC-:B------:R-:W-:Y:S01]  /*42830*/  FFMA.FTZ R155, R13, R6.reuse, -R9.reuse ;  /* 0x000000060d9b7223 */ /* 0x180fe20000010809 */
[----:B------:R-:W-:Y:S01]  /*42840*/  MUFU.EX2 R152, R152 ;  /* 0x0000009800987308 */ /* 0x000fe20000000800 */
[----:B------:R-:W-:-:S07]  /*42850*/  FFMA.FTZ R14, R14, R6, -R9 ;  /* 0x000000060e0e7223 */ /* 0x000fce0000010809 */
[----:B------:R-:W0:Y:S01]  /*42860*/  MUFU.EX2 R47, R47 ;  /* 0x0000002f002f7308 */ /* 0x000e220000000800 */
[----:B------:R-:W-:-:S07]  /*42870*/  FFMA.FTZ R169, R24, R6, -R9 ;  /* 0x0000000618a97223 */ /* 0x000fce0000010809 */
[----:B------:R-:W-:Y:S08]  /*42880*/  MUFU.EX2 R153, R153 ;  /* 0x0000009900997308 */ /* 0x000ff00000000800 */
[----:B------:R-:W1:Y:S01]  /*42890*/  MUFU.EX2 R12, R12 ;  /* 0x0000000c000c7308 */ /* 0x000e620000000800 */
[----:B------:R-:W-:-:S07]  /*428a0*/  FFMA.FTZ R20, R25, R6, -R9 ;  /* 0x0000000619147223 */ /* 0x000fce0000010809 */
[----:B------:R-:W2:Y:S08]  /*428b0*/  MUFU.EX2 R154, R154 ;  /* 0x0000009a009a7308 */ /* 0x000eb00000000800 */
[----:B------:R-:W3:Y:S01]  /*428c0*/  MUFU.EX2 R155, R155 ;  /* 0x0000009b009b7308 */ /* 0x000ee20000000800 */
[----:B------:R-:W-:-:S07]  /*428d0*/  FFMA.FTZ R171, R26, R6, -R9 ;  /* 0x000000061aab7223 */ /* 0x000fce0000010809 */
[----:B------:R-:W4:Y:S08]  /*428e0*/  MUFU.EX2 R29, R29 ;  /* 0x0000001d001d7308 */ /* 0x000f300000000800 */
[----:B------:R-:W4:Y:S01]  /*428f0*/  MUFU.EX2 R14, R14 ;  /* 0x0000000e000e7308 */ /* 0x000f220000000800 */
[----:B0-----:R-:W-:Y:S01]  /*42900*/  FADD.FTZ R7, R152, R47 ;  /* 0x0000002f98077221 */ /* 0x001fe20000010000 */
[----:B-1----:R-:W-:-:S06]  /*42910*/  FADD.FTZ R8, R153, R12 ;  /* 0x0000000c99087221 */ /* 0x002fcc0000010000 */
[----:B------:R-:W0:Y:S01]  /*42920*/  MUFU.EX2 R168, R168 ;  /* 0x000000a800a87308 */ /* 0x000e220000000800 */
[----:B------:R-:W-:-:S07]  /*42930*/  FFMA.FTZ R24, R27, R6, -R9 ;  /* 0x000000061b187223 */ /* 0x000fce0000010809 */
[----:B------:R-:W1:Y:S01]  /*42940*/  MUFU.EX2 R169, R169 ;  /* 0x000000a900a97308 */ /* 0x000e620000000800 */
[----:B------:R-:W-:Y:S01]  /*42950*/  FFMA.FTZ R26, R30, R6, -R9 ;  /* 0x000000061e1a7223 */ /* 0x000fe20000010809 */
[----:B--2---:R-:W-:Y:S01]  /*42960*/  FADD.FTZ R30, R154, R7 ;  /* 0x000000079a1e7221 */ /* 0x004fe20000010000 */
[----:B---3--:R-:W-:-:S05]  /*42970*/  FADD.FTZ R7, R155, R8 ;  /* 0x000000089b077221 */ /* 0x008fca0000010000 */
[----:B------:R-:W2:Y:S01]  /*42980*/  MUFU.EX2 R33, R33 ;  /* 0x0000002100217308 */ /* 0x000ea20000000800 */
[----:B------:R-:W-:-:S07]  /*42990*/  FFMA.FTZ R173, R31, R6, -R9 ;  /* 0x000000061fad7223 */ /* 0x000fce0000010809 */
[----:B------:R-:W3:Y:S01]  /*429a0*/  MUFU.EX2 R20, R20 ;  /* 0x0000001400147308 */ /* 0x000ee20000000800 */
[----:B----4-:R-:W-:Y:S01]  /*429b0*/  FADD.FTZ R13, R29, R30 ;  /* 0x0000001e1d0d7221 */ /* 0x010fe20000010000 */
[----:B------:R-:W-:-:S06]  /*429c0*/  FADD.FTZ R8, R14, R7 ;  /* 0x000000070e087221 */ /* 0x000fcc0000010000 */
[----:B------:R-:W4:Y:S08]  /*429d0*/  MUFU.EX2 R170, R170 ;  /* 0x000000aa00aa7308 */ /* 0x000f300000000800 */
[----:B------:R-:W4:Y:S01]  /*429e0*/  MUFU.EX2 R171, R171 ;  /* 0x000000ab00ab7308 */ /* 0x000f220000000800 */
[----:B0-----:R-:W-:Y:S01]  /*429f0*/  FADD.FTZ R30, R168, R13 ;  /* 0x0000000da81e7221 */ /* 0x001fe20000010000 */
[----:B-1----:R-:W-:-:S06]  /*42a00*/  FADD.FTZ R7, R169, R8 ;  /* 0x00000008a9077221 */ /* 0x002fcc0000010000 */
[----:B------:R-:W0:Y:S01]  /*42a10*/  MUFU.EX2 R37, R37 ;  /* 0x0000002500257308 */ /* 0x000e220000000800 */
[----:B------:R-:W-:-:S07]  /*42a20*/  FFMA.FTZ R175, R34, R6, -R9 ;  /* 0x0000000622af7223 */ /* 0x000fce0000010809 */
[----:B------:R-:W1:Y:S01]  /*42a30*/  MUFU.EX2 R24, R24 ;  /* 0x0000001800187308 */ /* 0x000e620000000800 */
[----:B--2---:R-:W-:Y:S01]  /*42a40*/  FADD.FTZ R13, R33, R30 ;  /* 0x0000001e210d7221 */ /* 0x004fe20000010000 */
[----:B---3--:R-:W-:-:S06]  /*42a50*/  FADD.FTZ R8, R20, R7 ;  /* 0x0000000714087221 */ /* 0x008fcc0000010000 */
[----:B------:R-:W2:Y:S01]  /*42a60*/  MUFU.EX2 R172, R172 ;  /* 0x000000ac00ac7308 */ /* 0x000ea20000000800 */
[----:B------:R-:W-:-:S07]  /*42a70*/  FFMA.FTZ R28, R35, R6, -R9 ;  /* 0x00000006231c7223 */ /* 0x000fce0000010809 */
[----:B------:R-:W3:Y:S01]  /*42a80*/  MUFU.EX2 R173, R173 ;  /* 0x000000ad00ad7308 */ /* 0x000ee20000000800 */
[----:B----4-:R-:W-:Y:S01]  /*42a90*/  FADD.FTZ R30, R170, R13 ;  /* 0x0000000daa1e7221 */ /* 0x010fe20000010000 */
[----:B------:R-:W-:-:S06]  /*42aa0*/  FADD.FTZ R7, R171, R8 ;  /* 0x00000008ab077221 */ /* 0x000fcc0000010000 */
[----:B------:R-:W4:Y:S01]  /*42ab0*/  MUFU.EX2 R39, R39 ;  /* 0x0000002700277308 */ /* 0x000f220000000800 */
[----:B------:R-:W-:-:S07]  /*42ac0*/  FFMA.FTZ R177, R42, R6, -R9 ;  /* 0x000000062ab17223 */ /* 0x000fce0000010809 */
        /* <DEDUP_REMOVED lines=13> */
[----:B------:R-:W4:Y:S08]  /*42ba0*/  MUFU.EX2 R176, R176 ;  /* 0x000000b000b07308 */ /* 0x000f300000000800 */
[----:B------:R-:W4:Y:S01]  /*42bb0*/  MUFU.EX2 R177, R177 ;  /* 0x000000b100b17308 */ /* 0x000f220000000800 */
[----:B------:R-:W-:Y:S01]  /*42bc0*/  FFMA.FTZ R6, R15, R6, -R9 ;  /* 0x000000060f067223 */ /* 0x000fe20000010809 */
[----:B0-----:R-:W-:Y:S01]  /*42bd0*/  FADD.FTZ R30, R174, R13 ;  /* 0x0000000dae1e7221 */ /* 0x001fe20000010000 */
[----:B-1----:R-:W-:-:S05]  /*42be0*/  FADD.FTZ R7, R175, R8 ;  /* 0x00000008af077221 */ /* 0x002fca0000010000 */
[----:B------:R-:W0:Y:S08]  /*42bf0*/  MUFU.EX2 R43, R43 ;  /* 0x0000002b002b7308 */ /* 0x000e300000000800 */
[----:B------:R-:W1:Y:S01]  /*42c00*/  MUFU.EX2 R44, R44 ;  /* 0x0000002c002c7308 */ /* 0x000e620000000800 */
[----:B--2---:R-:W-:Y:S01]  /*42c10*/  FADD.FTZ R9, R41, R30 ;  /* 0x0000001e29097221 */ /* 0x004fe20000010000 */
[----:B---3--:R-:W-:-:S06]  /*42c20*/  FADD.FTZ R8, R28, R7 ;  /* 0x000000071c087221 */ /* 0x008fcc0000010000 */
[----:B------:R-:W2:Y:S08]  /*42c30*/  MUFU.EX2 R178, R178 ;  /* 0x000000b200b27308 */ /* 0x000eb00000000800 */
[----:B------:R-:W3:Y:S01]  /*42c40*/  MUFU.EX2 R46, R46 ;  /* 0x0000002e002e7308 */ /* 0x000ee20000000800 */
[----:B----4-:R-:W-:Y:S01]  /*42c50*/  FADD.FTZ R30, R176, R9 ;  /* 0x00000009b01e7221 */ /* 0x010fe20000010000 */
[----:B------:R-:W-:-:S06]  /*42c60*/  FADD.FTZ R7, R177, R8 ;  /* 0x00000008b1077221 */ /* 0x000fcc0000010000 */
[----:B------:R-:W4:Y:S08]  /*42c70*/  MUFU.EX2 R21, R21 ;  /* 0x0000001500157308 */ /* 0x000f300000000800 */
[----:B------:R-:W4:Y:S01]  /*42c80*/  MUFU.EX2 R179, R6 ;  /* 0x0000000600b37308 */ /* 0x000f220000000800 */
[----:B0-----:R-:W-:Y:S01]  /*42c90*/  FADD.FTZ R9, R43, R30 ;  /* 0x0000001e2b097221 */ /* 0x001fe20000010000 */
[----:B-1----:R-:W-:-:S03]  /*42ca0*/  FADD.FTZ R7, R44, R7 ;  /* 0x000000072c077221 */ /* 0x002fc60000010000 */
[----:B--2---:R-:W-:Y:S01]  /*42cb0*/  FADD.FTZ R8, R178, R9 ;  /* 0x00000009b2087221 */ /* 0x004fe20000010000 */
[----:B---3--:R-:W-:-:S03]  /*42cc0*/  FADD.FTZ R30, R46, R7 ;  /* 0x000000072e1e7221 */ /* 0x008fc60000010000 */
[----:B----4-:R-:W-:Y:S01]  /*42cd0*/  FADD.FTZ R13, R21, R8 ;  /* 0x00000008150d7221 */ /* 0x010fe20000010000 */
[----:B------:R-:W-:-:S04]  /*42ce0*/  FADD.FTZ R15, R179, R30 ;  /* 0x0000001eb30f7221 */ /* 0x000fc80000010000 */
[----:B------:R-:W-:Y:S04]  /*42cf0*/  ST.E desc[UR4][R4.64+0x10], R13 ;  /* 0x0000100d04007985 */ /* 0x000fe8000c101904 */
[----:B------:R0:W-:Y:S04]  /*42d00*/  ST.E desc[UR6][R4.64+0x14], R15 ;  /* 0x0000140f04007985 */ /* 0x0001e8000c101906 */
[----:B------:R-:W2:Y:S01]  /*42d10*/  LDL.64 R8, [R0+0x80] ;  /* 0x0000800000087983 */ /* 0x000ea20000100a00 */
[----:B------:R-:W-:Y:S06]  /*42d20*/  BAR.SYNC.DEFER_BLOCKING 0xf, 0x100 ;  /* 0x03c4000000007b1d */ /* 0x000fec0000010000 */
[----:B0-----:R-:W3:Y:S01]  /*42d30*/  LDL.64 R4, [R0+0x88] ;  /* 0x0000880000047983 */ /* 0x001ee20000100a00 */
[----:B------:R-:W-:-:S02]  /*42d40*/  R2UR UR10, R2 ;  /* 0x00000000020a72ca */ /* 0x000fc400000e0000 */
[----:B------:R-:W-:Y:S01]  /*42d50*/  R2UR UR11, R3 ;  /* 0x00000000030b72ca */ /* 0x000fe200000e0000 */
[----:B------:R-:W4:Y:S04]  /*42d60*/  LDL.64 R138, [R0] ;  /* 0x00000000008a7983 */ /* 0x000f280000100a00 */
[----:B--2---:R-:W2:Y:S04]  /*42d70*/  LD.E.64 R8, desc[UR4][R8.64+0x10] ;  /* 0x0000100408087980 */ /* 0x004ea8000c101b00 */
[----:B--2---:R-:W2:Y:S04]  /*42d80*/  LD.E.64 R6, desc[UR6][R8.64+0x8] ;  /* 0x0000080608067980 */ /* 0x004ea8000c101b00 */
[----:B------:R-:W3:Y:S01]  /*42d90*/  LD.E.64 R8, desc[UR4][R8.64] ;  /* 0x0000000408087980 */ /* 0x000ee2000c101b00 */
[----:B------:R-:W-:-:S02]  /*42da0*/  R2UR UR12, R2 ;  /* 0x00000000020c72ca */ /* 0x000fc400000e0000 */
[----:B------:R-:W-:Y:S02]  /*42db0*/  R2UR UR13, R3 ;  /* 0x00000000030d72ca */ /* 0x000fe400000e0000 */
        /* <DEDUP_REMOVED lines=16> */
[----:B--2---:R-:W-:-:S02]  /*42ec0*/  MOV R32, R6 ;  /* 0x0000000600207202 */ /* 0x004fc40000000f00 */
[----:B------:R-:W2:Y:S03]  /*42ed0*/  LDL.64 R6, [R0+0x90] ;  /* 0x0000900000067983 */ /* 0x000ea60000100a00 */
[--C-:B---3--:R-:W-:Y:S02]  /*42ee0*/  IMAD R30, R8, 0x2, R32.reuse ;  /* 0x00000002081e7824 */ /* 0x108fe400078e0220 */
[C---:B------:R-:W-:Y:S02]  /*42ef0*/  IMAD R13, R9.reuse, 0x2, R32 ;  /* 0x00000002090d7824 */ /* 0x040fe400078e0220 */
[----:B------:R-:W-:Y:S01]  /*42f00*/  IMAD R15, R9, 0x2, R30 ;  /* 0x00000002090f7824 */ /* 0x000fe200078e021e */
[----:B------:R-:W-:Y:S04]  /*42f10*/  STSM.16.M88.4 [R32], R152 ;  /* 0x0000009820007844 */ /* 0x000fe80000000200 */
[----:B------:R-:W-:Y:S04]  /*42f20*/  STSM.16.M88.4 [R30], R168 ;  /* 0x000000a81e007844 */ /* 0x000fe80000000200 */
[----:B------:R0:W-:Y:S04]  /*42f30*/  STSM.16.M88.4 [R13], R172 ;  /* 0x000000ac0d007844 */ /* 0x0001e80000000200 */
[----:B------:R1:W-:Y:S04]  /*42f40*/  STSM.16.M88.4 [R15], R176 ;  /* 0x000000b00f007844 */ /* 0x0003e80000000200 */
        /* <DEDUP_REMOVED lines=8> */
[----:B----4-:R-:W4:Y:S01]  /*42fd0*/  LD.E R138, desc[UR4][R138.64] ;  /* 0x000000048a8a7980 */ /* 0x010f22000c101900 */
[C---:B------:R-:W-:Y:S02]  /*42fe0*/  R2UR UR16, R2.reuse ;  /* 0x00000000021072ca */ /* 0x040fe400000e0000 */
[C---:B------:R-:W-:Y:S01]  /*42ff0*/  R2UR UR17, R3.reuse ;  /* 0x00000000031172ca */ /* 0x040fe200000e0000 */
[----:B------:R-:W4:Y:S01]  /*43000*/  LD.E R24, desc[UR8][R4.64+0x38] ;  /* 0x0000380804187980 */ /* 0x000f22000c101900 */
[C---:B------:R-:W-:Y:S02]  /*43010*/  R2UR UR18, R2.reuse ;  /* 0x00000000021272ca */ /* 0x040fe400000e0000 */
[----:B------:R-:W-:Y:S01]  /*43020*/  R2UR UR19, R3 ;  /* 0x00000000031372ca */ /* 0x000fe200000e0000 */
[----:B------:R-:W4:Y:S01]  /*43030*/  LD.E R26, desc[UR12][R4.64+0x40] ;  /* 0x0000400c041a7980 */ /* 0x000f22000c101900 */
[----:B------:R-:W-:-:S02]  /*43040*/  R2UR UR20, R2 ;  /* 0x00000000021472ca */ /* 0x000fc400000e0000 */
[C---:B------:R-:W-:Y:S01]  /*43050*/  R2UR UR21, R3.reuse ;  /* 0x00000000031572ca */ /* 0x040fe200000e0000 */
[----:B------:R-:W4:Y:S01]  /*43060*/  LD.E R35, desc[UR4][R4.64+0x64] ;  /* 0x0000640404237980 */ /* 0x000f22000c101900 */
        /* <DEDUP_REMOVED lines=9> */
[----:B------:R-:W-:Y:S02]  /*43100*/  R2UR UR28, R2 ;  /* 0x00000000021c72ca */ /* 0x000fe400000e0000 */
[----:B------:R-:W-:Y:S01]  /*43110*/  R2UR UR29, R3 ;  /* 0x00000000031d72ca */ /* 0x000fe200000e0000 */
[----:B0-----:R-:W4:Y:S04]  /*43120*/  LD.E R13, desc[UR22][R4.64+0x24] ;  /* 0x00002416040d7980 */ /* 0x001f28000c101900 */
[----:B------:R-:W4:Y:S04]  /*43130*/  LD.E R14, desc[UR24][R4.64+0x28] ;  /* 0x00002818040e7980 */ /* 0x000f28000c101900 */
[----:B-1----:R-:W4:Y:S04]  /*43140*/  LD.E R15, desc[UR26][R4.64+0x2c] ;  /* 0x00002c1a040f7980 */ /* 0x002f28000c101900 */
[----:B------:R-:W4:Y:S04]  /*43150*/  LD.E R20, desc[UR28][R4.64+0x30] ;  /* 0x0000301c04147980 */ /* 0x000f28000c101900 */
        /* <DEDUP_REMOVED lines=51> */
[----:B--2---:R-:W2:Y:S04]  /*43490*/  LD.E.64 R6, desc[UR4][R6.64] ;  /* 0x0000000406067980 */ /* 0x004ea8000c101b00 */
[----:B------:R-:W2:Y:S04]  /*434a0*/  LD.E R83, desc[UR22][R4.64+0x124] ;  /* 0x0001241604537980 */ /* 0x000ea8000c101900 */
[----:B------:R-:W2:Y:S04]  /*434b0*/  LD.E R84, desc[UR24][R4.64+0x128] ;  /* 0x0001281804547980 */ /* 0x000ea8000c101900 */
[----:B------:R-:W2:Y:S04]  /*434c0*/  LD.E R85, desc[UR26][R4.64+0x12c] ;  /* 0x00012c1a04557980 */ /* 0x000ea8000c101900 */
[----:B------:R-:W2:Y:S04]  /*434d0*/  LD.E R86, desc[UR28][R4.64+0x130] ;  /* 0x0001301c04567980 */ /* 0x000ea8000c101900 */
[----:B------:R-:W2:Y:S04]  /*434e0*/  LD.E R87, desc[UR4][R4.64+0x134] ;  /* 0x0001340404577980 */ /* 0x000ea8000c101900 */
[----:B------:R-:W2:Y:S04]  /*434f0*/  LD.E R88, desc[UR6][R4.64+0x138] ;  /* 0x0001380604587980 */ /* 0x000ea8000c101900 */
[----:B---3--:R0:W-:Y:S04]  /*43500*/  ST.E desc[UR6][R4.64], R21 ;  /* 0x0000001504007985 */ /* 0x0081e8000c101906 */
[----:B------:R1:W-:Y:S04]  /*43510*/  ST.E desc[UR8][R4.64+0x4], R25 ;  /* 0x0000041904007985 */ /* 0x0003e8000c101908 */
[----:B------:R3:W-:Y:S04]  /*43520*/  ST.E desc[UR10][R4.64+0x8], R27 ;  /* 0x0000081b04007985 */ /* 0x0007e8000c10190a */
[----:B------:R3:W-:Y:S04]  /*43530*/  ST.E desc[UR12][R4.64+0xc], R29 ;  /* 0x00000c1d04007985 */ /* 0x0007e8000c10190c */
[----:B------:R3:W-:Y:S04]  /*43540*/  ST.E desc[UR14][R4.64+0x10], R31 ;  /* 0x0000101f04007985 */ /* 0x0007e8000c10190e */
[----:B------:R3:W-:Y:S04]  /*43550*/  ST.E desc[UR4][R4.64+0x14], R33 ;  /* 0x0000142104007985 */ /* 0x0007e8000c101904 */
[----:B0-----:R-:W2:Y:S04]  /*43560*/  LD.E R21, desc[UR6][R4.64+0x34] ;  /* 0x0000340604157980 */ /* 0x001ea8000c101900 */
[----:B-1----:R-:W2:Y:S04]  /*43570*/  LD.E R25, desc[UR10][R4.64+0x3c] ;  /* 0x00003c0a04197980 */ /* 0x002ea8000c101900 */
[----:B---3--:R-:W3:Y:S04]  /*43580*/  LD.E R27, desc[UR14][R4.64+0x44] ;  /* 0x0000440e041b7980 */ /* 0x008ee8000c101900 */
        /* <DEDUP_REMOVED lines=52> */
[----:B----4-:R-:W-:Y:S04]  /*438d0*/  ST.E desc[UR4][R4.64+0x18], R8 ;  /* 0x0000180804007985 */ /* 0x010fe8000c101904 */
        /* <DEDUP_REMOVED lines=16> */
[----:B--2---:R-:W-:Y:S04]  /*439e0*/  ST.E desc[UR4][R4.64+0x34], R21 ;  /* 0x0000341504007985 */ /* 0x004fe8000c101904 */
[----:B------:R-:W-:Y:S04]  /*439f0*/  ST.E desc[UR8][R4.64+0x3c], R25 ;  /* 0x00003c1904007985 */ /* 0x000fe8000c101908 */
[----:B---3--:R-:W-:Y:S04]  /*43a00*/  ST.E desc[UR12][R4.64+0x44], R27 ;  /* 0x0000441b04007985 */ /* 0x008fe8000c10190c */
        /* <DEDUP_REMOVED lines=87> */
[----:B------:R-:W-:-:S03]  /*43f80*/  IMAD R6, R138, 0x1000, R6 ;  /* 0x000010008a067824 */ /* 0x000fc600078e0206 */
        /* <DEDUP_REMOVED lines=18> */
[----:B------:R-:W-:Y:S01]  /*440b0*/  HGMMA.64x256x16.F32 R24, R152, gdesc[UR4].tnspB, RZ, !UPT, gsb0 ;  /* 0x43e0000498187df0 */ /* 0x000fe2000c0008ff */
        /* <DEDUP_REMOVED lines=47> */
[----:B------:R-:W-:Y:S01]  /*443b0*/  R2UR UR51, R3 ;  /* 0x00000000033372ca */ /* 0x000fe200000e0000 */
[----:B------:R-:W-:-:S02]  /*443c0*/  VIADD R8, R6, 0x80 ;  /* 0x0000008006087836 */ /* 0x000fc40000000000 */
        /* <DEDUP_REMOVED lines=339> */
[----:B------:R0:W-:Y:S01]  /*45900*/  ST.E desc[UR10][R4.64+0x1fc], R151 ;  /* 0x0001fc9704007985 */ /* 0x0001e2000c10190a */
[----:B------:R-:W-:Y:S01]  /*45910*/  UMOV UR14, UR36 ;  /* 0x00000024000e7c82 */ /* 0x000fe20008000000 */
[----:B------:R-:W-:Y:S01]  /*45920*/  UMOV UR15, UR37 ;  /* 0x00000025000f7c82 */ /* 0x000fe20008000000 */
        /* <DEDUP_REMOVED lines=812> */
[----:B------:R-:W-:Y:S02]  /*48bf0*/  R2UR UR29, R3 ;  /* 0x00000000031d72ca */ /* 0x000fe400000e0000 */
[----:B------:R-:W-:Y:S02]  /*48c00*/  R2UR UR37, R10 ;  /* 0x000000000a2572ca */ /* 0x000fe400000e0000 */
[----:B------:R-:W-:Y:S01]  /*48c10*/  R2UR UR36, R11 ;  /* 0x000000000b2472ca */ /* 0x000fe200000e0000 */
[----:B------:R-:W-:Y:S02]  /*48c20*/  WARPGROUP.DEPBAR.LE gsb0, 0x0 ;  /* 0x00008000000079c5 */ /* 0x000fe40000010000 */
[----:B------:R0:W-:Y:S01]  /*48c30*/  ST.E desc[UR4][R4.64], R24 ;  /* 0x0000001804007985 */ /* 0x0001e2000c101904 */
[----:B------:R-:W-:-:S02]  /*48c40*/  R2UR UR4, R2 ;  /* 0x00000000020472ca */ /* 0x000fc400000e0000 */
[C---:B------:R-:W-:Y:S01]  /*48c50*/  R2UR UR5, R3.reuse ;  /* 0x00000000030572ca */ /* 0x040fe200000e0000 */
[----:B------:R1:W-:Y:S01]  /*48c60*/  ST.E desc[UR6][R4.64+0x4], R25 ;  /* 0x0000041904007985 */ /* 0x0003e2000c101906 */
[C---:B------:R-:W-:Y:S02]  /*48c70*/  R2UR UR6, R2.reuse ;  /* 0x00000000020672ca */ /* 0x040fe400000e0000 */
[C---:B------:R-:W-:Y:S01]  /*48c80*/  R2UR UR7, R3.reuse ;  /* 0x00000000030772ca */ /* 0x040fe200000e0000 */
[----:B------:R2:W-:Y:S01]  /*48c90*/  ST.E desc[UR8][R4.64+0x8], R26 ;  /* 0x0000081a04007985 */ /* 0x0005e2000c101908 */
[C---:B------:R-:W-:Y:S02]  /*48ca0*/  R2UR UR8, R2.reuse ;  /* 0x00000000020872ca */ /* 0x040fe400000e0000 */
[----:B------:R-:W-:Y:S01]  /*48cb0*/  R2UR UR9, R3 ;  /* 0x00000000030972ca */ /* 0x000fe200000e0000 */
        /* <DEDUP_REMOVED lines=370> */
[----:B------:R-:W-:-:S03]  /*4a3e0*/  R2UR UR4, R2 ;  /* 0x00000000020472ca */ /* 0x000fc600000e0000 */
[----:B------:R-:W-:Y:S01]  /*4a3f0*/  ST.E desc[UR6][R4.64+0x1fc], R151 ;  /* 0x0001fc9704007985 */ /* 0x000fe2000c101906 */
[----:B------:R-:W-:-:S03]  /*4a400*/  R2UR UR5, R3 ;  /* 0x00000000030572ca */ /* 0x000fc600000e0000 */
[----:B------:R-:W4:Y:S01]  /*4a410*/  LD.E R6, desc[UR8][R4.64] ;  /* 0x0000000804067980 */ /* 0x000f22000c101900 */
[C---:B------:R-:W-:Y:S02]  /*4a420*/  R2UR UR6, R2.reuse ;  /* 0x00000000020672ca */ /* 0x040fe400000e0000 */
        /* <DEDUP_REMOVED lines=34> */
[----:B0-----:R-:W4:Y:S01]  /*4a650*/  LD.E R24, desc[UR6][R4.64+0x30] ;  /* 0x0000300604187980 */ /* 0x001f22000c101900 */
[----:B------:R-:W-:-:S02]  /*4a660*/  R2UR UR4, R2 ;  /* 0x00000000020472ca */ /* 0x000fc400000e0000 */
[C---:B------:R-:W-:Y:S01]  /*4a670*/  R2UR UR5, R3.reuse ;  /* 0x00000000030572ca */ /* 0x040fe200000e0000 */
[----:B-1----:R-:W4:Y:S01]  /*4a680*/  LD.E R25, desc[UR8][R4.64+0x34] ;  /* 0x0000340804197980 */ /* 0x002f22000c101900 */
[C---:B------:R-:W-:Y:S02]  /*4a690*/  R2UR UR6, R2.reuse ;  /* 0x00000000020672ca */ /* 0x040fe400000e0000 */
[C---:B------:R-:W-:Y:S01]  /*4a6a0*/  R2UR UR7, R3.reuse ;  /* 0x00000000030772ca */ /* 0x040fe200000e0000 */
[----:B--2---:R-:W2:Y:S01]  /*4a6b0*/  LD.E R26, desc[UR10][R4.64+0x38] ;  /* 0x0000380a041a7980 */ /* 0x004ea2000c101900 */
[C---:B------:R-:W-:Y:S02]  /*4a6c0*/  R2UR UR8, R2.reuse ;  /* 0x00000000020872ca */ /* 0x040fe400000e0000 */
[----:B------:R-:W-:Y:S01]  /*4a6d0*/  R2UR UR9, R3 ;  /* 0x00000000030972ca */ /* 0x000fe200000e0000 */
[----:B---3--:R-:W3:Y:S01]  /*4a6e0*/  LD.E R27, desc[UR12][R4.64+0x3c] ;  /* 0x00003c0c041b7980 */ /* 0x008ee2000c101900 */
        /* <DEDUP_REMOVED lines=301> */
[----:B------:R-:W-:Y:S01]  /*4b9c0*/  R2UR UR29, R3 ;  /* 0x00000000031d72ca */ /* 0x000fe200000e0000 */
        /* <DEDUP_REMOVED lines=11> */
[----:B------:R-:W4:Y:S01]  /*4ba80*/  LD.E R139, desc[UR28][R4.64+0x1fc] ;  /* 0x0001fc1c048b7980 */ /* 0x000f22000c101900 */
        /* <DEDUP_REMOVED lines=66> */
[----:B--2---:R-:W-:Y:S01]  /*4beb0*/  ST.E desc[UR10][R4.64+0x38], R26 ;  /* 0x0000381a04007985 */ /* 0x004fe2000c10190a */
[C---:B------:R-:W-:Y:S02]  /*4bec0*/  R2UR UR8, R2.reuse ;  /* 0x00000000020872ca */ /* 0x040fe400000e0000 */
[----:B------:R-:W-:Y:S01]  /*4bed0*/  R2UR UR9, R3 ;  /* 0x00000000030972ca */ /* 0x000fe200000e0000 */
[----:B---3--:R-:W-:Y:S01]  /*4bee0*/  ST.E desc[UR12][R4.64+0x3c], R27 ;  /* 0x00003c1b04007985 */ /* 0x008fe2000c10190c */
[----:B------:R-:W-:-:S02]  /*4bef0*/  R2UR UR10, R2 ;  /* 0x00000000020a72ca */ /* 0x000fc400000e0000 */
[C---:B------:R-:W-:Y:S01]  /*4bf00*/  R2UR UR11, R3.reuse ;  /* 0x00000000030b72ca */ /* 0x040fe200000e0000 */
[----:B----4-:R-:W-:Y:S01]  /*4bf10*/  ST.E desc[UR14][R4.64+0x40], R28 ;  /* 0x0000401c04007985 */ /* 0x010fe2000c10190e */
        /* <DEDUP_REMOVED lines=311> */
[----:B------:R-:W-:Y:S01]  /*4d290*/  @!PT LDS RZ, [RZ] ;  /* 0x00000000fffff984 */ /* 0x000fe20000000800 */
[----:B------:R-:W-:Y:S01]  /*4d2a0*/  @!PT LDS RZ, [RZ] ;  /* 0x00000000fffff984 */ /* 0x000fe20000000800 */
[----:B------:R-:W-:Y:S01]  /*4d2b0*/  @!PT LDS RZ, [RZ] ;  /* 0x00000000fffff984 */ /* 0x000fe20000000800 */
[----:B------:R-:W-:Y:S01]  /*4d2c0*/  @!PT LDS RZ, [RZ] ;  /* 0x00000000fffff984 */ /* 0x000fe20000000800 */
[----:B------:R1:W-:Y:S06]  /*4d2d0*/  MEMBAR.ALL.CTA ;  /* 0x0000000000007992 */ /* 0x0003ec0000008000 */
[----:B-1----:R-:W1:Y:S02]  /*4d2e0*/  FENCE.VIEW.ASYNC.S ;  /* 0x00000000000073c6 */ /* 0x002e640000000000 */
[----:B-1----:R-:W-:-:S02]  /*4d2f0*/  NOP ;  /* 0x0000000000007918 */ /* 0x002fc40000000000 */
[----:B0-----:R-:W2:Y:S01]  /*4d300*/  LDL.64 R4, [R0+0x40] ;  /* 0x0000400000047983 */ /* 0x001ea20000100a00 */
[C---:B------:R-:W-:Y:S02]  /*4d310*/  R2UR UR4, R2.reuse ;  /* 0x00000000020472ca */ /* 0x040fe400000e0000 */
[----:B------:R-:W-:Y:S01]  /*4d320*/  R2UR UR5, R3 ;  /* 0x00000000030572ca */ /* 0x000fe200000e0000 */
[----:B------:R-:W3:Y:S01]  /*4d330*/  LDL.64 R6, [R0] ;  /* 0x0000000000067983 */ /* 0x000ee20000100a00 */
[----:B------:R-:W-:Y:S11]  /*4d340*/  BAR.ARV 0xe, 0x100 ;  /* 0x0384000000007b1d */ /* 0x000ff60000002000 */
[----:B--2---:R-:W2:Y:S01]  /*4d350*/  LD.E R8, desc[UR4][R4.64] ;  /* 0x0000000404087980 */ /* 0x004ea2000c101900 */
[----:B------:R-:W-:-:S02]  /*4d360*/  R2UR UR4, R2 ;  /* 0x00000000020472ca */ /* 0x000fc400000e0000 */
[----:B------:R-:W-:Y:S01]  /*4d370*/  R2UR UR5, R3 ;  /* 0x00000000030572ca */ /* 0x000fe200000e0000 */
[----:B------:R-:W-:-:S12]  /*4d380*/  BSSY B0, `(.L_x_4039) ;  /* 0x0000006000007945 */ /* 0x000fd80003800000 */
[----:B---3--:R0:W5:Y:S01]  /*4d390*/  LD.E R6, desc[UR4][R6.64] ;  /* 0x0000000406067980 */ /* 0x008162000c101900 */
[----:B--2---:R-:W-:-:S04]  /*4d3a0*/  LOP3.LUT R8, R8, 0x1, RZ, 0xfc, !PT ;  /* 0x0000000108087812 */ /* 0x004fc800078efcff */
[----:B------:R-:W-:-:S13]  /*4d3b0*/  ISETP.NE.AND P0, PT, R8, 0x3, PT ;  /* 0x000000030800780c */ /* 0x000fda0003f05270 */
[----:B0-----:R-:W-:Y:S05]  /*4d3c0*/  @!P0 BRA `(.L_x_4040) ;  /* 0x0000000000048947 */ /* 0x001fea0003800000 */
[----:B------:R-:W-:Y:S01]  /*4d3d0*/  BPT.TRAP 0x1 ;  /* 0x000000040000795c */ /* 0x000fe20000300000 */
.L_x_4040:
[----:B------:R-:W-:Y:S05]  /*4d3e0*/  BSYNC B0 ;  /* 0x0000000000007941 */ /* 0x000fea0003800000 */
.L_x_4039:
[C---:B------:R-:W-:Y:S02]  /*4d3f0*/  R2UR UR6, R2.reuse ;  /* 0x00000000020672ca */ /* 0x040fe400000e0000 */
[C---:B------:R-:W-:Y:S02]  /*4d400*/  R2UR UR7, R3.reuse ;  /* 0x00000000030772ca */ /* 0x040fe400000e0000 */
[----:B------:R-:W-:Y:S02]  /*4d410*/  R2UR UR4, R2 ;  /* 0x00000000020472ca */ /* 0x000fe400000e0000 */
[----:B------:R-:W-:-:S09]  /*4d420*/  R2UR UR5, R3 ;  /* 0x00000000030572ca */ /* 0x000fd200000e0000 */
[----:B------:R-:W2:Y:S04]  /*4d430*/  LD.E.64 R2, desc[UR6][R4.64+0x20] ;  /* 0x0000200604027980 */ /* 0x000ea8000c101b00 */
[----:B------:R-:W3:Y:S01]  /*4d440*/  LD.E R0, desc[UR4][R4.64+0xc] ;  /* 0x00000c0404007980 */ /* 0x000ee2000c101900 */
[----:B------:R-:W-:Y:S02]  /*4d450*/  MOV R7, 0x11ef0 ;  /* 0x00011ef000077802 */ /* 0x000fe40000000f00 */
[----:B--2---:R-:W-:-:S03]  /*4d460*/  MOV R3, R2 ;  /* 0x0000000200037202 */ /* 0x004fc60000000f00 */
[----:B------:R-:W-:Y:S02]  /*4d470*/  IMAD.MOV.U32 R2, RZ, RZ, R7 ;  /* 0x000000ffff027224 */ /* 0x000fe400078e0007 */
[----:B-----5:R-:W-:-:S05]  /*4d480*/  IMAD R3, R6, 0x8, R3 ;  /* 0x0000000806037824 */ /* 0x020fca00078e0203 */
[----:B---3--:R-:W-:Y:S01]  /*4d490*/  PRMT R0, R0, 0x654, R3 ;  /* 0x0000065400007816 */ /* 0x008fe20000000003 */
[----:B------:R-:W-:-:S03]  /*4d4a0*/  IMAD.MOV.U32 R3, RZ, RZ, 0x0 ;  /* 0x00000000ff037424 */ /* 0x000fc600078e00ff */
[----:B------:R0:W-:Y:S02]  /*4d4b0*/  SYNCS.ARRIVE.TRANS64.RED.A1T0 RZ, [R0+URZ], RZ ;  /* 0x000000ff00ff79a7 */ /* 0x0001e4000810043f */
[----:B0-----:R-:W-:Y:S05]  /*4d4c0*/  RET.REL.NODEC R2 `(_ZN7cutlass13device_kernelIN5flash11enable_sm90INS1_16FlashAttnFwdSm90INS1_25CollectiveMainloopFwdSm90ILi2EN4cute5tupleIJNS5_1CILi1EEES8_S8_EEENS6_IJNS7_ILi64EEESA_SA_EEELi512ENS_6half_tEfNS_4arch4Sm90ELb0ELb1ELb1ELb1ELb1ELb1ELb1ELb0ELb0ELb1ELb1ELb0EEENS1_21CollectiveEpilogueFwdINS6_IJSA_NS7_ILi512EEESA_EEES9_SC_SE_Li256ELb1ELb1ELb1ELb0EEENS1_36VarlenDynamicPersistentTileSchedulerILi64ELi64ELi256ELi128ELb1ELb1ELb1ELb1ELb0ELb1EEEEEEEEEvNT_6ParamsE) ;  /* 0xfffffb2802cc7950 */ /* 0x001fea0003c3ffff */
.L_x_4013:
[----:B0-----:R0:W1:Y:S02]  /*4d4d0*/  SYNCS.PHASECHK.TRANS64.TRYWAIT P0, [R12+URZ], R13 ;  /* 0x0000000d0c0075a7 */ /* 0x001064000800017f */
[----:B-1----:R-:W-:Y:S05]  /*4d4e0*/  @!P0 NANOSLEEP.SYNCS 0x989680 ;  /* 0x009896800000895d */ /* 0x002fea0003900000 */
[----:B------:R-:W1:Y:S02]  /*4d4f0*/  @!P0 SYNCS.PHASECHK.TRANS64 P0, [R12+URZ], R13 ;  /* 0x0000000d0c0085a7 */ /* 0x000e64000800007f */
[----:B-1----:R-:W-:Y:S05]  /*4d500*/  @!P0 BRA `(.L_x_4013) ;  /* 0xfffffffc00f08947 */ /* 0x002fea000383ffff */
[----:B------:R-:W-:Y:S05]  /*4d510*/  BRA `(.L_x_4012) ;  /* 0xffffff0800d87947 */ /* 0x000fea000383ffff */
.L_x_4015:
[----:B0-----:R0:W1:Y:S02]  /*4d520*/  SYNCS.PHASECHK.TRANS64.TRYWAIT P0, [R12+URZ+0x38810], R13 ;  /* 0x0388100d0c0075a7 */ /* 0x001064000800017f */
[----:B-1----:R-:W-:Y:S05]  /*4d530*/  @!P0 NANOSLEEP.SYNCS 0x989680 ;  /* 0x009896800000895d */ /* 0x002fea0003900000 */
[----:B------:R-:W1:Y:S02]  /*4d540*/  @!P0 SYNCS.PHASECHK.TRANS64 P0, [R12+URZ+0x38810], R13 ;  /* 0x0388100d0c0085a7 */ /* 0x000e64000800007f */
[----:B-1----:R-:W-:Y:S05]  /*4d550*/  @!P0 BRA `(.L_x_4015) ;  /* 0xfffffffc00f08947 */ /* 0x002fea000383ffff */
[----:B------:R-:W-:Y:S05]  /*4d560*/  BRA `(.L_x_4041) ;  /* 0xffffff10002c7947 */ /* 0x000fea000383ffff */
.L_x_4022:
[----:B0-----:R0:W1:Y:S02]  /*4d570*/  SYNCS.PHASECHK.TRANS64.TRYWAIT P0, [R12+URZ], R13 ;  /* 0x0000000d0c0075a7 */ /* 0x001064000800017f */
[----:B-1----:R-:W-:Y:S05]  /*4d580*/  @!P0 NANOSLEEP.SYNCS 0x989680 ;  /* 0x009896800000895d */ /* 0x002fea0003900000 */
[----:B------:R-:W1:Y:S02]  /*4d590*/  @!P0 SYNCS.PHASECHK.TRANS64 P0, [R12+URZ], R13 ;  /* 0x0000000d0c0085a7 */ /* 0x000e64000800007f */
[----:B-1----:R-:W-:Y:S05]  /*4d5a0*/  @!P0 BRA `(.L_x_4022) ;  /* 0xfffffffc00f08947 */ /* 0x002fea000383ffff */
[----:B------:R-:W-:Y:S05]  /*4d5b0*/  BRA `(.L_x_4021) ;  /* 0xffffff1000c87947 */ /* 0x000fea000383ffff */
.L_x_4042:
        /* <DEDUP_REMOVED lines=12> */
.L_x_5839:


//--------------------- .text._ZN7cutlass13device_kernelIN5flash11enable_sm90INS1_16FlashAttnFwdSm90INS1_25CollectiveMainloopFwdSm90ILi2EN4cute5tupleIJNS5_1CILi1EEES8_S8_EEENS6_IJNS7_ILi64EEESA_SA_EEELi512ENS_6half_tEfNS_4arch4Sm90ELb1ELb0ELb1ELb0ELb1ELb0ELb0ELb0ELb0ELb1ELb1ELb0EEENS1_21CollectiveEpilogueFwdINS6_IJSA_NS7_ILi512EEESA_EEES9_SC_SE_Li256ELb0ELb1ELb1ELb0EEENS1_19SingleTileSchedulerILb0ELb1ELb1ELi64EEEEEEEEEvNT_6ParamsE --------------------------
	.section	.text._ZN7cutlass13device_kernelIN5flash11enable_sm90INS1_16FlashAttnFwdSm90INS1_25CollectiveMainloopFwdSm90ILi2EN4cute5tupleIJNS5_1CILi1EEES8_S8_EEENS6_IJNS7_ILi64EEESA_SA_EEELi512ENS_6half_tEfNS_4arch4Sm90ELb1ELb0ELb1ELb0ELb1ELb0ELb0ELb0ELb0ELb1ELb1ELb0EEENS1_21CollectiveEpilogueFwdINS6_IJSA_NS7_ILi512EEESA_EEES9_SC_SE_Li256ELb0ELb1ELb1ELb0EEENS1_19SingleTileSchedulerILb0ELb1ELb1ELi64EEEEEEEEEvNT_6ParamsE,"ax",@progbits
	.align	128
.text._ZN7cutlass13device_kernelIN5flash11enable_sm90INS1_16FlashAttnFwdSm90INS1_25CollectiveMainloopFwdSm90ILi2EN4cute5tupleIJNS5_1CILi1EEES8_S8_EEENS6_IJNS7_ILi64EEESA_SA_EEELi512ENS_6half_tEfNS_4arch4Sm90ELb1ELb0ELb1ELb0ELb1ELb0ELb0ELb0ELb0ELb1ELb1ELb0EEENS1_21CollectiveEpilogueFwdINS6_IJSA_NS7_ILi512EEESA_EEES9_SC_SE_Li256ELb0ELb1ELb1ELb0EEENS1_19SingleTileSchedulerILb0ELb1ELb1ELi64EEEEEEEEEvNT_6ParamsE:
        .type           _ZN7cutlass13device_kernelIN5flash11enable_sm90INS1_16FlashAttnFwdSm90INS1_25CollectiveMainloopFwdSm90ILi2EN4cute5tupleIJNS5_1CILi1EEES8_S8_EEENS6_IJNS7_ILi64EEESA_SA_EEELi512ENS_6half_tEfNS_4arch4Sm90ELb1ELb0ELb1ELb0ELb1ELb0ELb0ELb0ELb0ELb1ELb1ELb0EEENS1_21CollectiveEpilogueFwdINS6_IJSA_NS7_ILi512EEESA_EEES9_SC_SE_Li256ELb0ELb1ELb1ELb0EEENS1_19SingleTileSchedulerILb0ELb1ELb1ELi64EEEEEEEEEvNT_6ParamsE,@function
        .size           _ZN7cutlass13device_kernelIN5flash11enable_sm90INS1_16FlashAttnFwdSm90INS1_25CollectiveMainloopFwdSm90ILi2EN4cute5tupleIJNS5_1CILi1EEES8_S8_EEENS6_IJNS7_ILi64EEESA_SA_EEELi512ENS_6half_tEfNS_4arch4Sm90ELb1ELb0ELb1ELb0ELb1ELb0ELb0ELb0ELb0ELb1ELb1ELb0EEENS1_21CollectiveEpilogueFwdINS6_IJSA_NS7_ILi512EEESA_EEES9_SC_SE_Li256ELb0ELb1ELb1ELb0EEENS1_19SingleTileSchedulerILb0ELb1ELb1ELi64EEEEEEEEEvNT_6ParamsE,(.L_x_5841 - _ZN7cutlass13device_kernelIN5flash11enable_sm90INS1_16FlashAttnFwdSm90INS1_25CollectiveMainloopFwdSm90ILi2EN4cute5tupleIJNS5_1CILi1EEES8_S8_EEENS6_IJNS7_ILi64EEESA_SA_EEELi512ENS_6half_tEfNS_4arch4Sm90ELb1ELb0ELb1ELb0ELb1ELb0ELb0ELb0ELb0ELb1ELb1ELb0EEENS1_21CollectiveEpilogueFwdINS6_IJSA_NS7_ILi512EEESA_EEES9_SC_SE_Li256ELb0ELb1ELb1ELb0EEENS1_19SingleTileSchedulerILb0ELb1ELb1ELi64EEEEEEEEEvNT_6ParamsE)
        .other          _ZN7cutlass13device_kernelIN5flash11enable_sm90INS1_16FlashAttnFwdSm90INS1_25CollectiveMainloopFwdSm90ILi2EN4cute5tupleIJNS5_1CILi1EEES8_S8_EEENS6_IJNS7_ILi64EEESA_SA_EEELi512ENS_6half_tEfNS_4arch4Sm90ELb1ELb0ELb1ELb0ELb1ELb0ELb0ELb0ELb0ELb1ELb1ELb0EEENS1_21CollectiveEpilogueFwdINS6_IJSA_NS7_ILi512EEESA_EEES9_SC_SE_Li256ELb0ELb1ELb1ELb0EEENS1_19SingleTileSchedulerILb0ELb1ELb1ELi64EEEEEEEEEvNT_6ParamsE,@"STO_CUDA_ENTRY STV_DEFAULT"
_ZN7cutlass13device_kernelIN5flash11enable_sm90INS1_16FlashAttnFwdSm90INS1_25CollectiveMainloopFwdSm90ILi2EN4cute5tupleIJNS5_1CILi1EEES8_S8_EEENS6_IJNS7_ILi64EEESA_SA_EEELi512ENS_6half_tEfNS_4arch4Sm90ELb1ELb0ELb1ELb0ELb1ELb0ELb0ELb0ELb0ELb1ELb1ELb0EEENS1_21CollectiveEpilogueFwdINS6_IJSA_NS7_ILi512EEESA_EEES9_SC_SE_Li256ELb0ELb1ELb1ELb0EEENS1_19SingleTileSchedulerILb0ELb1ELb1ELi64EEEEEEEEEvNT_6ParamsE:
        /* <DEDUP_REMOVED lines=40> */
.L_x_4043:
        /* <DEDUP_REMOVED lines=22> */
.L_x_4044:
        /* <DEDUP_REMOVED lines=18> */
.L_x_4045:
        /* <DEDUP_REMOVED lines=22> */
.L_x_4046:
        /* <DEDUP_REMOVED lines=23> */
.L_x_4047:
        /* <DEDUP_REMOVED lines=9> */
.L_x_4050:
        /* <DEDUP_REMOVED lines=25> */
[----:B------:R-:W0:Y:S01]  /*09f0*/  S2UR UR7, SR_CTAID.X ;  /* 0x00000000000779c3 */ /* 0x000e220000002500 */
[----:B------:R-:W-:Y:S01]  /*0a00*/  ULDC UR10, c[0x0][0x2f0] ;  /* 0x0000bc00000a7ab9 */ /* 0x000fe20000000800 */
[----:B------:R-:W-:Y:S01]  /*0a10*/  VIADD R16, R30, 0xffffff80 ;  /* 0xffffff801e107836 */ /* 0x000fe20000000000 */
[----:B------:R-:W-:-:S04]  /*0a20*/  UISETP.NE.AND.EX UP0, UPT, UR5, URZ, UPT, UP0 ;  /* 0x0000003f0500728c */ /* 0x000fc8000bf05300 */
[----:B------:R-:W-:Y:S01]  /*0a30*/  USEL UR41, UR41, 0x1, UP0 ;  /* 0x0000000129297887 */ /* 0x000fe20008000000 */
[----:B------:R-:W1:Y:S01]  /*0a40*/  S2UR UR44, SR_CgaCtaId ;  /* 0x00000000002c79c3 */ /* 0x000e620000008800 */
[----:B------:R-:W-:Y:S02]  /*0a50*/  UISETP.NE.AND UP0, UPT, UR11, 0x1, UPT ;  /* 0x000000010b00788c */ /* 0x000fe4000bf05270 */
[----:B------:R-:W-:-:S04]  /*0a60*/  UIMAD UR4, UR41, UR10, 0x3f ;  /* 0x0000003f290474a4 */ /* 0x000fc8000f8e020a */
[----:B------:R-:W-:Y:S01]  /*0a70*/  PLOP3.LUT P0, PT, PT, PT, UP0, 0x80, 0x0 ;  /* 0x000000000000781c */ /* 0x000fe20003f0f008 */
[----:B------:R-:W-:-:S04]  /*0a80*/  USHF.R.S32.HI UR5, URZ, 0x1f, UR4 ;  /* 0x0000001f3f057899 */ /* 0x000fc80008011404 */
[----:B------:R-:W-:-:S04]  /*0a90*/  ULEA.HI UR5, UR5, UR4, URZ, 0x6 ;  /* 0x0000000405057291 */ /* 0x000fc8000f8f303f */
[----:B------:R-:W-:-:S04]  /*0aa0*/  USHF.R.S32.HI UR6, URZ, 0x6, UR5 ;  /* 0x000000063f067899 */ /* 0x000fc80008011405 */
[----:B0-----:R-:W-:Y:S08]  /*0ab0*/  @!P0 BRA `(.L_x_4052) ;  /* 0x00000020003c8947 */ /* 0x001ff00003800000 */
[----:B------:R-:W-:Y:S01]  /*0ac0*/  ULDC UR4, c[0x0][0x448] ;  /* 0x0001120000047ab9 */ /* 0x000fe20000000800 */
[----:B------:R-:W-:Y:S01]  /*0ad0*/  ULEA UR7, UR7, 0x3f, 0x6 ;  /* 0x0000003f07077891 */ /* 0x000fe2000f8e303f */
[----:B------:R-:W-:Y:S01]  /*0ae0*/  PLOP3.LUT P0, PT, PT, PT, PT, 0x80, 0x0 ;  /* 0x000000000000781c */ /* 0x000fe20003f0f070 */
[----:B------:R-:W-:Y:S01]  /*0af0*/  UISETP.NE.AND UP0, UPT, UR4, 0x1, UPT ;  /* 0x000000010400788c */ /* 0x000fe2000bf05270 */
[----:B------:R-:W-:Y:S01]  /*0b00*/  IMAD.MOV.U32 R3, RZ, RZ, RZ ;  /* 0x000000ffff037224 */ /* 0x000fe200078e00ff */
[----:B------:R-:W-:Y:S01]  /*0b10*/  ULDC UR8, c[0x0][0x288] ;  /* 0x0000a20000087ab9 */ /* 0x000fe20000000800 */
[----:B------:R-:W-:Y:S01]  /*0b20*/  USHF.R.U32.HI UR11, URZ, 0x10, UR9 ;  /* 0x000000103f0b7899 */ /* 0x000fe20008011609 */
[----:B------:R-:W-:Y:S01]  /*0b30*/  MOV R5, RZ ;  /* 0x000000ff00057202 */ /* 0x000fe20000000f00 */
[----:B------:R-:W-:Y:S01]  /*0b40*/  UIADD3 UR8, -UR8, 0x40, URZ ;  /* 0x0000004008087890 */ /* 0x000fe2000fffe13f */
[----:B------:R-:W-:Y:S01]  /*0b50*/  IMAD.MOV.U32 R6, RZ, RZ, RZ ;  /* 0x000000ffff067224 */ /* 0x000fe200078e00ff */
[----:B------:R-:W-:Y:S01]  /*0b60*/  ULOP3.LUT UR9, UR9, 0xffff, URZ, 0xc0, !UPT ;  /* 0x0000ffff09097892 */ /* 0x000fe2000f8ec03f */
[----:B------:R-:W-:Y:S01]  /*0b70*/  CS2R R150, SRZ ;  /* 0x0000000000967805 */ /* 0x000fe2000001ff00 */
[----:B------:R-:W-:Y:S01]  /*0b80*/  UIMAD UR8, UR41, UR10, UR8 ;  /* 0x0000000a290872a4 */ /* 0x000fe2000f8e0208 */
[----:B------:R-:W-:Y:S01]  /*0b90*/  CS2R R148, SRZ ;  /* 0x0000000000947805 */ /* 0x000fe2000001ff00 */
[----:B------:R-:W-:Y:S01]  /*0ba0*/  @UP0 ULDC UR4, c[0x0][0x44c] ;  /* 0x0001130000040ab9 */ /* 0x000fe20000000800 */
[----:B------:R-:W-:Y:S01]  /*0bb0*/  @UP0 ULDC UR12, c[0x0][0x450] ;  /* 0x00011400000c0ab9 */ /* 0x000fe20000000800 */
[----:B------:R-:W-:Y:S01]  /*0bc0*/  UIMAD.WIDE.U32 UR4, UR7, UR4, URZ ;  /* 0x00000004070472a5 */ /* 0x000fe2000f8e003f */
[----:B------:R-:W-:-:S02]  /*0bd0*/  CS2R R146, SRZ ;  /* 0x0000000000927805 */ /* 0x000fc4000001ff00 */
[----:B------:R-:W-:Y:S02]  /*0be0*/  CS2R R144, SRZ ;  /* 0x0000000000907805 */ /* 0x000fe4000001ff00 */
[----:B------:R-:W-:Y:S01]  /*0bf0*/  CS2R R142, SRZ ;  /* 0x00000000008e7805 */ /* 0x000fe2000001ff00 */
[----:B------:R-:W-:Y:S01]  /*0c00*/  @UP0 USHF.R.U32.HI UR7, URZ, UR12, UR5 ;  /* 0x0000000c3f070299 */ /* 0x000fe20008011605 */
[----:B------:R-:W-:Y:S02]  /*0c10*/  CS2R R140, SRZ ;  /* 0x00000000008c7805 */ /* 0x000fe4000001ff00 */
[----:B------:R-:W-:Y:S02]  /*0c20*/  CS2R R138, SRZ ;  /* 0x00000000008a7805 */ /* 0x000fe4000001ff00 */
[----:B------:R-:W-:Y:S01]  /*0c30*/  CS2R R136, SRZ ;  /* 0x0000000000887805 */ /* 0x000fe2000001ff00 */
[----:B------:R-:W-:Y:S01]  /*0c40*/  UIADD3 UR7, UR8, UR7, URZ ;  /* 0x0000000708077290 */ /* 0x000fe2000fffe03f */
[----:B------:R-:W-:-:S02]  /*0c50*/  CS2R R134, SRZ ;  /* 0x0000000000867805 */ /* 0x000fc4000001ff00 */
[----:B------:R-:W-:Y:S02]  /*0c60*/  CS2R R132, SRZ ;  /* 0x0000000000847805 */ /* 0x000fe4000001ff00 */
[----:B------:R-:W-:Y:S01]  /*0c70*/  CS2R R130, SRZ ;  /* 0x0000000000827805 */ /* 0x000fe2000001ff00 */
[----:B------:R-:W-:Y:S01]  /*0c80*/  USHF.R.S32.HI UR4, URZ, 0x1f, UR7 ;  /* 0x0000001f3f047899 */ /* 0x000fe20008011407 */
[----:B------:R-:W-:Y:S02]  /*0c90*/  CS2R R128, SRZ ;  /* 0x0000000000807805 */ /* 0x000fe4000001ff00 */
[----:B------:R-:W-:Y:S02]  /*0ca0*/  CS2R R126, SRZ ;  /* 0x00000000007e7805 */ /* 0x000fe4000001ff00 */
[----:B------:R-:W-:Y:S01]  /*0cb0*/  CS2R R124, SRZ ;  /* 0x00000000007c7805 */ /* 0x000fe2000001ff00 */
[----:B------:R-:W-:Y:S01]  /*0cc0*/  ULEA.HI UR4, UR4, UR7, URZ, 0x6 ;  /* 0x0000000704047291 */ /* 0x000fe2000f8f303f */
[----:B------:R-:W-:-:S02]  /*0cd0*/  CS2R R122, SRZ ;  /* 0x00000000007a7805 */ /* 0x000fc4000001ff00 */
[----:B------:R-:W-:Y:S02]  /*0ce0*/  CS2R R120, SRZ ;  /* 0x0000000000787805 */ /* 0x000fe4000001ff00 */
[----:B------:R-:W-:Y:S01]  /*0cf0*/  CS2R R118, SRZ ;  /* 0x0000000000767805 */ /* 0x000fe2000001ff00 */
[----:B------:R-:W-:Y:S01]  /*0d00*/  USHF.R.S32.HI UR4, URZ, 0x6, UR4 ;  /* 0x000000063f047899 */ /* 0x000fe20008011404 */
[----:B------:R-:W-:Y:S02]  /*0d10*/  CS2R R116, SRZ ;  /* 0x0000000000747805 */ /* 0x000fe4000001ff00 */
[----:B------:R-:W-:Y:S02]  /*0d20*/  CS2R R114, SRZ ;  /* 0x0000000000727805 */ /* 0x000fe4000001ff00 */
[----:B------:R-:W-:Y:S01]  /*0d30*/  CS2R R112, SRZ ;  /* 0x0000000000707805 */ /* 0x000fe2000001ff00 */
[----:B------:R-:W-:Y:S01]  /*0d40*/  UISETP.LT.AND UP0, UPT, UR6, UR4, UPT ;  /* 0x000000040600728c */ /* 0x000fe2000bf01270 */
[----:B------:R-:W-:-:S02]  /*0d50*/  CS2R R110, SRZ ;  /* 0x00000000006e7805 */ /* 0x000fc4000001ff00 */
[----:B------:R-:W-:Y:S02]  /*0d60*/  CS2R R108, SRZ ;  /* 0x00000000006c7805 */ /* 0x000fe4000001ff00 */
[----:B------:R-:W-:Y:S01]  /*0d70*/  CS2R R106, SRZ ;  /* 0x00000000006a7805 */ /* 0x000fe2000001ff00 */
[----:B------:R-:W-:Y:S01]  /*0d80*/  USEL UR6, UR6, UR4, UP0 ;  /* 0x0000000406067287 */ /* 0x000fe20008000000 */
[----:B------:R-:W-:Y:S01]  /*0d90*/  CS2R R104, SRZ ;  /* 0x0000000000687805 */ /* 0x000fe2000001ff00 */
[----:B------:R-:W-:Y:S01]  /*0da0*/  UISETP.NE.AND UP0, UPT, UR11, URZ, UPT ;  /* 0x0000003f0b00728c */ /* 0x000fe2000bf05270 */
[----:B------:R-:W-:Y:S01]  /*0db0*/  CS2R R102, SRZ ;  /* 0x0000000000667805 */ /* 0x000fe2000001ff00 */
[----:B------:R-:W-:Y:S01]  /*0dc0*/  UISETP.GE.AND UP1, UPT, UR6, 0x1, UPT ;  /* 0x000000010600788c */ /* 0x000fe2000bf26270 */
[----:B------:R-:W-:Y:S02]  /*0dd0*/  CS2R R100, SRZ ;  /* 0x0000000000647805 */ /* 0x000fe4000001ff00 */
[----:B------:R-:W-:-:S02]  /*0de0*/  CS2R R98, SRZ ;  /* 0x0000000000627805 */ /* 0x000fc4000001ff00 */
[----:B------:R-:W-:Y:S02]  /*0df0*/  CS2R R96, SRZ ;  /* 0x0000000000607805 */ /* 0x000fe4000001ff00 */
[----:B------:R-:W-:Y:S02]  /*0e00*/  CS2R R94, SRZ ;  /* 0x00000000005e7805 */ /* 0x000fe4000001ff00 */
[----:B------:R-:W-:Y:S02]  /*0e10*/  CS2R R92, SRZ ;  /* 0x00000000005c7805 */ /* 0x000fe4000001ff00 */
[----:B------:R-:W-:Y:S02]  /*0e20*/  PLOP3.LUT P1, PT, PT, PT, UP1, 0x80, 0x0 ;  /* 0x000000000000781c */ /* 0x000fe40003f2f018 */
[----:B------:R-:W-:Y:S02]  /*0e30*/  CS2R R90, SRZ ;  /* 0x00000000005a7805 */ /* 0x000fe4000001ff00 */
[----:B------:R-:W-:Y:S01]  /*0e40*/  CS2R R88, SRZ ;  /* 0x0000000000587805 */ /* 0x000fe2000001ff00 */
[----:B------:R-:W-:Y:S01]  /*0e50*/  @!UP0 ULDC UR11, c[0x0][0x9f0] ;  /* 0x00027c00000b8ab9 */ /* 0x000fe20000000800 */
        /* <DEDUP_REMOVED lines=27> */
[----:B------:R-:W-:Y:S01]  /*1010*/  MOV R4, UR11 ;  /* 0x0000000b00047c02 */ /* 0x000fe20008000f00 */
[----:B------:R-:W-:-:S03]  /*1020*/  UIADD3 UR4, UR11, -0x1, UR6 ;  /* 0xffffffff0b047890 */ /* 0x000fc6000fffe006 */
[-C--:B------:R-:W-:Y:S02]  /*1030*/  IABS R7, R4.reuse ;  /* 0x0000000400077213 */ /* 0x080fe40000000000 */
[----:B------:R-:W-:Y:S02]  /*1040*/  IABS R4, R4 ;  /* 0x0000000400047213 */ /* 0x000fe40000000000 */
[----:B------:R-:W0:Y:S01]  /*1050*/  I2F.RP R0, R7 ;  /* 0x0000000700007306 */ /* 0x000e220000209400 */
[----:B------:R-:W-:Y:S01]  /*1060*/  MOV R8, UR4 ;  /* 0x0000000400087c02 */ /* 0x000fe20008000f00 */
[----:B------:R-:W-:Y:S01]  /*1070*/  ULOP3.LUT UR4, UR4, UR11, URZ, 0x3c, !UPT ;  /* 0x0000000b04047292 */ /* 0x000fe2000f8e3c3f */
[----:B------:R-:W-:-:S05]  /*1080*/  IMAD.MOV R4, RZ, RZ, -R4 ;  /* 0x000000ffff047224 */ /* 0x000fca00078e0a04 */
[----:B------:R-:W-:Y:S01]  /*1090*/  ISETP.LE.AND P3, PT, RZ, UR4, PT ;  /* 0x00000004ff007c0c */ /* 0x000fe2000bf63270 */
[----:B0-----:R-:W0:Y:S02]  /*10a0*/  MUFU.RCP R0, R0 ;  /* 0x0000000000007308 */ /* 0x001e240000001000 */
[----:B0-----:R-:W-:Y:S01]  /*10b0*/  VIADD R2, R0, 0xffffffe ;  /* 0x0ffffffe00027836 */ /* 0x001fe20000000000 */
[----:B------:R-:W-:-:S05]  /*10c0*/  IABS R0, R8 ;  /* 0x0000000800007213 */ /* 0x000fca0000000000 */
[----:B------:R0:W2:Y:S02]  /*10d0*/  F2I.FTZ.U32.TRUNC.NTZ R3, R2 ;  /* 0x0000000200037305 */ /* 0x0000a4000021f000 */
[----:B0-----:R-:W-:Y:S02]  /*10e0*/  IMAD.MOV.U32 R2, RZ, RZ, RZ ;  /* 0x000000ffff027224 */ /* 0x001fe400078e00ff */
[----:B--2---:R-:W-:-:S04]  /*10f0*/  IMAD.MOV R10, RZ, RZ, -R3 ;  /* 0x000000ffff0a7224 */ /* 0x004fc800078e0a03 */
        /* <DEDUP_REMOVED lines=8> */
[----:B------:R-:W-:Y:S02]  /*1180*/  ISETP.NE.AND P2, PT, RZ, UR11, PT ;  /* 0x0000000bff007c0c */ /* 0x000fe4000bf45270 */
[----:B------:R-:W-:-:S13]  /*1190*/  ISETP.GE.U32.AND P1, PT, R0, R7, PT ;  /* 0x000000070000720c */ /* 0x000fda0003f26070 */
[----:B------:R-:W-:-:S05]  /*11a0*/  @P1 IADD3 R3, R3, 0x1, RZ ;  /* 0x0000000103031810 */ /* 0x000fca0007ffe0ff */
[----:B------:R-:W-:Y:S01]  /*11b0*/  @!P3 IMAD.MOV R3, RZ, RZ, -R3 ;  /* 0x000000ffff03b224 */ /* 0x000fe200078e0a03 */
[----:B------:R-:W-:-:S07]  /*11c0*/  @!P2 LOP3.LUT R3, RZ, UR11, RZ, 0x33, !PT ;  /* 0x0000000bff03ac12 */ /* 0x000fce000f8e33ff */
.L_x_4053:
        /* <DEDUP_REMOVED lines=17> */
[----:B------:R-:W-:-:S04]  /*12e0*/  IADD3 R5, R16, -R5, RZ ;  /* 0x8000000510057210 */ /* 0x000fc80007ffe0ff */
        /* <DEDUP_REMOVED lines=12> */
[----:B-1----:R-:W-:Y:S01]  /*13b0*/  ULEA UR5, UR44, UR7, 0x18 ;  /* 0x000000072c057291 */ /* 0x002fe2000f8ec03f */
[----:B------:R-:W-:Y:S01]  /*13c0*/  IMAD R4, R4, 0x10, R7 ;  /* 0x0000001004047824 */ /* 0x000fe200078e0207 */
        /* <DEDUP_REMOVED lines=11> */
.L_x_4055:
[----:B------:R-:W-:-:S04]  /*1480*/  SHF.L.U32 R2, RZ, 0x1f, RZ ;  /* 0x0000001fff027819 */ /* 0x000fc800000006ff */
[----:B------:R-:W0:Y:S02]  /*1490*/  SYNCS.PHASECHK.TRANS64.TRYWAIT P1, [UR5+0x28c50], R2 ;  /* 0x028c5002ff0075a7 */ /* 0x000e240008020145 */
[----:B0-----:R-:W-:Y:S05]  /*14a0*/  @!P1 BRA `(.L_x_4056) ;  /* 0x000000e8008c9947 */ /* 0x001fea0003800000 */
.L_x_4152:
        /* <DEDUP_REMOVED lines=39> */
.L_x_4057:
[----:B------:R-:W-:Y:S01]  /*1720*/  IADD3 R3, R3, -0x2, RZ ;  /* 0xfffffffe03037810 */ /* 0x000fe20007ffe0ff */
[----:B------:R-:W-:-:S03]  /*1730*/  UIADD3 UR4, UR5, 0x28c60, URZ ;  /* 0x00028c6005047890 */ /* 0x000fc6000fffe03f */
[----:B------:R-:W-:Y:S01]  /*1740*/  ISETP.GE.AND P1, PT, R3, R0, PT ;  /* 0x000000000300720c */ /* 0x000fe20003f26270 */
[----:B------:R-:W-:-:S09]  /*1750*/  UPRMT UR4, UR44, 0x654, UR4 ;  /* 0x000006542c047896 */ /* 0x000fd20008000004 */
[----:B------:R-:W-:Y:S01]  /*1760*/  SYNCS.ARRIVE.TRANS64.RED.A1T0 RZ, [UR4], RZ ;  /* 0x000000ffffff79a7 */ /* 0x000fe20008100404 */
[----:B------:R-:W-:Y:S02]  /*1770*/  UMOV UR4, URZ ;  /* 0x0000003f00047c82 */ /* 0x000fe40008000000 */
[----:B------:R-:W-:Y:S05]  /*1780*/  @!P1 BRA `(.L_x_4058) ;  /* 0x0000000800e09947 */ /* 0x000fea0003800000 */
[----:B------:R-:W-:Y:S01]  /*1790*/  IMAD.MOV.U32 R7, RZ, RZ, RZ ;  /* 0x000000ffff077224 */ /* 0x000fe200078e00ff */
[----:B------:R-:W-:-:S06]  /*17a0*/  UMOV UR4, URZ ;  /* 0x0000003f00047c82 */ /* 0x000fcc0008000000 */
.L_x_4064:
[----:B------:R-:W-:Y:S01]  /*17b0*/  BAR.SYNC.DEFER_BLOCKING 0xe, 0x100 ;  /* 0x0384000000007b1d */ /* 0x000fe20000010000 */
[----:B01----:R-:W-:Y:S01]  /*17c0*/  IMAD.U32 R5, RZ, RZ, UR4 ;  /* 0x00000004ff057e24 */ /* 0x003fe2000f8e00ff */
[----:B------:R-:W-:Y:S01]  /*17d0*/  UIADD3 UR4, UR4, 0x1, URZ ;  /* 0x0000000104047890 */ /* 0x000fe2000fffe03f */
[C---:B------:R-:W-:Y:S01]  /*17e0*/  ISETP.GT.AND P2, PT, R3.reuse, R0, PT ;  /* 0x000000000300720c */ /* 0x040fe20003f44270 */
[----:B------:R-:W-:Y:S02]  /*17f0*/  VIADD R3, R3, 0xffffffff ;  /* 0xffffffff03037836 */ /* 0x000fe40000000000 */
[----:B------:R-:W-:Y:S01]  /*1800*/  LEA R2, R5, R4, 0x6 ;  /* 0x0000000405027211 */ /* 0x000fe200078e30ff */
[----:B------:R-:W-:-:S03]  /*1810*/  UISETP.NE.AND UP0, UPT, UR4, 0x2, UPT ;  /* 0x000000020400788c */ /* 0x000fc6000bf05270 */
        /* <DEDUP_REMOVED lines=136> */
.L_x_4059:
[----:B------:R-:W-:Y:S01]  /*20a0*/  ULEA UR7, UR4, UR5, 0x3 ;  /* 0x0000000504077291 */ /* 0x000fe2000f8e183f */
[----:B------:R-:W-:-:S08]  /*20b0*/  SHF.L.U32 R2, R7, 0x1f, RZ ;  /* 0x0000001f07027819 */ /* 0x000fd000000006ff */
[----:B------:R0:W1:Y:S01]  /*20c0*/  SYNCS.PHASECHK.TRANS64.TRYWAIT P1, [UR7+0x28c50], R2 ;  /* 0x028c5002ff0075a7 */ /* 0x0000620008020147 */
[----:B------:R-:W-:Y:S05]  /*20d0*/  @!P0 BRA `(.L_x_4060) ;  /* 0x0000000000048947 */ /* 0x000fea0003800000 */
[----:B------:R-:W-:Y:S01]  /*20e0*/  BPT.TRAP 0x1 ;  /* 0x000000040000795c */ /* 0x000fe20000300000 */
.L_x_4060:
[----:B-1----:R-:W-:Y:S05]  /*20f0*/  @P1 BRA `(.L_x_4061) ;  /* 0x0000000000081947 */ /* 0x002fea0003800000 */
[----:B------:R-:W1:Y:S02]  /*2100*/  SYNCS.PHASECHK.TRANS64.TRYWAIT P1, [UR7+0x28c50], R2 ;  /* 0x028c5002ff0075a7 */ /* 0x000e640008020147 */
[----:B-1----:R-:W-:Y:S05]  /*2110*/  @!P1 BRA `(.L_x_4062) ;  /* 0x000000dc00889947 */ /* 0x002fea0003800000 */
.L_x_4061:
        /* <DEDUP_REMOVED lines=26> */
.L_x_4063:
[----:B------:R-:W-:-:S04]  /*22c0*/  UIADD3 UR7, UR7, 0x28c60, URZ ;  /* 0x00028c6007077890 */ /* 0x000fc8000fffe03f */
[----:B------:R-:W-:-:S09]  /*22d0*/  UPRMT UR7, UR44, 0x654, UR7 ;  /* 0x000006542c077896 */ /* 0x000fd20008000007 */
[----:B------:R-:W-:Y:S01]  /*22e0*/  SYNCS.ARRIVE.TRANS64.RED.A1T0 RZ, [UR7], RZ ;  /* 0x000000ffffff79a7 */ /* 0x000fe20008100407 */
[----:B------:R-:W-:Y:S05]  /*22f0*/  @P2 BRA `(.L_x_4064) ;  /* 0xfffffff4002c2947 */ /* 0x000fea000383ffff */
[----:B------:R-:W-:-:S12]  /*2300*/  USHF.L.U32 UR4, UR4, 0x6, URZ ;  /* 0x0000000604047899 */ /* 0x000fd8000800063f */
.L_x_4058:
[----:B------:R-:W-:Y:S01]  /*2310*/  BAR.SYNC.DEFER_BLOCKING 0xe, 0x100 ;  /* 0x0384000000007b1d */ /* 0x000fe20000010000 */
[----:B------:R-:W-:Y:S01]  /*2320*/  VIADD R4, R4, UR4 ;  /* 0x0000000404047c36 */ /* 0x000fe20008000000 */
[----:B------:R-:W-:Y:S01]  /*2330*/  PLOP3.LUT P0, PT, PT, PT, PT, 0x8, 0x0 ;  /* 0x000000000000781c */ /* 0x000fe20003f0e170 */
[----:B------:R-:W-:Y:S01]  /*2340*/  IMAD.MOV.U32 R6, RZ, RZ, RZ ;  /* 0x000000ffff067224 */ /* 0x000fe200078e00ff */
[----:B01----:R-:W-:Y:S02]  /*2350*/  MOV R5, RZ ;  /* 0x000000ff00057202 */ /* 0x003fe40000000f00 */
[----:B------:R-:W-:-:S05]  /*2360*/  LEA R4, R4, UR5, 0x2 ;  /* 0x0000000504047c11 */ /* 0x000fca000f8e10ff */
        /* <DEDUP_REMOVED lines=132> */
.L_x_4052:
[----:B------:R-:W-:Y:S01]  /*2bb0*/  ULDC UR4, c[0x0][0x448] ;  /* 0x0001120000047ab9 */ /* 0x000fe20000000800 */
[----:B------:R-:W-:Y:S02]  /*2bc0*/  ULEA UR7, UR7, 0x3f, 0x6 ;  /* 0x0000003f07077891 */ /* 0x000fe4000f8e303f */
[----:B------:R-:W-:Y:S01]  /*2bd0*/  UISETP.NE.AND UP0, UPT, UR4, 0x1, UPT ;  /* 0x000000010400788c */ /* 0x000fe2000bf05270 */
[----:B------:R-:W-:Y:S01]  /*2be0*/  ULDC UR8, c[0x0][0x288] ;  /* 0x0000a20000087ab9 */ /* 0x000fe20000000800 */
[----:B------:R-:W-:Y:S02]  /*2bf0*/  ULOP3.LUT UR40, UR9, 0xffff, URZ, 0xc0, !UPT ;  /* 0x0000ffff09287892 */ /* 0x000fe4000f8ec03f */
[----:B------:R-:W-:Y:S02]  /*2c00*/  UIADD3 UR8, -UR8, 0x40, URZ ;  /* 0x0000004008087890 */ /* 0x000fe4000fffe13f */
[----:B------:R-:W-:Y:S02]  /*2c10*/  UP2UR UR45, UPR, URZ, 0x1 ;  /* 0x000000013f2d7883 */ /* 0x000fe40008000000 */
[----:B------:R-:W-:-:S03]  /*2c20*/  UIMAD UR8, UR41, UR10, UR8 ;  /* 0x0000000a290872a4 */ /* 0x000fc6000f8e0208 */
[----:B------:R-:W-:Y:S01]  /*2c30*/  @UP0 ULDC UR4, c[0x0][0x44c] ;  /* 0x0001130000040ab9 */ /* 0x000fe20000000800 */
[----:B------:R-:W-:Y:S01]  /*2c40*/  @UP0 ULDC UR11, c[0x0][0x450] ;  /* 0x00011400000b0ab9 */ /* 0x000fe20000000800 */
[----:B------:R-:W-:-:S04]  /*2c50*/  UIMAD.WIDE.U32 UR4, UR7, UR4, URZ ;  /* 0x00000004070472a5 */ /* 0x000fc8000f8e003f */
[----:B------:R-:W-:Y:S02]  /*2c60*/  @UP0 USHF.R.U32.HI UR7, URZ, UR11, UR5 ;  /* 0x0000000b3f070299 */ /* 0x000fe40008011605 */
[----:B------:R-:W-:Y:S02]  /*2c70*/  USHF.R.U32.HI UR11, URZ, 0x10, UR9 ;  /* 0x000000103f0b7899 */ /* 0x000fe40008011609 */
[----:B------:R-:W-:Y:S02]  /*2c80*/  UIADD3 UR7, UR8, UR7, URZ ;  /* 0x0000000708077290 */ /* 0x000fe4000fffe03f */
[----:B------:R-:W-:Y:S02]  /*2c90*/  UISETP.NE.AND UP1, UPT, UR11, URZ, UPT ;  /* 0x0000003f0b00728c */ /* 0x000fe4000bf25270 */
[----:B------:R-:W-:-:S04]  /*2ca0*/  USHF.R.S32.HI UR4, URZ, 0x1f, UR7 ;  /* 0x0000001f3f047899 */ /* 0x000fc80008011407 */
[----:B------:R-:W-:-:S04]  /*2cb0*/  ULEA.HI UR4, UR4, UR7, URZ, 0x6 ;  /* 0x0000000704047291 */ /* 0x000fc8000f8f303f */
[----:B------:R-:W-:Y:S01]  /*2cc0*/  USHF.R.S32.HI UR4, URZ, 0x6, UR4 ;  /* 0x000000063f047899 */ /* 0x000fe20008011404 */
[----:B------:R-:W-:-:S03]  /*2cd0*/  @!UP1 ULDC UR11, c[0x0][0x9f0] ;  /* 0x00027c00000b9ab9 */ /* 0x000fc60000000800 */
[----:B------:R-:W-:-:S04]  /*2ce0*/  UISETP.LT.AND UP0, UPT, UR6, UR4, UPT ;  /* 0x000000040600728c */ /* 0x000fc8000bf01270 */
[----:B------:R-:W-:-:S03]  /*2cf0*/  USEL UR10, UR6, UR4, UP0 ;  /* 0x00000004060a7287 */ /* 0x000fc60008000000 */
[----:B------:R-:W-:Y:S01]  /*2d00*/  UMOV UR4, URZ ;  /* 0x0000003f00047c82 */ /* 0x000fe20008000000 */
[----:B------:R-:W-:-:S06]  /*2d10*/  UISETP.GE.AND UP0, UPT, UR10, 0x1, UPT ;  /* 0x000000010a00788c */ /* 0x000fcc000bf06270 */
        /* <DEDUP_REMOVED lines=15> */
[----:B0-----:R-:W-:-:S02]  /*2e10*/  IADD3 R2, R0, 0xffffffe, RZ ;  /* 0x0ffffffe00027810 */ /* 0x001fc40007ffe0ff */
[----:B------:R-:W-:-:S04]  /*2e20*/  IADD3 R0, RZ, -R5, RZ ;  /* 0x80000005ff007210 */ /* 0x000fc80007ffe0ff */
        /* <DEDUP_REMOVED lines=18> */
.L_x_4065:
[----:B------:R-:W-:Y:S01]  /*2f50*/  UIMAD UR40, UR40, UR4, URZ ;  /* 0x00000004282872a4 */ /* 0x000fe2000f8e023f */
[----:B------:R-:W-:Y:S01]  /*2f60*/  IMAD.U32 R0, RZ, RZ, UR10 ;  /* 0x0000000aff007e24 */ /* 0x000fe2000f8e00ff */
[----:B------:R-:W-:Y:S01]  /*2f70*/  PLOP3.LUT P0, PT, PT, PT, PT, 0x80, 0x0 ;  /* 0x000000000000781c */ /* 0x000fe20003f0f070 */
[----:B------:R-:W-:Y:S01]  /*2f80*/  IMAD.U32 R3, RZ, RZ, UR4 ;  /* 0x00000004ff037e24 */ /* 0x000fe2000f8e00ff */
[----:B------:R-:W-:Y:S01]  /*2f90*/  MOV R5, RZ ;  /* 0x000000ff00057202 */ /* 0x000fe20000000f00 */
[----:B------:R-:W-:Y:S01]  /*2fa0*/  IMAD.MOV.U32 R6, RZ, RZ, RZ ;  /* 0x000000ffff067224 */ /* 0x000fe200078e00ff */
[----:B------:R-:W-:Y:S02]  /*2fb0*/  CS2R R150, SRZ ;  /* 0x0000000000967805 */ /* 0x000fe4000001ff00 */
        /* <DEDUP_REMOVED lines=68> */
[----:B------:R-:W-:Y:S01]  /*3400*/  SHF.R.S32.HI R17, RZ, 0x1f, R16 ;  /* 0x0000001fff117819 */ /* 0x000fe20000011410 */
[----:B------:R-:W-:Y:S02]  /*3410*/  UMOV UR39, 0x400 ;  /* 0x0000040000277882 */ /* 0x000fe40000000000 */
[----:B-1----:R-:W-:Y:S01]  /*3420*/  ULEA UR39, UR44, UR39, 0x18 ;  /* 0x000000272c277291 */ /* 0x002fe2000f8ec03f */
        /* <DEDUP_REMOVED lines=32> */
.L_x_4066:
        /* <DEDUP_REMOVED lines=11> */
.L_x_4153:
[----:B------:R-:W-:Y:S01]  /*36e0*/  ULOP3.LUT UR4, UR43, 0x1, URZ, 0xfc, !UPT ;  /* 0x000000012b047892 */ /* 0x000fe2000f8efc3f */
[----:B0-----:R-:W-:Y:S02]  /*36f0*/  LOP3.LUT R0, R5, 0x7ffffffc, RZ, 0xc0, !PT ;  /* 0x7ffffffc05007812 */ /* 0x001fe400078ec0ff */
[----:B------:R-:W-:Y:S02]  /*3700*/  LEA.HI R7, R7, R6, RZ, 0x3 ;  /* 0x0000000607077211 */ /* 0x000fe400078f18ff */
[----:B------:R-:W-:Y:S01]  /*3710*/  IADD3 R2, -R2, R19, RZ ;  /* 0x0000001302027210 */ /* 0x000fe20007ffe1ff */
[----:B------:R-:W-:Y:S01]  /*3720*/  IMAD.U32 R5, RZ, RZ, UR4 ;  /* 0x00000004ff057e24 */ /* 0x000fe2000f8e00ff */
[----:B------:R-:W-:Y:S01]  /*3730*/  LOP3.LUT R7, R7, 0xfffffff8, RZ, 0xc0, !PT ;  /* 0xfffffff807077812 */ /* 0x000fe200078ec0ff */
[----:B------:R-:W-:Y:S01]  /*3740*/  IMAD.IADD R0, R3, 0x1, -R0 ;  /* 0x0000000103007824 */ /* 0x000fe200078e0a00 */
[----:B------:R-:W-:Y:S02]  /*3750*/  LEA.HI R3, R4, R3, RZ, 0x5 ;  /* 0x0000000304037211 */ /* 0x000fe400078f28ff */
        /* <DEDUP_REMOVED lines=8> */
.L_x_4068:
[----:B------:R0:W1:Y:S01]  /*37e0*/  SYNCS.PHASECHK.TRANS64.TRYWAIT P1, [UR39+0x28c30], R13 ;  /* 0x028c300dff0075a7 */ /* 0x0000620008020167 */
[----:B------:R-:W-:Y:S05]  /*37f0*/  @!P0 BRA `(.L_x_4069) ;  /* 0x0000000000048947 */ /* 0x000fea0003800000 */
[----:B------:R-:W-:Y:S01]  /*3800*/  BPT.TRAP 0x1 ;  /* 0x000000040000795c */ /* 0x000fe20000300000 */
.L_x_4069:
[----:B-1----:R-:W-:Y:S05]  /*3810*/  @P1 BRA `(.L_x_4070) ;  /* 0x0000000000081947 */ /* 0x002fea0003800000 */
[----:B------:R-:W1:Y:S02]  /*3820*/  SYNCS.PHASECHK.TRANS64.TRYWAIT P1, [UR39+0x28c30], R13 ;  /* 0x028c300dff0075a7 */ /* 0x000e640008020167 */
[----:B-1----:R-:W-:Y:S05]  /*3830*/  @!P1 BRA `(.L_x_4071) ;  /* 0x000000c400f09947 */ /* 0x002fea0003800000 */
.L_x_4070:
        /* <DEDUP_REMOVED lines=39> */
.L_x_4072:
[----:B------:R-:W2:Y:S01]  /*3ab0*/  S2R R5, SR_CTAID.X ;  /* 0x0000000000057919 */ /* 0x000ea20000002500 */
[----:B------:R-:W-:Y:S01]  /*3ac0*/  LEA.HI R3, R17, R16, RZ, 0x2 ;  /* 0x0000001011037211 */ /* 0x000fe200078f10ff */
[----:B------:R-:W-:Y:S01]  /*3ad0*/  UISETP.NE.AND UP0, UPT, UR45, URZ, UPT ;  /* 0x0000003f2d00728c */ /* 0x000fe2000bf05270 */
[----:B------:R-:W-:Y:S02]  /*3ae0*/  ULDC UR7, c[0x0][0x9d8] ;  /* 0x0002760000077ab9 */ /* 0x000fe40000000800 */
[----:B------:R-:W-:Y:S01]  /*3af0*/  LOP3.LUT R3, R3, 0xfffffffc, RZ, 0xc0, !PT ;  /* 0xfffffffc03037812 */ /* 0x000fe200078ec0ff */
[----:B------:R-:W-:Y:S01]  /*3b00*/  FMUL.FTZ R26, R26, UR7 ;  /* 0x000000071a1a7c20 */ /* 0x000fe20008410000 */
[----:B------:R-:W-:Y:S01]  /*3b10*/  FMUL.FTZ R27, R27, UR7 ;  /* 0x000000071b1b7c20 */ /* 0x000fe20008410000 */
[----:B------:R-:W-:Y:S01]  /*3b20*/  PLOP3.LUT P1, PT, PT, PT, UP0, 0x80, 0x0 ;  /* 0x000000000000781c */ /* 0x000fe20003f2f008 */
[----:B------:R-:W-:Y:S01]  /*3b30*/  ULDC UR10, c[0x0][0x2f0] ;  /* 0x0000bc00000a7ab9 */ /* 0x000fe20000000800 */
[----:B------:R-:W-:Y:S01]  /*3b40*/  IMAD.IADD R3, R16, 0x1, -R3 ;  /* 0x0000000110037824 */ /* 0x000fe200078e0a03 */
[----:B------:R-:W-:Y:S01]  /*3b50*/  PLOP3.LUT P2, PT, PT, PT, UP0, 0x80, 0x0 ;  /* 0x000000000000781c */ /* 0x000fe20003f4f008 */
[----:B------:R-:W-:Y:S01]  /*3b60*/  FMUL.FTZ R30, R30, UR7 ;  /* 0x000000071e1e7c20 */ /* 0x000fe20008410000 */
[----:B------:R-:W-:Y:S01]  /*3b70*/  @UP0 ULDC UR4, c[0x0][0x44c] ;  /* 0x0001130000040ab9 */ /* 0x000fe20000000800 */
[----:B------:R-:W-:Y:S01]  /*3b80*/  ULDC UR6, c[0x0][0x288] ;  /* 0x0000a20000067ab9 */ /* 0x000fe20000000800 */
[----:B-1----:R-:W-:Y:S01]  /*3b90*/  LEA.HI R4, R3, R3, RZ, 0x1 ;  /* 0x0000000303047211 */ /* 0x002fe200078f08ff */
[----:B------:R-:W1:Y:S01]  /*3ba0*/  MUFU.TANH R26, R26 ;  /* 0x0000001a001a7308 */ /* 0x000e620000002400 */
[----:B------:R-:W-:Y:S01]  /*3bb0*/  MOV R8, UR6 ;  /* 0x0000000600087c02 */ /* 0x000fe20008000f00 */
[----:B------:R-:W-:Y:S01]  /*3bc0*/  FMUL.FTZ R31, R31, UR7 ;  /* 0x000000071f1f7c20 */ /* 0x000fe20008410000 */
[----:B------:R-:W-:Y:S01]  /*3bd0*/  LOP3.LUT R4, R4, 0x1ffffffe, RZ, 0xc0, !PT ;  /* 0x1ffffffe04047812 */ /* 0x000fe200078ec0ff */
[----:B------:R-:W-:Y:S01]  /*3be0*/  FMUL.FTZ R34, R34, UR7 ;  /* 0x0000000722227c20 */ /* 0x000fe20008410000 */
[----:B------:R-:W-:Y:S01]  /*3bf0*/  FMUL.FTZ R35, R35, UR7 ;  /* 0x0000000723237c20 */ /* 0x000fe20008410000 */
[----:B------:R-:W-:Y:S01]  /*3c00*/  FMUL.FTZ R28, R28, UR7 ;  /* 0x000000071c1c7c20 */ /* 0x000fe20008410000 */
[----:B------:R-:W-:Y:S01]  /*3c10*/  FMUL.FTZ R38, R38, UR7 ;  /* 0x0000000726267c20 */ /* 0x000fe20008410000 */
[----:B------:R-:W-:Y:S01]  /*3c20*/  IMAD.IADD R4, R3, 0x1, -R4 ;  /* 0x0000000103047824 */ /* 0x000fe200078e0a04 */
[----:B------:R1:W3:Y:S01]  /*3c30*/  MUFU.TANH R7, R27 ;  /* 0x0000001b00077308 */ /* 0x0002e20000002400 */
[----:B------:R-:W-:Y:S01]  /*3c40*/  FMUL.FTZ R39, R39, UR7 ;  /* 0x0000000727277c20 */ /* 0x000fe20008410000 */
[----:B------:R-:W-:Y:S01]  /*3c50*/  FMUL.FTZ R42, R42, UR7 ;  /* 0x000000072a2a7c20 */ /* 0x000fe20008410000 */
[----:B------:R-:W-:Y:S01]  /*3c60*/  FMUL.FTZ R43, R43, UR7 ;  /* 0x000000072b2b7c20 */ /* 0x000fe20008410000 */
[----:B------:R-:W-:Y:S01]  /*3c70*/  FMUL.FTZ R46, R46, UR7 ;  /* 0x000000072e2e7c20 */ /* 0x000fe20008410000 */
[----:B------:R-:W-:Y:S01]  /*3c80*/  FMUL.FTZ R47, R47, UR7 ;  /* 0x000000072f2f7c20 */ /* 0x000fe20008410000 */
[----:B------:R-:W-:Y:S01]  /*3c90*/  FMUL.FTZ R50, R50, UR7 ;  /* 0x0000000732327c20 */ /* 0x000fe20008410000 */
[----:B--2---:R-:W-:Y:S01]  /*3ca0*/  LEA R3, R5, R0, 0x6 ;  /* 0x0000000005037211 */ /* 0x004fe200078e30ff */
[----:B------:R-:W2:Y:S01]  /*3cb0*/  MUFU.TANH R30, R30 ;  /* 0x0000001e001e7308 */ /* 0x000ea20000002400 */
[----:B------:R-:W-:Y:S01]  /*3cc0*/  FMUL.FTZ R51, R51, UR7 ;  /* 0x0000000733337c20 */ /* 0x000fe20008410000 */
[----:B------:R-:W-:Y:S01]  /*3cd0*/  FMUL.FTZ R54, R54, UR7 ;  /* 0x0000000736367c20 */ /* 0x000fe20008410000 */
[----:B------:R-:W-:Y:S01]  /*3ce0*/  FMUL.FTZ R55, R55, UR7 ;  /* 0x0000000737377c20 */ /* 0x000fe20008410000 */
[----:B------:R-:W-:-:S02]  /*3cf0*/  IMAD R12, R4, 0x8, R3 ;  /* 0x00000008040c7824 */ /* 0x000fc400078e0203 */
[----:B------:R-:W-:Y:S01]  /*3d00*/  FMUL.FTZ R24, R24, UR7 ;  /* 0x0000000718187c20 */ /* 0x000fe20008410000 */
[----:B------:R-:W-:Y:S01]  /*3d10*/  FMUL.FTZ R25, R25, UR7 ;  /* 0x0000000719197c20 */ /* 0x000fe20008410000 */
[----:B------:R-:W-:Y:S01]  /*3d20*/  FMUL.FTZ R29, R29, UR7 ;  /* 0x000000071d1d7c20 */ /* 0x000fe20008410000 */
[----:B------:R-:W-:Y:S01]  /*3d30*/  @P1 IMAD.HI.U32 R4, R12, UR4, RZ ;  /* 0x000000040c041c27 */ /* 0x000fe2000f8e00ff */
[----:B------:R-:W-:Y:S01]  /*3d40*/  @UP0 ULDC UR4, c[0x0][0x450] ;  /* 0x0001140000040ab9 */ /* 0x000fe20000000800 */
[----:B------:R-:W4:Y:S02]  /*3d50*/  MUFU.TANH R31, R31 ;  /* 0x0000001f001f7308 */ /* 0x000f240000002400 */
[----:B------:R-:W-:Y:S01]  /*3d60*/  FMUL.FTZ R32, R32, UR7 ;  /* 0x0000000720207c20 */ /* 0x000fe20008410000 */
[----:B------:R-:W-:Y:S01]  /*3d70*/  IMAD.MOV.U32 R3, RZ, RZ, R12 ;  /* 0x000000ffff037224 */ /* 0x000fe200078e000c */
[----:B------:R-:W-:Y:S01]  /*3d80*/  @P2 SHF.R.U32.HI R3, RZ, UR4, R4 ;  /* 0x00000004ff032c19 */ /* 0x000fe20008011604 */
[----:B------:R-:W-:Y:S01]  /*3d90*/  UMOV UR4, 0xffffffc0 ;  /* 0xffffffc000047882 */ /* 0x000fe20000000000 */
[----:B------:R-:W-:Y:S01]  /*3da0*/  FMUL.FTZ R33, R33, UR7 ;  /* 0x0000000721217c20 */ /* 0x000fe20008410000 */
[----:B------:R-:W-:Y:S01]  /*3db0*/  UIMAD UR4, UR46, UR4, 0x40 ;  /* 0x000000402e0474a4 */ /* 0x000fe2000f8e0204 */
[----:B------:R-:W-:Y:S01]  /*3dc0*/  FMUL.FTZ R36, R36, UR7 ;  /* 0x0000000724247c20 */ /* 0x000fe20008410000 */
[----:B------:R-:W5:Y:S01]  /*3dd0*/  SHFL.IDX PT, R6, R3, 0x1, 0x1c1f ;  /* 0x003c1f0003067f89 */ /* 0x000f6200000e0000 */
[----:B------:R-:W0:Y:S01]  /*3de0*/  MUFU.TANH R34, R34 ;  /* 0x0000002200227308 */ /* 0x000e220000002400 */
[----:B------:R-:W-:Y:S01]  /*3df0*/  UIADD3 UR5, UR4, 0x1, URZ ;  /* 0x0000000104057890 */ /* 0x000fe2000fffe03f */
[----:B------:R-:W-:Y:S01]  /*3e00*/  FMUL.FTZ R37, R37, UR7 ;  /* 0x0000000725257c20 */ /* 0x000fe20008410000 */
[----:B------:R-:W-:Y:S01]  /*3e10*/  UIMAD UR4, UR41, UR10, UR4 ;  /* 0x0000000a290472a4 */ /* 0x000fe2000f8e0204 */
[----:B------:R-:W0:Y:S01]  /*3e20*/  SHFL.IDX PT, R3, R3, RZ, 0x1c1f ;  /* 0x001c1fff03037589 */ /* 0x000e2200000e0000 */
[----:B------:R-:W-:Y:S01]  /*3e30*/  UIMAD UR5, UR41, UR10, UR5 ;  /* 0x0000000a290572a4 */ /* 0x000fe2000f8e0205 */
[----:B------:R-:W-:Y:S01]  /*3e40*/  FMUL.FTZ R40, R40, UR7 ;  /* 0x0000000728287c20 */ /* 0x000fe20008410000 */
[----:B------:R-:W-:Y:S01]  /*3e50*/  FMUL.FTZ R41, R41, UR7 ;  /* 0x0000000729297c20 */ /* 0x000fe20008410000 */
[----:B------:R3:W-:Y:S01]  /*3e60*/  MUFU.TANH R9, R28 ;  /* 0x0000001c00097308 */ /* 0x0007e20000002400 */
[----:B------:R-:W-:Y:S01]  /*3e70*/  IADD3 R4, -R11, UR4, RZ ;  /* 0x000000040b047c10 */ /* 0x000fe2000fffe1ff */
[----:B------:R-:W-:Y:S01]  /*3e80*/  FMUL.FTZ R44, R44, UR7 ;  /* 0x000000072c2c7c20 */ /* 0x000fe20008410000 */
[----:B------:R-:W-:Y:S01]  /*3e90*/  IADD3 R5, -R8, UR5, -R11 ;  /* 0x0000000508057c10 */ /* 0x000fe2000fffe90b */
[----:B------:R-:W-:Y:S01]  /*3ea0*/  FMUL.FTZ R45, R45, UR7 ;  /* 0x000000072d2d7c20 */ /* 0x000fe20008410000 */
[----:B------:R-:W-:Y:S01]  /*3eb0*/  FMUL.FTZ R48, R48, UR7 ;  /* 0x0000000730307c20 */ /* 0x000fe20008410000 */
[----:B------:R-:W-:Y:S01]  /*3ec0*/  FMUL.FTZ R49, R49, UR7 ;  /* 0x0000000731317c20 */ /* 0x000fe20008410000 */
[----:B------:R-:W-:Y:S01]  /*3ed0*/  FMUL.FTZ R52, R52, UR7 ;  /* 0x0000000734347c20 */ /* 0x000fe20008410000 */
[----:B------:R-:W0:Y:S01]  /*3ee0*/  MUFU.TANH R35, R35 ;  /* 0x0000002300237308 */ /* 0x000e220000002400 */
[----:B------:R-:W-:Y:S01]  /*3ef0*/  FMUL.FTZ R53, R53, UR7 ;  /* 0x0000000735357c20 */ /* 0x000fe20008410000 */
[----:B------:R-:W-:Y:S01]  /*3f00*/  ULDC UR7, c[0x0][0x988] ;  /* 0x0002620000077ab9 */ /* 0x000fe20000000800 */
[----:B------:R-:W-:Y:S01]  /*3f10*/  UIADD3 UR4, UR39, 0x28c40, URZ ;  /* 0x00028c4027047890 */ /* 0x000fe2000fffe03f */
[----:B-----5:R-:W-:-:S04]  /*3f20*/  VIADDMNMX R6, R6, R5, R4, PT ;  /* 0x0000000506067246 */ /* 0x020fc80003800104 */
[----:B------:R-:W5:Y:S01]  /*3f30*/  MUFU.TANH R38, R38 ;  /* 0x0000002600267308 */ /* 0x000f620000002400 */
[----:B------:R-:W-:Y:S01]  /*3f40*/  UPRMT UR4, UR44, 0x654, UR4 ;  /* 0x000006542c047896 */ /* 0x000fe20008000004 */
[C---:B------:R-:W-:Y:S02]  /*3f50*/  ISETP.GT.AND P1, PT, R6.reuse, RZ, PT ;  /* 0x000000ff0600720c */ /* 0x040fe40003f24270 */
[C---:B------:R-:W-:Y:S02]  /*3f60*/  ISETP.GT.AND P2, PT, R6.reuse, 0x1, PT ;  /* 0x000000010600780c */ /* 0x040fe40003f44270 */
[----:B------:R-:W-:Y:S02]  /*3f70*/  ISETP.GT.AND P3, PT, R6, 0x8, PT ;  /* 0x000000080600780c */ /* 0x000fe40003f64270 */
[----:B------:R-:W5:Y:S01]  /*3f80*/  MUFU.TANH R39, R39 ;  /* 0x0000002700277308 */ /* 0x000f620000002400 */
[----:B-1----:R-:W-:Y:S01]  /*3f90*/  FSEL R27, R26, -INF , P1 ;  /* 0xff8000001a1b7808 */ /* 0x002fe20000800000 */
[----:B------:R-:W-:Y:S01]  /*3fa0*/  SYNCS.ARRIVE.TRANS64.RED.A1T0 RZ, [UR4], RZ ;  /* 0x000000ffffff79a7 */ /* 0x000fe20008100404 */
[----:B---3--:R-:W-:-:S02]  /*3fb0*/  FSEL R28, R7, -INF , P2 ;  /* 0xff800000071c7808 */ /* 0x008fc40001000000 */
[----:B------:R-:W-:Y:S02]  /*3fc0*/  ISETP.GT.AND P1, PT, R6, 0x9, PT ;  /* 0x000000090600780c */ /* 0x000fe40003f24270 */
[----:B--2---:R-:W-:Y:S01]  /*3fd0*/  FSEL R30, R30, -INF , P3 ;  /* 0xff8000001e1e7808 */ /* 0x004fe20001800000 */
[----:B------:R-:W1:Y:S01]  /*3fe0*/  MUFU.TANH R42, R42 ;  /* 0x0000002a002a7308 */ /* 0x000e620000002400 */
[----:B------:R-:W-:Y:S02]  /*3ff0*/  FMNMX.FTZ R7, R27, R28, !PT ;  /* 0x0000001c1b077209 */ /* 0x000fe40007810000 */
[----:B------:R-:W-:Y:S02]  /*4000*/  ISETP.GT.AND P2, PT, R6, 0x10, PT ;  /* 0x000000100600780c */ /* 0x000fe40003f44270 */
[----:B----4-:R-:W-:Y:S02]  /*4010*/  FSEL R31, R31, -INF , P1 ;  /* 0xff8000001f1f7808 */ /* 0x010fe40000800000 */
[----:B------:R-:W-:Y:S01]  /*4020*/  FMNMX.FTZ R8, R30, R7, !PT ;  /* 0x000000071e087209 */ /* 0x000fe20007810000 */
[----:B------:R-:W2:Y:S01]  /*4030*/  MUFU.TANH R43, R43 ;  /* 0x0000002b002b7308 */ /* 0x000ea20000002400 */
[----:B------:R-:W-:-:S02]  /*4040*/  ISETP.GT.AND P1, PT, R6, 0x11, PT ;  /* 0x000000110600780c */ /* 0x000fc40003f24270 */
[----:B0-----:R-:W-:Y:S02]  /*4050*/  FSEL R34, R34, -INF , P2 ;  /* 0xff80000022227808 */ /* 0x001fe40001000000 */
[----:B------:R-:W-:Y:S02]  /*4060*/  FMNMX.FTZ R7, R31, R8, !PT ;  /* 0x000000081f077209 */ /* 0x000fe40007810000 */
[----:B------:R-:W-:Y:S01]  /*4070*/  ISETP.GT.AND P2, PT, R6, 0x18, PT ;  /* 0x000000180600780c */ /* 0x000fe20003f44270 */
[----:B------:R-:W0:Y:S01]  /*4080*/  MUFU.TANH R46, R46 ;  /* 0x0000002e002e7308 */ /* 0x000e220000002400 */
[----:B------:R-:W-:Y:S02]  /*4090*/  FSEL R35, R35, -INF , P1 ;  /* 0xff80000023237808 */ /* 0x000fe40000800000 */
[----:B------:R-:W-:Y:S02]  /*40a0*/  FMNMX.FTZ R8, R34, R7, !PT ;  /* 0x0000000722087209 */ /* 0x000fe40007810000 */
[----:B------:R-:W-:-:S02]  /*40b0*/  ISETP.GT.AND P1, PT, R6, 0x19, PT ;  /* 0x000000190600780c */ /* 0x000fc40003f24270 */
[----:B-----5:R-:W-:Y:S01]  /*40c0*/  FSEL R38, R38, -INF , P2 ;  /* 0xff80000026267808 */ /* 0x020fe20001000000 */
[----:B------:R-:W3:Y:S01]  /*40d0*/  MUFU.TANH R47, R47 ;  /* 0x0000002f002f7308 */ /* 0x000ee20000002400 */
[----:B------:R-:W-:Y:S02]  /*40e0*/  FMNMX.FTZ R7, R35, R8, !PT ;  /* 0x0000000823077209 */ /* 0x000fe40007810000 */
[----:B------:R-:W-:Y:S02]  /*40f0*/  ISETP.GT.AND P2, PT, R6, 0x20, PT ;  /* 0x000000200600780c */ /* 0x000fe40003f44270 */
[----:B------:R-:W-:Y:S02]  /*4100*/  FSEL R39, R39, -INF , P1 ;  /* 0xff80000027277808 */ /* 0x000fe40000800000 */
[----:B------:R-:W-:Y:S01]  /*4110*/  FMNMX.FTZ R8, R38, R7, !PT ;  /* 0x0000000726087209 */ /* 0x000fe20007810000 */
[----:B------:R-:W4:Y:S01]  /*4120*/  MUFU.TANH R50, R50 ;  /* 0x0000003200327308 */ /* 0x000f220000002400 */
[----:B------:R-:W-:-:S02]  /*4130*/  ISETP.GT.AND P1, PT, R6, 0x21, PT ;  /* 0x000000210600780c */ /* 0x000fc40003f24270 */
[----:B-1----:R-:W-:Y:S02]  /*4140*/  FSEL R42, R42, -INF , P2 ;  /* 0xff8000002a2a7808 */ /* 0x002fe40001000000 */
[----:B------:R-:W-:Y:S02]  /*4150*/  FMNMX.FTZ R7, R39, R8, !PT ;  /* 0x0000000827077209 */ /* 0x000fe40007810000 */
[----:B------:R-:W-:Y:S01]  /*4160*/  ISETP.GT.AND P2, PT, R6, 0x28, PT ;  /* 0x000000280600780c */ /* 0x000fe20003f44270 */
[----:B------:R-:W1:Y:S01]  /*4170*/  MUFU.TANH R51, R51 ;  /* 0x0000003300337308 */ /* 0x000e620000002400 */
[----:B--2---:R-:W-:Y:S02]  /*4180*/  FSEL R43, R43, -INF , P1 ;  /* 0xff8000002b2b7808 */ /* 0x004fe40000800000 */
[----:B------:R-:W-:Y:S02]  /*4190*/  FMNMX.FTZ R8, R42, R7, !PT ;  /* 0x000000072a087209 */ /* 0x000fe40007810000 */
[----:B------:R-:W-:-:S02]  /*41a0*/  ISETP.GT.AND P1, PT, R6, 0x29, PT ;  /* 0x000000290600780c */ /* 0x000fc40003f24270 */
[----:B0-----:R-:W-:Y:S01]  /*41b0*/  FSEL R46, R46, -INF , P2 ;  /* 0xff8000002e2e7808 */ /* 0x001fe20001000000 */
[----:B------:R-:W0:Y:S01]  /*41c0*/  MUFU.TANH R54, R54 ;  /* 0x0000003600367308 */ /* 0x000e220000002400 */
[----:B------:R-:W-:Y:S02]  /*41d0*/  FMNMX.FTZ R7, R43, R8, !PT ;  /* 0x000000082b077209 */ /* 0x000fe40007810000 */
[----:B------:R-:W-:Y:S02]  /*41e0*/  ISETP.GT.AND P2, PT, R6, 0x30, PT ;  /* 0x000000300600780c */ /* 0x000fe40003f44270 */
[----:B---3--:R-:W-:Y:S02]  /*41f0*/  FSEL R47, R47, -INF , P1 ;  /* 0xff8000002f2f7808 */ /* 0x008fe40000800000 */
[----:B------:R-:W-:Y:S01]  /*4200*/  FMNMX.FTZ R8, R46, R7, !PT ;  /* 0x000000072e087209 */ /* 0x000fe20007810000 */
[----:B------:R-:W2:Y:S01]  /*4210*/  MUFU.TANH R55, R55 ;  /* 0x0000003700377308 */ /* 0x000ea20000002400 */
[----:B------:R-:W-:-:S02]  /*4220*/  ISETP.GT.AND P1, PT, R6, 0x31, PT ;  /* 0x000000310600780c */ /* 0x000fc40003f24270 */
[----:B----4-:R-:W-:Y:S02]  /*4230*/  FSEL R50, R50, -INF , P2 ;  /* 0xff80000032327808 */ /* 0x010fe40001000000 */
[----:B------:R-:W-:Y:S02]  /*4240*/  FMNMX.FTZ R7, R47, R8, !PT ;  /* 0x000000082f077209 */ /* 0x000fe40007810000 */
[----:B------:R-:W-:Y:S01]  /*4250*/  ISETP.GT.AND P2, PT, R6, 0x38, PT ;  /* 0x000000380600780c */ /* 0x000fe20003f44270 */
[----:B------:R-:W3:Y:S01]  /*4260*/  MUFU.TANH R24, R24 ;  /* 0x0000001800187308 */ /* 0x000ee20000002400 */
[----:B-1----:R-:W-:Y:S02]  /*4270*/  FSEL R51, R51, -INF , P1 ;  /* 0xff80000033337808 */ /* 0x002fe40000800000 */
[----:B------:R-:W-:Y:S02]  /*4280*/  FMNMX.FTZ R8, R50, R7, !PT ;  /* 0x0000000732087209 */ /* 0x000fe40007810000 */
[----:B------:R-:W-:-:S02]  /*4290*/  ISETP.GT.AND P1, PT, R6, 0x39, PT ;  /* 0x000000390600780c */ /* 0x000fc40003f24270 */
[----:B0-----:R-:W-:Y:S01]  /*42a0*/  FSEL R54, R54, -INF , P2 ;  /* 0xff80000036367808 */ /* 0x001fe20001000000 */
[----:B------:R-:W0:Y:S01]  /*42b0*/  MUFU.TANH R25, R25 ;  /* 0x0000001900197308 */ /* 0x000e220000002400 */
[----:B------:R-:W-:Y:S02]  /*42c0*/  FMNMX.FTZ R7, R51, R8, !PT ;  /* 0x0000000833077209 */ /* 0x000fe40007810000 */
[----:B--2---:R-:W-:Y:S02]  /*42d0*/  FSEL R55, R55, -INF , P1 ;  /* 0xff80000037377808 */ /* 0x004fe40000800000 */
[----:B------:R-:W-:Y:S02]  /*42e0*/  FMNMX.FTZ R6, R54, R7, !PT ;  /* 0x0000000736067209 */ /* 0x000fe40007810000 */
[----:B------:R-:W-:Y:S01]  /*42f0*/  VIADDMNMX R5, R3, R5, R4, PT ;  /* 0x0000000503057246 */ /* 0x000fe20003800104 */
[----:B------:R-:W1:Y:S01]  /*4300*/  MUFU.TANH R29, R29 ;  /* 0x0000001d001d7308 */ /* 0x000e620000002400 */
[----:B------:R-:W-:-:S02]  /*4310*/  FMNMX.FTZ R6, R55, R6, !PT ;  /* 0x0000000637067209 */ /* 0x000fc40007810000 */
[C---:B------:R-:W-:Y:S02]  /*4320*/  ISETP.GT.AND P1, PT, R5.reuse, RZ, PT ;  /* 0x000000ff0500720c */ /* 0x040fe40003f24270 */
[C---:B------:R-:W-:Y:S01]  /*4330*/  ISETP.GT.AND P2, PT, R5.reuse, 0x1, PT ;  /* 0x000000010500780c */ /* 0x040fe20003f44270 */
[----:B------:R-:W2:Y:S01]  /*4340*/  SHFL.BFLY PT, R7, R6, 0x2, 0x1f ;  /* 0x0c401f0006077f89 */ /* 0x000ea200000e0000 */
[----:B------:R-:W-:Y:S01]  /*4350*/  ISETP.GT.AND P3, PT, R5, 0x8, PT ;  /* 0x000000080500780c */ /* 0x000fe20003f64270 */
[----:B------:R-:W4:Y:S03]  /*4360*/  MUFU.TANH R10, R32 ;  /* 0x00000020000a7308 */ /* 0x000f260000002400 */
[----:B------:R-:W-:Y:S02]  /*4370*/  FSEL R8, R9, -INF , P3 ;  /* 0xff80000009087808 */ /* 0x000fe40001800000 */
[----:B------:R-:W-:-:S03]  /*4380*/  ISETP.GT.AND P3, PT, R5, 0x38, PT ;  /* 0x000000380500780c */ /* 0x000fc60003f64270 */
[----:B------:R-:W5:Y:S08]  /*4390*/  MUFU.TANH R14, R33 ;  /* 0x00000021000e7308 */ /* 0x000f700000002400 */
[----:B------:R-:W5:Y:S01]  /*43a0*/  MUFU.TANH R15, R36 ;  /* 0x00000024000f7308 */ /* 0x000f620000002400 */
[----:B--2---:R-:W-:Y:S02]  /*43b0*/  FMNMX.FTZ R19, R6, R7, !PT ;  /* 0x0000000706137209 */ /* 0x004fe40007810000 */
[----:B---3--:R-:W-:-:S05]  /*43c0*/  FSEL R6, R24, -INF , P1 ;  /* 0xff80000018067808 */ /* 0x008fca0000800000 */
[----:B------:R-:W2:Y:S01]  /*43d0*/  MUFU.TANH R18, R37 ;  /* 0x0000002500127308 */ /* 0x000ea20000002400 */
[----:B0-----:R-:W-:Y:S01]  /*43e0*/  FSEL R7, R25, -INF , P2 ;  /* 0xff80000019077808 */ /* 0x001fe20001000000 */
[----:B------:R-:W0:Y:S01]  /*43f0*/  SHFL.BFLY PT, R20, R19, 0x1, 0x1f ;  /* 0x0c201f0013147f89 */ /* 0x000e2200000e0000 */
[C---:B------:R-:W-:Y:S02]  /*4400*/  ISETP.GT.AND P1, PT, R5.reuse, 0x9, PT ;  /* 0x000000090500780c */ /* 0x040fe40003f24270 */
[----:B------:R-:W-:Y:S02]  /*4410*/  FMNMX.FTZ R3, R6, R7, !PT ;  /* 0x0000000706037209 */ /* 0x000fe40007810000 */
[----:B------:R-:W-:Y:S01]  /*4420*/  ISETP.GT.AND P2, PT, R5, 0x10, PT ;  /* 0x000000100500780c */ /* 0x000fe20003f44270 */
[----:B------:R-:W3:Y:S01]  /*4430*/  MUFU.TANH R40, R40 ;  /* 0x0000002800287308 */ /* 0x000ee20000002400 */
[----:B-1----:R-:W-:Y:S02]  /*4440*/  FSEL R9, R29, -INF , P1 ;  /* 0xff8000001d097808 */ /* 0x002fe40000800000 */
[----:B------:R-:W-:-:S02]  /*4450*/  FMNMX.FTZ R4, R8, R3, !PT ;  /* 0x0000000308047209 */ /* 0x000fc40007810000 */
[----:B------:R-:W-:Y:S02]  /*4460*/  ISETP.GT.AND P1, PT, R5, 0x11, PT ;  /* 0x000000110500780c */ /* 0x000fe40003f24270 */
[----:B----4-:R-:W-:Y:S01]  /*4470*/  FSEL R10, R10, -INF , P2 ;  /* 0xff8000000a0a7808 */ /* 0x010fe20001000000 */
[----:B------:R-:W1:Y:S01]  /*4480*/  MUFU.TANH R41, R41 ;  /* 0x0000002900297308 */ /* 0x000e620000002400 */
[----:B------:R-:W-:Y:S02]  /*4490*/  FMNMX.FTZ R3, R9, R4, !PT ;  /* 0x0000000409037209 */ /* 0x000fe40007810000 */
[C---:B------:R-:W-:Y:S02]  /*44a0*/  ISETP.GT.AND P2, PT, R5.reuse, 0x18, PT ;  /* 0x000000180500780c */ /* 0x040fe40003f44270 */
[----:B-----5:R-:W-:Y:S02]  /*44b0*/  FSEL R14, R14, -INF , P1 ;  /* 0xff8000000e0e7808 */ /* 0x020fe40000800000 */
[----:B------:R-:W-:Y:S01]  /*44c0*/  FMNMX.FTZ R3, R10, R3, !PT ;  /* 0x000000030a037209 */ /* 0x000fe20007810000 */
[----:B------:R-:W4:Y:S01]  /*44d0*/  MUFU.TANH R21, R44 ;  /* 0x0000002c00157308 */ /* 0x000f220000002400 */
[----:B------:R-:W-:-:S02]  /*44e0*/  ISETP.GT.AND P1, PT, R5, 0x19, PT ;  /* 0x000000190500780c */ /* 0x000fc40003f24270 */
[----:B------:R-:W-:Y:S02]  /*44f0*/  FSEL R15, R15, -INF , P2 ;  /* 0xff8000000f0f7808 */ /* 0x000fe40001000000 */
[----:B------:R-:W-:Y:S02]  /*4500*/  FMNMX.FTZ R4, R14, R3, !PT ;  /* 0x000000030e047209 */ /* 0x000fe40007810000 */
[----:B------:R-:W-:Y:S01]  /*4510*/  ISETP.GT.AND P2, PT, R5, 0x20, PT ;  /* 0x000000200500780c */ /* 0x000fe20003f44270 */
[----:B------:R-:W5:Y:S01]  /*4520*/  MUFU.TANH R45, R45 ;  /* 0x0000002d002d7308 */ /* 0x000f620000002400 */
[----:B--2---:R-:W-:Y:S02]  /*4530*/  FSEL R18, R18, -INF , P1 ;  /* 0xff80000012127808 */ /* 0x004fe40000800000 */
[----:B------:R-:W-:Y:S02]  /*4540*/  FMNMX.FTZ R3, R15, R4, !PT ;  /* 0x000000040f037209 */ /* 0x000fe40007810000 */
[----:B0-----:R-:W-:-:S02]  /*4550*/  FMNMX.FTZ R4, R19, R20, !PT ;  /* 0x0000001413047209 */ /* 0x001fc40007810000 */
[C---:B------:R-:W-:Y:S01]  /*4560*/  ISETP.GT.AND P1, PT, R5.reuse, 0x21, PT ;  /* 0x000000210500780c */ /* 0x040fe20003f24270 */
[----:B------:R-:W0:Y:S01]  /*4570*/  MUFU.TANH R23, R48 ;  /* 0x0000003000177308 */ /* 0x000e220000002400 */
[----:B---3--:R-:W-:Y:S01]  /*4580*/  FSEL R19, R40, -INF , P2 ;  /* 0xff80000028137808 */ /* 0x008fe20001000000 */
[----:B------:R-:W-:Y:S01]  /*4590*/  FMUL.FTZ R25, R4, UR7 ;  /* 0x0000000704197c20 */ /* 0x000fe20008410000 */
[----:B------:R-:W-:Y:S01]  /*45a0*/  FMNMX.FTZ R22, R18, R3, !PT ;  /* 0x0000000312167209 */ /* 0x000fe20007810000 */
[----:B------:R-:W-:Y:S01]  /*45b0*/  BAR.SYNC.DEFER_BLOCKING 0xf, 0x100 ;  /* 0x03c4000000007b1d */ /* 0x000fe20000010000 */
[----:B------:R-:W-:Y:S02]  /*45c0*/  ISETP.GT.AND P2, PT, R5, 0x28, PT ;  /* 0x000000280500780c */ /* 0x000fe40003f44270 */
[----:B-1----:R-:W-:Y:S02]  /*45d0*/  FSEL R20, R41, -INF , P1 ;  /* 0xff80000029147808 */ /* 0x002fe40000800000 */
[----:B------:R-:W-:Y:S01]  /*45e0*/  FMNMX.FTZ R3, R19, R22, !PT ;  /* 0x0000001613037209 */ /* 0x000fe20007810000 */
[----:B------:R-:W1:Y:S01]  /*45f0*/  MUFU.TANH R49, R49 ;  /* 0x0000003100317308 */ /* 0x000e620000002400 */
[----:B------:R-:W-:-:S02]  /*4600*/  ISETP.GT.AND P1, PT, R5, 0x29, PT ;  /* 0x000000290500780c */ /* 0x000fc40003f24270 */
[----:B----4-:R-:W-:Y:S02]  /*4610*/  FSEL R21, R21, -INF , P2 ;  /* 0xff80000015157808 */ /* 0x010fe40001000000 */
[----:B------:R-:W-:Y:S02]  /*4620*/  FMNMX.FTZ R24, R20, R3, !PT ;  /* 0x0000000314187209 */ /* 0x000fe40007810000 */
[----:B------:R-:W-:Y:S01]  /*4630*/  ISETP.GT.AND P2, PT, R5, 0x30, PT ;  /* 0x000000300500780c */ /* 0x000fe20003f44270 */
[----:B------:R-:W2:Y:S01]  /*4640*/  MUFU.TANH R52, R52 ;  /* 0x0000003400347308 */ /* 0x000ea20000002400 */
[----:B-----5:R-:W-:Y:S02]  /*4650*/  FSEL R22, R45, -INF , P1 ;  /* 0xff8000002d167808 */ /* 0x020fe40000800000 */
[----:B------:R-:W-:Y:S02]  /*4660*/  FMNMX.FTZ R3, R21, R24, !PT ;  /* 0x0000001815037209 */ /* 0x000fe40007810000 */
[----:B------:R-:W-:-:S02]  /*4670*/  ISETP.GT.AND P1, PT, R5, 0x31, PT ;  /* 0x000000310500780c */ /* 0x000fc40003f24270 */
[----:B0-----:R-:W-:Y:S01]  /*4680*/  FSEL R23, R23, -INF , P2 ;  /* 0xff80000017177808 */ /* 0x001fe20001000000 */
[----:B------:R-:W0:Y:S01]  /*4690*/  MUFU.TANH R53, R53 ;  /* 0x0000003500357308 */ /* 0x000e220000002400 */
[----:B------:R-:W-:Y:S02]  /*46a0*/  FMNMX.FTZ R26, R22, R3, !PT ;  /* 0x00000003161a7209 */ /* 0x000fe40007810000 */
[----:B------:R-:W-:Y:S02]  /*46b0*/  FSETP.NEU.FTZ.AND P2, PT, R4, -INF , PT ;  /* 0xff8000000400780b */ /* 0x000fe40003f5d000 */
[----:B-1----:R-:W-:Y:S02]  /*46c0*/  FSEL R24, R49, -INF , P1 ;  /* 0xff80000031187808 */ /* 0x002fe40000800000 */
[----:B------:R-:W-:Y:S02]  /*46d0*/  FMNMX.FTZ R3, R23, R26, !PT ;  /* 0x0000001a17037209 */ /* 0x000fe40007810000 */
[----:B------:R-:W-:-:S02]  /*46e0*/  FSEL R33, R25, RZ, P2 ;  /* 0x000000ff19217208 */ /* 0x000fc40001000000 */
[----:B------:R-:W-:Y:S02]  /*46f0*/  ISETP.GT.AND P1, PT, R5, 0x39, PT ;  /* 0x000000390500780c */ /* 0x000fe40003f24270 */
[----:B--2---:R-:W-:Y:S01]  /*4700*/  FSEL R25, R52, -INF , P3 ;  /* 0xff80000034197808 */ /* 0x004fe20001800000 */
[--C-:B------:R-:W-:Y:S01]  /*4710*/  FFMA.FTZ R5, R28, UR7, -R33.reuse ;  /* 0x000000071c057c23 */ /* 0x100fe20008010821 */
[----:B------:R-:W-:Y:S01]  /*4720*/  FMNMX.FTZ R32, R24, R3, !PT ;  /* 0x0000000318207209 */ /* 0x000fe20007810000 */
[--C-:B------:R-:W-:Y:S01]  /*4730*/  FFMA.FTZ R27, R27, UR7, -R33.reuse ;  /* 0x000000071b1b7c23 */ /* 0x100fe20008010821 */
[----:B0-----:R-:W-:Y:S01]  /*4740*/  FSEL R26, R53, -INF , P1 ;  /* 0xff800000351a7808 */ /* 0x001fe20000800000 */
        /* <DEDUP_REMOVED lines=11> */
[----:B------:R-:W-:Y:S01]  /*4800*/  MUFU.EX2 R32, R5 ;  /* 0x0000000500207308 */ /* 0x000fe20000000800 */
[--C-:B------:R-:W-:Y:S01]  /*4810*/  FFMA.FTZ R43, R43, UR7, -R33.reuse ;  /* 0x000000072b2b7c23 */ /* 0x100fe20008010821 */
[--C-:B------:R-:W-:Y:S01]  /*4820*/  FFMA.FTZ R46, R46, UR7, -R33.reuse ;  /* 0x000000072e2e7c23 */ /* 0x100fe20008010821 */
[--C-:B------:R-:W-:Y:S01]  /*4830*/  FFMA.FTZ R47, R47, UR7, -R33.reuse ;  /* 0x000000072f2f7c23 */ /* 0x100fe20008010821 */
[--C-:B------:R-:W-:Y:S01]  /*4840*/  FFMA.FTZ R50, R50, UR7, -R33.reuse ;  /* 0x0000000732327c23 */ /* 0x100fe20008010821 */
[--C-:B------:R-:W-:Y:S01]  /*4850*/  FFMA.FTZ R51, R51, UR7, -R33.reuse ;  /* 0x0000000733337c23 */ /* 0x100fe20008010821 */
[--C-:B------:R-:W-:Y:S01]  /*4860*/  FFMA.FTZ R54, R54, UR7, -R33.reuse ;  /* 0x0000000736367c23 */ /* 0x100fe20008010821 */
[----:B------:R-:W-:Y:S01]  /*4870*/  FFMA.FTZ R33, R55, UR7, -R33 ;  /* 0x0000000737217c23 */ /* 0x000fe20008010821 */
[----:B------:R-:W-:Y:S08]  /*4880*/  MUFU.EX2 R30, R30 ;  /* 0x0000001e001e7308 */ /* 0x000ff00000000800 */
[----:B------:R-:W-:Y:S01]  /*4890*/  MUFU.EX2 R163, R31 ;  /* 0x0000001f00a37308 */ /* 0x000fe20000000800 */
[----:B0-----:R-:W-:-:S07]  /*48a0*/  FMNMX.FTZ R28, R3, R28, !PT ;  /* 0x0000001c031c7209 */ /* 0x001fce0007810000 */
[----:B------:R-:W-:Y:S01]  /*48b0*/  MUFU.EX2 R34, R34 ;  /* 0x0000002200227308 */ /* 0x000fe20000000800 */
[----:B------:R-:W0:Y:S07]  /*48c0*/  SHFL.BFLY PT, R3, R28, 0x1, 0x1f ;  /* 0x0c201f001c037f89 */ /* 0x000e2e00000e0000 */
[----:B------:R-:W1:Y:S08]  /*48d0*/  MUFU.EX2 R35, R35 ;  /* 0x0000002300237308 */ /* 0x000e700000000800 */
[----:B------:R-:W-:Y:S08]  /*48e0*/  MUFU.EX2 R38, R38 ;  /* 0x0000002600267308 */ /* 0x000ff00000000800 */
[----:B------:R-:W2:Y:S01]  /*48f0*/  MUFU.EX2 R39, R39 ;  /* 0x0000002700277308 */ /* 0x000ea20000000800 */
[----:B-1----:R-:W-:-:S02]  /*4900*/  F2FP.F16.F32.PACK_AB R157, R35, R34 ;  /* 0x00000022239d723e */ /* 0x002fc400000000ff */
[----:B0-----:R-:W-:-:S04]  /*4910*/  FMNMX.FTZ R3, R28, R3, !PT ;  /* 0x000000031c037209 */ /* 0x001fc80007810000 */
[C---:B------:R-:W-:Y:S01]  /*4920*/  FSETP.NEU.FTZ.AND P1, PT, R3.reuse, -INF , PT ;  /* 0xff8000000300780b */ /* 0x040fe20003f3d000 */
[----:B------:R-:W-:Y:S01]  /*4930*/  FMUL.FTZ R5, R3, UR7 ;  /* 0x0000000703057c20 */ /* 0x000fe20008410000 */
[----:B------:R-:W-:Y:S04]  /*4940*/  MUFU.EX2 R42, R42 ;  /* 0x0000002a002a7308 */ /* 0x000fe80000000800 */
[----:B------:R-:W-:Y:S02]  /*4950*/  FSEL R27, R5, RZ, P1 ;  /* 0x000000ff051b7208 */ /* 0x000fe40000800000 */
[-C--:B------:R-:W-:Y:S02]  /*4960*/  LEA.HI R5, R17, R16.reuse, RZ, 0x4 ;  /* 0x0000001011057211 */ /* 0x080fe400078f20ff */
[----:B------:R-:W0:Y:S01]  /*4970*/  MUFU.EX2 R43, R43 ;  /* 0x0000002b002b7308 */ /* 0x000e220000000800 */
[--C-:B------:R-:W-:Y:S01]  /*4980*/  FFMA.FTZ R28, R7, UR7, -R27.reuse ;  /* 0x00000007071c7c23 */ /* 0x100fe2000801081b */
[----:B------:R-:W-:Y:S01]  /*4990*/  LOP3.LUT R7, R5, 0xfffffff0, RZ, 0xc0, !PT ;  /* 0xfffffff005077812 */ /* 0x000fe200078ec0ff */
[--C-:B------:R-:W-:Y:S01]  /*49a0*/  FFMA.FTZ R6, R6, UR7, -R27.reuse ;  /* 0x0000000706067c23 */ /* 0x100fe2000801081b */
[--C-:B------:R-:W-:Y:S01]  /*49b0*/  FFMA.FTZ R8, R8, UR7, -R27.reuse ;  /* 0x0000000708087c23 */ /* 0x100fe2000801081b */
[--C-:B------:R-:W-:Y:S01]  /*49c0*/  FFMA.FTZ R14, R14, UR7, -R27.reuse ;  /* 0x000000070e0e7c23 */ /* 0x100fe2000801081b */
[----:B------:R-:W-:Y:S01]  /*49d0*/  FFMA.FTZ R9, R9, UR7, -R27 ;  /* 0x0000000709097c23 */ /* 0x000fe2000801081b */
[----:B------:R-:W-:Y:S01]  /*49e0*/  IMAD.IADD R7, R16, 0x1, -R7 ;  /* 0x0000000110077824 */ /* 0x000fe200078e0a07 */
[----:B------:R1:W-:Y:S01]  /*49f0*/  MUFU.EX2 R160, R6 ;  /* 0x0000000600a07308 */ /* 0x0003e20000000800 */
[----:B------:R-:W-:Y:S01]  /*4a00*/  LEA.HI R16, R17, R16, RZ, 0x5 ;  /* 0x0000001011107211 */ /* 0x000fe200078f28ff */
[--C-:B------:R-:W-:Y:S01]  /*4a10*/  FFMA.FTZ R10, R10, UR7, -R27.reuse ;  /* 0x000000070a0a7c23 */ /* 0x100fe2000801081b */
[--C-:B------:R-:W-:Y:S01]  /*4a20*/  FFMA.FTZ R15, R15, UR7, -R27.reuse ;  /* 0x000000070f0f7c23 */ /* 0x100fe2000801081b */
[--C-:B------:R-:W-:Y:S01]  /*4a30*/  FFMA.FTZ R18, R18, UR7, -R27.reuse ;  /* 0x0000000712127c23 */ /* 0x100fe2000801081b */
[----:B------:R-:W-:Y:S01]  /*4a40*/  FFMA.FTZ R19, R19, UR7, -R27 ;  /* 0x0000000713137c23 */ /* 0x000fe2000801081b */
[----:B------:R-:W-:-:S02]  /*4a50*/  IMAD.SHL.U32 R16, R16, 0x20, RZ ;  /* 0x0000002010107824 */ /* 0x000fc400078e00ff */
[----:B------:R-:W-:Y:S01]  /*4a60*/  FFMA.FTZ R20, R20, UR7, -R27 ;  /* 0x0000000714147c23 */ /* 0x000fe2000801081b */
[----:B------:R3:W-:Y:S01]  /*4a70*/  MUFU.EX2 R162, R8 ;  /* 0x0000000800a27308 */ /* 0x0007e20000000800 */
[----:B-1----:R-:W-:Y:S01]  /*4a80*/  SHF.R.S32.HI R6, RZ, 0x1f, R7 ;  /* 0x0000001fff067819 */ /* 0x002fe20000011407 */
[--C-:B------:R-:W-:Y:S01]  /*4a90*/  FFMA.FTZ R21, R21, UR7, -R27.reuse ;  /* 0x0000000715157c23 */ /* 0x100fe2000801081b */
[--C-:B------:R-:W-:Y:S01]  /*4aa0*/  FFMA.FTZ R22, R22, UR7, -R27.reuse ;  /* 0x0000000716167c23 */ /* 0x100fe2000801081b */
[--C-:B------:R-:W-:Y:S01]  /*4ab0*/  FFMA.FTZ R23, R23, UR7, -R27.reuse ;  /* 0x0000000717177c23 */ /* 0x100fe2000801081b */
[----:B------:R-:W-:Y:S01]  /*4ac0*/  LEA.HI R6, R6, R7, RZ, 0x3 ;  /* 0x0000000706067211 */ /* 0x000fe200078f18ff */
[--C-:B------:R-:W-:Y:S01]  /*4ad0*/  FFMA.FTZ R24, R24, UR7, -R27.reuse ;  /* 0x0000000718187c23 */ /* 0x100fe2000801081b */
[--C-:B------:R-:W-:Y:S01]  /*4ae0*/  FFMA.FTZ R25, R25, UR7, -R27.reuse ;  /* 0x0000000719197c23 */ /* 0x100fe2000801081b */
[----:B------:R1:W-:Y:S01]  /*4af0*/  MUFU.EX2 R31, R14 ;  /* 0x0000000e001f7308 */ /* 0x0003e20000000800 */
[----:B---3--:R-:W-:Y:S01]  /*4b00*/  LOP3.LUT R8, R6, 0xfffffff8, RZ, 0xc0, !PT ;  /* 0xfffffff806087812 */ /* 0x008fe200078ec0ff */
[----:B------:R-:W-:Y:S01]  /*4b10*/  FFMA.FTZ R26, R26, UR7, -R27 ;  /* 0x000000071a1a7c23 */ /* 0x000fe2000801081b */
[----:B------:R-:W-:-:S02]  /*4b20*/  SHF.L.U32 R17, R6, 0x6, RZ ;  /* 0x0000000606117819 */ /* 0x000fc400000006ff */
[----:B--2---:R-:W-:Y:S01]  /*4b30*/  F2FP.F16.F32.PACK_AB R159, R39, R38 ;  /* 0x00000026279f723e */ /* 0x004fe200000000ff */
[----:B------:R-:W-:Y:S01]  /*4b40*/  IMAD.IADD R8, R7, 0x1, -R8 ;  /* 0x0000000107087824 */ /* 0x000fe200078e0a08 */
[----:B------:R-:W-:Y:S01]  /*4b50*/  SHF.R.S32.HI R7, RZ, 0x4, R5 ;  /* 0x00000004ff077819 */ /* 0x000fe20000011405 */
[----:B------:R-:W2:Y:S01]  /*4b60*/  MUFU.EX2 R29, R28 ;  /* 0x0000001c001d7308 */ /* 0x000ea20000000800 */
[----:B------:R-:W-:Y:S02]  /*4b70*/  LOP3.LUT R17, R17, 0x7ffffe00, RZ, 0xc0, !PT ;  /* 0x7ffffe0011117812 */ /* 0x000fe400078ec0ff */
[----:B------:R-:W-:Y:S01]  /*4b80*/  SHF.L.U32 R5, R8, 0x6, RZ ;  /* 0x0000000608057819 */ /* 0x000fe200000006ff */
[----:B-1----:R-:W-:Y:S01]  /*4b90*/  IMAD.SHL.U32 R14, R7, 0x8, RZ ;  /* 0x00000008070e7824 */ /* 0x002fe200078e00ff */
[----:B------:R-:W-:Y:S02]  /*4ba0*/  LOP3.LUT R7, R16, 0x7ffffc00, RZ, 0xc0, !PT ;  /* 0x7ffffc0010077812 */ /* 0x000fe400078ec0ff */
[----:B------:R-:W-:Y:S01]  /*4bb0*/  LOP3.LUT R5, R5, 0x1c0, RZ, 0xc0, !PT ;  /* 0x000001c005057812 */ /* 0x000fe200078ec0ff */
[----:B------:R-:W-:Y:S01]  /*4bc0*/  MUFU.EX2 R9, R9 ;  /* 0x0000000900097308 */ /* 0x000fe20000000800 */
[----:B------:R-:W-:-:S02]  /*4bd0*/  LOP3.LUT P1, RZ, R8, 0x4, RZ, 0xc0, !PT ;  /* 0x0000000408ff7812 */ /* 0x000fc4000782c0ff */
[----:B------:R-:W-:Y:S02]  /*4be0*/  LOP3.LUT R14, R5, 0x8, R14, 0xf8, !PT ;  /* 0x00000008050e7812 */ /* 0x000fe400078ef80e */
[----:B------:R-:W-:Y:S02]  /*4bf0*/  SHF.R.U32.HI R5, RZ, 0x3, R5 ;  /* 0x00000003ff057819 */ /* 0x000fe40000011605 */
[----:B------:R-:W-:Y:S01]  /*4c00*/  LOP3.LUT P2, RZ, R8, 0x2, RZ, 0xc0, !PT ;  /* 0x0000000208ff7812 */ /* 0x000fe2000784c0ff */
[----:B------:R-:W1:Y:S01]  /*4c10*/  MUFU.EX2 R10, R10 ;  /* 0x0000000a000a7308 */ /* 0x000e620000000800 */
[----:B------:R-:W-:Y:S01]  /*4c20*/  LOP3.LUT R14, R14, R5, RZ, 0x3c, !PT ;  /* 0x000000050e0e7212 */ /* 0x000fe200078e3cff */
[----:B------:R-:W-:Y:S01]  /*4c30*/  FADD.FTZ R5, R161, R32 ;  /* 0x00000020a1057221 */ /* 0x000fe20000010000 */
[----:B------:R-:W-:Y:S02]  /*4c40*/  F2FP.F16.F32.PACK_AB R161, R32, R161 ;  /* 0x000000a120a1723e */ /* 0x000fe400000000ff */
[----:B------:R-:W-:Y:S01]  /*4c50*/  IADD3 R14, R14, R17, R7 ;  /* 0x000000110e0e7210 */ /* 0x000fe20007ffe007 */
[----:B------:R-:W-:Y:S01]  /*4c60*/  FADD.FTZ R6, R30, R5 ;  /* 0x000000051e067221 */ /* 0x000fe20000010000 */
[----:B0-----:R-:W-:Y:S01]  /*4c70*/  F2FP.F16.F32.PACK_AB R153, R43, R42 ;  /* 0x0000002a2b99723e */ /* 0x001fe200000000ff */
[----:B------:R-:W0:Y:S02]  /*4c80*/  MUFU.EX2 R15, R15 ;  /* 0x0000000f000f7308 */ /* 0x000e240000000800 */
[C---:B------:R-:W-:Y:S01]  /*4c90*/  FADD.FTZ R5, R163.reuse, R6 ;  /* 0x00000006a3057221 */ /* 0x040fe20000010000 */
[----:B------:R-:W-:-:S03]  /*4ca0*/  F2FP.F16.F32.PACK_AB R163, R163, R30 ;  /* 0x0000001ea3a3723e */ /* 0x000fc600000000ff */
[----:B------:R-:W-:Y:S01]  /*4cb0*/  FADD.FTZ R6, R34, R5 ;  /* 0x0000000522067221 */ /* 0x000fe20000010000 */
[----:B--2---:R-:W-:Y:S01]  /*4cc0*/  FADD.FTZ R5, R160, R29 ;  /* 0x0000001da0057221 */ /* 0x004fe20000010000 */
[----:B------:R-:W2:Y:S01]  /*4cd0*/  MUFU.EX2 R18, R18 ;  /* 0x0000001200127308 */ /* 0x000ea20000000800 */
[----:B-1----:R-:W-:Y:S01]  /*4ce0*/  F2FP.F16.F32.PACK_AB R156, R31, R10 ;  /* 0x0000000a1f9c723e */ /* 0x002fe200000000ff */
[----:B------:R-:W-:Y:S01]  /*4cf0*/  FADD.FTZ R7, R35, R6 ;  /* 0x0000000623077221 */ /* 0x000fe20000010000 */
[----:B------:R-:W-:Y:S01]  /*4d00*/  FADD.FTZ R6, R162, R5 ;  /* 0x00000005a2067221 */ /* 0x000fe20000010000 */
[C---:B------:R-:W-:Y:S02]  /*4d10*/  F2FP.F16.F32.PACK_AB R162, R9.reuse, R162 ;  /* 0x000000a209a2723e */ /* 0x040fe400000000ff */
[----:B------:R-:W-:Y:S01]  /*4d20*/  FADD.FTZ R8, R38, R7 ;  /* 0x0000000726087221 */ /* 0x000fe20000010000 */
[----:B------:R-:W-:Y:S01]  /*4d30*/  FADD.FTZ R5, R9, R6 ;  /* 0x0000000609057221 */ /* 0x000fe20000010000 */
[----:B------:R-:W1:Y:S01]  /*4d40*/  MUFU.EX2 R19, R19 ;  /* 0x0000001300137308 */ /* 0x000e620000000800 */
[----:B------:R-:W-:Y:S01]  /*4d50*/  F2FP.F16.F32.PACK_AB R160, R29, R160 ;  /* 0x000000a01da0723e */ /* 0x000fe200000000ff */
[----:B------:R-:W-:Y:S01]  /*4d60*/  FADD.FTZ R7, R39, R8 ;  /* 0x0000000827077221 */ /* 0x000fe20000010000 */
[----:B------:R-:W-:Y:S01]  /*4d70*/  FADD.FTZ R6, R10, R5 ;  /* 0x000000050a067221 */ /* 0x000fe20000010000 */
[----:B------:R-:W-:-:S02]  /*4d80*/  LEA R10, R14, UR39, 0x1 ;  /* 0x000000270e0a7c11 */ /* 0x000fc4000f8e08ff */
[----:B------:R-:W-:Y:S01]  /*4d90*/  FADD.FTZ R8, R42, R7 ;  /* 0x000000072a087221 */ /* 0x000fe20000010000 */
[----:B------:R-:W-:Y:S01]  /*4da0*/  FADD.FTZ R6, R31, R6 ;  /* 0x000000061f067221 */ /* 0x000fe20000010000 */
[----:B------:R-:W3:Y:S01]  /*4db0*/  MUFU.EX2 R20, R20 ;  /* 0x0000001400147308 */ /* 0x000ee20000000800 */
[----:B------:R-:W-:Y:S02]  /*4dc0*/  IMAD.MOV.U32 R7, RZ, RZ, -0x40 ;  /* 0xffffffc0ff077424 */ /* 0x000fe400078e00ff */
[----:B------:R-:W-:Y:S01]  /*4dd0*/  FADD.FTZ R17, R43, R8 ;  /* 0x000000082b117221 */ /* 0x000fe20000010000 */
[----:B0-----:R-:W-:Y:S01]  /*4de0*/  FADD.FTZ R5, R15, R6 ;  /* 0x000000060f057221 */ /* 0x001fe20000010000 */
[C---:B------:R-:W-:Y:S01]  /*4df0*/  VIADD R8, R10.reuse, 0x26800 ;  /* 0x000268000a087836 */ /* 0x040fe20000000000 */
[----:B------:R-:W-:Y:S01]  /*4e00*/  IADD3 R9, R10, 0x26820, RZ ;  /* 0x000268200a097810 */ /* 0x000fe20007ffe0ff */
[----:B------:R0:W-:Y:S01]  /*4e10*/  STSM.16.M88.4 [R10+0x26800], R160 ;  /* 0x026800a00a007844 */ /* 0x0001e20000000200 */
[----:B--2---:R-:W-:Y:S01]  /*4e20*/  FADD.FTZ R6, R18, R5 ;  /* 0x0000000512067221 */ /* 0x004fe20000010000 */
[----:B------:R-:W2:Y:S01]  /*4e30*/  MUFU.EX2 R46, R46 ;  /* 0x0000002e002e7308 */ /* 0x000ea20000000800 */
[----:B------:R-:W-:Y:S01]  /*4e40*/  SEL R7, R7, 0x40, P1 ;  /* 0x0000004007077807 */ /* 0x000fe20000800000 */
[----:B------:R-:W-:-:S02]  /*4e50*/  @P2 VIADD R9, R8, 0xffffffe0 ;  /* 0xffffffe008092836 */ /* 0x000fc40000000000 */
[----:B-1----:R-:W-:Y:S01]  /*4e60*/  FADD.FTZ R5, R19, R6 ;  /* 0x0000000613057221 */ /* 0x002fe20000010000 */
[----:B------:R-:W-:Y:S01]  /*4e70*/  F2FP.F16.F32.PACK_AB R158, R18, R15 ;  /* 0x0000000f129e723e */ /* 0x000fe200000000ff */
[----:B------:R-:W-:Y:S01]  /*4e80*/  IMAD.IADD R8, R8, 0x1, R7 ;  /* 0x0000000108087824 */ /* 0x000fe200078e0207 */
[----:B------:R-:W-:Y:S01]  /*4e90*/  IADD3 R7, R7, R9, RZ ;  /* 0x0000000907077210 */ /* 0x000fe20007ffe0ff */
[----:B------:R-:W1:Y:S01]  /*4ea0*/  MUFU.EX2 R21, R21 ;  /* 0x0000001500157308 */ /* 0x000e620000000800 */
[C---:B---3--:R-:W-:Y:S01]  /*4eb0*/  FADD.FTZ R6, R20.reuse, R5 ;  /* 0x0000000514067221 */ /* 0x048fe20000010000 */
[----:B------:R-:W-:Y:S01]  /*4ec0*/  F2FP.F16.F32.PACK_AB R152, R20, R19 ;  /* 0x000000131498723e */ /* 0x000fe200000000ff */
[----:B------:R0:W-:Y:S05]  /*4ed0*/  STSM.16.M88.4 [R9], R156 ;  /* 0x0000009c09007844 */ /* 0x0001ea0000000200 */
[----:B------:R-:W3:Y:S01]  /*4ee0*/  MUFU.EX2 R47, R47 ;  /* 0x0000002f002f7308 */ /* 0x000ee20000000800 */
[----:B--2---:R-:W-:-:S07]  /*4ef0*/  FADD.FTZ R14, R46, R17 ;  /* 0x000000112e0e7221 */ /* 0x004fce0000010000 */
[----:B------:R-:W2:Y:S01]  /*4f00*/  MUFU.EX2 R22, R22 ;  /* 0x0000001600167308 */ /* 0x000ea20000000800 */
[----:B-1----:R-:W-:-:S07]  /*4f10*/  FADD.FTZ R5, R21, R6 ;  /* 0x0000000615057221 */ /* 0x002fce0000010000 */
[----:B------:R-:W-:Y:S01]  /*4f20*/  MUFU.EX2 R50, R50 ;  /* 0x0000003200327308 */ /* 0x000fe20000000800 */
[C---:B---3--:R-:W-:Y:S01]  /*4f30*/  F2FP.F16.F32.PACK_AB R155, R47.reuse, R46 ;  /* 0x0000002e2f9b723e */ /* 0x048fe200000000ff */
[----:B------:R-:W-:-:S06]  /*4f40*/  FADD.FTZ R47, R47, R14 ;  /* 0x0000000e2f2f7221 */ /* 0x000fcc0000010000 */
[----:B------:R-:W1:Y:S01]  /*4f50*/  MUFU.EX2 R51, R51 ;  /* 0x0000003300337308 */ /* 0x000e620000000800 */
[C---:B--2---:R-:W-:Y:S01]  /*4f60*/  F2FP.F16.F32.PACK_AB R154, R22.reuse, R21 ;  /* 0x00000015169a723e */ /* 0x044fe200000000ff */
[----:B------:R-:W-:-:S04]  /*4f70*/  FADD.FTZ R22, R22, R5 ;  /* 0x0000000516167221 */ /* 0x000fc80000010000 */
[----:B------:R0:W-:Y:S02]  /*4f80*/  STSM.16.M88.4 [R8], R152 ;  /* 0x0000009808007844 */ /* 0x0001e40000000200 */
[----:B------:R-:W-:Y:S08]  /*4f90*/  MUFU.EX2 R23, R23 ;  /* 0x0000001700177308 */ /* 0x000ff00000000800 */
[----:B------:R-:W2:Y:S01]  /*4fa0*/  MUFU.EX2 R24, R24 ;  /* 0x0000001800187308 */ /* 0x000ea20000000800 */
[----:B-1----:R-:W-:Y:S01]  /*4fb0*/  F2FP.F16.F32.PACK_AB R165, R51, R50 ;  /* 0x0000003233a5723e */ /* 0x002fe200000000ff */
[----:B------:R-:W-:-:S04]  /*4fc0*/  FADD.FTZ R50, R50, R47 ;  /* 0x0000002f32327221 */ /* 0x000fc80000010000 */
[----:B------:R-:W-:Y:S02]  /*4fd0*/  FADD.FTZ R51, R51, R50 ;  /* 0x0000003233337221 */ /* 0x000fe40000010000 */
[----:B------:R-:W1:Y:S08]  /*4fe0*/  MUFU.EX2 R54, R54 ;  /* 0x0000003600367308 */ /* 0x000e700000000800 */
[----:B------:R-:W3:Y:S01]  /*4ff0*/  MUFU.EX2 R25, R25 ;  /* 0x0000001900197308 */ /* 0x000ee20000000800 */
[----:B--2---:R-:W-:Y:S01]  /*5000*/  F2FP.F16.F32.PACK_AB R164, R24, R23 ;  /* 0x0000001718a4723e */ /* 0x004fe200000000ff */
[----:B------:R-:W-:-:S04]  /*5010*/  FADD.FTZ R23, R23, R22 ;  /* 0x0000001617177221 */ /* 0x000fc80000010000 */
[----:B------:R-:W-:Y:S02]  /*5020*/  FADD.FTZ R24, R24, R23 ;  /* 0x0000001718187221 */ /* 0x000fe40000010000 */
[----:B------:R-:W2:Y:S01]  /*5030*/  MUFU.EX2 R26, R26 ;  /* 0x0000001a001a7308 */ /* 0x000ea20000000800 */
[----:B-1----:R-:W-:-:S07]  /*5040*/  FADD.FTZ R6, R54, R51 ;  /* 0x0000003336067221 */ /* 0x002fce0000010000 */
[----:B------:R-:W1:Y:S01]  /*5050*/  MUFU.EX2 R33, R33 ;  /* 0x0000002100217308 */ /* 0x000e620000000800 */
[----:B---3--:R-:W-:Y:S01]  /*5060*/  FADD.FTZ R5, R25, R24 ;  /* 0x0000001819057221 */ /* 0x008fe20000010000 */
[----:B--2---:R-:W-:-:S03]  /*5070*/  F2FP.F16.F32.PACK_AB R166, R26, R25 ;  /* 0x000000191aa6723e */ /* 0x004fc600000000ff */
[----:B------:R-:W-:Y:S01]  /*5080*/  FADD.FTZ R5, R26, R5 ;  /* 0x000000051a057221 */ /* 0x000fe20000010000 */
[C---:B-1----:R-:W-:Y:S01]  /*5090*/  F2FP.F16.F32.PACK_AB R167, R33.reuse, R54 ;  /* 0x0000003621a7723e */ /* 0x042fe200000000ff */
[----:B------:R-:W-:-:S04]  /*50a0*/  FADD.FTZ R6, R33, R6 ;  /* 0x0000000621067221 */ /* 0x000fc80000010000 */
[----:B------:R0:W-:Y:S01]  /*50b0*/  STSM.16.M88.4 [R7], R164 ;  /* 0x000000a407007844 */ /* 0x0001e20000000200 */
[----:B------:R-:W-:Y:S05]  /*50c0*/  @!P0 BRA `(.L_x_4073) ;  /* 0x0000000000048947 */ /* 0x000fea0003800000 */
[----:B------:R-:W-:Y:S01]  /*50d0*/  BPT.TRAP 0x1 ;  /* 0x000000040000795c */ /* 0x000fe20000300000 */
.L_x_4073:
[----:B------:R1:W2:Y:S01]  /*50e0*/  SYNCS.PHASECHK.TRANS64.TRYWAIT P1, [UR39+0x28c50], R13 ;  /* 0x028c500dff0075a7 */ /* 0x0002a20008020167 */
[----:B------:R-:W-:Y:S05]  /*50f0*/  @!P0 BRA `(.L_x_4074) ;  /* 0x0000000000048947 */ /* 0x000fea0003800000 */
[----:B------:R-:W-:Y:S01]  /*5100*/  BPT.TRAP 0x1 ;  /* 0x000000040000795c */ /* 0x000fe20000300000 */
.L_x_4074:
[----:B--2---:R-:W-:Y:S05]  /*5110*/  @P1 BRA `(.L_x_4075) ;  /* 0x0000000000081947 */ /* 0x004fea0003800000 */
[----:B------:R-:W2:Y:S02]  /*5120*/  SYNCS.PHASECHK.TRANS64.TRYWAIT P1, [UR39+0x28c50], R13 ;  /* 0x028c500dff0075a7 */ /* 0x000ea40008020167 */
[----:B--2---:R-:W-:Y:S05]  /*5130*/  @!P1 BRA `(.L_x_4076) ;  /* 0x000000ac00c89947 */ /* 0x004fea0003800000 */
.L_x_4075:
        /* <DEDUP_REMOVED lines=36> */
.L_x_4077:
[----:B------:R-:W3:Y:S01]  /*5380*/  S2UR UR4, SR_CTAID.X ;  /* 0x00000000000479c3 */ /* 0x000ee20000002500 */
[----:B------:R-:W-:Y:S02]  /*5390*/  UISETP.NE.AND UP0, UPT, UR45, URZ, UPT ;  /* 0x0000003f2d00728c */ /* 0x000fe4000bf05270 */
[----:B------:R-:W-:Y:S02]  /*53a0*/  UIMAD UR10, UR41, UR10, -UR6 ;  /* 0x0000000a290a72a4 */ /* 0x000fe4000f8e0a06 */
[----:B------:R-:W-:-:S07]  /*53b0*/  UIADD3 UR26, UR46, -0x2, URZ ;  /* 0xfffffffe2e1a7890 */ /* 0x000fce000fffe03f */
[----:B------:R-:W-:Y:S01]  /*53c0*/  @UP0 ULDC UR14, c[0x0][0x450] ;  /* 0x00011400000e0ab9 */ /* 0x000fe20000000800 */
[----:B---3--:R-:W-:-:S03]  /*53d0*/  USHF.L.U32 UR11, UR4, 0x6, URZ ;  /* 0x00000006040b7899 */ /* 0x008fc6000800063f */
[----:B------:R-:W-:Y:S02]  /*53e0*/  @UP0 ULDC UR4, c[0x0][0x44c] ;  /* 0x0001130000040ab9 */ /* 0x000fe40000000800 */
[----:B------:R-:W-:Y:S02]  /*53f0*/  UIMAD.WIDE.U32 UR4, UR11, UR4, URZ ;  /* 0x000000040b0472a5 */ /* 0x000fe4000f8e003f */
[----:B------:R-:W-:Y:S02]  /*5400*/  UMOV UR6, UR11 ;  /* 0x0000000b00067c82 */ /* 0x000fe40008000000 */
[----:B------:R-:W-:Y:S02]  /*5410*/  @UP0 USHF.R.U32.HI UR6, URZ, UR14, UR5 ;  /* 0x0000000e3f060299 */ /* 0x000fe40008011605 */
[----:B------:R-:W-:Y:S02]  /*5420*/  UIADD3 UR5, UR39, 0x28c60, URZ ;  /* 0x00028c6027057890 */ /* 0x000fe4000fffe03f */
[----:B------:R-:W-:-:S02]  /*5430*/  UIADD3 UR6, UR10, UR6, URZ ;  /* 0x000000060a067290 */ /* 0x000fc4000fffe03f */
[----:B------:R-:W-:Y:S02]  /*5440*/  UPRMT UR5, UR44, 0x654, UR5 ;  /* 0x000006542c057896 */ /* 0x000fe40008000005 */
[----:B------:R-:W-:-:S04]  /*5450*/  USHF.R.S32.HI UR4, URZ, 0x1f, UR6 ;  /* 0x0000001f3f047899 */ /* 0x000fc80008011406 */
[----:B------:R-:W-:-:S03]  /*5460*/  ULEA.HI UR4, UR4, UR6, URZ, 0x6 ;  /* 0x0000000604047291 */ /* 0x000fc6000f8f303f */
[----:B------:R-:W-:Y:S01]  /*5470*/  SYNCS.ARRIVE.TRANS64.RED.A1T0 RZ, [UR5], RZ ;  /* 0x000000ffffff79a7 */ /* 0x000fe20008100405 */
[----:B------:R-:W-:Y:S01]  /*5480*/  USHF.R.S32.HI UR4, URZ, 0x6, UR4 ;  /* 0x000000063f047899 */ /* 0x000fe20008011404 */
[----:B------:R-:W-:-:S03]  /*5490*/  UMOV UR5, URZ ;  /* 0x0000003f00057c82 */ /* 0x000fc60008000000 */
[----:B------:R-:W-:-:S04]  /*54a0*/  UISETP.LT.AND UP0, UPT, UR40, UR4, UPT ;  /* 0x000000042800728c */ /* 0x000fc8000bf01270 */
[----:B------:R-:W-:-:S03]  /*54b0*/  USEL UR25, UR40, UR4, !UP0 ;  /* 0x0000000428197287 */ /* 0x000fc6000c000000 */
[----:B------:R-:W-:Y:S01]  /*54c0*/  UMOV UR4, URZ ;  /* 0x0000003f00047c82 */ /* 0x000fe20008000000 */
[----:B------:R-:W-:-:S06]  /*54d0*/  UISETP.GE.AND UP0, UPT, UR26, UR25, UPT ;  /* 0x000000191a00728c */ /* 0x000fcc000bf06270 */
[----:B------:R-:W-:-:S13]  /*54e0*/  PLOP3.LUT P1, PT, PT, PT, UP0, 0x80, 0x0 ;  /* 0x000000000000781c */ /* 0x000fda0003f2f008 */
[----:B------:R-:W-:Y:S05]  /*54f0*/  @!P1 BRA `(.L_x_4078) ;  /* 0x00000020009c9947 */ /* 0x000fea0003800000 */
[----:B--2---:R-:W-:Y:S01]  /*5500*/  IMAD.MOV.U32 R14, RZ, RZ, R4 ;  /* 0x000000ffff0e7224 */ /* 0x004fe200078e0004 */
[----:B------:R-:W-:Y:S01]  /*5510*/  UMOV UR5, URZ ;  /* 0x0000003f00057c82 */ /* 0x000fe20008000000 */
[----:B------:R-:W-:Y:S01]  /*5520*/  IMAD.MOV.U32 R15, RZ, RZ, R3 ;  /* 0x000000ffff0f7224 */ /* 0x000fe200078e0003 */
[----:B------:R-:W-:Y:S01]  /*5530*/  UMOV UR6, URZ ;  /* 0x0000003f00067c82 */ /* 0x000fe20008000000 */
[----:B------:R-:W-:Y:S01]  /*5540*/  ULDC UR29, c[0x0][0x288] ;  /* 0x0000a200001d7ab9 */ /* 0x000fe20000000800 */
[----:B------:R-:W-:Y:S01]  /*5550*/  ULDC UR30, c[0x0][0x2f0] ;  /* 0x0000bc00001e7ab9 */ /* 0x000fe20000000800 */
[----:B------:R-:W-:Y:S01]  /*5560*/  ULDC UR28, c[0x0][0x9d8] ;  /* 0x00027600001c7ab9 */ /* 0x000fe20000000800 */
[----:B------:R-:W-:-:S05]  /*5570*/  ULDC UR7, c[0x0][0x988] ;  /* 0x0002620000077ab9 */ /* 0x000fca0000000800 */
.L_x_4089:
[----:B------:R-:W-:-:S04]  /*5580*/  UIADD3 UR4, UR6, 0x1, URZ ;  /* 0x0000000106047890 */ /* 0x000fc8000fffe03f */
[----:B------:R-:W-:-:S04]  /*5590*/  UISETP.NE.AND UP0, UPT, UR4, 0x2, UPT ;  /* 0x000000020400788c */ /* 0x000fc8000bf05270 */
[----:B------:R-:W-:Y:S02]  /*55a0*/  USEL UR10, URZ, 0x1, UP0 ;  /* 0x000000013f0a7887 */ /* 0x000fe40008000000 */
[----:B------:R-:W-:Y:S02]  /*55b0*/  USEL UR4, UR4, URZ, UP0 ;  /* 0x0000003f04047287 */ /* 0x000fe40008000000 */
[----:B------:R-:W-:Y:S01]  /*55c0*/  ULOP3.LUT UR5, UR5, UR10, URZ, 0x3c, !UPT ;  /* 0x0000000a05057292 */ /* 0x000fe2000f8e3c3f */
[----:B0-----:R-:W-:Y:S11]  /*55d0*/  @!P0 BRA `(.L_x_4079) ;  /* 0x0000000000048947 */ /* 0x001ff60003800000 */
[----:B------:R-:W-:Y:S01]  /*55e0*/  BPT.TRAP 0x1 ;  /* 0x000000040000795c */ /* 0x000fe20000300000 */
.L_x_4079:
[----:B------:R-:W-:Y:S01]  /*55f0*/  ULEA UR27, UR4, UR39, 0x3 ;  /* 0x00000027041b7291 */ /* 0x000fe2000f8e183f */
[----:B-1----:R-:W-:-:S04]  /*5600*/  MOV R13, UR5 ;  /* 0x00000005000d7c02 */ /* 0x002fc80008000f00 */
[----:B------:R-:W-:-:S04]  /*5610*/  SHF.L.U32 R13, R13, 0x1f, RZ ;  /* 0x0000001f0d0d7819 */ /* 0x000fc800000006ff */
[----:B------:R1:W2:Y:S01]  /*5620*/  SYNCS.PHASECHK.TRANS64.TRYWAIT P1, [UR27+0x28c30], R13 ;  /* 0x028c300dff0075a7 */ /* 0x0002a2000802015b */
[----:B------:R-:W-:Y:S05]  /*5630*/  @!P0 BRA `(.L_x_4080) ;  /* 0x0000000000048947 */ /* 0x000fea0003800000 */
[----:B------:R-:W-:Y:S01]  /*5640*/  BPT.TRAP 0x1 ;  /* 0x000000040000795c */ /* 0x000fe20000300000 */
.L_x_4080:
[----:B--2---:R-:W-:Y:S05]  /*5650*/  @P1 BRA `(.L_x_4081) ;  /* 0x0000000000081947 */ /* 0x004fea0003800000 */
[----:B------:R-:W2:Y:S02]  /*5660*/  SYNCS.PHASECHK.TRANS64.TRYWAIT P1, [UR27+0x28c30], R13 ;  /* 0x028c300dff0075a7 */ /* 0x000ea4000802015b */
[----:B--2---:R-:W-:Y:S05]  /*5670*/  @!P1 BRA `(.L_x_4082) ;  /* 0x000000a800909947 */ /* 0x004fea0003800000 */
.L_x_4081:
        /* <DEDUP_REMOVED lines=22> */
.L_x_4083:
[----:B------:R-:W-:Y:S01]  /*57e0*/  UISETP.NE.AND UP0, UPT, UR45, URZ, UPT ;  /* 0x0000003f2d00728c */ /* 0x000fe2000bf05270 */
[----:B------:R-:W-:Y:S02]  /*57f0*/  IMAD.MOV.U32 R184, RZ, RZ, R12 ;  /* 0x000000ffffb87224 */ /* 0x000fe400078e000c */
[----:B------:R-:W-:Y:S01]  /*5800*/  FMUL.FTZ R154, R154, UR28 ;  /* 0x0000001c9a9a7c20 */ /* 0x000fe20008410000 */
[----:B------:R-:W-:Y:S01]  /*5810*/  FMUL.FTZ R163, R163, UR28 ;  /* 0x0000001ca3a37c20 */ /* 0x000fe20008410000 */
[----:B------:R-:W-:Y:S01]  /*5820*/  FMUL.FTZ R155, R155, UR28 ;  /* 0x0000001c9b9b7c20 */ /* 0x000fe20008410000 */
[----:B------:R-:W-:Y:S01]  /*5830*/  IMAD.U32 R21, RZ, RZ, UR30 ;  /* 0x0000001eff157e24 */ /* 0x000fe2000f8e00ff */
[----:B------:R-:W-:Y:S01]  /*5840*/  PLOP3.LUT P1, PT, PT, PT, UP0, 0x80, 0x0 ;  /* 0x000000000000781c */ /* 0x000fe20003f2f008 */
[----:B------:R-:W0:Y:S01]  /*5850*/  MUFU.TANH R19, R154 ;  /* 0x0000009a00137308 */ /* 0x000e220000002400 */
[----:B------:R-:W-:Y:S01]  /*5860*/  PLOP3.LUT P2, PT, PT, PT, UP0, 0x80, 0x0 ;  /* 0x000000000000781c */ /* 0x000fe20003f4f008 */
[----:B------:R-:W-:Y:S01]  /*5870*/  FMUL.FTZ R158, R158, UR28 ;  /* 0x0000001c9e9e7c20 */ /* 0x000fe20008410000 */
[----:B------:R-:W-:Y:S01]  /*5880*/  FMUL.FTZ R159, R159, UR28 ;  /* 0x0000001c9f9f7c20 */ /* 0x000fe20008410000 */
[----:B------:R-:W-:Y:S01]  /*5890*/  @UP0 ULDC UR10, c[0x0][0x44c] ;  /* 0x00011300000a0ab9 */ /* 0x000fe20000000800 */
[----:B------:R-:W-:Y:S01]  /*58a0*/  FMUL.FTZ R162, R162, UR28 ;  /* 0x0000001ca2a27c20 */ /* 0x000fe20008410000 */
[----:B------:R-:W-:Y:S01]  /*58b0*/  FMUL.FTZ R166, R166, UR28 ;  /* 0x0000001ca6a67c20 */ /* 0x000fe20008410000 */
[----:B------:R-:W-:Y:S01]  /*58c0*/  FMUL.FTZ R167, R167, UR28 ;  /* 0x0000001ca7a77c20 */ /* 0x000fe20008410000 */
[----:B------:R3:W-:Y:S01]  /*58d0*/  MUFU.TANH R22, R163 ;  /* 0x000000a300167308 */ /* 0x0007e20000002400 */
[----:B------:R-:W-:Y:S01]  /*58e0*/  FMUL.FTZ R170, R170, UR28 ;  /* 0x0000001caaaa7c20 */ /* 0x000fe20008410000 */
[----:B------:R-:W-:Y:S01]  /*58f0*/  FMUL.FTZ R171, R171, UR28 ;  /* 0x0000001cabab7c20 */ /* 0x000fe20008410000 */
[----:B------:R-:W-:Y:S01]  /*5900*/  FMUL.FTZ R3, R152, UR28 ;  /* 0x0000001c98037c20 */ /* 0x000fe20008410000 */
[----:B------:R-:W-:Y:S01]  /*5910*/  @P1 IMAD.HI.U32 R16, R12, UR10, RZ ;  /* 0x0000000a0c101c27 */ /* 0x000fe2000f8e00ff */
[----:B------:R-:W-:-:S03]  /*5920*/  @UP0 ULDC UR10, c[0x0][0x450] ;  /* 0x00011400000a0ab9 */ /* 0x000fc60000000800 */
[----:B------:R-:W-:Y:S01]  /*5930*/  FMUL.FTZ R174, R174, UR28 ;  /* 0x0000001caeae7c20 */ /* 0x000fe20008410000 */
[----:B--2---:R-:W-:Y:S01]  /*5940*/  FMUL.FTZ R4, R153, UR28 ;  /* 0x0000001c99047c20 */ /* 0x004fe20008410000 */
[----:B------:R-:W2:Y:S01]  /*5950*/  MUFU.TANH R17, R155 ;  /* 0x0000009b00117308 */ /* 0x000ea20000002400 */
[----:B------:R-:W-:Y:S01]  /*5960*/  @P2 SHF.R.U32.HI R184, RZ, UR10, R16 ;  /* 0x0000000affb82c19 */ /* 0x000fe20008011610 */
[----:B------:R-:W-:Y:S01]  /*5970*/  UMOV UR10, 0xffffffc0 ;  /* 0xffffffc0000a7882 */ /* 0x000fe20000000000 */
[----:B------:R-:W-:Y:S01]  /*5980*/  FMUL.FTZ R175, R175, UR28 ;  /* 0x0000001cafaf7c20 */ /* 0x000fe20008410000 */
[----:B------:R-:W-:Y:S01]  /*5990*/  UIMAD UR10, UR26, UR10, 0x1 ;  /* 0x000000011a0a74a4 */ /* 0x000fe2000f8e020a */
[----:B------:R-:W-:Y:S01]  /*59a0*/  FMUL.FTZ R178, R178, UR28 ;  /* 0x0000001cb2b27c20 */ /* 0x000fe20008410000 */
[----:B------:R-:W4:Y:S01]  /*59b0*/  SHFL.IDX PT, R18, R184, 0x1, 0x1c1f ;  /* 0x003c1f00b8127f89 */ /* 0x000f2200000e0000 */
[----:B------:R-:W-:Y:S01]  /*59c0*/  FMUL.FTZ R179, R179, UR28 ;  /* 0x0000001cb3b37c20 */ /* 0x000fe20008410000 */
[----:B------:R-:W5:Y:S01]  /*59d0*/  MUFU.TANH R158, R158 ;  /* 0x0000009e009e7308 */ /* 0x000f620000002400 */
[----:B------:R-:W-:Y:S01]  /*59e0*/  FMUL.FTZ R182, R182, UR28 ;  /* 0x0000001cb6b67c20 */ /* 0x000fe20008410000 */
[----:B------:R-:W-:Y:S01]  /*59f0*/  IADD3 R16, -R11, UR10, RZ ;  /* 0x0000000a0b107c10 */ /* 0x000fe2000fffe1ff */
[----:B------:R-:W-:Y:S01]  /*5a00*/  FMUL.FTZ R183, R183, UR28 ;  /* 0x0000001cb7b77c20 */ /* 0x000fe20008410000 */
[----:B------:R-:W-:Y:S01]  /*5a10*/  FMUL.FTZ R157, R157, UR28 ;  /* 0x0000001c9d9d7c20 */ /* 0x000fe20008410000 */
[----:B------:R-:W-:Y:S01]  /*5a20*/  FMUL.FTZ R160, R160, UR28 ;  /* 0x0000001ca0a07c20 */ /* 0x000fe20008410000 */
[----:B------:R-:W-:Y:S01]  /*5a30*/  FMUL.FTZ R161, R161, UR28 ;  /* 0x0000001ca1a17c20 */ /* 0x000fe20008410000 */
[----:B---3--:R-:W-:Y:S01]  /*5a40*/  IMAD R163, R21, UR41, R16 ;  /* 0x0000002915a37c24 */ /* 0x008fe2000f8e0210 */
        /* <DEDUP_REMOVED lines=10> */
[----:B------:R-:W-:Y:S01]  /*5af0*/  UIADD3 UR10, UR27, 0x28c40, URZ ;  /* 0x00028c401b0a7890 */ /* 0x000fe2000fffe03f */
[----:B----4-:R-:W-:-:S03]  /*5b00*/  IADD3 R16, R18, -UR29, R163 ;  /* 0x8000001d12107c10 */ /* 0x010fc6000fffe0a3 */
[----:B------:R-:W-:Y:S02]  /*5b10*/  UPRMT UR10, UR44, 0x654, UR10 ;  /* 0x000006542c0a7896 */ /* 0x000fe4000800000a */
[----:B------:R-:W4:Y:S01]  /*5b20*/  MUFU.TANH R166, R166 ;  /* 0x000000a600a67308 */ /* 0x000f220000002400 */
[C---:B------:R-:W-:Y:S02]  /*5b30*/  ISETP.GT.AND P1, PT, R16.reuse, RZ, PT ;  /* 0x000000ff1000720c */ /* 0x040fe40003f24270 */
[C---:B------:R-:W-:Y:S02]  /*5b40*/  ISETP.GT.AND P2, PT, R16.reuse, 0x1, PT ;  /* 0x000000011000780c */ /* 0x040fe40003f44270 */
[----:B0-----:R-:W-:Y:S02]  /*5b50*/  FSEL R19, R19, -INF , P1 ;  /* 0xff80000013137808 */ /* 0x001fe40000800000 */
[----:B------:R-:W-:Y:S01]  /*5b60*/  ISETP.GT.AND P1, PT, R16, 0x8, PT ;  /* 0x000000081000780c */ /* 0x000fe20003f24270 */
[----:B------:R-:W0:Y:S01]  /*5b70*/  MUFU.TANH R167, R167 ;  /* 0x000000a700a77308 */ /* 0x000e220000002400 */
[----:B--2---:R-:W-:Y:S01]  /*5b80*/  FSEL R17, R17, -INF , P2 ;  /* 0xff80000011117808 */ /* 0x004fe20001000000 */
[----:B------:R-:W-:Y:S01]  /*5b90*/  SYNCS.ARRIVE.TRANS64.RED.A1T0 RZ, [UR10], RZ ;  /* 0x000000ffffff79a7 */ /* 0x000fe2000810040a */
[----:B------:R-:W-:-:S02]  /*5ba0*/  FMNMX.FTZ R20, R19, R14, !PT ;  /* 0x0000000e13147209 */ /* 0x000fc40007810000 */
[----:B------:R-:W-:Y:S02]  /*5bb0*/  ISETP.GT.AND P2, PT, R16, 0x9, PT ;  /* 0x000000091000780c */ /* 0x000fe40003f44270 */
[----:B-----5:R-:W-:Y:S01]  /*5bc0*/  FSEL R18, R158, -INF , P1 ;  /* 0xff8000009e127808 */ /* 0x020fe20000800000 */
[----:B------:R-:W2:Y:S01]  /*5bd0*/  MUFU.TANH R170, R170 ;  /* 0x000000aa00aa7308 */ /* 0x000ea20000002400 */
[----:B------:R-:W-:Y:S02]  /*5be0*/  FMNMX.FTZ R21, R17, R20, !PT ;  /* 0x0000001411157209 */ /* 0x000fe40007810000 */
[----:B------:R-:W-:Y:S02]  /*5bf0*/  ISETP.GT.AND P1, PT, R16, 0x10, PT ;  /* 0x000000101000780c */ /* 0x000fe40003f24270 */
[----:B---3--:R-:W-:Y:S02]  /*5c00*/  FSEL R20, R159, -INF , P2 ;  /* 0xff8000009f147808 */ /* 0x008fe40001000000 */
[----:B------:R-:W-:Y:S01]  /*5c10*/  FMNMX.FTZ R23, R18, R21, !PT ;  /* 0x0000001512177209 */ /* 0x000fe20007810000 */
[----:B------:R-:W3:Y:S01]  /*5c20*/  MUFU.TANH R171, R171 ;  /* 0x000000ab00ab7308 */ /* 0x000ee20000002400 */
[----:B------:R-:W-:-:S02]  /*5c30*/  ISETP.GT.AND P2, PT, R16, 0x11, PT ;  /* 0x000000111000780c */ /* 0x000fc40003f44270 */
[----:B-1----:R-:W-:Y:S02]  /*5c40*/  FSEL R21, R162, -INF , P1 ;  /* 0xff800000a2157808 */ /* 0x002fe40000800000 */
[----:B------:R-:W-:Y:S02]  /*5c50*/  FMNMX.FTZ R152, R20, R23, !PT ;  /* 0x0000001714987209 */ /* 0x000fe40007810000 */
[----:B------:R-:W-:Y:S01]  /*5c60*/  ISETP.GT.AND P1, PT, R16, 0x18, PT ;  /* 0x000000181000780c */ /* 0x000fe20003f24270 */
[----:B------:R-:W1:Y:S01]  /*5c70*/  MUFU.TANH R174, R174 ;  /* 0x000000ae00ae7308 */ /* 0x000e620000002400 */
[----:B------:R-:W-:Y:S02]  /*5c80*/  FSEL R22, R22, -INF , P2 ;  /* 0xff80000016167808 */ /* 0x000fe40001000000 */
[----:B------:R-:W-:Y:S02]  /*5c90*/  FMNMX.FTZ R153, R21, R152, !PT ;  /* 0x0000009815997209 */ /* 0x000fe40007810000 */
[----:B------:R-:W-:-:S02]  /*5ca0*/  ISETP.GT.AND P2, PT, R16, 0x19, PT ;  /* 0x000000191000780c */ /* 0x000fc40003f44270 */
[----:B----4-:R-:W-:Y:S01]  /*5cb0*/  FSEL R23, R166, -INF , P1 ;  /* 0xff800000a6177808 */ /* 0x010fe20000800000 */
[----:B------:R-:W4:Y:S01]  /*5cc0*/  MUFU.TANH R175, R175 ;  /* 0x000000af00af7308 */ /* 0x000f220000002400 */
[----:B------:R-:W-:Y:S02]  /*5cd0*/  FMNMX.FTZ R154, R22, R153, !PT ;  /* 0x00000099169a7209 */ /* 0x000fe40007810000 */
[C---:B------:R-:W-:Y:S02]  /*5ce0*/  ISETP.GT.AND P1, PT, R16.reuse, 0x20, PT ;  /* 0x000000201000780c */ /* 0x040fe40003f24270 */
[----:B0-----:R-:W-:Y:S02]  /*5cf0*/  FSEL R152, R167, -INF , P2 ;  /* 0xff800000a7987808 */ /* 0x001fe40001000000 */
[----:B------:R-:W-:Y:S01]  /*5d00*/  FMNMX.FTZ R153, R23, R154, !PT ;  /* 0x0000009a17997209 */ /* 0x000fe20007810000 */
[----:B------:R-:W0:Y:S01]  /*5d10*/  MUFU.TANH R178, R178 ;  /* 0x000000b200b27308 */ /* 0x000e220000002400 */
[----:B------:R-:W-:-:S02]  /*5d20*/  ISETP.GT.AND P2, PT, R16, 0x21, PT ;  /* 0x000000211000780c */ /* 0x000fc40003f44270 */
[----:B--2---:R-:W-:Y:S02]  /*5d30*/  FSEL R154, R170, -INF , P1 ;  /* 0xff800000aa9a7808 */ /* 0x004fe40000800000 */
[----:B------:R-:W-:Y:S02]  /*5d40*/  FMNMX.FTZ R153, R152, R153, !PT ;  /* 0x0000009998997209 */ /* 0x000fe40007810000 */
[----:B------:R-:W-:Y:S01]  /*5d50*/  ISETP.GT.AND P1, PT, R16, 0x28, PT ;  /* 0x000000281000780c */ /* 0x000fe20003f24270 */
[----:B------:R-:W2:Y:S01]  /*5d60*/  MUFU.TANH R179, R179 ;  /* 0x000000b300b37308 */ /* 0x000ea20000002400 */
[----:B---3--:R-:W-:Y:S02]  /*5d70*/  FSEL R158, R171, -INF , P2 ;  /* 0xff800000ab9e7808 */ /* 0x008fe40001000000 */
[----:B------:R-:W-:Y:S02]  /*5d80*/  FMNMX.FTZ R153, R154, R153, !PT ;  /* 0x000000999a997209 */ /* 0x000fe40007810000 */
[----:B------:R-:W-:-:S02]  /*5d90*/  ISETP.GT.AND P2, PT, R16, 0x29, PT ;  /* 0x000000291000780c */ /* 0x000fc40003f44270 */
[----:B-1----:R-:W-:Y:S01]  /*5da0*/  FSEL R159, R174, -INF , P1 ;  /* 0xff800000ae9f7808 */ /* 0x002fe20000800000 */
[----:B------:R-:W1:Y:S01]  /*5db0*/  MUFU.TANH R167, R182 ;  /* 0x000000b600a77308 */ /* 0x000e620000002400 */
[----:B------:R-:W-:Y:S02]  /*5dc0*/  FMNMX.FTZ R166, R158, R153, !PT ;  /* 0x000000999ea67209 */ /* 0x000fe40007810000 */
[----:B------:R-:W-:Y:S02]  /*5dd0*/  ISETP.GT.AND P1, PT, R16, 0x30, PT ;  /* 0x000000301000780c */ /* 0x000fe40003f24270 */
[----:B----4-:R-:W-:Y:S02]  /*5de0*/  FSEL R162, R175, -INF , P2 ;  /* 0xff800000afa27808 */ /* 0x010fe40001000000 */
[----:B------:R-:W-:Y:S01]  /*5df0*/  FMNMX.FTZ R155, R159, R166, !PT ;  /* 0x000000a69f9b7209 */ /* 0x000fe20007810000 */
[----:B------:R-:W3:Y:S01]  /*5e00*/  MUFU.TANH R183, R183 ;  /* 0x000000b700b77308 */ /* 0x000ee20000002400 */
[----:B------:R-:W-:Y:S01]  /*5e10*/  FMUL.FTZ R166, R156, UR28 ;  /* 0x0000001c9ca67c20 */ /* 0x000fe20008410000 */
[----:B------:R-:W-:-:S02]  /*5e20*/  ISETP.GT.AND P2, PT, R16, 0x31, PT ;  /* 0x000000311000780c */ /* 0x000fc40003f44270 */
[----:B0-----:R-:W-:Y:S02]  /*5e30*/  FSEL R153, R178, -INF , P1 ;  /* 0xff800000b2997808 */ /* 0x001fe40000800000 */
[----:B------:R-:W-:Y:S02]  /*5e40*/  FMNMX.FTZ R156, R162, R155, !PT ;  /* 0x0000009ba29c7209 */ /* 0x000fe40007810000 */
[----:B------:R-:W-:Y:S01]  /*5e50*/  ISETP.GT.AND P1, PT, R16, 0x38, PT ;  /* 0x000000381000780c */ /* 0x000fe20003f24270 */
[----:B------:R0:W-:Y:S01]  /*5e60*/  MUFU.TANH R182, R166 ;  /* 0x000000a600b67308 */ /* 0x0001e20000002400 */
[----:B--2---:R-:W-:Y:S02]  /*5e70*/  FSEL R155, R179, -INF , P2 ;  /* 0xff800000b39b7808 */ /* 0x004fe40001000000 */
[----:B------:R-:W-:Y:S02]  /*5e80*/  FMNMX.FTZ R170, R153, R156, !PT ;  /* 0x0000009c99aa7209 */ /* 0x000fe40007810000 */
[----:B-1----:R-:W-:-:S02]  /*5e90*/  FSEL R156, R167, -INF , P1 ;  /* 0xff800000a79c7808 */ /* 0x002fc40000800000 */
[----:B------:R-:W-:Y:S01]  /*5ea0*/  ISETP.GT.AND P2, PT, R16, 0x39, PT ;  /* 0x000000391000780c */ /* 0x000fe20003f44270 */
[----:B------:R-:W1:Y:S01]  /*5eb0*/  MUFU.TANH R3, R3 ;  /* 0x0000000300037308 */ /* 0x000e620000002400 */
[----:B------:R-:W-:Y:S01]  /*5ec0*/  FMNMX.FTZ R167, R155, R170, !PT ;  /* 0x000000aa9ba77209 */ /* 0x000fe20007810000 */
[----:B0-----:R-:W0:Y:S01]  /*5ed0*/  SHFL.IDX PT, R166, R184, RZ, 0x1c1f ;  /* 0x001c1fffb8a67589 */ /* 0x001e2200000e0000 */
[----:B---3--:R-:W-:Y:S02]  /*5ee0*/  FSEL R16, R183, -INF , P2 ;  /* 0xff800000b7107808 */ /* 0x008fe40001000000 */
[----:B------:R-:W-:-:S03]  /*5ef0*/  FMNMX.FTZ R167, R156, R167, !PT ;  /* 0x000000a79ca77209 */ /* 0x000fc60007810000 */
[----:B------:R-:W2:Y:S01]  /*5f00*/  MUFU.TANH R4, R4 ;  /* 0x0000000400047308 */ /* 0x000ea20000002400 */
[----:B------:R-:W-:-:S05]  /*5f10*/  FMNMX.FTZ R167, R16, R167, !PT ;  /* 0x000000a710a77209 */ /* 0x000fca0007810000 */
[----:B------:R-:W3:Y:S02]  /*5f20*/  SHFL.BFLY PT, R170, R167, 0x2, 0x1f ;  /* 0x0c401f00a7aa7f89 */ /* 0x000ee400000e0000 */
[----:B------:R-:W4:Y:S08]  /*5f30*/  MUFU.TANH R157, R157 ;  /* 0x0000009d009d7308 */ /* 0x000f300000002400 */
[----:B------:R5:W4:Y:S01]  /*5f40*/  MUFU.TANH R178, R160 ;  /* 0x000000a000b27308 */ /* 0x000b220000002400 */
[----:B0-----:R-:W-:-:S04]  /*5f50*/  IADD3 R166, R166, -UR29, R163 ;  /* 0x8000001da6a67c10 */ /* 0x001fc8000fffe0a3 */
[C---:B------:R-:W-:Y:S02]  /*5f60*/  ISETP.GT.AND P1, PT, R166.reuse, RZ, PT ;  /* 0x000000ffa600720c */ /* 0x040fe40003f24270 */
[----:B------:R-:W-:Y:S01]  /*5f70*/  ISETP.GT.AND P2, PT, R166, 0x1, PT ;  /* 0x00000001a600780c */ /* 0x000fe20003f44270 */
[----:B------:R0:W4:Y:S01]  /*5f80*/  MUFU.TANH R171, R161 ;  /* 0x000000a100ab7308 */ /* 0x0001220000002400 */
[----:B-1----:R-:W-:Y:S01]  /*5f90*/  FSEL R184, R3, -INF , P1 ;  /* 0xff80000003b87808 */ /* 0x002fe20000800000 */
[----:B-----5:R-:W-:Y:S01]  /*5fa0*/  FMUL.FTZ R160, R177, UR28 ;  /* 0x0000001cb1a07c20 */ /* 0x020fe20008410000 */
[----:B--2---:R-:W-:Y:S02]  /*5fb0*/  FSEL R185, R4, -INF , P2 ;  /* 0xff80000004b97808 */ /* 0x004fe40001000000 */
[----:B---3--:R-:W-:Y:S02]  /*5fc0*/  FMNMX.FTZ R170, R167, R170, !PT ;  /* 0x000000aaa7aa7209 */ /* 0x008fe40007810000 */
[----:B------:R-:W-:Y:S01]  /*5fd0*/  ISETP.GT.AND P1, PT, R166, 0x8, PT ;  /* 0x00000008a600780c */ /* 0x000fe20003f24270 */
[----:B------:R-:W1:Y:S01]  /*5fe0*/  MUFU.TANH R164, R164 ;  /* 0x000000a400a47308 */ /* 0x000e620000002400 */
[----:B------:R-:W-:Y:S01]  /*5ff0*/  FMNMX.FTZ R4, R184, R15, !PT ;  /* 0x0000000fb8047209 */ /* 0x000fe20007810000 */
[----:B0-----:R-:W0:Y:S01]  /*6000*/  SHFL.BFLY PT, R161, R170, 0x1, 0x1f ;  /* 0x0c201f00aaa17f89 */ /* 0x001e2200000e0000 */
[----:B------:R-:W-:-:S02]  /*6010*/  ISETP.GT.AND P2, PT, R166, 0x9, PT ;  /* 0x00000009a600780c */ /* 0x000fc40003f44270 */
[----:B------:R-:W-:Y:S02]  /*6020*/  FSEL R182, R182, -INF , P1 ;  /* 0xff800000b6b67808 */ /* 0x000fe40000800000 */
[----:B------:R-:W-:Y:S01]  /*6030*/  FMNMX.FTZ R3, R185, R4, !PT ;  /* 0x00000004b9037209 */ /* 0x000fe20007810000 */
[----:B------:R-:W2:Y:S01]  /*6040*/  MUFU.TANH R165, R165 ;  /* 0x000000a500a57308 */ /* 0x000ea20000002400 */
[----:B------:R-:W-:Y:S02]  /*6050*/  ISETP.GT.AND P1, PT, R166, 0x10, PT ;  /* 0x00000010a600780c */ /* 0x000fe40003f24270 */
[----:B----4-:R-:W-:Y:S02]  /*6060*/  FSEL R183, R157, -INF , P2 ;  /* 0xff8000009db77808 */ /* 0x010fe40001000000 */
[----:B------:R-:W-:Y:S01]  /*6070*/  FMNMX.FTZ R4, R182, R3, !PT ;  /* 0x00000003b6047209 */ /* 0x000fe20007810000 */
[----:B------:R-:W-:Y:S01]  /*6080*/  FMUL.FTZ R3, R180, UR28 ;  /* 0x0000001cb4037c20 */ /* 0x000fe20008410000 */
[----:B------:R-:W-:Y:S01]  /*6090*/  ISETP.GT.AND P2, PT, R166, 0x11, PT ;  /* 0x00000011a600780c */ /* 0x000fe20003f44270 */
[----:B------:R-:W-:Y:S01]  /*60a0*/  MUFU.TANH R168, R168 ;  /* 0x000000a800a87308 */ /* 0x000fe20000002400 */
[----:B------:R-:W-:-:S02]  /*60b0*/  FSEL R178, R178, -INF , P1 ;  /* 0xff800000b2b27808 */ /* 0x000fc40000800000 */
[----:B------:R-:W-:Y:S02]  /*60c0*/  FMNMX.FTZ R157, R183, R4, !PT ;  /* 0x00000004b79d7209 */ /* 0x000fe40007810000 */
[----:B------:R-:W-:Y:S02]  /*60d0*/  ISETP.GT.AND P1, PT, R166, 0x18, PT ;  /* 0x00000018a600780c */ /* 0x000fe40003f24270 */
[----:B------:R-:W-:Y:S01]  /*60e0*/  FSEL R180, R171, -INF , P2 ;  /* 0xff800000abb47808 */ /* 0x000fe20001000000 */
[----:B------:R-:W3:Y:S01]  /*60f0*/  MUFU.TANH R169, R169 ;  /* 0x000000a900a97308 */ /* 0x000ee20000002400 */
[----:B------:R-:W-:Y:S02]  /*6100*/  FMNMX.FTZ R157, R178, R157, !PT ;  /* 0x0000009db29d7209 */ /* 0x000fe40007810000 */
[----:B------:R-:W-:Y:S02]  /*6110*/  ISETP.GT.AND P2, PT, R166, 0x19, PT ;  /* 0x00000019a600780c */ /* 0x000fe40003f44270 */
[----:B-1----:R-:W-:-:S02]  /*6120*/  FSEL R179, R164, -INF , P1 ;  /* 0xff800000a4b37808 */ /* 0x002fc40000800000 */
[----:B------:R-:W-:Y:S01]  /*6130*/  FMNMX.FTZ R4, R180, R157, !PT ;  /* 0x0000009db4047209 */ /* 0x000fe20007810000 */
[----:B------:R-:W-:Y:S01]  /*6140*/  MUFU.TANH R172, R172 ;  /* 0x000000ac00ac7308 */ /* 0x000fe20000002400 */
[----:B------:R-:W-:Y:S02]  /*6150*/  ISETP.GT.AND P1, PT, R166, 0x20, PT ;  /* 0x00000020a600780c */ /* 0x000fe40003f24270 */
[----:B--2---:R-:W-:Y:S02]  /*6160*/  FSEL R177, R165, -INF , P2 ;  /* 0xff800000a5b17808 */ /* 0x004fe40001000000 */
[----:B------:R-:W-:Y:S02]  /*6170*/  FMNMX.FTZ R164, R179, R4, !PT ;  /* 0x00000004b3a47209 */ /* 0x000fe40007810000 */
[----:B0-----:R-:W-:Y:S01]  /*6180*/  FMNMX.FTZ R4, R170, R161, !PT ;  /* 0x000000a1aa047209 */ /* 0x001fe20007810000 */
[----:B------:R-:W0:Y:S01]  /*6190*/  MUFU.TANH R173, R173 ;  /* 0x000000ad00ad7308 */ /* 0x000e220000002400 */
[----:B------:R-:W-:-:S02]  /*61a0*/  ISETP.GT.AND P2, PT, R166, 0x21, PT ;  /* 0x00000021a600780c */ /* 0x000fc40003f44270 */
[----:B------:R-:W-:Y:S01]  /*61b0*/  FMNMX.FTZ R161, R177, R164, !PT ;  /* 0x000000a4b1a17209 */ /* 0x000fe20007810000 */
[----:B------:R-:W-:Y:S01]  /*61c0*/  FMUL.FTZ R175, R4, UR7 ;  /* 0x0000000704af7c20 */ /* 0x000fe20008410000 */
[----:B---3--:R-:W-:Y:S02]  /*61d0*/  FSEL R157, R169, -INF , P2 ;  /* 0xff800000a99d7808 */ /* 0x008fe40001000000 */
[C---:B------:R-:W-:Y:S01]  /*61e0*/  ISETP.GT.AND P2, PT, R166.reuse, 0x29, PT ;  /* 0x00000029a600780c */ /* 0x040fe20003f44270 */
[----:B------:R1:W2:Y:S01]  /*61f0*/  MUFU.TANH R167, R176 ;  /* 0x000000b000a77308 */ /* 0x0002a20000002400 */
[----:B------:R-:W-:Y:S02]  /*6200*/  ISETP.GT.AND P3, PT, R166, 0x38, PT ;  /* 0x00000038a600780c */ /* 0x000fe40003f64270 */
[----:B------:R-:W-:-:S04]  /*6210*/  FSETP.NEU.FTZ.AND P4, PT, R4, -INF , PT ;  /* 0xff8000000400780b */ /* 0x000fc80003f9d000 */
[----:B------:R-:W-:Y:S01]  /*6220*/  FSEL R175, R175, RZ, P4 ;  /* 0x000000ffafaf7208 */ /* 0x000fe20002000000 */
[----:B------:R3:W4:Y:S01]  /*6230*/  MUFU.TANH R171, R160 ;  /* 0x000000a000ab7308 */ /* 0x0007220000002400 */
[----:B-1----:R-:W-:Y:S02]  /*6240*/  FSEL R176, R168, -INF , P1 ;  /* 0xff800000a8b07808 */ /* 0x002fe40000800000 */
[----:B------:R-:W-:Y:S01]  /*6250*/  ISETP.GT.AND P1, PT, R166, 0x28, PT ;  /* 0x00000028a600780c */ /* 0x000fe20003f24270 */
[--C-:B------:R-:W-:Y:S01]  /*6260*/  FFMA.FTZ R19, R19, UR7, -R175.reuse ;  /* 0x0000000713137c23 */ /* 0x100fe200080108af */
[----:B------:R-:W-:Y:S01]  /*6270*/  FMNMX.FTZ R164, R176, R161, !PT ;  /* 0x000000a1b0a47209 */ /* 0x000fe20007810000 */
[--C-:B------:R-:W-:Y:S01]  /*6280*/  FFMA.FTZ R18, R18, UR7, -R175.reuse ;  /* 0x0000000712127c23 */ /* 0x100fe200080108af */
[----:B0-----:R-:W-:Y:S01]  /*6290*/  FSEL R161, R173, -INF , P2 ;  /* 0xff800000ada17808 */ /* 0x001fe20001000000 */
[----:B------:R0:W1:Y:S01]  /*62a0*/  MUFU.TANH R165, R3 ;  /* 0x0000000300a57308 */ /* 0x0000620000002400 */
[----:B---3--:R-:W-:Y:S01]  /*62b0*/  FSEL R160, R172, -INF , P1 ;  /* 0xff800000aca07808 */ /* 0x008fe20000800000 */
[--C-:B------:R-:W-:Y:S01]  /*62c0*/  FFMA.FTZ R174, R155, UR7, -R175.reuse ;  /* 0x000000079bae7c23 */ /* 0x100fe200080108af */
[----:B------:R-:W-:Y:S01]  /*62d0*/  FMNMX.FTZ R163, R157, R164, !PT ;  /* 0x000000a49da37209 */ /* 0x000fe20007810000 */
[--C-:B------:R-:W-:Y:S01]  /*62e0*/  FFMA.FTZ R173, R156, UR7, -R175.reuse ;  /* 0x000000079cad7c23 */ /* 0x100fe200080108af */
[----:B------:R-:W-:Y:S01]  /*62f0*/  ISETP.GT.AND P1, PT, R166, 0x30, PT ;  /* 0x00000030a600780c */ /* 0x000fe20003f24270 */
[--C-:B------:R-:W-:Y:S01]  /*6300*/  FFMA.FTZ R169, R158, UR7, -R175.reuse ;  /* 0x000000079ea97c23 */ /* 0x100fe200080108af */
[----:B------:R-:W-:Y:S01]  /*6310*/  FMNMX.FTZ R164, R160, R163, !PT ;  /* 0x000000a3a0a47209 */ /* 0x000fe20007810000 */
[----:B------:R-:W3:Y:S01]  /*6320*/  MUFU.TANH R181, R181 ;  /* 0x000000b500b57308 */ /* 0x000ee20000002400 */
[----:B------:R-:W-:Y:S01]  /*6330*/  ISETP.GT.AND P2, PT, R166, 0x31, PT ;  /* 0x00000031a600780c */ /* 0x000fe20003f44270 */
[--C-:B------:R-:W-:Y:S01]  /*6340*/  FFMA.FTZ R172, R162, UR7, -R175.reuse ;  /* 0x00000007a2ac7c23 */ /* 0x100fe200080108af */
[----:B--2---:R-:W-:Y:S01]  /*6350*/  FSEL R163, R167, -INF , P1 ;  /* 0xff800000a7a37808 */ /* 0x004fe20000800000 */
[--C-:B------:R-:W-:Y:S01]  /*6360*/  FFMA.FTZ R167, R20, UR7, -R175.reuse ;  /* 0x0000000714a77c23 */ /* 0x100fe200080108af */
[----:B------:R-:W-:Y:S01]  /*6370*/  FMNMX.FTZ R168, R161, R164, !PT ;  /* 0x000000a4a1a87209 */ /* 0x000fe20007810000 */
[--C-:B------:R-:W-:Y:S01]  /*6380*/  FFMA.FTZ R20, R22, UR7, -R175.reuse ;  /* 0x0000000716147c23 */ /* 0x100fe200080108af */
[----:B----4-:R-:W-:Y:S01]  /*6390*/  FSEL R164, R171, -INF , P2 ;  /* 0xff800000aba47808 */ /* 0x010fe20001000000 */
[--C-:B------:R-:W-:Y:S01]  /*63a0*/  FFMA.FTZ R22, R154, UR7, -R175.reuse ;  /* 0x000000079a167c23 */ /* 0x100fe200080108af */
[----:B0-----:R-:W-:Y:S01]  /*63b0*/  FMNMX.FTZ R3, R163, R168, !PT ;  /* 0x000000a8a3037209 */ /* 0x001fe20007810000 */
[----:B------:R-:W-:Y:S01]  /*63c0*/  MUFU.EX2 R19, R19 ;  /* 0x0000001300137308 */ /* 0x000fe20000000800 */
[----:B------:R-:W-:Y:S01]  /*63d0*/  ISETP.GT.AND P1, PT, R166, 0x39, PT ;  /* 0x00000039a600780c */ /* 0x000fe20003f24270 */
[----:B------:R-:W-:Y:S01]  /*63e0*/  FFMA.FTZ R23, R23, UR7, -R175 ;  /* 0x0000000717177c23 */ /* 0x000fe200080108af */
[----:B-1----:R-:W-:-:S02]  /*63f0*/  FSEL R165, R165, -INF , P3 ;  /* 0xff800000a5a57808 */ /* 0x002fc40001800000 */
[----:B------:R-:W-:Y:S02]  /*6400*/  FMNMX.FTZ R168, R164, R3, !PT ;  /* 0x00000003a4a87209 */ /* 0x000fe40007810000 */
[----:B---3--:R-:W-:Y:S01]  /*6410*/  FSEL R166, R181, -INF , P1 ;  /* 0xff800000b5a67808 */ /* 0x008fe20000800000 */
[----:B------:R-:W-:Y:S01]  /*6420*/  MUFU.EX2 R18, R18 ;  /* 0x0000001200127308 */ /* 0x000fe20000000800 */
[----:B------:R-:W-:Y:S01]  /*6430*/  FMNMX.FTZ R3, R165, R168, !PT ;  /* 0x000000a8a5037209 */ /* 0x000fe20007810000 */
[--C-:B------:R-:W-:Y:S01]  /*6440*/  FFMA.FTZ R168, R17, UR7, -R175.reuse ;  /* 0x0000000711a87c23 */ /* 0x100fe200080108af */
[--C-:B------:R-:W-:Y:S01]  /*6450*/  FFMA.FTZ R17, R21, UR7, -R175.reuse ;  /* 0x0000000715117c23 */ /* 0x100fe200080108af */
[----:B------:R-:W-:Y:S01]  /*6460*/  FFMA.FTZ R21, R159, UR7, -R175 ;  /* 0x000000079f157c23 */ /* 0x000fe200080108af */
[----:B------:R-:W-:-:S03]  /*6470*/  FMNMX.FTZ R3, R166, R3, !PT ;  /* 0x00000003a6037209 */ /* 0x000fc60007810000 */
[----:B------:R-:W-:Y:S02]  /*6480*/  MUFU.EX2 R168, R168 ;  /* 0x000000a800a87308 */ /* 0x000fe40000000800 */
[----:B------:R-:W0:Y:S06]  /*6490*/  SHFL.BFLY PT, R170, R3, 0x2, 0x1f ;  /* 0x0c401f0003aa7f89 */ /* 0x000e2c00000e0000 */
[----:B------:R-:W-:Y:S08]  /*64a0*/  MUFU.EX2 R167, R167 ;  /* 0x000000a700a77308 */ /* 0x000ff00000000800 */
[----:B------:R-:W-:Y:S08]  /*64b0*/  MUFU.EX2 R17, R17 ;  /* 0x0000001100117308 */ /* 0x000ff00000000800 */
[----:B------:R-:W-:Y:S01]  /*64c0*/  MUFU.EX2 R20, R20 ;  /* 0x0000001400147308 */ /* 0x000fe20000000800 */
[----:B0-----:R-:W-:Y:S01]  /*64d0*/  FMNMX.FTZ R171, R3, R170, !PT ;  /* 0x000000aa03ab7209 */ /* 0x001fe20007810000 */
[----:B------:R-:W-:-:S04]  /*64e0*/  FFMA.FTZ R170, R152, UR7, -R175 ;  /* 0x0000000798aa7c23 */ /* 0x000fc800080108af */
[----:B------:R-:W0:Y:S02]  /*64f0*/  SHFL.BFLY PT, R152, R171, 0x1, 0x1f ;  /* 0x0c201f00ab987f89 */ /* 0x000e2400000e0000 */
[----:B------:R-:W-:Y:S08]  /*6500*/  MUFU.EX2 R23, R23 ;  /* 0x0000001700177308 */ /* 0x000ff00000000800 */
[----:B------:R-:W-:Y:S08]  /*6510*/  MUFU.EX2 R170, R170 ;  /* 0x000000aa00aa7308 */ /* 0x000ff00000000800 */
[----:B------:R-:W-:Y:S01]  /*6520*/  MUFU.EX2 R22, R22 ;  /* 0x0000001600167308 */ /* 0x000fe20000000800 */
[----:B0-----:R-:W-:Y:S01]  /*6530*/  FMNMX.FTZ R3, R171, R152, !PT ;  /* 0x00000098ab037209 */ /* 0x001fe20007810000 */
[----:B------:R-:W-:Y:S01]  /*6540*/  FFMA.FTZ R171, R153, UR7, -R175 ;  /* 0x0000000799ab7c23 */ /* 0x000fe200080108af */
[----:B------:R-:W-:-:S05]  /*6550*/  FSEL R153, R4, RZ, P4 ;  /* 0x000000ff04997208 */ /* 0x000fca0002000000 */
[----:B------:R-:W-:Y:S01]  /*6560*/  MUFU.EX2 R169, R169 ;  /* 0x000000a900a97308 */ /* 0x000fe20000000800 */
[C---:B------:R-:W-:Y:S01]  /*6570*/  FSETP.NEU.FTZ.AND P1, PT, R3.reuse, -INF , PT ;  /* 0xff8000000300780b */ /* 0x040fe20003f3d000 */
[----:B------:R-:W-:Y:S01]  /*6580*/  FMUL.FTZ R152, R3, UR7 ;  /* 0x0000000703987c20 */ /* 0x000fe20008410000 */
[----:B------:R-:W-:Y:S02]  /*6590*/  FADD.FTZ R153, -R153, R14 ;  /* 0x0000000e99997221 */ /* 0x000fe40000010100 */
[----:B------:R-:W-:Y:S02]  /*65a0*/  FSEL R14, R3, RZ, P1 ;  /* 0x000000ff030e7208 */ /* 0x000fe40000800000 */
[----:B------:R-:W-:Y:S01]  /*65b0*/  FSEL R181, R152, RZ, P1 ;  /* 0x000000ff98b57208 */ /* 0x000fe20000800000 */
[----:B------:R-:W-:Y:S01]  /*65c0*/  FMUL.FTZ R153, R153, UR7 ;  /* 0x0000000799997c20 */ /* 0x000fe20008410000 */
[----:B------:R-:W-:Y:S01]  /*65d0*/  ISETP.NE.AND P1, PT, R2, RZ, PT ;  /* 0x000000ff0200720c */ /* 0x000fe20003f25270 */
[----:B------:R-:W-:Y:S01]  /*65e0*/  FADD.FTZ R15, -R14, R15 ;  /* 0x0000000f0e0f7221 */ /* 0x000fe20000010100 */
[----:B------:R-:W-:Y:S01]  /*65f0*/  MUFU.EX2 R21, R21 ;  /* 0x0000001500157308 */ /* 0x000fe20000000800 */
[--C-:B------:R-:W-:Y:S01]  /*6600*/  FFMA.FTZ R152, R184, UR7, -R181.reuse ;  /* 0x00000007b8987c23 */ /* 0x100fe200080108b5 */
[--C-:B------:R-:W-:Y:S01]  /*6610*/  FFMA.FTZ R185, R185, UR7, -R181.reuse ;  /* 0x00000007b9b97c23 */ /* 0x100fe200080108b5 */
[----:B------:R-:W-:Y:S01]  /*6620*/  FMUL.FTZ R15, R15, UR7 ;  /* 0x000000070f0f7c20 */ /* 0x000fe20008410000 */
        /* <DEDUP_REMOVED lines=9> */
[----:B------:R-:W-:Y:S01]  /*66c0*/  FFMA.FTZ R162, R176, UR7, -R181 ;  /* 0x00000007b0a27c23 */ /* 0x000fe200080108b5 */
[----:B------:R-:W-:Y:S01]  /*66d0*/  FFMA.FTZ R176, R16, UR7, -R175 ;  /* 0x0000000710b07c23 */ /* 0x000fe200080108af */
[----:B------:R-:W-:Y:S01]  /*66e0*/  MOV R175, UR6 ;  /* 0x0000000600af7c02 */ /* 0x000fe20008000f00 */
[----:B------:R-:W0:Y:S01]  /*66f0*/  MUFU.EX2 R15, R15 ;  /* 0x0000000f000f7308 */ /* 0x000e220000000800 */
[--C-:B------:R-:W-:Y:S01]  /*6700*/  FFMA.FTZ R161, R161, UR7, -R181.reuse ;  /* 0x00000007a1a17c23 */ /* 0x100fe200080108b5 */
[----:B------:R-:W-:-:S06]  /*6710*/  FFMA.FTZ R163, R163, UR7, -R181 ;  /* 0x00000007a3a37c23 */ /* 0x000fcc00080108b5 */
[----:B------:R-:W1:Y:S08]  /*6720*/  MUFU.EX2 R14, R153 ;  /* 0x00000099000e7308 */ /* 0x000e700000000800 */
[----:B------:R-:W2:Y:S01]  /*6730*/  MUFU.EX2 R185, R185 ;  /* 0x000000b900b97308 */ /* 0x000ea20000000800 */
[----:B0-----:R-:W-:Y:S01]  /*6740*/  FFMA.FTZ R178, R15, R5, R152 ;  /* 0x000000050fb27223 */ /* 0x001fe20000010098 */
[----:B------:R-:W-:-:S02]  /*6750*/  @!P1 IMAD R5, R175, 0x40, R0 ;  /* 0x00000040af059824 */ /* 0x000fc400078e0200 */
[-C--:B------:R-:W-:Y:S01]  /*6760*/  FMUL.FTZ R24, R24, R15.reuse ;  /* 0x0000000f18187220 */ /* 0x080fe20000410000 */
[-C--:B------:R-:W-:Y:S01]  /*6770*/  FMUL.FTZ R25, R25, R15.reuse ;  /* 0x0000000f19197220 */ /* 0x080fe20000410000 */
[-C--:B------:R-:W-:Y:S01]  /*6780*/  FMUL.FTZ R28, R28, R15.reuse ;  /* 0x0000000f1c1c7220 */ /* 0x080fe20000410000 */
[-C--:B------:R-:W-:Y:S01]  /*6790*/  FMUL.FTZ R29, R29, R15.reuse ;  /* 0x0000000f1d1d7220 */ /* 0x080fe20000410000 */
[----:B------:R-:W-:Y:S01]  /*67a0*/  @!P1 LEA R5, R5, UR39, 0x2 ;  /* 0x0000002705059c11 */ /* 0x000fe2000f8e10ff */
[----:B------:R-:W0:Y:S01]  /*67b0*/  MUFU.EX2 R154, R154 ;  /* 0x0000009a009a7308 */ /* 0x000e220000000800 */
[----:B-1----:R-:W-:Y:S01]  /*67c0*/  FFMA.FTZ R153, R14, R6, R19 ;  /* 0x000000060e997223 */ /* 0x002fe20000010013 */
[----:B------:R-:W-:Y:S01]  /*67d0*/  FFMA.FTZ R6, R164, UR7, -R181 ;  /* 0x00000007a4067c23 */ /* 0x000fe200080108b5 */
[-C--:B------:R-:W-:Y:S01]  /*67e0*/  FMUL.FTZ R32, R32, R15.reuse ;  /* 0x0000000f20207220 */ /* 0x080fe20000410000 */
[----:B------:R-:W-:Y:S01]  /*67f0*/  @!P1 STS [R5+0x28800], R15 ;  /* 0x0288000f05009388 */ /* 0x000fe20000000800 */
[----:B------:R-:W-:Y:S01]  /*6800*/  FADD.FTZ R153, R168, R153 ;  /* 0x00000099a8997221 */ /* 0x000fe20000010000 */
[-C--:B------:R-:W-:Y:S01]  /*6810*/  FMUL.FTZ R33, R33, R15.reuse ;  /* 0x0000000f21217220 */ /* 0x080fe20000410000 */
[-C--:B------:R-:W-:Y:S01]  /*6820*/  FMUL.FTZ R36, R36, R15.reuse ;  /* 0x0000000f24247220 */ /* 0x080fe20000410000 */
[----:B------:R-:W1:Y:S01]  /*6830*/  MUFU.EX2 R155, R155 ;  /* 0x0000009b009b7308 */ /* 0x000e620000000800 */
[----:B------:R3:W-:Y:S01]  /*6840*/  @!P1 STS [R5+0x28820], R14 ;  /* 0x0288200e05009388 */ /* 0x0007e20000000800 */
[----:B--2---:R-:W-:Y:S01]  /*6850*/  F2FP.F16.F32.PACK_AB R152, R185, R152 ;  /* 0x00000098b998723e */ /* 0x004fe200000000ff */
[-C--:B------:R-:W-:Y:S01]  /*6860*/  FMUL.FTZ R37, R37, R15.reuse ;  /* 0x0000000f25257220 */ /* 0x080fe20000410000 */
[-C--:B------:R-:W-:Y:S01]  /*6870*/  FMUL.FTZ R40, R40, R15.reuse ;  /* 0x0000000f28287220 */ /* 0x080fe20000410000 */
[-C--:B------:R-:W-:Y:S01]  /*6880*/  FMUL.FTZ R41, R41, R15.reuse ;  /* 0x0000000f29297220 */ /* 0x080fe20000410000 */
[-C--:B------:R-:W-:Y:S01]  /*6890*/  FMUL.FTZ R44, R44, R15.reuse ;  /* 0x0000000f2c2c7220 */ /* 0x080fe20000410000 */
[-C--:B------:R-:W-:Y:S01]  /*68a0*/  FMUL.FTZ R45, R45, R15.reuse ;  /* 0x0000000f2d2d7220 */ /* 0x080fe20000410000 */
        /* <DEDUP_REMOVED lines=8> */
[----:B------:R-:W4:Y:S01]  /*6930*/  MUFU.EX2 R159, R159 ;  /* 0x0000009f009f7308 */ /* 0x000f220000000800 */
[-C--:B------:R-:W-:Y:S01]  /*6940*/  FMUL.FTZ R61, R61, R15.reuse ;  /* 0x0000000f3d3d7220 */ /* 0x080fe20000410000 */
[-C--:B------:R-:W-:Y:S01]  /*6950*/  FMUL.FTZ R64, R64, R15.reuse ;  /* 0x0000000f40407220 */ /* 0x080fe20000410000 */
[-C--:B------:R-:W-:Y:S01]  /*6960*/  FMUL.FTZ R65, R65, R15.reuse ;  /* 0x0000000f41417220 */ /* 0x080fe20000410000 */
[-C--:B------:R-:W-:Y:S01]  /*6970*/  FMUL.FTZ R68, R68, R15.reuse ;  /* 0x0000000f44447220 */ /* 0x080fe20000410000 */
[-C--:B------:R-:W-:Y:S01]  /*6980*/  FMUL.FTZ R69, R69, R15.reuse ;  /* 0x0000000f45457220 */ /* 0x080fe20000410000 */
[-C--:B------:R-:W-:Y:S01]  /*6990*/  FMUL.FTZ R72, R72, R15.reuse ;  /* 0x0000000f48487220 */ /* 0x080fe20000410000 */
[-C--:B------:R-:W-:Y:S01]  /*69a0*/  FMUL.FTZ R73, R73, R15.reuse ;  /* 0x0000000f49497220 */ /* 0x080fe20000410000 */
[----:B------:R5:W-:Y:S01]  /*69b0*/  MUFU.EX2 R179, R157 ;  /* 0x0000009d00b37308 */ /* 0x000be20000000800 */
        /* <DEDUP_REMOVED lines=8> */
[----:B-----5:R-:W-:Y:S01]  /*6a40*/  FADD.FTZ R157, R185, R178 ;  /* 0x000000b2b99d7221 */ /* 0x020fe20000010000 */
[----:B------:R-:W-:Y:S01]  /*6a50*/  FADD.FTZ R178, R18, R153 ;  /* 0x0000009912b27221 */ /* 0x000fe20000010000 */
[-C--:B------:R-:W-:Y:S01]  /*6a60*/  FMUL.FTZ R89, R89, R15.reuse ;  /* 0x0000000f59597220 */ /* 0x080fe20000410000 */
[-C--:B------:R-:W-:Y:S01]  /*6a70*/  FMUL.FTZ R92, R92, R15.reuse ;  /* 0x0000000f5c5c7220 */ /* 0x080fe20000410000 */
[-C--:B------:R-:W-:Y:S01]  /*6a80*/  FMUL.FTZ R93, R93, R15.reuse ;  /* 0x0000000f5d5d7220 */ /* 0x080fe20000410000 */
[----:B------:R-:W-:Y:S01]  /*6a90*/  FADD.FTZ R178, R167, R178 ;  /* 0x000000b2a7b27221 */ /* 0x000fe20000010000 */
        /* <DEDUP_REMOVED lines=10> */
[----:B0-----:R-:W-:Y:S01]  /*6b40*/  FADD.FTZ R160, R154, R157 ;  /* 0x0000009d9aa07221 */ /* 0x001fe20000010000 */
[--C-:B------:R-:W-:Y:S01]  /*6b50*/  FFMA.FTZ R157, R165, UR7, -R181.reuse ;  /* 0x00000007a59d7c23 */ /* 0x100fe200080108b5 */
[----:B------:R-:W-:Y:S01]  /*6b60*/  FFMA.FTZ R181, R166, UR7, -R181 ;  /* 0x00000007a6b57c23 */ /* 0x000fe200080108b5 */
[C---:B-1----:R-:W-:Y:S01]  /*6b70*/  F2FP.F16.F32.PACK_AB R154, R155.reuse, R154 ;  /* 0x0000009a9b9a723e */ /* 0x042fe200000000ff */
[----:B------:R-:W-:Y:S01]  /*6b80*/  FADD.FTZ R153, R155, R160 ;  /* 0x000000a09b997221 */ /* 0x000fe20000010000 */
[----:B------:R-:W-:Y:S01]  /*6b90*/  F2FP.F16.F32.PACK_AB R155, R167, R18 ;  /* 0x00000012a79b723e */ /* 0x000fe200000000ff */
[-C--:B------:R-:W-:Y:S01]  /*6ba0*/  FMUL.FTZ R112, R112, R15.reuse ;  /* 0x0000000f70707220 */ /* 0x080fe20000410000 */
[----:B------:R-:W0:Y:S01]  /*6bb0*/  MUFU.EX2 R162, R162 ;  /* 0x000000a200a27308 */ /* 0x000e220000000800 */
[----:B--2---:R-:W-:Y:S01]  /*6bc0*/  FADD.FTZ R160, R156, R153 ;  /* 0x000000999ca07221 */ /* 0x004fe20000010000 */
[----:B------:R-:W-:Y:S01]  /*6bd0*/  FADD.FTZ R153, R17, R178 ;  /* 0x000000b211997221 */ /* 0x000fe20000010000 */
[----:B----4-:R-:W-:Y:S01]  /*6be0*/  F2FP.F16.F32.PACK_AB R156, R159, R156 ;  /* 0x0000009c9f9c723e */ /* 0x010fe200000000ff */
        /* <DEDUP_REMOVED lines=12> */
[----:B------:R4:W-:Y:S01]  /*6cb0*/  MUFU.EX2 R164, R163 ;  /* 0x000000a300a47308 */ /* 0x0009e20000000800 */
[----:B-1----:R-:W-:Y:S01]  /*6cc0*/  FADD.FTZ R161, R159, R160 ;  /* 0x000000a09fa17221 */ /* 0x002fe20000010000 */
[----:B------:R-:W-:Y:S01]  /*6cd0*/  FADD.FTZ R160, R20, R153 ;  /* 0x0000009914a07221 */ /* 0x000fe20000010000 */
[----:B------:R-:W-:Y:S01]  /*6ce0*/  F2FP.F16.F32.PACK_AB R159, R170, R23 ;  /* 0x00000017aa9f723e */ /* 0x000fe200000000ff */
[----:B------:R-:W-:Y:S01]  /*6cf0*/  FMUL.FTZ R136, R136, R15 ;  /* 0x0000000f88887220 */ /* 0x000fe20000410000 */
[----:B---3--:R-:W-:Y:S01]  /*6d00*/  FADD.FTZ R166, R158, R161 ;  /* 0x000000a19ea67221 */ /* 0x008fe20000010000 */
[----:B------:R-:W-:Y:S01]  /*6d10*/  FADD.FTZ R153, R23, R160 ;  /* 0x000000a017997221 */ /* 0x000fe20000010000 */
[C---:B-----5:R-:W-:Y:S01]  /*6d20*/  F2FP.F16.F32.PACK_AB R158, R177.reuse, R158 ;  /* 0x0000009eb19e723e */ /* 0x060fe200000000ff */
[----:B------:R0:W-:Y:S01]  /*6d30*/  MUFU.EX2 R165, R6 ;  /* 0x0000000600a57308 */ /* 0x0001e20000000800 */
[----:B------:R-:W-:Y:S01]  /*6d40*/  FADD.FTZ R161, R177, R166 ;  /* 0x000000a6b1a17221 */ /* 0x000fe20000010000 */
[----:B----4-:R-:W-:Y:S01]  /*6d50*/  FADD.FTZ R163, R170, R153 ;  /* 0x00000099aaa37221 */ /* 0x010fe20000010000 */
[----:B------:R-:W-:Y:S01]  /*6d60*/  F2FP.F16.F32.PACK_AB R153, R168, R19 ;  /* 0x00000013a899723e */ /* 0x000fe200000000ff */
[----:B------:R-:W-:Y:S01]  /*6d70*/  BAR.SYNC.DEFER_BLOCKING 0xf, 0x100 ;  /* 0x03c4000000007b1d */ /* 0x000fe20000010000 */
[-C--:B------:R-:W-:Y:S01]  /*6d80*/  FMUL.FTZ R137, R137, R15.reuse ;  /* 0x0000000f89897220 */ /* 0x080fe20000410000 */
[----:B------:R-:W-:Y:S01]  /*6d90*/  FADD.FTZ R160, R22, R163 ;  /* 0x000000a316a07221 */ /* 0x000fe20000010000 */
[-C--:B------:R-:W-:Y:S01]  /*6da0*/  FMUL.FTZ R140, R140, R15.reuse ;  /* 0x0000000f8c8c7220 */ /* 0x080fe20000410000 */
[-C--:B------:R-:W-:Y:S01]  /*6db0*/  FMUL.FTZ R141, R141, R15.reuse ;  /* 0x0000000f8d8d7220 */ /* 0x080fe20000410000 */
[----:B0-----:R-:W-:Y:S01]  /*6dc0*/  FADD.FTZ R6, R162, R161 ;  /* 0x000000a1a2067221 */ /* 0x001fe20000010000 */
[----:B------:R-:W0:Y:S01]  /*6dd0*/  MUFU.EX2 R172, R172 ;  /* 0x000000ac00ac7308 */ /* 0x000e220000000800 */
[C---:B------:R-:W-:Y:S01]  /*6de0*/  FADD.FTZ R160, R169.reuse, R160 ;  /* 0x000000a0a9a07221 */ /* 0x040fe20000010000 */
[----:B------:R-:W-:Y:S01]  /*6df0*/  F2FP.F16.F32.PACK_AB R161, R169, R22 ;  /* 0x00000016a9a1723e */ /* 0x000fe200000000ff */
[----:B------:R-:W-:Y:S01]  /*6e00*/  FADD.FTZ R5, R179, R6 ;  /* 0x00000006b3057221 */ /* 0x000fe20000010000 */
[-C--:B------:R-:W-:Y:S01]  /*6e10*/  FMUL.FTZ R144, R144, R15.reuse ;  /* 0x0000000f90907220 */ /* 0x080fe20000410000 */
[-C--:B------:R-:W-:Y:S01]  /*6e20*/  FMUL.FTZ R145, R145, R15.reuse ;  /* 0x0000000f91917220 */ /* 0x080fe20000410000 */
[-C--:B------:R-:W-:Y:S01]  /*6e30*/  FMUL.FTZ R148, R148, R15.reuse ;  /* 0x0000000f94947220 */ /* 0x080fe20000410000 */
[----:B------:R-:W-:Y:S01]  /*6e40*/  FADD.FTZ R6, R16, R5 ;  /* 0x0000000510067221 */ /* 0x000fe20000010000 */
[----:B------:R-:W1:Y:S01]  /*6e50*/  MUFU.EX2 R171, R171 ;  /* 0x000000ab00ab7308 */ /* 0x000e620000000800 */
[----:B------:R-:W-:Y:S01]  /*6e60*/  FADD.FTZ R5, R21, R160 ;  /* 0x000000a015057221 */ /* 0x000fe20000010000 */
[----:B------:R-:W-:Y:S01]  /*6e70*/  F2FP.F16.F32.PACK_AB R160, R179, R162 ;  /* 0x000000a2b3a0723e */ /* 0x000fe200000000ff */
[----:B------:R-:W-:Y:S01]  /*6e80*/  FMUL.FTZ R149, R149, R15 ;  /* 0x0000000f95957220 */ /* 0x000fe20000410000 */
[----:B--2---:R-:W-:Y:S01]  /*6e90*/  F2FP.F16.F32.PACK_AB R162, R175, R16 ;  /* 0x00000010afa2723e */ /* 0x004fe200000000ff */
[-C--:B------:R-:W-:Y:S01]  /*6ea0*/  FMUL.FTZ R26, R26, R14.reuse ;  /* 0x0000000e1a1a7220 */ /* 0x080fe20000410000 */
[-C--:B------:R-:W-:Y:S01]  /*6eb0*/  FMUL.FTZ R27, R27, R14.reuse ;  /* 0x0000000e1b1b7220 */ /* 0x080fe20000410000 */
[-C--:B------:R-:W-:Y:S01]  /*6ec0*/  FMUL.FTZ R30, R30, R14.reuse ;  /* 0x0000000e1e1e7220 */ /* 0x080fe20000410000 */
[----:B------:R2:W3:Y:S01]  /*6ed0*/  MUFU.EX2 R166, R157 ;  /* 0x0000009d00a67308 */ /* 0x0004e20000000800 */
[----:B0-----:R-:W-:Y:S01]  /*6ee0*/  F2FP.F16.F32.PACK_AB R163, R172, R21 ;  /* 0x00000015aca3723e */ /* 0x001fe200000000ff */
[----:B------:R0:W-:Y:S01]  /*6ef0*/  STSM.16.M88.4 [R10+0x26800], R152 ;  /* 0x026800980a007844 */ /* 0x0001e20000000200 */
[-C--:B------:R-:W-:Y:S01]  /*6f00*/  FMUL.FTZ R31, R31, R14.reuse ;  /* 0x0000000e1f1f7220 */ /* 0x080fe20000410000 */
[-C--:B------:R-:W-:Y:S01]  /*6f10*/  FMUL.FTZ R34, R34, R14.reuse ;  /* 0x0000000e22227220 */ /* 0x080fe20000410000 */
[-C--:B------:R-:W-:Y:S01]  /*6f20*/  FMUL.FTZ R35, R35, R14.reuse ;  /* 0x0000000e23237220 */ /* 0x080fe20000410000 */
[-C--:B------:R-:W-:Y:S01]  /*6f30*/  FMUL.FTZ R38, R38, R14.reuse ;  /* 0x0000000e26267220 */ /* 0x080fe20000410000 */
[-C--:B------:R-:W-:Y:S01]  /*6f40*/  FMUL.FTZ R39, R39, R14.reuse ;  /* 0x0000000e27277220 */ /* 0x080fe20000410000 */
[----:B------:R-:W4:Y:S01]  /*6f50*/  MUFU.EX2 R174, R174 ;  /* 0x000000ae00ae7308 */ /* 0x000f220000000800 */
[----:B--2---:R-:W-:Y:S01]  /*6f60*/  F2FP.F16.F32.PACK_AB R157, R20, R17 ;  /* 0x00000011149d723e */ /* 0x004fe200000000ff */
[----:B------:R-:W-:Y:S01]  /*6f70*/  FADD.FTZ R17, R175, R6 ;  /* 0x00000006af117221 */ /* 0x000fe20000010000 */
[----:B------:R-:W-:Y:S01]  /*6f80*/  FADD.FTZ R6, R172, R5 ;  /* 0x00000005ac067221 */ /* 0x000fe20000010000 */
[-C--:B------:R-:W-:Y:S01]  /*6f90*/  FMUL.FTZ R42, R42, R14.reuse ;  /* 0x0000000e2a2a7220 */ /* 0x080fe20000410000 */
[----:B------:R-:W-:Y:S01]  /*6fa0*/  FMUL.FTZ R43, R43, R14 ;  /* 0x0000000e2b2b7220 */ /* 0x000fe20000410000 */
[----:B------:R-:W-:Y:S01]  /*6fb0*/  FADD.FTZ R18, R164, R17 ;  /* 0x00000011a4127221 */ /* 0x000fe20000010000 */
[----:B-1----:R-:W-:Y:S01]  /*6fc0*/  FADD.FTZ R5, R171, R6 ;  /* 0x00000006ab057221 */ /* 0x002fe20000010000 */
[----:B------:R-:W1:Y:S01]  /*6fd0*/  MUFU.EX2 R173, R173 ;  /* 0x000000ad00ad7308 */ /* 0x000e620000000800 */
[C---:B------:R-:W-:Y:S01]  /*6fe0*/  F2FP.F16.F32.PACK_AB R164, R165.reuse, R164 ;  /* 0x000000a4a5a4723e */ /* 0x040fe200000000ff */
[----:B------:R-:W-:Y:S01]  /*6ff0*/  FADD.FTZ R17, R165, R18 ;  /* 0x00000012a5117221 */ /* 0x000fe20000010000 */
[----:B------:R0:W-:Y:S01]  /*7000*/  STSM.16.M88.4 [R9], R156 ;  /* 0x0000009c09007844 */ /* 0x0001e20000000200 */
[-C--:B------:R-:W-:Y:S01]  /*7010*/  FMUL.FTZ R46, R46, R14.reuse ;  /* 0x0000000e2e2e7220 */ /* 0x080fe20000410000 */
[-C--:B------:R-:W-:Y:S01]  /*7020*/  FMUL.FTZ R47, R47, R14.reuse ;  /* 0x0000000e2f2f7220 */ /* 0x080fe20000410000 */
[----:B---3--:R-:W-:Y:S01]  /*7030*/  FADD.FTZ R16, R166, R17 ;  /* 0x00000011a6107221 */ /* 0x008fe20000010000 */
[----:B------:R0:W-:Y:S01]  /*7040*/  STSM.16.M88.4 [R8], R160 ;  /* 0x000000a008007844 */ /* 0x0001e20000000200 */
        /* <DEDUP_REMOVED lines=16> */
[----:B------:R-:W-:Y:S01]  /*7150*/  FMUL.FTZ R71, R71, R14 ;  /* 0x0000000e47477220 */ /* 0x000fe20000410000 */
[C---:B--2---:R-:W-:Y:S01]  /*7160*/  F2FP.F16.F32.PACK_AB R166, R181.reuse, R166 ;  /* 0x000000a6b5a6723e */ /* 0x044fe200000000ff */
[----:B------:R-:W-:Y:S01]  /*7170*/  FADD.FTZ R5, R181, R16 ;  /* 0x00000010b5057221 */ /* 0x000fe20000010000 */
[-C--:B------:R-:W-:Y:S01]  /*7180*/  FMUL.FTZ R74, R74, R14.reuse ;  /* 0x0000000e4a4a7220 */ /* 0x080fe20000410000 */
[-C--:B------:R-:W-:Y:S01]  /*7190*/  FMUL.FTZ R75, R75, R14.reuse ;  /* 0x0000000e4b4b7220 */ /* 0x080fe20000410000 */
[-C--:B------:R-:W-:Y:S01]  /*71a0*/  FMUL.FTZ R78, R78, R14.reuse ;  /* 0x0000000e4e4e7220 */ /* 0x080fe20000410000 */
[-C--:B------:R-:W-:Y:S01]  /*71b0*/  FMUL.FTZ R79, R79, R14.reuse ;  /* 0x0000000e4f4f7220 */ /* 0x080fe20000410000 */
[-C--:B------:R-:W-:Y:S01]  /*71c0*/  FMUL.FTZ R82, R82, R14.reuse ;  /* 0x0000000e52527220 */ /* 0x080fe20000410000 */
[-C--:B------:R-:W-:Y:S01]  /*71d0*/  FMUL.FTZ R83, R83, R14.reuse ;  /* 0x0000000e53537220 */ /* 0x080fe20000410000 */
        /* <DEDUP_REMOVED lines=39> */
.L_x_4084:
[----:B------:R0:W1:Y:S01]  /*7450*/  SYNCS.PHASECHK.TRANS64.TRYWAIT P1, [UR27+0x28c50], R13 ;  /* 0x028c500dff0075a7 */ /* 0x000062000802015b */
[----:B------:R-:W-:Y:S05]  /*7460*/  @!P0 BRA `(.L_x_4085) ;  /* 0x0000000000048947 */ /* 0x000fea0003800000 */
[----:B------:R-:W-:Y:S01]  /*7470*/  BPT.TRAP 0x1 ;  /* 0x000000040000795c */ /* 0x000fe20000300000 */
.L_x_4085:
[----:B-1----:R-:W-:Y:S05]  /*7480*/  @P1 BRA `(.L_x_4086) ;  /* 0x0000000000081947 */ /* 0x002fea0003800000 */
[----:B------:R-:W1:Y:S02]  /*7490*/  SYNCS.PHASECHK.TRANS64.TRYWAIT P1, [UR27+0x28c50], R13 ;  /* 0x028c500dff0075a7 */ /* 0x000e64000802015b */
[----:B-1----:R-:W-:Y:S05]  /*74a0*/  @!P1 BRA `(.L_x_4087) ;  /* 0x0000008c001c9947 */ /* 0x002fea0003800000 */
.L_x_4086:
        /* <DEDUP_REMOVED lines=34> */
.L_x_4088:
[----:B------:R-:W-:Y:S01]  /*76d0*/  UISETP.GT.AND UP0, UPT, UR26, UR25, UPT ;  /* 0x000000191a00728c */ /* 0x000fe2000bf04270 */
[----:B-1----:R-:W-:Y:S01]  /*76e0*/  IMAD.MOV.U32 R14, RZ, RZ, R4 ;  /* 0x000000ffff0e7224 */ /* 0x002fe200078e0004 */
[----:B------:R-:W-:Y:S01]  /*76f0*/  UIADD3 UR27, UR27, 0x28c60, URZ ;  /* 0x00028c601b1b7890 */ /* 0x000fe2000fffe03f */
[----:B------:R-:W-:Y:S01]  /*7700*/  MOV R15, R3 ;  /* 0x00000003000f7202 */ /* 0x000fe20000000f00 */
[----:B------:R-:W-:Y:S02]  /*7710*/  UIADD3 UR26, UR26, -0x1, URZ ;  /* 0xffffffff1a1a7890 */ /* 0x000fe4000fffe03f */
[----:B------:R-:W-:Y:S01]  /*7720*/  PLOP3.LUT P1, PT, PT, PT, UP0, 0x80, 0x0 ;  /* 0x000000000000781c */ /* 0x000fe20003f2f008 */
[----:B------:R-:W-:Y:S01]  /*7730*/  UPRMT UR27, UR44, 0x654, UR27 ;  /* 0x000006542c1b7896 */ /* 0x000fe2000800001b */
[----:B------:R-:W-:-:S08]  /*7740*/  UMOV UR6, UR4 ;  /* 0x0000000400067c82 */ /* 0x000fd00008000000 */
[----:B------:R-:W-:Y:S03]  /*7750*/  SYNCS.ARRIVE.TRANS64.RED.A1T0 RZ, [UR27], RZ ;  /* 0x000000ffffff79a7 */ /* 0x000fe6000810041b */
[----:B------:R-:W-:Y:S05]  /*7760*/  @P1 BRA `(.L_x_4089) ;  /* 0xffffffdc00841947 */ /* 0x000fea000383ffff */
.L_x_4078:
        /* <DEDUP_REMOVED lines=8> */
.L_x_4101:
[----:B------:R-:W-:-:S04]  /*77f0*/  UIADD3 UR4, UR25, 0x1, URZ ;  /* 0x0000000119047890 */ /* 0x000fc8000fffe03f */
[----:B------:R-:W-:-:S04]  /*7800*/  UISETP.NE.AND UP0, UPT, UR4, 0x2, UPT ;  /* 0x000000020400788c */ /* 0x000fc8000bf05270 */
[----:B------:R-:W-:Y:S02]  /*7810*/  USEL UR6, URZ, 0x1, UP0 ;  /* 0x000000013f067887 */ /* 0x000fe40008000000 */
[----:B------:R-:W-:Y:S02]  /*7820*/  USEL UR4, UR4, URZ, UP0 ;  /* 0x0000003f04047287 */ /* 0x000fe40008000000 */
[----:B------:R-:W-:Y:S01]  /*7830*/  ULOP3.LUT UR5, UR5, UR6, URZ, 0x3c, !UPT ;  /* 0x0000000605057292 */ /* 0x000fe2000f8e3c3f */
[----:B012---:R-:W-:Y:S11]  /*7840*/  @!P0 BRA `(.L_x_4091) ;  /* 0x0000000000048947 */ /* 0x007ff60003800000 */
[----:B------:R-:W-:Y:S01]  /*7850*/  BPT.TRAP 0x1 ;  /* 0x000000040000795c */ /* 0x000fe20000300000 */
.L_x_4091:
[----:B------:R-:W-:Y:S01]  /*7860*/  ULEA UR6, UR4, UR39, 0x3 ;  /* 0x0000002704067291 */ /* 0x000fe2000f8e183f */
[----:B------:R-:W-:-:S04]  /*7870*/  MOV R11, UR5 ;  /* 0x00000005000b7c02 */ /* 0x000fc80008000f00 */
[----:B------:R-:W-:-:S04]  /*7880*/  SHF.L.U32 R11, R11, 0x1f, RZ ;  /* 0x0000001f0b0b7819 */ /* 0x000fc800000006ff */
[----:B------:R0:W1:Y:S01]  /*7890*/  SYNCS.PHASECHK.TRANS64.TRYWAIT P1, [UR6+0x28c30], R11 ;  /* 0x028c300bff0075a7 */ /* 0x0000620008020146 */
[----:B------:R-:W-:Y:S05]  /*78a0*/  @!P0 BRA `(.L_x_4092) ;  /* 0x0000000000048947 */ /* 0x000fea0003800000 */
[----:B------:R-:W-:Y:S01]  /*78b0*/  BPT.TRAP 0x1 ;  /* 0x000000040000795c */ /* 0x000fe20000300000 */
.L_x_4092:
[----:B-1----:R-:W-:Y:S05]  /*78c0*/  @P1 BRA `(.L_x_4093) ;  /* 0x0000000000081947 */ /* 0x002fea0003800000 */
[----:B------:R-:W1:Y:S02]  /*78d0*/  SYNCS.PHASECHK.TRANS64.TRYWAIT P1, [UR6+0x28c30], R11 ;  /* 0x028c300bff0075a7 */ /* 0x000e640008020146 */
[----:B-1----:R-:W-:Y:S05]  /*78e0*/  @!P1 BRA `(.L_x_4094) ;  /* 0x0000008800249947 */ /* 0x002fea0003800000 */
.L_x_4093:
[----:B------:R-:W-:Y:S01]  /*78f0*/  ULEA UR10, UR4, UR24, 0x9 ;  /* 0x00000018040a7291 */ /* 0x000fe2000f8e483f */
[----:B------:R-:W-:Y:S01]  /*7900*/  WARPGROUP.ARRIVE ;  /* 0x00000000000079c5 */ /* 0x000fe20000000000 */
        /* <DEDUP_REMOVED lines=20> */
.L_x_4095:
[----:B------:R-:W-:Y:S01]  /*7a50*/  FMUL.FTZ R17, R152, UR27 ;  /* 0x0000001b98117c20 */ /* 0x000fe20008410000 */
[----:B-1----:R-:W-:Y:S01]  /*7a60*/  FMUL.FTZ R4, R153, UR27 ;  /* 0x0000001b99047c20 */ /* 0x002fe20008410000 */
        /* <DEDUP_REMOVED lines=21> */
[----:B-1----:R-:W-:Y:S01]  /*7bc0*/  FMNMX.FTZ R3, R17, R18, !PT ;  /* 0x0000001211037209 */ /* 0x002fe20007810000 */
[----:B------:R-:W-:Y:S01]  /*7bd0*/  FMUL.FTZ R169, R178, UR27 ;  /* 0x0000001bb2a97c20 */ /* 0x000fe20008410000 */
[----:B------:R-:W-:Y:S01]  /*7be0*/  FMUL.FTZ R170, R179, UR27 ;  /* 0x0000001bb3aa7c20 */ /* 0x000fe20008410000 */
[----:B------:R-:W-:Y:S01]  /*7bf0*/  ISETP.NE.AND P1, PT, R2, RZ, PT ;  /* 0x000000ff0200720c */ /* 0x000fe20003f25270 */
[----:B------:R-:W-:-:S03]  /*7c00*/  UIADD3 UR10, UR6, 0x28c40, URZ ;  /* 0x00028c40060a7890 */ /* 0x000fc6000fffe03f */
        /* <DEDUP_REMOVED lines=16> */
[----:B--2---:R-:W-:-:S07]  /*7d10*/  FMNMX.FTZ R160, R152, R3, !PT ;  /* 0x0000000398a07209 */ /* 0x004fce0007810000 */
[----:B------:R-:W2:Y:S01]  /*7d20*/  MUFU.TANH R155, R155 ;  /* 0x0000009b009b7308 */ /* 0x000ea20000002400 */
[----:B---3--:R-:W-:Y:S01]  /*7d30*/  FMNMX.FTZ R3, R153, R160, !PT ;  /* 0x000000a099037209 */ /* 0x008fe20007810000 */
[----:B------:R-:W-:-:S06]  /*7d40*/  FMUL.FTZ R160, R181, UR27 ;  /* 0x0000001bb5a07c20 */ /* 0x000fcc0008410000 */
[----:B------:R-:W3:Y:S01]  /*7d50*/  MUFU.TANH R156, R156 ;  /* 0x0000009c009c7308 */ /* 0x000ee20000002400 */
[----:B-1----:R-:W-:-:S07]  /*7d60*/  FMNMX.FTZ R164, R154, R3, !PT ;  /* 0x000000039aa47209 */ /* 0x002fce0007810000 */
[----:B------:R-:W1:Y:S01]  /*7d70*/  MUFU.TANH R157, R157 ;  /* 0x0000009d009d7308 */ /* 0x000e620000002400 */
[----:B--2---:R-:W-:-:S07]  /*7d80*/  FMNMX.FTZ R3, R155, R164, !PT ;  /* 0x000000a49b037209 */ /* 0x004fce0007810000 */
[----:B------:R-:W2:Y:S01]  /*7d90*/  MUFU.TANH R158, R158 ;  /* 0x0000009e009e7308 */ /* 0x000ea20000002400 */
[----:B---3--:R-:W-:-:S07]  /*7da0*/  FMNMX.FTZ R162, R156, R3, !PT ;  /* 0x000000039ca27209 */ /* 0x008fce0007810000 */
[----:B------:R-:W3:Y:S01]  /*7db0*/  MUFU.TANH R159, R159 ;  /* 0x0000009f009f7308 */ /* 0x000ee20000002400 */
[----:B-1----:R-:W-:Y:S01]  /*7dc0*/  FMNMX.FTZ R3, R157, R162, !PT ;  /* 0x000000a29d037209 */ /* 0x002fe20007810000 */
[----:B------:R-:W-:Y:S01]  /*7dd0*/  FMUL.FTZ R162, R163, UR27 ;  /* 0x0000001ba3a27c20 */ /* 0x000fe20008410000 */
[----:B------:R-:W-:Y:S01]  /*7de0*/  FMUL.FTZ R163, R166, UR27 ;  /* 0x0000001ba6a37c20 */ /* 0x000fe20008410000 */
[----:B------:R-:W-:Y:S01]  /*7df0*/  FMUL.FTZ R166, R171, UR27 ;  /* 0x0000001baba67c20 */ /* 0x000fe20008410000 */
[----:B------:R-:W-:-:S03]  /*7e00*/  FMUL.FTZ R171, R182, UR27 ;  /* 0x0000001bb6ab7c20 */ /* 0x000fc60008410000 */
[----:B------:R-:W1:Y:S01]  /*7e10*/  MUFU.TANH R160, R160 ;  /* 0x000000a000a07308 */ /* 0x000e620000002400 */
[----:B--2---:R-:W-:-:S07]  /*7e20*/  FMNMX.FTZ R164, R158, R3, !PT ;  /* 0x000000039ea47209 */ /* 0x004fce0007810000 */
[----:B------:R-:W2:Y:S01]  /*7e30*/  MUFU.TANH R12, R12 ;  /* 0x0000000c000c7308 */ /* 0x000ea20000002400 */
[----:B---3--:R-:W-:Y:S01]  /*7e40*/  FMNMX.FTZ R3, R159, R164, !PT ;  /* 0x000000a49f037209 */ /* 0x008fe20007810000 */
[----:B------:R-:W-:Y:S01]  /*7e50*/  FMUL.FTZ R164, R167, UR27 ;  /* 0x0000001ba7a47c20 */ /* 0x000fe20008410000 */
[----:B------:R-:W-:-:S05]  /*7e60*/  FMUL.FTZ R167, R174, UR27 ;  /* 0x0000001baea77c20 */ /* 0x000fca0008410000 */
[----:B------:R-:W3:Y:S01]  /*7e70*/  MUFU.TANH R14, R14 ;  /* 0x0000000e000e7308 */ /* 0x000ee20000002400 */
[----:B-1----:R-:W-:-:S05]  /*7e80*/  FMNMX.FTZ R3, R160, R3, !PT ;  /* 0x00000003a0037209 */ /* 0x002fca0007810000 */
[----:B------:R-:W1:Y:S02]  /*7e90*/  SHFL.BFLY PT, R168, R3, 0x2, 0x1f ;  /* 0x0c401f0003a87f89 */ /* 0x000e6400000e0000 */
[----:B------:R-:W4:Y:S08]  /*7ea0*/  MUFU.TANH R15, R15 ;  /* 0x0000000f000f7308 */ /* 0x000f300000002400 */
[----:B------:R-:W5:Y:S08]  /*7eb0*/  MUFU.TANH R16, R16 ;  /* 0x0000001000107308 */ /* 0x000f700000002400 */
[----:B------:R-:W0:Y:S01]  /*7ec0*/  MUFU.TANH R161, R161 ;  /* 0x000000a100a17308 */ /* 0x000e220000002400 */
[----:B-1----:R-:W-:Y:S01]  /*7ed0*/  FMNMX.FTZ R174, R3, R168, !PT ;  /* 0x000000a803ae7209 */ /* 0x002fe20007810000 */
[----:B------:R-:W-:Y:S01]  /*7ee0*/  FMUL.FTZ R168, R175, UR27 ;  /* 0x0000001bafa87c20 */ /* 0x000fe20008410000 */
[----:B--2---:R-:W-:-:S05]  /*7ef0*/  FMNMX.FTZ R3, R12, R13, !PT ;  /* 0x0000000d0c037209 */ /* 0x004fca0007810000 */
[----:B------:R-:W1:Y:S01]  /*7f00*/  MUFU.TANH R162, R162 ;  /* 0x000000a200a27308 */ /* 0x000e620000002400 */
[----:B------:R-:W2:Y:S01]  /*7f10*/  SHFL.BFLY PT, R175, R174, 0x1, 0x1f ;  /* 0x0c201f00aeaf7f89 */ /* 0x000ea200000e0000 */
[----:B---3--:R-:W-:-:S04]  /*7f20*/  FMNMX.FTZ R172, R14, R3, !PT ;  /* 0x000000030eac7209 */ /* 0x008fc80007810000 */
[----:B----4-:R-:W-:Y:S02]  /*7f30*/  FMNMX.FTZ R3, R15, R172, !PT ;  /* 0x000000ac0f037209 */ /* 0x010fe40007810000 */
[----:B------:R-:W3:Y:S02]  /*7f40*/  MUFU.TANH R163, R163 ;  /* 0x000000a300a37308 */ /* 0x000ee40000002400 */
[----:B-----5:R-:W-:-:S04]  /*7f50*/  FMNMX.FTZ R172, R16, R3, !PT ;  /* 0x0000000310ac7209 */ /* 0x020fc80007810000 */
[----:B0-----:R-:W-:Y:S02]  /*7f60*/  FMNMX.FTZ R173, R161, R172, !PT ;  /* 0x000000aca1ad7209 */ /* 0x001fe40007810000 */
[----:B------:R-:W0:Y:S01]  /*7f70*/  MUFU.TANH R164, R164 ;  /* 0x000000a400a47308 */ /* 0x000e220000002400 */
[----:B------:R-:W-:-:S07]  /*7f80*/  FMUL.FTZ R172, R183, UR27 ;  /* 0x0000001bb7ac7c20 */ /* 0x000fce0008410000 */
[----:B------:R-:W4:Y:S01]  /*7f90*/  MUFU.TANH R165, R165 ;  /* 0x000000a500a57308 */ /* 0x000f220000002400 */
[----:B--2---:R-:W-:Y:S02]  /*7fa0*/  FMNMX.FTZ R3, R174, R175, !PT ;  /* 0x000000afae037209 */ /* 0x004fe40007810000 */
[----:B-1----:R-:W-:-:S03]  /*7fb0*/  FMNMX.FTZ R174, R162, R173, !PT ;  /* 0x000000ada2ae7209 */ /* 0x002fc60007810000 */
[----:B------:R-:W-:Y:S02]  /*7fc0*/  FMUL.FTZ R184, R3, UR7 ;  /* 0x0000000703b87c20 */ /* 0x000fe40008410000 */
[----:B------:R-:W1:Y:S01]  /*7fd0*/  MUFU.TANH R166, R166 ;  /* 0x000000a600a67308 */ /* 0x000e620000002400 */
[----:B---3--:R-:W-:Y:S01]  /*7fe0*/  FMNMX.FTZ R173, R163, R174, !PT ;  /* 0x000000aea3ad7209 */ /* 0x008fe20007810000 */
[----:B------:R-:W-:Y:S01]  /*7ff0*/  FADD.FTZ R18, -R3, R18 ;  /* 0x0000001203127221 */ /* 0x000fe20000010100 */
[--C-:B------:R-:W-:Y:S01]  /*8000*/  FFMA.FTZ R176, R20, UR7, -R184.reuse ;  /* 0x0000000714b07c23 */ /* 0x100fe200080108b8 */
[--C-:B------:R-:W-:Y:S01]  /*8010*/  FFMA.FTZ R20, R21, UR7, -R184.reuse ;  /* 0x0000000715147c23 */ /* 0x100fe200080108b8 */
[----:B0-----:R-:W-:Y:S01]  /*8020*/  FMNMX.FTZ R174, R164, R173, !PT ;  /* 0x000000ada4ae7209 */ /* 0x001fe20007810000 */
[--C-:B------:R-:W-:Y:S01]  /*8030*/  FFMA.FTZ R21, R22, UR7, -R184.reuse ;  /* 0x0000000716157c23 */ /* 0x100fe200080108b8 */
[--C-:B------:R-:W-:Y:S01]  /*8040*/  FFMA.FTZ R22, R23, UR7, -R184.reuse ;  /* 0x0000000717167c23 */ /* 0x100fe200080108b8 */
[----:B------:R-:W0:Y:S01]  /*8050*/  MUFU.TANH R167, R167 ;  /* 0x000000a700a77308 */ /* 0x000e220000002400 */
[----:B----4-:R-:W-:Y:S01]  /*8060*/  FMNMX.FTZ R173, R165, R174, !PT ;  /* 0x000000aea5ad7209 */ /* 0x010fe20007810000 */
[--C-:B------:R-:W-:Y:S01]  /*8070*/  FFMA.FTZ R23, R152, UR7, -R184.reuse ;  /* 0x0000000798177c23 */ /* 0x100fe200080108b8 */
[----:B------:R-:W-:Y:S01]  /*8080*/  FMUL.FTZ R18, R18, UR7 ;  /* 0x0000000712127c20 */ /* 0x000fe20008410000 */
[--C-:B------:R-:W-:Y:S01]  /*8090*/  FFMA.FTZ R17, R17, UR7, -R184.reuse ;  /* 0x0000000711117c23 */ /* 0x100fe200080108b8 */
[--C-:B------:R-:W-:Y:S01]  /*80a0*/  FFMA.FTZ R180, R156, UR7, -R184.reuse ;  /* 0x000000079cb47c23 */ /* 0x100fe200080108b8 */
[--C-:B------:R-:W-:Y:S01]  /*80b0*/  FFMA.FTZ R19, R19, UR7, -R184.reuse ;  /* 0x0000000713137c23 */ /* 0x100fe200080108b8 */
[--C-:B------:R-:W-:Y:S01]  /*80c0*/  FFMA.FTZ R177, R157, UR7, -R184.reuse ;  /* 0x000000079db17c23 */ /* 0x100fe200080108b8 */
[----:B------:R-:W2:Y:S01]  /*80d0*/  MUFU.TANH R168, R168 ;  /* 0x000000a800a87308 */ /* 0x000ea20000002400 */
[----:B-1----:R-:W-:Y:S01]  /*80e0*/  FMNMX.FTZ R174, R166, R173, !PT ;  /* 0x000000ada6ae7209 */ /* 0x002fe20007810000 */
[--C-:B------:R-:W-:Y:S01]  /*80f0*/  FFMA.FTZ R179, R159, UR7, -R184.reuse ;  /* 0x000000079fb37c23 */ /* 0x100fe200080108b8 */
[--C-:B------:R-:W-:Y:S01]  /*8100*/  FFMA.FTZ R178, R154, UR7, -R184.reuse ;  /* 0x000000079ab27c23 */ /* 0x100fe200080108b8 */
[----:B------:R-:W-:-:S04]  /*8110*/  FFMA.FTZ R182, R158, UR7, -R184 ;  /* 0x000000079eb67c23 */ /* 0x000fc800080108b8 */
[----:B------:R-:W1:Y:S01]  /*8120*/  MUFU.TANH R169, R169 ;  /* 0x000000a900a97308 */ /* 0x000e620000002400 */
[----:B0-----:R-:W-:Y:S01]  /*8130*/  FMNMX.FTZ R173, R167, R174, !PT ;  /* 0x000000aea7ad7209 */ /* 0x001fe20007810000 */
[----:B------:R-:W-:-:S06]  /*8140*/  FFMA.FTZ R174, R4, UR7, -R184 ;  /* 0x0000000704ae7c23 */ /* 0x000fcc00080108b8 */
[----:B------:R-:W0:Y:S01]  /*8150*/  MUFU.TANH R170, R170 ;  /* 0x000000aa00aa7308 */ /* 0x000e220000002400 */
[----:B--2---:R-:W-:-:S07]  /*8160*/  FMNMX.FTZ R4, R168, R173, !PT ;  /* 0x000000ada8047209 */ /* 0x004fce0007810000 */
[----:B------:R-:W2:Y:S01]  /*8170*/  MUFU.TANH R171, R171 ;  /* 0x000000ab00ab7308 */ /* 0x000ea20000002400 */
[----:B-1----:R-:W-:-:S07]  /*8180*/  FMNMX.FTZ R173, R169, R4, !PT ;  /* 0x00000004a9ad7209 */ /* 0x002fce0007810000 */
[----:B------:R-:W1:Y:S01]  /*8190*/  MUFU.TANH R172, R172 ;  /* 0x000000ac00ac7308 */ /* 0x000e620000002400 */
[----:B0-----:R-:W-:-:S07]  /*81a0*/  FMNMX.FTZ R4, R170, R173, !PT ;  /* 0x000000adaa047209 */ /* 0x001fce0007810000 */
[----:B------:R-:W0:Y:S01]  /*81b0*/  MUFU.EX2 R18, R18 ;  /* 0x0000001200127308 */ /* 0x000e220000000800 */
[----:B--2---:R-:W-:-:S07]  /*81c0*/  FMNMX.FTZ R173, R171, R4, !PT ;  /* 0x00000004abad7209 */ /* 0x004fce0007810000 */
[----:B------:R-:W2:Y:S01]  /*81d0*/  MUFU.EX2 R17, R17 ;  /* 0x0000001100117308 */ /* 0x000ea20000000800 */
[----:B-1----:R-:W-:Y:S01]  /*81e0*/  FMNMX.FTZ R4, R172, R173, !PT ;  /* 0x000000adac047209 */ /* 0x002fe20007810000 */
[----:B------:R-:W-:-:S04]  /*81f0*/  FFMA.FTZ R173, R153, UR7, -R184 ;  /* 0x0000000799ad7c23 */ /* 0x000fc800080108b8 */
[----:B------:R-:W1:Y:S02]  /*8200*/  SHFL.BFLY PT, R175, R4, 0x2, 0x1f ;  /* 0x0c401f0004af7f89 */ /* 0x000e6400000e0000 */
[----:B------:R-:W-:Y:S01]  /*8210*/  MUFU.EX2 R174, R174 ;  /* 0x000000ae00ae7308 */ /* 0x000fe20000000800 */
        /* <DEDUP_REMOVED lines=21> */
[----:B-1----:R-:W-:Y:S01]  /*8370*/  FMNMX.FTZ R152, R4, R175, !PT ;  /* 0x000000af04987209 */ /* 0x002fe20007810000 */
[----:B------:R-:W-:Y:S01]  /*8380*/  FFMA.FTZ R175, R155, UR7, -R184 ;  /* 0x000000079baf7c23 */ /* 0x000fe200080108b8 */
[----:B------:R-:W-:Y:S01]  /*8390*/  MUFU.EX2 R20, R20 ;  /* 0x0000001400147308 */ /* 0x000fe20000000800 */
[----:B------:R-:W-:-:S02]  /*83a0*/  IMAD.U32 R155, RZ, RZ, UR25 ;  /* 0x00000019ff9b7e24 */ /* 0x000fc4000f8e00ff */
[----:B------:R-:W-:Y:S01]  /*83b0*/  FFMA.FTZ R184, R160, UR7, -R184 ;  /* 0x00000007a0b87c23 */ /* 0x000fe200080108b8 */
[----:B------:R-:W1:Y:S01]  /*83c0*/  SHFL.BFLY PT, R153, R152, 0x1, 0x1f ;  /* 0x0c201f0098997f89 */ /* 0x000e6200000e0000 */
[-C--:B------:R-:W-:Y:S01]  /*83d0*/  FMUL.FTZ R60, R60, R18.reuse ;  /* 0x000000123c3c7220 */ /* 0x080fe20000410000 */
[-C--:B------:R-:W-:Y:S01]  /*83e0*/  FMUL.FTZ R61, R61, R18.reuse ;  /* 0x000000123d3d7220 */ /* 0x080fe20000410000 */
[-C--:B------:R-:W-:Y:S01]  /*83f0*/  FMUL.FTZ R64, R64, R18.reuse ;  /* 0x0000001240407220 */ /* 0x080fe20000410000 */
[-C--:B------:R-:W-:Y:S01]  /*8400*/  FMUL.FTZ R65, R65, R18.reuse ;  /* 0x0000001241417220 */ /* 0x080fe20000410000 */
        /* <DEDUP_REMOVED lines=19> */
[----:B-1----:R-:W-:Y:S01]  /*8540*/  FMNMX.FTZ R4, R152, R153, !PT ;  /* 0x0000009998047209 */ /* 0x002fe20007810000 */
[-C--:B------:R-:W-:Y:S01]  /*8550*/  FMUL.FTZ R97, R97, R18.reuse ;  /* 0x0000001261617220 */ /* 0x080fe20000410000 */
[----:B------:R-:W-:Y:S01]  /*8560*/  F2FP.F16.F32.PACK_AB R152, R174, R17 ;  /* 0x00000011ae98723e */ /* 0x000fe200000000ff */
[-C--:B------:R-:W-:Y:S01]  /*8570*/  FMUL.FTZ R100, R100, R18.reuse ;  /* 0x0000001264647220 */ /* 0x080fe20000410000 */
[-C--:B------:R-:W-:Y:S01]  /*8580*/  FMUL.FTZ R101, R101, R18.reuse ;  /* 0x0000001265657220 */ /* 0x080fe20000410000 */
[C---:B------:R-:W-:Y:S01]  /*8590*/  FADD.FTZ R13, -R4.reuse, R13 ;  /* 0x0000000d040d7221 */ /* 0x040fe20000010100 */
[----:B------:R-:W-:Y:S01]  /*85a0*/  FMUL.FTZ R181, R4, UR7 ;  /* 0x0000000704b57c20 */ /* 0x000fe20008410000 */
[----:B------:R-:W-:Y:S01]  /*85b0*/  MUFU.EX2 R173, R173 ;  /* 0x000000ad00ad7308 */ /* 0x000fe20000000800 */
[----:B------:R-:W-:Y:S01]  /*85c0*/  FMUL.FTZ R104, R104, R18 ;  /* 0x0000001268687220 */ /* 0x000fe20000410000 */
        /* <DEDUP_REMOVED lines=14> */
[----:B------:R1:W2:Y:S01]  /*86b0*/  MUFU.EX2 R156, R12 ;  /* 0x0000000c009c7308 */ /* 0x0002a20000000800 */
[--C-:B------:R-:W-:Y:S01]  /*86c0*/  FFMA.FTZ R169, R169, UR7, -R181.reuse ;  /* 0x00000007a9a97c23 */ /* 0x100fe200080108b5 */
[--C-:B------:R-:W-:Y:S01]  /*86d0*/  FFMA.FTZ R170, R170, UR7, -R181.reuse ;  /* 0x00000007aaaa7c23 */ /* 0x100fe200080108b5 */
[--C-:B------:R-:W-:Y:S01]  /*86e0*/  FFMA.FTZ R172, R172, UR7, -R181.reuse ;  /* 0x00000007acac7c23 */ /* 0x100fe200080108b5 */
[----:B------:R-:W-:Y:S01]  /*86f0*/  FFMA.FTZ R171, R171, UR7, -R181 ;  /* 0x00000007abab7c23 */ /* 0x000fe200080108b5 */
[----:B0-----:R-:W-:Y:S01]  /*8700*/  F2FP.F16.F32.PACK_AB R158, R23, R22 ;  /* 0x00000016179e723e */ /* 0x001fe200000000ff */
[-C--:B------:R-:W-:Y:S01]  /*8710*/  FMUL.FTZ R105, R105, R18.reuse ;  /* 0x0000001269697220 */ /* 0x080fe20000410000 */
[----:B------:R-:W-:Y:S01]  /*8720*/  FMUL.FTZ R108, R108, R18 ;  /* 0x000000126c6c7220 */ /* 0x000fe20000410000 */
[----:B------:R0:W3:Y:S01]  /*8730*/  MUFU.EX2 R153, R14 ;  /* 0x0000000e00997308 */ /* 0x0000e20000000800 */
[----:B-1----:R-:W-:-:S02]  /*8740*/  @!P1 IMAD R12, R155, 0x40, R0 ;  /* 0x000000409b0c9824 */ /* 0x002fc400078e0200 */
[-C--:B------:R-:W-:Y:S01]  /*8750*/  FMUL.FTZ R109, R109, R18.reuse ;  /* 0x000000126d6d7220 */ /* 0x080fe20000410000 */
[-C--:B------:R-:W-:Y:S01]  /*8760*/  FMUL.FTZ R112, R112, R18.reuse ;  /* 0x0000001270707220 */ /* 0x080fe20000410000 */
[-C--:B------:R-:W-:Y:S01]  /*8770*/  FMUL.FTZ R113, R113, R18.reuse ;  /* 0x0000001271717220 */ /* 0x080fe20000410000 */
[-C--:B------:R-:W-:Y:S01]  /*8780*/  FMUL.FTZ R116, R116, R18.reuse ;  /* 0x0000001274747220 */ /* 0x080fe20000410000 */
[----:B------:R-:W-:Y:S01]  /*8790*/  @!P1 LEA R12, R12, UR39, 0x2 ;  /* 0x000000270c0c9c11 */ /* 0x000fe2000f8e10ff */
[----:B------:R-:W-:Y:S01]  /*87a0*/  FMUL.FTZ R117, R117, R18 ;  /* 0x0000001275757220 */ /* 0x000fe20000410000 */
[----:B------:R-:W1:Y:S01]  /*87b0*/  MUFU.EX2 R15, R15 ;  /* 0x0000000f000f7308 */ /* 0x000e620000000800 */
[----:B--2---:R-:W-:Y:S01]  /*87c0*/  FFMA.FTZ R6, R13, R6, R156 ;  /* 0x000000060d067223 */ /* 0x004fe2000001009c */
[----:B0-----:R-:W-:Y:S01]  /*87d0*/  FADD.FTZ R14, R174, R5 ;  /* 0x00000005ae0e7221 */ /* 0x001fe20000010000 */
[----:B------:R-:W-:Y:S01]  /*87e0*/  @!P1 STS [R12+0x28800], R18 ;  /* 0x028800120c009388 */ /* 0x000fe20000000800 */
[-C--:B------:R-:W-:Y:S01]  /*87f0*/  FMUL.FTZ R120, R120, R18.reuse ;  /* 0x0000001278787220 */ /* 0x080fe20000410000 */
[----:B------:R-:W-:Y:S01]  /*8800*/  FMUL.FTZ R121, R121, R18 ;  /* 0x0000001279797220 */ /* 0x000fe20000410000 */
[----:B------:R-:W-:Y:S01]  /*8810*/  FADD.FTZ R5, R19, R14 ;  /* 0x0000000e13057221 */ /* 0x000fe20000010000 */
[----:B------:R0:W-:Y:S01]  /*8820*/  @!P1 STS [R12+0x28820], R13 ;  /* 0x0288200d0c009388 */ /* 0x0001e20000000800 */
[----:B------:R-:W2:Y:S01]  /*8830*/  MUFU.EX2 R16, R16 ;  /* 0x0000001000107308 */ /* 0x000ea20000000800 */
[C---:B---3--:R-:W-:Y:S01]  /*8840*/  FADD.FTZ R6, R153.reuse, R6 ;  /* 0x0000000699067221 */ /* 0x048fe20000010000 */
[----:B------:R-:W-:Y:S01]  /*8850*/  FADD.FTZ R5, R176, R5 ;  /* 0x00000005b0057221 */ /* 0x000fe20000010000 */
[----:B------:R-:W-:Y:S01]  /*8860*/  F2FP.F16.F32.PACK_AB R153, R153, R156 ;  /* 0x0000009c9999723e */ /* 0x000fe200000000ff */
[----:B------:R-:W-:Y:S01]  /*8870*/  FMUL.FTZ R124, R124, R18 ;  /* 0x000000127c7c7220 */ /* 0x000fe20000410000 */
[----:B------:R-:W-:Y:S01]  /*8880*/  F2FP.F16.F32.PACK_AB R156, R21, R20 ;  /* 0x00000014159c723e */ /* 0x000fe200000000ff */
[----:B------:R-:W-:Y:S01]  /*8890*/  FADD.FTZ R14, R20, R5 ;  /* 0x00000005140e7221 */ /* 0x000fe20000010000 */
        /* <DEDUP_REMOVED lines=11> */
[----:B------:R-:W-:Y:S01]  /*8950*/  FADD.FTZ R155, R21, R14 ;  /* 0x0000000e159b7221 */ /* 0x000fe20000010000 */
[-C--:B------:R-:W-:Y:S01]  /*8960*/  FMUL.FTZ R140, R140, R18.reuse ;  /* 0x000000128c8c7220 */ /* 0x080fe20000410000 */
[-C--:B------:R-:W-:Y:S01]  /*8970*/  FMUL.FTZ R141, R141, R18.reuse ;  /* 0x000000128d8d7220 */ /* 0x080fe20000410000 */
[-C--:B------:R-:W-:Y:S01]  /*8980*/  FMUL.FTZ R144, R144, R18.reuse ;  /* 0x0000001290907220 */ /* 0x080fe20000410000 */
[----:B------:R-:W-:Y:S01]  /*8990*/  FADD.FTZ R14, R22, R155 ;  /* 0x0000009b160e7221 */ /* 0x000fe20000010000 */
[----:B------:R-:W-:Y:S01]  /*89a0*/  F2FP.F16.F32.PACK_AB R155, R16, R15 ;  /* 0x0000000f109b723e */ /* 0x000fe200000000ff */
[----:B------:R-:W2:Y:S01]  /*89b0*/  MUFU.EX2 R159, R163 ;  /* 0x000000a3009f7308 */ /* 0x000ea20000000800 */
[----:B---3--:R-:W-:Y:S01]  /*89c0*/  FADD.FTZ R5, R157, R6 ;  /* 0x000000069d057221 */ /* 0x008fe20000010000 */
[----:B------:R-:W-:Y:S01]  /*89d0*/  FADD.FTZ R14, R23, R14 ;  /* 0x0000000e170e7221 */ /* 0x000fe20000010000 */
[----:B------:R-:W-:Y:S01]  /*89e0*/  BAR.SYNC.DEFER_BLOCKING 0xf, 0x100 ;  /* 0x03c4000000007b1d */ /* 0x000fe20000010000 */
[-C--:B------:R-:W-:Y:S01]  /*89f0*/  FMUL.FTZ R145, R145, R18.reuse ;  /* 0x0000001291917220 */ /* 0x080fe20000410000 */
[-C--:B------:R-:W-:Y:S01]  /*8a00*/  FMUL.FTZ R148, R148, R18.reuse ;  /* 0x0000001294947220 */ /* 0x080fe20000410000 */
[----:B------:R-:W-:Y:S01]  /*8a10*/  FMUL.FTZ R149, R149, R18 ;  /* 0x0000001295957220 */ /* 0x000fe20000410000 */
[-C--:B------:R-:W-:Y:S01]  /*8a20*/  FMUL.FTZ R26, R26, R13.reuse ;  /* 0x0000000d1a1a7220 */ /* 0x080fe20000410000 */
[----:B------:R-:W-:Y:S01]  /*8a30*/  FMUL.FTZ R27, R27, R13 ;  /* 0x0000000d1b1b7220 */ /* 0x000fe20000410000 */
[----:B------:R-:W3:Y:S01]  /*8a40*/  MUFU.EX2 R164, R164 ;  /* 0x000000a400a47308 */ /* 0x000ee20000000800 */
[C---:B-1----:R-:W-:Y:S01]  /*8a50*/  FADD.FTZ R6, R162.reuse, R5 ;  /* 0x00000005a2067221 */ /* 0x042fe20000010000 */
[----:B------:R-:W-:Y:S01]  /*8a60*/  F2FP.F16.F32.PACK_AB R157, R162, R157 ;  /* 0x0000009da29d723e */ /* 0x000fe200000000ff */
        /* <DEDUP_REMOVED lines=13> */
[----:B------:R-:W0:Y:S01]  /*8b40*/  MUFU.EX2 R166, R166 ;  /* 0x000000a600a67308 */ /* 0x000e220000000800 */
[C---:B---3--:R-:W-:Y:S01]  /*8b50*/  FADD.FTZ R6, R164.reuse, R5 ;  /* 0x00000005a4067221 */ /* 0x048fe20000010000 */
[----:B------:R-:W-:Y:S01]  /*8b60*/  FADD.FTZ R5, R173, R14 ;  /* 0x0000000ead057221 */ /* 0x000fe20000010000 */
[----:B------:R-:W-:Y:S01]  /*8b70*/  F2FP.F16.F32.PACK_AB R159, R164, R159 ;  /* 0x0000009fa49f723e */ /* 0x000fe200000000ff */
[----:B------:R2:W-:Y:S01]  /*8b80*/  STSM.16.M88.4 [R10+0x26800], R152 ;  /* 0x026800980a007844 */ /* 0x0005e20000000200 */
[-C--:B------:R-:W-:Y:S01]  /*8b90*/  FMUL.FTZ R51, R51, R13.reuse ;  /* 0x0000000d33337220 */ /* 0x080fe20000410000 */
[-C--:B------:R-:W-:Y:S01]  /*8ba0*/  FMUL.FTZ R54, R54, R13.reuse ;  /* 0x0000000d36367220 */ /* 0x080fe20000410000 */
[-C--:B------:R-:W-:Y:S01]  /*8bb0*/  FMUL.FTZ R55, R55, R13.reuse ;  /* 0x0000000d37377220 */ /* 0x080fe20000410000 */
[----:B------:R-:W3:Y:S01]  /*8bc0*/  MUFU.EX2 R163, R167 ;  /* 0x000000a700a37308 */ /* 0x000ee20000000800 */
[----:B-1----:R-:W-:Y:S01]  /*8bd0*/  FADD.FTZ R17, R165, R6 ;  /* 0x00000006a5117221 */ /* 0x002fe20000010000 */
[----:B------:R2:W-:Y:S01]  /*8be0*/  STSM.16.M88.4 [R9], R156 ;  /* 0x0000009c09007844 */ /* 0x0005e20000000200 */
[-C--:B------:R-:W-:Y:S01]  /*8bf0*/  FMUL.FTZ R58, R58, R13.reuse ;  /* 0x0000000d3a3a7220 */ /* 0x080fe20000410000 */
[-C--:B------:R-:W-:Y:S01]  /*8c00*/  FMUL.FTZ R59, R59, R13.reuse ;  /* 0x0000000d3b3b7220 */ /* 0x080fe20000410000 */
[-C--:B------:R-:W-:Y:S01]  /*8c10*/  FMUL.FTZ R62, R62, R13.reuse ;  /* 0x0000000d3e3e7220 */ /* 0x080fe20000410000 */
[-C--:B------:R-:W-:Y:S01]  /*8c20*/  FMUL.FTZ R63, R63, R13.reuse ;  /* 0x0000000d3f3f7220 */ /* 0x080fe20000410000 */
[----:B------:R-:W-:Y:S01]  /*8c30*/  FMUL.FTZ R66, R66, R13 ;  /* 0x0000000d42427220 */ /* 0x000fe20000410000 */
[----:B------:R-:W1:Y:S01]  /*8c40*/  MUFU.EX2 R178, R178 ;  /* 0x000000b200b27308 */ /* 0x000e620000000800 */
        /* <DEDUP_REMOVED lines=65> */
[----:B------:R-:W-:-:S06]  /*9060*/  FMUL.FTZ R151, R151, R13 ;  /* 0x0000000d97977220 */ /* 0x000fcc0000410000 */
[----:B------:R-:W1:Y:S01]  /*9070*/  MUFU.EX2 R179, R179 ;  /* 0x000000b300b37308 */ /* 0x000e620000000800 */
[----:B0-----:R-:W-:-:S07]  /*9080*/  FADD.FTZ R15, R167, R12 ;  /* 0x0000000ca70f7221 */ /* 0x001fce0000010000 */
[----:B------:R-:W0:Y:S01]  /*9090*/  MUFU.EX2 R184, R184 ;  /* 0x000000b800b87308 */ /* 0x000e220000000800 */
[C---:B---3--:R-:W-:Y:S01]  /*90a0*/  FADD.FTZ R6, R182.reuse, R5 ;  /* 0x00000005b6067221 */ /* 0x048fe20000010000 */
[----:B------:R-:W-:-:S06]  /*90b0*/  F2FP.F16.F32.PACK_AB R164, R182, R177 ;  /* 0x000000b1b6a4723e */ /* 0x000fcc00000000ff */
[----:B------:R-:W3:Y:S01]  /*90c0*/  MUFU.EX2 R172, R172 ;  /* 0x000000ac00ac7308 */ /* 0x000ee20000000800 */
[----:B-1----:R-:W-:Y:S01]  /*90d0*/  FADD.FTZ R5, R179, R6 ;  /* 0x00000006b3057221 */ /* 0x002fe20000010000 */
[----:B0-----:R-:W-:-:S03]  /*90e0*/  F2FP.F16.F32.PACK_AB R166, R184, R179 ;  /* 0x000000b3b8a6723e */ /* 0x001fc600000000ff */
[----:B------:R-:W-:Y:S01]  /*90f0*/  FADD.FTZ R5, R184, R5 ;  /* 0x00000005b8057221 */ /* 0x000fe20000010000 */
[C---:B---3--:R-:W-:Y:S01]  /*9100*/  F2FP.F16.F32.PACK_AB R167, R172.reuse, R167 ;  /* 0x000000a7aca7723e */ /* 0x048fe200000000ff */
[----:B------:R-:W-:-:S04]  /*9110*/  FADD.FTZ R6, R172, R15 ;  /* 0x0000000fac067221 */ /* 0x000fc80000010000 */
[----:B------:R2:W-:Y:S01]  /*9120*/  STSM.16.M88.4 [R7], R164 ;  /* 0x000000a407007844 */ /* 0x0005e20000000200 */
[----:B------:R-:W-:Y:S05]  /*9130*/  @!P0 BRA `(.L_x_4096) ;  /* 0x0000000000048947 */ /* 0x000fea0003800000 */
[----:B------:R-:W-:Y:S01]  /*9140*/  BPT.TRAP 0x1 ;  /* 0x000000040000795c */ /* 0x000fe20000300000 */
.L_x_4096:
[----:B------:R0:W1:Y:S01]  /*9150*/  SYNCS.PHASECHK.TRANS64.TRYWAIT P1, [UR6+0x28c50], R11 ;  /* 0x028c500bff0075a7 */ /* 0x0000620008020146 */
[----:B------:R-:W-:Y:S05]  /*9160*/  @!P0 BRA `(.L_x_4097) ;  /* 0x0000000000048947 */ /* 0x000fea0003800000 */
[----:B------:R-:W-:Y:S01]  /*9170*/  BPT.TRAP 0x1 ;  /* 0x000000040000795c */ /* 0x000fe20000300000 */
.L_x_4097:
[----:B-1----:R-:W-:Y:S05]  /*9180*/  @P1 BRA `(.L_x_4098) ;  /* 0x0000000000081947 */ /* 0x002fea0003800000 */
[----:B------:R-:W1:Y:S02]  /*9190*/  SYNCS.PHASECHK.TRANS64.TRYWAIT P1, [UR6+0x28c50], R11 ;  /* 0x028c500bff0075a7 */ /* 0x000e640008020146 */
[----:B-1----:R-:W-:Y:S05]  /*91a0*/  @!P1 BRA `(.L_x_4099) ;  /* 0x00000070000c9947 */ /* 0x002fea0003800000 */
.L_x_4098:
        /* <DEDUP_REMOVED lines=34> */
.L_x_4100:
        /* <DEDUP_REMOVED lines=10> */
.L_x_4090:
[----:B0-2---:R-:W0:Y:S01]  /*9470*/  SHFL.BFLY PT, R8, R5, 0x2, 0x1f ;  /* 0x0c401f0005087f89 */ /* 0x005e2200000e0000 */
[----:B------:R-:W-:Y:S08]  /*9480*/  BAR.ARV 0x8, 0x100 ;  /* 0x0204000000007b1d */ /* 0x000ff00000002000 */
[----:B------:R-:W-:Y:S01]  /*9490*/  BAR.SYNC.DEFER_BLOCKING 0xf, 0x100 ;  /* 0x03c4000000007b1d */ /* 0x000fe20000010000 */
[----:B------:R-:W-:-:S02]  /*94a0*/  ISETP.NE.AND P0, PT, R2, RZ, PT ;  /* 0x000000ff0200720c */ /* 0x000fc40003f05270 */
[----:B------:R-:W-:-:S03]  /*94b0*/  MOV R2, RZ ;  /* 0x000000ff00027202 */ /* 0x000fc60000000f00 */
[----:B------:R-:W2:Y:S01]  /*94c0*/  SHFL.BFLY PT, R9, R6, 0x2, 0x1f ;  /* 0x0c401f0006097f89 */ /* 0x000ea200000e0000 */
[----:B0-----:R-:W-:Y:S01]  /*94d0*/  FADD.FTZ R8, R8, R5 ;  /* 0x0000000508087221 */ /* 0x001fe20000010000 */
[----:B------:R-:W-:-:S04]  /*94e0*/  IMAD.U32 R5, RZ, RZ, UR4 ;  /* 0x00000004ff057e24 */ /* 0x000fc8000f8e00ff */
[----:B------:R-:W1:Y:S01]  /*94f0*/  SHFL.BFLY PT, R7, R8, 0x1, 0x1f ;  /* 0x0c201f0008077f89 */ /* 0x000e6200000e0000 */
[----:B------:R-:W-:Y:S01]  /*9500*/  IMAD R0, R5, 0x40, R0 ;  /* 0x0000004005007824 */ /* 0x000fe200078e0200 */
[----:B------:R-:W-:-:S04]  /*9510*/  MOV R5, 0xff800000 ;  /* 0xff80000000057802 */ /* 0x000fc80000000f00 */
[----:B------:R-:W-:Y:S01]  /*9520*/  @!P0 LEA R0, R0, UR39, 0x2 ;  /* 0x0000002700008c11 */ /* 0x000fe2000f8e10ff */
[----:B--2---:R-:W-:Y:S01]  /*9530*/  FADD.FTZ R9, R9, R6 ;  /* 0x0000000609097221 */ /* 0x004fe20000010000 */
[----:B------:R-:W-:-:S04]  /*9540*/  IMAD.MOV.U32 R6, RZ, RZ, -0x800000 ;  /* 0xff800000ff067424 */ /* 0x000fc800078e00ff */
[----:B------:R-:W0:Y:S01]  /*9550*/  SHFL.BFLY PT, R10, R9, 0x1, 0x1f ;  /* 0x0c201f00090a7f89 */ /* 0x000e2200000e0000 */
[----:B-1----:R-:W-:Y:S01]  /*9560*/  FADD.FTZ R11, R8, R7 ;  /* 0x00000007080b7221 */ /* 0x002fe20000010000 */
[----:B------:R-:W-:-:S04]  /*9570*/  IMAD.MOV.U32 R7, RZ, RZ, RZ ;  /* 0x000000ffff077224 */ /* 0x000fc800078e00ff */
[----:B------:R-:W-:-:S13]  /*9580*/  FSETP.NE.FTZ.AND P1, PT, R11, RZ, PT ;  /* 0x000000ff0b00720b */ /* 0x000fda0003f35000 */
[----:B------:R-:W1:Y:S01]  /*9590*/  @P1 MUFU.RCP R7, R11 ;  /* 0x0000000b00071308 */ /* 0x000e620000001000 */
[----:B0-----:R-:W-:-:S05]  /*95a0*/  FADD.FTZ R10, R9, R10 ;  /* 0x0000000a090a7221 */ /* 0x001fca0000010000 */
[----:B------:R-:W-:Y:S02]  /*95b0*/  FSETP.NE.FTZ.AND P2, PT, R10, RZ, PT ;  /* 0x000000ff0a00720b */ /* 0x000fe40003f55000 */
[----:B------:R-:W-:Y:S01]  /*95c0*/  @P1 MUFU.LG2 R8, R11 ;  /* 0x0000000b00081308 */ /* 0x000fe20000000c00 */
[----:B-1----:R-:W-:Y:S01]  /*95d0*/  @!P0 STS [R0+0x28800], R7 ;  /* 0x0288000700008388 */ /* 0x002fe20000000800 */
[-C--:B------:R-:W-:Y:S01]  /*95e0*/  FMUL.FTZ R24, R24, R7.reuse ;  /* 0x0000000718187220 */ /* 0x080fe20000410000 */
[----:B------:R-:W-:-:S08]  /*95f0*/  FMUL.FTZ R25, R25, R7 ;  /* 0x0000000719197220 */ /* 0x000fd00000410000 */
[----:B------:R-:W0:Y:S01]  /*9600*/  @P2 MUFU.RCP R2, R10 ;  /* 0x0000000a00022308 */ /* 0x000e220000001000 */
[-C--:B------:R-:W-:Y:S01]  /*9610*/  FMUL.FTZ R28, R28, R7.reuse ;  /* 0x000000071c1c7220 */ /* 0x080fe20000410000 */
[-C--:B------:R-:W-:Y:S01]  /*9620*/  FMUL.FTZ R29, R29, R7.reuse ;  /* 0x000000071d1d7220 */ /* 0x080fe20000410000 */
[-C--:B------:R-:W-:Y:S01]  /*9630*/  FMUL.FTZ R32, R32, R7.reuse ;  /* 0x0000000720207220 */ /* 0x080fe20000410000 */
[-C--:B------:R-:W-:Y:S01]  /*9640*/  FMUL.FTZ R33, R33, R7.reuse ;  /* 0x0000000721217220 */ /* 0x080fe20000410000 */
[-C--:B------:R-:W-:Y:S01]  /*9650*/  FMUL.FTZ R36, R36, R7.reuse ;  /* 0x0000000724247220 */ /* 0x080fe20000410000 */
[-C--:B------:R-:W-:Y:S01]  /*9660*/  FMUL.FTZ R37, R37, R7.reuse ;  /* 0x0000000725257220 */ /* 0x080fe20000410000 */
[-C--:B------:R-:W-:Y:S01]  /*9670*/  FMUL.FTZ R40, R40, R7.reuse ;  /* 0x0000000728287220 */ /* 0x080fe20000410000 */
        /* <DEDUP_REMOVED lines=19> */
[----:B0-----:R-:W-:Y:S01]  /*97b0*/  MOV R0, UR7 ;  /* 0x0000000700007c02 */ /* 0x001fe20008000f00 */
        /* <DEDUP_REMOVED lines=40> */
[----:B------:R-:W-:Y:S01]  /*9a40*/  @P2 FMUL.FTZ R10, R10, 0.69314718246459960938 ;  /* 0x3f3172180a0a2820 */ /* 0x000fe20000410000 */
[----:B------:R-:W-:Y:S01]  /*9a50*/  @P1 FMUL.FTZ R7, R8, 0.69314718246459960938 ;  /* 0x3f31721808071820 */ /* 0x000fe20000410000 */
[----:B--2---:R-:W-:Y:S01]  /*9a60*/  @P2 FMUL.FTZ R9, R9, 0.69314718246459960938 ;  /* 0x3f31721809092820 */ /* 0x004fe20000410000 */
        /* <DEDUP_REMOVED lines=68> */
.L_x_4054:
[----:B------:R-:W-:Y:S05]  /*9eb0*/  @P0 BRA `(.L_x_4102) ;  /* 0x0000002000f80947 */ /* 0x000fea0003800000 */
[----:B------:R-:W0:Y:S01]  /*9ec0*/  S2R R0, SR_TID.X ;  /* 0x0000000000007919 */ /* 0x000e220000002100 */
[----:B------:R-:W2:Y:S01]  /*9ed0*/  S2UR UR5, SR_CgaCtaId ;  /* 0x00000000000579c3 */ /* 0x000ea20000008800 */
[----:B------:R-:W-:Y:S01]  /*9ee0*/  UMOV UR4, 0x400 ;  /* 0x0000040000047882 */ /* 0x000fe20000000000 */
[----:B------:R-:W-:-:S06]  /*9ef0*/  IMAD R2, RZ, RZ, -UR42 ;  /* 0x8000002aff027e24 */ /* 0x000fcc000f8e02ff */
[----:B------:R-:W-:Y:S08]  /*9f00*/  BAR.SYNC.DEFER_BLOCKING 0x1, 0x100 ;  /* 0x0044000000007b1d */ /* 0x000ff00000010000 */
[----:B------:R-:W3:Y:S08]  /*9f10*/  S2UR UR6, SR_CTAID.Y ;  /* 0x00000000000679c3 */ /* 0x000ef00000002600 */
[----:B------:R-:W3:Y:S01]  /*9f20*/  LDC R3, c[0x0][0xc50] ;  /* 0x00031400ff037b82 */ /* 0x000ee20000000800 */
[----:B--2---:R-:W-:-:S07]  /*9f30*/  ULEA UR4, UR5, UR4, 0x18 ;  /* 0x0000000405047291 */ /* 0x004fce000f8ec03f */
[----:B------:R-:W2:Y:S01]  /*9f40*/  LDC R7, c[0x0][0xbe8] ;  /* 0x0002fa00ff077b82 */ /* 0x000ea20000000800 */
[----:B------:R-:W-:Y:S01]  /*9f50*/  UIADD3 UR4, UR4, 0x28c20, URZ ;  /* 0x00028c2004047890 */ /* 0x000fe2000fffe03f */
[----:B0-----:R-:W-:-:S03]  /*9f60*/  VIADD R18, R0, 0xffffff80 ;  /* 0xffffff8000127836 */ /* 0x001fc60000000000 */
[----:B------:R-:W-:Y:S02]  /*9f70*/  UPRMT UR4, URZ, 0x654, UR4 ;  /* 0x000006543f047896 */ /* 0x000fe40008000004 */
[----:B------:R-:W-:-:S04]  /*9f80*/  SHF.R.S32.HI R21, RZ, 0x1f, R18 ;  /* 0x0000001fff157819 */ /* 0x000fc80000011412 */
[----:B------:R-:W-:Y:S01]  /*9f90*/  LEA.HI R4, R21, R18, RZ, 0x7 ;  /* 0x0000001215047211 */ /* 0x000fe200078f38ff */
[----:B---3--:R-:W-:Y:S01]  /*9fa0*/  IMAD R2, R3, R2, UR6 ;  /* 0x0000000603027e24 */ /* 0x008fe2000f8e0202 */
[----:B------:R-:W-:Y:S01]  /*9fb0*/  USHF.R.S32.HI UR6, URZ, 0x1f, UR42 ;  /* 0x0000001f3f067899 */ /* 0x000fe2000801142a */
[----:B------:R-:W-:Y:S01]  /*9fc0*/  SYNCS.ARRIVE.TRANS64.RED.A1T0 RZ, [UR4], RZ ;  /* 0x000000ffffff79a7 */ /* 0x000fe20008100404 */
[----:B------:R-:W-:Y:S02]  /*9fd0*/  SHF.R.S32.HI R0, RZ, 0x7, R4 ;  /* 0x00000007ff007819 */ /* 0x000fe40000011404 */
[----:B------:R-:W-:Y:S02]  /*9fe0*/  LOP3.LUT R9, R4, 0xffffff80, RZ, 0xc0, !PT ;  /* 0xffffff8004097812 */ /* 0x000fe400078ec0ff */
[----:B------:R-:W-:Y:S01]  /*9ff0*/  SHF.R.S32.HI R3, RZ, 0x1f, R2 ;  /* 0x0000001fff037819 */ /* 0x000fe20000011402 */
[----:B------:R-:W0:Y:S01]  /*a000*/  SHFL.IDX PT, R10, R0, RZ, 0x1f ;  /* 0x00001fff000a7589 */ /* 0x000e2200000e0000 */
[----:B------:R-:W-:-:S02]  /*a010*/  IADD3 R8, R18, -R9, RZ ;  /* 0x8000000912087210 */ /* 0x000fc40007ffe0ff */
[----:B--2---:R-:W-:Y:S02]  /*a020*/  ISETP.NE.AND P1, PT, R7, 0x1, PT ;  /* 0x000000010700780c */ /* 0x004fe40003f25270 */
[----:B------:R-:W-:-:S04]  /*a030*/  SHF.R.S32.HI R155, RZ, 0x1f, R8 ;  /* 0x0000001fff9b7819 */ /* 0x000fc80000011408 */
[----:B------:R-:W-:-:S04]  /*a040*/  LEA.HI R9, R155, R8, RZ, 0x2 ;  /* 0x000000089b097211 */ /* 0x000fc800078f10ff */
[----:B------:R-:W-:Y:S02]  /*a050*/  SHF.R.S32.HI R154, RZ, 0x2, R9 ;  /* 0x00000002ff9a7819 */ /* 0x000fe40000011409 */
[----:B0-----:R-:W-:-:S13]  /*a060*/  ISETP.NE.AND P0, PT, R10, RZ, PT ;  /* 0x000000ff0a00720c */ /* 0x001fda0003f05270 */
[----:B------:R-:W-:Y:S05]  /*a070*/  @P0 BRA `(.L_x_4103) ;  /* 0x0000000400440947 */ /* 0x000fea0003800000 */
[----:B------:R-:W0:Y:S01]  /*a080*/  LDC R19, c[0x0][0xbe8] ;  /* 0x0002fa00ff137b82 */ /* 0x000e220000000800 */
[----:B------:R-:W-:Y:S01]  /*a090*/  LOP3.LUT R11, R4, 0xffffff80, RZ, 0xc0, !PT ;  /* 0xffffff80040b7812 */ /* 0x000fe200078ec0ff */
[----:B------:R-:W2:Y:S01]  /*a0a0*/  S2R R23, SR_CTAID.X ;  /* 0x0000000000177919 */ /* 0x000ea20000002500 */
[----:B------:R-:W-:Y:S01]  /*a0b0*/  LEA.HI R10, R21, R18, RZ, 0x2 ;  /* 0x00000012150a7211 */ /* 0x000fe200078f10ff */
[----:B------:R-:W-:Y:S02]  /*a0c0*/  ULDC.64 UR4, c[0x0][0xbd0] ;  /* 0x0002f40000047ab9 */ /* 0x000fe40000000a00 */
[----:B------:R-:W-:Y:S01]  /*a0d0*/  IMAD.IADD R20, R18, 0x1, -R11 ;  /* 0x0000000112147824 */ /* 0x000fe200078e0a0b */
[----:B------:R-:W-:Y:S01]  /*a0e0*/  LOP3.LUT R17, R10, 0xfffffffc, RZ, 0xc0, !PT ;  /* 0xfffffffc0a117812 */ /* 0x000fe200078ec0ff */
[----:B------:R-:W3:Y:S01]  /*a0f0*/  S2UR UR7, SR_CTAID.Z ;  /* 0x00000000000779c3 */ /* 0x000ee20000002700 */
[----:B------:R-:W-:Y:S02]  /*a100*/  UIMAD.WIDE.U32 UR8, UR42, UR4, URZ ;  /* 0x000000042a0872a5 */ /* 0x000fe4000f8e003f */
[----:B------:R-:W-:Y:S01]  /*a110*/  SHF.R.S32.HI R11, RZ, 0x1f, R20 ;  /* 0x0000001fff0b7819 */ /* 0x000fe20000011414 */
[----:B------:R-:W-:Y:S01]  /*a120*/  IMAD.IADD R10, R18, 0x1, -R17 ;  /* 0x00000001120a7824 */ /* 0x000fe200078e0a11 */
[----:B------:R-:W-:-:S02]  /*a130*/  UIMAD UR4, UR6, UR4, URZ ;  /* 0x00000004060472a4 */ /* 0x000fc4000f8e023f */
[C---:B------:R-:W-:Y:S01]  /*a140*/  LEA.HI R22, R11.reuse, R20, RZ, 0x2 ;  /* 0x000000140b167211 */ /* 0x040fe200078f10ff */
[----:B------:R-:W4:Y:S01]  /*a150*/  LDC.64 R14, c[0x0][0xbd8] ;  /* 0x0002f600ff0e7b82 */ /* 0x000f220000000a00 */
[----:B------:R-:W-:Y:S01]  /*a160*/  LEA.HI R12, R10, R10, RZ, 0x1 ;  /* 0x0000000a0a0c7211 */ /* 0x000fe200078f08ff */
[----:B------:R-:W-:Y:S01]  /*a170*/  UIMAD UR4, UR42, UR5, UR4 ;  /* 0x000000052a0472a4 */ /* 0x000fe2000f8e0204 */
[--C-:B------:R-:W-:Y:S02]  /*a180*/  SHF.R.S32.HI R4, RZ, 0x2, R22.reuse ;  /* 0x00000002ff047819 */ /* 0x100fe40000011416 */
[----:B------:R-:W-:Y:S01]  /*a190*/  SHF.R.S32.HI R13, RZ, 0x1f, R22 ;  /* 0x0000001fff0d7819 */ /* 0x000fe20000011416 */
[----:B------:R-:W-:Y:S01]  /*a1a0*/  UIADD3 UR4, UR9, UR4, URZ ;  /* 0x0000000409047290 */ /* 0x000fe2000fffe03f */
[----:B------:R-:W-:Y:S02]  /*a1b0*/  LEA.HI R11, R11, R20, RZ, 0x5 ;  /* 0x000000140b0b7211 */ /* 0x000fe400078f28ff */
[----:B0-----:R-:W-:-:S02]  /*a1c0*/  ISETP.NE.AND P0, PT, R19, 0x1, PT ;  /* 0x000000011300780c */ /* 0x001fc40003f05270 */
[----:B------:R-:W-:Y:S02]  /*a1d0*/  LEA.HI R13, R13, R4, RZ, 0x3 ;  /* 0x000000040d0d7211 */ /* 0x000fe400078f18ff */
[----:B------:R-:W-:Y:S02]  /*a1e0*/  LOP3.LUT R153, R12, 0x1ffffffe, RZ, 0xc0, !PT ;  /* 0x1ffffffe0c997812 */ /* 0x000fe400078ec0ff */
[----:B------:R-:W-:Y:S01]  /*a1f0*/  LOP3.LUT R13, R13, 0xfffffff8, RZ, 0xc0, !PT ;  /* 0xfffffff80d0d7812 */ /* 0x000fe200078ec0ff */
[----:B---3--:R-:W-:Y:S01]  /*a200*/  USHF.R.S32.HI UR5, URZ, 0x1f, UR7 ;  /* 0x0000001f3f057899 */ /* 0x008fe20008011407 */
[----:B------:R-:W-:Y:S01]  /*a210*/  SHF.R.S32.HI R11, RZ, 0x5, R11 ;  /* 0x00000005ff0b7819 */ /* 0x000fe2000001140b */
[----:B------:R-:W-:Y:S01]  /*a220*/  IMAD.IADD R153, R10, 0x1, -R153 ;  /* 0x000000010a997824 */ /* 0x000fe200078e0a99 */
[----:B------:R-:W-:Y:S02]  /*a230*/  IADD3 R4, R4, -R13, RZ ;  /* 0x8000000d04047210 */ /* 0x000fe40007ffe0ff */
[----:B------:R-:W-:Y:S01]  /*a240*/  MOV R10, UR8 ;  /* 0x00000008000a7c02 */ /* 0x000fe20008000f00 */
[----:B------:R-:W0:Y:S02]  /*a250*/  @P0 LDC R13, c[0x0][0xbec] ;  /* 0x0002fb00ff0d0b82 */ /* 0x000e240000000800 */
[----:B------:R-:W-:-:S02]  /*a260*/  IMAD R152, R11, 0x10, R4 ;  /* 0x000000100b987824 */ /* 0x000fc400078e0204 */
[C---:B----4-:R-:W-:Y:S02]  /*a270*/  IMAD R12, R14.reuse, UR5, RZ ;  /* 0x000000050e0c7c24 */ /* 0x050fe4000f8e02ff */
[----:B------:R-:W-:Y:S02]  /*a280*/  IMAD R4, R153, 0x8, R152 ;  /* 0x0000000899047824 */ /* 0x000fe400078e0298 */
[----:B------:R-:W3:Y:S01]  /*a290*/  @P0 LDC R17, c[0x0][0xbf0] ;  /* 0x0002fc00ff110b82 */ /* 0x000ee20000000800 */
[----:B------:R-:W-:Y:S01]  /*a2a0*/  IMAD.U32 R11, RZ, RZ, UR9 ;  /* 0x00000009ff0b7e24 */ /* 0x000fe2000f8e00ff */
[----:B------:R-:W-:Y:S01]  /*a2b0*/  MOV R11, UR4 ;  /* 0x00000004000b7c02 */ /* 0x000fe20008000f00 */
[----:B--2---:R-:W-:Y:S01]  /*a2c0*/  IMAD R4, R23, 0x40, R4 ;  /* 0x0000004017047824 */ /* 0x004fe200078e0204 */
[----:B------:R-:W-:Y:S01]  /*a2d0*/  ULDC.64 UR4, c[0x0][0xbe0] ;  /* 0x0002f80000047ab9 */ /* 0x000fe20000000a00 */
[----:B------:R-:W-:Y:S02]  /*a2e0*/  IMAD R15, R15, UR7, R12 ;  /* 0x000000070f0f7c24 */ /* 0x000fe4000f8e020c */
[----:B------:R-:W-:-:S04]  /*a2f0*/  IMAD.WIDE.U32 R10, R14, UR7, R10 ;  /* 0x000000070e0a7c25 */ /* 0x000fc8000f8e000a */
[----:B------:R-:W-:Y:S01]  /*a300*/  IMAD R23, R23, 0x40, R152 ;  /* 0x0000004017177824 */ /* 0x000fe200078e0298 */
[----:B------:R-:W-:Y:S01]  /*a310*/  IADD3 R11, R11, R15, RZ ;  /* 0x0000000f0b0b7210 */ /* 0x000fe20007ffe0ff */
[----:B0-----:R-:W-:-:S04]  /*a320*/  @P0 IMAD.HI.U32 R12, R4, R13, RZ ;  /* 0x0000000d040c0227 */ /* 0x001fc800078e00ff */
[----:B------:R-:W-:Y:S02]  /*a330*/  IMAD.MOV.U32 R13, RZ, RZ, R4 ;  /* 0x000000ffff0d7224 */ /* 0x000fe400078e0004 */
[----:B------:R-:W-:Y:S01]  /*a340*/  IMAD.WIDE.U32 R10, R2, UR4, R10 ;  /* 0x00000004020a7c25 */ /* 0x000fe2000f8e000a */
[----:B---3--:R-:W-:-:S03]  /*a350*/  @P0 SHF.R.U32.HI R13, RZ, R17, R12 ;  /* 0x00000011ff0d0219 */ /* 0x008fc6000001160c */
[----:B------:R-:W-:Y:S01]  /*a360*/  IMAD R17, R3, UR4, RZ ;  /* 0x0000000403117c24 */ /* 0x000fe2000f8e02ff */
[----:B------:R-:W-:Y:S01]  /*a370*/  IADD3 R10, P0, R13, R10, RZ ;  /* 0x0000000a0d0a7210 */ /* 0x000fe20007f1e0ff */
[----:B------:R-:W-:Y:S02]  /*a380*/  IMAD.MOV R15, RZ, RZ, -R13 ;  /* 0x000000ffff0f7224 */ /* 0x000fe400078e0a0d */
[----:B------:R-:W-:Y:S01]  /*a390*/  IMAD R12, R2, UR5, R17 ;  /* 0x00000005020c7c24 */ /* 0x000fe2000f8e0211 */
[----:B------:R-:W-:Y:S01]  /*a3a0*/  SHF.R.S32.HI R17, RZ, 0x1f, R13 ;  /* 0x0000001fff117819 */ /* 0x000fe2000001140d */
[----:B------:R-:W-:Y:S01]  /*a3b0*/  IMAD R15, R19, R15, R4 ;  /* 0x0000000f130f7224 */ /* 0x000fe200078e0204 */
[----:B------:R-:W-:Y:S01]  /*a3c0*/  ULDC.64 UR4, c[0x0][0xbc8] ;  /* 0x0002f20000047ab9 */ /* 0x000fe20000000a00 */
[----:B------:R-:W-:Y:S02]  /*a3d0*/  LOP3.LUT R13, R22, 0x7ffffffc, RZ, 0xc0, !PT ;  /* 0x7ffffffc160d7812 */ /* 0x000fe400078ec0ff */
[----:B------:R-:W-:-:S02]  /*a3e0*/  IADD3.X R11, R17, R11, R12, P0, !PT ;  /* 0x0000000b110b7210 */ /* 0x000fc400007fe40c */
[----:B------:R-:W-:Y:S01]  /*a3f0*/  SHF.R.S32.HI R4, RZ, 0x1f, R15 ;  /* 0x0000001fff047819 */ /* 0x000fe2000001140f */
[----:B------:R-:W-:Y:S02]  /*a400*/  IMAD.IADD R20, R20, 0x1, -R13 ;  /* 0x0000000114147824 */ /* 0x000fe400078e0a0d */
[----:B------:R-:W-:-:S04]  /*a410*/  IMAD.WIDE.U32 R10, R15, UR4, R10 ;  /* 0x000000040f0a7c25 */ /* 0x000fc8000f8e000a */
[----:B------:R-:W-:-:S04]  /*a420*/  IMAD R4, R4, UR4, RZ ;  /* 0x0000000404047c24 */ /* 0x000fc8000f8e02ff */
[----:B------:R-:W-:Y:S01]  /*a430*/  IMAD R15, R15, UR5, R4 ;  /* 0x000000050f0f7c24 */ /* 0x000fe2000f8e0204 */
[----:B------:R-:W-:Y:S01]  /*a440*/  ULDC.64 UR4, c[0x0][0xba8] ;  /* 0x0002ea0000047ab9 */ /* 0x000fe20000000a00 */
[-C--:B------:R-:W-:Y:S02]  /*a450*/  LEA.HI R4, R0, R0.reuse, RZ, 0x1 ;  /* 0x0000000000047211 */ /* 0x080fe400078f08ff */
[----:B------:R-:W-:Y:S01]  /*a460*/  IMAD.IADD R11, R11, 0x1, R15 ;  /* 0x000000010b0b7824 */ /* 0x000fe200078e020f */
[----:B------:R-:W-:Y:S01]  /*a470*/  LEA R16, P0, R10, UR4, 0x2 ;  /* 0x000000040a107c11 */ /* 0x000fe2000f8010ff */
[----:B------:R-:W-:Y:S01]  /*a480*/  ULDC UR4, c[0x0][0xa88] ;  /* 0x0002a20000047ab9 */ /* 0x000fe20000000800 */
[----:B------:R-:W-:Y:S01]  /*a490*/  LOP3.LUT R15, R4, 0xfffffe, RZ, 0xc0, !PT ;  /* 0x00fffffe040f7812 */ /* 0x000fe200078ec0ff */
[----:B------:R-:W-:Y:S01]  /*a4a0*/  IMAD R4, R19, UR4, RZ ;  /* 0x0000000413047c24 */ /* 0x000fe2000f8e02ff */
[----:B------:R-:W-:Y:S01]  /*a4b0*/  LEA.HI.X R17, R10, UR5, R11, 0x2, P0 ;  /* 0x000000050a117c11 */ /* 0x000fe200080f140b */
[----:B------:R-:W-:Y:S01]  /*a4c0*/  SHFL.IDX PT, R12, R16, 0x1, 0x1c1f ;  /* 0x003c1f00100c7f89 */ /* 0x000fe200000e0000 */
[----:B------:R-:W-:Y:S01]  /*a4d0*/  IADD3 R14, -R15, R0, RZ ;  /* 0x000000000f0e7210 */ /* 0x000fe20007ffe1ff */
[----:B------:R-:W-:-:S02]  /*a4e0*/  IMAD.SHL.U32 R15, R20, 0x2, RZ ;  /* 0x00000002140f7824 */ /* 0x000fc400078e00ff */
[----:B------:R-:W-:Y:S01]  /*a4f0*/  SHFL.IDX PT, R10, R16, RZ, 0x1c1f ;  /* 0x001c1fff100a7589 */ /* 0x000fe200000e0000 */
[----:B------:R-:W-:-:S03]  /*a500*/  LEA R14, -R14, RZ, 0x8 ;  /* 0x000000ff0e0e7211 */ /* 0x000fc600078e41ff */
[----:B------:R-:W0:Y:S01]  /*a510*/  SHFL.IDX PT, R11, R17, RZ, 0x1c1f ;  /* 0x001c1fff110b7589 */ /* 0x000e2200000e0000 */
[----:B------:R-:W-:Y:S01]  /*a520*/  ISETP.NE.AND P0, PT, R15, R14, PT ;  /* 0x0000000e0f00720c */ /* 0x000fe20003f05270 */
[C---:B------:R-:W-:Y:S02]  /*a530*/  VIADD R15, R23.reuse, 0x8 ;  /* 0x00000008170f7836 */ /* 0x040fe40000000000 */
[----:B------:R-:W2:Y:S01]  /*a540*/  SHFL.IDX PT, R13, R17, 0x1, 0x1c1f ;  /* 0x003c1f00110d7f89 */ /* 0x000ea200000e0000 */
[-C--:B------:R-:W-:Y:S02]  /*a550*/  ISETP.GE.OR P2, PT, R23, R4.reuse, P0 ;  /* 0x000000041700720c */ /* 0x080fe40000746670 */
[----:B------:R-:W-:-:S11]  /*a560*/  ISETP.GE.OR P0, PT, R15, R4, P0 ;  /* 0x000000040f00720c */ /* 0x000fd60000706670 */
[----:B0-----:R0:W-:Y:S04]  /*a570*/  @!P2 ST.E desc[UR36][R10.64], R6 ;  /* 0x000000060a00a985 */ /* 0x0011e8000c101924 */
[----:B--2---:R0:W-:Y:S02]  /*a580*/  @!P0 ST.E desc[UR36][R12.64], R5 ;  /* 0x000000050c008985 */ /* 0x0041e4000c101924 */
.L_x_4103:
[----:B------:R-:W2:Y:S01]  /*a590*/  S2R R14, SR_CTAID.X ;  /* 0x00000000000e7919 */ /* 0x000ea20000002500 */
[----:B------:R-:W3:Y:S01]  /*a5a0*/  S2UR UR7, SR_CTAID.Z ;  /* 0x00000000000779c3 */ /* 0x000ee20000002700 */
[----:B------:R-:W-:Y:S01]  /*a5b0*/  LEA.HI R21, R21, R18, RZ, 0x2 ;  /* 0x0000001215157211 */ /* 0x000fe200078f10ff */
[----:B------:R-:W-:Y:S01]  /*a5c0*/  ULDC.64 UR8, c[0x0][0xb38] ;  /* 0x0002ce0000087ab9 */ /* 0x000fe20000000a00 */
[----:B0-----:R-:W-:Y:S01]  /*a5d0*/  SHF.R.S32.HI R5, RZ, 0x1f, R9 ;  /* 0x0000001fff057819 */ /* 0x001fe20000011409 */
[----:B------:R-:W-:Y:S01]  /*a5e0*/  UIMAD UR6, UR6, UR8, URZ ;  /* 0x00000008060672a4 */ /* 0x000fe2000f8e023f */
[----:B------:R-:W-:Y:S01]  /*a5f0*/  LOP3.LUT R21, R21, 0xfffffffc, RZ, 0xc0, !PT ;  /* 0xfffffffc15157812 */ /* 0x000fe200078ec0ff */
[----:B------:R-:W-:Y:S01]  /*a600*/  UIMAD.WIDE.U32 UR4, UR42, UR8, URZ ;  /* 0x000000082a0472a5 */ /* 0x000fe2000f8e003f */
[----:B------:R-:W-:Y:S01]  /*a610*/  LEA.HI R5, R5, R154, RZ, 0x3 ;  /* 0x0000009a05057211 */ /* 0x000fe200078f18ff */
[----:B------:R-:W0:Y:S01]  /*a620*/  LDC.64 R12, c[0x0][0xb40] ;  /* 0x0002d000ff0c7b82 */ /* 0x000e220000000a00 */
[----:B------:R-:W-:Y:S01]  /*a630*/  IADD3 R21, R18, -R21, RZ ;  /* 0x8000001512157210 */ /* 0x000fe20007ffe0ff */
[----:B------:R-:W-:Y:S01]  /*a640*/  UIMAD UR6, UR42, UR9, UR6 ;  /* 0x000000092a0672a4 */ /* 0x000fe2000f8e0206 */
[----:B------:R-:W-:Y:S01]  /*a650*/  LOP3.LUT R5, R5, 0xfffffff8, RZ, 0xc0, !PT ;  /* 0xfffffff805057812 */ /* 0x000fe200078ec0ff */
[----:B------:R-:W-:Y:S01]  /*a660*/  BSSY B0, `(.L_x_4104) ;  /* 0x00000fc000007945 */ /* 0x000fe20003800000 */
[----:B------:R-:W-:Y:S01]  /*a670*/  LEA.HI R4, R21, R21, RZ, 0x1 ;  /* 0x0000001515047211 */ /* 0x000fe200078f08ff */
[----:B------:R-:W-:Y:S01]  /*a680*/  UIADD3 UR6, UR5, UR6, URZ ;  /* 0x0000000605067290 */ /* 0x000fe2000fffe03f */
[----:B------:R-:W-:Y:S01]  /*a690*/  LEA.HI R155, R155, R8, RZ, 0x5 ;  /* 0x000000089b9b7211 */ /* 0x000fe200078f28ff */
[----:B------:R-:W4:Y:S01]  /*a6a0*/  @P1 LDC R10, c[0x0][0xbec] ;  /* 0x0002fb00ff0a1b82 */ /* 0x000f220000000800 */
[----:B------:R-:W-:Y:S01]  /*a6b0*/  IMAD.IADD R154, R154, 0x1, -R5 ;  /* 0x000000019a9a7824 */ /* 0x000fe200078e0a05 */
[----:B------:R-:W-:-:S02]  /*a6c0*/  LOP3.LUT R4, R4, 0x1ffffffe, RZ, 0xc0, !PT ;  /* 0x1ffffffe04047812 */ /* 0x000fc400078ec0ff */
[----:B------:R-:W-:Y:S02]  /*a6d0*/  SHF.R.S32.HI R155, RZ, 0x5, R155 ;  /* 0x00000005ff9b7819 */ /* 0x000fe4000001149b */
[----:B------:R-:W-:Y:S01]  /*a6e0*/  MOV R5, UR5 ;  /* 0x0000000500057c02 */ /* 0x000fe20008000f00 */
[----:B------:R-:W-:Y:S01]  /*a6f0*/  IMAD.IADD R4, R21, 0x1, -R4 ;  /* 0x0000000115047824 */ /* 0x000fe200078e0a04 */
[----:B------:R-:W5:Y:S01]  /*a700*/  @P1 LDC R17, c[0x0][0xbf0] ;  /* 0x0002fc00ff111b82 */ /* 0x000f620000000800 */
[----:B------:R-:W-:Y:S01]  /*a710*/  LEA R155, R155, R154, 0x4 ;  /* 0x0000009a9b9b7211 */ /* 0x000fe200078e20ff */
[----:B---3--:R-:W-:Y:S01]  /*a720*/  USHF.R.S32.HI UR8, URZ, 0x1f, UR7 ;  /* 0x0000001f3f087899 */ /* 0x008fe20008011407 */
[----:B------:R-:W-:Y:S01]  /*a730*/  IMAD.U32 R5, RZ, RZ, UR6 ;  /* 0x00000006ff057e24 */ /* 0x000fe2000f8e00ff */
[----:B------:R-:W-:Y:S02]  /*a740*/  LOP3.LUT R9, R9, 0x7ffffffc, RZ, 0xc0, !PT ;  /* 0x7ffffffc09097812 */ /* 0x000fe400078ec0ff */
[----:B------:R-:W-:-:S02]  /*a750*/  IMAD R11, R4, 0x8, R155 ;  /* 0x00000008040b7824 */ /* 0x000fc400078e029b */
[----:B------:R-:W-:Y:S01]  /*a760*/  IMAD.U32 R4, RZ, RZ, UR4 ;  /* 0x00000004ff047e24 */ /* 0x000fe2000f8e00ff */
[----:B------:R-:W-:Y:S01]  /*a770*/  ULDC.64 UR4, c[0x0][0xb48] ;  /* 0x0002d20000047ab9 */ /* 0x000fe20000000a00 */
[----:B0-----:R-:W-:Y:S02]  /*a780*/  IMAD R6, R12, UR8, RZ ;  /* 0x000000080c067c24 */ /* 0x001fe4000f8e02ff */
[----:B--2---:R-:W-:Y:S02]  /*a790*/  IMAD R15, R14, 0x40, R11 ;  /* 0x000000400e0f7824 */ /* 0x004fe400078e020b */
[----:B------:R-:W-:Y:S02]  /*a7a0*/  IMAD R13, R13, UR7, R6 ;  /* 0x000000070d0d7c24 */ /* 0x000fe4000f8e0206 */
[----:B----4-:R-:W-:Y:S01]  /*a7b0*/  @P1 IMAD.HI.U32 R10, R15, R10, RZ ;  /* 0x0000000a0f0a1227 */ /* 0x010fe200078e00ff */
[----:B------:R-:W-:-:S03]  /*a7c0*/  MOV R11, R15 ;  /* 0x0000000f000b7202 */ /* 0x000fc60000000f00 */
[----:B------:R-:W-:-:S04]  /*a7d0*/  IMAD.WIDE.U32 R4, R12, UR7, R4 ;  /* 0x000000070c047c25 */ /* 0x000fc8000f8e0004 */
[----:B------:R-:W-:Y:S01]  /*a7e0*/  IMAD R3, R3, UR4, RZ ;  /* 0x0000000403037c24 */ /* 0x000fe2000f8e02ff */
[----:B-----5:R-:W-:Y:S01]  /*a7f0*/  @P1 SHF.R.U32.HI R11, RZ, R17, R10 ;  /* 0x00000011ff0b1219 */ /* 0x020fe2000001160a */
[----:B------:R-:W-:Y:S02]  /*a800*/  IMAD.IADD R5, R5, 0x1, R13 ;  /* 0x0000000105057824 */ /* 0x000fe400078e020d */
[C---:B------:R-:W-:Y:S01]  /*a810*/  IMAD R13, R2.reuse, UR5, R3 ;  /* 0x00000005020d7c24 */ /* 0x040fe2000f8e0203 */
[----:B------:R-:W-:Y:S01]  /*a820*/  SHF.R.S32.HI R6, RZ, 0x1f, R11 ;  /* 0x0000001fff067819 */ /* 0x000fe2000001140b */
[----:B------:R-:W-:Y:S01]  /*a830*/  IMAD.WIDE.U32 R2, R2, UR4, R4 ;  /* 0x0000000402027c25 */ /* 0x000fe2000f8e0004 */
[----:B------:R-:W-:-:S03]  /*a840*/  ULDC.64 UR4, c[0x0][0xb30] ;  /* 0x0002cc0000047ab9 */ /* 0x000fc60000000a00 */
[----:B------:R-:W-:Y:S01]  /*a850*/  IMAD.MOV R10, RZ, RZ, -R11 ;  /* 0x000000ffff0a7224 */ /* 0x000fe200078e0a0b */
[----:B------:R-:W-:Y:S01]  /*a860*/  IADD3 R3, R3, R13, RZ ;  /* 0x0000000d03037210 */ /* 0x000fe20007ffe0ff */
[----:B------:R-:W-:Y:S02]  /*a870*/  IMAD R6, R6, UR4, RZ ;  /* 0x0000000406067c24 */ /* 0x000fe4000f8e02ff */
[----:B------:R-:W-:Y:S02]  /*a880*/  IMAD R5, R7, R10, R15 ;  /* 0x0000000a07057224 */ /* 0x000fe400078e020f */
[C---:B------:R-:W-:Y:S01]  /*a890*/  IMAD R13, R11.reuse, UR5, R6 ;  /* 0x000000050b0d7c24 */ /* 0x040fe2000f8e0206 */
[----:B------:R-:W-:Y:S01]  /*a8a0*/  LEA.HI R6, R0, R0, RZ, 0x1 ;  /* 0x0000000000067211 */ /* 0x000fe200078f08ff */
        /* <DEDUP_REMOVED lines=9> */
[----:B------:R-:W-:Y:S01]  /*a940*/  IMAD.IADD R5, R3, 0x1, R11 ;  /* 0x0000000103057824 */ /* 0x000fe200078e020b */
[----:B------:R-:W-:Y:S01]  /*a950*/  ULDC UR4, c[0x0][0xa88] ;  /* 0x0002a20000047ab9 */ /* 0x000fe20000000800 */
[----:B------:R-:W-:Y:S01]  /*a960*/  LOP3.LUT R11, R6, 0xfffffe, RZ, 0xc0, !PT ;  /* 0x00fffffe060b7812 */ /* 0x000fe200078ec0ff */
[----:B------:R-:W-:Y:S01]  /*a970*/  IMAD R6, R7, UR4, RZ ;  /* 0x0000000407067c24 */ /* 0x000fe2000f8e02ff */
[----:B------:R-:W-:Y:S02]  /*a980*/  LEA R7, R14, R155, 0x6 ;  /* 0x0000009b0e077211 */ /* 0x000fe400078e30ff */
[----:B------:R-:W-:Y:S01]  /*a990*/  LEA.HI.X R5, R2, UR5, R5, 0x2, P0 ;  /* 0x0000000502057c11 */ /* 0x000fe200080f1405 */
[----:B------:R-:W-:Y:S01]  /*a9a0*/  IMAD.IADD R11, R0, 0x1, -R11 ;  /* 0x00000001000b7824 */ /* 0x000fe200078e0a0b */
[----:B------:R-:W-:Y:S01]  /*a9b0*/  ISETP.GE.AND P0, PT, R7, R6, PT ;  /* 0x000000060700720c */ /* 0x000fe20003f06270 */
[----:B------:R-:W-:Y:S01]  /*a9c0*/  IMAD.IADD R0, R8, 0x1, -R9 ;  /* 0x0000000108007824 */ /* 0x000fe200078e0a09 */
[----:B------:R0:W2:Y:S04]  /*a9d0*/  SHFL.IDX PT, R2, R4, RZ, 0x1c1f ;  /* 0x001c1fff04027589 */ /* 0x0000a800000e0000 */
[----:B------:R-:W-:Y:S01]  /*a9e0*/  LEA R0, R11, R0, 0x7 ;  /* 0x000000000b007211 */ /* 0x000fe200078e38ff */
[----:B------:R0:W3:Y:S04]  /*a9f0*/  SHFL.IDX PT, R3, R5, RZ, 0x1c1f ;  /* 0x001c1fff05037589 */ /* 0x0000e800000e0000 */
[----:B------:R-:W-:-:S02]  /*aa00*/  IMAD.SHL.U32 R0, R0, 0x2, RZ ;  /* 0x0000000200007824 */ /* 0x000fc400078e00ff */
[----:B------:R-:W-:Y:S05]  /*aa10*/  @P0 BRA `(.L_x_4105) ;  /* 0x0000000c00000947 */ /* 0x000fea0003800000 */
        /* <DEDUP_REMOVED lines=23> */
[--C-:B--23--:R-:W-:Y:S01]  /*ab90*/  @!P2 IMAD.WIDE R8, R9, 0x4, R2.reuse ;  /* 0x000000040908a825 */ /* 0x10cfe200078e0202 */
        /* <DEDUP_REMOVED lines=14> */
[----:B--2---:R-:W-:Y:S01]  /*ac80*/  VIADD R24, R0, 0x60 ;  /* 0x0000006000187836 */ /* 0x004fe20000000000 */
[----:B------:R-:W-:Y:S02]  /*ac90*/  @!P0 LEA.HI R16, R16, R16, RZ, 0x1 ;  /* 0x0000001010108211 */ /* 0x000fe400078f08ff */
[----:B------:R-:W-:-:S02]  /*aca0*/  @!P1 LEA.HI R17, R17, R17, RZ, 0x1 ;  /* 0x0000001111119211 */ /* 0x000fc400078f08ff */
[----:B------:R-:W-:Y:S02]  /*acb0*/  @!P0 LOP3.LUT R9, R16, 0xfffffffe, RZ, 0xc0, !PT ;  /* 0xfffffffe10098812 */ /* 0x000fe400078ec0ff */
[----:B---3--:R-:W-:Y:S02]  /*acc0*/  @!P1 LOP3.LUT R11, R17, 0xfffffffe, RZ, 0xc0, !PT ;  /* 0xfffffffe110b9812 */ /* 0x008fe400078ec0ff */
        /* <DEDUP_REMOVED lines=8> */
[----:B----4-:R-:W-:Y:S01]  /*ad50*/  @!P2 LOP3.LUT R13, R18, 0xfffffffe, RZ, 0xc0, !PT ;  /* 0xfffffffe120da812 */ /* 0x010fe200078ec0ff */
[----:B------:R3:W-:Y:S01]  /*ad60*/  @!P1 ST.E.64 desc[UR36][R10.64], R44 ;  /* 0x0000002c0a009985 */ /* 0x0007e2000c101b24 */
[----:B------:R-:W-:Y:S01]  /*ad70*/  @!P3 LOP3.LUT R19, R19, 0xfffffffe, RZ, 0xc0, !PT ;  /* 0xfffffffe1313b812 */ /* 0x000fe200078ec0ff */
[----:B------:R-:W-:Y:S01]  /*ad80*/  VIADD R18, R0, 0x68 ;  /* 0x0000006800127836 */ /* 0x000fe20000000000 */
[----:B-----5:R-:W-:Y:S01]  /*ad90*/  @!P4 LOP3.LUT R15, R20, 0xfffffffe, RZ, 0xc0, !PT ;  /* 0xfffffffe140fc812 */ /* 0x020fe200078ec0ff */
[C---:B------:R-:W-:Y:S01]  /*ada0*/  VIADD R20, R0.reuse, 0x78 ;  /* 0x0000007800147836 */ /* 0x040fe20000000000 */
[----:B------:R-:W-:Y:S02]  /*adb0*/  @!P5 LOP3.LUT R21, R21, 0xfffffffe, RZ, 0xc0, !PT ;  /* 0xfffffffe1515d812 */ /* 0x000fe400078ec0ff */
[----:B------:R-:W-:Y:S02]  /*adc0*/  IADD3 R23, R0, 0x58, RZ ;  /* 0x0000005800177810 */ /* 0x000fe40007ffe0ff */
[----:B------:R-:W-:Y:S01]  /*add0*/  @!P6 LOP3.LUT R17, R22, 0xfffffffe, RZ, 0xc0, !PT ;  /* 0xfffffffe1611e812 */ /* 0x000fe200078ec0ff */
[----:B--2---:R-:W-:Y:S01]  /*ade0*/  @!P2 IMAD.WIDE R8, R13, 0x4, R2 ;  /* 0x000000040d08a825 */ /* 0x004fe200078e0202 */
[----:B------:R-:W-:-:S02]  /*adf0*/  ISETP.GE.AND P1, PT, R23, UR4, PT ;  /* 0x0000000417007c0c */ /* 0x000fc4000bf26270 */
[----:B------:R-:W-:Y:S01]  /*ae00*/  ISETP.GE.AND P0, PT, R24, UR4, PT ;  /* 0x0000000418007c0c */ /* 0x000fe2000bf06270 */
[--C-:B---3--:R-:W-:Y:S01]  /*ae10*/  @!P3 IMAD.WIDE R10, R19, 0x4, R2.reuse ;  /* 0x00000004130ab825 */ /* 0x108fe200078e0202 */
        /* <DEDUP_REMOVED lines=18> */
[----:B--2---:R-:W-:Y:S01]  /*af40*/  @!P1 LOP3.LUT R9, R23, 0xfffffffe, RZ, 0xc0, !PT ;  /* 0xfffffffe17099812 */ /* 0x004fe200078ec0ff */
[----:B------:R-:W-:Y:S01]  /*af50*/  VIADD R23, R0, 0x90 ;  /* 0x0000009000177836 */ /* 0x000fe20000000000 */
[----:B---3--:R-:W-:Y:S01]  /*af60*/  @!P0 LOP3.LUT R11, R24, 0xfffffffe, RZ, 0xc0, !PT ;  /* 0xfffffffe180b8812 */ /* 0x008fe200078ec0ff */
        /* <DEDUP_REMOVED lines=9> */
[----:B----4-:R-:W-:Y:S01]  /*b000*/  @!P2 LOP3.LUT R13, R18, 0xfffffffe, RZ, 0xc0, !PT ;  /* 0xfffffffe120da812 */ /* 0x010fe200078ec0ff */
[----:B------:R3:W-:Y:S01]  /*b010*/  @!P0 ST.E.64 desc[UR36][R10.64], R72 ;  /* 0x000000480a008985 */ /* 0x0007e2000c101b24 */
[----:B------:R-:W-:Y:S02]  /*b020*/  @!P6 LOP3.LUT R19, R19, 0xfffffffe, RZ, 0xc0, !PT ;  /* 0xfffffffe1313e812 */ /* 0x000fe400078ec0ff */
[----:B-----5:R-:W-:Y:S01]  /*b030*/  @!P5 LOP3.LUT R15, R20, 0xfffffffe, RZ, 0xc0, !PT ;  /* 0xfffffffe140fd812 */ /* 0x020fe200078ec0ff */
[----:B------:R-:W-:Y:S01]  /*b040*/  VIADD R20, R0, 0xb0 ;  /* 0x000000b000147836 */ /* 0x000fe20000000000 */
[----:B------:R-:W-:-:S02]  /*b050*/  @!P4 LOP3.LUT R21, R21, 0xfffffffe, RZ, 0xc0, !PT ;  /* 0xfffffffe1515c812 */ /* 0x000fc400078ec0ff */
[----:B0-----:R-:W-:Y:S01]  /*b060*/  @!P3 LOP3.LUT R17, R22, 0xfffffffe, RZ, 0xc0, !PT ;  /* 0xfffffffe1611b812 */ /* 0x001fe200078ec0ff */
[C---:B------:R-:W-:Y:S01]  /*b070*/  VIADD R22, R0.reuse, 0xc0 ;  /* 0x000000c000167836 */ /* 0x040fe20000000000 */
[----:B------:R-:W-:Y:S01]  /*b080*/  ISETP.GE.AND P0, PT, R23, UR4, PT ;  /* 0x0000000417007c0c */ /* 0x000fe2000bf06270 */
[--C-:B--2---:R-:W-:Y:S01]  /*b090*/  @!P2 IMAD.WIDE R8, R13, 0x4, R2.reuse ;  /* 0x000000040d08a825 */ /* 0x104fe200078e0202 */
[----:B------:R-:W-:Y:S02]  /*b0a0*/  IADD3 R18, R0, 0xa0, RZ ;  /* 0x000000a000127810 */ /* 0x000fe40007ffe0ff */
[----:B------:R-:W-:Y:S01]  /*b0b0*/  ISETP.GE.AND P1, PT, R24, UR4, PT ;  /* 0x0000000418007c0c */ /* 0x000fe2000bf26270 */
[--C-:B---3--:R-:W-:Y:S01]  /*b0c0*/  @!P6 IMAD.WIDE R10, R19, 0x4, R2.reuse ;  /* 0x00000004130ae825 */ /* 0x108fe200078e0202 */
[----:B------:R0:W-:Y:S01]  /*b0d0*/  @!P2 ST.E.64 desc[UR36][R8.64], R76 ;  /* 0x0000004c0800a985 */ /* 0x0001e2000c101b24 */
[----:B------:R-:W-:Y:S02]  /*b0e0*/  ISETP.GE.AND P2, PT, R18, UR4, PT ;  /* 0x0000000412007c0c */ /* 0x000fe4000bf46270 */
        /* <DEDUP_REMOVED lines=9> */
[----:B------:R-:W-:Y:S01]  /*b180*/  VIADD R19, R0, 0xa8 ;  /* 0x000000a800137836 */ /* 0x000fe20000000000 */
[----:B------:R5:W-:Y:S01]  /*b190*/  @!P3 ST.E.64 desc[UR36][R16.64], R92 ;  /* 0x0000005c1000b985 */ /* 0x000be2000c101b24 */
[----:B------:R-:W-:-:S02]  /*b1a0*/  ISETP.GE.AND P5, PT, R21, UR4, PT ;  /* 0x0000000415007c0c */ /* 0x000fc4000bfa6270 */
[----:B------:R-:W-:Y:S02]  /*b1b0*/  @!P0 LEA.HI R23, R23, R23, RZ, 0x1 ;  /* 0x0000001717178211 */ /* 0x000fe400078f08ff */
[----:B------:R-:W-:Y:S02]  /*b1c0*/  ISETP.GE.AND P3, PT, R19, UR4, PT ;  /* 0x0000000413007c0c */ /* 0x000fe4000bf66270 */
[----:B------:R-:W-:Y:S02]  /*b1d0*/  @!P1 LEA.HI R24, R24, R24, RZ, 0x1 ;  /* 0x0000001818189211 */ /* 0x000fe400078f08ff */
[----:B0-----:R-:W-:Y:S02]  /*b1e0*/  @!P0 LOP3.LUT R9, R23, 0xfffffffe, RZ, 0xc0, !PT ;  /* 0xfffffffe17098812 */ /* 0x001fe400078ec0ff */
[----:B------:R-:W-:Y:S02]  /*b1f0*/  @!P2 LEA.HI R18, R18, R18, RZ, 0x1 ;  /* 0x000000121212a211 */ /* 0x000fe400078f08ff */
[----:B--2---:R-:W-:Y:S01]  /*b200*/  @!P1 LOP3.LUT R11, R24, 0xfffffffe, RZ, 0xc0, !PT ;  /* 0xfffffffe180b9812 */ /* 0x004fe200078ec0ff */
[----:B------:R-:W-:Y:S01]  /*b210*/  @!P0 IMAD.WIDE R8, R9, 0x4, R2 ;  /* 0x0000000409088825 */ /* 0x000fe200078e0202 */
[----:B------:R-:W-:-:S02]  /*b220*/  @!P4 LEA.HI R20, R20, R20, RZ, 0x1 ;  /* 0x000000141414c211 */ /* 0x000fc400078f08ff */
[----:B---3--:R-:W-:Y:S01]  /*b230*/  @!P2 LOP3.LUT R13, R18, 0xfffffffe, RZ, 0xc0, !PT ;  /* 0xfffffffe120da812 */ /* 0x008fe200078ec0ff */
        /* <DEDUP_REMOVED lines=9> */
[----:B----4-:R-:W-:Y:S01]  /*b2d0*/  @!P4 LOP3.LUT R15, R20, 0xfffffffe, RZ, 0xc0, !PT ;  /* 0xfffffffe140fc812 */ /* 0x010fe200078ec0ff */
[----:B------:R3:W-:Y:S01]  /*b2e0*/  @!P2 ST.E.64 desc[UR36][R12.64], R104 ;  /* 0x000000680c00a985 */ /* 0x0007e2000c101b24 */
[----:B------:R-:W-:Y:S01]  /*b2f0*/  @!P5 LOP3.LUT R21, R21, 0xfffffffe, RZ, 0xc0, !PT ;  /* 0xfffffffe1515d812 */ /* 0x000fe200078ec0ff */
[----:B------:R-:W-:Y:S01]  /*b300*/  VIADD R20, R0, 0xd8 ;  /* 0x000000d800147836 */ /* 0x000fe20000000000 */
[----:B-----5:R-:W-:-:S02]  /*b310*/  @!P6 LOP3.LUT R17, R22, 0xfffffffe, RZ, 0xc0, !PT ;  /* 0xfffffffe1611e812 */ /* 0x020fc400078ec0ff */
[----:B------:R-:W-:Y:S01]  /*b320*/  ISETP.GE.AND P0, PT, R18, UR4, PT ;  /* 0x0000000412007c0c */ /* 0x000fe2000bf06270 */
[--C-:B0-----:R-:W-:Y:S01]  /*b330*/  @!P3 IMAD.WIDE R8, R19, 0x4, R2.reuse ;  /* 0x000000041308b825 */ /* 0x101fe200078e0202 */
[----:B------:R-:W-:Y:S02]  /*b340*/  IADD3 R19, R0, 0xd0, RZ ;  /* 0x000000d000137810 */ /* 0x000fe40007ffe0ff */
[----:B------:R-:W-:Y:S01]  /*b350*/  ISETP.GE.AND P2, PT, R20, UR4, PT ;  /* 0x0000000414007c0c */ /* 0x000fe2000bf46270 */
[--C-:B--2---:R-:W-:Y:S01]  /*b360*/  @!P4 IMAD.WIDE R10, R15, 0x4, R2.reuse ;  /* 0x000000040f0ac825 */ /* 0x104fe200078e0202 */
[----:B------:R0:W-:Y:S01]  /*b370*/  @!P3 ST.E.64 desc[UR36][R8.64], R108 ;  /* 0x0000006c0800b985 */ /* 0x0001e2000c101b24 */
[----:B------:R-:W-:Y:S02]  /*b380*/  ISETP.GE.AND P1, PT, R19, UR4, PT ;  /* 0x0000000413007c0c */ /* 0x000fe4000bf26270 */
[----:B------:R-:W-:Y:S01]  /*b390*/  @!P5 IMAD.WIDE R14, R21, 0x4, R2 ;  /* 0x00000004150ed825 */ /* 0x000fe200078e0202 */
[----:B------:R2:W-:Y:S01]  /*b3a0*/  @!P4 ST.E.64 desc[UR36][R10.64], R112 ;  /* 0x000000700a00c985 */ /* 0x0005e2000c101b24 */
[----:B---3--:R-:W-:-:S02]  /*b3b0*/  IADD3 R12, R0, 0xe8, RZ ;  /* 0x000000e8000c7810 */ /* 0x008fc40007ffe0ff */
[----:B------:R-:W-:Y:S01]  /*b3c0*/  @!P6 IMAD.WIDE R16, R17, 0x4, R2 ;  /* 0x000000041110e825 */ /* 0x000fe200078e0202 */
[----:B------:R3:W-:Y:S01]  /*b3d0*/  @!P5 ST.E.64 desc[UR36][R14.64], R116 ;  /* 0x000000740e00d985 */ /* 0x0007e2000c101b24 */
[----:B------:R-:W-:Y:S02]  /*b3e0*/  ISETP.GE.AND P4, PT, R12, UR4, PT ;  /* 0x000000040c007c0c */ /* 0x000fe4000bf86270 */
[C---:B------:R-:W-:Y:S01]  /*b3f0*/  VIADD R21, R0.reuse, 0xe0 ;  /* 0x000000e000157836 */ /* 0x040fe20000000000 */
[----:B------:R4:W-:Y:S01]  /*b400*/  @!P6 ST.E.64 desc[UR36][R16.64], R120 ;  /* 0x000000781000e985 */ /* 0x0009e2000c101b24 */
[----:B------:R-:W-:Y:S01]  /*b410*/  VIADD R13, R0, 0xf0 ;  /* 0x000000f0000d7836 */ /* 0x000fe20000000000 */
[----:B------:R-:W-:Y:S01]  /*b420*/  @!P0 LEA.HI R18, R18, R18, RZ, 0x1 ;  /* 0x0000001212128211 */ /* 0x000fe200078f08ff */
[----:B0-----:R-:W-:Y:S01]  /*b430*/  VIADD R9, R0, 0xf8 ;  /* 0x000000f800097836 */ /* 0x001fe20000000000 */
[----:B------:R-:W-:Y:S02]  /*b440*/  ISETP.GE.AND P3, PT, R21, UR4, PT ;  /* 0x0000000415007c0c */ /* 0x000fe4000bf66270 */
[----:B------:R-:W-:-:S02]  /*b450*/  ISETP.GE.AND P5, PT, R13, UR4, PT ;  /* 0x000000040d007c0c */ /* 0x000fc4000bfa6270 */
[----:B------:R-:W-:Y:S02]  /*b460*/  ISETP.GE.AND P6, PT, R9, UR4, PT ;  /* 0x0000000409007c0c */ /* 0x000fe4000bfc6270 */
[----:B------:R-:W-:Y:S02]  /*b470*/  @!P1 LEA.HI R19, R19, R19, RZ, 0x1 ;  /* 0x0000001313139211 */ /* 0x000fe400078f08ff */
[----:B------:R-:W-:Y:S02]  /*b480*/  @!P2 LEA.HI R20, R20, R20, RZ, 0x1 ;  /* 0x000000141414a211 */ /* 0x000fe400078f08ff */
[----:B------:R-:W-:Y:S02]  /*b490*/  @!P4 LEA.HI R12, R12, R12, RZ, 0x1 ;  /* 0x0000000c0c0cc211 */ /* 0x000fe400078f08ff */
[----:B--2---:R-:W-:Y:S02]  /*b4a0*/  @!P1 LOP3.LUT R11, R19, 0xfffffffe, RZ, 0xc0, !PT ;  /* 0xfffffffe130b9812 */ /* 0x004fe400078ec0ff */
[----:B------:R-:W-:-:S02]  /*b4b0*/  @!P3 LEA.HI R21, R21, R21, RZ, 0x1 ;  /* 0x000000151515b211 */ /* 0x000fc400078f08ff */
[----:B------:R-:W-:Y:S02]  /*b4c0*/  @!P5 LEA.HI R8, R13, R13, RZ, 0x1 ;  /* 0x0000000d0d08d211 */ /* 0x000fe400078f08ff */
[----:B------:R-:W-:Y:S02]  /*b4d0*/  @!P6 LEA.HI R10, R9, R9, RZ, 0x1 ;  /* 0x00000009090ae211 */ /* 0x000fe400078f08ff */
[----:B------:R-:W-:Y:S02]  /*b4e0*/  @!P0 LOP3.LUT R9, R18, 0xfffffffe, RZ, 0xc0, !PT ;  /* 0xfffffffe12098812 */ /* 0x000fe400078ec0ff */
[----:B------:R-:W-:Y:S02]  /*b4f0*/  @!P2 LOP3.LUT R13, R20, 0xfffffffe, RZ, 0xc0, !PT ;  /* 0xfffffffe140da812 */ /* 0x000fe400078ec0ff */
[----:B---3--:R-:W-:Y:S02]  /*b500*/  @!P3 LOP3.LUT R15, R21, 0xfffffffe, RZ, 0xc0, !PT ;  /* 0xfffffffe150fb812 */ /* 0x008fe400078ec0ff */
[----:B----4-:R-:W-:Y:S01]  /*b510*/  @!P4 LOP3.LUT R17, R12, 0xfffffffe, RZ, 0xc0, !PT ;  /* 0xfffffffe0c11c812 */ /* 0x010fe200078ec0ff */
        /* <DEDUP_REMOVED lines=16> */
.L_x_4105:
[----:B-1----:R-:W-:Y:S05]  /*b620*/  BSYNC B0 ;  /* 0x0000000000007941 */ /* 0x002fea0003800000 */
.L_x_4104:
[----:B------:R-:W-:Y:S01]  /*b630*/  IADD3 R7, R7, 0x8, RZ ;  /* 0x0000000807077810 */ /* 0x000fe20007ffe0ff */
[----:B---34-:R3:W4:Y:S03]  /*b640*/  SHFL.IDX PT, R3, R5, 0x1, 0x1c1f ;  /* 0x003c1f0005037f89 */ /* 0x01872600000e0000 */
[----:B------:R-:W-:Y:S01]  /*b650*/  ISETP.GE.AND P0, PT, R7, R6, PT ;  /* 0x000000060700720c */ /* 0x000fe20003f06270 */
[----:B--2---:R3:W2:-:S12]  /*b660*/  SHFL.IDX PT, R2, R4, 0x1, 0x1c1f ;  /* 0x003c1f0004027f89 */ /* 0x00469800000e0000 */
[----:B---3--:R-:W-:Y:S05]  /*b670*/  @P0 BRA `(.L_x_4051) ;  /* 0x0000004800100947 */ /* 0x008fea0003800000 */
[C---:B0-----:R-:W-:Y:S01]  /*b680*/  VIADD R5, R0.reuse, 0x8 ;  /* 0x0000000800057836 */ /* 0x041fe20000000000 */
        /* <DEDUP_REMOVED lines=9> */
[C---:B------:R-:W-:Y:S01]  /*b720*/  VIADD R15, R0.reuse, 0x40 ;  /* 0x00000040000f7836 */ /* 0x040fe20000000000 */
[----:B------:R-:W-:Y:S01]  /*b730*/  ISETP.GE.AND P6, PT, R11, UR4, PT ;  /* 0x000000040b007c0c */ /* 0x000fe2000bfc6270 */
[----:B------:R-:W-:Y:S01]  /*b740*/  VIADD R18, R0, 0x50 ;  /* 0x0000005000127836 */ /* 0x000fe20000000000 */
[----:B------:R-:W-:Y:S01]  /*b750*/  ISETP.GE.AND P5, PT, R10, UR4, PT ;  /* 0x000000040a007c0c */ /* 0x000fe2000bfa6270 */
[C---:B------:R-:W-:Y:S01]  /*b760*/  VIADD R19, R0.reuse, 0x58 ;  /* 0x0000005800137836 */ /* 0x040fe20000000000 */
[C---:B------:R-:W-:Y:S01]  /*b770*/  IADD3 R13, R0.reuse, 0x30, RZ ;  /* 0x00000030000d7810 */ /* 0x040fe20007ffe0ff */
[C---:B------:R-:W-:Y:S01]  /*b780*/  VIADD R20, R0.reuse, 0x80 ;  /* 0x0000008000147836 */ /* 0x040fe20000000000 */
[----:B------:R-:W-:-:S02]  /*b790*/  @!P0 LEA.HI R4, R0, R0, RZ, 0x1 ;  /* 0x0000000000048211 */ /* 0x000fc400078f08ff */
[----:B------:R-:W-:Y:S02]  /*b7a0*/  @!P1 LEA.HI R6, R5, R5, RZ, 0x1 ;  /* 0x0000000505069211 */ /* 0x000fe400078f08ff */
[----:B------:R-:W-:Y:S02]  /*b7b0*/  @!P2 LEA.HI R8, R7, R7, RZ, 0x1 ;  /* 0x000000070708a211 */ /* 0x000fe400078f08ff */
[----:B------:R-:W-:Y:S02]  /*b7c0*/  @!P0 LOP3.LUT R5, R4, 0xfffffffe, RZ, 0xc0, !PT ;  /* 0xfffffffe04058812 */ /* 0x000fe400078ec0ff */
[----:B------:R-:W-:Y:S02]  /*b7d0*/  @!P1 LOP3.LUT R7, R6, 0xfffffffe, RZ, 0xc0, !PT ;  /* 0xfffffffe06079812 */ /* 0x000fe400078ec0ff */
[----:B------:R-:W-:Y:S01]  /*b7e0*/  @!P2 LOP3.LUT R9, R8, 0xfffffffe, RZ, 0xc0, !PT ;  /* 0xfffffffe0809a812 */ /* 0x000fe200078ec0ff */
[----:B--2-4-:R-:W-:Y:S01]  /*b7f0*/  @!P0 IMAD.WIDE R4, R5, 0x4, R2 ;  /* 0x0000000405048825 */ /* 0x014fe200078e0202 */
[----:B------:R-:W-:-:S02]  /*b800*/  IADD3 R16, R0, 0x48, RZ ;  /* 0x0000004800107810 */ /* 0x000fc40007ffe0ff */
[----:B------:R-:W-:Y:S01]  /*b810*/  ISETP.GE.AND P3, PT, R15, UR4, PT ;  /* 0x000000040f007c0c */ /* 0x000fe2000bf66270 */
[--C-:B------:R-:W-:Y:S01]  /*b820*/  @!P1 IMAD.WIDE R6, R7, 0x4, R2.reuse ;  /* 0x0000000407069825 */ /* 0x100fe200078e0202 */
[----:B------:R0:W-:Y:S01]  /*b830*/  @!P0 ST.E.64 desc[UR36][R4.64], R26 ;  /* 0x0000001a04008985 */ /* 0x0001e2000c101b24 */
[----:B------:R-:W-:Y:S02]  /*b840*/  ISETP.GE.AND P0, PT, R12, UR4, PT ;  /* 0x000000040c007c0c */ /* 0x000fe4000bf06270 */
[----:B------:R-:W-:Y:S01]  /*b850*/  @!P2 IMAD.WIDE R8, R9, 0x4, R2 ;  /* 0x000000040908a825 */ /* 0x000fe200078e0202 */
[----:B------:R1:W-:Y:S01]  /*b860*/  @!P1 ST.E.64 desc[UR36][R6.64], R30 ;  /* 0x0000001e06009985 */ /* 0x0003e2000c101b24 */
[----:B------:R-:W-:Y:S02]  /*b870*/  ISETP.GE.AND P1, PT, R13, UR4, PT ;  /* 0x000000040d007c0c */ /* 0x000fe4000bf26270 */
[----:B------:R-:W-:Y:S01]  /*b880*/  ISETP.GE.AND P4, PT, R16, UR4, PT ;  /* 0x0000000410007c0c */ /* 0x000fe2000bf86270 */
        /* <DEDUP_REMOVED lines=17> */
[----:B------:R-:W-:-:S02]  /*b9a0*/  @!P2 LOP3.LUT R11, R14, 0xfffffffe, RZ, 0xc0, !PT ;  /* 0xfffffffe0e0ba812 */ /* 0x000fc400078ec0ff */
[----:B------:R-:W-:Y:S02]  /*b9b0*/  @!P3 LOP3.LUT R15, R15, 0xfffffffe, RZ, 0xc0, !PT ;  /* 0xfffffffe0f0fb812 */ /* 0x000fe400078ec0ff */
[----:B------:R-:W-:Y:S01]  /*b9c0*/  @!P4 LOP3.LUT R17, R16, 0xfffffffe, RZ, 0xc0, !PT ;  /* 0xfffffffe1011c812 */ /* 0x000fe200078ec0ff */
[----:B------:R-:W-:Y:S01]  /*b9d0*/  VIADD R16, R0, 0x70 ;  /* 0x0000007000107836 */ /* 0x000fe20000000000 */
        /* <DEDUP_REMOVED lines=14> */
[----:B------:R-:W-:-:S02]  /*bac0*/  IADD3 R17, R0, 0x78, RZ ;  /* 0x0000007800117810 */ /* 0x000fc40007ffe0ff */
[----:B------:R-:W-:Y:S01]  /*bad0*/  VIADD R15, R0, 0x68 ;  /* 0x00000068000f7836 */ /* 0x000fe20000000000 */
[----:B------:R4:W-:Y:S01]  /*bae0*/  @!P4 ST.E.64 desc[UR36][R12.64], R62 ;  /* 0x0000003e0c00c985 */ /* 0x0009e2000c101b24 */
[----:B------:R-:W-:Y:S02]  /*baf0*/  ISETP.GE.AND P4, PT, R14, UR4, PT ;  /* 0x000000040e007c0c */ /* 0x000fe4000bf86270 */
[----:B------:R-:W-:Y:S02]  /*bb00*/  ISETP.GE.AND P1, PT, R17, UR4, PT ;  /* 0x0000000411007c0c */ /* 0x000fe4000bf26270 */
[----:B------:R-:W-:Y:S02]  /*bb10*/  ISETP.GE.AND P3, PT, R15, UR4, PT ;  /* 0x000000040f007c0c */ /* 0x000fe4000bf66270 */
[----:B------:R-:W-:Y:S02]  /*bb20*/  @!P5 LEA.HI R18, R18, R18, RZ, 0x1 ;  /* 0x000000121212d211 */ /* 0x000fe400078f08ff */
[----:B------:R-:W-:-:S02]  /*bb30*/  @!P6 LEA.HI R19, R19, R19, RZ, 0x1 ;  /* 0x000000131313e211 */ /* 0x000fc400078f08ff */
        /* <DEDUP_REMOVED lines=58> */
[C---:B------:R-:W-:Y:S01]  /*bee0*/  VIADD R16, R0.reuse, 0xe0 ;  /* 0x000000e000107836 */ /* 0x040fe20000000000 */
[----:B------:R-:W-:Y:S02]  /*bef0*/  @!P2 LOP3.LUT R17, R17, 0xfffffffe, RZ, 0xc0, !PT ;  /* 0xfffffffe1111a812 */ /* 0x000fe400078ec0ff */
[----:B------:R-:W-:Y:S02]  /*bf00*/  IADD3 R18, R0, 0xc0, RZ ;  /* 0x000000c000127810 */ /* 0x000fe40007ffe0ff */
[----:B----4-:R-:W-:Y:S01]  /*bf10*/  @!P1 LOP3.LUT R13, R20, 0xfffffffe, RZ, 0xc0, !PT ;  /* 0xfffffffe140d9812 */ /* 0x010fe200078ec0ff */
        /* <DEDUP_REMOVED lines=17> */
[----:B------:R-:W-:Y:S01]  /*c030*/  ISETP.GE.AND P1, PT, R15, UR4, PT ;  /* 0x000000040f007c0c */ /* 0x000fe2000bf26270 */
[----:B------:R-:W-:Y:S01]  /*c040*/  VIADD R0, R0, 0xf8 ;  /* 0x000000f800007836 */ /* 0x000fe20000000000 */
[----:B------:R-:W-:Y:S02]  /*c050*/  ISETP.GE.AND P4, PT, R20, UR4, PT ;  /* 0x0000000414007c0c */ /* 0x000fe4000bf86270 */
[----:B------:R-:W-:-:S02]  /*c060*/  ISETP.GE.AND P3, PT, R17, UR4, PT ;  /* 0x0000000411007c0c */ /* 0x000fc4000bf66270 */
[----:B------:R-:W-:Y:S02]  /*c070*/  @!P5 LEA.HI R18, R18, R18, RZ, 0x1 ;  /* 0x000000121212d211 */ /* 0x000fe400078f08ff */
        /* <DEDUP_REMOVED lines=30> */
[----:B---3--:R-:W-:-:S05]  /*c260*/  LOP3.LUT R5, R0, 0xfffffffe, RZ, 0xc0, !PT ;  /* 0xfffffffe00057812 */ /* 0x008fca00078ec0ff */
[----:B------:R-:W-:-:S05]  /*c270*/  IMAD.WIDE R2, R5, 0x4, R2 ;  /* 0x0000000405027825 */ /* 0x000fca00078e0202 */
[----:B------:R0:W-:Y:S01]  /*c280*/  ST.E.64 desc[UR36][R2.64], R150 ;  /* 0x0000009602007985 */ /* 0x0001e2000c101b24 */
[----:B------:R-:W-:Y:S05]  /*c290*/  BRA `(.L_x_4051) ;  /* 0x0000003c00087947 */ /* 0x000fea0003800000 */
.L_x_4102:
[----:B------:R-:W0:Y:S02]  /*c2a0*/  S2R R0, SR_TID.X ;  /* 0x0000000000007919 */ /* 0x000e240000002100 */
[----:B0-----:R-:W-:-:S05]  /*c2b0*/  VIADD R2, R0, 0xffffff80 ;  /* 0xffffff8000027836 */ /* 0x001fca0000000000 */
[----:B------:R-:W-:-:S13]  /*c2c0*/  ISETP.GT.AND P0, PT, R2, 0x3f, PT ;  /* 0x0000003f0200780c */ /* 0x000fda0003f04270 */
[----:B------:R-:W-:Y:S05]  /*c2d0*/  @P0 BRA `(.L_x_4051) ;  /* 0x0000003800f80947 */ /* 0x000fea0003800000 */
[----:B------:R-:W0:Y:S01]  /*c2e0*/  S2R R3, SR_CTAID.X ;  /* 0x0000000000037919 */ /* 0x000e220000002500 */
[----:B------:R-:W2:Y:S01]  /*c2f0*/  LDC R6, c[0x0][0xbe8] ;  /* 0x0002fa00ff067b82 */ /* 0x000ea20000000800 */
[----:B------:R-:W-:Y:S01]  /*c300*/  ULDC UR4, c[0x0][0xa88] ;  /* 0x0002a20000047ab9 */ /* 0x000fe20000000800 */
[----:B0-----:R-:W-:Y:S01]  /*c310*/  LEA R0, R3, R0, 0x6 ;  /* 0x0000000003007211 */ /* 0x001fe200078e30ff */
[----:B--2---:R-:W-:-:S04]  /*c320*/  IMAD R3, R6, UR4, RZ ;  /* 0x0000000406037c24 */ /* 0x004fc8000f8e02ff */
        /* <DEDUP_REMOVED lines=10> */
[----:B------:R-:W2:Y:S01]  /*c3d0*/  LDC.64 R10, c[0x0][0xbd8] ;  /* 0x0002f600ff0a7b82 */ /* 0x000ea20000000a00 */
[----:B------:R-:W-:-:S04]  /*c3e0*/  UIMAD UR6, UR42, UR9, UR6 ;  /* 0x000000092a0672a4 */ /* 0x000fc8000f8e0206 */
[----:B------:R-:W-:Y:S01]  /*c3f0*/  UIADD3 UR6, UR5, UR6, URZ ;  /* 0x0000000605067290 */ /* 0x000fe2000fffe03f */
[----:B------:R-:W-:Y:S01]  /*c400*/  MOV R2, UR4 ;  /* 0x0000000400027c02 */ /* 0x000fe20008000f00 */
[----:B------:R-:W-:Y:S01]  /*c410*/  IMAD.U32 R3, RZ, RZ, UR5 ;  /* 0x00000005ff037e24 */ /* 0x000fe2000f8e00ff */
[----:B------:R-:W3:Y:S01]  /*c420*/  @P0 LDC R7, c[0x0][0xbec] ;  /* 0x0002fb00ff070b82 */ /* 0x000ee20000000800 */
[----:B------:R-:W-:Y:S02]  /*c430*/  ULDC.64 UR4, c[0x0][0xbe0] ;  /* 0x0002f80000047ab9 */ /* 0x000fe40000000a00 */
[----:B------:R-:W-:-:S05]  /*c440*/  IMAD.U32 R3, RZ, RZ, UR6 ;  /* 0x00000006ff037e24 */ /* 0x000fca000f8e00ff */
[----:B------:R-:W4:Y:S01]  /*c450*/  @P0 LDC R9, c[0x0][0xbf0] ;  /* 0x0002fc00ff090b82 */ /* 0x000f220000000800 */
[----:B0-----:R-:W-:-:S07]  /*c460*/  USHF.R.S32.HI UR8, URZ, 0x1f, UR7 ;  /* 0x0000001f3f087899 */ /* 0x001fce0008011407 */
[----:B------:R-:W0:Y:S01]  /*c470*/  S2UR UR10, SR_CTAID.Y ;  /* 0x00000000000a79c3 */ /* 0x000e220000002600 */
[C---:B--2---:R-:W-:Y:S02]  /*c480*/  IMAD R12, R10.reuse, UR8, RZ ;  /* 0x000000080a0c7c24 */ /* 0x044fe4000f8e02ff */
[----:B------:R-:W-:-:S04]  /*c490*/  IMAD.WIDE.U32 R2, R10, UR7, R2 ;  /* 0x000000070a027c25 */ /* 0x000fc8000f8e0002 */
[----:B------:R-:W-:Y:S01]  /*c4a0*/  IMAD R11, R11, UR7, R12 ;  /* 0x000000070b0b7c24 */ /* 0x000fe2000f8e020c */
[----:B------:R-:W0:Y:S01]  /*c4b0*/  LDC R8, c[0x0][0xc50] ;  /* 0x00031400ff087b82 */ /* 0x000e220000000800 */
[----:B---3--:R-:W-:Y:S01]  /*c4c0*/  @P0 IMAD.HI.U32 R4, R0, R7, RZ ;  /* 0x0000000700040227 */ /* 0x008fe200078e00ff */
[----:B------:R-:W-:-:S03]  /*c4d0*/  IADD3 R7, RZ, -UR42, RZ ;  /* 0x8000002aff077c10 */ /* 0x000fc6000fffe0ff */
[----:B------:R-:W-:Y:S01]  /*c4e0*/  IMAD.IADD R3, R11, 0x1, R3 ;  /* 0x000000010b037824 */ /* 0x000fe200078e0203 */
[----:B----4-:R-:W-:Y:S01]  /*c4f0*/  @P0 SHF.R.U32.HI R5, RZ, R9, R4 ;  /* 0x00000009ff050219 */ /* 0x010fe20000011604 */
[----:B0-----:R-:W-:-:S04]  /*c500*/  IMAD R9, R8, R7, UR10 ;  /* 0x0000000a08097e24 */ /* 0x001fc8000f8e0207 */
        /* <DEDUP_REMOVED lines=14> */
[----:B------:R-:W-:-:S04]  /*c5f0*/  ULDC.64 UR4, c[0x0][0xba8] ;  /* 0x0002ea0000047ab9 */ /* 0x000fc80000000a00 */
[----:B------:R-:W-:Y:S02]  /*c600*/  IADD3 R3, R3, R5, RZ ;  /* 0x0000000503037210 */ /* 0x000fe40007ffe0ff */
[----:B------:R-:W-:-:S04]  /*c610*/  LEA R4, P0, R2, UR4, 0x2 ;  /* 0x0000000402047c11 */ /* 0x000fc8000f8010ff */
[----:B------:R-:W-:Y:S01]  /*c620*/  LEA.HI.X R5, R2, UR5, R3, 0x2, P0 ;  /* 0x0000000502057c11 */ /* 0x000fe200080f1403 */
[----:B------:R-:W-:-:S05]  /*c630*/  IMAD.MOV.U32 R3, RZ, RZ, -0x800000 ;  /* 0xff800000ff037424 */ /* 0x000fca00078e00ff */
[----:B------:R0:W-:Y:S01]  /*c640*/  STG.E desc[UR36][R4.64], R3 ;  /* 0x0000000304007986 */ /* 0x0001e2000c101924 */
[----:B------:R-:W-:Y:S05]  /*c650*/  BRA `(.L_x_4051) ;  /* 0x0000003800187947 */ /* 0x000fea0003800000 */
.L_x_4049:
        /* <DEDUP_REMOVED lines=18> */
.L_x_4106:
[----:B------:R-:W-:Y:S01]  /*c780*/  ULDC UR44, c[0x0][0xc50] ;  /* 0x00031400002c7ab9 */ /* 0x000fe20000000800 */
[----:B------:R-:W-:Y:S01]  /*c790*/  UMOV UR39, UR6 ;  /* 0x0000000600277c82 */ /* 0x000fe20008000000 */
[----:B------:R-:W-:-:S11]  /*c7a0*/  UISETP.NE.AND UP0, UPT, UR44, 0x1, UPT ;  /* 0x000000012c00788c */ /* 0x000fd6000bf05270 */
[----:B------:R-:W-:Y:S01]  /*c7b0*/  @UP0 ULDC UR4, c[0x0][0xc54] ;  /* 0x0003150000040ab9 */ /* 0x000fe20000000800 */
[----:B------:R-:W-:Y:S01]  /*c7c0*/  @UP0 ULDC UR7, c[0x0][0xc58] ;  /* 0x0003160000070ab9 */ /* 0x000fe20000000800 */
[----:B------:R-:W-:-:S04]  /*c7d0*/  UIMAD.WIDE.U32 UR4, UR6, UR4, URZ ;  /* 0x00000004060472a5 */ /* 0x000fc8000f8e003f */
[----:B------:R-:W-:-:S12]  /*c7e0*/  @UP0 USHF.R.U32.HI UR39, URZ, UR7, UR5 ;  /* 0x000000073f270299 */ /* 0x000fd80008011605 */
.L_x_4107:
        /* <DEDUP_REMOVED lines=8> */
[----:B------:R-:W-:Y:S01]  /*c870*/  ULDC UR4, c[0x0][0x448] ;  /* 0x0001120000047ab9 */ /* 0x000fe20000000800 */
[----:B------:R-:W-:Y:S01]  /*c880*/  ULDC UR7, c[0x0][0x2f0] ;  /* 0x0000bc0000077ab9 */ /* 0x000fe20000000800 */
[----:B------:R-:W-:-:S05]  /*c890*/  IMAD.MOV.U32 R28, RZ, RZ, RZ ;  /* 0x000000ffff1c7224 */ /* 0x000fca00078e00ff */
[----:B------:R-:W1:Y:S01]  /*c8a0*/  S2UR UR46, SR_CTAID.X ;  /* 0x00000000002e79c3 */ /* 0x000e620000002500 */
[----:B------:R-:W-:Y:S01]  /*c8b0*/  UISETP.NE.AND UP1, UPT, UR4, 0x1, UPT ;  /* 0x000000010400788c */ /* 0x000fe2000bf25270 */
[----:B------:R-:W-:Y:S02]  /*c8c0*/  ULDC UR8, c[0x0][0x288] ;  /* 0x0000a20000087ab9 */ /* 0x000fe40000000800 */
[----:B------:R-:W-:Y:S02]  /*c8d0*/  ULDC.64 UR4, c[0x0][0x418] ;  /* 0x0001060000047ab9 */ /* 0x000fe40000000a00 */
[----:B------:R-:W-:-:S03]  /*c8e0*/  UISETP.NE.U32.AND UP0, UPT, UR4, URZ, UPT ;  /* 0x0000003f0400728c */ /* 0x000fc6000bf05070 */
[----:B------:R-:W-:Y:S01]  /*c8f0*/  ULDC UR4, c[0x0][0x424] ;  /* 0x0001090000047ab9 */ /* 0x000fe20000000800 */
[----:B------:R-:W-:-:S03]  /*c900*/  UISETP.NE.AND.EX UP0, UPT, UR5, URZ, UPT, UP0 ;  /* 0x0000003f0500728c */ /* 0x000fc6000bf05300 */
[----:B------:R-:W-:Y:S01]  /*c910*/  @UP1 ULDC UR5, c[0x0][0x44c] ;  /* 0x0001130000051ab9 */ /* 0x000fe20000000800 */
[----:B0-----:R-:W-:Y:S01]  /*c920*/  ISETP.NE.U32.AND P0, PT, R2, RZ, PT ;  /* 0x000000ff0200720c */ /* 0x001fe20003f05070 */
[----:B------:R-:W-:-:S03]  /*c930*/  USEL UR40, UR4, 0x1, UP0 ;  /* 0x0000000104287887 */ /* 0x000fc60008000000 */
[----:B------:R-:W-:Y:S01]  /*c940*/  ISETP.NE.AND.EX P0, PT, R3, RZ, PT, P0 ;  /* 0x000000ff0300720c */ /* 0x000fe20003f05300 */
[----:B-1----:R-:W-:Y:S02]  /*c950*/  ULEA UR6, UR46, 0x3f, 0x6 ;  /* 0x0000003f2e067891 */ /* 0x002fe4000f8e303f */
[----:B------:R-:W-:Y:S02]  /*c960*/  UIMAD UR40, UR40, UR7, URZ ;  /* 0x00000007282872a4 */ /* 0x000fe4000f8e023f */
[----:B------:R-:W-:Y:S01]  /*c970*/  UIMAD.WIDE.U32 UR4, UR6, UR5, URZ ;  /* 0x00000005060472a5 */ /* 0x000fe2000f8e003f */
[----:B------:R-:W-:-:S03]  /*c980*/  @UP1 ULDC UR7, c[0x0][0x450] ;  /* 0x0001140000071ab9 */ /* 0x000fc60000000800 */
[----:B------:R-:W-:-:S04]  /*c990*/  @UP1 USHF.R.U32.HI UR6, URZ, UR7, UR5 ;  /* 0x000000073f061299 */ /* 0x000fc80008011605 */
[----:B------:R-:W0:Y:S01]  /*c9a0*/  @P0 LDC.64 R2, c[0x0][0xa28] ;  /* 0x00028a00ff020b82 */ /* 0x000e220000000a00 */
[----:B------:R-:W-:Y:S02]  /*c9b0*/  UIADD3 UR5, UR40, 0x40, -UR8 ;  /* 0x0000004028057890 */ /* 0x000fe4000fffe808 */
[----:B------:R-:W-:Y:S02]  /*c9c0*/  UIADD3 UR4, UR40, 0x3f, URZ ;  /* 0x0000003f28047890 */ /* 0x000fe4000fffe03f */
[----:B------:R-:W-:Y:S02]  /*c9d0*/  UIADD3 UR6, UR5, UR6, URZ ;  /* 0x0000000605067290 */ /* 0x000fe4000fffe03f */
[----:B------:R-:W-:Y:S02]  /*c9e0*/  USHF.R.S32.HI UR5, URZ, 0x1f, UR4 ;  /* 0x0000001f3f057899 */ /* 0x000fe40008011404 */
[----:B------:R-:W-:Y:S02]  /*c9f0*/  USHF.R.S32.HI UR7, URZ, 0x1f, UR6 ;  /* 0x0000001f3f077899 */ /* 0x000fe40008011406 */
[----:B------:R-:W-:-:S02]  /*ca00*/  ULEA.HI UR5, UR5, UR4, URZ, 0x6 ;  /* 0x0000000405057291 */ /* 0x000fc4000f8f303f */
[----:B------:R-:W-:Y:S02]  /*ca10*/  ULEA.HI UR7, UR7, UR6, URZ, 0x6 ;  /* 0x0000000607077291 */ /* 0x000fe4000f8f303f */
[----:B------:R-:W-:Y:S02]  /*ca20*/  USHF.R.S32.HI UR41, URZ, 0x6, UR5 ;  /* 0x000000063f297899 */ /* 0x000fe40008011405 */
[----:B------:R-:W-:-:S04]  /*ca30*/  USHF.R.S32.HI UR42, URZ, 0x6, UR7 ;  /* 0x000000063f2a7899 */ /* 0x000fc80008011407 */
[----:B------:R-:W-:Y:S02]  /*ca40*/  UISETP.LT.AND UP0, UPT, UR41, UR42, UPT ;  /* 0x0000002a2900728c */ /* 0x000fe4000bf01270 */
[----:B------:R-:W-:Y:S01]  /*ca50*/  UP2UR UR47, UPR, URZ, 0x2 ;  /* 0x000000023f2f7883 */ /* 0x000fe20008000000 */
[----:B0-----:R-:W-:Y:S01]  /*ca60*/  @P0 IMAD.WIDE R2, R17, 0x4, R2 ;  /* 0x0000000411020825 */ /* 0x001fe200078e0202 */
[----:B------:R-:W-:-:S04]  /*ca70*/  USEL UR11, UR41, UR42, UP0 ;  /* 0x0000002a290b7287 */ /* 0x000fc80008000000 */
[----:B------:R-:W-:Y:S01]  /*ca80*/  UISETP.GE.AND UP1, UPT, UR11, 0x1, UPT ;  /* 0x000000010b00788c */ /* 0x000fe2000bf26270 */
[----:B------:R0:W5:Y:S01]  /*ca90*/  @P0 LDG.E R28, desc[UR36][R2.64] ;  /* 0x00000024021c0981 */ /* 0x000162000c1e1900 */
[----:B------:R-:W-:Y:S02]  /*caa0*/  USHF.R.U32.HI UR9, URZ, 0x10, UR44 ;  /* 0x000000103f097899 */ /* 0x000fe4000801162c */
[----:B------:R-:W-:Y:S02]  /*cab0*/  ULOP3.LUT UR44, UR44, 0xffff, URZ, 0xc0, !UPT ;  /* 0x0000ffff2c2c7892 */ /* 0x000fe4000f8ec03f */
[----:B------:R-:W-:Y:S01]  /*cac0*/  PLOP3.LUT P0, PT, PT, PT, UP1, 0x80, 0x0 ;  /* 0x000000000000781c */ /* 0x000fe20003f0f018 */
[----:B------:R-:W-:Y:S01]  /*cad0*/  UISETP.NE.AND UP0, UPT, UR9, URZ, UPT ;  /* 0x0000003f0900728c */ /* 0x000fe2000bf05270 */
[----:B------:R-:W-:-:S10]  /*cae0*/  UMOV UR38, URZ ;  /* 0x0000003f00267c82 */ /* 0x000fd40008000000 */
[----:B------:R-:W-:Y:S01]  /*caf0*/  @!UP0 ULDC UR9, c[0x0][0x9f0] ;  /* 0x00027c0000098ab9 */ /* 0x000fe20000000800 */
[----:B0-----:R-:W-:Y:S05]  /*cb00*/  @!P0 BRA `(.L_x_4109) ;  /* 0x0000000000788947 */ /* 0x001fea0003800000 */
[----:B------:R-:W-:Y:S01]  /*cb10*/  IABS R0, UR9 ;  /* 0x0000000900007c13 */ /* 0x000fe20008000000 */
[----:B------:R-:W-:Y:S02]  /*cb20*/  UIADD3 UR6, UR9, -0x1, UR11 ;  /* 0xffffffff09067890 */ /* 0x000fe4000fffe00b */
[----:B------:R-:W-:Y:S01]  /*cb30*/  IABS R4, UR9 ;  /* 0x0000000900047c13 */ /* 0x000fe20008000000 */
[----:B------:R-:W-:Y:S01]  /*cb40*/  UMOV UR4, URZ ;  /* 0x0000003f00047c82 */ /* 0x000fe20008000000 */
[----:B------:R-:W-:Y:S02]  /*cb50*/  R2UR UR10, R0 ;  /* 0x00000000000a72ca */ /* 0x000fe400000e0000 */
[----:B------:R-:W-:Y:S01]  /*cb60*/  IABS R3, UR6 ;  /* 0x0000000600037c13 */ /* 0x000fe20008000000 */
[----:B------:R-:W-:-:S03]  /*cb70*/  ULOP3.LUT UR6, UR6, UR9, URZ, 0x3c, !UPT ;  /* 0x0000000906067292 */ /* 0x000fc6000f8e3c3f */
[----:B------:R-:W-:-:S07]  /*cb80*/  R2UR UR8, R3 ;  /* 0x00000000030872ca */ /* 0x000fce00000e0000 */
        /* <DEDUP_REMOVED lines=22> */
.L_x_4109:
[----:B------:R-:W-:Y:S02]  /*ccf0*/  UIMAD UR48, UR44, UR38, URZ ;  /* 0x000000262c3072a4 */ /* 0x000fe4000f8e023f */
[----:B------:R-:W-:Y:S01]  /*cd00*/  MOV R0, UR38 ;  /* 0x0000002600007c02 */ /* 0x000fe20008000f00 */
[----:B------:R-:W-:-:S03]  /*cd10*/  IMAD.MOV.U32 R4, RZ, RZ, 0x1 ;  /* 0x00000001ff047424 */ /* 0x000fc600078e00ff */
[----:B------:R-:W-:-:S05]  /*cd20*/  IMAD.U32 R25, RZ, RZ, UR48 ;  /* 0x00000030ff197e24 */ /* 0x000fca000f8e00ff */
[----:B------:R-:W-:Y:S02]  /*cd30*/  VIADDMNMX R25, R25, R0, UR11, PT ;  /* 0x0000000b19197e46 */ /* 0x000fe4000b800100 */
[----:B------:R-:W-:Y:S02]  /*cd40*/  MOV R0, RZ ;  /* 0x000000ff00007202 */ /* 0x000fe40000000f00 */
        /* <DEDUP_REMOVED lines=12> */
[----:B------:R-:W-:Y:S01]  /*ce10*/  MOV R4, UR4 ;  /* 0x0000000400047c02 */ /* 0x000fe20008000f00 */
[----:B------:R-:W-:Y:S01]  /*ce20*/  IMAD.U32 R5, RZ, RZ, UR5 ;  /* 0x00000005ff057e24 */ /* 0x000fe2000f8e00ff */
[----:B------:R-:W-:Y:S01]  /*ce30*/  ULDC.64 UR4, c[0x4][0x8] ;  /* 0x0100020000047ab9 */ /* 0x000fe20000000a00 */
[----:B------:R-:W0:Y:S01]  /*ce40*/  LDC.64 R2, c[0x4][R2] ;  /* 0x0100000002027b82 */ /* 0x000e220000000a00 */
[----:B------:R-:W-:Y:S01]  /*ce50*/  MOV R6, UR6 ;  /* 0x0000000600067c02 */ /* 0x000fe20008000f00 */
[----:B------:R-:W-:Y:S01]  /*ce60*/  IMAD.U32 R7, RZ, RZ, UR7 ;  /* 0x00000007ff077e24 */ /* 0x000fe2000f8e00ff */
[----:B------:R-:W-:Y:S01]  /*ce70*/  MOV R10, UR4 ;  /* 0x00000004000a7c02 */ /* 0x000fe20008000f00 */
[----:B------:R-:W-:Y:S01]  /*ce80*/  IMAD.U32 R11, RZ, RZ, UR5 ;  /* 0x00000005ff0b7e24 */ /* 0x000fe2000f8e00ff */
[----:B------:R-:W-:Y:S01]  /*ce90*/  MOV R8, 0x70 ;  /* 0x0000007000087802 */ /* 0x000fe20000000f00 */
[----:B------:R-:W-:Y:S01]  /*cea0*/  IMAD.MOV.U32 R12, RZ, RZ, 0x1 ;  /* 0x00000001ff0c7424 */ /* 0x000fe200078e00ff */
[----:B------:R-:W-:-:S07]  /*ceb0*/  MOV R13, RZ ;  /* 0x000000ff000d7202 */ /* 0x000fce0000000f00 */
[----:B------:R-:W-:-:S07]  /*cec0*/  LEPC R20, `(.L_x_4110) ;  /* 0x000000001014794e */ /* 0x000fce0000000000 */
[----:B0----5:R-:W-:Y:S05]  /*ced0*/  CALL.ABS.NOINC R2 ;  /* 0x0000000002007343 */ /* 0x021fea0003c00000 */
.L_x_4110:
        /* <DEDUP_REMOVED lines=11> */
[----:B------:R-:W-:Y:S01]  /*cf90*/  IMAD.U32 R6, RZ, RZ, UR6 ;  /* 0x00000006ff067e24 */ /* 0x000fe2000f8e00ff */
[----:B------:R-:W-:Y:S01]  /*cfa0*/  MOV R7, UR7 ;  /* 0x0000000700077c02 */ /* 0x000fe20008000f00 */
[----:B------:R-:W-:Y:S01]  /*cfb0*/  IMAD.U32 R10, RZ, RZ, UR4 ;  /* 0x00000004ff0a7e24 */ /* 0x000fe2000f8e00ff */
[----:B------:R-:W-:Y:S01]  /*cfc0*/  MOV R11, UR5 ;  /* 0x00000005000b7c02 */ /* 0x000fe20008000f00 */
[----:B------:R-:W-:Y:S01]  /*cfd0*/  IMAD.MOV.U32 R8, RZ, RZ, 0x70 ;  /* 0x00000070ff087424 */ /* 0x000fe200078e00ff */
[----:B------:R-:W-:Y:S01]  /*cfe0*/  MOV R12, 0x1 ;  /* 0x00000001000c7802 */ /* 0x000fe20000000f00 */
[----:B0-----:R-:W-:-:S07]  /*cff0*/  IMAD.MOV.U32 R13, RZ, RZ, RZ ;  /* 0x000000ffff0d7224 */ /* 0x001fce00078e00ff */
[----:B------:R-:W-:-:S07]  /*d000*/  LEPC R20, `(.L_x_4112) ;  /* 0x000000001014794e */ /* 0x000fce0000000000 */
[----:B-1---5:R-:W-:Y:S05]  /*d010*/  CALL.ABS.NOINC R2 ;  /* 0x0000000002007343 */ /* 0x022fea0003c00000 */
.L_x_4112:
[----:B------:R0:W1:Y:S01]  /*d020*/  LDC.64 R2, c[0x4][R16] ;  /* 0x0100000010027b82 */ /* 0x0000620000000a00 */
[----:B------:R-:W-:Y:S01]  /*d030*/  ULDC.64 UR4, c[0x4][0x90] ;  /* 0x0100240000047ab9 */ /* 0x000fe20000000a00 */
[----:B------:R-:W-:Y:S01]  /*d040*/  ULDC.64 UR6, c[0x4][0x98] ;  /* 0x0100260000067ab9 */ /* 0x000fe20000000a00 */
[----:B------:R-:W-:Y:S01]  /*d050*/  MOV R4, UR4 ;  /* 0x0000000400047c02 */ /* 0x000fe20008000f00 */
[----:B------:R-:W-:Y:S01]  /*d060*/  IMAD.U32 R5, RZ, RZ, UR5 ;  /* 0x00000005ff057e24 */ /* 0x000fe2000f8e00ff */
[----:B------:R-:W-:Y:S01]  /*d070*/  ULDC.64 UR4, c[0x4][0x18] ;  /* 0x0100060000047ab9 */ /* 0x000fe20000000a00 */
[----:B------:R-:W-:Y:S01]  /*d080*/  MOV R6, UR6 ;  /* 0x0000000600067c02 */ /* 0x000fe20008000f00 */
[----:B------:R-:W-:Y:S01]  /*d090*/  IMAD.U32 R7, RZ, RZ, UR7 ;  /* 0x00000007ff077e24 */ /* 0x000fe2000f8e00ff */
[----:B------:R-:W-:Y:S01]  /*d0a0*/  MOV R10, UR4 ;  /* 0x00000004000a7c02 */ /* 0x000fe20008000f00 */
[----:B------:R-:W-:Y:S01]  /*d0b0*/  IMAD.U32 R11, RZ, RZ, UR5 ;  /* 0x00000005ff0b7e24 */ /* 0x000fe2000f8e00ff */
[----:B------:R-:W-:Y:S01]  /*d0c0*/  MOV R8, 0x70 ;  /* 0x0000007000087802 */ /* 0x000fe20000000f00 */
[----:B------:R-:W-:Y:S01]  /*d0d0*/  IMAD.MOV.U32 R12, RZ, RZ, 0x1 ;  /* 0x00000001ff0c7424 */ /* 0x000fe200078e00ff */
[----:B0-----:R-:W-:-:S07]  /*d0e0*/  MOV R13, RZ ;  /* 0x000000ff000d7202 */ /* 0x001fce0000000f00 */
[----:B------:R-:W-:-:S07]  /*d0f0*/  LEPC R20, `(.L_x_4111) ;  /* 0x000000001014794e */ /* 0x000fce0000000000 */
[----:B-1----:R-:W-:Y:S05]  /*d100*/  CALL.ABS.NOINC R2 ;  /* 0x0000000002007343 */ /* 0x002fea0003c00000 */
.L_x_4111:
[----:B------:R-:W0:Y:S01]  /*d110*/  LDC.64 R2, c[0x0][0x9f8] ;  /* 0x00027e00ff027b82 */ /* 0x000e220000000a00 */
[----:B------:R-:W-:-:S07]  /*d120*/  IMAD.MOV.U32 R24, RZ, RZ, R17 ;  /* 0x000000ffff187224 */ /* 0x000fce00078e0011 */
[----:B------:R-:W1:Y:S01]  /*d130*/  LDC R37, c[0x0][0x430] ;  /* 0x00010c00ff257b82 */ /* 0x000e620000000800 */
[----:B------:R-:W-:Y:S01]  /*d140*/  SHF.L.U32 R36, R30, 0x4, RZ ;  /* 0x000000041e247819 */ /* 0x000fe200000006ff */
[----:B------:R-:W-:Y:S01]  /*d150*/  ULDC UR4, c[0x0][0x320] ;  /* 0x0000c80000047ab9 */ /* 0x000fe20000000800 */
[----:B0-----:R-:W-:-:S04]  /*d160*/  ISETP.NE.U32.AND P0, PT, R2, RZ, PT ;  /* 0x000000ff0200720c */ /* 0x001fc80003f05070 */
[----:B------:R-:W-:-:S13]  /*d170*/  ISETP.NE.AND.EX P0, PT, R3, RZ, PT, P0 ;  /* 0x000000ff0300720c */ /* 0x000fda0003f05300 */
[----:B------:R-:W0:Y:S02]  /*d180*/  @P0 LDC.64 R2, c[0x0][0x9f8] ;  /* 0x00027e00ff020b82 */ /* 0x000e240000000a00 */
[----:B0-----:R-:W-:-:S05]  /*d190*/  @P0 IMAD.WIDE R2, R17, 0x4, R2 ;  /* 0x0000000411020825 */ /* 0x001fca00078e0202 */
[----:B------:R0:W2:Y:S01]  /*d1a0*/  @P0 LDG.E R24, desc[UR36][R2.64] ;  /* 0x0000002402180981 */ /* 0x0000a2000c1e1900 */
[----:B------:R-:W-:Y:S02]  /*d1b0*/  LOP3.LUT R6, R30, 0x7f, RZ, 0xc0, !PT ;  /* 0x0000007f1e067812 */ /* 0x000fe400078ec0ff */
[----:B------:R-:W-:Y:S02]  /*d1c0*/  LOP3.LUT R36, R36, 0x70, RZ, 0xc0, !PT ;  /* 0x0000007024247812 */ /* 0x000fe400078ec0ff */
[----:B------:R-:W-:Y:S02]  /*d1d0*/  SHF.R.U32.HI R35, RZ, 0x3, R6 ;  /* 0x00000003ff237819 */ /* 0x000fe40000011606 */
[----:B------:R-:W-:Y:S02]  /*d1e0*/  LEA R18, R25, 0xffffffc0, 0x6 ;  /* 0xffffffc019127811 */ /* 0x000fe400078e30ff */
[----:B------:R-:W-:Y:S02]  /*d1f0*/  LOP3.LUT R31, R36, R35, RZ, 0xfc, !PT ;  /* 0x00000023241f7212 */ /* 0x000fe400078efcff */
[----:B-1----:R-:W-:-:S02]  /*d200*/  ISETP.NE.AND P1, PT, R37, 0x1, PT ;  /* 0x000000012500780c */ /* 0x002fc40003f25270 */
[----:B------:R-:W-:Y:S01]  /*d210*/  LOP3.LUT R16, R16, 0xfffffbff, RZ, 0xc0, !PT ;  /* 0xfffffbff10107812 */ /* 0x000fe200078ec0ff */
[----:B------:R-:W-:-:S05]  /*d220*/  IMAD.IADD R5, R31, 0x1, R18 ;  /* 0x000000011f057824 */ /* 0x000fca00078e0212 */
[C---:B------:R-:W-:Y:S02]  /*d230*/  ISETP.GE.AND P0, PT, R5.reuse, UR40, PT ;  /* 0x0000002805007c0c */ /* 0x040fe4000bf06270 */
[----:B-----5:R-:W-:Y:S02]  /*d240*/  IADD3 R19, R5, R28, RZ ;  /* 0x0000001c05137210 */ /* 0x020fe40007ffe0ff */
[----:B------:R-:W-:Y:S01]  /*d250*/  ISETP.GT.U32.OR P0, PT, R31, 0x3f, P0 ;  /* 0x0000003f1f00780c */ /* 0x000fe20000704470 */
[----:B------:R-:W1:Y:S01]  /*d260*/  @P1 LDC R0, c[0x0][0x434] ;  /* 0x00010d00ff001b82 */ /* 0x000e620000000800 */
[----:B------:R-:W-:Y:S01]  /*d270*/  @P1 LOP3.LUT R16, R16, 0x400, RZ, 0xfc, !PT ;  /* 0x0000040010101812 */ /* 0x000fe200078efcff */
[----:B------:R-:W-:-:S06]  /*d280*/  IMAD.MOV.U32 R7, RZ, RZ, R19 ;  /* 0x000000ffff077224 */ /* 0x000fcc00078e0013 */
        /* <DEDUP_REMOVED lines=15> */
[----:B------:R-:W-:Y:S02]  /*d380*/  IADD3 R0, -R7, RZ, RZ ;  /* 0x000000ff07007210 */ /* 0x000fe40007ffe1ff */
[----:B------:R-:W-:Y:S02]  /*d390*/  CS2R R26, SRZ ;  /* 0x00000000001a7805 */ /* 0x000fe4000001ff00 */
[----:B------:R-:W-:Y:S01]  /*d3a0*/  LOP3.LUT R16, R16, 0xffffffdf, RZ, 0xc0, !PT ;  /* 0xffffffdf10107812 */ /* 0x000fe200078ec0ff */
[----:B------:R-:W-:Y:S02]  /*d3b0*/  IMAD R19, R37, R0, R19 ;  /* 0x0000000025137224 */ /* 0x000fe400078e0213 */
[----:B0-----:R-:W-:-:S05]  /*d3c0*/  IMAD.SHL.U32 R4, R30, 0x8, RZ ;  /* 0x000000081e047824 */ /* 0x001fca00078e00ff */
        /* <DEDUP_REMOVED lines=23> */
[----:B--2---:R-:W-:Y:S02]  /*d540*/  @!P0 SHF.R.S32.HI R27, RZ, 0x1f, R5 ;  /* 0x0000001fff1b8819 */ /* 0x004fe40000011405 */
[----:B------:R-:W-:Y:S02]  /*d550*/  @!P0 MOV R26, R5 ;  /* 0x00000005001a8202 */ /* 0x000fe40000000f00 */
[----:B------:R-:W-:Y:S01]  /*d560*/  ISETP.GE.AND P0, PT, R3, UR4, PT ;  /* 0x0000000403007c0c */ /* 0x000fe2000bf06270 */
[----:B------:R-:W-:Y:S01]  /*d570*/  IMAD.SHL.U32 R3, R0, 0x2, RZ ;  /* 0x0000000200037824 */ /* 0x000fe200078e00ff */
[----:B------:R-:W-:Y:S02]  /*d580*/  SEL R0, RZ, 0x1, P5 ;  /* 0x00000001ff007807 */ /* 0x000fe40002800000 */
[----:B------:R-:W-:-:S02]  /*d590*/  SEL R34, RZ, 0x40, P0 ;  /* 0x00000040ff227807 */ /* 0x000fc40000000000 */
[----:B------:R-:W-:Y:S02]  /*d5a0*/  ISETP.GE.AND P0, PT, R2, UR4, PT ;  /* 0x0000000402007c0c */ /* 0x000fe4000bf06270 */
        /* <DEDUP_REMOVED lines=13> */
.L_x_4155:
        /* <DEDUP_REMOVED lines=14> */
.L_x_4114:
[----:B------:R-:W-:-:S04]  /*d760*/  MOV R0, 0x1 ;  /* 0x0000000100007802 */ /* 0x000fc80000000f00 */
[----:B------:R-:W-:-:S04]  /*d770*/  SHF.L.U32 R0, R0, 0x1f, RZ ;  /* 0x0000001f00007819 */ /* 0x000fc800000006ff */
[----:B------:R-:W0:Y:S02]  /*d780*/  SYNCS.PHASECHK.TRANS64.TRYWAIT P0, [UR45+0x28c40], R0 ;  /* 0x028c4000ff0075a7 */ /* 0x000e24000800016d */
[----:B0-----:R-:W-:Y:S05]  /*d790*/  @!P0 BRA `(.L_x_4115) ;  /* 0x0000002800c88947 */ /* 0x001fea0003800000 */
.L_x_4156:
        /* <DEDUP_REMOVED lines=38> */
[----:B0-----:R-:W-:-:S04]  /*da00*/  @P0 LEA R14, P1, R22, R14, 0x1 ;  /* 0x0000000e160e0211 */ /* 0x001fc800078208ff */
[----:B-1----:R-:W-:Y:S01]  /*da10*/  @P0 IADD3.X R3, RZ, R2, RZ, P1, !PT ;  /* 0x00000002ff030210 */ /* 0x002fe20000ffe4ff */
[----:B------:R-:W-:Y:S02]  /*da20*/  @P0 IMAD.MOV.U32 R2, RZ, RZ, R14 ;  /* 0x000000ffff020224 */ /* 0x000fe400078e000e */
[----:B------:R-:W0:Y:S04]  /*da30*/  SHFL.IDX PT, R14, R0, 0x1, 0x181f ;  /* 0x00381f00000e7f89 */ /* 0x000e2800000e0000 */
[----:B------:R0:W-:Y:S01]  /*da40*/  @P0 LDGSTS.E.BYPASS.LTC128B.128 [R7+0x22400], desc[UR36][R2.64], !P2 ;  /* 0x2240000002070fae */ /* 0x0001e2000d101d64 */
[----:B------:R-:W-:-:S13]  /*da50*/  ISETP.GE.AND P0, PT, R18, 0x11, PT ;  /* 0x000000111200780c */ /* 0x000fda0003f06270 */
[----:B------:R-:W-:Y:S02]  /*da60*/  @P0 LEA R9, R30, UR45, 0x1 ;  /* 0x0000002d1e090c11 */ /* 0x000fe4000f8e08ff */
[----:B0-----:R-:W-:Y:S02]  /*da70*/  @P0 LEA R2, P1, R22, R14, 0x1 ;  /* 0x0000000e16020211 */ /* 0x001fe400078208ff */
[----:B------:R-:W0:Y:S02]  /*da80*/  SHFL.IDX PT, R14, R0, 0x2, 0x181f ;  /* 0x00581f00000e7f89 */ /* 0x000e2400000e0000 */
[----:B------:R-:W-:Y:S02]  /*da90*/  @P0 IADD3.X R3, RZ, R4, RZ, P1, !PT ;  /* 0x00000004ff030210 */ /* 0x000fe40000ffe4ff */
        /* <DEDUP_REMOVED lines=9> */
.L_x_4166:
        /* <DEDUP_REMOVED lines=15> */
.L_x_4117:
        /* <DEDUP_REMOVED lines=17> */
[----:B------:R-:W-:Y:S01]  /*dd30*/  MOV R11, UR9 ;  /* 0x00000009000b7c02 */ /* 0x000fe20008000f00 */
[----:B------:R-:W-:Y:S01]  /*dd40*/  IMAD.MOV.U32 R8, RZ, RZ, 0x70 ;  /* 0x00000070ff087424 */ /* 0x000fe200078e00ff */
[----:B------:R-:W-:Y:S01]  /*dd50*/  MOV R12, 0x1 ;  /* 0x00000001000c7802 */ /* 0x000fe20000000f00 */
[----:B------:R-:W-:-:S07]  /*dd60*/  IMAD.MOV.U32 R13, RZ, RZ, RZ ;  /* 0x000000ffff0d7224 */ /* 0x000fce00078e00ff */
[----:B------:R-:W-:-:S07]  /*dd70*/  LEPC R20, `(.L_x_4118) ;  /* 0x000000001014794e */ /* 0x000fce0000000000 */
[----:B0-----:R-:W-:Y:S05]  /*dd80*/  CALL.ABS.NOINC R2 ;  /* 0x0000000002007343 */ /* 0x001fea0003c00000 */
.L_x_4118:
[----:B------:R-:W-:Y:S01]  /*dd90*/  UISETP.NE.AND UP0, UPT, UR47, URZ, UPT ;  /* 0x0000003f2f00728c */ /* 0x000fe2000bf05270 */
[----:B------:R-:W0:Y:S01]  /*dda0*/  S2R R20, SR_CTAID.Z ;  /* 0x0000000000147919 */ /* 0x000e220000002700 */
[----:B------:R-:W-:Y:S01]  /*ddb0*/  MOV R0, UR46 ;  /* 0x0000002e00007c02 */ /* 0x000fe20008000f00 */
[----:B------:R-:W-:Y:S01]  /*ddc0*/  ULDC.64 UR8, c[0x0][0x2d8] ;  /* 0x0000b60000087ab9 */ /* 0x000fe20000000a00 */
[----:B------:R-:W-:Y:S02]  /*ddd0*/  R2UR UR6, R23 ;  /* 0x00000000170672ca */ /* 0x000fe400000e0000 */
[----:B------:R-:W-:Y:S01]  /*dde0*/  PLOP3.LUT P0, PT, PT, PT, UP0, 0x80, 0x0 ;  /* 0x000000000000781c */ /* 0x000fe20003f0f008 */
[----:B------:R-:W-:-:S04]  /*ddf0*/  IMAD R9, R0, 0x40, R31 ;  /* 0x0000004000097824 */ /* 0x000fc800078e021f */
[----:B------:R-:W-:Y:S01]  /*de00*/  @UP0 ULDC UR4, c[0x0][0x44c] ;  /* 0x0001130000040ab9 */ /* 0x000fe20000000800 */
[----:B------:R-:W-:-:S05]  /*de10*/  MOV R7, R9 ;  /* 0x0000000900077202 */ /* 0x000fca0000000f00 */
[----:B------:R-:W-:Y:S02]  /*de20*/  UIMAD UR6, UR6, UR8, URZ ;  /* 0x00000008060672a4 */ /* 0x000fe4000f8e023f */
        /* <DEDUP_REMOVED lines=10> */
[----:B------:R-:W-:Y:S01]  /*ded0*/  MOV R4, UR4 ;  /* 0x0000000400047c02 */ /* 0x000fe20008000f00 */
[----:B------:R-:W-:Y:S02]  /*dee0*/  IMAD R6, R6, UR8, RZ ;  /* 0x0000000806067c24 */ /* 0x000fe4000f8e02ff */
[----:B------:R-:W-:Y:S01]  /*def0*/  IMAD.U32 R5, RZ, RZ, UR5 ;  /* 0x00000005ff057e24 */ /* 0x000fe2000f8e00ff */
[----:B------:R-:W-:Y:S01]  /*df00*/  MOV R2, R4 ;  /* 0x0000000400027202 */ /* 0x000fe20000000f00 */
[----:B------:R-:W-:Y:S01]  /*df10*/  IMAD.U32 R3, RZ, RZ, UR6 ;  /* 0x00000006ff037e24 */ /* 0x000fe2000f8e00ff */
[----:B------:R-:W-:Y:S01]  /*df20*/  SHF.R.S32.HI R4, RZ, 0x1f, R7 ;  /* 0x0000001fff047819 */ /* 0x000fe20000011407 */
[C---:B------:R-:W-:Y:S01]  /*df30*/  IMAD R5, R20.reuse, UR9, R6 ;  /* 0x0000000914057c24 */ /* 0x040fe2000f8e0206 */
[----:B------:R-:W-:Y:S01]  /*df40*/  ULDC.64 UR4, c[0x0][0x2d0] ;  /* 0x0000b40000047ab9 */ /* 0x000fe20000000a00 */
[----:B------:R-:W-:-:S04]  /*df50*/  IMAD.WIDE.U32 R2, R20, UR8, R2 ;  /* 0x0000000814027c25 */ /* 0x000fc8000f8e0002 */
[----:B------:R-:W-:Y:S01]  /*df60*/  IMAD.IADD R3, R3, 0x1, R5 ;  /* 0x0000000103037824 */ /* 0x000fe200078e0205 */
[C---:B------:R-:W-:Y:S01]  /*df70*/  IADD3 R5, -R7.reuse, RZ, RZ ;  /* 0x000000ff07057210 */ /* 0x040fe20007ffe1ff */
[----:B------:R-:W-:Y:S02]  /*df80*/  IMAD R4, R4, UR4, RZ ;  /* 0x0000000404047c24 */ /* 0x000fe4000f8e02ff */
[----:B------:R-:W-:-:S04]  /*df90*/  IMAD.WIDE.U32 R2, R7, UR4, R2 ;  /* 0x0000000407027c25 */ /* 0x000fc8000f8e0002 */
[----:B-1----:R-:W-:Y:S02]  /*dfa0*/  IMAD R5, R0, R5, R9 ;  /* 0x0000000500057224 */ /* 0x002fe400078e0209 */
        /* <DEDUP_REMOVED lines=9> */
[----:B------:R-:W-:Y:S01]  /*e040*/  ULDC UR4, c[0x0][0x2b8] ;  /* 0x0000ae0000047ab9 */ /* 0x000fe20000000800 */
[----:B------:R-:W-:Y:S02]  /*e050*/  IADD3 R5, R3, R7, RZ ;  /* 0x0000000703057210 */ /* 0x000fe40007ffe0ff */
[----:B------:R-:W-:Y:S02]  /*e060*/  ISETP.GE.AND P1, PT, R22, UR4, PT ;  /* 0x0000000416007c0c */ /* 0x000fe4000bf26270 */
[----:B------:R-:W-:Y:S01]  /*e070*/  LEA.HI.X R5, R2, UR5, R5, 0x1, P0 ;  /* 0x0000000502057c11 */ /* 0x000fe200080f0c05 */
[----:B------:R-:W-:-:S03]  /*e080*/  UMOV UR5, 0xffffffff ;  /* 0xffffffff00057882 */ /* 0x000fc60000000000 */
[----:B------:R-:W-:Y:S07]  /*e090*/  BRA.DIV UR5, `(.L_x_4119) ;  /* 0x0000002605c07947 */ /* 0x000fee000b800000 */
[----:B------:R-:W0:Y:S01]  /*e0a0*/  SHFL.IDX PT, R14, R4, RZ, 0x181f ;  /* 0x00181fff040e7589 */ /* 0x000e2200000e0000 */
[----:B------:R-:W-:Y:S01]  /*e0b0*/  IMAD.U32 R6, RZ, RZ, UR46 ;  /* 0x0000002eff067e24 */ /* 0x000fe2000f8e00ff */
[----:B------:R-:W-:Y:S02]  /*e0c0*/  ULDC UR4, c[0x0][0x288] ;  /* 0x0000a20000047ab9 */ /* 0x000fe40000000800 */
[----:B------:R-:W1:Y:S01]  /*e0d0*/  SHFL.IDX PT, R2, R5, RZ, 0x181f ;  /* 0x00181fff05027589 */ /* 0x000e6200000e0000 */
[----:B------:R-:W-:Y:S01]  /*e0e0*/  IMAD R0, R0, UR4, RZ ;  /* 0x0000000400007c24 */ /* 0x000fe2000f8e02ff */
[----:B------:R-:W-:Y:S02]  /*e0f0*/  LEA R7, R6, R35, 0x6 ;  /* 0x0000002306077211 */ /* 0x000fe400078e30ff */
[----:B------:R-:W-:Y:S02]  /*e100*/  SHFL.IDX PT, R6, R5, 0x1, 0x181f ;  /* 0x00381f0005067f89 */ /* 0x000fe400000e0000 */
[C---:B------:R-:W-:Y:S01]  /*e110*/  ISETP.GE.AND P0, PT, R7.reuse, R0, PT ;  /* 0x000000000700720c */ /* 0x040fe20003f06270 */
[----:B------:R-:W-:-:S12]  /*e120*/  VIADD R11, R7, 0x10 ;  /* 0x00000010070b7836 */ /* 0x000fd80000000000 */
[----:B------:R-:W-:Y:S02]  /*e130*/  @!P0 LEA R9, R30, UR45, 0x1 ;  /* 0x0000002d1e098c11 */ /* 0x000fe4000f8e08ff */
[----:B0-----:R-:W-:-:S05]  /*e140*/  @!P0 LEA R14, P2, R22, R14, 0x1 ;  /* 0x0000000e160e8211 */ /* 0x001fca00078408ff */
[----:B-1----:R-:W-:Y:S01]  /*e150*/  @!P0 IMAD.X R3, RZ, RZ, R2, P2 ;  /* 0x000000ffff038224 */ /* 0x002fe200010e0602 */
[----:B------:R-:W-:Y:S02]  /*e160*/  @!P0 MOV R2, R14 ;  /* 0x0000000e00028202 */ /* 0x000fe40000000f00 */
        /* <DEDUP_REMOVED lines=13> */
[----:B------:R0:W2:Y:S02]  /*e240*/  SHFL.IDX PT, R14, R4, 0x3, 0x181f ;  /* 0x00781f00040e7f89 */ /* 0x0000a400000e0000 */
[----:B-1----:R-:W-:Y:S02]  /*e250*/  @!P0 IADD3.X R3, RZ, R6, RZ, P2, !PT ;  /* 0x00000006ff038210 */ /* 0x002fe400017fe4ff */
[----:B------:R0:W1:Y:S04]  /*e260*/  SHFL.IDX PT, R6, R5, 0x3, 0x181f ;  /* 0x00781f0005067f89 */ /* 0x00006800000e0000 */
[----:B------:R0:W-:Y:S03]  /*e270*/  @!P0 LDGSTS.E.BYPASS.LTC128B.128 [R9+0x21400], desc[UR36][R2.64], !P1 ;  /* 0x2140000002098fae */ /* 0x0001e6000c901d64 */
.L_x_4175:
[----:B------:R-:W-:-:S05]  /*e280*/  VIADD R7, R7, 0x30 ;  /* 0x0000003007077836 */ /* 0x000fca0000000000 */
[----:B------:R-:W-:Y:S01]  /*e290*/  ISETP.GE.AND P0, PT, R7, R0, PT ;  /* 0x000000000700720c */ /* 0x000fe20003f06270 */
[----:B------:R-:W-:-:S05]  /*e2a0*/  IMAD.MOV.U32 R0, RZ, RZ, 0x1 ;  /* 0x00000001ff007424 */ /* 0x000fca00078e00ff */
[----:B------:R-:W-:-:S07]  /*e2b0*/  SHF.L.U32 R0, R0, 0x1f, RZ ;  /* 0x0000001f00007819 */ /* 0x000fce00000006ff */
[----:B0-2---:R-:W-:Y:S02]  /*e2c0*/  @!P0 LEA R2, P2, R22, R14, 0x1 ;  /* 0x0000000e16028211 */ /* 0x005fe400078408ff */
[----:B------:R-:W-:Y:S02]  /*e2d0*/  @!P0 LEA R5, R30, UR45, 0x1 ;  /* 0x0000002d1e058c11 */ /* 0x000fe4000f8e08ff */
[----:B-1----:R-:W-:-:S05]  /*e2e0*/  @!P0 IADD3.X R3, RZ, R6, RZ, P2, !PT ;  /* 0x00000006ff038210 */ /* 0x002fca00017fe4ff */
        /* <DEDUP_REMOVED lines=11> */
.L_x_4176:
[----:B------:R-:W-:-:S13]  /*e3a0*/  ISETP.NE.AND P0, PT, R33, 0x3, PT ;  /* 0x000000032100780c */ /* 0x000fda0003f05270 */
[----:B------:R-:W-:Y:S05]  /*e3b0*/  @!P0 BRA `(.L_x_4121) ;  /* 0x0000000000048947 */ /* 0x000fea0003800000 */
[----:B------:R-:W-:Y:S01]  /*e3c0*/  BPT.TRAP 0x1 ;  /* 0x000000040000795c */ /* 0x000fe20000300000 */
.L_x_4121:
[----:B------:R-:W1:Y:S02]  /*e3d0*/  SYNCS.PHASECHK.TRANS64.TRYWAIT P0, [UR45+0x28c60], R0 ;  /* 0x028c6000ff0075a7 */ /* 0x000e64000800016d */
[----:B-1----:R-:W-:Y:S05]  /*e3e0*/  @!P0 BRA `(.L_x_4122) ;  /* 0x0000002800308947 */ /* 0x002fea0003800000 */
.L_x_4177:
        /* <DEDUP_REMOVED lines=12> */
[----:B------:R-:W-:Y:S01]  /*e4b0*/  IMAD.IADD R3, R3, 0x1, R5 ;  /* 0x0000000103037824 */ /* 0x000fe200078e0205 */
[----:B------:R-:W-:Y:S02]  /*e4c0*/  MOV R5, UR6 ;  /* 0x0000000600057c02 */ /* 0x000fe40008000f00 */
        /* <DEDUP_REMOVED lines=73> */
[----:B------:R-:W-:Y:S02]  /*e960*/  ISETP.LT.OR P6, PT, R18, 0x21, P6 ;  /* 0x000000211200780c */ /* 0x000fe400037c1670 */
[----:B--2---:R-:W-:-:S11]  /*e970*/  MOV R4, RZ ;  /* 0x000000ff00047202 */ /* 0x004fd60000000f00 */
        /* <DEDUP_REMOVED lines=16> */
.L_x_4187:
        /* <DEDUP_REMOVED lines=30> */
.L_x_4124:
[----:B------:R-:W-:Y:S01]  /*ec60*/  IADD3 R25, R25, -0x2, RZ ;  /* 0xfffffffe19197810 */ /* 0x000fe20007ffe0ff */
[----:B------:R-:W-:Y:S01]  /*ec70*/  SYNCS.ARRIVE.TRANS64.A1T0 RZ, [UR45+0x28c50], RZ ;  /* 0x028c50ffffff79a7 */ /* 0x000fe2000810002d */
[----:B------:R-:W-:Y:S01]  /*ec80*/  BSSY B0, `(.L_x_4108) ;  /* 0x00000f1000007945 */ /* 0x000fe20003800000 */
[----:B------:R-:W-:Y:S01]  /*ec90*/  IMAD.MOV.U32 R21, RZ, RZ, 0x1 ;  /* 0x00000001ff157424 */ /* 0x000fe200078e00ff */
[----:B------:R-:W-:Y:S02]  /*eca0*/  ISETP.GE.AND P0, PT, R25, UR48, PT ;  /* 0x0000003019007c0c */ /* 0x000fe4000bf06270 */
[----:B------:R-:W-:-:S11]  /*ecb0*/  MOV R0, 0x1 ;  /* 0x0000000100007802 */ /* 0x000fd60000000f00 */
[----:B------:R-:W-:Y:S05]  /*ecc0*/  @!P0 BRA `(.L_x_4125) ;  /* 0x0000000c00b08947 */ /* 0x000fea0003800000 */
[----:B------:R-:W-:Y:S01]  /*ecd0*/  UIADD3 UR4, UR44, 0x1, URZ ;  /* 0x000000012c047890 */ /* 0x000fe2000fffe03f */
[----:B------:R-:W-:Y:S01]  /*ece0*/  LOP3.LUT R0, RZ, UR41, RZ, 0x33, !PT ;  /* 0x00000029ff007c12 */ /* 0x000fe2000f8e33ff */
[----:B------:R-:W-:Y:S01]  /*ecf0*/  ULOP3.LUT UR5, URZ, UR42, URZ, 0x33, !UPT ;  /* 0x0000002a3f057292 */ /* 0x000fe2000f8e333f */
[----:B------:R-:W-:Y:S01]  /*ed00*/  IADD3 R35, R36, R28, R35 ;  /* 0x0000001c24237210 */ /* 0x000fe20007ffe023 */
[----:B------:R-:W-:Y:S01]  /*ed10*/  UIMAD UR4, UR4, UR38, URZ ;  /* 0x00000026040472a4 */ /* 0x000fe2000f8e023f */
[----:B------:R-:W-:Y:S01]  /*ed20*/  LOP3.LUT R28, R34, 0x40, RZ, 0xc0, !PT ;  /* 0x00000040221c7812 */ /* 0x000fe200078ec0ff */
[----:B------:R-:W-:Y:S01]  /*ed30*/  IMAD.MOV.U32 R21, RZ, RZ, 0x1 ;  /* 0x00000001ff157424 */ /* 0x000fe200078e00ff */
[----:B------:R-:W-:Y:S01]  /*ed40*/  LOP3.LUT R25, R17, 0x80, RZ, 0xc0, !PT ;  /* 0x0000008011197812 */ /* 0x000fe200078ec0ff */
[----:B------:R-:W-:Y:S01]  /*ed50*/  VIADD R2, R35, 0xffffff40 ;  /* 0xffffff4023027836 */ /* 0x000fe20000000000 */
[----:B------:R-:W-:Y:S02]  /*ed60*/  SHF.R.U32.HI R28, RZ, 0x2, R28 ;  /* 0x00000002ff1c7819 */ /* 0x000fe4000001161c */
[----:B------:R-:W-:-:S02]  /*ed70*/  LOP3.LUT R3, RZ, UR4, RZ, 0x33, !PT ;  /* 0x00000004ff037c12 */ /* 0x000fc4000f8e33ff */
[----:B------:R-:W-:Y:S02]  /*ed80*/  SHF.R.U32.HI R25, RZ, 0x3, R25 ;  /* 0x00000003ff197819 */ /* 0x000fe40000011619 */
[----:B------:R-:W-:Y:S02]  /*ed90*/  VIMNMX3 R3, R0, UR5, R3, !PT ;  /* 0x0000000500037c0f */ /* 0x000fe4000f800103 */
[----:B------:R-:W-:Y:S02]  /*eda0*/  MOV R0, 0x1 ;  /* 0x0000000100007802 */ /* 0x000fe40000000f00 */
[C---:B------:R-:W-:Y:S01]  /*edb0*/  IADD3 R22, -R3.reuse, -0x2, RZ ;  /* 0xfffffffe03167810 */ /* 0x040fe20007ffe1ff */
[----:B------:R-:W-:-:S07]  /*edc0*/  IMAD R9, R3, -0x40, R2 ;  /* 0xffffffc003097824 */ /* 0x000fce00078e0202 */
.L_x_4140:
[----:B------:R-:W-:Y:S01]  /*edd0*/  ISETP.NE.AND P1, PT, R37, 0x1, PT ;  /* 0x000000012500780c */ /* 0x000fe20003f25270 */
[----:B------:R-:W-:Y:S01]  /*ede0*/  BSSY B1, `(.L_x_4126) ;  /* 0x0000014000017945 */ /* 0x000fe20003800000 */
[----:B------:R-:W-:Y:S01]  /*edf0*/  ISETP.GT.U32.AND P0, PT, R31, 0x3f, PT ;  /* 0x0000003f1f00780c */ /* 0x000fe20003f04070 */
[----:B------:R-:W-:Y:S01]  /*ee00*/  IMAD.MOV.U32 R6, RZ, RZ, RZ ;  /* 0x000000ffff067224 */ /* 0x000fe200078e00ff */
[----:B------:R-:W-:-:S09]  /*ee10*/  MOV R7, R9 ;  /* 0x0000000900077202 */ /* 0x000fd20000000f00 */
        /* <DEDUP_REMOVED lines=16> */
.L_x_4127:
[----:B------:R-:W-:Y:S05]  /*ef20*/  BSYNC B1 ;  /* 0x0000000000017941 */ /* 0x000fea0003800000 */
.L_x_4126:
[----:B------:R-:W-:-:S13]  /*ef30*/  ISETP.NE.AND P0, PT, R33, 0x3, PT ;  /* 0x000000032100780c */ /* 0x000fda0003f05270 */
[----:B------:R-:W-:Y:S05]  /*ef40*/  @!P0 BRA `(.L_x_4128) ;  /* 0x0000000000048947 */ /* 0x000fea0003800000 */
[----:B------:R-:W-:Y:S01]  /*ef50*/  BPT.TRAP 0x1 ;  /* 0x000000040000795c */ /* 0x000fe20000300000 */
.L_x_4128:
[----:B------:R-:W-:Y:S01]  /*ef60*/  LEA R10, R0, UR45, 0x3 ;  /* 0x0000002d000a7c11 */ /* 0x000fe2000f8e18ff */
[----:B------:R-:W-:Y:S01]  /*ef70*/  BSSY B1, `(.L_x_4129) ;  /* 0x0000004000017945 */ /* 0x000fe20003800000 */
[----:B------:R-:W-:-:S04]  /*ef80*/  SHF.L.U32 R20, R21, 0x1f, RZ ;  /* 0x0000001f15147819 */ /* 0x000fc800000006ff */
[----:B------:R-:W1:Y:S02]  /*ef90*/  SYNCS.PHASECHK.TRANS64.TRYWAIT P0, [R10+URZ+0x28c40], R20 ;  /* 0x028c40140a0075a7 */ /* 0x000e64000800017f */
[----:B-1----:R-:W-:Y:S05]  /*efa0*/  @!P0 BRA `(.L_x_4130) ;  /* 0x0000002400688947 */ /* 0x002fea0003800000 */
.L_x_4188:
[----:B------:R-:W-:Y:S05]  /*efb0*/  BSYNC B1 ;  /* 0x0000000000017941 */ /* 0x000fea0003800000 */
.L_x_4129:
        /* <DEDUP_REMOVED lines=12> */
[----:B------:R-:W-:-:S04]  /*f080*/  ULDC.64 UR4, c[0x0][0x310] ;  /* 0x0000c40000047ab9 */ /* 0x000fc80000000a00 */
[----:B------:R-:W-:Y:S01]  /*f090*/  IADD3 R3, R3, R5, RZ ;  /* 0x0000000503037210 */ /* 0x000fe20007ffe0ff */
[----:B------:R-:W-:-:S04]  /*f0a0*/  IMAD R5, R18, UR4, RZ ;  /* 0x0000000412057c24 */ /* 0x000fc8000f8e02ff */
[C---:B------:R-:W-:Y:S02]  /*f0b0*/  IMAD R5, R6.reuse, UR5, R5 ;  /* 0x0000000506057c24 */ /* 0x040fe4000f8e0205 */
[----:B------:R-:W-:Y:S01]  /*f0c0*/  IMAD.WIDE.U32 R2, R6, UR4, R2 ;  /* 0x0000000406027c25 */ /* 0x000fe2000f8e0002 */
[----:B------:R-:W-:-:S03]  /*f0d0*/  ULDC.64 UR4, c[0x0][0x308] ;  /* 0x0000c20000047ab9 */ /* 0x000fc60000000a00 */
[----:B------:R-:W-:Y:S01]  /*f0e0*/  IMAD.IADD R3, R3, 0x1, R5 ;  /* 0x0000000103037824 */ /* 0x000fe200078e0205 */
[----:B------:R-:W-:Y:S01]  /*f0f0*/  MOV R5, UR4 ;  /* 0x0000000400057c02 */ /* 0x000fe20008000f00 */
[----:B------:R-:W-:-:S03]  /*f100*/  UIMAD UR4, UR6, UR4, URZ ;  /* 0x00000004060472a4 */ /* 0x000fc6000f8e023f */
[----:B------:R-:W-:Y:S01]  /*f110*/  ULDC.64 UR6, c[0x0][0x2e8] ;  /* 0x0000ba0000067ab9 */ /* 0x000fe20000000a00 */
[----:B------:R-:W-:Y:S02]  /*f120*/  UIMAD UR4, UR39, UR5, UR4 ;  /* 0x00000005270472a4 */ /* 0x000fe4000f8e0204 */
[----:B------:R-:W-:-:S04]  /*f130*/  IMAD.WIDE.U32 R2, R5, UR39, R2 ;  /* 0x0000002705027c25 */ /* 0x000fc8000f8e0002 */
[----:B------:R-:W-:Y:S01]  /*f140*/  VIADD R29, R3, UR4 ;  /* 0x00000004031d7c36 */ /* 0x000fe20008000000 */
[----:B------:R-:W-:Y:S01]  /*f150*/  LEA R26, P0, R2, UR6, 0x1 ;  /* 0x00000006021a7c11 */ /* 0x000fe2000f8008ff */
[----:B------:R-:W-:-:S03]  /*f160*/  UMOV UR4, 0xffffffff ;  /* 0xffffffff00047882 */ /* 0x000fc60000000000 */
[----:B------:R-:W-:Y:S01]  /*f170*/  LEA.HI.X R29, R2, UR7, R29, 0x1, P0 ;  /* 0x00000007021d7c11 */ /* 0x000fe200080f0c1d */
[----:B------:R-:W-:Y:S08]  /*f180*/  BRA.DIV UR4, `(.L_x_4131) ;  /* 0x0000002604047947 */ /* 0x000ff0000b800000 */
        /* <DEDUP_REMOVED lines=10> */
[----:B------:R-:W0:Y:S01]  /*f230*/  SHFL.IDX PT, R14, R26, 0x2, 0x181f ;  /* 0x00581f001a0e7f89 */ /* 0x000e2200000e0000 */
[----:B--2---:R-:W-:-:S03]  /*f240*/  IADD3.X R5, RZ, R3, RZ, P0, !PT ;  /* 0x00000003ff057210 */ /* 0x004fc600007fe4ff */
[----:B------:R-:W2:Y:S04]  /*f250*/  SHFL.IDX PT, R3, R29, 0x2, 0x181f ;  /* 0x00581f001d037f89 */ /* 0x000ea800000e0000 */
[----:B------:R3:W-:Y:S01]  /*f260*/  LDGSTS.E.BYPASS.LTC128B.128 [R27+0x22c00], desc[UR36][R4.64], !P1 ;  /* 0x22c00000041b7fae */ /* 0x0007e2000c901d64 */
[----:B0-----:R-:W-:-:S03]  /*f270*/  IADD3 R2, P0, R14, R8, RZ ;  /* 0x000000080e027210 */ /* 0x001fc60007f1e0ff */
[----:B------:R3:W0:Y:S02]  /*f280*/  SHFL.IDX PT, R14, R26, 0x3, 0x181f ;  /* 0x00781f001a0e7f89 */ /* 0x00062400000e0000 */
[----:B--2---:R-:W-:-:S05]  /*f290*/  IMAD.X R3, RZ, RZ, R3, P0 ;  /* 0x000000ffff037224 */ /* 0x004fca00000e0603 */
[----:B------:R3:W-:Y:S03]  /*f2a0*/  LDGSTS.E.BYPASS.LTC128B.128 [R27+0x23400], desc[UR36][R2.64], !P1 ;  /* 0x23400000021b7fae */ /* 0x0007e6000c901d64 */
.L_x_4198:
[----:B0--3--:R-:W-:-:S04]  /*f2b0*/  IADD3 R2, P0, R14, R8, RZ ;  /* 0x000000080e027210 */ /* 0x009fc80007f1e0ff */
[----:B------:R-:W-:Y:S02]  /*f2c0*/  IADD3.X R3, RZ, R34, RZ, P0, !PT ;  /* 0x00000022ff037210 */ /* 0x000fe400007fe4ff */
[----:B------:R-:W-:-:S03]  /*f2d0*/  PLOP3.LUT P0, PT, PT, PT, PT, 0x80, 0x0 ;  /* 0x000000000000781c */ /* 0x000fc60003f0f070 */
[----:B------:R-:W-:Y:S01]  /*f2e0*/  @!PT LDS RZ, [RZ] ;  /* 0x00000000fffff984 */ /* 0x000fe20000000800 */
[----:B------:R-:W-:Y:S01]  /*f2f0*/  @!PT LDS RZ, [RZ] ;  /* 0x00000000fffff984 */ /* 0x000fe20000000800 */
[----:B------:R-:W-:Y:S01]  /*f300*/  @!PT LDS RZ, [RZ] ;  /* 0x00000000fffff984 */ /* 0x000fe20000000800 */
[----:B------:R0:W-:Y:S01]  /*f310*/  LDGSTS.E.BYPASS.LTC128B.128 [R27+0x23c00], desc[UR36][R2.64], !P1 ;  /* 0x23c00000021b7fae */ /* 0x0001e2000c901d64 */
[----:B------:R-:W-:-:S09]  /*f320*/  NOP ;  /* 0x0000000000007918 */ /* 0x000fd20000000000 */
.L_x_4132:
        /* <DEDUP_REMOVED lines=10> */
.L_x_4133:
[----:B------:R2:W-:Y:S01]  /*f3d0*/  SYNCS.ARRIVE.TRANS64.A1T0 RZ, [R10+URZ+0x28c30], RZ ;  /* 0x028c30ff0aff79a7 */ /* 0x0005e2000810003f */
[----:B------:R-:W-:Y:S05]  /*f3e0*/  @!P2 BRA `(.L_x_4134) ;  /* 0x000000000004a947 */ /* 0x000fea0003800000 */
[----:B------:R-:W-:Y:S01]  /*f3f0*/  BPT.TRAP 0x1 ;  /* 0x000000040000795c */ /* 0x000fe20000300000 */
.L_x_4134:
[----:B------:R-:W3:Y:S01]  /*f400*/  SYNCS.PHASECHK.TRANS64.TRYWAIT P0, [R10+URZ+0x28c60], R20 ;  /* 0x028c60140a0075a7 */ /* 0x000ee2000800017f */
[----:B------:R-:W-:Y:S04]  /*f410*/  BSSY B1, `(.L_x_4135) ;  /* 0x0000002000017945 */ /* 0x000fe80003800000 */
[----:B---3--:R-:W-:Y:S05]  /*f420*/  @!P0 BRA `(.L_x_4136) ;  /* 0x0000002400688947 */ /* 0x008fea0003800000 */
.L_x_4199:
[----:B------:R-:W-:Y:S05]  /*f430*/  BSYNC B1 ;  /* 0x0000000000017941 */ /* 0x000fea0003800000 */
.L_x_4135:
        /* <DEDUP_REMOVED lines=46> */
[----:B------:R-:W-:Y:S01]  /*f720*/  LDGSTS.E.BYPASS.LTC128B.128 [R17+0x8400], desc[UR36][R6.64+0x200], !P4 ;  /* 0x0840020006117fae */ /* 0x000fe2000e101d64 */
[----:B------:R-:W-:-:S03]  /*f730*/  IADD3.X R5, RZ, R5, RZ, P0, !PT ;  /* 0x00000005ff057210 */ /* 0x000fc600007fe4ff */
[----:B------:R-:W0:Y:S04]  /*f740*/  SHFL.IDX PT, R14, R18, 0x2, 0x181f ;  /* 0x00581f00120e7f89 */ /* 0x000e2800000e0000 */
        /* <DEDUP_REMOVED lines=28> */
.L_x_4209:
        /* <DEDUP_REMOVED lines=20> */
.L_x_4138:
        /* <DEDUP_REMOVED lines=10> */
.L_x_4139:
[----:B------:R-:W-:Y:S01]  /*faf0*/  IADD3 R0, R0, 0x1, RZ ;  /* 0x0000000100007810 */ /* 0x000fe20007ffe0ff */
[----:B------:R-:W-:Y:S01]  /*fb00*/  VIADD R22, R22, 0xffffffff ;  /* 0xffffffff16167836 */ /* 0x000fe20000000000 */
[----:B------:R1:W-:Y:S01]  /*fb10*/  SYNCS.ARRIVE.TRANS64.A1T0 RZ, [R10+URZ+0x28c50], RZ ;  /* 0x028c50ff0aff79a7 */ /* 0x0003e2000810003f */
[----:B------:R-:W-:Y:S02]  /*fb20*/  IADD3 R9, R9, -0x40, RZ ;  /* 0xffffffc009097810 */ /* 0x000fe40007ffe0ff */
[----:B------:R-:W-:-:S04]  /*fb30*/  ISETP.NE.AND P0, PT, R0, 0x2, PT ;  /* 0x000000020000780c */ /* 0x000fc80003f05270 */
[----:B------:R-:W-:Y:S02]  /*fb40*/  SEL R0, R0, RZ, P0 ;  /* 0x000000ff00007207 */ /* 0x000fe40000000000 */
[----:B0-----:R-:W-:Y:S02]  /*fb50*/  SEL R2, RZ, 0x1, P0 ;  /* 0x00000001ff027807 */ /* 0x001fe40000000000 */
[----:B------:R-:W-:Y:S02]  /*fb60*/  ISETP.GT.AND P0, PT, R22, UR48, PT ;  /* 0x0000003016007c0c */ /* 0x000fe4000bf04270 */
[----:B------:R-:W-:-:S11]  /*fb70*/  LOP3.LUT R21, R21, R2, RZ, 0x3c, !PT ;  /* 0x0000000215157212 */ /* 0x000fd600078e3cff */
[----:B-1----:R-:W-:Y:S05]  /*fb80*/  @P0 BRA `(.L_x_4140) ;  /* 0xfffffff000900947 */ /* 0x002fea000383ffff */
.L_x_4125:
[----:B------:R-:W-:Y:S05]  /*fb90*/  BSYNC B0 ;  /* 0x0000000000007941 */ /* 0x000fea0003800000 */
.L_x_4108:
[----:B------:R-:W0:Y:S01]  /*fba0*/  S2R R3, SR_CgaCtaId ;  /* 0x0000000000037919 */ /* 0x000e220000008800 */
[----:B------:R-:W-:Y:S01]  /*fbb0*/  MOV R2, 0x400 ;  /* 0x0000040000027802 */ /* 0x000fe20000000f00 */
[----:B------:R-:W-:Y:S01]  /*fbc0*/  BSSY B0, `(.L_x_4141) ;  /* 0x0000005000007945 */ /* 0x000fe20003800000 */
[----:B------:R-:W-:Y:S02]  /*fbd0*/  SHF.L.U32 R4, R4, 0x1f, RZ ;  /* 0x0000001f04047819 */ /* 0x000fe400000006ff */
[----:B0-----:R-:W-:-:S04]  /*fbe0*/  LEA R5, R3, R2, 0x18 ;  /* 0x0000000203057211 */ /* 0x001fc800078ec0ff */
[----:B------:R-:W0:Y:S02]  /*fbf0*/  SYNCS.PHASECHK.TRANS64.TRYWAIT P0, [R5+URZ+0x28c20], R4 ;  /* 0x028c2004050075a7 */ /* 0x000e24000800017f */
[----:B0-----:R-:W-:Y:S05]  /*fc00*/  @!P0 BRA `(.L_x_4142) ;  /* 0x0000002400488947 */ /* 0x001fea0003800000 */
.L_x_4210:
[----:B------:R-:W-:Y:S05]  /*fc10*/  BSYNC B0 ;  /* 0x0000000000007941 */ /* 0x000fea0003800000 */
.L_x_4141:
[----:B------:R-:W-:-:S03]  /*fc20*/  UMOV UR4, 0xffffffff ;  /* 0xffffffff00047882 */ /* 0x000fc60000000000 */
[----:B------:R-:W-:Y:S05]  /*fc30*/  BRA.DIV UR4, `(.L_x_4143) ;  /* 0x0000002604507947 */ /* 0x000fea000b800000 */
[----:B------:R-:W1:Y:S02]  /*fc40*/  S2R R2, SR_TID.X ;  /* 0x0000000000027919 */ /* 0x000e640000002100 */
[----:B-1----:R-:W-:-:S04]  /*fc50*/  SHF.R.U32.HI R2, RZ, 0x5, R2 ;  /* 0x00000005ff027819 */ /* 0x002fc80000011602 */
[----:B------:R-:W-:-:S05]  /*fc60*/  LOP3.LUT R2, R2, 0x3, RZ, 0xc0, !PT ;  /* 0x0000000302027812 */ /* 0x000fca00078ec0ff */
[----:B------:R1:W3:Y:S02]  /*fc70*/  SHFL.IDX PT, R14, R2, RZ, 0x1f ;  /* 0x00001fff020e7589 */ /* 0x0002e400000e0000 */
.L_x_4213:
[----:B---3--:R-:W-:-:S13]  /*fc80*/  ISETP.NE.AND P0, PT, R14, RZ, PT ;  /* 0x000000ff0e00720c */ /* 0x008fda0003f05270 */
[----:B------:R-:W-:Y:S05]  /*fc90*/  @P0 BRA `(.L_x_4051) ;  /* 0x0000000000880947 */ /* 0x000fea0003800000 */
[----:B------:R-:W-:-:S03]  /*fca0*/  UMOV UR4, 0xffffffff ;  /* 0xffffffff00047882 */ /* 0x000fc60000000000 */
[----:B------:R-:W-:Y:S05]  /*fcb0*/  BRA.DIV UR4, `(.L_x_4144) ;  /* 0x0000002604647947 */ /* 0x000fea000b800000 */
[----:B------:R-:W-:-:S13]  /*fcc0*/  ELECT P6, URZ, PT ;  /* 0x00000000003f782f */ /* 0x000fda00038c0000 */
.L_x_4216:
[----:B------:R-:W-:Y:S05]  /*fcd0*/  @!P6 BRA `(.L_x_4051) ;  /* 0x000000000078e947 */ /* 0x000fea0003800000 */
[----:B------:R-:W-:-:S06]  /*fce0*/  ULOP3.LUT UR4, UR43, 0x2, URZ, 0xfc, !UPT ;  /* 0x000000022b047892 */ /* 0x000fcc000f8efc3f */
[----:B-1----:R-:W-:-:S05]  /*fcf0*/  IMAD.U32 R2, RZ, RZ, UR4 ;  /* 0x00000004ff027e24 */ /* 0x002fca000f8e00ff */
[----:B------:R-:W-:-:S13]  /*fd00*/  ISETP.NE.AND P0, PT, R2, 0x3, PT ;  /* 0x000000030200780c */ /* 0x000fda0003f05270 */
[----:B------:R-:W-:Y:S05]  /*fd10*/  @!P0 BRA `(.L_x_4145) ;  /* 0x0000000000048947 */ /* 0x000fea0003800000 */
[----:B------:R-:W-:Y:S01]  /*fd20*/  BPT.TRAP 0x1 ;  /* 0x000000040000795c */ /* 0x000fe20000300000 */
.L_x_4145:
[C---:B0-----:R-:W-:Y:S01]  /*fd30*/  LEA R4, R0.reuse, R5, 0x3 ;  /* 0x0000000500047211 */ /* 0x041fe200078e18ff */
[----:B------:R-:W-:Y:S01]  /*fd40*/  VIADD R0, R0, 0x1 ;  /* 0x0000000100007836 */ /* 0x000fe20000000000 */
[----:B------:R-:W-:-:S04]  /*fd50*/  SHF.L.U32 R3, R21, 0x1f, RZ ;  /* 0x0000001f15037819 */ /* 0x000fc800000006ff */
[----:B------:R-:W0:Y:S01]  /*fd60*/  SYNCS.PHASECHK.TRANS64.TRYWAIT P1, [R4+URZ+0x28c40], R3 ;  /* 0x028c4003040075a7 */ /* 0x000e22000802017f */
[----:B------:R-:W-:-:S04]  /*fd70*/  ISETP.NE.AND P2, PT, R0, 0x2, PT ;  /* 0x000000020000780c */ /* 0x000fc80003f45270 */
[----:B------:R-:W-:Y:S01]  /*fd80*/  SEL R2, RZ, 0x1, P2 ;  /* 0x00000001ff027807 */ /* 0x000fe20001000000 */
[----:B0-----:R-:W-:Y:S08]  /*fd90*/  @!P1 BRA `(.L_x_4146) ;  /* 0x00000024004c9947 */ /* 0x001ff00003800000 */
.L_x_4217:
[----:B------:R-:W-:Y:S02]  /*fda0*/  SEL R0, R0, RZ, P2 ;  /* 0x000000ff00007207 */ /* 0x000fe40001000000 */
[----:B------:R-:W-:Y:S01]  /*fdb0*/  LOP3.LUT R2, R21, R2, RZ, 0x3c, !PT ;  /* 0x0000000215027212 */ /* 0x000fe200078e3cff */
[----:B------:R-:W-:Y:S06]  /*fdc0*/  @!P0 BRA `(.L_x_4147) ;  /* 0x0000000000048947 */ /* 0x000fec0003800000 */
[----:B------:R-:W-:Y:S01]  /*fdd0*/  BPT.TRAP 0x1 ;  /* 0x000000040000795c */ /* 0x000fe20000300000 */
.L_x_4147:
[----:B------:R-:W-:Y:S02]  /*fde0*/  LEA R5, R0, R5, 0x3 ;  /* 0x0000000500057211 */ /* 0x000fe400078e18ff */
[----:B------:R-:W-:-:S04]  /*fdf0*/  SHF.L.U32 R0, R2, 0x1f, RZ ;  /* 0x0000001f02007819 */ /* 0x000fc800000006ff */
[----:B------:R-:W1:Y:S02]  /*fe00*/  SYNCS.PHASECHK.TRANS64.TRYWAIT P1, [R5+URZ+0x28c40], R0 ;  /* 0x028c4000050075a7 */ /* 0x000e64000802017f */
[----:B-1----:R-:W-:Y:S05]  /*fe10*/  @!P1 BRA `(.L_x_4148) ;  /* 0x0000002400409947 */ /* 0x002fea0003800000 */
.L_x_4218:
[----:B------:R-:W-:Y:S05]  /*fe20*/  @!P0 BRA `(.L_x_4149) ;  /* 0x0000000000048947 */ /* 0x000fea0003800000 */
[----:B------:R-:W-:Y:S01]  /*fe30*/  BPT.TRAP 0x1 ;  /* 0x000000040000795c */ /* 0x000fe20000300000 */
.L_x_4149:
[----:B------:R-:W3:Y:S02]  /*fe40*/  SYNCS.PHASECHK.TRANS64.TRYWAIT P1, [R4+URZ+0x28c60], R3 ;  /* 0x028c6003040075a7 */ /* 0x000ee4000802017f */
[----:B---3--:R-:W-:Y:S05]  /*fe50*/  @!P1 BRA `(.L_x_4150) ;  /* 0x0000002400449947 */ /* 0x008fea0003800000 */
.L_x_4219:
[----:B------:R-:W-:Y:S05]  /*fe60*/  @!P0 BRA `(.L_x_4151) ;  /* 0x0000000000048947 */ /* 0x000fea0003800000 */
[----:B------:R-:W-:Y:S01]  /*fe70*/  BPT.TRAP 0x1 ;  /* 0x000000040000795c */ /* 0x000fe20000300000 */
.L_x_4151:
[----:B----4-:R4:W0:Y:S02]  /*fe80*/  SYNCS.PHASECHK.TRANS64.TRYWAIT P0, [R5+URZ+0x28c60], R0 ;  /* 0x028c6000050075a7 */ /* 0x010824000800017f */
[----:B0-----:R-:W-:Y:S05]  /*fe90*/  @!P0 NANOSLEEP.SYNCS 0x989680 ;  /* 0x009896800000895d */ /* 0x001fea0003900000 */
[----:B------:R-:W0:Y:S02]  /*fea0*/  @!P0 SYNCS.PHASECHK.TRANS64 P0, [R5+URZ+0x28c60], R0 ;  /* 0x028c6000050085a7 */ /* 0x000e24000800007f */
[----:B0-----:R-:W-:Y:S05]  /*feb0*/  @!P0 BRA `(.L_x_4151) ;  /* 0xfffffffc00f08947 */ /* 0x001fea000383ffff */
.L_x_4051:
[----:B-1----:R-:W-:Y:S05]  /*fec0*/  BSYNC B6 ;  /* 0x0000000000067941 */ /* 0x002fea0003800000 */
.L_x_4048:
[----:B------:R-:W-:Y:S05]  /*fed0*/  EXIT ;  /* 0x000000000000794d */ /* 0x000fea0003800000 */
.L_x_4056:
[----:B0-----:R-:W-:-:S04]  /*fee0*/  IMAD.U32 R5, RZ, RZ, UR5 ;  /* 0x00000005ff057e24 */ /* 0x001fc8000f8e00ff */
[----:B------:R0:W1:Y:S03]  /*fef0*/  SYNCS.PHASECHK.TRANS64.TRYWAIT P1, [R5+URZ+0x28c50], R2 ;  /* 0x028c5002050075a7 */ /* 0x000066000802017f */
[----:B-1----:R-:W-:Y:S05]  /*ff00*/  @!P1 NANOSLEEP.SYNCS 0x989680 ;  /* 0x009896800000995d */ /* 0x002fea0003900000 */
[----:B------:R-:W1:Y:S02]  /*ff10*/  @!P1 SYNCS.PHASECHK.TRANS64 P1, [R5+URZ+0x28c50], R2 ;  /* 0x028c5002050095a7 */ /* 0x000e64000802007f */
[----:B-1----:R-:W-:Y:S05]  /*ff20*/  @!P1 BRA `(.L_x_4056) ;  /* 0xfffffffc00ec9947 */ /* 0x002fea000383ffff */
[----:B------:R-:W-:Y:S05]  /*ff30*/  BRA `(.L_x_4152) ;  /* 0xffffff14005c7947 */ /* 0x000fea000383ffff */
.L_x_4062:
[----:B-1----:R-:W-:-:S04]  /*ff40*/  MOV R5, UR7 ;  /* 0x0000000700057c02 */ /* 0x002fc80008000f00 */
[----:B------:R1:W2:Y:S03]  /*ff50*/  SYNCS.PHASECHK.TRANS64.TRYWAIT P1, [R5+URZ+0x28c50], R2 ;  /* 0x028c5002050075a7 */ /* 0x0002a6000802017f */
[----:B--2---:R-:W-:Y:S05]  /*ff60*/  @!P1 NANOSLEEP.SYNCS 0x989680 ;  /* 0x009896800000995d */ /* 0x004fea0003900000 */
[----:B------:R-:W2:Y:S02]  /*ff70*/  @!P1 SYNCS.PHASECHK.TRANS64 P1, [R5+URZ+0x28c50], R2 ;  /* 0x028c5002050095a7 */ /* 0x000ea4000802007f */
[----:B--2---:R-:W-:Y:S05]  /*ff80*/  @!P1 BRA `(.L_x_4062) ;  /* 0xfffffffc00ec9947 */ /* 0x004fea000383ffff */
[----:B------:R-:W-:Y:S05]  /*ff90*/  BRA `(.L_x_4061) ;  /* 0xffffff2000607947 */ /* 0x000fea000383ffff */
.L_x_4067:
[----:B0-----:R-:W-:-:S04]  /*ffa0*/  IMAD.U32 R0, RZ, RZ, UR39 ;  /* 0x00000027ff007e24 */ /* 0x001fc8000f8e00ff */
[----:B------:R0:W1:Y:S03]  /*ffb0*/  SYNCS.PHASECHK.TRANS64.TRYWAIT P0, [R0+URZ+0x28c00], R13 ;  /* 0x028c000d000075a7 */ /* 0x000066000800017f */
[----:B-1----:R-:W-:Y:S05]  /*ffc0*/  @!P0 NANOSLEEP.SYNCS 0x989680 ;  /* 0x009896800000895d */ /* 0x002fea0003900000 */
[----:B------:R-:W1:Y:S02]  /*ffd0*/  @!P0 SYNCS.PHASECHK.TRANS64 P0, [R0+URZ+0x28c00], R13 ;  /* 0x028c000d000085a7 */ /* 0x000e64000800007f */
[----:B-1----:R-:W-:Y:S05]  /*ffe0*/  @!P0 BRA `(.L_x_4067) ;  /* 0xfffffffc00ec8947 */ /* 0x002fea000383ffff */
[----:B------:R-:W-:Y:S05]  /*fff0*/  BRA `(.L_x_4153) ;  /* 0xffffff3400b87947 */ /* 0x000fea000383ffff */
.L_x_4071:
[----:B-1----:R-:W-:-:S04]  /*10000*/  MOV R4, UR39 ;  /* 0x0000002700047c02 */ /* 0x002fc80008000f00 */
[----:B------:R1:W2:Y:S03]  /*10010*/  SYNCS.PHASECHK.TRANS64.TRYWAIT P1, [R4+URZ+0x28c30], R13 ;  /* 0x028c300d040075a7 */ /* 0x0002a6000802017f */
[----:B--2---:R-:W-:Y:S05]  /*10020*/  @!P1 NANOSLEEP.SYNCS 0x989680 ;  /* 0x009896800000995d */ /* 0x004fea0003900000 */
[----:B------:R-:W2:Y:S02]  /*10030*/  @!P1 SYNCS.PHASECHK.TRANS64 P1, [R4+URZ+0x28c30], R13 ;  /* 0x028c300d040095a7 */ /* 0x000ea4000802007f */
[----:B--2---:R-:W-:Y:S05]  /*10040*/  @!P1 BRA `(.L_x_4071) ;  /* 0xfffffffc00ec9947 */ /* 0x004fea000383ffff */
[----:B------:R-:W-:Y:S05]  /*10050*/  BRA `(.L_x_4070) ;  /* 0xffffff3400f87947 */ /* 0x000fea000383ffff */
.L_x_4076:
[----:B--2---:R-:W-:-:S04]  /*10060*/  IMAD.U32 R14, RZ, RZ, UR39 ;  /* 0x00000027ff0e7e24 */ /* 0x004fc8000f8e00ff */
[----:B------:R2:W3:Y:S03]  /*10070*/  SYNCS.PHASECHK.TRANS64.TRYWAIT P1, [R14+URZ+0x28c50], R13 ;  /* 0x028c500d0e0075a7 */ /* 0x0004e6000802017f */
[----:B---3--:R-:W-:Y:S05]  /*10080*/  @!P1 NANOSLEEP.SYNCS 0x989680 ;  /* 0x009896800000995d */ /* 0x008fea0003900000 */
[----:B------:R-:W3:Y:S02]  /*10090*/  @!P1 SYNCS.PHASECHK.TRANS64 P1, [R14+URZ+0x28c50], R13 ;  /* 0x028c500d0e0095a7 */ /* 0x000ee4000802007f */
[----:B---3--:R-:W-:Y:S05]  /*100a0*/  @!P1 BRA `(.L_x_4076) ;  /* 0xfffffffc00ec9947 */ /* 0x008fea000383ffff */
[----:B------:R-:W-:Y:S05]  /*100b0*/  BRA `(.L_x_4075) ;  /* 0xffffff5000207947 */ /* 0x000fea000383ffff */
.L_x_4082:
[----:B--2---:R-:W-:-:S04]  /*100c0*/  MOV R4, UR27 ;  /* 0x0000001b00047c02 */ /* 0x004fc80008000f00 */
[----:B------:R2:W3:Y:S03]  /*100d0*/  SYNCS.PHASECHK.TRANS64.TRYWAIT P1, [R4+URZ+0x28c30], R13 ;  /* 0x028c300d040075a7 */ /* 0x0004e6000802017f */
[----:B---3--:R-:W-:Y:S05]  /*100e0*/  @!P1 NANOSLEEP.SYNCS 0x989680 ;  /* 0x009896800000995d */ /* 0x008fea0003900000 */
[----:B------:R-:W3:Y:S02]  /*100f0*/  @!P1 SYNCS.PHASECHK.TRANS64 P1, [R4+URZ+0x28c30], R13 ;  /* 0x028c300d040095a7 */ /* 0x000ee4000802007f */
[----:B---3--:R-:W-:Y:S05]  /*10100*/  @!P1 BRA `(.L_x_4082) ;  /* 0xfffffffc00ec9947 */ /* 0x008fea000383ffff */
[----:B------:R-:W-:Y:S05]  /*10110*/  BRA `(.L_x_4081) ;  /* 0xffffff5400587947 */ /* 0x000fea000383ffff */
.L_x_4087:
[----:B-1----:R-:W-:-:S04]  /*10120*/  IMAD.U32 R14, RZ, RZ, UR27 ;  /* 0x0000001bff0e7e24 */ /* 0x002fc8000f8e00ff */
[----:B------:R1:W2:Y:S03]  /*10130*/  SYNCS.PHASECHK.TRANS64.TRYWAIT P1, [R14+URZ+0x28c50], R13 ;  /* 0x028c500d0e0075a7 */ /* 0x0002a6000802017f */
[----:B--2---:R-:W-:Y:S05]  /*10140*/  @!P1 NANOSLEEP.SYNCS 0x989680 ;  /* 0x009896800000995d */ /* 0x004fea0003900000 */
[----:B------:R-:W2:Y:S02]  /*10150*/  @!P1 SYNCS.PHASECHK.TRANS64 P1, [R14+URZ+0x28c50], R13 ;  /* 0x028c500d0e0095a7 */ /* 0x000ea4000802007f */
[----:B--2---:R-:W-:Y:S05]  /*10160*/  @!P1 BRA `(.L_x_4087) ;  /* 0xfffffffc00ec9947 */ /* 0x004fea000383ffff */
[----:B------:R-:W-:Y:S05]  /*10170*/  BRA `(.L_x_4086) ;  /* 0xffffff7000cc7947 */ /* 0x000fea000383ffff */
.L_x_4094:
[----:B-1----:R-:W-:-:S04]  /*10180*/  MOV R4, UR6 ;  /* 0x0000000600047c02 */ /* 0x002fc80008000f00 */
[----:B------:R1:W2:Y:S03]  /*10190*/  SYNCS.PHASECHK.TRANS64.TRYWAIT P1, [R4+URZ+0x28c30], R11 ;  /* 0x028c300b040075a7 */ /* 0x0002a6000802017f */
[----:B--2---:R-:W-:Y:S05]  /*101a0*/  @!P1 NANOSLEEP.SYNCS 0x989680 ;  /* 0x009896800000995d */ /* 0x004fea0003900000 */
[----:B------:R-:W2:Y:S02]  /*101b0*/  @!P1 SYNCS.PHASECHK.TRANS64 P1, [R4+URZ+0x28c30], R11 ;  /* 0x028c300b040095a7 */ /* 0x000ea4000802007f */
[----:B--2---:R-:W-:Y:S05]  /*101c0*/  @!P1 BRA `(.L_x_4094) ;  /* 0xfffffffc00ec9947 */ /* 0x004fea000383ffff */
[----:B------:R-:W-:Y:S05]  /*101d0*/  BRA `(.L_x_4093) ;  /* 0xffffff7400c47947 */ /* 0x000fea000383ffff */
.L_x_4099:
[----:B-1----:R-:W-:-:S04]  /*101e0*/  IMAD.U32 R12, RZ, RZ, UR6 ;  /* 0x00000006ff0c7e24 */ /* 0x002fc8000f8e00ff */
[----:B------:R1:W3:Y:S03]  /*101f0*/  SYNCS.PHASECHK.TRANS64.TRYWAIT P1, [R12+URZ+0x28c50], R11 ;  /* 0x028c500b0c0075a7 */ /* 0x0002e6000802017f */
[----:B---3--:R-:W-:Y:S05]  /*10200*/  @!P1 NANOSLEEP.SYNCS 0x989680 ;  /* 0x009896800000995d */ /* 0x008fea0003900000 */
[----:B------:R-:W3:Y:S02]  /*10210*/  @!P1 SYNCS.PHASECHK.TRANS64 P1, [R12+URZ+0x28c50], R11 ;  /* 0x028c500b0c0095a7 */ /* 0x000ee4000802007f */
[----:B---3--:R-:W-:Y:S05]  /*10220*/  @!P1 BRA `(.L_x_4099) ;  /* 0xfffffffc00ec9947 */ /* 0x008fea000383ffff */
[----:B------:R-:W-:Y:S05]  /*10230*/  BRA `(.L_x_4098) ;  /* 0xffffff8c00dc7947 */ /* 0x000fea000383ffff */
.L_x_4113:
[----:B------:R-:W-:Y:S01]  /*10240*/  MOV R13, R23 ;  /* 0x00000017000d7202 */ /* 0x000fe20000000f00 */
[----:B------:R-:W-:Y:S01]  /*10250*/  IMAD.MOV.U32 R12, RZ, RZ, RZ ;  /* 0x000000ffff0c7224 */ /* 0x000fe200078e00ff */
[----:B------:R-:W-:Y:S01]  /*10260*/  MOV R11, 0x1f ;  /* 0x0000001f000b7802 */ /* 0x000fe20000000f00 */
[----:B------:R-:W-:-:S07]  /*10270*/  IMAD.MOV.U32 R15, RZ, RZ, -0x1 ;  /* 0xffffffffff0f7424 */ /* 0x000fce00078e00ff */
[----:B------:R-:W-:Y:S05]  /*10280*/  WARPSYNC.COLLECTIVE R15, `(.L_x_4154) ;  /* 0x000000000f087348 */ /* 0x000fea0003c00000 */
[----:B------:R0:W1:Y:S02]  /*10290*/  SHFL.IDX P6, R14, R13, R12, R11 ;  /* 0x0000000c0d0e7389 */ /* 0x00006400000c000b */
[----:B01----:R-:W-:Y:S01]  /*102a0*/  ENDCOLLECTIVE ;  /* 0x000000000000791b */ /* 0x003fe20003800000 */
.L_x_4154:
[----:B------:R-:W-:Y:S05]  /*102b0*/  BRA `(.L_x_4155) ;  /* 0xffffffd000f07947 */ /* 0x000fea000383ffff */
.L_x_4115:
[----:B0-----:R-:W-:-:S04]  /*102c0*/  MOV R3, UR45 ;  /* 0x0000002d00037c02 */ /* 0x001fc80008000f00 */
[----:B------:R0:W1:Y:S03]  /*102d0*/  SYNCS.PHASECHK.TRANS64.TRYWAIT P0, [R3+URZ+0x28c40], R0 ;  /* 0x028c4000030075a7 */ /* 0x000066000800017f */
[----:B-1----:R-:W-:Y:S05]  /*102e0*/  @!P0 NANOSLEEP.SYNCS 0x989680 ;  /* 0x009896800000895d */ /* 0x002fea0003900000 */
[----:B------:R-:W1:Y:S02]  /*102f0*/  @!P0 SYNCS.PHASECHK.TRANS64 P0, [R3+URZ+0x28c40], R0 ;  /* 0x028c4000030085a7 */ /* 0x000e64000800007f */
[----:B-1----:R-:W-:Y:S05]  /*10300*/  @!P0 BRA `(.L_x_4115) ;  /* 0xfffffffc00ec8947 */ /* 0x002fea000383ffff */
[----:B------:R-:W-:Y:S05]  /*10310*/  BRA `(.L_x_4156) ;  /* 0xffffffd400207947 */ /* 0x000fea000383ffff */
.L_x_4116:
[----:B------:R-:W-:Y:S01]  /*10320*/  BSSY B0, `(.L_x_4157) ;  /* 0x0000008000007945 */ /* 0x000fe20003800000 */
[----:B------:R-:W-:Y:S01]  /*10330*/  IMAD.MOV.U32 R13, RZ, RZ, R5 ;  /* 0x000000ffff0d7224 */ /* 0x000fe200078e0005 */
[----:B------:R-:W-:Y:S01]  /*10340*/  MOV R12, RZ ;  /* 0x000000ff000c7202 */ /* 0x000fe20000000f00 */
[----:B------:R-:W-:Y:S01]  /*10350*/  IMAD.MOV.U32 R11, RZ, RZ, 0x181f ;  /* 0x0000181fff0b7424 */ /* 0x000fe200078e00ff */
[----:B------:R-:W-:-:S07]  /*10360*/  MOV R15, 0xffffffff ;  /* 0xffffffff000f7802 */ /* 0x000fce0000000f00 */
[----:B------:R-:W-:Y:S05]  /*10370*/  WARPSYNC.COLLECTIVE R15, `(.L_x_4158) ;  /* 0x000000000f087348 */ /* 0x000fea0003c00000 */
[----:B------:R0:W1:Y:S02]  /*10380*/  SHFL.IDX P6, R14, R13, R12, R11 ;  /* 0x0000000c0d0e7389 */ /* 0x00006400000c000b */
[----:B01----:R-:W-:Y:S01]  /*10390*/  ENDCOLLECTIVE ;  /* 0x000000000000791b */ /* 0x003fe20003800000 */
.L_x_4158:
[----:B------:R-:W-:Y:S05]  /*103a0*/  BSYNC B0 ;  /* 0x0000000000007941 */ /* 0x000fea0003800000 */
.L_x_4157:
[----:B------:R-:W-:Y:S01]  /*103b0*/  MOV R13, R0 ;  /* 0x00000000000d7202 */ /* 0x000fe20000000f00 */
[----:B------:R-:W-:Y:S01]  /*103c0*/  IMAD.MOV.U32 R12, RZ, RZ, RZ ;  /* 0x000000ffff0c7224 */ /* 0x000fe200078e00ff */
[----:B------:R-:W-:Y:S01]  /*103d0*/  MOV R11, 0x181f ;  /* 0x0000181f000b7802 */ /* 0x000fe20000000f00 */
[----:B------:R-:W-:Y:S01]  /*103e0*/  IMAD.MOV.U32 R15, RZ, RZ, -0x1 ;  /* 0xffffffffff0f7424 */ /* 0x000fe200078e00ff */
[----:B------:R-:W-:Y:S01]  /*103f0*/  @P0 LEA R7, R30, UR45, 0x1 ;  /* 0x0000002d1e070c11 */ /* 0x000fe2000f8e08ff */
[----:B------:R-:W-:-:S07]  /*10400*/  IMAD.MOV.U32 R2, RZ, RZ, R14 ;  /* 0x000000ffff027224 */ /* 0x000fce00078e000e */
[----:B------:R-:W-:Y:S05]  /*10410*/  WARPSYNC.COLLECTIVE R15, `(.L_x_4159) ;  /* 0x000000000f087348 */ /* 0x000fea0003c00000 */
[----:B------:R0:W1:Y:S02]  /*10420*/  SHFL.IDX P6, R14, R13, R12, R11 ;  /* 0x0000000c0d0e7389 */ /* 0x00006400000c000b */
[----:B01----:R-:W-:Y:S01]  /*10430*/  ENDCOLLECTIVE ;  /* 0x000000000000791b */ /* 0x003fe20003800000 */
.L_x_4159:
[----:B------:R-:W-:Y:S01]  /*10440*/  MOV R13, R5 ;  /* 0x00000005000d7202 */ /* 0x000fe20000000f00 */
[----:B------:R-:W-:Y:S01]  /*10450*/  IMAD.MOV.U32 R12, RZ, RZ, 0x1 ;  /* 0x00000001ff0c7424 */ /* 0x000fe200078e00ff */
[----:B------:R-:W-:-:S04]  /*10460*/  @P0 LEA R14, P1, R22, R14, 0x1 ;  /* 0x0000000e160e0211 */ /* 0x000fc800078208ff */
[----:B------:R-:W-:Y:S01]  /*10470*/  @P0 IADD3.X R3, RZ, R2, RZ, P1, !PT ;  /* 0x00000002ff030210 */ /* 0x000fe20000ffe4ff */
[----:B------:R-:W-:-:S08]  /*10480*/  @P0 IMAD.MOV.U32 R2, RZ, RZ, R14 ;  /* 0x000000ffff020224 */ /* 0x000fd000078e000e */
[----:B------:R-:W-:Y:S05]  /*10490*/  WARPSYNC.COLLECTIVE R15, `(.L_x_4160) ;  /* 0x000000000f087348 */ /* 0x000fea0003c00000 */
[----:B------:R0:W1:Y:S02]  /*104a0*/  SHFL.IDX P6, R14, R13, R12, R11 ;  /* 0x0000000c0d0e7389 */ /* 0x00006400000c000b */
[----:B01----:R-:W-:Y:S01]  /*104b0*/  ENDCOLLECTIVE ;  /* 0x000000000000791b */ /* 0x003fe20003800000 */
.L_x_4160:
        /* <DEDUP_REMOVED lines=11> */
.L_x_4161:
[----:B------:R-:W-:Y:S01]  /*10570*/  IMAD.MOV.U32 R13, RZ, RZ, R5 ;  /* 0x000000ffff0d7224 */ /* 0x000fe200078e0005 */
[----:B------:R-:W-:Y:S02]  /*10580*/  MOV R12, 0x2 ;  /* 0x00000002000c7802 */ /* 0x000fe40000000f00 */
[----:B------:R-:W-:-:S13]  /*10590*/  @P0 LEA R2, P1, R22, R14, 0x1 ;  /* 0x0000000e16020211 */ /* 0x000fda00078208ff */
[----:B------:R-:W-:Y:S05]  /*105a0*/  WARPSYNC.COLLECTIVE R15, `(.L_x_4162) ;  /* 0x000000000f087348 */ /* 0x000fea0003c00000 */
[----:B------:R0:W1:Y:S02]  /*105b0*/  SHFL.IDX P6, R14, R13, R12, R11 ;  /* 0x0000000c0d0e7389 */ /* 0x00006400000c000b */
[----:B01----:R-:W-:Y:S01]  /*105c0*/  ENDCOLLECTIVE ;  /* 0x000000000000791b */ /* 0x003fe20003800000 */
.L_x_4162:
[----:B------:R-:W-:-:S05]  /*105d0*/  @P0 IADD3.X R3, RZ, R4, RZ, P1, !PT ;  /* 0x00000004ff030210 */ /* 0x000fca0000ffe4ff */
        /* <DEDUP_REMOVED lines=11> */
.L_x_4163:
[----:B------:R-:W-:Y:S01]  /*10690*/  MOV R13, R5 ;  /* 0x00000005000d7202 */ /* 0x000fe20000000f00 */
[----:B------:R-:W-:Y:S01]  /*106a0*/  IMAD.MOV.U32 R12, RZ, RZ, 0x3 ;  /* 0x00000003ff0c7424 */ /* 0x000fe200078e00ff */
[----:B------:R-:W-:-:S13]  /*106b0*/  @P0 LEA R2, P1, R22, R14, 0x1 ;  /* 0x0000000e16020211 */ /* 0x000fda00078208ff */
[----:B------:R-:W-:Y:S05]  /*106c0*/  WARPSYNC.COLLECTIVE R15, `(.L_x_4164) ;  /* 0x000000000f087348 */ /* 0x000fea0003c00000 */
[----:B------:R0:W1:Y:S02]  /*106d0*/  SHFL.IDX P6, R14, R13, R12, R11 ;  /* 0x0000000c0d0e7389 */ /* 0x00006400000c000b */
[----:B01----:R-:W-:Y:S01]  /*106e0*/  ENDCOLLECTIVE ;  /* 0x000000000000791b */ /* 0x003fe20003800000 */
.L_x_4164:
[----:B------:R-:W-:-:S05]  /*106f0*/  @P0 IMAD.X R3, RZ, RZ, R4, P1 ;  /* 0x000000ffff030224 */ /* 0x000fca00008e0604 */
        /* <DEDUP_REMOVED lines=9> */
.L_x_4165:
[----:B------:R-:W-:Y:S05]  /*10790*/  BRA `(.L_x_4166) ;  /* 0xffffffd000e47947 */ /* 0x000fea000383ffff */
.L_x_4119:
[----:B------:R-:W-:Y:S01]  /*107a0*/  MOV R13, R5 ;  /* 0x00000005000d7202 */ /* 0x000fe20000000f00 */
[----:B------:R-:W-:Y:S01]  /*107b0*/  IMAD.MOV.U32 R12, RZ, RZ, RZ ;  /* 0x000000ffff0c7224 */ /* 0x000fe200078e00ff */
[----:B------:R-:W-:Y:S01]  /*107c0*/  MOV R11, 0x181f ;  /* 0x0000181f000b7802 */ /* 0x000fe20000000f00 */
[----:B------:R-:W-:Y:S01]  /*107d0*/  IMAD.MOV.U32 R15, RZ, RZ, -0x1 ;  /* 0xffffffffff0f7424 */ /* 0x000fe200078e00ff */
[----:B------:R-:W-:-:S07]  /*107e0*/  MOV R6, UR46 ;  /* 0x0000002e00067c02 */ /* 0x000fce0008000f00 */
[----:B------:R-:W-:Y:S05]  /*107f0*/  WARPSYNC.COLLECTIVE R15, `(.L_x_4167) ;  /* 0x000000000f087348 */ /* 0x000fea0003c00000 */
[----:B------:R0:W1:Y:S02]  /*10800*/  SHFL.IDX P6, R14, R13, R12, R11 ;  /* 0x0000000c0d0e7389 */ /* 0x00006400000c000b */
[----:B01----:R-:W-:Y:S01]  /*10810*/  ENDCOLLECTIVE ;  /* 0x000000000000791b */ /* 0x003fe20003800000 */
.L_x_4167:
[----:B------:R-:W-:Y:S02]  /*10820*/  IMAD R7, R6, 0x40, R35 ;  /* 0x0000004006077824 */ /* 0x000fe400078e0223 */
[----:B------:R-:W-:Y:S01]  /*10830*/  IMAD.MOV.U32 R13, RZ, RZ, R4 ;  /* 0x000000ffff0d7224 */ /* 0x000fe200078e0004 */
[----:B------:R-:W-:-:S07]  /*10840*/  MOV R2, R14 ;  /* 0x0000000e00027202 */ /* 0x000fce0000000f00 */
[----:B------:R-:W-:Y:S05]  /*10850*/  WARPSYNC.COLLECTIVE R15, `(.L_x_4168) ;  /* 0x000000000f087348 */ /* 0x000fea0003c00000 */
[----:B------:R0:W1:Y:S02]  /*10860*/  SHFL.IDX P6, R14, R13, R12, R11 ;  /* 0x0000000c0d0e7389 */ /* 0x00006400000c000b */
[----:B01----:R-:W-:Y:S01]  /*10870*/  ENDCOLLECTIVE ;  /* 0x000000000000791b */ /* 0x003fe20003800000 */
.L_x_4168:
[----:B------:R-:W-:Y:S02]  /*10880*/  ULDC UR4, c[0x0][0x288] ;  /* 0x0000a20000047ab9 */ /* 0x000fe40000000800 */
[----:B------:R-:W-:-:S05]  /*10890*/  IMAD R0, R0, UR4, RZ ;  /* 0x0000000400007c24 */ /* 0x000fca000f8e02ff */
[C---:B------:R-:W-:Y:S02]  /*108a0*/  ISETP.GE.AND P0, PT, R7.reuse, R0, PT ;  /* 0x000000000700720c */ /* 0x040fe40003f06270 */
[----:B------:R-:W-:Y:S01]  /*108b0*/  IADD3 R11, R7, 0x10, RZ ;  /* 0x00000010070b7810 */ /* 0x000fe20007ffe0ff */
[----:B------:R-:W-:Y:S01]  /*108c0*/  IMAD.MOV.U32 R13, RZ, RZ, R5 ;  /* 0x000000ffff0d7224 */ /* 0x000fe200078e0005 */
[----:B------:R-:W-:-:S09]  /*108d0*/  MOV R12, 0x1 ;  /* 0x00000001000c7802 */ /* 0x000fd20000000f00 */
        /* <DEDUP_REMOVED lines=13> */
.L_x_4169:
[----:B------:R-:W-:Y:S01]  /*109b0*/  VIADD R9, R7, 0x20 ;  /* 0x0000002007097836 */ /* 0x000fe20000000000 */
[----:B------:R-:W-:Y:S01]  /*109c0*/  @!P0 LEA R21, R30, UR45, 0x1 ;  /* 0x0000002d1e158c11 */ /* 0x000fe2000f8e08ff */
[----:B------:R-:W-:Y:S01]  /*109d0*/  IMAD.MOV.U32 R13, RZ, RZ, R4 ;  /* 0x000000ffff0d7224 */ /* 0x000fe200078e0004 */
[----:B------:R-:W-:-:S07]  /*109e0*/  MOV R6, R14 ;  /* 0x0000000e00067202 */ /* 0x000fce0000000f00 */
[----:B------:R-:W-:Y:S05]  /*109f0*/  WARPSYNC.COLLECTIVE R15, `(.L_x_4170) ;  /* 0x000000000f087348 */ /* 0x000fea0003c00000 */
[----:B------:R0:W1:Y:S02]  /*10a00*/  SHFL.IDX P6, R14, R13, R12, R11 ;  /* 0x0000000c0d0e7389 */ /* 0x00006400000c000b */
[----:B01----:R-:W-:Y:S01]  /*10a10*/  ENDCOLLECTIVE ;  /* 0x000000000000791b */ /* 0x003fe20003800000 */
.L_x_4170:
[----:B------:R-:W-:Y:S01]  /*10a20*/  MOV R13, R5 ;  /* 0x00000005000d7202 */ /* 0x000fe20000000f00 */
[----:B------:R-:W-:Y:S01]  /*10a30*/  IMAD.MOV.U32 R12, RZ, RZ, 0x2 ;  /* 0x00000002ff0c7424 */ /* 0x000fe200078e00ff */
[----:B------:R-:W-:-:S13]  /*10a40*/  @!P0 LEA R2, P2, R22, R14, 0x1 ;  /* 0x0000000e16028211 */ /* 0x000fda00078408ff */
[----:B------:R-:W-:Y:S05]  /*10a50*/  WARPSYNC.COLLECTIVE R15, `(.L_x_4171) ;  /* 0x000000000f087348 */ /* 0x000fea0003c00000 */
[----:B------:R0:W1:Y:S02]  /*10a60*/  SHFL.IDX P6, R14, R13, R12, R11 ;  /* 0x0000000c0d0e7389 */ /* 0x00006400000c000b */
[----:B01----:R-:W-:Y:S01]  /*10a70*/  ENDCOLLECTIVE ;  /* 0x000000000000791b */ /* 0x003fe20003800000 */
.L_x_4171:
[----:B------:R-:W-:-:S05]  /*10a80*/  @!P0 IADD3.X R3, RZ, R6, RZ, P2, !PT ;  /* 0x00000006ff038210 */ /* 0x000fca00017fe4ff */
        /* <DEDUP_REMOVED lines=11> */
.L_x_4172:
[----:B------:R-:W-:Y:S01]  /*10b40*/  IMAD.MOV.U32 R13, RZ, RZ, R5 ;  /* 0x000000ffff0d7224 */ /* 0x000fe200078e0005 */
[----:B------:R-:W-:Y:S02]  /*10b50*/  MOV R12, 0x3 ;  /* 0x00000003000c7802 */ /* 0x000fe40000000f00 */
[----:B------:R-:W-:-:S13]  /*10b60*/  @!P0 LEA R2, P2, R22, R14, 0x1 ;  /* 0x0000000e16028211 */ /* 0x000fda00078408ff */
[----:B------:R-:W-:Y:S05]  /*10b70*/  WARPSYNC.COLLECTIVE R15, `(.L_x_4173) ;  /* 0x000000000f087348 */ /* 0x000fea0003c00000 */
[----:B------:R0:W1:Y:S02]  /*10b80*/  SHFL.IDX P6, R14, R13, R12, R11 ;  /* 0x0000000c0d0e7389 */ /* 0x00006400000c000b */
[----:B01----:R-:W-:Y:S01]  /*10b90*/  ENDCOLLECTIVE ;  /* 0x000000000000791b */ /* 0x003fe20003800000 */
.L_x_4173:
[----:B------:R-:W-:-:S05]  /*10ba0*/  @!P0 IADD3.X R3, RZ, R6, RZ, P2, !PT ;  /* 0x00000006ff038210 */ /* 0x000fca00017fe4ff */
        /* <DEDUP_REMOVED lines=9> */
.L_x_4174:
[----:B------:R-:W-:Y:S05]  /*10c40*/  BRA `(.L_x_4175) ;  /* 0xffffffd4008c7947 */ /* 0x000fea000383ffff */
.L_x_4120:
[----:B0-----:R-:W-:-:S04]  /*10c50*/  IMAD.U32 R3, RZ, RZ, UR45 ;  /* 0x0000002dff037e24 */ /* 0x001fc8000f8e00ff */
[----:B------:R0:W1:Y:S03]  /*10c60*/  SYNCS.PHASECHK.TRANS64.TRYWAIT P0, [R3+URZ+0x28c20], R0 ;  /* 0x028c2000030075a7 */ /* 0x000066000800017f */
[----:B-1----:R-:W-:Y:S05]  /*10c70*/  @!P0 NANOSLEEP.SYNCS 0x989680 ;  /* 0x009896800000895d */ /* 0x002fea0003900000 */
[----:B------:R-:W1:Y:S02]  /*10c80*/  @!P0 SYNCS.PHASECHK.TRANS64 P0, [R3+URZ+0x28c20], R0 ;  /* 0x028c2000030085a7 */ /* 0x000e64000800007f */
[----:B-1----:R-:W-:Y:S05]  /*10c90*/  @!P0 BRA `(.L_x_4120) ;  /* 0xfffffffc00ec8947 */ /* 0x002fea000383ffff */
[----:B------:R-:W-:Y:S05]  /*10ca0*/  BRA `(.L_x_4176) ;  /* 0xffffffd400bc7947 */ /* 0x000fea000383ffff */
.L_x_4122:
[----:B0-----:R-:W-:-:S04]  /*10cb0*/  MOV R3, UR45 ;  /* 0x0000002d00037c02 */ /* 0x001fc80008000f00 */
[----:B------:R0:W1:Y:S03]  /*10cc0*/  SYNCS.PHASECHK.TRANS64.TRYWAIT P0, [R3+URZ+0x28c60], R0 ;  /* 0x028c6000030075a7 */ /* 0x000066000800017f */
[----:B-1----:R-:W-:Y:S05]  /*10cd0*/  @!P0 NANOSLEEP.SYNCS 0x989680 ;  /* 0x009896800000895d */ /* 0x002fea0003900000 */
[----:B------:R-:W1:Y:S02]  /*10ce0*/  @!P0 SYNCS.PHASECHK.TRANS64 P0, [R3+URZ+0x28c60], R0 ;  /* 0x028c6000030085a7 */ /* 0x000e64000800007f */
[----:B-1----:R-:W-:Y:S05]  /*10cf0*/  @!P0 BRA `(.L_x_4122) ;  /* 0xfffffffc00ec8947 */ /* 0x002fea000383ffff */
[----:B------:R-:W-:Y:S05]  /*10d00*/  BRA `(.L_x_4177) ;  /* 0xffffffd400b87947 */ /* 0x000fea000383ffff */
.L_x_4123:
        /* <DEDUP_REMOVED lines=8> */
.L_x_4179:
[----:B------:R-:W-:Y:S05]  /*10d90*/  BSYNC B0 ;  /* 0x0000000000007941 */ /* 0x000fea0003800000 */
.L_x_4178:
[----:B------:R-:W-:Y:S01]  /*10da0*/  MOV R13, R0 ;  /* 0x00000000000d7202 */ /* 0x000fe20000000f00 */
[----:B------:R-:W-:Y:S01]  /*10db0*/  IMAD.MOV.U32 R12, RZ, RZ, RZ ;  /* 0x000000ffff0c7224 */ /* 0x000fe200078e00ff */
[----:B------:R-:W-:Y:S01]  /*10dc0*/  MOV R11, 0x181f ;  /* 0x0000181f000b7802 */ /* 0x000fe20000000f00 */
[----:B------:R-:W-:Y:S01]  /*10dd0*/  IMAD.MOV.U32 R15, RZ, RZ, -0x1 ;  /* 0xffffffffff0f7424 */ /* 0x000fe200078e00ff */
[----:B------:R-:W-:Y:S01]  /*10de0*/  SHF.L.U32 R8, R22, 0x1, RZ ;  /* 0x0000000116087819 */ /* 0x000fe200000006ff */
[----:B------:R-:W-:Y:S01]  /*10df0*/  IMAD.MOV.U32 R3, RZ, RZ, R14 ;  /* 0x000000ffff037224 */ /* 0x000fe200078e000e */
[----:B------:R-:W-:-:S07]  /*10e00*/  LOP3.LUT R4, R17, 0x1, RZ, 0xc0, !PT ;  /* 0x0000000111047812 */ /* 0x000fce00078ec0ff */
[----:B------:R-:W-:Y:S05]  /*10e10*/  WARPSYNC.COLLECTIVE R15, `(.L_x_4180) ;  /* 0x000000000f087348 */ /* 0x000fea0003c00000 */
[----:B------:R0:W1:Y:S02]  /*10e20*/  SHFL.IDX P6, R14, R13, R12, R11 ;  /* 0x0000000c0d0e7389 */ /* 0x00006400000c000b */
[----:B01----:R-:W-:Y:S01]  /*10e30*/  ENDCOLLECTIVE ;  /* 0x000000000000791b */ /* 0x003fe20003800000 */
.L_x_4180:
[----:B------:R-:W-:Y:S02]  /*10e40*/  LEA R7, R30, UR45, 0x1 ;  /* 0x0000002d1e077c11 */ /* 0x000fe4000f8e08ff */
[----:B------:R-:W-:Y:S02]  /*10e50*/  ISETP.NE.U32.AND P1, PT, R4, 0x1, PT ;  /* 0x000000010400780c */ /* 0x000fe40003f25070 */
[C---:B------:R-:W-:Y:S02]  /*10e60*/  LOP3.LUT P5, RZ, R17.reuse, 0x2, RZ, 0xc0, !PT ;  /* 0x0000000211ff7812 */ /* 0x040fe400078ac0ff */
[C---:B------:R-:W-:Y:S02]  /*10e70*/  LOP3.LUT P4, RZ, R17.reuse, 0x4, RZ, 0xc0, !PT ;  /* 0x0000000411ff7812 */ /* 0x040fe4000788c0ff */
[C---:B------:R-:W-:Y:S02]  /*10e80*/  LOP3.LUT P3, RZ, R17.reuse, 0x8, RZ, 0xc0, !PT ;  /* 0x0000000811ff7812 */ /* 0x040fe4000786c0ff */
[----:B------:R-:W-:-:S02]  /*10e90*/  LOP3.LUT P2, RZ, R17, 0x10, RZ, 0xc0, !PT ;  /* 0x0000001011ff7812 */ /* 0x000fc4000784c0ff */
[----:B------:R-:W-:Y:S01]  /*10ea0*/  LOP3.LUT R16, R16, 0xfffffeff, RZ, 0xc0, !PT ;  /* 0xfffffeff10107812 */ /* 0x000fe200078ec0ff */
[----:B------:R-:W-:Y:S01]  /*10eb0*/  IMAD.MOV.U32 R12, RZ, RZ, 0x1 ;  /* 0x00000001ff0c7424 */ /* 0x000fe200078e00ff */
[----:B------:R-:W-:Y:S02]  /*10ec0*/  PRMT R4, R17, 0x8880, RZ ;  /* 0x0000888011047816 */ /* 0x000fe400000000ff */
        /* <DEDUP_REMOVED lines=24> */
[----:B------:R-:W-:Y:S02]  /*11050*/  ISETP.GT.AND P6, PT, R4, -0x1, PT ;  /* 0xffffffff0400780c */ /* 0x000fe40003fc4270 */
[----:B------:R-:W-:-:S11]  /*11060*/  MOV R4, RZ ;  /* 0x000000ff00047202 */ /* 0x000fd60000000f00 */
[----:B------:R-:W-:Y:S02]  /*11070*/  @P6 LOP3.LUT R16, R16, 0x200, RZ, 0xfc, !PT ;  /* 0x0000020010106812 */ /* 0x000fe400078efcff */
[----:B------:R-:W-:-:S13]  /*11080*/  ISETP.LT.OR P6, PT, R18, 0x1, P6 ;  /* 0x000000011200780c */ /* 0x000fda00037c1670 */
[----:B------:R0:W-:Y:S02]  /*11090*/  LDGSTS.E.BYPASS.LTC128B.128 [R7+0xe400], desc[UR36][R2.64+0x380], !P6 ;  /* 0x0e40038002077fae */ /* 0x0001e4000f101d64 */
[----:B0-----:R-:W-:Y:S05]  /*110a0*/  WARPSYNC.COLLECTIVE R15, `(.L_x_4181) ;  /* 0x000000000f087348 */ /* 0x001fea0003c00000 */
[----:B------:R1:W2:Y:S02]  /*110b0*/  SHFL.IDX P6, R14, R13, R12, R11 ;  /* 0x0000000c0d0e7389 */ /* 0x0002a400000c000b */
[----:B012---:R-:W-:Y:S01]  /*110c0*/  ENDCOLLECTIVE ;  /* 0x000000000000791b */ /* 0x007fe20003800000 */
.L_x_4181:
[----:B------:R-:W-:Y:S01]  /*110d0*/  IMAD.MOV.U32 R13, RZ, RZ, R0 ;  /* 0x000000ffff0d7224 */ /* 0x000fe200078e0000 */
[----:B------:R-:W-:-:S07]  /*110e0*/  MOV R5, R14 ;  /* 0x0000000e00057202 */ /* 0x000fce0000000f00 */
[----:B------:R-:W-:Y:S05]  /*110f0*/  WARPSYNC.COLLECTIVE R15, `(.L_x_4182) ;  /* 0x000000000f087348 */ /* 0x000fea0003c00000 */
[----:B------:R0:W1:Y:S02]  /*11100*/  SHFL.IDX P6, R14, R13, R12, R11 ;  /* 0x0000000c0d0e7389 */ /* 0x00006400000c000b */
[----:B01----:R-:W-:Y:S01]  /*11110*/  ENDCOLLECTIVE ;  /* 0x000000000000791b */ /* 0x003fe20003800000 */
.L_x_4182:
[----:B------:R-:W-:Y:S01]  /*11120*/  IMAD.MOV.U32 R13, RZ, RZ, R6 ;  /* 0x000000ffff0d7224 */ /* 0x000fe200078e0006 */
[----:B------:R-:W-:Y:S02]  /*11130*/  MOV R12, 0x2 ;  /* 0x00000002000c7802 */ /* 0x000fe40000000f00 */
        /* <DEDUP_REMOVED lines=26> */
.L_x_4183:
[----:B------:R-:W-:Y:S01]  /*112e0*/  MOV R13, R0 ;  /* 0x00000000000d7202 */ /* 0x000fe20000000f00 */
[----:B------:R-:W-:-:S07]  /*112f0*/  IMAD.MOV.U32 R9, RZ, RZ, R14 ;  /* 0x000000ffff097224 */ /* 0x000fce00078e000e */
[----:B------:R-:W-:Y:S05]  /*11300*/  WARPSYNC.COLLECTIVE R15, `(.L_x_4184) ;  /* 0x000000000f087348 */ /* 0x000fea0003c00000 */
[----:B------:R0:W1:Y:S02]  /*11310*/  SHFL.IDX P6, R14, R13, R12, R11 ;  /* 0x0000000c0d0e7389 */ /* 0x00006400000c000b */
[----:B01----:R-:W-:Y:S01]  /*11320*/  ENDCOLLECTIVE ;  /* 0x000000000000791b */ /* 0x003fe20003800000 */
.L_x_4184:
        /* <DEDUP_REMOVED lines=28> */
.L_x_4185:
[----:B------:R-:W-:Y:S01]  /*114f0*/  IMAD.MOV.U32 R13, RZ, RZ, R0 ;  /* 0x000000ffff0d7224 */ /* 0x000fe200078e0000 */
[----:B------:R-:W-:-:S07]  /*11500*/  MOV R6, R14 ;  /* 0x0000000e00067202 */ /* 0x000fce0000000f00 */
[----:B------:R-:W-:Y:S05]  /*11510*/  WARPSYNC.COLLECTIVE R15, `(.L_x_4186) ;  /* 0x000000000f087348 */ /* 0x000fea0003c00000 */
[----:B------:R0:W1:Y:S02]  /*11520*/  SHFL.IDX P6, R14, R13, R12, R11 ;  /* 0x0000000c0d0e7389 */ /* 0x00006400000c000b */
[----:B01----:R-:W-:Y:S01]  /*11530*/  ENDCOLLECTIVE ;  /* 0x000000000000791b */ /* 0x003fe20003800000 */
.L_x_4186:
[----:B------:R-:W-:Y:S05]  /*11540*/  BRA `(.L_x_4187) ;  /* 0xffffffd4004c7947 */ /* 0x000fea000383ffff */
.L_x_4130:
[----:B-1----:R1:W2:Y:S02]  /*11550*/  SYNCS.PHASECHK.TRANS64.TRYWAIT P0, [R10+URZ+0x28c40], R20 ;  /* 0x028c40140a0075a7 */ /* 0x0022a4000800017f */
[----:B--2---:R-:W-:Y:S05]  /*11560*/  @!P0 NANOSLEEP.SYNCS 0x989680 ;  /* 0x009896800000895d */ /* 0x004fea0003900000 */
[----:B------:R-:W2:Y:S02]  /*11570*/  @!P0 SYNCS.PHASECHK.TRANS64 P0, [R10+URZ+0x28c40], R20 ;  /* 0x028c40140a0085a7 */ /* 0x000ea4000800007f */
[----:B--2---:R-:W-:Y:S05]  /*11580*/  @!P0 BRA `(.L_x_4130) ;  /* 0xfffffffc00f08947 */ /* 0x004fea000383ffff */
[----:B------:R-:W-:Y:S05]  /*11590*/  BRA `(.L_x_4188) ;  /* 0xffffffd800847947 */ /* 0x000fea000383ffff */
.L_x_4131:
[----:B------:R-:W-:Y:S01]  /*115a0*/  BSSY B1, `(.L_x_4189) ;  /* 0x0000008000017945 */ /* 0x000fe20003800000 */
[----:B------:R-:W-:Y:S01]  /*115b0*/  IMAD.MOV.U32 R13, RZ, RZ, R29 ;  /* 0x000000ffff0d7224 */ /* 0x000fe200078e001d */
[----:B------:R-:W-:Y:S01]  /*115c0*/  MOV R12, RZ ;  /* 0x000000ff000c7202 */ /* 0x000fe20000000f00 */
[----:B------:R-:W-:Y:S01]  /*115d0*/  IMAD.MOV.U32 R11, RZ, RZ, 0x181f ;  /* 0x0000181fff0b7424 */ /* 0x000fe200078e00ff */
[----:B------:R-:W-:-:S07]  /*115e0*/  MOV R15, 0xffffffff ;  /* 0xffffffff000f7802 */ /* 0x000fce0000000f00 */
[----:B-1----:R-:W-:Y:S05]  /*115f0*/  WARPSYNC.COLLECTIVE R15, `(.L_x_4190) ;  /* 0x000000000f087348 */ /* 0x002fea0003c00000 */
[----:B------:R0:W2:Y:S02]  /*11600*/  SHFL.IDX P6, R14, R13, R12, R11 ;  /* 0x0000000c0d0e7389 */ /* 0x0000a400000c000b */
[----:B012---:R-:W-:Y:S01]  /*11610*/  ENDCOLLECTIVE ;  /* 0x000000000000791b */ /* 0x007fe20003800000 */
.L_x_4190:
[----:B------:R-:W-:Y:S05]  /*11620*/  BSYNC B1 ;  /* 0x0000000000017941 */ /* 0x000fea0003800000 */
.L_x_4189:
[----:B------:R-:W-:Y:S01]  /*11630*/  MOV R13, R26 ;  /* 0x0000001a000d7202 */ /* 0x000fe20000000f00 */
[----:B------:R-:W-:Y:S01]  /*11640*/  IMAD.MOV.U32 R12, RZ, RZ, RZ ;  /* 0x000000ffff0c7224 */ /* 0x000fe200078e00ff */
[----:B------:R-:W-:Y:S01]  /*11650*/  MOV R11, 0x181f ;  /* 0x0000181f000b7802 */ /* 0x000fe20000000f00 */
[----:B------:R-:W-:Y:S01]  /*11660*/  IMAD.MOV.U32 R15, RZ, RZ, -0x1 ;  /* 0xffffffffff0f7424 */ /* 0x000fe200078e00ff */
[----:B------:R-:W-:Y:S01]  /*11670*/  LEA R27, R17, UR45, 0x1 ;  /* 0x0000002d111b7c11 */ /* 0x000fe2000f8e08ff */
[----:B------:R-:W-:-:S07]  /*11680*/  IMAD.MOV.U32 R3, RZ, RZ, R14 ;  /* 0x000000ffff037224 */ /* 0x000fce00078e000e */
[----:B------:R-:W-:Y:S05]  /*11690*/  WARPSYNC.COLLECTIVE R15, `(.L_x_4191) ;  /* 0x000000000f087348 */ /* 0x000fea0003c00000 */
[----:B------:R0:W1:Y:S02]  /*116a0*/  SHFL.IDX P6, R14, R13, R12, R11 ;  /* 0x0000000c0d0e7389 */ /* 0x00006400000c000b */
[----:B01----:R-:W-:Y:S01]  /*116b0*/  ENDCOLLECTIVE ;  /* 0x000000000000791b */ /* 0x003fe20003800000 */
.L_x_4191:
[----:B------:R-:W-:Y:S01]  /*116c0*/  IMAD.MOV.U32 R13, RZ, RZ, R29 ;  /* 0x000000ffff0d7224 */ /* 0x000fe200078e001d */
[----:B------:R-:W-:Y:S02]  /*116d0*/  MOV R12, 0x1 ;  /* 0x00000001000c7802 */ /* 0x000fe40000000f00 */
[----:B------:R-:W-:-:S13]  /*116e0*/  IADD3 R2, P0, R14, R8, RZ ;  /* 0x000000080e027210 */ /* 0x000fda0007f1e0ff */
[----:B------:R-:W-:Y:S05]  /*116f0*/  WARPSYNC.COLLECTIVE R15, `(.L_x_4192) ;  /* 0x000000000f087348 */ /* 0x000fea0003c00000 */
[----:B------:R0:W1:Y:S02]  /*11700*/  SHFL.IDX P6, R14, R13, R12, R11 ;  /* 0x0000000c0d0e7389 */ /* 0x00006400000c000b */
[----:B01----:R-:W-:Y:S01]  /*11710*/  ENDCOLLECTIVE ;  /* 0x000000000000791b */ /* 0x003fe20003800000 */
.L_x_4192:
[----:B------:R-:W-:-:S05]  /*11720*/  IADD3.X R3, RZ, R3, RZ, P0, !PT ;  /* 0x00000003ff037210 */ /* 0x000fca00007fe4ff */
        /* <DEDUP_REMOVED lines=9> */
.L_x_4193:
[----:B------:R-:W-:Y:S01]  /*117c0*/  MOV R13, R29 ;  /* 0x0000001d000d7202 */ /* 0x000fe20000000f00 */
[----:B------:R-:W-:Y:S01]  /*117d0*/  IMAD.MOV.U32 R12, RZ, RZ, 0x2 ;  /* 0x00000002ff0c7424 */ /* 0x000fe200078e00ff */
[----:B------:R-:W-:-:S13]  /*117e0*/  IADD3 R2, P0, R14, R8, RZ ;  /* 0x000000080e027210 */ /* 0x000fda0007f1e0ff */
[----:B------:R-:W-:Y:S05]  /*117f0*/  WARPSYNC.COLLECTIVE R15, `(.L_x_4194) ;  /* 0x000000000f087348 */ /* 0x000fea0003c00000 */
[----:B------:R0:W1:Y:S02]  /*11800*/  SHFL.IDX P6, R14, R13, R12, R11 ;  /* 0x0000000c0d0e7389 */ /* 0x00006400000c000b */
[----:B01----:R-:W-:Y:S01]  /*11810*/  ENDCOLLECTIVE ;  /* 0x000000000000791b */ /* 0x003fe20003800000 */
.L_x_4194:
[----:B------:R-:W-:-:S05]  /*11820*/  IMAD.X R3, RZ, RZ, R3, P0 ;  /* 0x000000ffff037224 */ /* 0x000fca00000e0603 */
        /* <DEDUP_REMOVED lines=9> */
.L_x_4195:
[----:B------:R-:W-:Y:S01]  /*118c0*/  IMAD.MOV.U32 R13, RZ, RZ, R29 ;  /* 0x000000ffff0d7224 */ /* 0x000fe200078e001d */
[----:B------:R-:W-:Y:S02]  /*118d0*/  MOV R12, 0x3 ;  /* 0x00000003000c7802 */ /* 0x000fe40000000f00 */
[----:B------:R-:W-:-:S13]  /*118e0*/  IADD3 R2, P0, R14, R8, RZ ;  /* 0x000000080e027210 */ /* 0x000fda0007f1e0ff */
[----:B------:R-:W-:Y:S05]  /*118f0*/  WARPSYNC.COLLECTIVE R15, `(.L_x_4196) ;  /* 0x000000000f087348 */ /* 0x000fea0003c00000 */
[----:B------:R0:W1:Y:S02]  /*11900*/  SHFL.IDX P6, R14, R13, R12, R11 ;  /* 0x0000000c0d0e7389 */ /* 0x00006400000c000b */
[----:B01----:R-:W-:Y:S01]  /*11910*/  ENDCOLLECTIVE ;  /* 0x000000000000791b */ /* 0x003fe20003800000 */
.L_x_4196:
[----:B------:R-:W-:-:S05]  /*11920*/  IADD3.X R3, RZ, R3, RZ, P0, !PT ;  /* 0x00000003ff037210 */ /* 0x000fca00007fe4ff */
        /* <DEDUP_REMOVED lines=9> */
.L_x_4197:
[----:B------:R-:W-:Y:S05]  /*119c0*/  BRA `(.L_x_4198) ;  /* 0xffffffd800387947 */ /* 0x000fea000383ffff */
.L_x_4136:
[----:B---3--:R3:W4:Y:S02]  /*119d0*/  SYNCS.PHASECHK.TRANS64.TRYWAIT P0, [R10+URZ+0x28c60], R20 ;  /* 0x028c60140a0075a7 */ /* 0x008724000800017f */
[----:B----4-:R-:W-:Y:S05]  /*119e0*/  @!P0 NANOSLEEP.SYNCS 0x989680 ;  /* 0x009896800000895d */ /* 0x010fea0003900000 */
[----:B------:R-:W4:Y:S02]  /*119f0*/  @!P0 SYNCS.PHASECHK.TRANS64 P0, [R10+URZ+0x28c60], R20 ;  /* 0x028c60140a0085a7 */ /* 0x000f24000800007f */
[----:B----4-:R-:W-:Y:S05]  /*11a00*/  @!P0 BRA `(.L_x_4136) ;  /* 0xfffffffc00f08947 */ /* 0x010fea000383ffff */
[----:B------:R-:W-:Y:S05]  /*11a10*/  BRA `(.L_x_4199) ;  /* 0xffffffd800847947 */ /* 0x000fea000383ffff */
.L_x_4137:
[----:B------:R-:W-:Y:S01]  /*11a20*/  BSSY B1, `(.L_x_4200) ;  /* 0x0000008000017945 */ /* 0x000fe20003800000 */
[----:B------:R-:W-:Y:S01]  /*11a30*/  IMAD.MOV.U32 R13, RZ, RZ, R19 ;  /* 0x000000ffff0d7224 */ /* 0x000fe200078e0013 */
[----:B------:R-:W-:Y:S01]  /*11a40*/  MOV R12, RZ ;  /* 0x000000ff000c7202 */ /* 0x000fe20000000f00 */
[----:B------:R-:W-:Y:S01]  /*11a50*/  IMAD.MOV.U32 R11, RZ, RZ, 0x181f ;  /* 0x0000181fff0b7424 */ /* 0x000fe200078e00ff */
[----:B------:R-:W-:-:S07]  /*11a60*/  MOV R15, 0xffffffff ;  /* 0xffffffff000f7802 */ /* 0x000fce0000000f00 */
[----:B-123--:R-:W-:Y:S05]  /*11a70*/  WARPSYNC.COLLECTIVE R15, `(.L_x_4201) ;  /* 0x000000000f087348 */ /* 0x00efea0003c00000 */
[----:B------:R0:W4:Y:S02]  /*11a80*/  SHFL.IDX P6, R14, R13, R12, R11 ;  /* 0x0000000c0d0e7389 */ /* 0x00012400000c000b */
[----:B01234-:R-:W-:Y:S01]  /*11a90*/  ENDCOLLECTIVE ;  /* 0x000000000000791b */ /* 0x01ffe20003800000 */
.L_x_4201:
[----:B------:R-:W-:Y:S05]  /*11aa0*/  BSYNC B1 ;  /* 0x0000000000017941 */ /* 0x000fea0003800000 */
.L_x_4200:
        /* <DEDUP_REMOVED lines=10> */
.L_x_4202:
        /* <DEDUP_REMOVED lines=15> */
.L_x_4203:
        /* <DEDUP_REMOVED lines=16> */
.L_x_4204:
        /* <DEDUP_REMOVED lines=18> */
.L_x_4205:
        /* <DEDUP_REMOVED lines=14> */
.L_x_4206:
        /* <DEDUP_REMOVED lines=17> */
.L_x_4207:
        /* <DEDUP_REMOVED lines=13> */
.L_x_4208:
[----:B------:R-:W-:Y:S05]  /*12120*/  BRA `(.L_x_4209) ;  /* 0xffffffd400f87947 */ /* 0x000fea000383ffff */
.L_x_4142:
[----:B0-----:R0:W1:Y:S02]  /*12130*/  SYNCS.PHASECHK.TRANS64.TRYWAIT P0, [R5+URZ+0x28c20], R4 ;  /* 0x028c2004050075a7 */ /* 0x001064000800017f */
[----:B-1----:R-:W-:Y:S05]  /*12140*/  @!P0 NANOSLEEP.SYNCS 0x989680 ;  /* 0x009896800000895d */ /* 0x002fea0003900000 */
[----:B------:R-:W1:Y:S02]  /*12150*/  @!P0 SYNCS.PHASECHK.TRANS64 P0, [R5+URZ+0x28c20], R4 ;  /* 0x028c2004050085a7 */ /* 0x000e64000800007f */
[----:B-1----:R-:W-:Y:S05]  /*12160*/  @!P0 BRA `(.L_x_4142) ;  /* 0xfffffffc00f08947 */ /* 0x002fea000383ffff */
[----:B------:R-:W-:Y:S05]  /*12170*/  BRA `(.L_x_4210) ;  /* 0xffffffd800a47947 */ /* 0x000fea000383ffff */
.L_x_4143:
        /* <DEDUP_REMOVED lines=11> */
.L_x_4212:
[----:B------:R-:W-:Y:S05]  /*12230*/  BSYNC B0 ;  /* 0x0000000000007941 */ /* 0x000fea0003800000 */
.L_x_4211:
[----:B------:R-:W-:Y:S05]  /*12240*/  BRA `(.L_x_4213) ;  /* 0xffffffd8008c7947 */ /* 0x000fea000383ffff */
.L_x_4144:
[----:B------:R-:W-:Y:S01]  /*12250*/  BSSY B0, `(.L_x_4214) ;  /* 0x0000006000007945 */ /* 0x000fe20003800000 */
[----:B------:R-:W-:-:S07]  /*12260*/  MOV R15, 0xffffffff ;  /* 0xffffffff000f7802 */ /* 0x000fce0000000f00 */
[----:B012--5:R-:W-:Y:S05]  /*12270*/  WARPSYNC.COLLECTIVE R15, `(.L_x_4215) ;  /* 0x000000000f0c7348 */ /* 0x027fea0003c00000 */
[----:B------:R-:W-:Y:S02]  /*12280*/  ELECT P6, UR62, PT ;  /* 0x00000000003e782f */ /* 0x000fe400038c0000 */
[----:B------:R-:W-:Y:S01]  /*12290*/  MOV R14, UR62 ;  /* 0x0000003e000e7c02 */ /* 0x000fe20008000f00 */
[----:B012--5:R-:W-:Y:S10]  /*122a0*/  ENDCOLLECTIVE ;  /* 0x000000000000791b */ /* 0x027ff40003800000 */
.L_x_4215:
[----:B------:R-:W-:Y:S05]  /*122b0*/  BSYNC B0 ;  /* 0x0000000000007941 */ /* 0x000fea0003800000 */
.L_x_4214:
[----:B------:R-:W-:Y:S05]  /*122c0*/  BRA `(.L_x_4216) ;  /* 0xffffffd800807947 */ /* 0x000fea000383ffff */
.L_x_4146:
[----:B0-----:R0:W1:Y:S02]  /*122d0*/  SYNCS.PHASECHK.TRANS64.TRYWAIT P1, [R4+URZ+0x28c40], R3 ;  /* 0x028c4003040075a7 */ /* 0x001064000802017f */
[----:B-1----:R-:W-:Y:S05]  /*122e0*/  @!P1 NANOSLEEP.SYNCS 0x989680 ;  /* 0x009896800000995d */ /* 0x002fea0003900000 */
[----:B------:R-:W1:Y:S02]  /*122f0*/  @!P1 SYNCS.PHASECHK.TRANS64 P1, [R4+URZ+0x28c40], R3 ;  /* 0x028c4003040095a7 */ /* 0x000e64000802007f */
[----:B-1----:R-:W-:Y:S05]  /*12300*/  @!P1 BRA `(.L_x_4146) ;  /* 0xfffffffc00f09947 */ /* 0x002fea000383ffff */
[----:B------:R-:W-:Y:S05]  /*12310*/  BRA `(.L_x_4217) ;  /* 0xffffffd800a07947 */ /* 0x000fea000383ffff */
.L_x_4148:
[----:B-1----:R1:W3:Y:S02]  /*12320*/  SYNCS.PHASECHK.TRANS64.TRYWAIT P1, [R5+URZ+0x28c40], R0 ;  /* 0x028c4000050075a7 */ /* 0x0022e4000802017f */
[----:B---3--:R-:W-:Y:S05]  /*12330*/  @!P1 NANOSLEEP.SYNCS 0x989680 ;  /* 0x009896800000995d */ /* 0x008fea0003900000 */
[----:B------:R-:W3:Y:S02]  /*12340*/  @!P1 SYNCS.PHASECHK.TRANS64 P1, [R5+URZ+0x28c40], R0 ;  /* 0x028c4000050095a7 */ /* 0x000ee4000802007f */
[----:B---3--:R-:W-:Y:S05]  /*12350*/  @!P1 BRA `(.L_x_4148) ;  /* 0xfffffffc00f09947 */ /* 0x008fea000383ffff */
[----:B------:R-:W-:Y:S05]  /*12360*/  BRA `(.L_x_4218) ;  /* 0xffffffd800ac7947 */ /* 0x000fea000383ffff */
.L_x_4150:
[----:B---3--:R3:W4:Y:S02]  /*12370*/  SYNCS.PHASECHK.TRANS64.TRYWAIT P1, [R4+URZ+0x28c60], R3 ;  /* 0x028c6003040075a7 */ /* 0x008724000802017f */
[----:B----4-:R-:W-:Y:S05]  /*12380*/  @!P1 NANOSLEEP.SYNCS 0x989680 ;  /* 0x009896800000995d */ /* 0x010fea0003900000 */
[----:B------:R-:W4:Y:S02]  /*12390*/  @!P1 SYNCS.PHASECHK.TRANS64 P1, [R4+URZ+0x28c60], R3 ;  /* 0x028c6003040095a7 */ /* 0x000f24000802007f */
[----:B----4-:R-:W-:Y:S05]  /*123a0*/  @!P1 BRA `(.L_x_4150) ;  /* 0xfffffffc00f09947 */ /* 0x010fea000383ffff */
[----:B------:R-:W-:Y:S05]  /*123b0*/  BRA `(.L_x_4219) ;  /* 0xffffffd800a87947 */ /* 0x000fea000383ffff */
.L_x_4220:
        /* <DEDUP_REMOVED lines=12> */
.L_x_5841:


//--------------------- .text._ZN7cutlass13device_kernelIN5flash11enable_sm90INS1_16FlashAttnFwdSm90INS1_25CollectiveMainloopFwdSm90ILi2EN4cute5tupleIJNS5_1CILi1EEES8_S8_EEENS6_IJNS7_ILi64EEESA_SA_EEELi512ENS_6half_tEfNS_4arch4Sm90ELb1ELb0ELb1ELb0ELb1ELb0ELb1ELb0ELb0ELb1ELb1ELb0EEENS1_21CollectiveEpilogueFwdINS6_IJSA_NS7_ILi512EEESA_EEES9_SC_SE_Li256ELb0ELb1ELb1ELb0EEENS1_19SingleTileSchedulerILb0ELb1ELb1ELi64EEEEEEEEEvNT_6ParamsE --------------------------
	.section	.text._ZN7cutlass13device_kernelIN5flash11enable_sm90INS1_16FlashAttnFwdSm90INS1_25CollectiveMainloopFwdSm90ILi2EN4cute5tupleIJNS5_1CILi1EEES8_S8_EEENS6_IJNS7_ILi64EEESA_SA_EEELi512ENS_6half_tEfNS_4arch4Sm90ELb1ELb0ELb1ELb0ELb1ELb0ELb1ELb0ELb0ELb1ELb1ELb0EEENS1_21CollectiveEpilogueFwdINS6_IJSA_NS7_ILi512EEESA_EEES9_SC_SE_Li256ELb0ELb1ELb1ELb0EEENS1_19SingleTileSchedulerILb0ELb1ELb1ELi64EEEEEEEEEvNT_6ParamsE,"ax",@progbits
	.align	128
.text._ZN7cutlass13device_kernelIN5flash11enable_sm90INS1_16FlashAttnFwdSm90INS1_25CollectiveMainloopFwdSm90ILi2EN4cute5tupleIJNS5_1CILi1EEES8_S8_EEENS6_IJNS7_ILi64EEESA_SA_EEELi512ENS_6half_tEfNS_4arch4Sm90ELb1ELb0ELb1ELb0ELb1ELb0ELb1ELb0ELb0ELb1ELb1ELb0EEENS1_21CollectiveEpilogueFwdINS6_IJSA_NS7_ILi512EEESA_EEES9_SC_SE_Li256ELb0ELb1ELb1ELb0EEENS1_19SingleTileSchedulerILb0ELb1ELb1ELi64EEEEEEEEEvNT_6ParamsE:
        .type           _ZN7cutlass13device_kernelIN5flash11enable_sm90INS1_16FlashAttnFwdSm90INS1_25CollectiveMainloopFwdSm90ILi2EN4cute5tupleIJNS5_1CILi1EEES8_S8_EEENS6_IJNS7_ILi64EEESA_SA_EEELi512ENS_6half_tEfNS_4arch4Sm90ELb1ELb0ELb1ELb0ELb1ELb0ELb1ELb0ELb0ELb1ELb1ELb0EEENS1_21CollectiveEpilogueFwdINS6_IJSA_NS7_ILi512EEESA_EEES9_SC_SE_Li256ELb0ELb1ELb1ELb0EEENS1_19SingleTileSchedulerILb0ELb1ELb1ELi64EEEEEEEEEvNT_6ParamsE,@function
        .size           _ZN7cutlass13device_kernelIN5flash11enable_sm90INS1_16FlashAttnFwdSm90INS1_25CollectiveMainloopFwdSm90ILi2EN4cute5tupleIJNS5_1CILi1EEES8_S8_EEENS6_IJNS7_ILi64EEESA_SA_EEELi512ENS_6half_tEfNS_4arch4Sm90ELb1ELb0ELb1ELb0ELb1ELb0ELb1ELb0ELb0ELb1ELb1ELb0EEENS1_21CollectiveEpilogueFwdINS6_IJSA_NS7_ILi512EEESA_EEES9_SC_SE_Li256ELb0ELb1ELb1ELb0EEENS1_19SingleTileSchedulerILb0ELb1ELb1ELi64EEEEEEEEEvNT_6ParamsE,(.L_x_5842 - _ZN7cutlass13device_kernelIN5flash11enable_sm90INS1_16FlashAttnFwdSm90INS1_25CollectiveMainloopFwdSm90ILi2EN4cute5tupleIJNS5_1CILi1EEES8_S8_EEENS6_IJNS7_ILi64EEESA_SA_EEELi512ENS_6half_tEfNS_4arch4Sm90ELb1ELb0ELb1ELb0ELb1ELb0ELb1ELb0ELb0ELb1ELb1ELb0EEENS1_21CollectiveEpilogueFwdINS6_IJSA_NS7_ILi512EEESA_EEES9_SC_SE_Li256ELb0ELb1ELb1ELb0EEENS1_19SingleTileSchedulerILb0ELb1ELb1ELi64EEEEEEEEEvNT_6ParamsE)
        .other          _ZN7cutlass13device_kernelIN5flash11enable_sm90INS1_16FlashAttnFwdSm90INS1_25CollectiveMainloopFwdSm90ILi2EN4cute5tupleIJNS5_1CILi1EEES8_S8_EEENS6_IJNS7_ILi64EEESA_SA_EEELi512ENS_6half_tEfNS_4arch4Sm90ELb1ELb0ELb1ELb0ELb1ELb0ELb1ELb0ELb0ELb1ELb1ELb0EEENS1_21CollectiveEpilogueFwdINS6_IJSA_NS7_ILi512EEESA_EEES9_SC_SE_Li256ELb0ELb1ELb1ELb0EEENS1_19SingleTileSchedulerILb0ELb1ELb1ELi64EEEEEEEEEvNT_6ParamsE,@"STO_CUDA_ENTRY STV_DEFAULT"
_ZN7cutlass13device_kernelIN5flash11enable_sm90INS1_16FlashAttnFwdSm90INS1_25CollectiveMainloopFwdSm90ILi2EN4cute5tupleIJNS5_1CILi1EEES8_S8_EEENS6_IJNS7_ILi64EEESA_SA_EEELi512ENS_6half_tEfNS_4arch4Sm90ELb1ELb0ELb1ELb0ELb1ELb0ELb1ELb0ELb0ELb1ELb1ELb0EEENS1_21CollectiveEpilogueFwdINS6_IJSA_NS7_ILi512EEESA_EEES9_SC_SE_Li256ELb0ELb1ELb1ELb0EEENS1_19SingleTileSchedulerILb0ELb1ELb1ELi64EEEEEEEEEvNT_6ParamsE:
        /* <DEDUP_REMOVED lines=43> */
.L_x_4221:
        /* <DEDUP_REMOVED lines=22> */
.L_x_4222:
        /* <DEDUP_REMOVED lines=18> */
.L_x_4223:
        /* <DEDUP_REMOVED lines=22> */
.L_x_4224:
        /* <DEDUP_REMOVED lines=23> */
.L_x_4225:
        /* <DEDUP_REMOVED lines=9> */
[----:B------:R0:W-:Y:S05]  /*0890*/  STL [R1+0x4], R2 ;  /* 0x0000040201007387 */ /* 0x0001ea0000100800 */
[----:B------:R-:W-:Y:S05]  /*08a0*/  @!P0 BRA `(.L_x_4227) ;  /* 0x000000fc00308947 */ /* 0x000fea0003800000 */
.L_x_4228:
[----:B------:R-:W-:-:S08]  /*08b0*/  NOP ;  /* 0x0000000000007918 */ /* 0x000fd00000000000 */
[----:B------:R-:W1:Y:S02]  /*08c0*/  USETMAXREG.TRY_ALLOC.CTAPOOL UP0, 0xe8 ;  /* 0x000000e8000079c8 */ /* 0x000e640008000600 */
[----:B-1----:R-:W-:-:S13]  /*08d0*/  PLOP3.LUT P0, PT, PT, PT, UP0, 0x80, 0x0 ;  /* 0x000000000000781c */ /* 0x002fda0003f0f008 */
[----:B------:R-:W-:Y:S05]  /*08e0*/  @!P0 BRA `(.L_x_4228) ;  /* 0xfffffffc00f08947 */ /* 0x000fea000383ffff */
[----:B------:R-:W1:Y:S01]  /*08f0*/  S2UR UR6, SR_CTAID.Y ;  /* 0x00000000000679c3 */ /* 0x000e620000002600 */
[----:B------:R-:W-:Y:S01]  /*0900*/  ULDC UR7, c[0x0][0xd50] ;  /* 0x0003540000077ab9 */ /* 0x000fe20000000800 */
[----:B------:R-:W-:Y:S01]  /*0910*/  LOP3.LUT R0, R24, 0xffffff80, RZ, 0xc0, !PT ;  /* 0xffffff8018007812 */ /* 0x000fe200078ec0ff */
[----:B------:R-:W-:-:S03]  /*0920*/  UISETP.NE.AND UP0, UPT, UR7, 0x1, UPT ;  /* 0x000000010700788c */ /* 0x000fc6000bf05270 */
[----:B------:R-:W-:Y:S02]  /*0930*/  ISETP.NE.AND P0, PT, R0, 0x80, PT ;  /* 0x000000800000780c */ /* 0x000fe40003f05270 */
[----:B------:R-:W2:Y:S06]  /*0940*/  S2UR UR8, SR_CTAID.Z ;  /* 0x00000000000879c3 */ /* 0x000eac0000002700 */
[----:B------:R-:W-:Y:S01]  /*0950*/  @UP0 ULDC UR4, c[0x0][0xd54] ;  /* 0x0003550000040ab9 */ /* 0x000fe20000000800 */
[----:B------:R-:W-:-:S04]  /*0960*/  @UP0 ULDC UR10, c[0x0][0xd58] ;  /* 0x00035600000a0ab9 */ /* 0x000fc80000000800 */
[----:B------:R-:W-:Y:S06]  /*0970*/  @!P0 BAR.ARV 0x8, 0x100 ;  /* 0x0204000000008b1d */ /* 0x000fec0000002000 */
[----:B-1----:R-:W-:Y:S01]  /*0980*/  UIMAD.WIDE.U32 UR4, UR6, UR4, URZ ;  /* 0x00000004060472a5 */ /* 0x002fe2000f8e003f */
[----:B------:R-:W-:Y:S01]  /*0990*/  ISETP.GE.U32.AND P0, PT, R24, 0x100, PT ;  /* 0x000001001800780c */ /* 0x000fe20003f06070 */
[----:B------:R-:W-:Y:S02]  /*09a0*/  UMOV UR11, UR6 ;  /* 0x00000006000b7c82 */ /* 0x000fe40008000000 */
[----:B------:R-:W-:-:S04]  /*09b0*/  @UP0 USHF.R.U32.HI UR11, URZ, UR10, UR5 ;  /* 0x0000000a3f0b0299 */ /* 0x000fc80008011605 */
[----:B------:R-:W-:Y:S02]  /*09c0*/  UIADD3 UR4, -UR11, URZ, URZ ;  /* 0x0000003f0b047290 */ /* 0x000fe4000fffe13f */
[----:B------:R-:W-:Y:S02]  /*09d0*/  IMAD.U32 R0, RZ, RZ, UR11 ;  /* 0x0000000bff007e24 */ /* 0x000fe4000f8e00ff */
[----:B------:R-:W-:Y:S02]  /*09e0*/  UIMAD UR7, UR7, UR4, UR6 ;  /* 0x00000004070772a4 */ /* 0x000fe4000f8e0206 */
[----:B------:R-:W-:Y:S06]  /*09f0*/  @P0 BAR.ARV 0xf, 0x100 ;  /* 0x03c4000000000b1d */ /* 0x000fec0000002000 */
[----:B--2---:R-:W-:Y:S01]  /*0a00*/  ISETP.LE.AND P0, PT, RZ, UR8, PT ;  /* 0x00000008ff007c0c */ /* 0x004fe2000bf03270 */
[----:B------:R1:W-:-:S12]  /*0a10*/  STL [R1], R0 ;  /* 0x0000000001007387 */ /* 0x0003d80000100800 */
[----:B-1----:R-:W-:Y:S05]  /*0a20*/  @!P0 BRA `(.L_x_4229) ;  /* 0x0000014000888947 */ /* 0x002fea0003800000 */
[----:B0-----:R-:W0:Y:S01]  /*0a30*/  LDC.64 R2, c[0x0][0x418] ;  /* 0x00010600ff027b82 */ /* 0x001e220000000a00 */
[----:B------:R-:W-:Y:S01]  /*0a40*/  UISETP.NE.AND UP0, UPT, UR9, 0x1, UPT ;  /* 0x000000010900788c */ /* 0x000fe2000bf05270 */
[----:B------:R-:W1:Y:S01]  /*0a50*/  S2R R197, SR_CgaCtaId ;  /* 0x0000000000c57919 */ /* 0x000e620000008800 */
[----:B------:R-:W-:-:S05]  /*0a60*/  VIADD R152, R24, 0xffffff80 ;  /* 0xffffff8018987836 */ /* 0x000fca0000000000 */
[----:B------:R-:W2:Y:S08]  /*0a70*/  LDC R194, c[0x0][0x424] ;  /* 0x00010900ffc27b82 */ /* 0x000eb00000000800 */
[----:B------:R-:W3:Y:S08]  /*0a80*/  LDC R7, c[0x0][0x2f0] ;  /* 0x0000bc00ff077b82 */ /* 0x000ef00000000800 */
[----:B------:R-:W4:Y:S01]  /*0a90*/  S2UR UR38, SR_CTAID.X ;  /* 0x00000000002679c3 */ /* 0x000f220000002500 */
[----:B0-----:R-:W-:-:S04]  /*0aa0*/  ISETP.NE.U32.AND P0, PT, R2, RZ, PT ;  /* 0x000000ff0200720c */ /* 0x001fc80003f05070 */
[----:B------:R-:W-:-:S04]  /*0ab0*/  ISETP.NE.AND.EX P0, PT, R3, RZ, PT, P0 ;  /* 0x000000ff0300720c */ /* 0x000fc80003f05300 */
[----:B--2---:R-:W-:Y:S02]  /*0ac0*/  SEL R194, R194, 0x1, P0 ;  /* 0x00000001c2c27807 */ /* 0x004fe40000000000 */
[----:B------:R-:W-:-:S03]  /*0ad0*/  PLOP3.LUT P0, PT, PT, PT, UP0, 0x80, 0x0 ;  /* 0x000000000000781c */ /* 0x000fc60003f0f008 */
[----:B---3--:R-:W-:-:S05]  /*0ae0*/  IMAD R0, R194, R7, 0x3f ;  /* 0x0000003fc2007424 */ /* 0x008fca00078e0207 */
[----:B------:R-:W-:Y:S01]  /*0af0*/  SHF.R.S32.HI R3, RZ, 0x1f, R0 ;  /* 0x0000001fff037819 */ /* 0x000fe20000011400 */
[----:B----4-:R-:W-:-:S03]  /*0b00*/  USHF.L.U32 UR38, UR38, 0x6, URZ ;  /* 0x0000000626267899 */ /* 0x010fc6000800063f */
[----:B------:R-:W-:-:S04]  /*0b10*/  LEA.HI R3, R3, R0, RZ, 0x6 ;  /* 0x0000000003037211 */ /* 0x000fc800078f30ff */
[----:B------:R-:W-:Y:S01]  /*0b20*/  SHF.R.S32.HI R3, RZ, 0x6, R3 ;  /* 0x00000006ff037819 */ /* 0x000fe20000011403 */
[----:B-1----:R-:W-:Y:S06]  /*0b30*/  @!P0 BRA `(.L_x_4230) ;  /* 0x0000002000248947 */ /* 0x002fec0003800000 */
[----:B------:R-:W0:Y:S01]  /*0b40*/  LDC R5, c[0x0][0x288] ;  /* 0x0000a200ff057b82 */ /* 0x000e220000000800 */
[----:B------:R-:W-:Y:S01]  /*0b50*/  ULDC UR4, c[0x0][0x448] ;  /* 0x0001120000047ab9 */ /* 0x000fe20000000800 */
[----:B------:R-:W-:Y:S01]  /*0b60*/  UIADD3 UR38, UR38, 0x3f, URZ ;  /* 0x0000003f26267890 */ /* 0x000fe2000fffe03f */
[----:B------:R-:W-:Y:S01]  /*0b70*/  R2UR UR9, R3 ;  /* 0x00000000030972ca */ /* 0x000fe200000e0000 */
[----:B------:R-:W-:Y:S01]  /*0b80*/  UISETP.NE.AND UP0, UPT, UR4, 0x1, UPT ;  /* 0x000000010400788c */ /* 0x000fe2000bf05270 */
[----:B------:R-:W-:Y:S01]  /*0b90*/  PLOP3.LUT P0, PT, PT, PT, PT, 0x80, 0x0 ;  /* 0x000000000000781c */ /* 0x000fe20003f0f070 */
[----:B------:R-:W-:Y:S01]  /*0ba0*/  USHF.R.U32.HI UR10, URZ, 0x10, UR7 ;  /* 0x000000103f0a7899 */ /* 0x000fe20008011607 */
[----:B------:R-:W-:Y:S01]  /*0bb0*/  CS2R R2, SRZ ;  /* 0x0000000000027805 */ /* 0x000fe2000001ff00 */
[----:B------:R-:W-:Y:S01]  /*0bc0*/  ULOP3.LUT UR6, UR7, 0xffff, URZ, 0xc0, !UPT ;  /* 0x0000ffff07067892 */ /* 0x000fe2000f8ec03f */
[----:B------:R-:W-:Y:S01]  /*0bd0*/  IMAD.MOV.U32 R4, RZ, RZ, RZ ;  /* 0x000000ffff047224 */ /* 0x000fe200078e00ff */
[----:B------:R-:W-:-:S02]  /*0be0*/  CS2R R150, SRZ ;  /* 0x0000000000967805 */ /* 0x000fc4000001ff00 */
[----:B------:R-:W-:Y:S02]  /*0bf0*/  CS2R R148, SRZ ;  /* 0x0000000000947805 */ /* 0x000fe4000001ff00 */
[----:B------:R-:W-:Y:S02]  /*0c00*/  CS2R R146, SRZ ;  /* 0x0000000000927805 */ /* 0x000fe4000001ff00 */
[----:B------:R-:W-:Y:S02]  /*0c10*/  CS2R R144, SRZ ;  /* 0x0000000000907805 */ /* 0x000fe4000001ff00 */
        /* <DEDUP_REMOVED lines=10> */
[----:B0-----:R-:W-:Y:S02]  /*0cc0*/  IADD3 R5, -R5, 0x40, RZ ;  /* 0x0000004005057810 */ /* 0x001fe40007ffe1ff */
[----:B------:R-:W-:-:S02]  /*0cd0*/  CS2R R130, SRZ ;  /* 0x0000000000827805 */ /* 0x000fc4000001ff00 */
[----:B------:R-:W-:Y:S02]  /*0ce0*/  CS2R R128, SRZ ;  /* 0x0000000000807805 */ /* 0x000fe4000001ff00 */
[----:B------:R-:W-:Y:S02]  /*0cf0*/  CS2R R126, SRZ ;  /* 0x00000000007e7805 */ /* 0x000fe4000001ff00 */
[----:B------:R-:W-:Y:S01]  /*0d00*/  CS2R R124, SRZ ;  /* 0x00000000007c7805 */ /* 0x000fe2000001ff00 */
[----:B------:R-:W-:Y:S01]  /*0d10*/  IMAD R5, R194, R7, R5 ;  /* 0x00000007c2057224 */ /* 0x000fe200078e0205 */
[----:B------:R-:W-:Y:S02]  /*0d20*/  CS2R R122, SRZ ;  /* 0x00000000007a7805 */ /* 0x000fe4000001ff00 */
[----:B------:R-:W-:Y:S02]  /*0d30*/  CS2R R120, SRZ ;  /* 0x0000000000787805 */ /* 0x000fe4000001ff00 */
        /* <DEDUP_REMOVED lines=15> */
[----:B------:R-:W-:Y:S01]  /*0e30*/  UIADD3 UR38, UR8, UR38, URZ ;  /* 0x0000002608267290 */ /* 0x000fe2000fffe03f */
[----:B------:R-:W-:Y:S02]  /*0e40*/  CS2R R90, SRZ ;  /* 0x00000000005a7805 */ /* 0x000fe4000001ff00 */
[----:B------:R-:W-:Y:S02]  /*0e50*/  CS2R R88, SRZ ;  /* 0x0000000000587805 */ /* 0x000fe4000001ff00 */
[----:B------:R-:W-:Y:S01]  /*0e60*/  CS2R R86, SRZ ;  /* 0x0000000000567805 */ /* 0x000fe2000001ff00 */
[----:B------:R-:W-:Y:S01]  /*0e70*/  USHF.R.S32.HI UR4, URZ, 0x1f, UR38 ;  /* 0x0000001f3f047899 */ /* 0x000fe20008011426 */
[----:B------:R-:W-:-:S02]  /*0e80*/  CS2R R84, SRZ ;  /* 0x0000000000547805 */ /* 0x000fc4000001ff00 */
[----:B------:R-:W-:Y:S02]  /*0e90*/  CS2R R82, SRZ ;  /* 0x0000000000527805 */ /* 0x000fe4000001ff00 */
[----:B------:R-:W-:Y:S01]  /*0ea0*/  CS2R R80, SRZ ;  /* 0x0000000000507805 */ /* 0x000fe2000001ff00 */
[----:B------:R-:W-:Y:S01]  /*0eb0*/  ULEA.HI UR4, UR4, UR38, URZ, 0x6 ;  /* 0x0000002604047291 */ /* 0x000fe2000f8f303f */
[----:B------:R-:W-:Y:S02]  /*0ec0*/  CS2R R78, SRZ ;  /* 0x00000000004e7805 */ /* 0x000fe4000001ff00 */
[----:B------:R-:W-:Y:S02]  /*0ed0*/  CS2R R76, SRZ ;  /* 0x00000000004c7805 */ /* 0x000fe4000001ff00 */
[----:B------:R-:W-:Y:S01]  /*0ee0*/  CS2R R74, SRZ ;  /* 0x00000000004a7805 */ /* 0x000fe2000001ff00 */
[----:B------:R-:W-:Y:S01]  /*0ef0*/  USHF.R.S32.HI UR4, URZ, 0x6, UR4 ;  /* 0x000000063f047899 */ /* 0x000fe20008011404 */
[----:B------:R-:W-:-:S02]  /*0f00*/  CS2R R72, SRZ ;  /* 0x0000000000487805 */ /* 0x000fc4000001ff00 */
[----:B------:R-:W-:Y:S02]  /*0f10*/  CS2R R70, SRZ ;  /* 0x0000000000467805 */ /* 0x000fe4000001ff00 */
[----:B------:R-:W-:Y:S01]  /*0f20*/  CS2R R68, SRZ ;  /* 0x0000000000447805 */ /* 0x000fe2000001ff00 */
[----:B------:R-:W-:Y:S01]  /*0f30*/  UISETP.LT.AND UP0, UPT, UR9, UR4, UPT ;  /* 0x000000040900728c */ /* 0x000fe2000bf01270 */
[----:B------:R-:W-:Y:S02]  /*0f40*/  CS2R R66, SRZ ;  /* 0x0000000000427805 */ /* 0x000fe4000001ff00 */
[----:B------:R-:W-:Y:S02]  /*0f50*/  CS2R R64, SRZ ;  /* 0x0000000000407805 */ /* 0x000fe4000001ff00 */
[----:B------:R-:W-:Y:S01]  /*0f60*/  CS2R R62, SRZ ;  /* 0x00000000003e7805 */ /* 0x000fe2000001ff00 */
[----:B------:R-:W-:Y:S01]  /*0f70*/  USEL UR5, UR9, UR4, UP0 ;  /* 0x0000000409057287 */ /* 0x000fe20008000000 */
[----:B------:R-:W-:Y:S01]  /*0f80*/  CS2R R60, SRZ ;  /* 0x00000000003c7805 */ /* 0x000fe2000001ff00 */
[----:B------:R-:W-:Y:S01]  /*0f90*/  UISETP.NE.AND UP0, UPT, UR10, URZ, UPT ;  /* 0x0000003f0a00728c */ /* 0x000fe2000bf05270 */
[----:B------:R-:W-:Y:S01]  /*0fa0*/  CS2R R58, SRZ ;  /* 0x00000000003a7805 */ /* 0x000fe2000001ff00 */
[----:B------:R-:W-:Y:S01]  /*0fb0*/  UISETP.GE.AND UP1, UPT, UR5, 0x1, UPT ;  /* 0x000000010500788c */ /* 0x000fe2000bf26270 */
[----:B------:R-:W-:-:S02]  /*0fc0*/  CS2R R56, SRZ ;  /* 0x0000000000387805 */ /* 0x000fc4000001ff00 */
[----:B------:R-:W-:Y:S02]  /*0fd0*/  CS2R R54, SRZ ;  /* 0x0000000000367805 */ /* 0x000fe4000001ff00 */
[----:B------:R-:W-:Y:S02]  /*0fe0*/  CS2R R52, SRZ ;  /* 0x0000000000347805 */ /* 0x000fe4000001ff00 */
[----:B------:R-:W-:Y:S02]  /*0ff0*/  CS2R R50, SRZ ;  /* 0x0000000000327805 */ /* 0x000fe4000001ff00 */
[----:B------:R-:W-:Y:S02]  /*1000*/  CS2R R48, SRZ ;  /* 0x0000000000307805 */ /* 0x000fe4000001ff00 */
[----:B------:R-:W-:Y:S02]  /*1010*/  PLOP3.LUT P1, PT, PT, PT, UP1, 0x80, 0x0 ;  /* 0x000000000000781c */ /* 0x000fe40003f2f018 */
[----:B------:R-:W-:-:S02]  /*1020*/  CS2R R46, SRZ ;  /* 0x00000000002e7805 */ /* 0x000fc4000001ff00 */
[----:B------:R-:W-:Y:S01]  /*1030*/  CS2R R44, SRZ ;  /* 0x00000000002c7805 */ /* 0x000fe2000001ff00 */
[----:B------:R-:W-:Y:S01]  /*1040*/  @!UP0 ULDC UR10, c[0x0][0xae8] ;  /* 0x0002ba00000a8ab9 */ /* 0x000fe20000000800 */
[----:B------:R-:W-:Y:S02]  /*1050*/  CS2R R42, SRZ ;  /* 0x00000000002a7805 */ /* 0x000fe4000001ff00 */
[----:B------:R-:W-:Y:S02]  /*1060*/  CS2R R40, SRZ ;  /* 0x0000000000287805 */ /* 0x000fe4000001ff00 */
[----:B------:R-:W-:Y:S01]  /*1070*/  CS2R R38, SRZ ;  /* 0x0000000000267805 */ /* 0x000fe2000001ff00 */
[----:B------:R-:W-:Y:S02]  /*1080*/  IMAD.MOV.U32 R37, RZ, RZ, RZ ;  /* 0x000000ffff257224 */ /* 0x000fe400078e00ff */
[----:B------:R-:W-:Y:S05]  /*1090*/  @!P1 BRA `(.L_x_4231) ;  /* 0x0000000000749947 */ /* 0x000fea0003800000 */
[----:B------:R-:W-:Y:S01]  /*10a0*/  IMAD.U32 R5, RZ, RZ, UR10 ;  /* 0x0000000aff057e24 */ /* 0x000fe2000f8e00ff */
[----:B------:R-:W-:-:S04]  /*10b0*/  UIADD3 UR4, UR10, -0x1, UR5 ;  /* 0xffffffff0a047890 */ /* 0x000fc8000fffe005 */
[-C--:B------:R-:W-:Y:S02]  /*10c0*/  IABS R3, R5.reuse ;  /* 0x0000000500037213 */ /* 0x080fe40000000000 */
[----:B------:R-:W-:Y:S01]  /*10d0*/  IABS R9, R5 ;  /* 0x0000000500097213 */ /* 0x000fe20000000000 */
[----:B------:R-:W-:Y:S01]  /*10e0*/  IMAD.U32 R8, RZ, RZ, UR4 ;  /* 0x00000004ff087e24 */ /* 0x000fe2000f8e00ff */
[----:B------:R-:W0:Y:S01]  /*10f0*/  I2F.RP R0, R3 ;  /* 0x0000000300007306 */ /* 0x000e220000209400 */
[----:B------:R-:W-:Y:S02]  /*1100*/  ULOP3.LUT UR4, UR4, UR10, URZ, 0x3c, !UPT ;  /* 0x0000000a04047292 */ /* 0x000fe4000f8e3c3f */
[----:B------:R-:W-:-:S04]  /*1110*/  IMAD.MOV R9, RZ, RZ, -R9 ;  /* 0x000000ffff097224 */ /* 0x000fc800078e0a09 */
[----:B------:R-:W-:Y:S01]  /*1120*/  ISETP.LE.AND P3, PT, RZ, UR4, PT ;  /* 0x00000004ff007c0c */ /* 0x000fe2000bf63270 */
[----:B0-----:R-:W0:Y:S02]  /*1130*/  MUFU.RCP R0, R0 ;  /* 0x0000000000007308 */ /* 0x001e240000001000 */
[----:B0-----:R-:W-:Y:S01]  /*1140*/  VIADD R6, R0, 0xffffffe ;  /* 0x0ffffffe00067836 */ /* 0x001fe20000000000 */
[----:B------:R-:W-:-:S05]  /*1150*/  IABS R0, R8 ;  /* 0x0000000800007213 */ /* 0x000fca0000000000 */
[----:B------:R0:W1:Y:S02]  /*1160*/  F2I.FTZ.U32.TRUNC.NTZ R7, R6 ;  /* 0x0000000600077305 */ /* 0x000064000021f000 */
[----:B0-----:R-:W-:Y:S01]  /*1170*/  IMAD.MOV.U32 R6, RZ, RZ, RZ ;  /* 0x000000ffff067224 */ /* 0x001fe200078e00ff */
[----:B-1----:R-:W-:-:S05]  /*1180*/  IADD3 R10, RZ, -R7, RZ ;  /* 0x80000007ff0a7210 */ /* 0x002fca0007ffe0ff */
        /* <DEDUP_REMOVED lines=11> */
[----:B------:R-:W-:-:S05]  /*1240*/  IMAD.MOV.U32 R3, RZ, RZ, R7 ;  /* 0x000000ffff037224 */ /* 0x000fca00078e0007 */
[----:B------:R-:W-:Y:S02]  /*1250*/  @!P3 IADD3 R3, -R3, RZ, RZ ;  /* 0x000000ff0303b210 */ /* 0x000fe40007ffe1ff */
[----:B------:R-:W-:-:S07]  /*1260*/  @!P2 LOP3.LUT R3, RZ, UR10, RZ, 0x33, !PT ;  /* 0x0000000aff03ac12 */ /* 0x000fce000f8e33ff */
.L_x_4231:
        /* <DEDUP_REMOVED lines=11> */
[----:B------:R-:W2:Y:S01]  /*1320*/  LDL R5, [R1+0x4] ;  /* 0x0000040001057983 */ /* 0x000ea20000100800 */
[----:B------:R-:W-:Y:S01]  /*1330*/  MOV R6, 0x400 ;  /* 0x0000040000067802 */ /* 0x000fe20000000f00 */
[----:B------:R-:W-:Y:S01]  /*1340*/  UMOV UR5, 0x40000040 ;  /* 0x4000004000057882 */ /* 0x000fe20000000000 */
[----:B------:R-:W-:Y:S01]  /*1350*/  UMOV UR7, 0x40000040 ;  /* 0x4000004000077882 */ /* 0x000fe20000000000 */
[----:B------:R-:W-:Y:S01]  /*1360*/  BAR.SYNC.DEFER_BLOCKING 0xe, 0x100 ;  /* 0x0384000000007b1d */ /* 0x000fe20000010000 */
[----:B------:R-:W-:-:S05]  /*1370*/  LEA R11, R197, R6, 0x18 ;  /* 0x00000006c50b7211 */ /* 0x000fca00078ec0ff */
[----:B------:R-:W-:Y:S01]  /*1380*/  UMOV UR9, 0x40000040 ;  /* 0x4000004000097882 */ /* 0x000fe20000000000 */
[----:B------:R-:W-:Y:S01]  /*1390*/  UMOV UR11, 0x40000040 ;  /* 0x40000040000b7882 */ /* 0x000fe20000000000 */
[----:B------:R-:W-:Y:S01]  /*13a0*/  UMOV UR13, 0x40000040 ;  /* 0x40000040000d7882 */ /* 0x000fe20000000000 */
[----:B------:R-:W-:Y:S01]  /*13b0*/  UMOV UR15, 0x40000040 ;  /* 0x40000040000f7882 */ /* 0x000fe20000000000 */
[----:B------:R-:W-:Y:S01]  /*13c0*/  UMOV UR17, 0x40000040 ;  /* 0x4000004000117882 */ /* 0x000fe20000000000 */
[----:B------:R-:W-:Y:S01]  /*13d0*/  UMOV UR19, 0x40000040 ;  /* 0x4000004000137882 */ /* 0x000fe20000000000 */
[----:B------:R-:W-:Y:S01]  /*13e0*/  WARPGROUP.ARRIVE ;  /* 0x00000000000079c5 */ /* 0x000fe20000000000 */
[----:B--2---:R-:W-:Y:S02]  /*13f0*/  R2UR UR20, R5 ;  /* 0x00000000051472ca */ /* 0x004fe400000e0000 */
[----:B------:R-:W-:-:S04]  /*1400*/  SHF.R.S32.HI R5, RZ, 0x1f, R152 ;  /* 0x0000001fff057819 */ /* 0x000fc80000011498 */
[----:B------:R-:W-:-:S04]  /*1410*/  LEA.HI R5, R5, R152, RZ, 0x7 ;  /* 0x0000009805057211 */ /* 0x000fc800078f38ff */
[----:B------:R-:W-:Y:S02]  /*1420*/  SHF.R.S32.HI R2, RZ, 0x7, R5 ;  /* 0x00000007ff027819 */ /* 0x000fe40000011405 */
[----:B------:R-:W-:-:S04]  /*1430*/  LOP3.LUT R5, R5, 0xffffff80, RZ, 0xc0, !PT ;  /* 0xffffff8005057812 */ /* 0x000fc800078ec0ff */
[----:B------:R-:W0:Y:S01]  /*1440*/  SHFL.IDX PT, R2, R2, RZ, 0x1f ;  /* 0x00001fff02027589 */ /* 0x000e2200000e0000 */
[----:B------:R-:W-:Y:S01]  /*1450*/  IMAD.IADD R5, R152, 0x1, -R5 ;  /* 0x0000000198057824 */ /* 0x000fe200078e0a05 */
[----:B0-----:R-:W-:-:S04]  /*1460*/  LEA.HI R4, R2, R2, RZ, 0x1 ;  /* 0x0000000202047211 */ /* 0x001fc800078f08ff */
[----:B------:R-:W-:Y:S01]  /*1470*/  LOP3.LUT R7, R4, 0x1fffe, RZ, 0xc0, !PT ;  /* 0x0001fffe04077812 */ /* 0x000fe200078ec0ff */
[----:B------:R-:W-:-:S04]  /*1480*/  VIADD R4, R11, 0x36400 ;  /* 0x000364000b047836 */ /* 0x000fc80000000000 */
[----:B------:R-:W-:Y:S01]  /*1490*/  IMAD.IADD R7, R2, 0x1, -R7 ;  /* 0x0000000102077824 */ /* 0x000fe200078e0a07 */
[----:B------:R-:W-:-:S03]  /*14a0*/  SHF.R.U32.HI R4, RZ, 0x4, R4 ;  /* 0x00000004ff047819 */ /* 0x000fc60000011604 */
[----:B------:R-:W-:Y:S01]  /*14b0*/  IMAD R7, R7, 0x8000, R11 ;  /* 0x0000800007077824 */ /* 0x000fe200078e020b */
[----:B------:R-:W-:-:S03]  /*14c0*/  LOP3.LUT R4, R4, 0x3fff, RZ, 0xc0, !PT ;  /* 0x00003fff04047812 */ /* 0x000fc600078ec0ff */
[----:B------:R-:W-:Y:S01]  /*14d0*/  VIADD R7, R7, 0x400 ;  /* 0x0000040007077836 */ /* 0x000fe20000000000 */
[----:B------:R-:W-:-:S04]  /*14e0*/  LOP3.LUT R4, R4, 0x10000, RZ, 0xfc, !PT ;  /* 0x0001000004047812 */ /* 0x000fc800078efcff */
[----:B------:R-:W-:Y:S01]  /*14f0*/  SHF.R.U32.HI R7, RZ, 0x4, R7 ;  /* 0x00000004ff077819 */ /* 0x000fe20000011607 */
[C---:B------:R-:W-:Y:S01]  /*1500*/  VIADD R6, R4.reuse, 0x2 ;  /* 0x0000000204067836 */ /* 0x040fe20000000000 */
[----:B------:R-:W-:Y:S02]  /*1510*/  R2UR UR4, R4 ;  /* 0x00000000040472ca */ /* 0x000fe400000e0000 */
[----:B------:R-:W-:Y:S02]  /*1520*/  LOP3.LUT R7, R7, 0x3fff, RZ, 0xc0, !PT ;  /* 0x00003fff07077812 */ /* 0x000fe400078ec0ff */
[----:B------:R-:W-:Y:S01]  /*1530*/  R2UR UR8, R6 ;  /* 0x00000000060872ca */ /* 0x000fe200000e0000 */
[----:B------:R-:W-:Y:S01]  /*1540*/  VIADD R6, R4, 0x4 ;  /* 0x0000000404067836 */ /* 0x000fe20000000000 */
[----:B------:R-:W-:-:S04]  /*1550*/  LOP3.LUT R9, R7, 0x2000000, RZ, 0xfc, !PT ;  /* 0x0200000007097812 */ /* 0x000fc800078efcff */
[C---:B------:R-:W-:Y:S01]  /*1560*/  R2UR UR6, R9.reuse ;  /* 0x00000000090672ca */ /* 0x040fe200000e0000 */
[----:B------:R-:W-:Y:S01]  /*1570*/  VIADD R2, R9, 0x80 ;  /* 0x0000008009027836 */ /* 0x000fe20000000000 */
[----:B------:R-:W-:-:S04]  /*1580*/  R2UR UR12, R6 ;  /* 0x00000000060c72ca */ /* 0x000fc800000e0000 */
[----:B------:R-:W-:Y:S02]  /*1590*/  R2UR UR10, R2 ;  /* 0x00000000020a72ca */ /* 0x000fe400000e0000 */
[----:B------:R-:W-:-:S04]  /*15a0*/  IADD3 R2, R9, 0x100, RZ ;  /* 0x0000010009027810 */ /* 0x000fc80007ffe0ff */
[----:B------:R-:W-:Y:S01]  /*15b0*/  R2UR UR14, R2 ;  /* 0x00000000020e72ca */ /* 0x000fe200000e0000 */
[----:B------:R-:W-:Y:S01]  /*15c0*/  HGMMA.64x256x16.F32 R24, gdesc[UR4].tnspB, RZ, !UPT, gsb0 ;  /* 0x43e00000041879f0 */ /* 0x000fe2000c0008ff */
[----:B------:R-:W-:Y:S01]  /*15d0*/  VIADD R2, R4, 0x6 ;  /* 0x0000000604027836 */ /* 0x000fe20000000000 */
[----:B------:R-:W-:Y:S01]  /*15e0*/  ULOP3.LUT UR6, UR20, 0x1, URZ, 0xfc, !UPT ;  /* 0x0000000114067892 */ /* 0x000fe2000f8efc3f */
[----:B------:R-:W-:-:S03]  /*15f0*/  VIADD R4, R9, 0x180 ;  /* 0x0000018009047836 */ /* 0x000fc60000000000 */
[----:B------:R-:W-:Y:S01]  /*1600*/  R2UR UR16, R2 ;  /* 0x00000000021072ca */ /* 0x000fe200000e0000 */
[----:B------:R-:W-:Y:S01]  /*1610*/  UISETP.NE.AND UP0, UPT, UR6, 0x3, UPT ;  /* 0x000000030600788c */ /* 0x000fe2000bf05270 */
[----:B------:R-:W-:Y:S02]  /*1620*/  R2UR UR18, R4 ;  /* 0x00000000041272ca */ /* 0x000fe400000e0000 */
[----:B------:R-:W-:-:S03]  /*1630*/  SHF.R.S32.HI R2, RZ, 0x1f, R5 ;  /* 0x0000001fff027819 */ /* 0x000fc60000011405 */
[----:B------:R-:W-:Y:S02]  /*1640*/  PLOP3.LUT P1, PT, PT, PT, UP0, 0x80, 0x0 ;  /* 0x000000000000781c */ /* 0x000fe40003f2f008 */
[CC--:B------:R-:W-:Y:S02]  /*1650*/  LEA.HI R4, R2.reuse, R5.reuse, RZ, 0x2 ;  /* 0x0000000502047211 */ /* 0x0c0fe400078f10ff */
[----:B------:R-:W-:Y:S02]  /*1660*/  LEA.HI R2, R2, R5, RZ, 0x5 ;  /* 0x0000000502027211 */ /* 0x000fe400078f28ff */
[--C-:B------:R-:W-:Y:S02]  /*1670*/  SHF.R.S32.HI R6, RZ, 0x2, R4.reuse ;  /* 0x00000002ff067819 */ /* 0x100fe40000011404 */
[----:B------:R-:W-:Y:S02]  /*1680*/  SHF.R.S32.HI R7, RZ, 0x1f, R4 ;  /* 0x0000001fff077819 */ /* 0x000fe40000011404 */
[----:B------:R-:W-:-:S02]  /*1690*/  SHF.R.S32.HI R2, RZ, 0x5, R2 ;  /* 0x00000005ff027819 */ /* 0x000fc40000011402 */
[----:B------:R-:W-:-:S04]  /*16a0*/  LEA.HI R7, R7, R6, RZ, 0x3 ;  /* 0x0000000607077211 */ /* 0x000fc800078f18ff */
[----:B------:R-:W-:-:S05]  /*16b0*/  LOP3.LUT R7, R7, 0xfffffff8, RZ, 0xc0, !PT ;  /* 0xfffffff807077812 */ /* 0x000fca00078ec0ff */
[----:B------:R-:W-:-:S04]  /*16c0*/  IMAD.IADD R7, R6, 0x1, -R7 ;  /* 0x0000000106077824 */ /* 0x000fc800078e0a07 */
[----:B------:R-:W-:Y:S02]  /*16d0*/  IMAD R7, R2, 0x10, R7 ;  /* 0x0000001002077824 */ /* 0x000fe400078e0207 */
[----:B------:R-:W-:Y:S01]  /*16e0*/  IMAD.MOV.U32 R2, RZ, RZ, RZ ;  /* 0x000000ffff027224 */ /* 0x000fe200078e00ff */
        /* <DEDUP_REMOVED lines=15> */
.L_x_4233:
[----:B------:R-:W-:Y:S02]  /*17e0*/  VIADD R3, R3, 0xfffffffe ;  /* 0xfffffffe03037836 */ /* 0x000fe40000000000 */
[----:B------:R-:W-:-:S03]  /*17f0*/  VIADD R4, R11, 0x38860 ;  /* 0x000388600b047836 */ /* 0x000fc60000000000 */
[----:B------:R-:W-:Y:S02]  /*1800*/  ISETP.GE.AND P0, PT, R3, R0, PT ;  /* 0x000000000300720c */ /* 0x000fe40003f06270 */
[----:B------:R-:W-:-:S04]  /*1810*/  PRMT R4, R197, 0x654, R4 ;  /* 0x00000654c5047816 */ /* 0x000fc80000000004 */
[----:B------:R0:W-:Y:S07]  /*1820*/  SYNCS.ARRIVE.TRANS64.RED.A1T0 RZ, [R4+URZ], RZ ;  /* 0x000000ff04ff79a7 */ /* 0x0001ee000810043f */
[----:B------:R-:W-:Y:S05]  /*1830*/  @!P0 BRA `(.L_x_4234) ;  /* 0x0000000800bc8947 */ /* 0x000fea0003800000 */
[----:B------:R-:W-:-:S07]  /*1840*/  MOV R2, RZ ;  /* 0x000000ff00027202 */ /* 0x000fce0000000f00 */
.L_x_4236:
[----:B------:R-:W-:Y:S01]  /*1850*/  BAR.SYNC.DEFER_BLOCKING 0xe, 0x100 ;  /* 0x0384000000007b1d */ /* 0x000fe20000010000 */
[C---:B01----:R-:W-:Y:S02]  /*1860*/  IMAD R4, R2.reuse, 0x40, R7 ;  /* 0x0000004002047824 */ /* 0x043fe400078e0207 */
[----:B------:R-:W-:Y:S02]  /*1870*/  VIADD R2, R2, 0x1 ;  /* 0x0000000102027836 */ /* 0x000fe40000000000 */
[----:B------:R-:W-:Y:S01]  /*1880*/  IMAD R4, R4, 0x4, R11 ;  /* 0x0000000404047824 */ /* 0x000fe200078e020b */
[----:B------:R-:W-:Y:S01]  /*1890*/  UMOV UR7, 0x40000040 ;  /* 0x4000004000077882 */ /* 0x000fe20000000000 */
[----:B------:R-:W-:Y:S01]  /*18a0*/  UMOV UR11, 0x40000040 ;  /* 0x40000040000b7882 */ /* 0x000fe20000000000 */
[----:B------:R-:W-:Y:S01]  /*18b0*/  ISETP.NE.AND P0, PT, R2, 0x2, PT ;  /* 0x000000020200780c */ /* 0x000fe20003f05270 */
[----:B------:R-:W-:Y:S01]  /*18c0*/  UMOV UR15, 0x40000040 ;  /* 0x40000040000f7882 */ /* 0x000fe20000000000 */
[----:B------:R-:W-:-:S02]  /*18d0*/  UMOV UR19, 0x40000040 ;  /* 0x4000004000137882 */ /* 0x000fc40000000000 */
[----:B------:R-:W-:Y:S02]  /*18e0*/  SEL R2, R2, RZ, P0 ;  /* 0x000000ff02027207 */ /* 0x000fe40000000000 */
[C---:B------:R-:W-:Y:S01]  /*18f0*/  ISETP.GT.AND P0, PT, R3.reuse, R0, PT ;  /* 0x000000000300720c */ /* 0x040fe20003f04270 */
[----:B------:R-:W-:Y:S01]  /*1900*/  VIADD R3, R3, 0xffffffff ;  /* 0xffffffff03037836 */ /* 0x000fe20000000000 */
[----:B------:R-:W0:Y:S04]  /*1910*/  LDS R5, [R4+0x38400] ;  /* 0x0384000004057984 */ /* 0x000e280000000800 */
[----:B------:R1:W2:Y:S02]  /*1920*/  LDS R6, [R4+0x38420] ;  /* 0x0384200004067984 */ /* 0x0002a40000000800 */
[----:B-1----:R-:W-:-:S05]  /*1930*/  IMAD R4, R2, 0x1000, R9 ;  /* 0x0000100002047824 */ /* 0x002fca00078e0209 */
[----:B------:R-:W-:Y:S01]  /*1940*/  R2UR UR6, R4 ;  /* 0x00000000040672ca */ /* 0x000fe200000e0000 */
        /* <DEDUP_REMOVED lines=128> */
[----:B------:R-:W-:-:S05]  /*2150*/  VIADD R5, R4, 0x80 ;  /* 0x0000008004057836 */ /* 0x000fca0000000000 */
[----:B------:R-:W-:Y:S01]  /*2160*/  WARPGROUP.ARRIVE ;  /* 0x00000000000079c5 */ /* 0x000fe20000000000 */
[----:B------:R-:W-:Y:S01]  /*2170*/  R2UR UR10, R5 ;  /* 0x00000000050a72ca */ /* 0x000fe200000e0000 */
[C---:B------:R-:W-:Y:S02]  /*2180*/  VIADD R5, R4.reuse, 0x100 ;  /* 0x0000010004057836 */ /* 0x040fe40000000000 */
[----:B------:R-:W-:Y:S02]  /*2190*/  VIADD R4, R4, 0x180 ;  /* 0x0000018004047836 */ /* 0x000fe40000000000 */
[----:B------:R-:W-:Y:S01]  /*21a0*/  HGMMA.64x256x16.F32 R24, gdesc[UR4].tnspB, R24, gsb0 ;  /* 0x43e00000041879f0 */ /* 0x000fe20008000818 */
[----:B------:R-:W-:Y:S02]  /*21b0*/  R2UR UR14, R5 ;  /* 0x00000000050e72ca */ /* 0x000fe400000e0000 */
[----:B------:R-:W-:Y:S01]  /*21c0*/  R2UR UR18, R4 ;  /* 0x00000000041272ca */ /* 0x000fe200000e0000 */
[----:B------:R-:W-:-:S02]  /*21d0*/  WARPGROUP.DEPBAR.LE gsb0, 0x0 ;  /* 0x00008000000079c5 */ /* 0x000fc40000010000 */
[----:B------:R-:W-:-:S15]  /*21e0*/  WARPGROUP.ARRIVE ;  /* 0x00000000000079c5 */ /* 0x000fde0000000000 */
[----:B------:R-:W-:-:S07]  /*21f0*/  NOP ;  /* 0x0000000000007918 */ /* 0x000fce0000000000 */
        /* <DEDUP_REMOVED lines=13> */
.L_x_4235:
[----:B------:R-:W-:-:S05]  /*22d0*/  LEA R4, R2, R11, 0x3 ;  /* 0x0000000b02047211 */ /* 0x000fca00078e18ff */
[----:B------:R-:W-:-:S05]  /*22e0*/  VIADD R4, R4, 0x38860 ;  /* 0x0003886004047836 */ /* 0x000fca0000000000 */
[----:B------:R-:W-:-:S04]  /*22f0*/  PRMT R4, R197, 0x654, R4 ;  /* 0x00000654c5047816 */ /* 0x000fc80000000004 */
[----:B------:R1:W-:Y:S01]  /*2300*/  SYNCS.ARRIVE.TRANS64.RED.A1T0 RZ, [R4+URZ], RZ ;  /* 0x000000ff04ff79a7 */ /* 0x0003e2000810043f */
[----:B------:R-:W-:Y:S05]  /*2310*/  @P0 BRA `(.L_x_4236) ;  /* 0xfffffff4004c0947 */ /* 0x000fea000383ffff */
[----:B------:R-:W-:-:S07]  /*2320*/  IMAD.SHL.U32 R2, R2, 0x40, RZ ;  /* 0x0000004002027824 */ /* 0x000fce00078e00ff */
.L_x_4234:
[----:B------:R-:W-:Y:S01]  /*2330*/  BAR.SYNC.DEFER_BLOCKING 0xe, 0x100 ;  /* 0x0384000000007b1d */ /* 0x000fe20000010000 */
[----:B------:R-:W-:Y:S01]  /*2340*/  IMAD.IADD R2, R7, 0x1, R2 ;  /* 0x0000000107027824 */ /* 0x000fe200078e0202 */
[----:B------:R-:W-:Y:S01]  /*2350*/  PLOP3.LUT P0, PT, PT, PT, PT, 0x8, 0x0 ;  /* 0x000000000000781c */ /* 0x000fe20003f0e170 */
[----:B01----:R-:W-:Y:S02]  /*2360*/  IMAD.MOV.U32 R4, RZ, RZ, RZ ;  /* 0x000000ffff047224 */ /* 0x003fe400078e00ff */
[----:B------:R-:W-:-:S05]  /*2370*/  IMAD R2, R2, 0x4, R11 ;  /* 0x0000000402027824 */ /* 0x000fca00078e020b */
        /* <DEDUP_REMOVED lines=133> */
.L_x_4230:
[----:B------:R-:W0:Y:S01]  /*2bd0*/  LDC R0, c[0x0][0x288] ;  /* 0x0000a200ff007b82 */ /* 0x000e220000000800 */
[----:B------:R-:W-:Y:S01]  /*2be0*/  ULDC UR4, c[0x0][0x448] ;  /* 0x0001120000047ab9 */ /* 0x000fe20000000800 */
[----:B------:R-:W-:Y:S02]  /*2bf0*/  UIADD3 UR6, UR38, 0x3f, URZ ;  /* 0x0000003f26067890 */ /* 0x000fe4000fffe03f */
[----:B------:R-:W-:Y:S02]  /*2c00*/  UISETP.NE.AND UP0, UPT, UR4, 0x1, UPT ;  /* 0x000000010400788c */ /* 0x000fe4000bf05270 */
[----:B------:R-:W-:Y:S02]  /*2c10*/  USHF.R.U32.HI UR10, URZ, 0x10, UR7 ;  /* 0x000000103f0a7899 */ /* 0x000fe40008011607 */
[----:B------:R-:W-:-:S07]  /*2c20*/  UP2UR UR61, UPR, URZ, 0x1 ;  /* 0x000000013f3d7883 */ /* 0x000fce0008000000 */
[----:B------:R-:W-:Y:S01]  /*2c30*/  @UP0 ULDC UR4, c[0x0][0x44c] ;  /* 0x0001130000040ab9 */ /* 0x000fe20000000800 */
[----:B------:R-:W-:Y:S01]  /*2c40*/  @UP0 ULDC UR8, c[0x0][0x450] ;  /* 0x0001140000080ab9 */ /* 0x000fe20000000800 */
[----:B------:R-:W-:-:S04]  /*2c50*/  UIMAD.WIDE.U32 UR4, UR6, UR4, URZ ;  /* 0x00000004060472a5 */ /* 0x000fc8000f8e003f */
[----:B------:R-:W-:Y:S02]  /*2c60*/  @UP0 USHF.R.U32.HI UR6, URZ, UR8, UR5 ;  /* 0x000000083f060299 */ /* 0x000fe40008011605 */
[----:B------:R-:W-:Y:S01]  /*2c70*/  UISETP.NE.AND UP0, UPT, UR10, URZ, UPT ;  /* 0x0000003f0a00728c */ /* 0x000fe2000bf05270 */
[----:B0-----:R-:W-:Y:S01]  /*2c80*/  IADD3 R0, -R0, 0x40, RZ ;  /* 0x0000004000007810 */ /* 0x001fe20007ffe1ff */
[----:B------:R-:W-:Y:S01]  /*2c90*/  ULOP3.LUT UR8, UR7, 0xffff, URZ, 0xc0, !UPT ;  /* 0x0000ffff07087892 */ /* 0x000fe2000f8ec03f */
[----:B------:R-:W-:-:S03]  /*2ca0*/  UMOV UR4, URZ ;  /* 0x0000003f00047c82 */ /* 0x000fc60008000000 */
[----:B------:R-:W-:-:S04]  /*2cb0*/  IMAD R0, R194, R7, R0 ;  /* 0x00000007c2007224 */ /* 0x000fc800078e0200 */
[----:B------:R-:W-:Y:S01]  /*2cc0*/  VIADD R0, R0, UR6 ;  /* 0x0000000600007c36 */ /* 0x000fe20008000000 */
[----:B------:R-:W-:-:S04]  /*2cd0*/  @!UP0 ULDC UR10, c[0x0][0xae8] ;  /* 0x0002ba00000a8ab9 */ /* 0x000fc80000000800 */
[----:B------:R-:W-:-:S04]  /*2ce0*/  SHF.R.S32.HI R5, RZ, 0x1f, R0 ;  /* 0x0000001fff057819 */ /* 0x000fc80000011400 */
[----:B------:R-:W-:-:S04]  /*2cf0*/  LEA.HI R5, R5, R0, RZ, 0x6 ;  /* 0x0000000005057211 */ /* 0x000fc800078f30ff */
[----:B------:R-:W-:-:S04]  /*2d00*/  SHF.R.S32.HI R0, RZ, 0x6, R5 ;  /* 0x00000006ff007819 */ /* 0x000fc80000011405 */
[----:B------:R-:W-:-:S04]  /*2d10*/  VIMNMX R22, R3, R0, PT ;  /* 0x0000000003167248 */ /* 0x000fc80003fe0100 */
[----:B------:R-:W-:-:S13]  /*2d20*/  ISETP.GE.AND P0, PT, R22, 0x1, PT ;  /* 0x000000011600780c */ /* 0x000fda0003f06270 */
[----:B------:R-:W-:Y:S05]  /*2d30*/  @!P0 BRA `(.L_x_4237) ;  /* 0x0000000000808947 */ /* 0x000fea0003800000 */
[----:B------:R-:W-:Y:S01]  /*2d40*/  IMAD.U32 R5, RZ, RZ, UR10 ;  /* 0x0000000aff057e24 */ /* 0x000fe2000f8e00ff */
[----:B------:R-:W-:-:S04]  /*2d50*/  UMOV UR4, URZ ;  /* 0x0000003f00047c82 */ /* 0x000fc80008000000 */
[----:B------:R-:W-:-:S04]  /*2d60*/  IABS R0, R5 ;  /* 0x0000000500007213 */ /* 0x000fc80000000000 */
[----:B------:R-:W-:Y:S02]  /*2d70*/  R2UR UR9, R0 ;  /* 0x00000000000972ca */ /* 0x000fe400000e0000 */
[----:B------:R-:W-:Y:S02]  /*2d80*/  IADD3 R0, R5, -0x1, R22 ;  /* 0xffffffff05007810 */ /* 0x000fe40007ffe016 */
[----:B------:R-:W-:Y:S02]  /*2d90*/  IABS R5, R5 ;  /* 0x0000000500057213 */ /* 0x000fe40000000000 */
[----:B------:R-:W-:-:S04]  /*2da0*/  IABS R4, R0 ;  /* 0x0000000000047213 */ /* 0x000fc80000000000 */
[----:B------:R-:W-:-:S03]  /*2db0*/  R2UR UR7, R4 ;  /* 0x00000000040772ca */ /* 0x000fc600000e0000 */
        /* <DEDUP_REMOVED lines=11> */
[----:B------:R-:W-:Y:S01]  /*2e70*/  UIMAD UR4, UR5, UR6, UR7 ;  /* 0x00000006050472a4 */ /* 0x000fe2000f8e0207 */
[----:B------:R-:W-:-:S03]  /*2e80*/  R2UR UR6, R0 ;  /* 0x00000000000672ca */ /* 0x000fc600000e0000 */
[----:B------:R-:W-:-:S11]  /*2e90*/  UISETP.GT.U32.AND UP0, UPT, UR9, UR4, UPT ;  /* 0x000000040900728c */ /* 0x000fd6000bf04070 */
[----:B------:R-:W-:Y:S02]  /*2ea0*/  @!UP0 UIADD3 UR4, UR4, -UR9, URZ ;  /* 0x8000000904048290 */ /* 0x000fe4000fffe03f */
[----:B------:R-:W-:Y:S02]  /*2eb0*/  @!UP0 UIADD3 UR5, UR5, 0x1, URZ ;  /* 0x0000000105058890 */ /* 0x000fe4000fffe03f */
[----:B------:R-:W-:Y:S02]  /*2ec0*/  UISETP.GE.U32.AND UP1, UPT, UR4, UR9, UPT ;  /* 0x000000090400728c */ /* 0x000fe4000bf26070 */
[----:B------:R-:W-:-:S04]  /*2ed0*/  ULOP3.LUT UR4, UR6, UR10, URZ, 0x3c, !UPT ;  /* 0x0000000a06047292 */ /* 0x000fc8000f8e3c3f */
[----:B------:R-:W-:-:S05]  /*2ee0*/  UISETP.GE.AND UP0, UPT, UR4, URZ, UPT ;  /* 0x0000003f0400728c */ /* 0x000fca000bf06270 */
[----:B------:R-:W-:Y:S02]  /*2ef0*/  @UP1 UIADD3 UR5, UR5, 0x1, URZ ;  /* 0x0000000105051890 */ /* 0x000fe4000fffe03f */
[----:B------:R-:W-:-:S05]  /*2f00*/  UISETP.NE.AND UP1, UPT, UR10, URZ, UPT ;  /* 0x0000003f0a00728c */ /* 0x000fca000bf25270 */
[----:B------:R-:W-:Y:S02]  /*2f10*/  UMOV UR4, UR5 ;  /* 0x0000000500047c82 */ /* 0x000fe40008000000 */
[----:B------:R-:W-:-:S04]  /*2f20*/  @!UP0 UIADD3 UR4, -UR4, URZ, URZ ;  /* 0x0000003f04048290 */ /* 0x000fc8000fffe13f */
[----:B------:R-:W-:-:S12]  /*2f30*/  @!UP1 ULOP3.LUT UR4, URZ, UR10, URZ, 0x33, !UPT ;  /* 0x0000000a3f049292 */ /* 0x000fd8000f8e333f */
.L_x_4237:
[----:B------:R-:W-:Y:S02]  /*2f40*/  UIMAD UR5, UR8, UR4, URZ ;  /* 0x00000004080572a4 */ /* 0x000fe4000f8e023f */
[----:B------:R-:W-:Y:S01]  /*2f50*/  IMAD.U32 R3, RZ, RZ, UR4 ;  /* 0x00000004ff037e24 */ /* 0x000fe2000f8e00ff */
[----:B------:R-:W-:Y:S01]  /*2f60*/  PLOP3.LUT P0, PT, PT, PT, PT, 0x80, 0x0 ;  /* 0x000000000000781c */ /* 0x000fe20003f0f070 */
[----:B------:R-:W-:Y:S01]  /*2f70*/  IMAD.MOV.U32 R2, RZ, RZ, RZ ;  /* 0x000000ffff027224 */ /* 0x000fe200078e00ff */
[----:B------:R-:W-:Y:S01]  /*2f80*/  CS2R R150, SRZ ;  /* 0x0000000000967805 */ /* 0x000fe2000001ff00 */
[----:B------:R-:W-:Y:S01]  /*2f90*/  IMAD.MOV.U32 R4, RZ, RZ, RZ ;  /* 0x000000ffff047224 */ /* 0x000fe200078e00ff */
[----:B------:R-:W-:Y:S01]  /*2fa0*/  VIADDMNMX R22, R3, UR5, R22, PT ;  /* 0x0000000503167c46 */ /* 0x000fe2000b800116 */
[----:B------:R-:W-:Y:S01]  /*2fb0*/  IMAD.U32 R196, RZ, RZ, UR5 ;  /* 0x00000005ffc47e24 */ /* 0x000fe2000f8e00ff */
[----:B------:R-:W-:Y:S02]  /*2fc0*/  CS2R R148, SRZ ;  /* 0x0000000000947805 */ /* 0x000fe4000001ff00 */
[----:B------:R-:W-:-:S02]  /*2fd0*/  CS2R R146, SRZ ;  /* 0x0000000000927805 */ /* 0x000fc4000001ff00 */
[----:B------:R-:W-:Y:S02]  /*2fe0*/  ISETP.GT.AND P1, PT, R22, UR5, PT ;  /* 0x0000000516007c0c */ /* 0x000fe4000bf24270 */
        /* <DEDUP_REMOVED lines=62> */
[----:B------:R-:W-:Y:S02]  /*33d0*/  SHF.R.S32.HI R57, RZ, 0x1f, R152 ;  /* 0x0000001fff397819 */ /* 0x000fe40000011498 */
[----:B------:R-:W-:Y:S02]  /*33e0*/  MOV R198, 0x400 ;  /* 0x0000040000c67802 */ /* 0x000fe40000000f00 */
[----:B------:R-:W-:Y:S02]  /*33f0*/  LEA.HI R16, R57, R152, RZ, 0x7 ;  /* 0x0000009839107211 */ /* 0x000fe400078f38ff */
[----:B------:R-:W-:Y:S02]  /*3400*/  LEA R198, R197, R198, 0x18 ;  /* 0x000000c6c5c67211 */ /* 0x000fe400078ec0ff */
[----:B------:R-:W-:-:S05]  /*3410*/  SHF.R.S32.HI R17, RZ, 0x7, R16 ;  /* 0x00000007ff117819 */ /* 0x000fca0000011410 */
[----:B------:R-:W0:Y:S02]  /*3420*/  SHFL.IDX PT, R0, R17, RZ, 0x1f ;  /* 0x00001fff11007589 */ /* 0x000e2400000e0000 */
[----:B0-----:R-:W-:-:S04]  /*3430*/  LEA.HI R2, R0, R0, RZ, 0x1 ;  /* 0x0000000000027211 */ /* 0x001fc800078f08ff */
[----:B------:R-:W-:-:S05]  /*3440*/  LOP3.LUT R3, R2, 0x1fffe, RZ, 0xc0, !PT ;  /* 0x0001fffe02037812 */ /* 0x000fca00078ec0ff */
[----:B------:R-:W-:Y:S01]  /*3450*/  IMAD.IADD R3, R0, 0x1, -R3 ;  /* 0x0000000100037824 */ /* 0x000fe200078e0a03 */
[----:B------:R-:W-:-:S03]  /*3460*/  IADD3 R0, R198, 0x36400, RZ ;  /* 0x00036400c6007810 */ /* 0x000fc60007ffe0ff */
[----:B------:R-:W-:Y:S01]  /*3470*/  IMAD R3, R3, 0x8000, R198 ;  /* 0x0000800003037824 */ /* 0x000fe200078e02c6 */
[----:B------:R-:W-:-:S03]  /*3480*/  LOP3.LUT P0, RZ, R0, 0x3ff, RZ, 0xc0, !PT ;  /* 0x000003ff00ff7812 */ /* 0x000fc6000780c0ff */
        /* <DEDUP_REMOVED lines=13> */
[----:B------:R-:W-:Y:S01]  /*3560*/  MOV R13, RZ ;  /* 0x000000ff000d7202 */ /* 0x000fe20000000f00 */
[----:B------:R-:W-:Y:S02]  /*3570*/  IMAD.U32 R6, RZ, RZ, UR4 ;  /* 0x00000004ff067e24 */ /* 0x000fe4000f8e00ff */
[----:B------:R-:W-:-:S02]  /*3580*/  IMAD.U32 R7, RZ, RZ, UR5 ;  /* 0x00000005ff077e24 */ /* 0x000fc4000f8e00ff */
[----:B------:R-:W-:Y:S02]  /*3590*/  IMAD.U32 R11, RZ, RZ, UR7 ;  /* 0x00000007ff0b7e24 */ /* 0x000fe4000f8e00ff */
[----:B------:R-:W-:Y:S02]  /*35a0*/  IMAD.MOV.U32 R8, RZ, RZ, 0x70 ;  /* 0x00000070ff087424 */ /* 0x000fe400078e00ff */
[----:B0-----:R-:W-:-:S07]  /*35b0*/  IMAD.MOV.U32 R12, RZ, RZ, 0x1 ;  /* 0x00000001ff0c7424 */ /* 0x001fce00078e00ff */
[----:B------:R-:W-:-:S07]  /*35c0*/  LEPC R20, `(.L_x_4238) ;  /* 0x000000001014794e */ /* 0x000fce0000000000 */
[----:B-1----:R-:W-:Y:S05]  /*35d0*/  CALL.ABS.NOINC R2 ;  /* 0x0000000002007343 */ /* 0x002fea0003c00000 */
.L_x_4238:
        /* <DEDUP_REMOVED lines=11> */
.L_x_4329:
[----:B------:R-:W2:Y:S01]  /*3690*/  LDL R8, [R1+0x4] ;  /* 0x0000040001087983 */ /* 0x000ea20000100800 */
[----:B------:R-:W-:Y:S01]  /*36a0*/  LEA.HI R4, R4, R5, RZ, 0x5 ;  /* 0x0000000504047211 */ /* 0x000fe200078f28ff */
[----:B------:R-:W-:-:S03]  /*36b0*/  IMAD.IADD R2, R17, 0x1, -R2 ;  /* 0x0000000111027824 */ /* 0x000fc600078e0a02 */
[----:B------:R-:W-:Y:S02]  /*36c0*/  SHF.R.S32.HI R4, RZ, 0x5, R4 ;  /* 0x00000005ff047819 */ /* 0x000fe40000011404 */
[----:B--2---:R-:W-:Y:S02]  /*36d0*/  R2UR UR4, R8 ;  /* 0x00000000080472ca */ /* 0x004fe400000e0000 */
[----:B------:R-:W-:Y:S02]  /*36e0*/  LEA.HI R8, R0, R7, RZ, 0x3 ;  /* 0x0000000700087211 */ /* 0x000fe400078f18ff */
[----:B------:R-:W-:Y:S02]  /*36f0*/  LOP3.LUT R0, R6, 0x7ffffffc, RZ, 0xc0, !PT ;  /* 0x7ffffffc06007812 */ /* 0x000fe400078ec0ff */
[----:B------:R-:W-:-:S03]  /*3700*/  LOP3.LUT R8, R8, 0xfffffff8, RZ, 0xc0, !PT ;  /* 0xfffffff808087812 */ /* 0x000fc600078ec0ff */
[----:B------:R-:W-:Y:S02]  /*3710*/  IMAD.IADD R0, R5, 0x1, -R0 ;  /* 0x0000000105007824 */ /* 0x000fe400078e0a00 */
[----:B------:R-:W-:Y:S02]  /*3720*/  IMAD.IADD R191, R7, 0x1, -R8 ;  /* 0x0000000107bf7824 */ /* 0x000fe400078e0a08 */
[----:B------:R-:W-:Y:S01]  /*3730*/  ULOP3.LUT UR4, UR4, 0x1, URZ, 0xfc, !UPT ;  /* 0x0000000104047892 */ /* 0x000fe2000f8efc3f */
[----:B------:R-:W-:Y:S02]  /*3740*/  IMAD.SHL.U32 R195, R0, 0x2, RZ ;  /* 0x0000000200c37824 */ /* 0x000fe400078e00ff */
[----:B------:R-:W-:Y:S02]  /*3750*/  IMAD R191, R4, 0x10, R191 ;  /* 0x0000001004bf7824 */ /* 0x000fe400078e02bf */
[----:B------:R-:W-:Y:S02]  /*3760*/  IMAD R193, R2, 0x100, R195 ;  /* 0x0000010002c17824 */ /* 0x000fe400078e02c3 */
[----:B------:R-:W-:-:S05]  /*3770*/  IMAD.U32 R6, RZ, RZ, UR4 ;  /* 0x00000004ff067e24 */ /* 0x000fca000f8e00ff */
[----:B------:R-:W-:-:S13]  /*3780*/  ISETP.NE.AND P0, PT, R6, 0x3, PT ;  /* 0x000000030600780c */ /* 0x000fda0003f05270 */
[----:B------:R-:W-:Y:S05]  /*3790*/  @!P0 BRA `(.L_x_4240) ;  /* 0x0000000000048947 */ /* 0x000fea0003800000 */
[----:B------:R-:W-:Y:S01]  /*37a0*/  BPT.TRAP 0x1 ;  /* 0x000000040000795c */ /* 0x000fe20000300000 */
.L_x_4240:
[----:B------:R1:W2:Y:S01]  /*37b0*/  SYNCS.PHASECHK.TRANS64.TRYWAIT P1, [R198+URZ+0x38830], R3 ;  /* 0x03883003c60075a7 */ /* 0x0002a2000802017f */
[----:B------:R-:W-:Y:S05]  /*37c0*/  @!P0 BRA `(.L_x_4241) ;  /* 0x0000000000048947 */ /* 0x000fea0003800000 */
[----:B------:R-:W-:Y:S01]  /*37d0*/  BPT.TRAP 0x1 ;  /* 0x000000040000795c */ /* 0x000fe20000300000 */
.L_x_4241:
[----:B--2---:R-:W-:Y:S05]  /*37e0*/  @P1 BRA `(.L_x_4242) ;  /* 0x0000000000081947 */ /* 0x004fea0003800000 */
[----:B------:R-:W2:Y:S02]  /*37f0*/  SYNCS.PHASECHK.TRANS64.TRYWAIT P1, [R198+URZ+0x38830], R3 ;  /* 0x03883003c60075a7 */ /* 0x000ea4000802017f */
[----:B--2---:R-:W-:Y:S05]  /*3800*/  @!P1 BRA `(.L_x_4243) ;  /* 0x00000114002c9947 */ /* 0x004fea0003800000 */
.L_x_4242:
        /* <DEDUP_REMOVED lines=29> */
[----:B------:R-:W-:Y:S01]  /*39e0*/  IADD3 R4, R190, 0x4, RZ ;  /* 0x00000004be047810 */ /* 0x000fe20007ffe0ff */
[----:B------:R-:W-:Y:S01]  /*39f0*/  UMOV UR9, 0x40000040 ;  /* 0x4000004000097882 */ /* 0x000fe20000000000 */
[----:B------:R-:W-:-:S02]  /*3a00*/  VIADD R0, R0, 0x6 ;  /* 0x0000000600007836 */ /* 0x000fc40000000000 */
[----:B------:R-:W-:-:S04]  /*3a10*/  IMAD.U32 R17, RZ, RZ, UR9 ;  /* 0x00000009ff117e24 */ /* 0x000fc8000f8e00ff */
        /* <DEDUP_REMOVED lines=32> */
.L_x_4330:
[----:B------:R-:W-:Y:S05]  /*3c20*/  @!P0 BRA `(.L_x_4245) ;  /* 0x0000000000048947 */ /* 0x000fea0003800000 */
[----:B------:R-:W-:Y:S01]  /*3c30*/  BPT.TRAP 0x1 ;  /* 0x000000040000795c */ /* 0x000fe20000300000 */
.L_x_4245:
[----:B------:R4:W0:Y:S01]  /*3c40*/  SYNCS.PHASECHK.TRANS64.TRYWAIT P1, [R198+URZ+0x38850], R3 ;  /* 0x03885003c60075a7 */ /* 0x000822000802017f */
[----:B------:R-:W-:Y:S05]  /*3c50*/  @!P0 BRA `(.L_x_4246) ;  /* 0x0000000000048947 */ /* 0x000fea0003800000 */
[----:B------:R-:W-:Y:S01]  /*3c60*/  BPT.TRAP 0x1 ;  /* 0x000000040000795c */ /* 0x000fe20000300000 */
.L_x_4246:
        /* <DEDUP_REMOVED lines=11> */
.L_x_4247:
[----:B------:R-:W-:Y:S01]  /*3d20*/  R2UR UR4, R0 ;  /* 0x00000000000472ca */ /* 0x000fe200000e0000 */
[----:B------:R-:W-:Y:S01]  /*3d30*/  WARPGROUP.ARRIVE ;  /* 0x00000000000079c5 */ /* 0x000fe20000000000 */
[----:B------:R-:W-:Y:S01]  /*3d40*/  R2UR UR6, R18 ;  /* 0x00000000120672ca */ /* 0x000fe200000e0000 */
[----:B------:R-:W-:Y:S01]  /*3d50*/  UMOV UR9, 0x40000040 ;  /* 0x4000004000097882 */ /* 0x000fe20000000000 */
[----:B------:R-:W-:Y:S01]  /*3d60*/  UMOV UR7, 0x40000040 ;  /* 0x4000004000077882 */ /* 0x000fe20000000000 */
[----:B------:R-:W-:Y:S01]  /*3d70*/  UMOV UR5, UR9 ;  /* 0x0000000900057c82 */ /* 0x000fe20008000000 */
[----:B------:R-:W-:Y:S01]  /*3d80*/  VIADD R2, R0, 0x2 ;  /* 0x0000000200027836 */ /* 0x000fe20000000000 */
[----:B------:R-:W-:Y:S01]  /*3d90*/  UMOV UR11, 0x40000040 ;  /* 0x40000040000b7882 */ /* 0x000fe20000000000 */
[----:B-1234-:R-:W-:Y:S01]  /*3da0*/  VIADD R3, R18, 0x2 ;  /* 0x0000000212037836 */ /* 0x01efe20000000000 */
[----:B------:R-:W-:Y:S01]  /*3db0*/  UMOV UR13, 0x40000040 ;  /* 0x40000040000d7882 */ /* 0x000fe20000000000 */
[----:B------:R-:W-:Y:S01]  /*3dc0*/  IMAD.U32 R7, RZ, RZ, UR9 ;  /* 0x00000009ff077e24 */ /* 0x000fe2000f8e00ff */
[----:B------:R-:W-:Y:S01]  /*3dd0*/  UMOV UR9, 0x40000040 ;  /* 0x4000004000097882 */ /* 0x000fe20000000000 */
[----:B------:R-:W-:Y:S01]  /*3de0*/  VIADD R4, R0, 0x4 ;  /* 0x0000000400047836 */ /* 0x000fe20000000000 */
[----:B------:R-:W-:Y:S01]  /*3df0*/  UMOV UR8, UR4 ;  /* 0x0000000400087c82 */ /* 0x000fe20008000000 */
[----:B------:R-:W-:Y:S01]  /*3e00*/  VIADD R5, R18, 0x4 ;  /* 0x0000000412057836 */ /* 0x000fe20000000000 */
[----:B------:R-:W-:Y:S01]  /*3e10*/  UMOV UR4, UR8 ;  /* 0x0000000800047c82 */ /* 0x000fe20008000000 */
[----:B------:R-:W-:Y:S01]  /*3e20*/  MOV R6, UR8 ;  /* 0x0000000800067c02 */ /* 0x000fe20008000f00 */
[----:B------:R-:W-:Y:S01]  /*3e30*/  HGMMA.64x64x16.F32 R24, gdesc[UR4], R24, gsb0 ;  /* 0x00e00000041879f0 */ /* 0x000fe20008000818 */
[----:B------:R-:W-:Y:S01]  /*3e40*/  R2UR UR4, R2 ;  /* 0x00000000020472ca */ /* 0x000fe200000e0000 */
[----:B------:R-:W-:Y:S01]  /*3e50*/  UMOV UR5, UR9 ;  /* 0x0000000900057c82 */ /* 0x000fe20008000000 */
[----:B------:R-:W-:Y:S01]  /*3e60*/  R2UR UR6, R3 ;  /* 0x00000000030672ca */ /* 0x000fe200000e0000 */
[----:B------:R-:W-:Y:S01]  /*3e70*/  UMOV UR7, 0x40000040 ;  /* 0x4000004000077882 */ /* 0x000fe20000000000 */
[----:B------:R-:W-:Y:S01]  /*3e80*/  IMAD.U32 R3, RZ, RZ, UR9 ;  /* 0x00000009ff037e24 */ /* 0x000fe2000f8e00ff */
[----:B------:R-:W-:Y:S01]  /*3e90*/  UMOV UR9, 0x40000040 ;  /* 0x4000004000097882 */ /* 0x000fe20000000000 */
[----:B------:R-:W-:Y:S01]  /*3ea0*/  VIADD R12, R0, 0x6 ;  /* 0x00000006000c7836 */ /* 0x000fe20000000000 */
[----:B------:R-:W-:Y:S01]  /*3eb0*/  UMOV UR15, 0x40000040 ;  /* 0x40000040000f7882 */ /* 0x000fe20000000000 */
[----:B------:R-:W-:Y:S01]  /*3ec0*/  VIADD R13, R18, 0x6 ;  /* 0x00000006120d7836 */ /* 0x000fe20000000000 */
[----:B------:R-:W-:Y:S01]  /*3ed0*/  UMOV UR17, 0x40000040 ;  /* 0x4000004000117882 */ /* 0x000fe20000000000 */
[----:B------:R-:W-:Y:S01]  /*3ee0*/  VIADD R19, R0, 0x200 ;  /* 0x0000020000137836 */ /* 0x000fe20000000000 */
[----:B------:R-:W-:Y:S01]  /*3ef0*/  UMOV UR19, 0x40000040 ;  /* 0x4000004000137882 */ /* 0x000fe20000000000 */
[----:B------:R-:W-:Y:S01]  /*3f00*/  VIADD R20, R18, 0x200 ;  /* 0x0000020012147836 */ /* 0x000fe20000000000 */
        /* <DEDUP_REMOVED lines=20> */
[----:B------:R-:W-:Y:S01]  /*4050*/  VIADD R184, R0, 0x800 ;  /* 0x0000080000b87836 */ /* 0x000fe20000000000 */
[----:B------:R-:W-:Y:S01]  /*4060*/  UMOV UR57, 0x40000040 ;  /* 0x4000004000397882 */ /* 0x000fe20000000000 */
[----:B------:R-:W-:Y:S01]  /*4070*/  UMOV UR59, 0x40000040 ;  /* 0x40000040003b7882 */ /* 0x000fe20000000000 */
[----:B------:R-:W-:-:S02]  /*4080*/  IMAD.MOV.U32 R58, RZ, RZ, 0x4 ;  /* 0x00000004ff3a7424 */ /* 0x000fc400078e00ff */
[----:B------:R-:W-:Y:S01]  /*4090*/  VIADD R199, R0, 0xe00 ;  /* 0x00000e0000c77836 */ /* 0x000fe20000000000 */
        /* <DEDUP_REMOVED lines=8> */
[----:B------:R-:W-:Y:S01]  /*4120*/  MOV R5, UR9 ;  /* 0x0000000900057c02 */ /* 0x000fe20008000f00 */
[----:B------:R-:W-:-:S08]  /*4130*/  UMOV UR9, 0x40000040 ;  /* 0x4000004000097882 */ /* 0x000fd00000000000 */
        /* <DEDUP_REMOVED lines=10> */
[----:B------:R-:W-:Y:S01]  /*41e0*/  IMAD.U32 R13, RZ, RZ, UR9 ;  /* 0x00000009ff0d7e24 */ /* 0x000fe2000f8e00ff */
        /* <DEDUP_REMOVED lines=31> */
[----:B------:R-:W-:Y:S02]  /*43e0*/  R2UR UR26, R20 ;  /* 0x00000000141a72ca */ /* 0x000fe400000e0000 */
[----:B------:R-:W-:Y:S02]  /*43f0*/  IADD3 R20, R18, 0x404, RZ ;  /* 0x0000040412147810 */ /* 0x000fe40007ffe0ff */
        /* <DEDUP_REMOVED lines=21> */
[----:B------:R-:W-:Y:S02]  /*4550*/  WARPGROUP.DEPBAR.LE gsb0, 0x0 ;  /* 0x00008000000079c5 */ /* 0x000fe40000010000 */
[----:B------:R-:W-:Y:S01]  /*4560*/  WARPGROUP.ARRIVE ;  /* 0x00000000000079c5 */ /* 0x000fe20000000000 */
[----:B------:R-:W-:Y:S01]  /*4570*/  R2UR UR54, R20 ;  /* 0x00000000143672ca */ /* 0x000fe200000e0000 */
[----:B------:R-:W0:Y:S04]  /*4580*/  SHFL.IDX PT, R19, R21, RZ, 0x1f ;  /* 0x00001fff15137589 */ /* 0x000e2800000e0000 */
        /* <DEDUP_REMOVED lines=11> */
[C---:B------:R-:W-:Y:S01]  /*4640*/  IMAD.IADD R23, R19.reuse, 0x1, R56 ;  /* 0x0000000113177824 */ /* 0x040fe200078e0238 */
[----:B------:R-:W-:Y:S01]  /*4650*/  IADD3 R19, R19, R58, RZ ;  /* 0x0000003a13137210 */ /* 0x000fe20007ffe0ff */
        /* <DEDUP_REMOVED lines=65> */
[C---:B------:R-:W-:Y:S02]  /*4a70*/  IMAD.IADD R59, R20.reuse, 0x1, R19 ;  /* 0x00000001143b7824 */ /* 0x040fe400078e0213 */
        /* <DEDUP_REMOVED lines=8> */
[C-C-:B------:R-:W-:Y:S01]  /*4b00*/  IMAD.IADD R59, R56.reuse, 0x1, R19.reuse ;  /* 0x00000001383b7824 */ /* 0x140fe200078e0213 */
        /* <DEDUP_REMOVED lines=88> */
[----:B------:R-:W-:Y:S02]  /*5090*/  IMAD.IADD R21, R58, 0x1, R21 ;  /* 0x000000013a157824 */ /* 0x000fe400078e0215 */
[----:B------:R-:W-:Y:S01]  /*50a0*/  IMAD.MOV.U32 R59, RZ, RZ, 0x40 ;  /* 0x00000040ff3b7424 */ /* 0x000fe200078e00ff */
        /* <DEDUP_REMOVED lines=15> */
[----:B------:R-:W-:Y:S01]  /*51a0*/  IMAD.MOV.U32 R21, RZ, RZ, 0x1000 ;  /* 0x00001000ff157424 */ /* 0x000fe200078e00ff */
[----:B------:R-:W-:-:S04]  /*51b0*/  SEL R20, R59, 0x3e, P1 ;  /* 0x0000003e3b147807 */ /* 0x000fc80000800000 */
[----:B------:R-:W-:-:S04]  /*51c0*/  SEL R21, R21, 0xf80, P1 ;  /* 0x00000f8015157807 */ /* 0x000fc80000800000 */
        /* <DEDUP_REMOVED lines=17> */
.L_x_4249:
[----:B------:R-:W-:Y:S01]  /*52e0*/  LEA.HI R20, R57, R152, RZ, 0x2 ;  /* 0x0000009839147211 */ /* 0x000fe200078f10ff */
[----:B------:R-:W-:Y:S01]  /*52f0*/  UISETP.NE.AND UP0, UPT, UR61, URZ, UPT ;  /* 0x0000003f3d00728c */ /* 0x000fe2000bf05270 */
[----:B------:R-:W-:Y:S01]  /*5300*/  IADD3 R185, R191, UR38, RZ ;  /* 0x00000026bfb97c10 */ /* 0x000fe2000fffe0ff */
[----:B------:R-:W-:Y:S01]  /*5310*/  ULDC UR6, c[0x0][0xad0] ;  /* 0x0002b40000067ab9 */ /* 0x000fe20000000800 */
[----:B------:R-:W-:Y:S01]  /*5320*/  LOP3.LUT R21, R20, 0xfffffffc, RZ, 0xc0, !PT ;  /* 0xfffffffc14157812 */ /* 0x000fe200078ec0ff */
[----:B------:R-:W-:Y:S01]  /*5330*/  FMUL.FTZ R26, R26, UR6 ;  /* 0x000000061a1a7c20 */ /* 0x000fe20008410000 */
[----:B------:R-:W0:Y:S01]  /*5340*/  LDC R170, c[0x0][0x288] ;  /* 0x0000a200ffaa7b82 */ /* 0x000e220000000800 */
[----:B------:R-:W-:Y:S01]  /*5350*/  PLOP3.LUT P1, PT, PT, PT, UP0, 0x80, 0x0 ;  /* 0x000000000000781c */ /* 0x000fe20003f2f008 */
[----:B------:R-:W-:Y:S01]  /*5360*/  FMUL.FTZ R25, R25, UR6 ;  /* 0x0000000619197c20 */ /* 0x000fe20008410000 */
[----:B------:R-:W-:Y:S01]  /*5370*/  IMAD.IADD R21, R152, 0x1, -R21 ;  /* 0x0000000198157824 */ /* 0x000fe200078e0a15 */
[----:B------:R-:W-:Y:S01]  /*5380*/  PLOP3.LUT P2, PT, PT, PT, UP0, 0x80, 0x0 ;  /* 0x000000000000781c */ /* 0x000fe20003f4f008 */
[----:B------:R1:W-:Y:S01]  /*5390*/  MUFU.TANH R60, R26 ;  /* 0x0000001a003c7308 */ /* 0x0003e20000002400 */
[----:B------:R-:W-:Y:S01]  /*53a0*/  @UP0 ULDC UR7, c[0x0][0x44c] ;  /* 0x0001130000070ab9 */ /* 0x000fe20000000800 */
[----:B------:R-:W-:Y:S01]  /*53b0*/  FMUL.FTZ R24, R24, UR6 ;  /* 0x0000000618187c20 */ /* 0x000fe20008410000 */
[----:B------:R-:W-:Y:S01]  /*53c0*/  LEA.HI R20, R21, R21, RZ, 0x1 ;  /* 0x0000001515147211 */ /* 0x000fe200078f08ff */
[----:B------:R-:W-:Y:S01]  /*53d0*/  FMUL.FTZ R28, R28, UR6 ;  /* 0x000000061c1c7c20 */ /* 0x000fe20008410000 */
[----:B------:R-:W-:Y:S01]  /*53e0*/  FMUL.FTZ R29, R29, UR6 ;  /* 0x000000061d1d7c20 */ /* 0x000fe20008410000 */
[----:B------:R-:W-:Y:S01]  /*53f0*/  FMUL.FTZ R32, R32, UR6 ;  /* 0x0000000620207c20 */ /* 0x000fe20008410000 */
[----:B------:R-:W-:Y:S01]  /*5400*/  LOP3.LUT R20, R20, 0x1ffffffe, RZ, 0xc0, !PT ;  /* 0x1ffffffe14147812 */ /* 0x000fe200078ec0ff */
[----:B------:R2:W-:Y:S01]  /*5410*/  MUFU.TANH R58, R25 ;  /* 0x00000019003a7308 */ /* 0x0005e20000002400 */
[----:B------:R-:W-:Y:S01]  /*5420*/  FMUL.FTZ R33, R33, UR6 ;  /* 0x0000000621217c20 */ /* 0x000fe20008410000 */
[----:B------:R-:W-:Y:S01]  /*5430*/  FMUL.FTZ R36, R36, UR6 ;  /* 0x0000000624247c20 */ /* 0x000fe20008410000 */
[----:B------:R-:W-:Y:S01]  /*5440*/  FMUL.FTZ R27, R27, UR6 ;  /* 0x000000061b1b7c20 */ /* 0x000fe20008410000 */
[----:B------:R-:W-:-:S02]  /*5450*/  IMAD.IADD R20, R21, 0x1, -R20 ;  /* 0x0000000115147824 */ /* 0x000fc400078e0a14 */
[----:B------:R-:W-:Y:S01]  /*5460*/  FMUL.FTZ R30, R30, UR6 ;  /* 0x000000061e1e7c20 */ /* 0x000fe20008410000 */
[----:B------:R-:W-:Y:S01]  /*5470*/  FMUL.FTZ R37, R37, UR6 ;  /* 0x0000000625257c20 */ /* 0x000fe20008410000 */
[----:B------:R-:W-:Y:S01]  /*5480*/  FMUL.FTZ R40, R40, UR6 ;  /* 0x0000000628287c20 */ /* 0x000fe20008410000 */
[----:B------:R-:W-:Y:S01]  /*5490*/  IMAD R185, R20, 0x8, R185 ;  /* 0x0000000814b97824 */ /* 0x000fe200078e02b9 */
[----:B------:R3:W4:Y:S01]  /*54a0*/  MUFU.TANH R56, R24 ;  /* 0x0000001800387308 */ /* 0x0007220000002400 */
[----:B------:R-:W-:Y:S01]  /*54b0*/  FMUL.FTZ R41, R41, UR6 ;  /* 0x0000000629297c20 */ /* 0x000fe20008410000 */
[----:B------:R-:W-:Y:S01]  /*54c0*/  FMUL.FTZ R44, R44, UR6 ;  /* 0x000000062c2c7c20 */ /* 0x000fe20008410000 */
[----:B------:R-:W-:Y:S01]  /*54d0*/  @P1 IMAD.HI.U32 R21, R185, UR7, RZ ;  /* 0x00000007b9151c27 */ /* 0x000fe2000f8e00ff */
[----:B------:R-:W-:-:S03]  /*54e0*/  @UP0 ULDC UR7, c[0x0][0x450] ;  /* 0x0001140000070ab9 */ /* 0x000fc60000000800 */
[----:B------:R-:W-:Y:S01]  /*54f0*/  FMUL.FTZ R45, R45, UR6 ;  /* 0x000000062d2d7c20 */ /* 0x000fe20008410000 */
[----:B------:R-:W-:Y:S01]  /*5500*/  FMUL.FTZ R48, R48, UR6 ;  /* 0x0000000630307c20 */ /* 0x000fe20008410000 */
[----:B------:R-:W-:Y:S01]  /*5510*/  IMAD.MOV.U32 R20, RZ, RZ, R185 ;  /* 0x000000ffff147224 */ /* 0x000fe200078e00b9 */
[----:B------:R-:W-:Y:S01]  /*5520*/  @P2 SHF.R.U32.HI R20, RZ, UR7, R21 ;  /* 0x00000007ff142c19 */ /* 0x000fe20008011615 */
[----:B------:R-:W-:Y:S01]  /*5530*/  IMAD R21, R22, -0x40, R59 ;  /* 0xffffffc016157824 */ /* 0x000fe200078e023b */
[----:B------:R-:W-:Y:S01]  /*5540*/  ULDC UR7, c[0x0][0x2f0] ;  /* 0x0000bc0000077ab9 */ /* 0x000fe20000000800 */
[----:B------:R5:W5:Y:S01]  /*5550*/  MUFU.TANH R62, R28 ;  /* 0x0000001c003e7308 */ /* 0x000b620000002400 */
[----:B------:R-:W-:Y:S01]  /*5560*/  FMUL.FTZ R49, R49, UR6 ;  /* 0x0000000631317c20 */ /* 0x000fe20008410000 */
[----:B-1----:R-:W1:Y:S01]  /*5570*/  SHFL.IDX PT, R26, R20, RZ, 0x1c1f ;  /* 0x001c1fff141a7589 */ /* 0x002e6200000e0000 */
[----:B--2---:R-:W-:Y:S02]  /*5580*/  VIADD R25, R21, 0x1 ;  /* 0x0000000115197836 */ /* 0x004fe40000000000 */
[----:B------:R-:W-:Y:S01]  /*5590*/  FMUL.FTZ R52, R52, UR6 ;  /* 0x0000000634347c20 */ /* 0x000fe20008410000 */
[----:B---3--:R-:W-:-:S02]  /*55a0*/  IMAD R24, R194, UR7, R21 ;  /* 0x00000007c2187c24 */ /* 0x008fc4000f8e0215 */
[----:B------:R-:W-:Y:S01]  /*55b0*/  FMUL.FTZ R53, R53, UR6 ;  /* 0x0000000635357c20 */ /* 0x000fe20008410000 */
[----:B------:R-:W-:Y:S01]  /*55c0*/  IMAD R25, R194, UR7, R25 ;  /* 0x00000007c2197c24 */ /* 0x000fe2000f8e0219 */
[----:B------:R-:W2:Y:S01]  /*55d0*/  MUFU.TANH R29, R29 ;  /* 0x0000001d001d7308 */ /* 0x000ea20000002400 */
[--C-:B------:R-:W-:Y:S01]  /*55e0*/  IMAD.IADD R24, R24, 0x1, -R195.reuse ;  /* 0x0000000118187824 */ /* 0x100fe200078e0ac3 */
[----:B------:R-:W3:Y:S01]  /*55f0*/  SHFL.IDX PT, R20, R20, 0x1, 0x1c1f ;  /* 0x003c1f0014147f89 */ /* 0x000ee200000e0000 */
[----:B------:R-:W-:Y:S01]  /*5600*/  FMUL.FTZ R31, R31, UR6 ;  /* 0x000000061f1f7c20 */ /* 0x000fe20008410000 */
[----:B0-----:R-:W-:Y:S01]  /*5610*/  IADD3 R25, R25, -R170, -R195 ;  /* 0x800000aa19197210 */ /* 0x001fe20007ffe8c3 */
        /* <DEDUP_REMOVED lines=13> */
[----:B-1----:R-:W-:Y:S01]  /*56f0*/  VIADDMNMX R26, R26, R25, R24, PT ;  /* 0x000000191a1a7246 */ /* 0x002fe20003800118 */
[----:B------:R-:W-:Y:S01]  /*5700*/  FMUL.FTZ R55, R55, UR6 ;  /* 0x0000000637377c20 */ /* 0x000fe20008410000 */
[----:B------:R-:W-:Y:S01]  /*5710*/  ULDC UR6, c[0x0][0xa80] ;  /* 0x0002a00000067ab9 */ /* 0x000fe20000000800 */
[----:B------:R-:W-:Y:S01]  /*5720*/  R2UR UR10, R192 ;  /* 0x00000000c00a72ca */ /* 0x000fe200000e0000 */
[----:B------:R-:W-:Y:S01]  /*5730*/  UMOV UR11, 0x40000040 ;  /* 0x40000040000b7882 */ /* 0x000fe20000000000 */
[C---:B------:R-:W-:Y:S01]  /*5740*/  ISETP.GT.AND P1, PT, R26.reuse, RZ, PT ;  /* 0x000000ff1a00720c */ /* 0x040fe20003f24270 */
[----:B------:R1:W-:Y:S01]  /*5750*/  MUFU.TANH R61, R27 ;  /* 0x0000001b003d7308 */ /* 0x0003e20000002400 */
[----:B------:R-:W-:Y:S01]  /*5760*/  ISETP.GT.AND P2, PT, R26, 0x1, PT ;  /* 0x000000011a00780c */ /* 0x000fe20003f44270 */
[----:B------:R-:W-:Y:S01]  /*5770*/  VIADD R217, R192, 0x80 ;  /* 0x00000080c0d97836 */ /* 0x000fe20000000000 */
[----:B------:R-:W-:-:S02]  /*5780*/  ISETP.GT.AND P3, PT, R26, 0x8, PT ;  /* 0x000000081a00780c */ /* 0x000fc40003f64270 */
[----:B----4-:R-:W-:Y:S02]  /*5790*/  FSEL R21, R56, -INF , P1 ;  /* 0xff80000038157808 */ /* 0x010fe40000800000 */
[----:B-----5:R-:W-:Y:S01]  /*57a0*/  FSEL R28, R58, -INF , P2 ;  /* 0xff8000003a1c7808 */ /* 0x020fe20001000000 */
[----:B------:R4:W-:Y:S01]  /*57b0*/  MUFU.TANH R63, R30 ;  /* 0x0000001e003f7308 */ /* 0x0009e20000002400 */
[----:B------:R-:W-:Y:S02]  /*57c0*/  ISETP.GT.AND P1, PT, R26, 0x9, PT ;  /* 0x000000091a00780c */ /* 0x000fe40003f24270 */
[----:B-1----:R-:W-:Y:S02]  /*57d0*/  FSEL R27, R62, -INF , P3 ;  /* 0xff8000003e1b7808 */ /* 0x002fe40001800000 */
[----:B------:R-:W-:Y:S02]  /*57e0*/  ISETP.GT.AND P2, PT, R26, 0x10, PT ;  /* 0x000000101a00780c */ /* 0x000fe40003f44270 */
[----:B--2---:R-:W-:Y:S01]  /*57f0*/  FSEL R29, R29, -INF , P1 ;  /* 0xff8000001d1d7808 */ /* 0x004fe20000800000 */
[----:B------:R-:W1:Y:S01]  /*5800*/  MUFU.TANH R36, R36 ;  /* 0x0000002400247308 */ /* 0x000e620000002400 */
[----:B----4-:R-:W-:-:S02]  /*5810*/  FMNMX.FTZ R30, R21, R28, !PT ;  /* 0x0000001c151e7209 */ /* 0x010fc40007810000 */
[----:B------:R-:W-:Y:S02]  /*5820*/  ISETP.GT.AND P1, PT, R26, 0x11, PT ;  /* 0x000000111a00780c */ /* 0x000fe40003f24270 */
[----:B------:R-:W-:Y:S02]  /*5830*/  FMNMX.FTZ R32, R27, R30, !PT ;  /* 0x0000001e1b207209 */ /* 0x000fe40007810000 */
[----:B0-----:R-:W-:Y:S01]  /*5840*/  FSEL R30, R64, -INF , P2 ;  /* 0xff800000401e7808 */ /* 0x001fe20001000000 */
[----:B------:R0:W2:Y:S01]  /*5850*/  MUFU.TANH R66, R37 ;  /* 0x0000002500427308 */ /* 0x0000a20000002400 */
[----:B------:R-:W-:Y:S02]  /*5860*/  FMNMX.FTZ R33, R29, R32, !PT ;  /* 0x000000201d217209 */ /* 0x000fe40007810000 */
[----:B------:R-:W-:Y:S02]  /*5870*/  ISETP.GT.AND P2, PT, R26, 0x18, PT ;  /* 0x000000181a00780c */ /* 0x000fe40003f44270 */
[----:B---3--:R-:W-:-:S02]  /*5880*/  FSEL R32, R65, -INF , P1 ;  /* 0xff80000041207808 */ /* 0x008fc40000800000 */
[----:B------:R-:W-:Y:S01]  /*5890*/  ISETP.GT.AND P1, PT, R26, 0x19, PT ;  /* 0x000000191a00780c */ /* 0x000fe20003f24270 */
[----:B------:R3:W4:Y:S01]  /*58a0*/  MUFU.TANH R67, R40 ;  /* 0x0000002800437308 */ /* 0x0007220000002400 */
[----:B0-----:R-:W-:Y:S02]  /*58b0*/  FMNMX.FTZ R37, R30, R33, !PT ;  /* 0x000000211e257209 */ /* 0x001fe40007810000 */
[----:B-1----:R-:W-:Y:S02]  /*58c0*/  FSEL R33, R36, -INF , P2 ;  /* 0xff80000024217808 */ /* 0x002fe40001000000 */
[----:B------:R-:W-:Y:S02]  /*58d0*/  ISETP.GT.AND P2, PT, R26, 0x20, PT ;  /* 0x000000201a00780c */ /* 0x000fe40003f44270 */
[----:B------:R-:W-:Y:S01]  /*58e0*/  VIADDMNMX R20, R20, R25, R24, PT ;  /* 0x0000001914147246 */ /* 0x000fe20003800118 */
[----:B------:R0:W1:Y:S01]  /*58f0*/  MUFU.TANH R68, R41 ;  /* 0x0000002900447308 */ /* 0x0000620000002400 */
[----:B---3--:R-:W-:-:S02]  /*5900*/  FMNMX.FTZ R40, R32, R37, !PT ;  /* 0x0000002520287209 */ /* 0x008fc40007810000 */
[----:B--2---:R-:W-:Y:S02]  /*5910*/  FSEL R36, R66, -INF , P1 ;  /* 0xff80000042247808 */ /* 0x004fe40000800000 */
[----:B------:R-:W-:Y:S02]  /*5920*/  ISETP.GT.AND P1, PT, R26, 0x21, PT ;  /* 0x000000211a00780c */ /* 0x000fe40003f24270 */
[----:B------:R-:W-:Y:S01]  /*5930*/  ISETP.GT.AND P3, PT, R20, 0x8, PT ;  /* 0x000000081400780c */ /* 0x000fe20003f64270 */
[----:B------:R2:W3:Y:S01]  /*5940*/  MUFU.TANH R69, R44 ;  /* 0x0000002c00457308 */ /* 0x0004e20000002400 */
[----:B0-----:R-:W-:Y:S02]  /*5950*/  FMNMX.FTZ R41, R33, R40, !PT ;  /* 0x0000002821297209 */ /* 0x001fe40007810000 */
[----:B----4-:R-:W-:Y:S02]  /*5960*/  FSEL R37, R67, -INF , P2 ;  /* 0xff80000043257808 */ /* 0x010fe40001000000 */
[----:B------:R-:W-:-:S03]  /*5970*/  ISETP.GT.AND P2, PT, R26, 0x28, PT ;  /* 0x000000281a00780c */ /* 0x000fc60003f44270 */
[----:B------:R0:W4:Y:S01]  /*5980*/  MUFU.TANH R56, R45 ;  /* 0x0000002d00387308 */ /* 0x0001220000002400 */
[----:B--2---:R-:W-:Y:S02]  /*5990*/  FMNMX.FTZ R44, R36, R41, !PT ;  /* 0x00000029242c7209 */ /* 0x004fe40007810000 */
[----:B-1----:R-:W-:Y:S02]  /*59a0*/  FSEL R40, R68, -INF , P1 ;  /* 0xff80000044287808 */ /* 0x002fe40000800000 */
[----:B------:R-:W-:-:S03]  /*59b0*/  ISETP.GT.AND P1, PT, R26, 0x29, PT ;  /* 0x000000291a00780c */ /* 0x000fc60003f24270 */
[----:B------:R1:W2:Y:S01]  /*59c0*/  MUFU.TANH R58, R48 ;  /* 0x00000030003a7308 */ /* 0x0002a20000002400 */
[----:B0-----:R-:W-:Y:S02]  /*59d0*/  FMNMX.FTZ R45, R37, R44, !PT ;  /* 0x0000002c252d7209 */ /* 0x001fe40007810000 */
[----:B---3--:R-:W-:Y:S02]  /*59e0*/  FSEL R41, R69, -INF , P2 ;  /* 0xff80000045297808 */ /* 0x008fe40001000000 */
[----:B------:R-:W-:-:S03]  /*59f0*/  ISETP.GT.AND P2, PT, R26, 0x30, PT ;  /* 0x000000301a00780c */ /* 0x000fc60003f44270 */
[----:B------:R0:W3:Y:S01]  /*5a00*/  MUFU.TANH R62, R49 ;  /* 0x00000031003e7308 */ /* 0x0000e20000002400 */
[----:B-1----:R-:W-:Y:S02]  /*5a10*/  FMNMX.FTZ R48, R40, R45, !PT ;  /* 0x0000002d28307209 */ /* 0x002fe40007810000 */
[----:B----4-:R-:W-:Y:S02]  /*5a20*/  FSEL R44, R56, -INF , P1 ;  /* 0xff800000382c7808 */ /* 0x010fe40000800000 */
[----:B------:R-:W-:-:S03]  /*5a30*/  ISETP.GT.AND P1, PT, R26, 0x31, PT ;  /* 0x000000311a00780c */ /* 0x000fc60003f24270 */
[----:B------:R1:W4:Y:S01]  /*5a40*/  MUFU.TANH R64, R52 ;  /* 0x0000003400407308 */ /* 0x0003220000002400 */
[----:B0-----:R-:W-:Y:S02]  /*5a50*/  FMNMX.FTZ R49, R41, R48, !PT ;  /* 0x0000003029317209 */ /* 0x001fe40007810000 */
[----:B--2---:R-:W-:Y:S02]  /*5a60*/  FSEL R45, R58, -INF , P2 ;  /* 0xff8000003a2d7808 */ /* 0x004fe40001000000 */
[----:B------:R-:W-:-:S03]  /*5a70*/  ISETP.GT.AND P2, PT, R26, 0x38, PT ;  /* 0x000000381a00780c */ /* 0x000fc60003f44270 */
[----:B------:R0:W2:Y:S01]  /*5a80*/  MUFU.TANH R65, R53 ;  /* 0x0000003500417308 */ /* 0x0000a20000002400 */
[----:B-1----:R-:W-:Y:S02]  /*5a90*/  FMNMX.FTZ R52, R44, R49, !PT ;  /* 0x000000312c347209 */ /* 0x002fe40007810000 */
[----:B---3--:R-:W-:Y:S02]  /*5aa0*/  FSEL R48, R62, -INF , P1 ;  /* 0xff8000003e307808 */ /* 0x008fe40000800000 */
[----:B------:R-:W-:Y:S02]  /*5ab0*/  FMNMX.FTZ R49, R45, R52, !PT ;  /* 0x000000342d317209 */ /* 0x000fe40007810000 */
[----:B------:R-:W-:Y:S01]  /*5ac0*/  ISETP.GT.AND P1, PT, R26, 0x39, PT ;  /* 0x000000391a00780c */ /* 0x000fe20003f24270 */
[----:B------:R1:W3:Y:S01]  /*5ad0*/  MUFU.TANH R56, R31 ;  /* 0x0000001f00387308 */ /* 0x0002e20000002400 */
[----:B----4-:R-:W-:Y:S02]  /*5ae0*/  FSEL R26, R64, -INF , P2 ;  /* 0xff800000401a7808 */ /* 0x010fe40001000000 */
[----:B0-----:R-:W-:-:S02]  /*5af0*/  FMNMX.FTZ R53, R48, R49, !PT ;  /* 0x0000003130357209 */ /* 0x001fc40007810000 */
[----:B------:R-:W-:Y:S02]  /*5b00*/  ISETP.GT.AND P2, PT, R20, 0x1, PT ;  /* 0x000000011400780c */ /* 0x000fe40003f44270 */
[----:B------:R-:W-:Y:S01]  /*5b10*/  FMNMX.FTZ R52, R26, R53, !PT ;  /* 0x000000351a347209 */ /* 0x000fe20007810000 */
[----:B------:R3:W0:Y:S01]  /*5b20*/  MUFU.TANH R58, R34 ;  /* 0x00000022003a7308 */ /* 0x0006220000002400 */
[----:B--2---:R-:W-:Y:S02]  /*5b30*/  FSEL R49, R65, -INF , P1 ;  /* 0xff80000041317808 */ /* 0x004fe40000800000 */
[----:B------:R-:W-:Y:S02]  /*5b40*/  ISETP.GT.AND P1, PT, R20, RZ, PT ;  /* 0x000000ff1400720c */ /* 0x000fe40003f24270 */
[----:B------:R-:W-:Y:S02]  /*5b50*/  FMNMX.FTZ R52, R49, R52, !PT ;  /* 0x0000003431347209 */ /* 0x000fe40007810000 */
[----:B------:R-:W-:Y:S01]  /*5b60*/  FSEL R24, R60, -INF , P1 ;  /* 0xff8000003c187808 */ /* 0x000fe20000800000 */
[----:B------:R0:W2:Y:S01]  /*5b70*/  MUFU.TANH R62, R35 ;  /* 0x00000023003e7308 */ /* 0x0000a20000002400 */
[----:B------:R-:W-:Y:S01]  /*5b80*/  FSEL R25, R61, -INF , P2 ;  /* 0xff8000003d197808 */ /* 0x000fe20001000000 */
[----:B-1----:R-:W1:Y:S01]  /*5b90*/  SHFL.BFLY PT, R31, R52, 0x2, 0x1f ;  /* 0x0c401f00341f7f89 */ /* 0x002e6200000e0000 */
[----:B------:R-:W-:-:S02]  /*5ba0*/  ISETP.GT.AND P1, PT, R20, 0x9, PT ;  /* 0x000000091400780c */ /* 0x000fc40003f24270 */
[----:B------:R-:W-:Y:S02]  /*5bb0*/  ISETP.GT.AND P2, PT, R20, 0x10, PT ;  /* 0x000000101400780c */ /* 0x000fe40003f44270 */
[----:B---3--:R-:W-:Y:S01]  /*5bc0*/  FSEL R34, R56, -INF , P1 ;  /* 0xff80000038227808 */ /* 0x008fe20000800000 */
[----:B------:R3:W4:Y:S01]  /*5bd0*/  MUFU.TANH R64, R38 ;  /* 0x0000002600407308 */ /* 0x0007220000002400 */
[----:B------:R-:W-:Y:S02]  /*5be0*/  ISETP.GT.AND P1, PT, R20, 0x11, PT ;  /* 0x000000111400780c */ /* 0x000fe40003f24270 */
[----:B0-----:R-:W-:Y:S02]  /*5bf0*/  FSEL R35, R58, -INF , P2 ;  /* 0xff8000003a237808 */ /* 0x001fe40001000000 */
[----:B------:R-:W-:-:S03]  /*5c00*/  ISETP.GT.AND P2, PT, R20, 0x18, PT ;  /* 0x000000181400780c */ /* 0x000fc60003f44270 */
[----:B------:R0:W5:Y:S01]  /*5c10*/  MUFU.TANH R65, R39 ;  /* 0x0000002700417308 */ /* 0x0001620000002400 */
[----:B---3--:R-:W-:-:S07]  /*5c20*/  FMNMX.FTZ R38, R24, R25, !PT ;  /* 0x0000001918267209 */ /* 0x008fce0007810000 */
[----:B------:R3:W5:Y:S01]  /*5c30*/  MUFU.TANH R66, R42 ;  /* 0x0000002a00427308 */ /* 0x0007620000002400 */
[----:B-1----:R-:W-:Y:S02]  /*5c40*/  FMNMX.FTZ R52, R52, R31, !PT ;  /* 0x0000001f34347209 */ /* 0x002fe40007810000 */
[----:B------:R-:W-:Y:S02]  /*5c50*/  FSEL R31, R63, -INF , P3 ;  /* 0xff8000003f1f7808 */ /* 0x000fe40001800000 */
[----:B------:R-:W-:Y:S01]  /*5c60*/  ISETP.GT.AND P3, PT, R20, 0x29, PT ;  /* 0x000000291400780c */ /* 0x000fe20003f64270 */
[----:B------:R-:W1:Y:S01]  /*5c70*/  SHFL.BFLY PT, R53, R52, 0x1, 0x1f ;  /* 0x0c201f0034357f89 */ /* 0x000e6200000e0000 */
[----:B0-----:R-:W-:Y:S01]  /*5c80*/  FMNMX.FTZ R39, R31, R38, !PT ;  /* 0x000000261f277209 */ /* 0x001fe20007810000 */
[----:B------:R0:W1:Y:S01]  /*5c90*/  MUFU.TANH R67, R43 ;  /* 0x0000002b00437308 */ /* 0x0000620000002400 */
[----:B--2---:R-:W-:Y:S02]  /*5ca0*/  FSEL R38, R62, -INF , P1 ;  /* 0xff8000003e267808 */ /* 0x004fe40000800000 */
[----:B---3--:R-:W-:-:S02]  /*5cb0*/  FMNMX.FTZ R42, R34, R39, !PT ;  /* 0x00000027222a7209 */ /* 0x008fc40007810000 */
[----:B------:R-:W-:Y:S02]  /*5cc0*/  ISETP.GT.AND P1, PT, R20, 0x19, PT ;  /* 0x000000191400780c */ /* 0x000fe40003f24270 */
[----:B----4-:R-:W-:Y:S01]  /*5cd0*/  FSEL R39, R64, -INF , P2 ;  /* 0xff80000040277808 */ /* 0x010fe20001000000 */
[----:B------:R2:W3:Y:S01]  /*5ce0*/  MUFU.TANH R68, R46 ;  /* 0x0000002e00447308 */ /* 0x0004e20000002400 */
[----:B0-----:R-:W-:Y:S02]  /*5cf0*/  FMNMX.FTZ R43, R35, R42, !PT ;  /* 0x0000002a232b7209 */ /* 0x001fe40007810000 */
[C---:B------:R-:W-:Y:S02]  /*5d00*/  ISETP.GT.AND P2, PT, R20.reuse, 0x20, PT ;  /* 0x000000201400780c */ /* 0x040fe40003f44270 */
[----:B-----5:R-:W-:Y:S02]  /*5d10*/  FSEL R42, R65, -INF , P1 ;  /* 0xff800000412a7808 */ /* 0x020fe40000800000 */
[----:B------:R-:W-:Y:S01]  /*5d20*/  ISETP.GT.AND P1, PT, R20, 0x21, PT ;  /* 0x000000211400780c */ /* 0x000fe20003f24270 */
[----:B------:R0:W4:Y:S01]  /*5d30*/  MUFU.TANH R69, R47 ;  /* 0x0000002f00457308 */ /* 0x0001220000002400 */
[----:B--2---:R-:W-:-:S02]  /*5d40*/  FMNMX.FTZ R46, R38, R43, !PT ;  /* 0x0000002b262e7209 */ /* 0x004fc40007810000 */
[----:B------:R-:W-:Y:S02]  /*5d50*/  FSEL R43, R66, -INF , P2 ;  /* 0xff800000422b7808 */ /* 0x000fe40001000000 */
[----:B------:R-:W-:Y:S02]  /*5d60*/  ISETP.GT.AND P2, PT, R20, 0x28, PT ;  /* 0x000000281400780c */ /* 0x000fe40003f44270 */
[----:B-1----:R-:W-:Y:S01]  /*5d70*/  FMNMX.FTZ R168, R52, R53, !PT ;  /* 0x0000003534a87209 */ /* 0x002fe20007810000 */
[----:B------:R1:W2:Y:S01]  /*5d80*/  MUFU.TANH R60, R50 ;  /* 0x00000032003c7308 */ /* 0x0002a20000002400 */
[----:B0-----:R-:W-:Y:S02]  /*5d90*/  FMNMX.FTZ R47, R39, R46, !PT ;  /* 0x0000002e272f7209 */ /* 0x001fe40007810000 */
[----:B------:R-:W-:Y:S02]  /*5da0*/  FSEL R46, R67, -INF , P1 ;  /* 0xff800000432e7808 */ /* 0x000fe40000800000 */
[----:B------:R-:W-:-:S02]  /*5db0*/  FSETP.NEU.FTZ.AND P4, PT, R168, -INF , PT ;  /* 0xff800000a800780b */ /* 0x000fc40003f9d000 */
[----:B------:R-:W-:Y:S01]  /*5dc0*/  ISETP.GT.AND P1, PT, R20, 0x30, PT ;  /* 0x000000301400780c */ /* 0x000fe20003f24270 */
[----:B------:R0:W5:Y:S01]  /*5dd0*/  MUFU.TANH R61, R51 ;  /* 0x00000033003d7308 */ /* 0x0001620000002400 */
[----:B-1----:R-:W-:Y:S02]  /*5de0*/  FMNMX.FTZ R50, R42, R47, !PT ;  /* 0x0000002f2a327209 */ /* 0x002fe40007810000 */
[----:B---3--:R-:W-:Y:S02]  /*5df0*/  FSEL R47, R68, -INF , P2 ;  /* 0xff800000442f7808 */ /* 0x008fe40001000000 */
[----:B------:R-:W-:-:S03]  /*5e00*/  ISETP.GT.AND P2, PT, R20, 0x31, PT ;  /* 0x000000311400780c */ /* 0x000fc60003f44270 */
[----:B------:R1:W3:Y:S01]  /*5e10*/  MUFU.TANH R58, R54 ;  /* 0x00000036003a7308 */ /* 0x0002e20000002400 */
[----:B0-----:R-:W-:Y:S01]  /*5e20*/  FMNMX.FTZ R51, R43, R50, !PT ;  /* 0x000000322b337209 */ /* 0x001fe20007810000 */
[----:B------:R-:W-:-:S03]  /*5e30*/  FMUL.FTZ R50, R168, UR6 ;  /* 0x00000006a8327c20 */ /* 0x000fc60008410000 */
[----:B------:R-:W-:Y:S02]  /*5e40*/  FMNMX.FTZ R52, R46, R51, !PT ;  /* 0x000000332e347209 */ /* 0x000fe40007810000 */
[----:B------:R-:W-:Y:S01]  /*5e50*/  FSEL R56, R50, RZ, P4 ;  /* 0x000000ff32387208 */ /* 0x000fe20002000000 */
[----:B------:R-:W0:Y:S01]  /*5e60*/  MUFU.TANH R55, R55 ;  /* 0x0000003700377308 */ /* 0x000e220000002400 */
[----:B----4-:R-:W-:Y:S02]  /*5e70*/  FSEL R50, R69, -INF , P3 ;  /* 0xff80000045327808 */ /* 0x010fe40001800000 */
[----:B------:R-:W-:Y:S01]  /*5e80*/  FMNMX.FTZ R53, R47, R52, !PT ;  /* 0x000000342f357209 */ /* 0x000fe20007810000 */
[--C-:B------:R-:W-:Y:S01]  /*5e90*/  FFMA.FTZ R172, R21, UR6, -R56.reuse ;  /* 0x0000000615ac7c23 */ /* 0x100fe20008010838 */
[----:B--2---:R-:W-:Y:S01]  /*5ea0*/  FSEL R51, R60, -INF , P1 ;  /* 0xff8000003c337808 */ /* 0x004fe20000800000 */
[--C-:B------:R-:W-:Y:S01]  /*5eb0*/  FFMA.FTZ R173, R27, UR6, -R56.reuse ;  /* 0x000000061bad7c23 */ /* 0x100fe20008010838 */
[----:B-1----:R-:W-:Y:S01]  /*5ec0*/  FMNMX.FTZ R54, R50, R53, !PT ;  /* 0x0000003532367209 */ /* 0x002fe20007810000 */
[--C-:B------:R-:W-:Y:S01]  /*5ed0*/  FFMA.FTZ R207, R26, UR6, -R56.reuse ;  /* 0x000000061acf7c23 */ /* 0x100fe20008010838 */
[----:B------:R-:W-:Y:S01]  /*5ee0*/  ISETP.GT.AND P1, PT, R20, 0x38, PT ;  /* 0x000000381400780c */ /* 0x000fe20003f24270 */
[--C-:B------:R-:W-:Y:S01]  /*5ef0*/  FFMA.FTZ R28, R28, UR6, -R56.reuse ;  /* 0x000000061c1c7c23 */ /* 0x100fe20008010838 */
[----:B-----5:R-:W-:Y:S01]  /*5f00*/  FSEL R52, R61, -INF , P2 ;  /* 0xff8000003d347808 */ /* 0x020fe20001000000 */
[--C-:B------:R-:W-:Y:S01]  /*5f10*/  FFMA.FTZ R176, R29, UR6, -R56.reuse ;  /* 0x000000061db07c23 */ /* 0x100fe20008010838 */
[----:B------:R-:W-:Y:S01]  /*5f20*/  FMNMX.FTZ R21, R51, R54, !PT ;  /* 0x0000003633157209 */ /* 0x000fe20007810000 */
[--C-:B------:R-:W-:Y:S01]  /*5f30*/  FFMA.FTZ R177, R30, UR6, -R56.reuse ;  /* 0x000000061eb17c23 */ /* 0x100fe20008010838 */
[----:B------:R-:W-:Y:S01]  /*5f40*/  ISETP.GT.AND P2, PT, R20, 0x39, PT ;  /* 0x000000391400780c */ /* 0x000fe20003f44270 */
[--C-:B------:R-:W-:Y:S01]  /*5f50*/  FFMA.FTZ R180, R32, UR6, -R56.reuse ;  /* 0x0000000620b47c23 */ /* 0x100fe20008010838 */
[----:B---3--:R-:W-:Y:S01]  /*5f60*/  FSEL R53, R58, -INF , P1 ;  /* 0xff8000003a357808 */ /* 0x008fe20000800000 */
[--C-:B------:R-:W-:Y:S01]  /*5f70*/  FFMA.FTZ R181, R33, UR6, -R56.reuse ;  /* 0x0000000621b57c23 */ /* 0x100fe20008010838 */
[----:B------:R-:W-:Y:S01]  /*5f80*/  FMNMX.FTZ R20, R52, R21, !PT ;  /* 0x0000001534147209 */ /* 0x000fe20007810000 */
[--C-:B------:R-:W-:Y:S01]  /*5f90*/  FFMA.FTZ R200, R36, UR6, -R56.reuse ;  /* 0x0000000624c87c23 */ /* 0x100fe20008010838 */
[----:B0-----:R-:W-:Y:S01]  /*5fa0*/  FSEL R54, R55, -INF , P2 ;  /* 0xff80000037367808 */ /* 0x001fe20001000000 */
[----:B------:R-:W-:Y:S01]  /*5fb0*/  MUFU.EX2 R21, R28 ;  /* 0x0000001c00157308 */ /* 0x000fe20000000800 */
        /* <DEDUP_REMOVED lines=8> */
[----:B------:R-:W-:Y:S01]  /*6040*/  FFMA.FTZ R208, R49, UR6, -R56 ;  /* 0x0000000631d07c23 */ /* 0x000fe20008010838 */
[----:B------:R-:W0:Y:S01]  /*6050*/  SHFL.BFLY PT, R20, R55, 0x2, 0x1f ;  /* 0x0c401f0037147f89 */ /* 0x000e2200000e0000 */
[----:B------:R-:W-:Y:S08]  /*6060*/  MUFU.EX2 R172, R172 ;  /* 0x000000ac00ac7308 */ /* 0x000ff00000000800 */
[----:B------:R-:W-:Y:S08]  /*6070*/  MUFU.EX2 R173, R173 ;  /* 0x000000ad00ad7308 */ /* 0x000ff00000000800 */
[----:B------:R-:W1:Y:S01]  /*6080*/  MUFU.EX2 R176, R176 ;  /* 0x000000b000b07308 */ /* 0x000e620000000800 */
[----:B0-----:R-:W-:-:S07]  /*6090*/  FMNMX.FTZ R20, R55, R20, !PT ;  /* 0x0000001437147209 */ /* 0x001fce0007810000 */
[----:B------:R-:W-:Y:S01]  /*60a0*/  MUFU.EX2 R177, R177 ;  /* 0x000000b100b17308 */ /* 0x000fe20000000800 */
[----:B------:R-:W0:Y:S07]  /*60b0*/  SHFL.BFLY PT, R169, R20, 0x1, 0x1f ;  /* 0x0c201f0014a97f89 */ /* 0x000e2e00000e0000 */
[----:B------:R-:W2:Y:S01]  /*60c0*/  MUFU.EX2 R180, R180 ;  /* 0x000000b400b47308 */ /* 0x000ea20000000800 */
[----:B-1----:R-:W-:-:S07]  /*60d0*/  F2FP.F16.F32.PACK_AB R154, R176, R173 ;  /* 0x000000adb09a723e */ /* 0x002fce00000000ff */
[----:B------:R-:W-:Y:S08]  /*60e0*/  MUFU.EX2 R181, R181 ;  /* 0x000000b500b57308 */ /* 0x000ff00000000800 */
[----:B------:R-:W1:Y:S01]  /*60f0*/  MUFU.EX2 R200, R200 ;  /* 0x000000c800c87308 */ /* 0x000e620000000800 */
[----:B--2---:R-:W-:Y:S02]  /*6100*/  F2FP.F16.F32.PACK_AB R156, R180, R177 ;  /* 0x000000b1b49c723e */ /* 0x004fe400000000ff */
[----:B0-----:R-:W-:-:S04]  /*6110*/  FMNMX.FTZ R169, R20, R169, !PT ;  /* 0x000000a914a97209 */ /* 0x001fc80007810000 */
[C---:B------:R-:W-:Y:S01]  /*6120*/  FSETP.NEU.FTZ.AND P1, PT, R169.reuse, -INF , PT ;  /* 0xff800000a900780b */ /* 0x040fe20003f3d000 */
[----:B------:R-:W-:Y:S01]  /*6130*/  FMUL.FTZ R20, R169, UR6 ;  /* 0x00000006a9147c20 */ /* 0x000fe20008410000 */
[----:B------:R-:W-:Y:S04]  /*6140*/  MUFU.EX2 R201, R201 ;  /* 0x000000c900c97308 */ /* 0x000fe80000000800 */
[----:B------:R-:W-:Y:S02]  /*6150*/  FSEL R27, R20, RZ, P1 ;  /* 0x000000ff141b7208 */ /* 0x000fe40000800000 */
[----:B-1----:R-:W-:Y:S02]  /*6160*/  F2FP.F16.F32.PACK_AB R158, R200, R181 ;  /* 0x000000b5c89e723e */ /* 0x002fe400000000ff */
[----:B------:R-:W0:Y:S01]  /*6170*/  MUFU.EX2 R202, R202 ;  /* 0x000000ca00ca7308 */ /* 0x000e220000000800 */
[--C-:B------:R-:W-:Y:S01]  /*6180*/  FFMA.FTZ R171, R24, UR6, -R27.reuse ;  /* 0x0000000618ab7c23 */ /* 0x100fe2000801081b */
[-C--:B------:R-:W-:Y:S01]  /*6190*/  LEA.HI R24, R57, R152.reuse, RZ, 0x4 ;  /* 0x0000009839187211 */ /* 0x080fe200078f20ff */
[--C-:B------:R-:W-:Y:S01]  /*61a0*/  FFMA.FTZ R20, R25, UR6, -R27.reuse ;  /* 0x0000000619147c23 */ /* 0x100fe2000801081b */
[----:B------:R-:W-:Y:S01]  /*61b0*/  LEA.HI R57, R57, R152, RZ, 0x5 ;  /* 0x0000009839397211 */ /* 0x000fe200078f28ff */
[--C-:B------:R-:W-:Y:S01]  /*61c0*/  FFMA.FTZ R174, R31, UR6, -R27.reuse ;  /* 0x000000061fae7c23 */ /* 0x100fe2000801081b */
[----:B------:R-:W-:Y:S01]  /*61d0*/  LOP3.LUT R25, R24, 0xfffffff0, RZ, 0xc0, !PT ;  /* 0xfffffff018197812 */ /* 0x000fe200078ec0ff */
[----:B------:R-:W-:Y:S01]  /*61e0*/  FFMA.FTZ R175, R34, UR6, -R27 ;  /* 0x0000000622af7c23 */ /* 0x000fe2000801081b */
[----:B------:R-:W-:Y:S01]  /*61f0*/  SHF.R.U32.HI R24, RZ, 0x1, R24 ;  /* 0x00000001ff187819 */ /* 0x000fe20000011618 */
[----:B------:R-:W-:-:S02]  /*6200*/  IMAD.SHL.U32 R57, R57, 0x20, RZ ;  /* 0x0000002039397824 */ /* 0x000fc400078e00ff */
[----:B------:R-:W-:Y:S01]  /*6210*/  FFMA.FTZ R178, R35, UR6, -R27 ;  /* 0x0000000623b27c23 */ /* 0x000fe2000801081b */
[----:B------:R-:W-:Y:S02]  /*6220*/  IMAD.IADD R25, R152, 0x1, -R25 ;  /* 0x0000000198197824 */ /* 0x000fe400078e0a19 */
[--C-:B------:R-:W-:Y:S01]  /*6230*/  FFMA.FTZ R179, R38, UR6, -R27.reuse ;  /* 0x0000000626b37c23 */ /* 0x100fe2000801081b */
[--C-:B------:R-:W-:Y:S01]  /*6240*/  FFMA.FTZ R182, R39, UR6, -R27.reuse ;  /* 0x0000000627b67c23 */ /* 0x100fe2000801081b */
[----:B------:R-:W-:Y:S01]  /*6250*/  LOP3.LUT R57, R57, 0x7ffffc00, RZ, 0xc0, !PT ;  /* 0x7ffffc0039397812 */ /* 0x000fe200078ec0ff */
        /* <DEDUP_REMOVED lines=8> */
[--C-:B------:R-:W-:Y:S01]  /*62e0*/  FFMA.FTZ R214, R52, UR6, -R27.reuse ;  /* 0x0000000634d67c23 */ /* 0x100fe2000801081b */
[C---:B------:R-:W-:Y:S01]  /*62f0*/  LOP3.LUT R28, R26.reuse, 0xfffffff8, RZ, 0xc0, !PT ;  /* 0xfffffff81a1c7812 */ /* 0x040fe200078ec0ff */
[--C-:B------:R-:W-:Y:S01]  /*6300*/  FFMA.FTZ R215, R53, UR6, -R27.reuse ;  /* 0x0000000635d77c23 */ /* 0x100fe2000801081b */
[----:B------:R-:W-:Y:S01]  /*6310*/  SHF.L.U32 R26, R26, 0x6, RZ ;  /* 0x000000061a1a7819 */ /* 0x000fe200000006ff */
[----:B------:R-:W-:Y:S01]  /*6320*/  FFMA.FTZ R216, R54, UR6, -R27 ;  /* 0x0000000636d87c23 */ /* 0x000fe2000801081b */
[----:B------:R-:W-:Y:S01]  /*6330*/  MUFU.EX2 R171, R171 ;  /* 0x000000ab00ab7308 */ /* 0x000fe20000000800 */
[----:B------:R-:W-:Y:S01]  /*6340*/  IMAD.IADD R28, R25, 0x1, -R28 ;  /* 0x00000001191c7824 */ /* 0x000fe200078e0a1c */
[----:B------:R-:W-:-:S02]  /*6350*/  LOP3.LUT R26, R26, 0x7ffffe00, RZ, 0xc0, !PT ;  /* 0x7ffffe001a1a7812 */ /* 0x000fc400078ec0ff */
[----:B------:R-:W-:Y:S01]  /*6360*/  F2FP.F16.F32.PACK_AB R152, R21, R172 ;  /* 0x000000ac1598723e */ /* 0x000fe200000000ff */
[C---:B------:R-:W-:Y:S01]  /*6370*/  IMAD.SHL.U32 R25, R28.reuse, 0x40, RZ ;  /* 0x000000401c197824 */ /* 0x040fe200078e00ff */
[----:B------:R-:W-:Y:S01]  /*6380*/  LOP3.LUT P2, RZ, R28, 0x2, RZ, 0xc0, !PT ;  /* 0x000000021cff7812 */ /* 0x000fe2000784c0ff */
[----:B------:R-:W-:Y:S01]  /*6390*/  FADD.FTZ R172, R172, R21 ;  /* 0x00000015acac7221 */ /* 0x000fe20000010000 */
[----:B------:R-:W1:Y:S01]  /*63a0*/  MUFU.EX2 R20, R20 ;  /* 0x0000001400147308 */ /* 0x000e620000000800 */
[----:B------:R-:W-:Y:S02]  /*63b0*/  LOP3.LUT P1, RZ, R28, 0x4, RZ, 0xc0, !PT ;  /* 0x000000041cff7812 */ /* 0x000fe4000782c0ff */
[----:B------:R-:W-:Y:S01]  /*63c0*/  LOP3.LUT R25, R25, 0x1c0, RZ, 0xc0, !PT ;  /* 0x000001c019197812 */ /* 0x000fe200078ec0ff */
[----:B------:R-:W-:Y:S01]  /*63d0*/  FADD.FTZ R173, R173, R172 ;  /* 0x000000acadad7221 */ /* 0x000fe20000010000 */
[----:B------:R-:W-:Y:S02]  /*63e0*/  SEL R59, R59, 0xffffffc0, !P1 ;  /* 0xffffffc03b3b7807 */ /* 0x000fe40004800000 */
[----:B------:R-:W-:Y:S01]  /*63f0*/  LOP3.LUT R24, R25, 0x8, R24, 0xf8, !PT ;  /* 0x0000000819187812 */ /* 0x000fe200078ef818 */
[----:B------:R-:W-:Y:S01]  /*6400*/  MUFU.EX2 R174, R174 ;  /* 0x000000ae00ae7308 */ /* 0x000fe20000000800 */
[----:B------:R-:W-:Y:S01]  /*6410*/  SHF.R.U32.HI R25, RZ, 0x3, R25 ;  /* 0x00000003ff197819 */ /* 0x000fe20000011619 */
[----:B------:R-:W-:Y:S01]  /*6420*/  FADD.FTZ R176, R176, R173 ;  /* 0x000000adb0b07221 */ /* 0x000fe20000010000 */
[----:B0-----:R-:W-:-:S02]  /*6430*/  F2FP.F16.F32.PACK_AB R160, R202, R201 ;  /* 0x000000c9caa0723e */ /* 0x001fc400000000ff */
[----:B------:R-:W-:Y:S01]  /*6440*/  LOP3.LUT R24, R24, R25, RZ, 0x3c, !PT ;  /* 0x0000001918187212 */ /* 0x000fe200078e3cff */
[----:B------:R-:W-:Y:S02]  /*6450*/  FADD.FTZ R177, R177, R176 ;  /* 0x000000b0b1b17221 */ /* 0x000fe40000010000 */
[----:B------:R-:W0:Y:S01]  /*6460*/  MUFU.EX2 R175, R175 ;  /* 0x000000af00af7308 */ /* 0x000e220000000800 */
[----:B------:R-:W-:Y:S01]  /*6470*/  IADD3 R57, R24, R26, R57 ;  /* 0x0000001a18397210 */ /* 0x000fe20007ffe039 */
[----:B------:R-:W-:Y:S01]  /*6480*/  VIADD R24, R198, 0x38840 ;  /* 0x00038840c6187836 */ /* 0x000fe20000000000 */
[----:B-1----:R-:W-:Y:S01]  /*6490*/  F2FP.F16.F32.PACK_AB R153, R20, R171 ;  /* 0x000000ab1499723e */ /* 0x002fe200000000ff */
[----:B------:R-:W-:Y:S01]  /*64a0*/  FADD.FTZ R171, R171, R20 ;  /* 0x00000014abab7221 */ /* 0x000fe20000010000 */
[----:B------:R-:W-:Y:S01]  /*64b0*/  FADD.FTZ R180, R180, R177 ;  /* 0x000000b1b4b47221 */ /* 0x000fe20000010000 */
[----:B------:R-:W-:Y:S01]  /*64c0*/  IMAD R187, R57, 0x2, R198 ;  /* 0x0000000239bb7824 */ /* 0x000fe200078e02c6 */
[----:B------:R-:W-:Y:S01]  /*64d0*/  PRMT R24, R197, 0x654, R24 ;  /* 0x00000654c5187816 */ /* 0x000fe20000000018 */
[----:B------:R-:W-:Y:S01]  /*64e0*/  MUFU.EX2 R178, R178 ;  /* 0x000000b200b27308 */ /* 0x000fe20000000800 */
[----:B------:R-:W-:Y:S01]  /*64f0*/  FADD.FTZ R181, R181, R180 ;  /* 0x000000b4b5b57221 */ /* 0x000fe20000010000 */
[C---:B------:R-:W-:Y:S01]  /*6500*/  VIADD R189, R187.reuse, 0x36400 ;  /* 0x00036400bbbd7836 */ /* 0x040fe20000000000 */
[----:B------:R1:W-:Y:S01]  /*6510*/  SYNCS.ARRIVE.TRANS64.RED.A1T0 RZ, [R24+URZ], RZ ;  /* 0x000000ff18ff79a7 */ /* 0x0003e2000810043f */
[----:B------:R-:W-:-:S02]  /*6520*/  VIADD R186, R187, 0x36420 ;  /* 0x00036420bbba7836 */ /* 0x000fc40000000000 */
[----:B------:R-:W-:Y:S01]  /*6530*/  FADD.FTZ R200, R200, R181 ;  /* 0x000000b5c8c87221 */ /* 0x000fe20000010000 */
[----:B------:R-:W-:Y:S01]  /*6540*/  @P2 VIADD R186, R189, 0xffffffe0 ;  /* 0xffffffe0bdba2836 */ /* 0x000fe20000000000 */
[----:B------:R-:W2:Y:S01]  /*6550*/  MUFU.EX2 R179, R179 ;  /* 0x000000b300b37308 */ /* 0x000ea20000000800 */
[----:B0-----:R-:W-:Y:S01]  /*6560*/  F2FP.F16.F32.PACK_AB R155, R175, R174 ;  /* 0x000000aeaf9b723e */ /* 0x001fe200000000ff */
[----:B------:R-:W-:Y:S01]  /*6570*/  BAR.SYNC.DEFER_BLOCKING 0xf, 0x100 ;  /* 0x03c4000000007b1d */ /* 0x000fe20000010000 */
[----:B------:R-:W-:Y:S02]  /*6580*/  IMAD.IADD R189, R189, 0x1, R59 ;  /* 0x00000001bdbd7824 */ /* 0x000fe400078e023b */
[----:B------:R-:W-:Y:S01]  /*6590*/  FADD.FTZ R174, R174, R171 ;  /* 0x000000abaeae7221 */ /* 0x000fe20000010000 */
[----:B------:R-:W-:Y:S02]  /*65a0*/  IMAD.IADD R188, R59, 0x1, R186 ;  /* 0x000000013bbc7824 */ /* 0x000fe400078e02ba */
[----:B------:R-:W-:Y:S01]  /*65b0*/  FADD.FTZ R201, R201, R200 ;  /* 0x000000c8c9c97221 */ /* 0x000fe20000010000 */
[----:B------:R-:W-:Y:S01]  /*65c0*/  MUFU.EX2 R182, R182 ;  /* 0x000000b600b67308 */ /* 0x000fe20000000800 */
[----:B------:R-:W-:-:S02]  /*65d0*/  FADD.FTZ R175, R175, R174 ;  /* 0x000000aeafaf7221 */ /* 0x000fc40000010000 */
[----:B------:R-:W-:-:S05]  /*65e0*/  FADD.FTZ R202, R202, R201 ;  /* 0x000000c9caca7221 */ /* 0x000fca0000010000 */
[----:B------:R-:W0:Y:S01]  /*65f0*/  MUFU.EX2 R183, R183 ;  /* 0x000000b700b77308 */ /* 0x000e220000000800 */
[----:B--2---:R-:W-:Y:S01]  /*6600*/  F2FP.F16.F32.PACK_AB R157, R179, R178 ;  /* 0x000000b2b39d723e */ /* 0x004fe200000000ff */
[----:B------:R-:W-:-:S04]  /*6610*/  FADD.FTZ R178, R178, R175 ;  /* 0x000000afb2b27221 */ /* 0x000fc80000010000 */
[----:B------:R-:W-:Y:S02]  /*6620*/  FADD.FTZ R179, R179, R178 ;  /* 0x000000b2b3b37221 */ /* 0x000fe40000010000 */
[----:B------:R-:W-:Y:S01]  /*6630*/  MUFU.EX2 R203, R203 ;  /* 0x000000cb00cb7308 */ /* 0x000fe20000000800 */
[----:B------:R2:W-:Y:S07]  /*6640*/  STSM.16.M88.4 [R187+0x36400], R152 ;  /* 0x03640098bb007844 */ /* 0x0005ee0000000200 */
[----:B------:R-:W3:Y:S01]  /*6650*/  MUFU.EX2 R204, R204 ;  /* 0x000000cc00cc7308 */ /* 0x000ee20000000800 */
[----:B0-----:R-:W-:Y:S01]  /*6660*/  F2FP.F16.F32.PACK_AB R159, R183, R182 ;  /* 0x000000b6b79f723e */ /* 0x001fe200000000ff */
[----:B------:R-:W-:-:S04]  /*6670*/  FADD.FTZ R182, R182, R179 ;  /* 0x000000b3b6b67221 */ /* 0x000fc80000010000 */
[----:B------:R0:W-:Y:S01]  /*6680*/  STSM.16.M88.4 [R186], R156 ;  /* 0x0000009cba007844 */ /* 0x0001e20000000200 */
[----:B------:R-:W-:Y:S01]  /*6690*/  FADD.FTZ R182, R183, R182 ;  /* 0x000000b6b7b67221 */ /* 0x000fe20000010000 */
[----:B------:R-:W-:Y:S08]  /*66a0*/  MUFU.EX2 R209, R209 ;  /* 0x000000d100d17308 */ /* 0x000ff00000000800 */
[----:B------:R-:W4:Y:S01]  /*66b0*/  MUFU.EX2 R210, R210 ;  /* 0x000000d200d27308 */ /* 0x000f220000000800 */
[----:B---3--:R-:W-:Y:S01]  /*66c0*/  F2FP.F16.F32.PACK_AB R162, R204, R203 ;  /* 0x000000cbcca2723e */ /* 0x008fe200000000ff */
[----:B------:R-:W-:-:S04]  /*66d0*/  FADD.FTZ R203, R203, R202 ;  /* 0x000000cacbcb7221 */ /* 0x000fc80000010000 */
[----:B------:R-:W-:Y:S02]  /*66e0*/  FADD.FTZ R204, R204, R203 ;  /* 0x000000cbcccc7221 */ /* 0x000fe40000010000 */
[----:B------:R-:W-:Y:S08]  /*66f0*/  MUFU.EX2 R211, R211 ;  /* 0x000000d300d37308 */ /* 0x000ff00000000800 */
[----:B------:R-:W3:Y:S01]  /*6700*/  MUFU.EX2 R212, R212 ;  /* 0x000000d400d47308 */ /* 0x000ee20000000800 */
[----:B----4-:R-:W-:Y:S01]  /*6710*/  F2FP.F16.F32.PACK_AB R161, R210, R209 ;  /* 0x000000d1d2a1723e */ /* 0x010fe200000000ff */
[----:B------:R-:W-:-:S04]  /*6720*/  FADD.FTZ R209, R209, R182 ;  /* 0x000000b6d1d17221 */ /* 0x000fc80000010000 */
[----:B------:R-:W-:Y:S02]  /*6730*/  FADD.FTZ R210, R210, R209 ;  /* 0x000000d1d2d27221 */ /* 0x000fe40000010000 */
[----:B------:R-:W-:Y:S08]  /*6740*/  MUFU.EX2 R205, R205 ;  /* 0x000000cd00cd7308 */ /* 0x000ff00000000800 */
[----:B------:R-:W4:Y:S01]  /*6750*/  MUFU.EX2 R206, R206 ;  /* 0x000000ce00ce7308 */ /* 0x000f220000000800 */
[----:B---3--:R-:W-:Y:S01]  /*6760*/  F2FP.F16.F32.PACK_AB R163, R212, R211 ;  /* 0x000000d3d4a3723e */ /* 0x008fe200000000ff */
[----:B------:R-:W-:-:S04]  /*6770*/  FADD.FTZ R211, R211, R210 ;  /* 0x000000d2d3d37221 */ /* 0x000fc80000010000 */
[----:B------:R0:W-:Y:S01]  /*6780*/  STSM.16.M88.4 [R189], R160 ;  /* 0x000000a0bd007844 */ /* 0x0001e20000000200 */
[----:B------:R-:W-:Y:S01]  /*6790*/  FADD.FTZ R212, R212, R211 ;  /* 0x000000d3d4d47221 */ /* 0x000fe20000010000 */
[----:B------:R-:W3:Y:S08]  /*67a0*/  MUFU.EX2 R207, R207 ;  /* 0x000000cf00cf7308 */ /* 0x000ef00000000800 */
[----:B------:R-:W5:Y:S01]  /*67b0*/  MUFU.EX2 R208, R208 ;  /* 0x000000d000d07308 */ /* 0x000f620000000800 */
[----:B----4-:R-:W-:Y:S01]  /*67c0*/  F2FP.F16.F32.PACK_AB R164, R206, R205 ;  /* 0x000000cdcea4723e */ /* 0x010fe200000000ff */
[----:B------:R-:W-:-:S04]  /*67d0*/  FADD.FTZ R205, R205, R204 ;  /* 0x000000cccdcd7221 */ /* 0x000fc80000010000 */
[----:B------:R-:W-:Y:S02]  /*67e0*/  FADD.FTZ R206, R206, R205 ;  /* 0x000000cdcece7221 */ /* 0x000fe40000010000 */
[----:B------:R-:W-:Y:S02]  /*67f0*/  MUFU.EX2 R213, R213 ;  /* 0x000000d500d57308 */ /* 0x000fe40000000800 */
[----:B---3--:R-:W-:-:S06]  /*6800*/  FADD.FTZ R21, R207, R206 ;  /* 0x000000cecf157221 */ /* 0x008fcc0000010000 */
[----:B------:R-:W3:Y:S01]  /*6810*/  MUFU.EX2 R214, R214 ;  /* 0x000000d600d67308 */ /* 0x000ee20000000800 */
[C---:B-----5:R-:W-:Y:S01]  /*6820*/  F2FP.F16.F32.PACK_AB R166, R208.reuse, R207 ;  /* 0x000000cfd0a6723e */ /* 0x060fe200000000ff */
[----:B------:R-:W-:-:S06]  /*6830*/  FADD.FTZ R21, R208, R21 ;  /* 0x00000015d0157221 */ /* 0x000fcc0000010000 */
[----:B------:R-:W-:Y:S08]  /*6840*/  MUFU.EX2 R215, R215 ;  /* 0x000000d700d77308 */ /* 0x000ff00000000800 */
[----:B------:R-:W4:Y:S01]  /*6850*/  MUFU.EX2 R216, R216 ;  /* 0x000000d800d87308 */ /* 0x000f220000000800 */
[----:B---3--:R-:W-:Y:S01]  /*6860*/  F2FP.F16.F32.PACK_AB R165, R214, R213 ;  /* 0x000000d5d6a5723e */ /* 0x008fe200000000ff */
[----:B------:R-:W-:-:S04]  /*6870*/  FADD.FTZ R213, R213, R212 ;  /* 0x000000d4d5d57221 */ /* 0x000fc80000010000 */
[----:B------:R-:W-:Y:S01]  /*6880*/  FADD.FTZ R214, R214, R213 ;  /* 0x000000d5d6d67221 */ /* 0x000fe20000010000 */
[----:B----4-:R-:W-:-:S03]  /*6890*/  F2FP.F16.F32.PACK_AB R167, R216, R215 ;  /* 0x000000d7d8a7723e */ /* 0x010fc600000000ff */
[----:B------:R-:W-:Y:S02]  /*68a0*/  FADD.FTZ R215, R215, R214 ;  /* 0x000000d6d7d77221 */ /* 0x000fe40000010000 */
[----:B------:R0:W-:Y:S01]  /*68b0*/  STSM.16.M88.4 [R188], R164 ;  /* 0x000000a4bc007844 */ /* 0x0001e20000000200 */
[----:B-1----:R-:W-:Y:S01]  /*68c0*/  WARPGROUP.ARRIVE ;  /* 0x00000000000079c5 */ /* 0x002fe20000000000 */
[----:B------:R-:W-:-:S05]  /*68d0*/  FADD.FTZ R20, R216, R215 ;  /* 0x000000d7d8147221 */ /* 0x000fca0000010000 */
[----:B------:R-:W-:Y:S01]  /*68e0*/  HGMMA.64x256x16.F32 R24, R152, gdesc[UR8].tnspB, RZ, !UPT, gsb0 ;  /* 0x43e0000898187df0 */ /* 0x000fe2000c0008ff */
[----:B------:R-:W-:Y:S01]  /*68f0*/  R2UR UR10, R217 ;  /* 0x00000000d90a72ca */ /* 0x000fe200000e0000 */
[----:B------:R-:W-:Y:S01]  /*6900*/  UMOV UR11, 0x40000040 ;  /* 0x40000040000b7882 */ /* 0x000fe20000000000 */
[C---:B------:R-:W-:Y:S01]  /*6910*/  IADD3 R217, R192.reuse, 0x100, RZ ;  /* 0x00000100c0d97810 */ /* 0x040fe20007ffe0ff */
[----:B------:R-:W-:Y:S02]  /*6920*/  WARPGROUP.DEPBAR.LE gsb0, 0x0 ;  /* 0x00008000000079c5 */ /* 0x000fe40000010000 */
[----:B------:R-:W-:Y:S01]  /*6930*/  WARPGROUP.ARRIVE ;  /* 0x00000000000079c5 */ /* 0x000fe20000000000 */
[----:B--2---:R-:W-:-:S15]  /*6940*/  VIADD R152, R192, 0x180 ;  /* 0x00000180c0987836 */ /* 0x004fde0000000000 */
        /* <DEDUP_REMOVED lines=25> */
.L_x_4250:
[----:B------:R-:W-:Y:S01]  /*6ae0*/  UISETP.NE.AND UP0, UPT, UR61, URZ, UPT ;  /* 0x0000003f3d00728c */ /* 0x000fe2000bf05270 */
[----:B------:R-:W-:Y:S01]  /*6af0*/  IMAD R170, R194, UR7, -R170 ;  /* 0x00000007c2aa7c24 */ /* 0x000fe2000f8e0aaa */
[----:B------:R-:W-:Y:S01]  /*6b00*/  R2UR UR15, R196 ;  /* 0x00000000c40f72ca */ /* 0x000fe200000e0000 */
[----:B------:R-:W-:Y:S01]  /*6b10*/  VIADD R200, R22, 0xfffffffe ;  /* 0xfffffffe16c87836 */ /* 0x000fe20000000000 */
[----:B------:R-:W-:Y:S01]  /*6b20*/  UMOV UR39, URZ ;  /* 0x0000003f00277c82 */ /* 0x000fe20008000000 */
[----:B------:R-:W-:Y:S01]  /*6b30*/  VIADD R152, R198, 0x38860 ;  /* 0x00038860c6987836 */ /* 0x000fe20000000000 */
[----:B------:R-:W-:Y:S01]  /*6b40*/  R2UR UR7, R170 ;  /* 0x00000000aa0772ca */ /* 0x000fe200000e0000 */
[----:B------:R-:W-:-:S03]  /*6b50*/  IMAD.MOV.U32 R22, RZ, RZ, RZ ;  /* 0x000000ffff167224 */ /* 0x000fc600078e00ff */
[----:B------:R-:W-:Y:S01]  /*6b60*/  PRMT R152, R197, 0x654, R152 ;  /* 0x00000654c5987816 */ /* 0x000fe20000000098 */
[----:B------:R-:W-:Y:S01]  /*6b70*/  @UP0 ULDC UR10, c[0x0][0x44c] ;  /* 0x00011300000a0ab9 */ /* 0x000fe20000000800 */
[----:B------:R-:W-:Y:S01]  /*6b80*/  @UP0 ULDC UR14, c[0x0][0x450] ;  /* 0x00011400000e0ab9 */ /* 0x000fe20000000800 */
[----:B------:R-:W-:Y:S01]  /*6b90*/  UIMAD.WIDE.U32 UR10, UR38, UR10, URZ ;  /* 0x0000000a260a72a5 */ /* 0x000fe2000f8e003f */
[----:B------:R0:W-:Y:S03]  /*6ba0*/  SYNCS.ARRIVE.TRANS64.RED.A1T0 RZ, [R152+URZ], RZ ;  /* 0x000000ff98ff79a7 */ /* 0x0001e6000810043f */
[----:B------:R-:W-:-:S04]  /*6bb0*/  @UP0 USHF.R.U32.HI UR38, URZ, UR14, UR11 ;  /* 0x0000000e3f260299 */ /* 0x000fc8000801160b */
[----:B------:R-:W-:-:S04]  /*6bc0*/  UIADD3 UR38, UR7, UR38, URZ ;  /* 0x0000002607267290 */ /* 0x000fc8000fffe03f */
[----:B------:R-:W-:-:S04]  /*6bd0*/  USHF.R.S32.HI UR7, URZ, 0x1f, UR38 ;  /* 0x0000001f3f077899 */ /* 0x000fc80008011426 */
[----:B------:R-:W-:-:S04]  /*6be0*/  ULEA.HI UR7, UR7, UR38, URZ, 0x6 ;  /* 0x0000002607077291 */ /* 0x000fc8000f8f303f */
[----:B------:R-:W-:-:S04]  /*6bf0*/  USHF.R.S32.HI UR7, URZ, 0x6, UR7 ;  /* 0x000000063f077899 */ /* 0x000fc80008011407 */
[----:B------:R-:W-:-:S04]  /*6c00*/  UISETP.LT.AND UP0, UPT, UR15, UR7, UPT ;  /* 0x000000070f00728c */ /* 0x000fc8000bf01270 */
[----:B------:R-:W-:-:S06]  /*6c10*/  USEL UR60, UR15, UR7, !UP0 ;  /* 0x000000070f3c7287 */ /* 0x000fcc000c000000 */
[----:B------:R-:W-:-:S13]  /*6c20*/  ISETP.GE.AND P1, PT, R200, UR60, PT ;  /* 0x0000003cc8007c0c */ /* 0x000fda000bf26270 */
[----:B0-----:R-:W-:Y:S05]  /*6c30*/  @!P1 BRA `(.L_x_4251) ;  /* 0x0000003400cc9947 */ /* 0x001fea0003800000 */
[----:B------:R-:W-:Y:S01]  /*6c40*/  IMAD.MOV.U32 R203, RZ, RZ, R169 ;  /* 0x000000ffffcb7224 */ /* 0x000fe200078e00a9 */
[----:B------:R-:W-:Y:S01]  /*6c50*/  UMOV UR39, URZ ;  /* 0x0000003f00277c82 */ /* 0x000fe20008000000 */
[----:B------:R-:W-:Y:S01]  /*6c60*/  IMAD.MOV.U32 R202, RZ, RZ, R168 ;  /* 0x000000ffffca7224 */ /* 0x000fe200078e00a8 */
[----:B------:R-:W-:Y:S01]  /*6c70*/  ULDC UR38, c[0x0][0xad0] ;  /* 0x0002b40000267ab9 */ /* 0x000fe20000000800 */
[----:B------:R-:W-:-:S07]  /*6c80*/  IMAD.MOV.U32 R204, RZ, RZ, RZ ;  /* 0x000000ffffcc7224 */ /* 0x000fce00078e00ff */
.L_x_4262:
[----:B------:R-:W-:-:S05]  /*6c90*/  VIADD R22, R204, 0x1 ;  /* 0x00000001cc167836 */ /* 0x000fca0000000000 */
[----:B------:R-:W-:-:S04]  /*6ca0*/  ISETP.NE.AND P1, PT, R22, 0x2, PT ;  /* 0x000000021600780c */ /* 0x000fc80003f25270 */
[----:B0-----:R-:W-:Y:S02]  /*6cb0*/  SEL R152, RZ, 0x1, P1 ;  /* 0x00000001ff987807 */ /* 0x001fe40000800000 */
[----:B------:R-:W-:Y:S02]  /*6cc0*/  SEL R22, R22, RZ, P1 ;  /* 0x000000ff16167207 */ /* 0x000fe40000800000 */
[----:B------:R-:W-:-:S13]  /*6cd0*/  R2UR UR6, R152 ;  /* 0x00000000980672ca */ /* 0x000fda00000e0000 */
[----:B------:R-:W-:Y:S01]  /*6ce0*/  ULOP3.LUT UR39, UR39, UR6, URZ, 0x3c, !UPT ;  /* 0x0000000627277292 */ /* 0x000fe2000f8e3c3f */
[----:B------:R-:W-:Y:S11]  /*6cf0*/  @!P0 BRA `(.L_x_4252) ;  /* 0x0000000000048947 */ /* 0x000ff60003800000 */
[----:B------:R-:W-:Y:S01]  /*6d00*/  BPT.TRAP 0x1 ;  /* 0x000000040000795c */ /* 0x000fe20000300000 */
.L_x_4252:
[----:B------:R-:W-:Y:S01]  /*6d10*/  MOV R206, UR39 ;  /* 0x0000002700ce7c02 */ /* 0x000fe20008000f00 */
[----:B------:R-:W-:-:S03]  /*6d20*/  IMAD R201, R22, 0x8, R198 ;  /* 0x0000000816c97824 */ /* 0x000fc600078e02c6 */
[----:B------:R-:W-:-:S04]  /*6d30*/  SHF.L.U32 R206, R206, 0x1f, RZ ;  /* 0x0000001fcece7819 */ /* 0x000fc800000006ff */
[----:B------:R0:W1:Y:S01]  /*6d40*/  SYNCS.PHASECHK.TRANS64.TRYWAIT P1, [R201+URZ+0x38830], R206 ;  /* 0x038830cec90075a7 */ /* 0x000062000802017f */
[----:B------:R-:W-:Y:S05]  /*6d50*/  @!P0 BRA `(.L_x_4253) ;  /* 0x0000000000048947 */ /* 0x000fea0003800000 */
[----:B------:R-:W-:Y:S01]  /*6d60*/  BPT.TRAP 0x1 ;  /* 0x000000040000795c */ /* 0x000fe20000300000 */
.L_x_4253:
[----:B------:R-:W-:Y:S01]  /*6d70*/  IMAD R205, R22, 0x200, R190 ;  /* 0x0000020016cd7824 */ /* 0x000fe200078e02be */
[----:B-1----:R-:W-:Y:S06]  /*6d80*/  @P1 BRA `(.L_x_4254) ;  /* 0x0000000000081947 */ /* 0x002fec0003800000 */
[----:B------:R-:W1:Y:S02]  /*6d90*/  SYNCS.PHASECHK.TRANS64.TRYWAIT P1, [R201+URZ+0x38830], R206 ;  /* 0x038830cec90075a7 */ /* 0x000e64000802017f */
[----:B-1----:R-:W-:Y:S05]  /*6da0*/  @!P1 BRA `(.L_x_4255) ;  /* 0x000000e000009947 */ /* 0x002fea0003800000 */
.L_x_4254:
        /* <DEDUP_REMOVED lines=22> */
[----:B------:R-:W-:Y:S01]  /*6f10*/  R2UR UR6, R207 ;  /* 0x00000000cf0672ca */ /* 0x000fe200000e0000 */
[C---:B------:R-:W-:Y:S01]  /*6f20*/  VIADD R207, R205.reuse, 0x4 ;  /* 0x00000004cdcf7836 */ /* 0x040fe20000000000 */
[----:B------:R-:W-:Y:S01]  /*6f30*/  R2UR UR56, R14 ;  /* 0x000000000e3872ca */ /* 0x000fe200000e0000 */
[----:B------:R-:W-:Y:S01]  /*6f40*/  VIADD R205, R205, 0x6 ;  /* 0x00000006cdcd7836 */ /* 0x000fe20000000000 */
[----:B------:R-:W-:Y:S02]  /*6f50*/  R2UR UR57, R15 ;  /* 0x000000000f3972ca */ /* 0x000fe400000e0000 */
[----:B------:R-:W-:-:S07]  /*6f60*/  R2UR UR16, R208 ;  /* 0x00000000d01072ca */ /* 0x000fce00000e0000 */
        /* <DEDUP_REMOVED lines=21> */
.L_x_4256:
[----:B------:R2:W3:Y:S01]  /*70c0*/  SYNCS.PHASECHK.TRANS64.TRYWAIT P1, [R201+URZ+0x38850], R206 ;  /* 0x038850cec90075a7 */ /* 0x0004e2000802017f */
[----:B------:R-:W-:Y:S05]  /*70d0*/  @!P0 BRA `(.L_x_4257) ;  /* 0x0000000000048947 */ /* 0x000fea0003800000 */
[----:B------:R-:W-:Y:S01]  /*70e0*/  BPT.TRAP 0x1 ;  /* 0x000000040000795c */ /* 0x000fe20000300000 */
.L_x_4257:
[----:B------:R-:W-:Y:S01]  /*70f0*/  IMAD R205, R22, 0x1000, R18 ;  /* 0x0000100016cd7824 */ /* 0x000fe200078e0212 */
[----:B---3--:R-:W-:Y:S06]  /*7100*/  @P1 BRA `(.L_x_4258) ;  /* 0x0000000000081947 */ /* 0x008fec0003800000 */
[----:B------:R-:W3:Y:S02]  /*7110*/  SYNCS.PHASECHK.TRANS64.TRYWAIT P1, [R201+URZ+0x38850], R206 ;  /* 0x038850cec90075a7 */ /* 0x000ee4000802017f */
[----:B---3--:R-:W-:Y:S05]  /*7120*/  @!P1 BRA `(.L_x_4259) ;  /* 0x000000dc00349947 */ /* 0x008fea0003800000 */
.L_x_4258:
        /* <DEDUP_REMOVED lines=43> */
[C---:B------:R-:W-:Y:S01]  /*73e0*/  VIADD R207, R205.reuse, 0x800 ;  /* 0x00000800cdcf7836 */ /* 0x040fe20000000000 */
[----:B------:R-:W-:-:S11]  /*73f0*/  IADD3 R206, R205, 0x6, RZ ;  /* 0x00000006cdce7810 */ /* 0x000fd60007ffe0ff */
        /* <DEDUP_REMOVED lines=11> */
[----:B------:R-:W-:Y:S01]  /*74b0*/  R2UR UR18, R206 ;  /* 0x00000000ce1272ca */ /* 0x000fe200000e0000 */
[----:B------:R-:W-:-:S05]  /*74c0*/  VIADD R206, R205, 0x400 ;  /* 0x00000400cdce7836 */ /* 0x000fca0000000000 */
[----:B------:R-:W-:Y:S01]  /*74d0*/  R2UR UR22, R206 ;  /* 0x00000000ce1672ca */ /* 0x000fe200000e0000 */
[C---:B------:R-:W-:Y:S01]  /*74e0*/  VIADD R206, R205.reuse, 0x402 ;  /* 0x00000402cdce7836 */ /* 0x040fe20000000000 */
        /* <DEDUP_REMOVED lines=9> */
[----:B------:R-:W-:Y:S02]  /*7580*/  R2UR UR52, R209 ;  /* 0x00000000d13472ca */ /* 0x000fe400000e0000 */
[----:B------:R-:W-:Y:S02]  /*7590*/  R2UR UR34, R206 ;  /* 0x00000000ce2272ca */ /* 0x000fe400000e0000 */
[----:B------:R-:W-:-:S04]  /*75a0*/  IADD3 R206, R205, 0x600, RZ ;  /* 0x00000600cdce7810 */ /* 0x000fc80007ffe0ff */
        /* <DEDUP_REMOVED lines=9> */
[----:B------:R-:W-:-:S05]  /*7640*/  SEL R206, RZ, 0x2, !P1 ;  /* 0x00000002ffce7807 */ /* 0x000fca0004800000 */
[----:B------:R-:W-:Y:S02]  /*7650*/  IMAD.IADD R208, R184, 0x1, R206 ;  /* 0x00000001b8d07824 */ /* 0x000fe400078e02ce */
        /* <DEDUP_REMOVED lines=17> */
[----:B------:R-:W-:Y:S02]  /*7770*/  SEL R208, R208, 0x6, !P1 ;  /* 0x00000006d0d07807 */ /* 0x000fe40004800000 */
[C---:B------:R-:W-:Y:S01]  /*7780*/  IADD3 R211, R207.reuse, R210, RZ ;  /* 0x000000d2cfd37210 */ /* 0x040fe20007ffe0ff */
[----:B------:R-:W-:Y:S02]  /*7790*/  IMAD.IADD R209, R184, 0x1, R210 ;  /* 0x00000001b8d17824 */ /* 0x000fe400078e02d2 */
        /* <DEDUP_REMOVED lines=202> */
.L_x_4260:
[----:B------:R-:W-:Y:S01]  /*8440*/  UISETP.NE.AND UP0, UPT, UR61, URZ, UPT ;  /* 0x0000003f3d00728c */ /* 0x000fe2000bf05270 */
[----:B------:R-:W-:Y:S01]  /*8450*/  FMUL.FTZ R219, R152, UR38 ;  /* 0x0000002698db7c20 */ /* 0x000fe20008410000 */
[----:B------:R-:W-:Y:S01]  /*8460*/  FMUL.FTZ R217, R158, UR38 ;  /* 0x000000269ed97c20 */ /* 0x000fe20008410000 */
[----:B------:R-:W-:Y:S02]  /*8470*/  IMAD.MOV.U32 R158, RZ, RZ, R185 ;  /* 0x000000ffff9e7224 */ /* 0x000fe400078e00b9 */
[----:B------:R-:W-:Y:S01]  /*8480*/  FMUL.FTZ R213, R162, UR38 ;  /* 0x00000026a2d57c20 */ /* 0x000fe20008410000 */
[----:B------:R-:W-:Y:S01]  /*8490*/  FMUL.FTZ R209, R159, UR38 ;  /* 0x000000269fd17c20 */ /* 0x000fe20008410000 */
[----:B------:R-:W-:Y:S01]  /*84a0*/  PLOP3.LUT P1, PT, PT, PT, UP0, 0x80, 0x0 ;  /* 0x000000000000781c */ /* 0x000fe20003f2f008 */
[----:B------:R-:W-:Y:S01]  /*84b0*/  IMAD.MOV.U32 R159, RZ, RZ, -0x40 ;  /* 0xffffffc0ff9f7424 */ /* 0x000fe200078e00ff */
[----:B------:R-:W-:Y:S01]  /*84c0*/  PLOP3.LUT P2, PT, PT, PT, UP0, 0x80, 0x0 ;  /* 0x000000000000781c */ /* 0x000fe20003f4f008 */
[----:B------:R-:W-:Y:S01]  /*84d0*/  FMUL.FTZ R216, R153, UR38 ;  /* 0x0000002699d87c20 */ /* 0x000fe20008410000 */
[----:B------:R-:W-:Y:S01]  /*84e0*/  FMUL.FTZ R153, R154, UR38 ;  /* 0x000000269a997c20 */ /* 0x000fe20008410000 */
[----:B------:R-:W-:Y:S01]  /*84f0*/  @UP0 ULDC UR6, c[0x0][0x44c] ;  /* 0x0001130000060ab9 */ /* 0x000fe20000000800 */
[----:B------:R-:W-:Y:S01]  /*8500*/  FMUL.FTZ R215, R155, UR38 ;  /* 0x000000269bd77c20 */ /* 0x000fe20008410000 */
[----:B------:R-:W-:Y:S01]  /*8510*/  ULDC UR10, c[0x0][0x2f0] ;  /* 0x0000bc00000a7ab9 */ /* 0x000fe20000000800 */
[----:B------:R-:W-:Y:S01]  /*8520*/  ULDC UR7, c[0x0][0x288] ;  /* 0x0000a20000077ab9 */ /* 0x000fe20000000800 */
[----:B------:R-:W-:Y:S01]  /*8530*/  MUFU.TANH R217, R217 ;  /* 0x000000d900d97308 */ /* 0x000fe20000002400 */
[----:B------:R-:W-:Y:S01]  /*8540*/  FMUL.FTZ R154, R163, UR38 ;  /* 0x00000026a39a7c20 */ /* 0x000fe20008410000 */
[----:B------:R-:W-:Y:S01]  /*8550*/  FMUL.FTZ R155, R167, UR38 ;  /* 0x00000026a79b7c20 */ /* 0x000fe20008410000 */
[----:B------:R-:W-:Y:S01]  /*8560*/  FMUL.FTZ R167, R171, UR38 ;  /* 0x00000026aba77c20 */ /* 0x000fe20008410000 */
[----:B------:R-:W-:Y:S01]  /*8570*/  @P1 IMAD.HI.U32 R152, R185, UR6, RZ ;  /* 0x00000006b9981c27 */ /* 0x000fe2000f8e00ff */
[----:B------:R-:W-:-:S03]  /*8580*/  @UP0 ULDC UR6, c[0x0][0x450] ;  /* 0x0001140000060ab9 */ /* 0x000fc60000000800 */
[----:B------:R-:W-:Y:S01]  /*8590*/  FMUL.FTZ R207, R166, UR38 ;  /* 0x00000026a6cf7c20 */ /* 0x000fe20008410000 */
[----:B------:R-:W-:Y:S01]  /*85a0*/  FMUL.FTZ R205, R170, UR38 ;  /* 0x00000026aacd7c20 */ /* 0x000fe20008410000 */
[----:B------:R-:W0:Y:S01]  /*85b0*/  MUFU.TANH R153, R153 ;  /* 0x0000009900997308 */ /* 0x000e220000002400 */
[----:B------:R-:W-:Y:S01]  /*85c0*/  @P2 SHF.R.U32.HI R158, RZ, UR6, R152 ;  /* 0x00000006ff9e2c19 */ /* 0x000fe20008011698 */
[----:B------:R-:W-:Y:S02]  /*85d0*/  IMAD R152, R200, R159, 0x1 ;  /* 0x00000001c8987424 */ /* 0x000fe400078e029f */
[----:B------:R-:W-:Y:S01]  /*85e0*/  FMUL.FTZ R174, R174, UR38 ;  /* 0x00000026aeae7c20 */ /* 0x000fe20008410000 */
[----:B------:R-:W-:Y:S01]  /*85f0*/  FMUL.FTZ R163, R175, UR38 ;  /* 0x00000026afa37c20 */ /* 0x000fe20008410000 */
[----:B------:R-:W-:Y:S01]  /*8600*/  FMUL.FTZ R182, R182, UR38 ;  /* 0x00000026b6b67c20 */ /* 0x000fe20008410000 */
[----:B------:R-:W1:Y:S01]  /*8610*/  SHFL.IDX PT, R162, R158, 0x1, 0x1c1f ;  /* 0x003c1f009ea27f89 */ /* 0x000e6200000e0000 */
[----:B------:R-:W-:Y:S01]  /*8620*/  IMAD.IADD R159, R152, 0x1, -R195 ;  /* 0x00000001989f7824 */ /* 0x000fe200078e0ac3 */
[----:B------:R-:W2:Y:S01]  /*8630*/  MUFU.TANH R215, R215 ;  /* 0x000000d700d77308 */ /* 0x000ea20000002400 */
[----:B------:R-:W-:Y:S01]  /*8640*/  FMUL.FTZ R214, R160, UR38 ;  /* 0x00000026a0d67c20 */ /* 0x000fe20008410000 */
[----:B------:R-:W-:Y:S01]  /*8650*/  FMUL.FTZ R210, R157, UR38 ;  /* 0x000000269dd27c20 */ /* 0x000fe20008410000 */
[----:B------:R-:W-:Y:S01]  /*8660*/  IMAD R159, R194, UR10, R159 ;  /* 0x0000000ac29f7c24 */ /* 0x000fe2000f8e029f */
[----:B------:R3:W4:Y:S01]  /*8670*/  SHFL.IDX PT, R160, R158, RZ, 0x1c1f ;  /* 0x001c1fff9ea07589 */ /* 0x00072200000e0000 */
[----:B------:R-:W-:Y:S01]  /*8680*/  FMUL.FTZ R208, R156, UR38 ;  /* 0x000000269cd07c20 */ /* 0x000fe20008410000 */
[----:B------:R-:W-:Y:S01]  /*8690*/  FMUL.FTZ R211, R161, UR38 ;  /* 0x00000026a1d37c20 */ /* 0x000fe20008410000 */
[----:B------:R-:W-:Y:S01]  /*86a0*/  FMUL.FTZ R212, R164, UR38 ;  /* 0x00000026a4d47c20 */ /* 0x000fe20008410000 */
[----:B------:R-:W5:Y:S01]  /*86b0*/  MUFU.TANH R209, R209 ;  /* 0x000000d100d17308 */ /* 0x000f620000002400 */
[----:B------:R-:W-:Y:S01]  /*86c0*/  FMUL.FTZ R164, R169, UR38 ;  /* 0x00000026a9a47c20 */ /* 0x000fe20008410000 */
[----:B------:R-:W-:Y:S01]  /*86d0*/  FMUL.FTZ R177, R177, UR38 ;  /* 0x00000026b1b17c20 */ /* 0x000fe20008410000 */
[----:B------:R-:W-:Y:S01]  /*86e0*/  FMUL.FTZ R180, R180, UR38 ;  /* 0x00000026b4b47c20 */ /* 0x000fe20008410000 */
[----:B---3--:R-:W-:Y:S01]  /*86f0*/  FMUL.FTZ R158, R176, UR38 ;  /* 0x00000026b09e7c20 */ /* 0x008fe20008410000 */
[----:B------:R-:W-:Y:S01]  /*8700*/  FMUL.FTZ R181, R181, UR38 ;  /* 0x00000026b5b57c20 */ /* 0x000fe20008410000 */
[----:B------:R-:W-:Y:S01]  /*8710*/  ULDC UR6, c[0x0][0xa80] ;  /* 0x0002a00000067ab9 */ /* 0x000fe20000000800 */
[----:B------:R-:W-:Y:S01]  /*8720*/  IMAD R221, R22, 0x1000, R192 ;  /* 0x0000100016dd7824 */ /* 0x000fe200078e02c0 */
[----:B------:R-:W3:Y:S01]  /*8730*/  MUFU.TANH R213, R213 ;  /* 0x000000d500d57308 */ /* 0x000ee20000002400 */
[----:B------:R-:W-:-:S02]  /*8740*/  UMOV UR11, 0x40000040 ;  /* 0x40000040000b7882 */ /* 0x000fc40000000000 */
[C---:B------:R-:W-:Y:S01]  /*8750*/  VIADD R222, R221.reuse, 0x80 ;  /* 0x00000080ddde7836 */ /* 0x040fe20000000000 */
[----:B------:R-:W-:Y:S02]  /*8760*/  R2UR UR10, R221 ;  /* 0x00000000dd0a72ca */ /* 0x000fe400000e0000 */
[----:B-1----:R-:W-:Y:S02]  /*8770*/  IADD3 R152, R162, -UR7, R159 ;  /* 0x80000007a2987c10 */ /* 0x002fe4000fffe09f */
[----:B------:R-:W1:Y:S02]  /*8780*/  MUFU.TANH R154, R154 ;  /* 0x0000009a009a7308 */ /* 0x000e640000002400 */
[C---:B------:R-:W-:Y:S02]  /*8790*/  ISETP.GT.AND P1, PT, R152.reuse, RZ, PT ;  /* 0x000000ff9800720c */ /* 0x040fe40003f24270 */
[----:B------:R-:W-:Y:S02]  /*87a0*/  ISETP.GT.AND P2, PT, R152, 0x1, PT ;  /* 0x000000019800780c */ /* 0x000fe40003f44270 */
[----:B0-----:R-:W-:-:S02]  /*87b0*/  FSEL R171, R153, -INF , P1 ;  /* 0xff80000099ab7808 */ /* 0x001fc40000800000 */
[C---:B------:R-:W-:Y:S01]  /*87c0*/  ISETP.GT.AND P1, PT, R152.reuse, 0x8, PT ;  /* 0x000000089800780c */ /* 0x040fe20003f24270 */
[----:B------:R-:W0:Y:S01]  /*87d0*/  MUFU.TANH R207, R207 ;  /* 0x000000cf00cf7308 */ /* 0x000e220000002400 */
[----:B--2---:R-:W-:Y:S02]  /*87e0*/  FSEL R215, R215, -INF , P2 ;  /* 0xff800000d7d77808 */ /* 0x004fe40001000000 */
[----:B------:R-:W-:Y:S02]  /*87f0*/  FMNMX.FTZ R162, R171, R203, !PT ;  /* 0x000000cbaba27209 */ /* 0x000fe40007810000 */
[----:B------:R-:W-:Y:S02]  /*8800*/  ISETP.GT.AND P2, PT, R152, 0x9, PT ;  /* 0x000000099800780c */ /* 0x000fe40003f44270 */
[----:B------:R-:W-:Y:S01]  /*8810*/  FSEL R217, R217, -INF , P1 ;  /* 0xff800000d9d97808 */ /* 0x000fe20000800000 */
[----:B------:R-:W2:Y:S01]  /*8820*/  MUFU.TANH R155, R155 ;  /* 0x0000009b009b7308 */ /* 0x000ea20000002400 */
[----:B------:R-:W-:-:S02]  /*8830*/  FMNMX.FTZ R162, R215, R162, !PT ;  /* 0x000000a2d7a27209 */ /* 0x000fc40007810000 */
[C---:B------:R-:W-:Y:S02]  /*8840*/  ISETP.GT.AND P1, PT, R152.reuse, 0x10, PT ;  /* 0x000000109800780c */ /* 0x040fe40003f24270 */
[----:B-----5:R-:W-:Y:S02]  /*8850*/  FSEL R209, R209, -INF , P2 ;  /* 0xff800000d1d17808 */ /* 0x020fe40001000000 */
[----:B------:R-:W-:Y:S01]  /*8860*/  FMNMX.FTZ R166, R217, R162, !PT ;  /* 0x000000a2d9a67209 */ /* 0x000fe20007810000 */
[----:B------:R-:W5:Y:S01]  /*8870*/  MUFU.TANH R205, R205 ;  /* 0x000000cd00cd7308 */ /* 0x000f620000002400 */
[----:B------:R-:W-:Y:S01]  /*8880*/  ISETP.GT.AND P2, PT, R152, 0x11, PT ;  /* 0x000000119800780c */ /* 0x000fe20003f44270 */
[----:B------:R-:W-:Y:S01]  /*8890*/  FMUL.FTZ R162, R178, UR38 ;  /* 0x00000026b2a27c20 */ /* 0x000fe20008410000 */
[----:B---3--:R-:W-:Y:S02]  /*88a0*/  FSEL R213, R213, -INF , P1 ;  /* 0xff800000d5d57808 */ /* 0x008fe40000800000 */
[----:B------:R-:W-:-:S02]  /*88b0*/  FMNMX.FTZ R166, R209, R166, !PT ;  /* 0x000000a6d1a67209 */ /* 0x000fc40007810000 */
[----:B------:R-:W-:Y:S01]  /*88c0*/  ISETP.GT.AND P1, PT, R152, 0x18, PT ;  /* 0x000000189800780c */ /* 0x000fe20003f24270 */
[----:B------:R-:W3:Y:S01]  /*88d0*/  MUFU.TANH R167, R167 ;  /* 0x000000a700a77308 */ /* 0x000ee20000002400 */
[----:B-1----:R-:W-:Y:S01]  /*88e0*/  FSEL R175, R154, -INF , P2 ;  /* 0xff8000009aaf7808 */ /* 0x002fe20001000000 */
[----:B------:R-:W-:Y:S01]  /*88f0*/  FMUL.FTZ R154, R179, UR38 ;  /* 0x00000026b39a7c20 */ /* 0x000fe20008410000 */
[----:B------:R-:W-:Y:S02]  /*8900*/  FMNMX.FTZ R166, R213, R166, !PT ;  /* 0x000000a6d5a67209 */ /* 0x000fe40007810000 */
[----:B------:R-:W-:Y:S02]  /*8910*/  ISETP.GT.AND P2, PT, R152, 0x19, PT ;  /* 0x000000199800780c */ /* 0x000fe40003f44270 */
[----:B0-----:R-:W-:Y:S01]  /*8920*/  FSEL R207, R207, -INF , P1 ;  /* 0xff800000cfcf7808 */ /* 0x001fe20000800000 */
[----:B------:R-:W0:Y:S01]  /*8930*/  MUFU.TANH R153, R174 ;  /* 0x000000ae00997308 */ /* 0x000e220000002400 */
[----:B------:R-:W-:-:S02]  /*8940*/  FMNMX.FTZ R166, R175, R166, !PT ;  /* 0x000000a6afa67209 */ /* 0x000fc40007810000 */
[C---:B------:R-:W-:Y:S02]  /*8950*/  ISETP.GT.AND P1, PT, R152.reuse, 0x20, PT ;  /* 0x000000209800780c */ /* 0x040fe40003f24270 */
[----:B--2---:R-:W-:Y:S02]  /*8960*/  FSEL R179, R155, -INF , P2 ;  /* 0xff8000009bb37808 */ /* 0x004fe40001000000 */
[----:B------:R-:W-:Y:S01]  /*8970*/  FMNMX.FTZ R166, R207, R166, !PT ;  /* 0x000000a6cfa67209 */ /* 0x000fe20007810000 */
[----:B------:R-:W1:Y:S01]  /*8980*/  MUFU.TANH R163, R163 ;  /* 0x000000a300a37308 */ /* 0x000e620000002400 */
[----:B------:R-:W-:Y:S02]  /*8990*/  ISETP.GT.AND P2, PT, R152, 0x21, PT ;  /* 0x000000219800780c */ /* 0x000fe40003f44270 */
[----:B-----5:R-:W-:Y:S02]  /*89a0*/  FSEL R205, R205, -INF , P1 ;  /* 0xff800000cdcd7808 */ /* 0x020fe40000800000 */
[----:B------:R-:W-:-:S02]  /*89b0*/  FMNMX.FTZ R166, R179, R166, !PT ;  /* 0x000000a6b3a67209 */ /* 0x000fc40007810000 */
[C---:B------:R-:W-:Y:S01]  /*89c0*/  ISETP.GT.AND P1, PT, R152.reuse, 0x28, PT ;  /* 0x000000289800780c */ /* 0x040fe20003f24270 */
[----:B------:R-:W2:Y:S01]  /*89d0*/  MUFU.TANH R162, R162 ;  /* 0x000000a200a27308 */ /* 0x000ea20000002400 */
[----:B---3--:R-:W-:Y:S02]  /*89e0*/  FSEL R167, R167, -INF , P2 ;  /* 0xff800000a7a77808 */ /* 0x008fe40001000000 */
[----:B------:R-:W-:Y:S01]  /*89f0*/  FMNMX.FTZ R170, R205, R166, !PT ;  /* 0x000000a6cdaa7209 */ /* 0x000fe20007810000 */
[----:B------:R-:W-:Y:S01]  /*8a00*/  FMUL.FTZ R166, R183, UR38 ;  /* 0x00000026b7a67c20 */ /* 0x000fe20008410000 */
[----:B------:R-:W-:Y:S02]  /*8a10*/  ISETP.GT.AND P2, PT, R152, 0x29, PT ;  /* 0x000000299800780c */ /* 0x000fe40003f44270 */
[----:B0-----:R-:W-:Y:S01]  /*8a20*/  FSEL R183, R153, -INF , P1 ;  /* 0xff80000099b77808 */ /* 0x001fe20000800000 */
[----:B------:R-:W0:Y:S01]  /*8a30*/  MUFU.TANH R154, R154 ;  /* 0x0000009a009a7308 */ /* 0x000e220000002400 */
[----:B------:R-:W-:-:S02]  /*8a40*/  FMNMX.FTZ R170, R167, R170, !PT ;  /* 0x000000aaa7aa7209 */ /* 0x000fc40007810000 */
[C---:B------:R-:W-:Y:S02]  /*8a50*/  ISETP.GT.AND P1, PT, R152.reuse, 0x30, PT ;  /* 0x000000309800780c */ /* 0x040fe40003f24270 */
[----:B-1----:R-:W-:Y:S02]  /*8a60*/  FSEL R163, R163, -INF , P2 ;  /* 0xff800000a3a37808 */ /* 0x002fe40001000000 */
[----:B------:R-:W-:Y:S01]  /*8a70*/  FMNMX.FTZ R170, R183, R170, !PT ;  /* 0x000000aab7aa7209 */ /* 0x000fe20007810000 */
[----:B------:R-:W1:Y:S01]  /*8a80*/  MUFU.TANH R182, R182 ;  /* 0x000000b600b67308 */ /* 0x000e620000002400 */
[----:B------:R-:W-:Y:S02]  /*8a90*/  ISETP.GT.AND P2, PT, R152, 0x31, PT ;  /* 0x000000319800780c */ /* 0x000fe40003f44270 */
[----:B--2---:R-:W-:Y:S02]  /*8aa0*/  FSEL R155, R162, -INF , P1 ;  /* 0xff800000a29b7808 */ /* 0x004fe40000800000 */
[----:B------:R-:W-:-:S02]  /*8ab0*/  FMNMX.FTZ R170, R163, R170, !PT ;  /* 0x000000aaa3aa7209 */ /* 0x000fc40007810000 */
[----:B------:R-:W-:Y:S01]  /*8ac0*/  ISETP.GT.AND P1, PT, R152, 0x38, PT ;  /* 0x000000389800780c */ /* 0x000fe20003f24270 */
[----:B------:R-:W2:Y:S01]  /*8ad0*/  MUFU.TANH R166, R166 ;  /* 0x000000a600a67308 */ /* 0x000ea20000002400 */
[----:B0-----:R-:W-:Y:S02]  /*8ae0*/  FSEL R153, R154, -INF , P2 ;  /* 0xff8000009a997808 */ /* 0x001fe40001000000 */
[----:B------:R-:W-:Y:S02]  /*8af0*/  FMNMX.FTZ R170, R155, R170, !PT ;  /* 0x000000aa9baa7209 */ /* 0x000fe40007810000 */
[----:B------:R-:W-:Y:S02]  /*8b00*/  ISETP.GT.AND P2, PT, R152, 0x39, PT ;  /* 0x000000399800780c */ /* 0x000fe40003f44270 */
[----:B------:R-:W-:Y:S01]  /*8b10*/  FMNMX.FTZ R157, R153, R170, !PT ;  /* 0x000000aa999d7209 */ /* 0x000fe20007810000 */
[----:B------:R-:W0:Y:S01]  /*8b20*/  MUFU.TANH R219, R219 ;  /* 0x000000db00db7308 */ /* 0x000e220000002400 */
[----:B-1----:R-:W-:-:S02]  /*8b30*/  FSEL R154, R182, -INF , P1 ;  /* 0xff800000b69a7808 */ /* 0x002fc40000800000 */
[----:B----4-:R-:W-:Y:S02]  /*8b40*/  IADD3 R160, R160, -UR7, R159 ;  /* 0x80000007a0a07c10 */ /* 0x010fe4000fffe09f */
[----:B------:R-:W-:Y:S02]  /*8b50*/  FMNMX.FTZ R157, R154, R157, !PT ;  /* 0x0000009d9a9d7209 */ /* 0x000fe40007810000 */
[----:B------:R-:W-:Y:S01]  /*8b60*/  ISETP.GT.AND P1, PT, R160, RZ, PT ;  /* 0x000000ffa000720c */ /* 0x000fe20003f24270 */
[----:B------:R-:W1:Y:S01]  /*8b70*/  MUFU.TANH R216, R216 ;  /* 0x000000d800d87308 */ /* 0x000e620000002400 */
[----:B--2---:R-:W-:Y:S01]  /*8b80*/  FSEL R152, R166, -INF , P2 ;  /* 0xff800000a6987808 */ /* 0x004fe20001000000 */
[----:B------:R-:W-:Y:S01]  /*8b90*/  FMUL.FTZ R166, R165, UR38 ;  /* 0x00000026a5a67c20 */ /* 0x000fe20008410000 */
[----:B------:R-:W-:Y:S01]  /*8ba0*/  ISETP.GT.AND P2, PT, R160, 0x1, PT ;  /* 0x00000001a000780c */ /* 0x000fe20003f44270 */
[----:B------:R-:W-:Y:S01]  /*8bb0*/  FMUL.FTZ R165, R168, UR38 ;  /* 0x00000026a8a57c20 */ /* 0x000fe20008410000 */
[----:B------:R-:W-:-:S02]  /*8bc0*/  FMNMX.FTZ R157, R152, R157, !PT ;  /* 0x0000009d989d7209 */ /* 0x000fc40007810000 */
[C---:B------:R-:W-:Y:S01]  /*8bd0*/  ISETP.GT.AND P3, PT, R160.reuse, 0x38, PT ;  /* 0x00000038a000780c */ /* 0x040fe20003f64270 */
[----:B------:R-:W2:Y:S01]  /*8be0*/  MUFU.TANH R208, R208 ;  /* 0x000000d000d07308 */ /* 0x000ea20000002400 */
[----:B0-----:R-:W-:Y:S01]  /*8bf0*/  FSEL R219, R219, -INF , P1 ;  /* 0xff800000dbdb7808 */ /* 0x001fe20000800000 */
[----:B------:R-:W0:Y:S01]  /*8c00*/  SHFL.BFLY PT, R156, R157, 0x2, 0x1f ;  /* 0x0c401f009d9c7f89 */ /* 0x000e2200000e0000 */
[----:B------:R-:W-:Y:S02]  /*8c10*/  ISETP.GT.AND P1, PT, R160, 0x8, PT ;  /* 0x00000008a000780c */ /* 0x000fe40003f24270 */
[----:B------:R-:W-:-:S03]  /*8c20*/  FMNMX.FTZ R159, R219, R202, !PT ;  /* 0x000000cadb9f7209 */ /* 0x000fc60007810000 */
[----:B------:R-:W3:Y:S01]  /*8c30*/  MUFU.TANH R210, R210 ;  /* 0x000000d200d27308 */ /* 0x000ee20000002400 */
[----:B-1----:R-:W-:Y:S02]  /*8c40*/  FSEL R216, R216, -INF , P2 ;  /* 0xff800000d8d87808 */ /* 0x002fe40001000000 */
[----:B------:R-:W-:Y:S02]  /*8c50*/  ISETP.GT.AND P2, PT, R160, 0x9, PT ;  /* 0x00000009a000780c */ /* 0x000fe40003f44270 */
[----:B------:R-:W-:-:S03]  /*8c60*/  FMNMX.FTZ R159, R216, R159, !PT ;  /* 0x0000009fd89f7209 */ /* 0x000fc60007810000 */
[----:B------:R-:W1:Y:S01]  /*8c70*/  MUFU.TANH R214, R214 ;  /* 0x000000d600d67308 */ /* 0x000e620000002400 */
[----:B--2---:R-:W-:Y:S02]  /*8c80*/  FSEL R208, R208, -INF , P1 ;  /* 0xff800000d0d07808 */ /* 0x004fe40000800000 */
[----:B------:R-:W-:Y:S02]  /*8c90*/  ISETP.GT.AND P1, PT, R160, 0x10, PT ;  /* 0x00000010a000780c */ /* 0x000fe40003f24270 */
[----:B------:R-:W-:-:S03]  /*8ca0*/  FMNMX.FTZ R159, R208, R159, !PT ;  /* 0x0000009fd09f7209 */ /* 0x000fc60007810000 */
[----:B------:R-:W2:Y:S01]  /*8cb0*/  MUFU.TANH R211, R211 ;  /* 0x000000d300d37308 */ /* 0x000ea20000002400 */
[----:B---3--:R-:W-:Y:S02]  /*8cc0*/  FSEL R210, R210, -INF , P2 ;  /* 0xff800000d2d27808 */ /* 0x008fe40001000000 */
[----:B0-----:R-:W-:Y:S01]  /*8cd0*/  FMNMX.FTZ R169, R157, R156, !PT ;  /* 0x0000009c9da97209 */ /* 0x001fe20007810000 */
[----:B------:R-:W-:Y:S01]  /*8ce0*/  FMUL.FTZ R156, R172, UR38 ;  /* 0x00000026ac9c7c20 */ /* 0x000fe20008410000 */
[----:B------:R-:W-:Y:S01]  /*8cf0*/  ISETP.GT.AND P2, PT, R160, 0x11, PT ;  /* 0x00000011a000780c */ /* 0x000fe20003f44270 */
[----:B------:R-:W-:Y:S01]  /*8d00*/  FMUL.FTZ R157, R173, UR38 ;  /* 0x00000026ad9d7c20 */ /* 0x000fe20008410000 */
[----:B------:R-:W-:Y:S01]  /*8d10*/  FMNMX.FTZ R159, R210, R159, !PT ;  /* 0x0000009fd29f7209 */ /* 0x000fe20007810000 */
[----:B------:R-:W0:Y:S01]  /*8d20*/  MUFU.TANH R212, R212 ;  /* 0x000000d400d47308 */ /* 0x000e220000002400 */
[----:B-1----:R-:W-:Y:S01]  /*8d30*/  FSEL R214, R214, -INF , P1 ;  /* 0xff800000d6d67808 */ /* 0x002fe20000800000 */
[----:B------:R-:W1:Y:S01]  /*8d40*/  SHFL.BFLY PT, R168, R169, 0x1, 0x1f ;  /* 0x0c201f00a9a87f89 */ /* 0x000e6200000e0000 */
[----:B------:R-:W-:-:S02]  /*8d50*/  ISETP.GT.AND P1, PT, R160, 0x18, PT ;  /* 0x00000018a000780c */ /* 0x000fc40003f24270 */
[----:B------:R-:W-:-:S03]  /*8d60*/  FMNMX.FTZ R162, R214, R159, !PT ;  /* 0x0000009fd6a27209 */ /* 0x000fc60007810000 */
[----:B------:R-:W3:Y:S01]  /*8d70*/  MUFU.TANH R166, R166 ;  /* 0x000000a600a67308 */ /* 0x000ee20000002400 */
[----:B--2---:R-:W-:Y:S02]  /*8d80*/  FSEL R211, R211, -INF , P2 ;  /* 0xff800000d3d37808 */ /* 0x004fe40001000000 */
[----:B------:R-:W-:Y:S02]  /*8d90*/  ISETP.GT.AND P2, PT, R160, 0x19, PT ;  /* 0x00000019a000780c */ /* 0x000fe40003f44270 */
[----:B------:R-:W-:-:S03]  /*8da0*/  FMNMX.FTZ R159, R211, R162, !PT ;  /* 0x000000a2d39f7209 */ /* 0x000fc60007810000 */
[----:B------:R-:W2:Y:S01]  /*8db0*/  MUFU.TANH R165, R165 ;  /* 0x000000a500a57308 */ /* 0x000ea20000002400 */
[----:B0-----:R-:W-:Y:S02]  /*8dc0*/  FSEL R212, R212, -INF , P1 ;  /* 0xff800000d4d47808 */ /* 0x001fe40000800000 */
[----:B------:R-:W-:Y:S02]  /*8dd0*/  ISETP.GT.AND P1, PT, R160, 0x20, PT ;  /* 0x00000020a000780c */ /* 0x000fe40003f24270 */
[----:B------:R-:W-:-:S03]  /*8de0*/  FMNMX.FTZ R159, R212, R159, !PT ;  /* 0x0000009fd49f7209 */ /* 0x000fc60007810000 */
[----:B------:R-:W0:Y:S01]  /*8df0*/  MUFU.TANH R164, R164 ;  /* 0x000000a400a47308 */ /* 0x000e220000002400 */
[----:B---3--:R-:W-:Y:S02]  /*8e00*/  FSEL R166, R166, -INF , P2 ;  /* 0xff800000a6a67808 */ /* 0x008fe40001000000 */
[----:B------:R-:W-:Y:S02]  /*8e10*/  ISETP.GT.AND P2, PT, R160, 0x21, PT ;  /* 0x00000021a000780c */ /* 0x000fe40003f44270 */
[----:B------:R-:W-:Y:S02]  /*8e20*/  FMNMX.FTZ R162, R166, R159, !PT ;  /* 0x0000009fa6a27209 */ /* 0x000fe40007810000 */
[----:B-1----:R-:W-:Y:S01]  /*8e30*/  FMNMX.FTZ R169, R169, R168, !PT ;  /* 0x000000a8a9a97209 */ /* 0x002fe20007810000 */
[----:B------:R-:W1:Y:S01]  /*8e40*/  MUFU.TANH R156, R156 ;  /* 0x0000009c009c7308 */ /* 0x000e620000002400 */
[----:B--2---:R-:W-:Y:S02]  /*8e50*/  FSEL R165, R165, -INF , P1 ;  /* 0xff800000a5a57808 */ /* 0x004fe40000800000 */
[----:B------:R-:W-:Y:S01]  /*8e60*/  ISETP.GT.AND P1, PT, R160, 0x28, PT ;  /* 0x00000028a000780c */ /* 0x000fe20003f24270 */
[----:B------:R-:W-:Y:S01]  /*8e70*/  FMUL.FTZ R168, R169, UR6 ;  /* 0x00000006a9a87c20 */ /* 0x000fe20008410000 */
[----:B------:R-:W-:-:S02]  /*8e80*/  FMNMX.FTZ R159, R165, R162, !PT ;  /* 0x000000a2a59f7209 */ /* 0x000fc40007810000 */
[----:B------:R-:W-:Y:S01]  /*8e90*/  FSETP.NEU.FTZ.AND P4, PT, R169, -INF , PT ;  /* 0xff800000a900780b */ /* 0x000fe20003f9d000 */
[----:B------:R-:W2:Y:S01]  /*8ea0*/  MUFU.TANH R157, R157 ;  /* 0x0000009d009d7308 */ /* 0x000ea20000002400 */
[----:B0-----:R-:W-:Y:S02]  /*8eb0*/  FSEL R164, R164, -INF , P2 ;  /* 0xff800000a4a47808 */ /* 0x001fe40001000000 */
[----:B------:R-:W-:Y:S02]  /*8ec0*/  ISETP.GT.AND P2, PT, R160, 0x29, PT ;  /* 0x00000029a000780c */ /* 0x000fe40003f44270 */
[----:B------:R-:W-:-:S03]  /*8ed0*/  FMNMX.FTZ R159, R164, R159, !PT ;  /* 0x0000009fa49f7209 */ /* 0x000fc60007810000 */
[----:B------:R-:W0:Y:S01]  /*8ee0*/  MUFU.TANH R158, R158 ;  /* 0x0000009e009e7308 */ /* 0x000e220000002400 */
        /* <DEDUP_REMOVED lines=8> */
[----:B0-----:R-:W-:Y:S02]  /*8f70*/  FSEL R158, R158, -INF , P1 ;  /* 0xff8000009e9e7808 */ /* 0x001fe40000800000 */
[----:B------:R-:W-:Y:S02]  /*8f80*/  ISETP.GT.AND P1, PT, R160, 0x39, PT ;  /* 0x00000039a000780c */ /* 0x000fe40003f24270 */
[----:B------:R-:W-:Y:S02]  /*8f90*/  FMNMX.FTZ R162, R158, R161, !PT ;  /* 0x000000a19ea27209 */ /* 0x000fe40007810000 */
[----:B------:R-:W-:Y:S01]  /*8fa0*/  FSEL R160, R168, RZ, P4 ;  /* 0x000000ffa8a07208 */ /* 0x000fe20002000000 */
[----:B------:R-:W0:Y:S01]  /*8fb0*/  MUFU.TANH R181, R181 ;  /* 0x000000b500b57308 */ /* 0x000e220000002400 */
[----:B-1----:R-:W-:-:S03]  /*8fc0*/  FSEL R159, R177, -INF , P2 ;  /* 0xff800000b19f7808 */ /* 0x002fc60001000000 */
[--C-:B------:R-:W-:Y:S01]  /*8fd0*/  FFMA.FTZ R176, R207, UR6, -R160.reuse ;  /* 0x00000006cfb07c23 */ /* 0x100fe200080108a0 */
[----:B------:R-:W-:Y:S01]  /*8fe0*/  FMNMX.FTZ R168, R159, R162, !PT ;  /* 0x000000a29fa87209 */ /* 0x000fe20007810000 */
[--C-:B------:R-:W-:Y:S01]  /*8ff0*/  FFMA.FTZ R178, R205, UR6, -R160.reuse ;  /* 0x00000006cdb27c23 */ /* 0x100fe200080108a0 */
[--C-:B------:R-:W-:Y:S01]  /*9000*/  FFMA.FTZ R205, R154, UR6, -R160.reuse ;  /* 0x000000069acd7c23 */ /* 0x100fe200080108a0 */
[----:B------:R-:W-:Y:S01]  /*9010*/  FSEL R154, R169, RZ, P4 ;  /* 0x000000ffa99a7208 */ /* 0x000fe20002000000 */
[--C-:B------:R-:W-:Y:S01]  /*9020*/  FFMA.FTZ R170, R215, UR6, -R160.reuse ;  /* 0x00000006d7aa7c23 */ /* 0x100fe200080108a0 */
[----:B--2---:R-:W-:Y:S01]  /*9030*/  FSEL R161, R180, -INF , P3 ;  /* 0xff800000b4a17808 */ /* 0x004fe20001800000 */
[--C-:B------:R-:W-:Y:S01]  /*9040*/  FFMA.FTZ R180, R183, UR6, -R160.reuse ;  /* 0x00000006b7b47c23 */ /* 0x100fe200080108a0 */
[--C-:B------:R-:W-:Y:S01]  /*9050*/  FFMA.FTZ R183, R153, UR6, -R160.reuse ;  /* 0x0000000699b77c23 */ /* 0x100fe200080108a0 */
[----:B------:R-:W-:Y:S01]  /*9060*/  FADD.FTZ R154, -R154, R203 ;  /* 0x000000cb9a9a7221 */ /* 0x000fe20000010100 */
[----:B------:R-:W-:Y:S01]  /*9070*/  FMNMX.FTZ R173, R161, R168, !PT ;  /* 0x000000a8a1ad7209 */ /* 0x000fe20007810000 */
[--C-:B------:R-:W-:Y:S01]  /*9080*/  FFMA.FTZ R172, R217, UR6, -R160.reuse ;  /* 0x00000006d9ac7c23 */ /* 0x100fe200080108a0 */
[--C-:B------:R-:W-:Y:S01]  /*9090*/  FFMA.FTZ R174, R213, UR6, -R160.reuse ;  /* 0x00000006d5ae7c23 */ /* 0x100fe200080108a0 */
[----:B0-----:R-:W-:Y:S01]  /*90a0*/  FSEL R162, R181, -INF , P1 ;  /* 0xff800000b5a27808 */ /* 0x001fe20000800000 */
[--C-:B------:R-:W-:Y:S01]  /*90b0*/  FFMA.FTZ R171, R171, UR6, -R160.reuse ;  /* 0x00000006abab7c23 */ /* 0x100fe200080108a0 */
[--C-:B------:R-:W-:Y:S01]  /*90c0*/  FFMA.FTZ R175, R175, UR6, -R160.reuse ;  /* 0x00000006afaf7c23 */ /* 0x100fe200080108a0 */
[--C-:B------:R-:W-:Y:S01]  /*90d0*/  FFMA.FTZ R181, R163, UR6, -R160.reuse ;  /* 0x00000006a3b57c23 */ /* 0x100fe200080108a0 */
[----:B------:R-:W-:Y:S01]  /*90e0*/  FMNMX.FTZ R168, R162, R173, !PT ;  /* 0x000000ada2a87209 */ /* 0x000fe20007810000 */
[--C-:B------:R-:W-:Y:S01]  /*90f0*/  FFMA.FTZ R173, R209, UR6, -R160.reuse ;  /* 0x00000006d1ad7c23 */ /* 0x100fe200080108a0 */
[----:B------:R-:W-:Y:S03]  /*9100*/  MUFU.EX2 R170, R170 ;  /* 0x000000aa00aa7308 */ /* 0x000fe60000000800 */
[----:B------:R-:W0:Y:S05]  /*9110*/  SHFL.BFLY PT, R177, R168, 0x2, 0x1f ;  /* 0x0c401f00a8b17f89 */ /* 0x000e2a00000e0000 */
[----:B------:R-:W1:Y:S08]  /*9120*/  MUFU.EX2 R171, R171 ;  /* 0x000000ab00ab7308 */ /* 0x000e700000000800 */
[----:B------:R-:W-:Y:S08]  /*9130*/  MUFU.EX2 R172, R172 ;  /* 0x000000ac00ac7308 */ /* 0x000ff00000000800 */
[----:B------:R-:W-:Y:S01]  /*9140*/  MUFU.EX2 R173, R173 ;  /* 0x000000ad00ad7308 */ /* 0x000fe20000000800 */
[----:B0-----:R-:W-:Y:S01]  /*9150*/  FMNMX.FTZ R182, R168, R177, !PT ;  /* 0x000000b1a8b67209 */ /* 0x001fe20007810000 */
[--C-:B------:R-:W-:Y:S01]  /*9160*/  FFMA.FTZ R177, R179, UR6, -R160.reuse ;  /* 0x00000006b3b17c23 */ /* 0x100fe200080108a0 */
[----:B------:R-:W-:-:S03]  /*9170*/  FFMA.FTZ R179, R167, UR6, -R160 ;  /* 0x00000006a7b37c23 */ /* 0x000fc600080108a0 */
[----:B------:R-:W0:Y:S02]  /*9180*/  SHFL.BFLY PT, R207, R182, 0x1, 0x1f ;  /* 0x0c201f00b6cf7f89 */ /* 0x000e2400000e0000 */
[----:B------:R-:W-:Y:S08]  /*9190*/  MUFU.EX2 R174, R174 ;  /* 0x000000ae00ae7308 */ /* 0x000ff00000000800 */
[----:B------:R-:W-:Y:S08]  /*91a0*/  MUFU.EX2 R175, R175 ;  /* 0x000000af00af7308 */ /* 0x000ff00000000800 */
[----:B------:R-:W-:Y:S01]  /*91b0*/  MUFU.EX2 R176, R176 ;  /* 0x000000b000b07308 */ /* 0x000fe20000000800 */
[----:B0-----:R-:W-:Y:S01]  /*91c0*/  FMNMX.FTZ R168, R182, R207, !PT ;  /* 0x000000cfb6a87209 */ /* 0x001fe20007810000 */
[----:B------:R-:W-:-:S06]  /*91d0*/  FFMA.FTZ R182, R155, UR6, -R160 ;  /* 0x000000069bb67c23 */ /* 0x000fcc00080108a0 */
[----:B------:R-:W-:Y:S01]  /*91e0*/  MUFU.EX2 R177, R177 ;  /* 0x000000b100b17308 */ /* 0x000fe20000000800 */
[C---:B------:R-:W-:Y:S01]  /*91f0*/  FSETP.NEU.FTZ.AND P1, PT, R168.reuse, -INF , PT ;  /* 0xff800000a800780b */ /* 0x040fe20003f3d000 */
[----:B------:R-:W-:-:S05]  /*9200*/  FMUL.FTZ R155, R168, UR6 ;  /* 0x00000006a89b7c20 */ /* 0x000fca0008410000 */
[----:B------:R-:W-:Y:S01]  /*9210*/  FSEL R153, R155, RZ, P1 ;  /* 0x000000ff9b997208 */ /* 0x000fe20000800000 */
[----:B------:R-:W-:Y:S01]  /*9220*/  MUFU.EX2 R178, R178 ;  /* 0x000000b200b27308 */ /* 0x000fe20000000800 */
[----:B------:R-:W-:Y:S02]  /*9230*/  FSEL R155, R168, RZ, P1 ;  /* 0x000000ffa89b7208 */ /* 0x000fe40000800000 */
[----:B------:R-:W-:Y:S01]  /*9240*/  ISETP.NE.AND P1, PT, R193, RZ, PT ;  /* 0x000000ffc100720c */ /* 0x000fe20003f25270 */
[--C-:B------:R-:W-:Y:S01]  /*9250*/  FFMA.FTZ R207, R216, UR6, -R153.reuse ;  /* 0x00000006d8cf7c23 */ /* 0x100fe20008010899 */
[--C-:B------:R-:W-:Y:S01]  /*9260*/  FFMA.FTZ R216, R156, UR6, -R153.reuse ;  /* 0x000000069cd87c23 */ /* 0x100fe20008010899 */
[----:B------:R-:W-:Y:S01]  /*9270*/  FADD.FTZ R155, -R155, R202 ;  /* 0x000000ca9b9b7221 */ /* 0x000fe20000010100 */
[----:B------:R-:W-:Y:S01]  /*9280*/  FMUL.FTZ R156, R154, UR6 ;  /* 0x000000069a9c7c20 */ /* 0x000fe20008410000 */
[--C-:B------:R-:W-:Y:S01]  /*9290*/  FFMA.FTZ R206, R219, UR6, -R153.reuse ;  /* 0x00000006dbce7c23 */ /* 0x100fe20008010899 */
[--C-:B------:R-:W-:Y:S01]  /*92a0*/  FFMA.FTZ R209, R210, UR6, -R153.reuse ;  /* 0x00000006d2d17c23 */ /* 0x100fe20008010899 */
[----:B------:R-:W-:Y:S01]  /*92b0*/  FMUL.FTZ R155, R155, UR6 ;  /* 0x000000069b9b7c20 */ /* 0x000fe20008410000 */
        /* <DEDUP_REMOVED lines=8> */
[----:B------:R2:W3:Y:S01]  /*9340*/  MUFU.EX2 R219, R155 ;  /* 0x0000009b00db7308 */ /* 0x0004e20000000800 */
[--C-:B------:R-:W-:Y:S01]  /*9350*/  FFMA.FTZ R217, R157, UR6, -R153.reuse ;  /* 0x000000069dd97c23 */ /* 0x100fe20008010899 */
[--C-:B------:R-:W-:Y:S01]  /*9360*/  FFMA.FTZ R218, R158, UR6, -R153.reuse ;  /* 0x000000069eda7c23 */ /* 0x100fe20008010899 */
[--C-:B------:R-:W-:Y:S01]  /*9370*/  FFMA.FTZ R159, R159, UR6, -R153.reuse ;  /* 0x000000069f9f7c23 */ /* 0x100fe20008010899 */
[--C-:B------:R-:W-:Y:S01]  /*9380*/  FFMA.FTZ R220, R161, UR6, -R153.reuse ;  /* 0x00000006a1dc7c23 */ /* 0x100fe20008010899 */
[----:B------:R-:W-:Y:S01]  /*9390*/  FFMA.FTZ R223, R162, UR6, -R153 ;  /* 0x00000006a2df7c23 */ /* 0x000fe20008010899 */
[----:B------:R-:W-:Y:S01]  /*93a0*/  IADD3 R154, R201, 0x38840, RZ ;  /* 0x00038840c99a7810 */ /* 0x000fe20007ffe0ff */
[----:B------:R-:W-:-:S02]  /*93b0*/  @!P1 IMAD R153, R204, 0x40, R191 ;  /* 0x00000040cc999824 */ /* 0x000fc400078e02bf */
[----:B------:R-:W-:Y:S01]  /*93c0*/  FFMA.FTZ R204, R152, UR6, -R160 ;  /* 0x0000000698cc7c23 */ /* 0x000fe200080108a0 */
[----:B------:R-:W-:Y:S01]  /*93d0*/  MUFU.EX2 R206, R206 ;  /* 0x000000ce00ce7308 */ /* 0x000fe20000000800 */
[----:B------:R-:W-:Y:S01]  /*93e0*/  PRMT R154, R197, 0x654, R154 ;  /* 0x00000654c59a7816 */ /* 0x000fe2000000009a */
[----:B------:R-:W-:Y:S01]  /*93f0*/  @!P1 IMAD R161, R153, 0x4, R198 ;  /* 0x0000000499a19824 */ /* 0x000fe200078e02c6 */
[----:B-1----:R-:W-:Y:S01]  /*9400*/  F2FP.F16.F32.PACK_AB R153, R170, R171 ;  /* 0x000000abaa99723e */ /* 0x002fe200000000ff */
[----:B0-----:R-:W-:Y:S01]  /*9410*/  FMUL.FTZ R26, R26, R202 ;  /* 0x000000ca1a1a7220 */ /* 0x001fe20000410000 */
[----:B------:R0:W-:Y:S01]  /*9420*/  SYNCS.ARRIVE.TRANS64.RED.A1T0 RZ, [R154+URZ], RZ ;  /* 0x000000ff9aff79a7 */ /* 0x0001e2000810043f */
[----:B--2---:R-:W-:Y:S01]  /*9430*/  F2FP.F16.F32.PACK_AB R155, R173, R172 ;  /* 0x000000acad9b723e */ /* 0x004fe200000000ff */
[----:B------:R-:W-:Y:S01]  /*9440*/  @!P1 STS [R161+0x38420], R202 ;  /* 0x038420caa1009388 */ /* 0x000fe20000000800 */
[----:B------:R-:W1:Y:S01]  /*9450*/  MUFU.EX2 R207, R207 ;  /* 0x000000cf00cf7308 */ /* 0x000e620000000800 */
[----:B------:R-:W-:Y:S01]  /*9460*/  F2FP.F16.F32.PACK_AB R157, R175, R174 ;  /* 0x000000aeaf9d723e */ /* 0x000fe200000000ff */
[-C--:B---3--:R-:W-:Y:S01]  /*9470*/  FMUL.FTZ R24, R24, R219.reuse ;  /* 0x000000db18187220 */ /* 0x088fe20000410000 */
[----:B------:R2:W-:Y:S01]  /*9480*/  @!P1 STS [R161+0x38400], R219 ;  /* 0x038400dba1009388 */ /* 0x0005e20000000800 */
        /* <DEDUP_REMOVED lines=66> */
[----:B------:R-:W-:Y:S01]  /*98b0*/  FMUL.FTZ R79, R79, R202 ;  /* 0x000000ca4f4f7220 */ /* 0x000fe20000410000 */
[-C--:B------:R-:W-:Y:S01]  /*98c0*/  FMUL.FTZ R80, R80, R219.reuse ;  /* 0x000000db50507220 */ /* 0x080fe20000410000 */
[----:B------:R-:W0:Y:S01]  /*98d0*/  MUFU.EX2 R181, R181 ;  /* 0x000000b500b57308 */ /* 0x000e220000000800 */
[----:B--2---:R-:W-:Y:S01]  /*98e0*/  F2FP.F16.F32.PACK_AB R161, R179, R178 ;  /* 0x000000b2b3a1723e */ /* 0x004fe200000000ff */
        /* <DEDUP_REMOVED lines=62> */
[----:B------:R-:W-:Y:S01]  /*9cd0*/  MUFU.EX2 R218, R218 ;  /* 0x000000da00da7308 */ /* 0x000fe20000000800 */
[----:B-1----:R-:W-:Y:S01]  /*9ce0*/  F2FP.F16.F32.PACK_AB R165, R183, R182 ;  /* 0x000000b6b7a5723e */ /* 0x002fe200000000ff */
        /* <DEDUP_REMOVED lines=15> */
[----:B0-----:R-:W-:Y:S01]  /*9de0*/  F2FP.F16.F32.PACK_AB R159, R177, R176 ;  /* 0x000000b0b19f723e */ /* 0x001fe200000000ff */
[-C--:B------:R-:W-:Y:S01]  /*9df0*/  FMUL.FTZ R146, R146, R202.reuse ;  /* 0x000000ca92927220 */ /* 0x080fe20000410000 */
[-C--:B------:R-:W-:Y:S01]  /*9e00*/  FMUL.FTZ R147, R147, R202.reuse ;  /* 0x000000ca93937220 */ /* 0x080fe20000410000 */
[-C--:B------:R-:W-:Y:S01]  /*9e10*/  FMUL.FTZ R148, R148, R219.reuse ;  /* 0x000000db94947220 */ /* 0x080fe20000410000 */
[----:B------:R-:W-:Y:S01]  /*9e20*/  FMUL.FTZ R149, R149, R219 ;  /* 0x000000db95957220 */ /* 0x000fe20000410000 */
[-C--:B------:R-:W-:Y:S01]  /*9e30*/  FMUL.FTZ R150, R150, R202.reuse ;  /* 0x000000ca96967220 */ /* 0x080fe20000410000 */
[----:B------:R-:W-:Y:S01]  /*9e40*/  FMUL.FTZ R151, R151, R202 ;  /* 0x000000ca97977220 */ /* 0x000fe20000410000 */
[----:B------:R-:W0:Y:S01]  /*9e50*/  MUFU.EX2 R223, R223 ;  /* 0x000000df00df7308 */ /* 0x000e220000000800 */
[----:B-1----:R-:W-:Y:S01]  /*9e60*/  F2FP.F16.F32.PACK_AB R164, R203, R218 ;  /* 0x000000dacba4723e */ /* 0x002fe200000000ff */
[----:B------:R1:W-:Y:S01]  /*9e70*/  STSM.16.M88.4 [R187+0x36400], R152 ;  /* 0x03640098bb007844 */ /* 0x0003e20000000200 */
[----:B------:R-:W-:Y:S01]  /*9e80*/  FFMA.FTZ R171, R202, R20, R171 ;  /* 0x00000014caab7223 */ /* 0x000fe200000100ab */
[----:B------:R-:W-:-:S02]  /*9e90*/  FFMA.FTZ R206, R219, R21, R206 ;  /* 0x00000015dbce7223 */ /* 0x000fc400000100ce */
[----:B------:R1:W-:Y:S01]  /*9ea0*/  STSM.16.M88.4 [R186], R156 ;  /* 0x0000009cba007844 */ /* 0x0003e20000000200 */
[----:B------:R-:W-:Y:S01]  /*9eb0*/  FADD.FTZ R171, R170, R171 ;  /* 0x000000abaaab7221 */ /* 0x000fe20000010000 */
[----:B------:R-:W2:Y:S01]  /*9ec0*/  MUFU.EX2 R204, R204 ;  /* 0x000000cc00cc7308 */ /* 0x000ea20000000800 */
[----:B------:R-:W-:Y:S01]  /*9ed0*/  FADD.FTZ R207, R207, R206 ;  /* 0x000000cecfcf7221 */ /* 0x000fe20000010000 */
[----:B------:R1:W-:Y:S01]  /*9ee0*/  STSM.16.M88.4 [R189], R160 ;  /* 0x000000a0bd007844 */ /* 0x0003e20000000200 */
[----:B------:R-:W-:Y:S02]  /*9ef0*/  FADD.FTZ R172, R172, R171 ;  /* 0x000000abacac7221 */ /* 0x000fe40000010000 */
[----:B------:R-:W-:Y:S02]  /*9f00*/  FADD.FTZ R208, R208, R207 ;  /* 0x000000cfd0d07221 */ /* 0x000fe40000010000 */
[----:B------:R-:W-:Y:S01]  /*9f10*/  FADD.FTZ R173, R173, R172 ;  /* 0x000000acadad7221 */ /* 0x000fe20000010000 */
[----:B0-----:R-:W-:Y:S01]  /*9f20*/  F2FP.F16.F32.PACK_AB R166, R223, R220 ;  /* 0x000000dcdfa6723e */ /* 0x001fe200000000ff */
[----:B------:R-:W-:-:S02]  /*9f30*/  FADD.FTZ R209, R209, R208 ;  /* 0x000000d0d1d17221 */ /* 0x000fc40000010000 */
[----:B------:R-:W-:Y:S02]  /*9f40*/  FADD.FTZ R174, R174, R173 ;  /* 0x000000adaeae7221 */ /* 0x000fe40000010000 */
[----:B------:R-:W-:Y:S02]  /*9f50*/  FADD.FTZ R210, R210, R209 ;  /* 0x000000d1d2d27221 */ /* 0x000fe40000010000 */
[----:B------:R-:W-:Y:S01]  /*9f60*/  FADD.FTZ R175, R175, R174 ;  /* 0x000000aeafaf7221 */ /* 0x000fe20000010000 */
[----:B--2---:R-:W-:Y:S01]  /*9f70*/  F2FP.F16.F32.PACK_AB R167, R204, R205 ;  /* 0x000000cdcca7723e */ /* 0x004fe200000000ff */
[----:B------:R-:W-:Y:S02]  /*9f80*/  FADD.FTZ R211, R211, R210 ;  /* 0x000000d2d3d37221 */ /* 0x000fe40000010000 */
[----:B------:R-:W-:Y:S02]  /*9f90*/  FADD.FTZ R176, R176, R175 ;  /* 0x000000afb0b07221 */ /* 0x000fe40000010000 */
[----:B------:R1:W-:Y:S01]  /*9fa0*/  STSM.16.M88.4 [R188], R164 ;  /* 0x000000a4bc007844 */ /* 0x0003e20000000200 */
[----:B------:R-:W-:Y:S01]  /*9fb0*/  WARPGROUP.ARRIVE ;  /* 0x00000000000079c5 */ /* 0x000fe20000000000 */
[----:B------:R-:W-:Y:S01]  /*9fc0*/  FADD.FTZ R212, R212, R211 ;  /* 0x000000d3d4d47221 */ /* 0x000fe20000010000 */
[----:B------:R-:W-:-:S03]  /*9fd0*/  FADD.FTZ R177, R177, R176 ;  /* 0x000000b0b1b17221 */ /* 0x000fc60000010000 */
[----:B------:R-:W-:Y:S01]  /*9fe0*/  FADD.FTZ R213, R213, R212 ;  /* 0x000000d4d5d57221 */ /* 0x000fe20000010000 */
[----:B------:R-:W-:Y:S01]  /*9ff0*/  HGMMA.64x256x16.F32 R24, R152, gdesc[UR8].tnspB, R24, gsb0 ;  /* 0x43e0000898187df0 */ /* 0x000fe20008000818 */
[----:B------:R-:W-:Y:S01]  /*a000*/  R2UR UR10, R222 ;  /* 0x00000000de0a72ca */ /* 0x000fe200000e0000 */
[----:B------:R-:W-:Y:S01]  /*a010*/  UMOV UR11, 0x40000040 ;  /* 0x40000040000b7882 */ /* 0x000fe20000000000 */
[C---:B------:R-:W-:Y:S02]  /*a020*/  VIADD R222, R221.reuse, 0x100 ;  /* 0x00000100ddde7836 */ /* 0x040fe40000000000 */
[----:B------:R-:W-:Y:S01]  /*a030*/  FADD.FTZ R178, R178, R177 ;  /* 0x000000b1b2b27221 */ /* 0x000fe20000010000 */
[----:B------:R-:W-:Y:S02]  /*a040*/  VIADD R221, R221, 0x180 ;  /* 0x00000180dddd7836 */ /* 0x000fe40000000000 */
[----:B------:R-:W-:Y:S01]  /*a050*/  FADD.FTZ R214, R214, R213 ;  /* 0x000000d5d6d67221 */ /* 0x000fe20000010000 */
[----:B------:R-:W-:-:S03]  /*a060*/  FADD.FTZ R179, R179, R178 ;  /* 0x000000b2b3b37221 */ /* 0x000fc60000010000 */
        /* <DEDUP_REMOVED lines=13> */
[----:B------:R-:W-:Y:S02]  /*a140*/  WARPGROUP.DEPBAR.LE gsb0, 0x0 ;  /* 0x00008000000079c5 */ /* 0x000fe40000010000 */
[----:B------:R-:W-:-:S06]  /*a150*/  WARPGROUP.ARRIVE ;  /* 0x00000000000079c5 */ /* 0x000fcc0000000000 */
        /* <DEDUP_REMOVED lines=24> */
.L_x_4261:
[C---:B------:R-:W-:Y:S01]  /*a2e0*/  ISETP.GT.AND P1, PT, R200.reuse, UR60, PT ;  /* 0x0000003cc8007c0c */ /* 0x040fe2000bf24270 */
[----:B------:R-:W-:Y:S01]  /*a2f0*/  VIADD R152, R201, 0x38860 ;  /* 0x00038860c9987836 */ /* 0x000fe20000000000 */
[----:B------:R-:W-:Y:S01]  /*a300*/  MOV R202, R168 ;  /* 0x000000a800ca7202 */ /* 0x000fe20000000f00 */
[----:B------:R-:W-:Y:S02]  /*a310*/  VIADD R200, R200, 0xffffffff ;  /* 0xffffffffc8c87836 */ /* 0x000fe40000000000 */
[----:B------:R-:W-:Y:S01]  /*a320*/  IMAD.MOV.U32 R203, RZ, RZ, R169 ;  /* 0x000000ffffcb7224 */ /* 0x000fe200078e00a9 */
[----:B------:R-:W-:Y:S01]  /*a330*/  PRMT R152, R197, 0x654, R152 ;  /* 0x00000654c5987816 */ /* 0x000fe20000000098 */
[----:B------:R-:W-:-:S03]  /*a340*/  IMAD.MOV.U32 R204, RZ, RZ, R22 ;  /* 0x000000ffffcc7224 */ /* 0x000fc600078e0016 */
[----:B------:R0:W-:Y:S03]  /*a350*/  SYNCS.ARRIVE.TRANS64.RED.A1T0 RZ, [R152+URZ], RZ ;  /* 0x000000ff98ff79a7 */ /* 0x0001e6000810043f */
[----:B------:R-:W-:Y:S05]  /*a360*/  @P1 BRA `(.L_x_4262) ;  /* 0xffffffc800481947 */ /* 0x000fea000383ffff */
.L_x_4251:
[----:B------:R-:W-:-:S13]  /*a370*/  R2UR UR7, R196 ;  /* 0x00000000c40772ca */ /* 0x000fda00000e0000 */
[----:B------:R-:W-:-:S13]  /*a380*/  ISETP.GE.AND P1, PT, R200, UR7, PT ;  /* 0x00000007c8007c0c */ /* 0x000fda000bf26270 */
[----:B------:R-:W-:Y:S05]  /*a390*/  @!P1 BRA `(.L_x_4263) ;  /* 0x0000002c00e49947 */ /* 0x000fea0003800000 */
[----:B------:R-:W-:Y:S01]  /*a3a0*/  IMAD.MOV.U32 R202, RZ, RZ, R169 ;  /* 0x000000ffffca7224 */ /* 0x000fe200078e00a9 */
[----:B------:R-:W-:Y:S01]  /*a3b0*/  ULDC UR38, c[0x0][0xad0] ;  /* 0x0002b40000267ab9 */ /* 0x000fe20000000800 */
[----:B------:R-:W-:Y:S01]  /*a3c0*/  IMAD.MOV.U32 R195, RZ, RZ, R168 ;  /* 0x000000ffffc37224 */ /* 0x000fe200078e00a8 */
[----:B------:R-:W-:Y:S01]  /*a3d0*/  ULDC UR60, c[0x0][0xa80] ;  /* 0x0002a000003c7ab9 */ /* 0x000fe20000000800 */
[----:B------:R-:W-:-:S07]  /*a3e0*/  IMAD.MOV.U32 R194, RZ, RZ, R22 ;  /* 0x000000ffffc27224 */ /* 0x000fce00078e0016 */
.L_x_4274:
        /* <DEDUP_REMOVED lines=8> */
.L_x_4264:
[----:B------:R-:W-:Y:S02]  /*a470*/  IMAD.U32 R204, RZ, RZ, UR39 ;  /* 0x00000027ffcc7e24 */ /* 0x000fe4000f8e00ff */
[----:B------:R-:W-:-:S03]  /*a480*/  IMAD R185, R22, 0x8, R198 ;  /* 0x0000000816b97824 */ /* 0x000fc600078e02c6 */
[----:B------:R-:W-:-:S04]  /*a490*/  SHF.L.U32 R204, R204, 0x1f, RZ ;  /* 0x0000001fcccc7819 */ /* 0x000fc800000006ff */
[----:B------:R0:W1:Y:S01]  /*a4a0*/  SYNCS.PHASECHK.TRANS64.TRYWAIT P1, [R185+URZ+0x38830], R204 ;  /* 0x038830ccb90075a7 */ /* 0x000062000802017f */
[----:B------:R-:W-:Y:S05]  /*a4b0*/  @!P0 BRA `(.L_x_4265) ;  /* 0x0000000000048947 */ /* 0x000fea0003800000 */
[----:B------:R-:W-:Y:S01]  /*a4c0*/  BPT.TRAP 0x1 ;  /* 0x000000040000795c */ /* 0x000fe20000300000 */
.L_x_4265:
[----:B------:R-:W-:Y:S01]  /*a4d0*/  IMAD R201, R22, 0x200, R190 ;  /* 0x0000020016c97824 */ /* 0x000fe200078e02be */
[----:B-1----:R-:W-:Y:S06]  /*a4e0*/  @P1 BRA `(.L_x_4266) ;  /* 0x0000000000081947 */ /* 0x002fec0003800000 */
[----:B------:R-:W1:Y:S02]  /*a4f0*/  SYNCS.PHASECHK.TRANS64.TRYWAIT P1, [R185+URZ+0x38830], R204 ;  /* 0x038830ccb90075a7 */ /* 0x000e64000802017f */
[----:B-1----:R-:W-:Y:S05]  /*a500*/  @!P1 BRA `(.L_x_4267) ;  /* 0x000000a800509947 */ /* 0x002fea0003800000 */
.L_x_4266:
[----:B------:R-:W-:Y:S01]  /*a510*/  R2UR UR58, R201 ;  /* 0x00000000c93a72ca */ /* 0x000fe200000e0000 */
[----:B------:R-:W-:Y:S01]  /*a520*/  WARPGROUP.ARRIVE ;  /* 0x00000000000079c5 */ /* 0x000fe20000000000 */
[----:B------:R-:W-:Y:S01]  /*a530*/  R2UR UR56, R10 ;  /* 0x000000000a3872ca */ /* 0x000fe200000e0000 */
[----:B------:R-:W-:Y:S01]  /*a540*/  UMOV UR59, 0x40000040 ;  /* 0x40000040003b7882 */ /* 0x000fe20000000000 */
[----:B------:R-:W-:Y:S02]  /*a550*/  R2UR UR57, R11 ;  /* 0x000000000b3972ca */ /* 0x000fe400000e0000 */
[----:B------:R-:W-:-:S11]  /*a560*/  IADD3 R203, R201, 0x2, RZ ;  /* 0x00000002c9cb7810 */ /* 0x000fd60007ffe0ff */
[----:B------:R-:W-:Y:S01]  /*a570*/  HGMMA.64x64x16.F32 R152, gdesc[UR56], RZ, !UPT, gsb0 ;  /* 0x00e00000389879f0 */ /* 0x000fe2000c0008ff */
[----:B------:R-:W-:Y:S01]  /*a580*/  R2UR UR58, R203 ;  /* 0x00000000cb3a72ca */ /* 0x000fe200000e0000 */
[----:B------:R-:W-:Y:S01]  /*a590*/  UMOV UR59, 0x40000040 ;  /* 0x40000040003b7882 */ /* 0x000fe20000000000 */
[----:B------:R-:W-:Y:S01]  /*a5a0*/  R2UR UR56, R8 ;  /* 0x00000000083872ca */ /* 0x000fe200000e0000 */
[----:B------:R-:W-:Y:S01]  /*a5b0*/  VIADD R203, R201, 0x4 ;  /* 0x00000004c9cb7836 */ /* 0x000fe20000000000 */
[----:B------:R-:W-:Y:S01]  /*a5c0*/  R2UR UR57, R9 ;  /* 0x00000000093972ca */ /* 0x000fe200000e0000 */
[----:B------:R-:W-:Y:S01]  /*a5d0*/  VIADD R201, R201, 0x6 ;  /* 0x00000006c9c97836 */ /* 0x000fe20000000000 */
[----:B------:R-:W-:Y:S02]  /*a5e0*/  WARPGROUP.DEPBAR.LE gsb0, 0x0 ;  /* 0x00008000000079c5 */ /* 0x000fe40000010000 */
[----:B------:R-:W-:-:S09]  /*a5f0*/  WARPGROUP.ARRIVE ;  /* 0x00000000000079c5 */ /* 0x000fd20000000000 */
[----:B------:R-:W-:Y:S01]  /*a600*/  HGMMA.64x64x16.F32 R152, gdesc[UR56], R152, gsb0 ;  /* 0x00e00000389879f0 */ /* 0x000fe20008000898 */
[----:B------:R-:W-:Y:S01]  /*a610*/  R2UR UR58, R203 ;  /* 0x00000000cb3a72ca */ /* 0x000fe200000e0000 */
[----:B------:R-:W-:Y:S01]  /*a620*/  UMOV UR59, 0x40000040 ;  /* 0x40000040003b7882 */ /* 0x000fe20000000000 */
[----:B------:R-:W-:Y:S02]  /*a630*/  R2UR UR56, R16 ;  /* 0x00000000103872ca */ /* 0x000fe400000e0000 */
[----:B------:R-:W-:Y:S01]  /*a640*/  R2UR UR57, R17 ;  /* 0x00000000113972ca */ /* 0x000fe200000e0000 */
[----:B------:R-:W-:Y:S02]  /*a650*/  WARPGROUP.DEPBAR.LE gsb0, 0x0 ;  /* 0x00008000000079c5 */ /* 0x000fe40000010000 */
[----:B------:R-:W-:-:S10]  /*a660*/  WARPGROUP.ARRIVE ;  /* 0x00000000000079c5 */ /* 0x000fd40000000000 */
[----:B------:R-:W-:Y:S01]  /*a670*/  HGMMA.64x64x16.F32 R152, gdesc[UR56], R152, gsb0 ;  /* 0x00e00000389879f0 */ /* 0x000fe20008000898 */
[----:B------:R-:W-:Y:S01]  /*a680*/  R2UR UR58, R201 ;  /* 0x00000000c93a72ca */ /* 0x000fe200000e0000 */
[----:B------:R-:W-:Y:S01]  /*a690*/  UMOV UR59, 0x40000040 ;  /* 0x40000040003b7882 */ /* 0x000fe20000000000 */
        /* <DEDUP_REMOVED lines=8> */
.L_x_4268:
[----:B------:R2:W3:Y:S01]  /*a720*/  SYNCS.PHASECHK.TRANS64.TRYWAIT P1, [R185+URZ+0x38850], R204 ;  /* 0x038850ccb90075a7 */ /* 0x0004e2000802017f */
[----:B------:R-:W-:Y:S05]  /*a730*/  @!P0 BRA `(.L_x_4269) ;  /* 0x0000000000048947 */ /* 0x000fea0003800000 */
[----:B------:R-:W-:Y:S01]  /*a740*/  BPT.TRAP 0x1 ;  /* 0x000000040000795c */ /* 0x000fe20000300000 */
.L_x_4269:
[----:B------:R-:W-:Y:S01]  /*a750*/  IMAD R201, R22, 0x1000, R18 ;  /* 0x0000100016c97824 */ /* 0x000fe200078e0212 */
[----:B---3--:R-:W-:Y:S06]  /*a760*/  @P1 BRA `(.L_x_4270) ;  /* 0x0000000000081947 */ /* 0x008fec0003800000 */
[----:B------:R-:W3:Y:S02]  /*a770*/  SYNCS.PHASECHK.TRANS64.TRYWAIT P1, [R185+URZ+0x38850], R204 ;  /* 0x038850ccb90075a7 */ /* 0x000ee4000802017f */
[----:B---3--:R-:W-:Y:S05]  /*a780*/  @!P1 BRA `(.L_x_4271) ;  /* 0x000000a400c49947 */ /* 0x008fea0003800000 */
.L_x_4270:
[----:B------:R-:W-:Y:S01]  /*a790*/  R2UR UR58, R201 ;  /* 0x00000000c93a72ca */ /* 0x000fe200000e0000 */
[----:B------:R-:W-:Y:S01]  /*a7a0*/  WARPGROUP.ARRIVE ;  /* 0x00000000000079c5 */ /* 0x000fe20000000000 */
[----:B------:R-:W-:Y:S01]  /*a7b0*/  R2UR UR56, R6 ;  /* 0x00000000063872ca */ /* 0x000fe200000e0000 */
[----:B------:R-:W-:Y:S01]  /*a7c0*/  UMOV UR59, 0x40000040 ;  /* 0x40000040003b7882 */ /* 0x000fe20000000000 */
[----:B------:R-:W-:Y:S01]  /*a7d0*/  R2UR UR57, R7 ;  /* 0x00000000073972ca */ /* 0x000fe200000e0000 */
[----:B------:R-:W-:Y:S01]  /*a7e0*/  VIADD R203, R201, 0x2 ;  /* 0x00000002c9cb7836 */ /* 0x000fe20000000000 */
        /* <DEDUP_REMOVED lines=11> */
[----:B------:R-:W-:Y:S01]  /*a8a0*/  HGMMA.64x64x16.F32 R152, gdesc[UR56], R152, gsb0 ;  /* 0x00e00000389879f0 */ /* 0x000fe20008000898 */
[----:B------:R-:W-:Y:S01]  /*a8b0*/  R2UR UR58, R203 ;  /* 0x00000000cb3a72ca */ /* 0x000fe200000e0000 */
[----:B------:R-:W-:Y:S01]  /*a8c0*/  UMOV UR59, 0x40000040 ;  /* 0x40000040003b7882 */ /* 0x000fe20000000000 */
[----:B------:R-:W-:Y:S01]  /*a8d0*/  R2UR UR56, R2 ;  /* 0x00000000023872ca */ /* 0x000fe200000e0000 */
[----:B------:R-:W-:Y:S01]  /*a8e0*/  VIADD R203, R201, 0x4 ;  /* 0x00000004c9cb7836 */ /* 0x000fe20000000000 */
[----:B------:R-:W-:Y:S01]  /*a8f0*/  R2UR UR57, R3 ;  /* 0x00000000033972ca */ /* 0x000fe200000e0000 */
[----:B------:R-:W4:Y:S01]  /*a900*/  S2R R205, SR_TID.X ;  /* 0x0000000000cd7919 */ /* 0x000f220000002100 */
[----:B------:R-:W-:Y:S01]  /*a910*/  UMOV UR55, 0x40000040 ;  /* 0x4000004000377882 */ /* 0x000fe20000000000 */
[----:B----4-:R-:W-:Y:S01]  /*a920*/  SHF.R.U32.HI R205, RZ, 0x7, R205 ;  /* 0x00000007ffcd7819 */ /* 0x010fe200000116cd */
[----:B------:R-:W-:-:S02]  /*a930*/  WARPGROUP.DEPBAR.LE gsb0, 0x0 ;  /* 0x00008000000079c5 */ /* 0x000fc40000010000 */
[----:B------:R-:W-:-:S07]  /*a940*/  WARPGROUP.ARRIVE ;  /* 0x00000000000079c5 */ /* 0x000fce0000000000 */
[----:B------:R-:W-:Y:S01]  /*a950*/  HGMMA.64x64x16.F32 R152, gdesc[UR56], R152, gsb0 ;  /* 0x00e00000389879f0 */ /* 0x000fe20008000898 */
[----:B------:R-:W-:Y:S01]  /*a960*/  R2UR UR58, R203 ;  /* 0x00000000cb3a72ca */ /* 0x000fe200000e0000 */
[----:B------:R-:W-:Y:S01]  /*a970*/  UMOV UR59, 0x40000040 ;  /* 0x40000040003b7882 */ /* 0x000fe20000000000 */
[----:B------:R-:W-:Y:S01]  /*a980*/  R2UR UR56, R4 ;  /* 0x00000000043872ca */ /* 0x000fe200000e0000 */
[----:B------:R-:W-:Y:S01]  /*a990*/  VIADD R203, R201, 0x6 ;  /* 0x00000006c9cb7836 */ /* 0x000fe20000000000 */
[----:B------:R-:W-:Y:S01]  /*a9a0*/  R2UR UR57, R5 ;  /* 0x00000000053972ca */ /* 0x000fe200000e0000 */
[----:B------:R-:W-:Y:S02]  /*a9b0*/  WARPGROUP.DEPBAR.LE gsb0, 0x0 ;  /* 0x00008000000079c5 */ /* 0x000fe40000010000 */
[----:B------:R-:W-:-:S10]  /*a9c0*/  WARPGROUP.ARRIVE ;  /* 0x00000000000079c5 */ /* 0x000fd40000000000 */
[----:B------:R-:W-:Y:S01]  /*a9d0*/  HGMMA.64x64x16.F32 R152, gdesc[UR56], R152, gsb0 ;  /* 0x00e00000389879f0 */ /* 0x000fe20008000898 */
[----:B------:R-:W-:Y:S01]  /*a9e0*/  R2UR UR58, R203 ;  /* 0x00000000cb3a72ca */ /* 0x000fe200000e0000 */
[----:B------:R-:W-:Y:S01]  /*a9f0*/  UMOV UR59, 0x40000040 ;  /* 0x40000040003b7882 */ /* 0x000fe20000000000 */
[----:B------:R-:W-:Y:S01]  /*aa00*/  R2UR UR56, R12 ;  /* 0x000000000c3872ca */ /* 0x000fe200000e0000 */
[----:B------:R-:W-:Y:S01]  /*aa10*/  VIADD R203, R201, 0x200 ;  /* 0x00000200c9cb7836 */ /* 0x000fe20000000000 */
[----:B------:R-:W-:-:S04]  /*aa20*/  R2UR UR57, R13 ;  /* 0x000000000d3972ca */ /* 0x000fc800000e0000 */
[----:B------:R-:W-:Y:S01]  /*aa30*/  R2UR UR6, R203 ;  /* 0x00000000cb0672ca */ /* 0x000fe200000e0000 */
[----:B------:R-:W-:-:S05]  /*aa40*/  VIADD R203, R201, 0x202 ;  /* 0x00000202c9cb7836 */ /* 0x000fca0000000000 */
        /* <DEDUP_REMOVED lines=19> */
[----:B------:R-:W-:-:S04]  /*ab80*/  IADD3 R203, R201, 0x606, RZ ;  /* 0x00000606c9cb7810 */ /* 0x000fc80007ffe0ff */
[----:B------:R-:W-:Y:S01]  /*ab90*/  R2UR UR54, R203 ;  /* 0x00000000cb3672ca */ /* 0x000fe200000e0000 */
[----:B------:R-:W-:Y:S02]  /*aba0*/  WARPGROUP.DEPBAR.LE gsb0, 0x0 ;  /* 0x00008000000079c5 */ /* 0x000fe40000010000 */
[----:B------:R-:W-:Y:S01]  /*abb0*/  WARPGROUP.ARRIVE ;  /* 0x00000000000079c5 */ /* 0x000fe20000000000 */
[----:B------:R-:W4:Y:S05]  /*abc0*/  SHFL.IDX PT, R203, R205, RZ, 0x1f ;  /* 0x00001fffcdcb7589 */ /* 0x000f2a00000e0000 */
[----:B------:R-:W-:Y:S01]  /*abd0*/  HGMMA.64x64x16.F32 R152, gdesc[UR56], R152, gsb0 ;  /* 0x00e00000389879f0 */ /* 0x000fe20008000898 */
[----:B------:R-:W-:Y:S01]  /*abe0*/  UMOV UR57, 0x40000040 ;  /* 0x4000004000397882 */ /* 0x000fe20000000000 */
[----:B------:R-:W-:Y:S01]  /*abf0*/  UMOV UR59, 0x40000040 ;  /* 0x40000040003b7882 */ /* 0x000fe20000000000 */
[----:B----4-:R-:W-:Y:S01]  /*ac00*/  ISETP.GT.AND P1, PT, R203, 0x7f, PT ;  /* 0x0000007fcb00780c */ /* 0x010fe20003f24270 */
[----:B------:R-:W-:-:S03]  /*ac10*/  VIADD R203, R201, 0x800 ;  /* 0x00000800c9cb7836 */ /* 0x000fc60000000000 */
[----:B0123--:R-:W-:-:S05]  /*ac20*/  SEL R204, RZ, 0x2, !P1 ;  /* 0x00000002ffcc7807 */ /* 0x00ffca0004800000 */
[----:B------:R-:W-:Y:S02]  /*ac30*/  IMAD.IADD R205, R184, 0x1, R204 ;  /* 0x00000001b8cd7824 */ /* 0x000fe400078e02cc */
[----:B------:R-:W-:-:S03]  /*ac40*/  IMAD.IADD R206, R204, 0x1, R203 ;  /* 0x00000001ccce7824 */ /* 0x000fc600078e02cb */
[----:B------:R-:W-:Y:S02]  /*ac50*/  R2UR UR56, R205 ;  /* 0x00000000cd3872ca */ /* 0x000fe400000e0000 */
[----:B------:R-:W-:Y:S01]  /*ac60*/  R2UR UR58, R206 ;  /* 0x00000000ce3a72ca */ /* 0x000fe200000e0000 */
        /* <DEDUP_REMOVED lines=58> */
[----:B------:R-:W-:-:S04]  /*b010*/  MOV R203, 0x28 ;  /* 0x0000002800cb7802 */ /* 0x000fc80000000f00 */
        /* <DEDUP_REMOVED lines=148> */
.L_x_4272:
        /* <DEDUP_REMOVED lines=31> */
[----:B-1----:R-:W-:Y:S01]  /*bb50*/  FMNMX.FTZ R173, R201, R168, !PT ;  /* 0x000000a8c9ad7209 */ /* 0x002fe20007810000 */
[----:B------:R-:W-:Y:S01]  /*bb60*/  FMUL.FTZ R210, R179, UR38 ;  /* 0x00000026b3d27c20 */ /* 0x000fe20008410000 */
[----:B------:R-:W-:Y:S01]  /*bb70*/  FMUL.FTZ R211, R182, UR38 ;  /* 0x00000026b6d37c20 */ /* 0x000fe20008410000 */
[----:B------:R-:W-:Y:S01]  /*bb80*/  FMUL.FTZ R212, R183, UR38 ;  /* 0x00000026b7d47c20 */ /* 0x000fe20008410000 */
[----:B------:R-:W-:Y:S01]  /*bb90*/  ISETP.NE.AND P1, PT, R193, RZ, PT ;  /* 0x000000ffc100720c */ /* 0x000fe20003f25270 */
[----:B------:R-:W-:-:S02]  /*bba0*/  UMOV UR11, 0x40000040 ;  /* 0x40000040000b7882 */ /* 0x000fc40000000000 */
[----:B------:R-:W1:Y:S01]  /*bbb0*/  MUFU.TANH R159, R159 ;  /* 0x0000009f009f7308 */ /* 0x000e620000002400 */
[----:B--2---:R-:W-:Y:S01]  /*bbc0*/  FMNMX.FTZ R168, R156, R173, !PT ;  /* 0x000000ad9ca87209 */ /* 0x004fe20007810000 */
[----:B------:R-:W-:Y:S01]  /*bbd0*/  FMUL.FTZ R173, R176, UR38 ;  /* 0x00000026b0ad7c20 */ /* 0x000fe20008410000 */
[----:B------:R-:W-:-:S05]  /*bbe0*/  FMUL.FTZ R176, R177, UR38 ;  /* 0x00000026b1b07c20 */ /* 0x000fca0008410000 */
[----:B------:R-:W2:Y:S01]  /*bbf0*/  MUFU.TANH R160, R160 ;  /* 0x000000a000a07308 */ /* 0x000ea20000002400 */
[----:B0-----:R-:W-:-:S07]  /*bc00*/  FMNMX.FTZ R168, R157, R168, !PT ;  /* 0x000000a89da87209 */ /* 0x001fce0007810000 */
        /* <DEDUP_REMOVED lines=8> */
[----:B-1----:R-:W-:Y:S01]  /*bc90*/  FMNMX.FTZ R168, R164, R177, !PT ;  /* 0x000000b1a4a87209 */ /* 0x002fe20007810000 */
[----:B------:R-:W-:-:S06]  /*bca0*/  FMUL.FTZ R177, R181, UR38 ;  /* 0x00000026b5b17c20 */ /* 0x000fcc0008410000 */
        /* <DEDUP_REMOVED lines=17> */
[----:B------:R-:W3:Y:S01]  /*bdc0*/  MUFU.TANH R154, R154 ;  /* 0x0000009a009a7308 */ /* 0x000ee20000002400 */
[----:B-1----:R-:W-:-:S07]  /*bdd0*/  FMNMX.FTZ R171, R153, R202, !PT ;  /* 0x000000ca99ab7209 */ /* 0x002fce0007810000 */
[----:B------:R-:W1:Y:S01]  /*bde0*/  MUFU.TANH R155, R155 ;  /* 0x0000009b009b7308 */ /* 0x000e620000002400 */
[----:B--2---:R-:W-:-:S07]  /*bdf0*/  FMNMX.FTZ R171, R152, R171, !PT ;  /* 0x000000ab98ab7209 */ /* 0x004fce0007810000 */
[----:B------:R-:W2:Y:S01]  /*be00*/  MUFU.TANH R162, R162 ;  /* 0x000000a200a27308 */ /* 0x000ea20000002400 */
[----:B0-----:R-:W-:-:S07]  /*be10*/  FMNMX.FTZ R181, R168, R181, !PT ;  /* 0x000000b5a8b57209 */ /* 0x001fce0007810000 */
[----:B------:R-:W0:Y:S01]  /*be20*/  MUFU.TANH R163, R163 ;  /* 0x000000a300a37308 */ /* 0x000e220000002400 */
[----:B---3--:R-:W-:Y:S01]  /*be30*/  FMNMX.FTZ R168, R154, R171, !PT ;  /* 0x000000ab9aa87209 */ /* 0x008fe20007810000 */
[----:B------:R-:W3:Y:S03]  /*be40*/  SHFL.BFLY PT, R174, R181, 0x1, 0x1f ;  /* 0x0c201f00b5ae7f89 */ /* 0x000ee600000e0000 */
[----:B-1----:R-:W-:-:S03]  /*be50*/  FMNMX.FTZ R171, R155, R168, !PT ;  /* 0x000000a89bab7209 */ /* 0x002fc60007810000 */
[----:B------:R-:W1:Y:S01]  /*be60*/  MUFU.TANH R166, R166 ;  /* 0x000000a600a67308 */ /* 0x000e620000002400 */
[----:B--2---:R-:W-:-:S07]  /*be70*/  FMNMX.FTZ R170, R162, R171, !PT ;  /* 0x000000aba2aa7209 */ /* 0x004fce0007810000 */
[----:B------:R-:W2:Y:S01]  /*be80*/  MUFU.TANH R167, R167 ;  /* 0x000000a700a77308 */ /* 0x000ea20000002400 */
[----:B0-----:R-:W-:-:S07]  /*be90*/  FMNMX.FTZ R171, R163, R170, !PT ;  /* 0x000000aaa3ab7209 */ /* 0x001fce0007810000 */
[----:B------:R-:W0:Y:S01]  /*bea0*/  MUFU.TANH R203, R203 ;  /* 0x000000cb00cb7308 */ /* 0x000e220000002400 */
[----:B-1----:R-:W-:Y:S02]  /*beb0*/  FMNMX.FTZ R170, R166, R171, !PT ;  /* 0x000000aba6aa7209 */ /* 0x002fe40007810000 */
[----:B---3--:R-:W-:-:S05]  /*bec0*/  FMNMX.FTZ R168, R181, R174, !PT ;  /* 0x000000aeb5a87209 */ /* 0x008fca0007810000 */
[----:B------:R-:W1:Y:S01]  /*bed0*/  MUFU.TANH R205, R205 ;  /* 0x000000cd00cd7308 */ /* 0x000e620000002400 */
[C---:B------:R-:W-:Y:S01]  /*bee0*/  FADD.FTZ R174, -R168.reuse, R195 ;  /* 0x000000c3a8ae7221 */ /* 0x040fe20000010100 */
[----:B------:R-:W-:-:S03]  /*bef0*/  FMUL.FTZ R213, R168, UR6 ;  /* 0x00000006a8d57c20 */ /* 0x000fc60008410000 */
[----:B------:R-:W-:Y:S01]  /*bf00*/  FMUL.FTZ R179, R174, UR6 ;  /* 0x00000006aeb37c20 */ /* 0x000fe20008410000 */
[----:B--2---:R-:W-:Y:S01]  /*bf10*/  FMNMX.FTZ R174, R167, R170, !PT ;  /* 0x000000aaa7ae7209 */ /* 0x004fe20007810000 */
        /* <DEDUP_REMOVED lines=23> */
[----:B-1----:R-:W-:Y:S01]  /*c090*/  FMNMX.FTZ R175, R209, R178, !PT ;  /* 0x000000b2d1af7209 */ /* 0x002fe20007810000 */
[----:B------:R-:W-:-:S06]  /*c0a0*/  FFMA.FTZ R178, R157, UR6, -R213 ;  /* 0x000000069db27c23 */ /* 0x000fcc00080108d5 */
[----:B------:R-:W1:Y:S01]  /*c0b0*/  MUFU.TANH R212, R212 ;  /* 0x000000d400d47308 */ /* 0x000e620000002400 */
[----:B--2---:R-:W-:-:S07]  /*c0c0*/  FMNMX.FTZ R156, R210, R175, !PT ;  /* 0x000000afd29c7209 */ /* 0x004fce0007810000 */
[----:B------:R0:W2:Y:S08]  /*c0d0*/  MUFU.EX2 R170, R179 ;  /* 0x000000b300aa7308 */ /* 0x0000b00000000800 */
[----:B------:R-:W-:Y:S01]  /*c0e0*/  MUFU.EX2 R171, R171 ;  /* 0x000000ab00ab7308 */ /* 0x000fe20000000800 */
[----:B0-----:R-:W-:-:S04]  /*c0f0*/  FMNMX.FTZ R179, R211, R156, !PT ;  /* 0x0000009cd3b37209 */ /* 0x001fc80007810000 */
[----:B-1----:R-:W-:Y:S01]  /*c100*/  FMNMX.FTZ R156, R212, R179, !PT ;  /* 0x000000b3d49c7209 */ /* 0x002fe20007810000 */
[----:B------:R-:W-:Y:S02]  /*c110*/  FFMA.FTZ R179, R159, UR6, -R213 ;  /* 0x000000069fb37c23 */ /* 0x000fe400080108d5 */
[----:B------:R-:W-:Y:S01]  /*c120*/  MUFU.EX2 R174, R174 ;  /* 0x000000ae00ae7308 */ /* 0x000fe20000000800 */
[-C--:B--2---:R-:W-:Y:S01]  /*c130*/  FMUL.FTZ R24, R24, R170.reuse ;  /* 0x000000aa18187220 */ /* 0x084fe20000410000 */
        /* <DEDUP_REMOVED lines=24> */
[----:B0-----:R-:W-:Y:S01]  /*c2c0*/  FMNMX.FTZ R157, R156, R157, !PT ;  /* 0x0000009d9c9d7209 */ /* 0x001fe20007810000 */
[-C--:B------:R-:W-:Y:S01]  /*c2d0*/  FMUL.FTZ R65, R65, R170.reuse ;  /* 0x000000aa41417220 */ /* 0x080fe20000410000 */
[-C--:B------:R-:W-:Y:S01]  /*c2e0*/  FMUL.FTZ R68, R68, R170.reuse ;  /* 0x000000aa44447220 */ /* 0x080fe20000410000 */
[-C--:B------:R-:W-:Y:S01]  /*c2f0*/  FMUL.FTZ R69, R69, R170.reuse ;  /* 0x000000aa45457220 */ /* 0x080fe20000410000 */
[-C--:B------:R-:W-:Y:S01]  /*c300*/  FMUL.FTZ R72, R72, R170.reuse ;  /* 0x000000aa48487220 */ /* 0x080fe20000410000 */
[----:B------:R-:W0:Y:S01]  /*c310*/  SHFL.BFLY PT, R156, R157, 0x1, 0x1f ;  /* 0x0c201f009d9c7f89 */ /* 0x000e2200000e0000 */
        /* <DEDUP_REMOVED lines=23> */
[----:B0-----:R-:W-:Y:S01]  /*c490*/  FMNMX.FTZ R169, R157, R156, !PT ;  /* 0x0000009c9da97209 */ /* 0x001fe20007810000 */
[----:B------:R-:W-:Y:S01]  /*c4a0*/  MUFU.EX2 R183, R183 ;  /* 0x000000b700b77308 */ /* 0x000fe20000000800 */
[-C--:B------:R-:W-:Y:S01]  /*c4b0*/  FMUL.FTZ R113, R113, R170.reuse ;  /* 0x000000aa71717220 */ /* 0x080fe20000410000 */
[-C--:B------:R-:W-:Y:S01]  /*c4c0*/  FMUL.FTZ R116, R116, R170.reuse ;  /* 0x000000aa74747220 */ /* 0x080fe20000410000 */
[-C--:B------:R-:W-:Y:S01]  /*c4d0*/  FMUL.FTZ R117, R117, R170.reuse ;  /* 0x000000aa75757220 */ /* 0x080fe20000410000 */
[----:B------:R-:W-:Y:S01]  /*c4e0*/  FADD.FTZ R156, -R169, R202 ;  /* 0x000000caa99c7221 */ /* 0x000fe20000010100 */
[-C--:B------:R-:W-:Y:S01]  /*c4f0*/  FMUL.FTZ R120, R120, R170.reuse ;  /* 0x000000aa78787220 */ /* 0x080fe20000410000 */
[-C--:B------:R-:W-:Y:S01]  /*c500*/  FMUL.FTZ R121, R121, R170.reuse ;  /* 0x000000aa79797220 */ /* 0x080fe20000410000 */
[-C--:B------:R-:W-:Y:S01]  /*c510*/  FMUL.FTZ R124, R124, R170.reuse ;  /* 0x000000aa7c7c7220 */ /* 0x080fe20000410000 */
[----:B------:R-:W-:Y:S01]  /*c520*/  FMUL.FTZ R177, R156, UR6 ;  /* 0x000000069cb17c20 */ /* 0x000fe20008410000 */
[----:B------:R-:W-:Y:S01]  /*c530*/  FMUL.FTZ R156, R169, UR6 ;  /* 0x00000006a99c7c20 */ /* 0x000fe20008410000 */
[----:B------:R-:W-:Y:S01]  /*c540*/  MUFU.EX2 R206, R206 ;  /* 0x000000ce00ce7308 */ /* 0x000fe20000000800 */
[----:B-1----:R-:W-:Y:S01]  /*c550*/  F2FP.F16.F32.PACK_AB R158, R204, R181 ;  /* 0x000000b5cc9e723e */ /* 0x002fe200000000ff */
[----:B------:R-:W-:Y:S01]  /*c560*/  FMUL.FTZ R125, R125, R170 ;  /* 0x000000aa7d7d7220 */ /* 0x000fe20000410000 */
[--C-:B------:R-:W-:Y:S01]  /*c570*/  FFMA.FTZ R213, R152, UR6, -R156.reuse ;  /* 0x0000000698d57c23 */ /* 0x100fe2000801089c */
[----:B------:R-:W-:Y:S01]  /*c580*/  FFMA.FTZ R202, R153, UR6, -R156 ;  /* 0x0000000699ca7c23 */ /* 0x000fe2000801089c */
[----:B------:R-:W-:-:S02]  /*c590*/  VIADD R152, R185, 0x38840 ;  /* 0x00038840b9987836 */ /* 0x000fc40000000000 */
[--C-:B------:R-:W-:Y:S01]  /*c5a0*/  FFMA.FTZ R214, R154, UR6, -R156.reuse ;  /* 0x000000069ad67c23 */ /* 0x100fe2000801089c */
[----:B------:R-:W-:Y:S01]  /*c5b0*/  @!P1 IMAD R153, R194, 0x40, R191 ;  /* 0x00000040c2999824 */ /* 0x000fe200078e02bf */
[----:B------:R-:W0:Y:S01]  /*c5c0*/  MUFU.EX2 R177, R177 ;  /* 0x000000b100b17308 */ /* 0x000e220000000800 */
[----:B------:R-:W-:Y:S01]  /*c5d0*/  FFMA.FTZ R215, R155, UR6, -R156 ;  /* 0x000000069bd77c23 */ /* 0x000fe2000801089c */
[----:B------:R-:W-:Y:S01]  /*c5e0*/  PRMT R152, R197, 0x654, R152 ;  /* 0x00000654c5987816 */ /* 0x000fe20000000098 */
        /* <DEDUP_REMOVED lines=10> */
[----:B------:R1:W-:Y:S01]  /*c690*/  SYNCS.ARRIVE.TRANS64.RED.A1T0 RZ, [R152+URZ], RZ ;  /* 0x000000ff98ff79a7 */ /* 0x0003e2000810043f */
[--C-:B------:R-:W-:Y:S01]  /*c6a0*/  FFMA.FTZ R207, R209, UR6, -R156.reuse ;  /* 0x00000006d1cf7c23 */ /* 0x100fe2000801089c */
[--C-:B------:R-:W-:Y:S01]  /*c6b0*/  FFMA.FTZ R210, R210, UR6, -R156.reuse ;  /* 0x00000006d2d27c23 */ /* 0x100fe2000801089c */
[----:B------:R-:W-:Y:S01]  /*c6c0*/  FFMA.FTZ R211, R212, UR6, -R156 ;  /* 0x00000006d4d37c23 */ /* 0x000fe2000801089c */
[----:B------:R-:W-:Y:S01]  /*c6d0*/  @!P1 STS [R153+0x38400], R170 ;  /* 0x038400aa99009388 */ /* 0x000fe20000000800 */
[----:B------:R-:W-:Y:S01]  /*c6e0*/  MUFU.EX2 R202, R202 ;  /* 0x000000ca00ca7308 */ /* 0x000fe20000000800 */
[----:B------:R-:W-:Y:S01]  /*c6f0*/  IMAD R209, R22, 0x1000, R192 ;  /* 0x0000100016d17824 */ /* 0x000fe200078e02c0 */
[----:B------:R-:W-:Y:S01]  /*c700*/  F2FP.F16.F32.PACK_AB R154, R178, R175 ;  /* 0x000000afb29a723e */ /* 0x000fe200000000ff */
[----:B0-----:R0:W-:Y:S01]  /*c710*/  @!P1 STS [R153+0x38420], R177 ;  /* 0x038420b199009388 */ /* 0x0011e20000000800 */
[----:B-1----:R-:W-:Y:S01]  /*c720*/  F2FP.F16.F32.PACK_AB R152, R174, R171 ;  /* 0x000000abae98723e */ /* 0x002fe200000000ff */
[----:B------:R-:W-:Y:S01]  /*c730*/  FMUL.FTZ R26, R26, R177 ;  /* 0x000000b11a1a7220 */ /* 0x000fe20000410000 */
[----:B------:R-:W-:Y:S01]  /*c740*/  F2FP.F16.F32.PACK_AB R156, R182, R179 ;  /* 0x000000b3b69c723e */ /* 0x000fe200000000ff */
[-C--:B------:R-:W-:Y:S01]  /*c750*/  FMUL.FTZ R27, R27, R177.reuse ;  /* 0x000000b11b1b7220 */ /* 0x080fe20000410000 */
[----:B------:R-:W0:Y:S01]  /*c760*/  MUFU.EX2 R213, R213 ;  /* 0x000000d500d57308 */ /* 0x000e220000000800 */
[----:B------:R-:W-:Y:S01]  /*c770*/  R2UR UR10, R209 ;  /* 0x00000000d10a72ca */ /* 0x000fe200000e0000 */
[----:B------:R-:W-:Y:S01]  /*c780*/  FMUL.FTZ R30, R30, R177 ;  /* 0x000000b11e1e7220 */ /* 0x000fe20000410000 */
[----:B------:R-:W-:Y:S01]  /*c790*/  F2FP.F16.F32.PACK_AB R160, R206, R183 ;  /* 0x000000b7cea0723e */ /* 0x000fe200000000ff */
        /* <DEDUP_REMOVED lines=87> */
[----:B------:R-:W-:Y:S01]  /*cd10*/  FMUL.FTZ R149, R149, R170 ;  /* 0x000000aa95957220 */ /* 0x000fe20000410000 */
[-C--:B------:R-:W-:Y:S01]  /*cd20*/  FMUL.FTZ R150, R150, R177.reuse ;  /* 0x000000b196967220 */ /* 0x080fe20000410000 */
[----:B------:R-:W-:Y:S01]  /*cd30*/  FMUL.FTZ R151, R151, R177 ;  /* 0x000000b197977220 */ /* 0x000fe20000410000 */
[----:B------:R0:W-:Y:S01]  /*cd40*/  STSM.16.M88.4 [R187+0x36400], R152 ;  /* 0x03640098bb007844 */ /* 0x0001e20000000200 */
[----:B------:R-:W-:Y:S01]  /*cd50*/  VIADD R212, R209, 0x80 ;  /* 0x00000080d1d47836 */ /* 0x000fe20000000000 */
[----:B------:R-:W2:Y:S01]  /*cd60*/  MUFU.EX2 R208, R208 ;  /* 0x000000d000d07308 */ /* 0x000ea20000000800 */
[----:B-1----:R-:W-:Y:S01]  /*cd70*/  F2FP.F16.F32.PACK_AB R161, R220, R203 ;  /* 0x000000cbdca1723e */ /* 0x002fe200000000ff */
[----:B------:R0:W-:Y:S01]  /*cd80*/  STSM.16.M88.4 [R186], R156 ;  /* 0x0000009cba007844 */ /* 0x0001e20000000200 */
[----:B------:R-:W-:Y:S01]  /*cd90*/  FFMA.FTZ R21, R170, R21, R171 ;  /* 0x00000015aa157223 */ /* 0x000fe200000100ab */
[----:B------:R-:W-:-:S03]  /*cda0*/  FFMA.FTZ R20, R177, R20, R202 ;  /* 0x00000014b1147223 */ /* 0x000fc600000100ca */
[----:B------:R-:W-:Y:S01]  /*cdb0*/  FADD.FTZ R174, R174, R21 ;  /* 0x00000015aeae7221 */ /* 0x000fe20000010000 */
[----:B------:R-:W-:Y:S01]  /*cdc0*/  MUFU.EX2 R173, R173 ;  /* 0x000000ad00ad7308 */ /* 0x000fe20000000800 */
[----:B------:R-:W-:Y:S02]  /*cdd0*/  FADD.FTZ R213, R213, R20 ;  /* 0x00000014d5d57221 */ /* 0x000fe40000010000 */
[----:B------:R-:W-:Y:S02]  /*cde0*/  FADD.FTZ R175, R175, R174 ;  /* 0x000000aeafaf7221 */ /* 0x000fe40000010000 */
[----:B------:R-:W-:Y:S02]  /*cdf0*/  FADD.FTZ R214, R214, R213 ;  /* 0x000000d5d6d67221 */ /* 0x000fe40000010000 */
[----:B------:R-:W-:Y:S01]  /*ce00*/  FADD.FTZ R178, R178, R175 ;  /* 0x000000afb2b27221 */ /* 0x000fe20000010000 */
[----:B------:R-:W1:Y:S01]  /*ce10*/  MUFU.EX2 R176, R176 ;  /* 0x000000b000b07308 */ /* 0x000e620000000800 */
        /* <DEDUP_REMOVED lines=11> */
[----:B-1----:R-:W-:Y:S01]  /*ced0*/  F2FP.F16.F32.PACK_AB R164, R176, R173 ;  /* 0x000000adb0a4723e */ /* 0x002fe200000000ff */
        /* <DEDUP_REMOVED lines=9> */
[----:B------:R-:W1:Y:S01]  /*cf70*/  MUFU.EX2 R210, R210 ;  /* 0x000000d200d27308 */ /* 0x000e620000000800 */
[----:B--2---:R-:W-:Y:S01]  /*cf80*/  F2FP.F16.F32.PACK_AB R166, R201, R180 ;  /* 0x000000b4c9a6723e */ /* 0x004fe200000000ff */
[----:B------:R-:W-:Y:S01]  /*cf90*/  FADD.FTZ R172, R172, R195 ;  /* 0x000000c3acac7221 */ /* 0x000fe20000010000 */
[----:B------:R-:W-:-:S03]  /*cfa0*/  FADD.FTZ R208, R208, R205 ;  /* 0x000000cdd0d07221 */ /* 0x000fc60000010000 */
[----:B------:R-:W-:Y:S02]  /*cfb0*/  FADD.FTZ R173, R173, R172 ;  /* 0x000000acadad7221 */ /* 0x000fe40000010000 */
[----:B------:R-:W2:Y:S02]  /*cfc0*/  MUFU.EX2 R194, R194 ;  /* 0x000000c200c27308 */ /* 0x000ea40000000800 */
[----:B------:R-:W-:-:S04]  /*cfd0*/  FADD.FTZ R173, R176, R173 ;  /* 0x000000adb0ad7221 */ /* 0x000fc80000010000 */
[----:B------:R-:W-:Y:S02]  /*cfe0*/  FADD.FTZ R180, R180, R173 ;  /* 0x000000adb4b47221 */ /* 0x000fe40000010000 */
[----:B------:R-:W3:Y:S01]  /*cff0*/  MUFU.EX2 R211, R211 ;  /* 0x000000d300d37308 */ /* 0x000ee20000000800 */
[----:B-1----:R-:W-:Y:S01]  /*d000*/  F2FP.F16.F32.PACK_AB R165, R210, R207 ;  /* 0x000000cfd2a5723e */ /* 0x002fe200000000ff */
[----:B------:R-:W-:Y:S01]  /*d010*/  FADD.FTZ R207, R207, R208 ;  /* 0x000000d0cfcf7221 */ /* 0x000fe20000010000 */
[----:B------:R-:W-:-:S03]  /*d020*/  FADD.FTZ R21, R201, R180 ;  /* 0x000000b4c9157221 */ /* 0x000fc60000010000 */
[----:B------:R-:W-:-:S04]  /*d030*/  FADD.FTZ R207, R210, R207 ;  /* 0x000000cfd2cf7221 */ /* 0x000fc80000010000 */
[----:B--2---:R-:W-:Y:S01]  /*d040*/  FADD.FTZ R20, R194, R207 ;  /* 0x000000cfc2147221 */ /* 0x004fe20000010000 */
[----:B---3--:R-:W-:-:S03]  /*d050*/  F2FP.F16.F32.PACK_AB R167, R211, R194 ;  /* 0x000000c2d3a7723e */ /* 0x008fc600000000ff */
[----:B------:R-:W-:Y:S02]  /*d060*/  FADD.FTZ R20, R211, R20 ;  /* 0x00000014d3147221 */ /* 0x000fe40000010000 */
[----:B------:R0:W-:Y:S01]  /*d070*/  STSM.16.M88.4 [R188], R164 ;  /* 0x000000a4bc007844 */ /* 0x0001e20000000200 */
[----:B------:R-:W-:-:S06]  /*d080*/  WARPGROUP.ARRIVE ;  /* 0x00000000000079c5 */ /* 0x000fcc0000000000 */
[----:B------:R-:W-:Y:S01]  /*d090*/  HGMMA.64x256x16.F32 R24, R152, gdesc[UR8].tnspB, R24, gsb0 ;  /* 0x43e0000898187df0 */ /* 0x000fe20008000818 */
[----:B------:R-:W-:Y:S01]  /*d0a0*/  R2UR UR10, R212 ;  /* 0x00000000d40a72ca */ /* 0x000fe200000e0000 */
[----:B------:R-:W-:Y:S01]  /*d0b0*/  UMOV UR11, 0x40000040 ;  /* 0x40000040000b7882 */ /* 0x000fe20000000000 */
[C---:B------:R-:W-:Y:S02]  /*d0c0*/  VIADD R212, R209.reuse, 0x100 ;  /* 0x00000100d1d47836 */ /* 0x040fe40000000000 */
[----:B------:R-:W-:Y:S01]  /*d0d0*/  VIADD R209, R209, 0x180 ;  /* 0x00000180d1d17836 */ /* 0x000fe20000000000 */
[----:B------:R-:W-:Y:S02]  /*d0e0*/  WARPGROUP.DEPBAR.LE gsb0, 0x0 ;  /* 0x00008000000079c5 */ /* 0x000fe40000010000 */
[----:B------:R-:W-:-:S15]  /*d0f0*/  WARPGROUP.ARRIVE ;  /* 0x00000000000079c5 */ /* 0x000fde0000000000 */
[----:B------:R-:W-:-:S05]  /*d100*/  NOP ;  /* 0x0000000000007918 */ /* 0x000fca0000000000 */
        /* <DEDUP_REMOVED lines=24> */
.L_x_4273:
[----:B------:R-:W-:Y:S01]  /*d290*/  R2UR UR7, R196 ;  /* 0x00000000c40772ca */ /* 0x000fe200000e0000 */
[----:B------:R-:W-:Y:S01]  /*d2a0*/  IMAD.MOV.U32 R202, RZ, RZ, R169 ;  /* 0x000000ffffca7224 */ /* 0x000fe200078e00a9 */
[----:B------:R-:W-:Y:S01]  /*d2b0*/  IADD3 R152, R185, 0x38860, RZ ;  /* 0x00038860b9987810 */ /* 0x000fe20007ffe0ff */
[----:B------:R-:W-:Y:S02]  /*d2c0*/  IMAD.MOV.U32 R195, RZ, RZ, R168 ;  /* 0x000000ffffc37224 */ /* 0x000fe400078e00a8 */
[----:B------:R-:W-:Y:S01]  /*d2d0*/  IMAD.MOV.U32 R194, RZ, RZ, R22 ;  /* 0x000000ffffc27224 */ /* 0x000fe200078e0016 */
[----:B------:R-:W-:-:S04]  /*d2e0*/  PRMT R152, R197, 0x654, R152 ;  /* 0x00000654c5987816 */ /* 0x000fc80000000098 */
[----:B------:R1:W-:Y:S03]  /*d2f0*/  SYNCS.ARRIVE.TRANS64.RED.A1T0 RZ, [R152+URZ], RZ ;  /* 0x000000ff98ff79a7 */ /* 0x0003e6000810043f */
[C---:B------:R-:W-:Y:S01]  /*d300*/  ISETP.GT.AND P1, PT, R200.reuse, UR7, PT ;  /* 0x00000007c8007c0c */ /* 0x040fe2000bf24270 */
[----:B------:R-:W-:-:S12]  /*d310*/  VIADD R200, R200, 0xffffffff ;  /* 0xffffffffc8c87836 */ /* 0x000fd80000000000 */
[----:B-1----:R-:W-:Y:S05]  /*d320*/  @P1 BRA `(.L_x_4274) ;  /* 0xffffffd000301947 */ /* 0x002fea000383ffff */
.L_x_4263:
[----:B------:R-:W1:Y:S01]  /*d330*/  SHFL.BFLY PT, R0, R21, 0x2, 0x1f ;  /* 0x0c401f0015007f89 */ /* 0x000e6200000e0000 */
[----:B------:R-:W-:Y:S08]  /*d340*/  BAR.ARV 0x8, 0x100 ;  /* 0x0204000000007b1d */ /* 0x000ff00000002000 */
[----:B------:R-:W-:Y:S01]  /*d350*/  BAR.SYNC.DEFER_BLOCKING 0xf, 0x100 ;  /* 0x03c4000000007b1d */ /* 0x000fe20000010000 */
[----:B------:R-:W-:Y:S01]  /*d360*/  ISETP.NE.AND P0, PT, R193, RZ, PT ;  /* 0x000000ffc100720c */ /* 0x000fe20003f05270 */
[----:B------:R-:W-:-:S02]  /*d370*/  IMAD R191, R22, 0x40, R191 ;  /* 0x0000004016bf7824 */ /* 0x000fc400078e02bf */
[----:B------:R-:W-:Y:S02]  /*d380*/  IMAD.U32 R9, RZ, RZ, UR6 ;  /* 0x00000006ff097e24 */ /* 0x000fe4000f8e00ff */
[----:B------:R-:W2:Y:S01]  /*d390*/  SHFL.BFLY PT, R5, R20, 0x2, 0x1f ;  /* 0x0c401f0014057f89 */ /* 0x000ea200000e0000 */
[----:B-1----:R-:W-:-:S07]  /*d3a0*/  FADD.FTZ R2, R0, R21 ;  /* 0x0000001500027221 */ /* 0x002fce0000010000 */
[----:B------:R-:W-:Y:S01]  /*d3b0*/  @!P0 IMAD R198, R191, 0x4, R198 ;  /* 0x00000004bfc68824 */ /* 0x000fe200078e02c6 */
[----:B------:R-:W1:Y:S01]  /*d3c0*/  SHFL.BFLY PT, R3, R2, 0x1, 0x1f ;  /* 0x0c201f0002037f89 */ /* 0x000e6200000e0000 */
[----:B--2---:R-:W-:-:S05]  /*d3d0*/  FADD.FTZ R5, R5, R20 ;  /* 0x0000001405057221 */ /* 0x004fca0000010000 */
[----:B------:R-:W2:Y:S01]  /*d3e0*/  SHFL.BFLY PT, R0, R5, 0x1, 0x1f ;  /* 0x0c201f0005007f89 */ /* 0x000ea200000e0000 */
[----:B-1----:R-:W-:Y:S01]  /*d3f0*/  FADD.FTZ R4, R2, R3 ;  /* 0x0000000302047221 */ /* 0x002fe20000010000 */
[----:B------:R-:W-:Y:S02]  /*d400*/  IMAD.MOV.U32 R3, RZ, RZ, RZ ;  /* 0x000000ffff037224 */ /* 0x000fe400078e00ff */
[----:B------:R-:W-:Y:S02]  /*d410*/  IMAD.MOV.U32 R2, RZ, RZ, -0x800000 ;  /* 0xff800000ff027424 */ /* 0x000fe400078e00ff */
[----:B------:R-:W-:-:S13]  /*d420*/  FSETP.NE.FTZ.AND P1, PT, R4, RZ, PT ;  /* 0x000000ff0400720b */ /* 0x000fda0003f35000 */
[----:B------:R-:W1:Y:S01]  /*d430*/  @P1 MUFU.RCP R3, R4 ;  /* 0x0000000400031308 */ /* 0x000e620000001000 */
[----:B--2---:R-:W-:Y:S01]  /*d440*/  FADD.FTZ R6, R5, R0 ;  /* 0x0000000005067221 */ /* 0x004fe20000010000 */
[----:B------:R-:W-:-:S04]  /*d450*/  IMAD.MOV.U32 R0, RZ, RZ, RZ ;  /* 0x000000ffff007224 */ /* 0x000fc800078e00ff */
[----:B------:R-:W-:Y:S02]  /*d460*/  FSETP.NE.FTZ.AND P2, PT, R6, RZ, PT ;  /* 0x000000ff0600720b */ /* 0x000fe40003f55000 */
[----:B------:R-:W-:Y:S01]  /*d470*/  @P1 MUFU.LG2 R5, R4 ;  /* 0x0000000400051308 */ /* 0x000fe20000000c00 */
[----:B-1----:R1:W-:Y:S01]  /*d480*/  @!P0 STS [R198+0x38400], R3 ;  /* 0x03840003c6008388 */ /* 0x0023e20000000800 */
[-C--:B------:R-:W-:Y:S01]  /*d490*/  FMUL.FTZ R24, R24, R3.reuse ;  /* 0x0000000318187220 */ /* 0x080fe20000410000 */
[----:B------:R-:W-:-:S08]  /*d4a0*/  FMUL.FTZ R25, R25, R3 ;  /* 0x0000000319197220 */ /* 0x000fd00000410000 */
[----:B------:R-:W2:Y:S01]  /*d4b0*/  @P2 MUFU.RCP R0, R6 ;  /* 0x0000000600002308 */ /* 0x000ea20000001000 */
[-C--:B------:R-:W-:Y:S01]  /*d4c0*/  FMUL.FTZ R28, R28, R3.reuse ;  /* 0x000000031c1c7220 */ /* 0x080fe20000410000 */
[-C--:B------:R-:W-:Y:S01]  /*d4d0*/  FMUL.FTZ R29, R29, R3.reuse ;  /* 0x000000031d1d7220 */ /* 0x080fe20000410000 */
[-C--:B------:R-:W-:Y:S01]  /*d4e0*/  FMUL.FTZ R32, R32, R3.reuse ;  /* 0x0000000320207220 */ /* 0x080fe20000410000 */
[-C--:B------:R-:W-:Y:S01]  /*d4f0*/  FMUL.FTZ R33, R33, R3.reuse ;  /* 0x0000000321217220 */ /* 0x080fe20000410000 */
[-C--:B------:R-:W-:Y:S01]  /*d500*/  FMUL.FTZ R36, R36, R3.reuse ;  /* 0x0000000324247220 */ /* 0x080fe20000410000 */
[-C--:B------:R-:W-:Y:S01]  /*d510*/  FMUL.FTZ R37, R37, R3.reuse ;  /* 0x0000000325257220 */ /* 0x080fe20000410000 */
[-C--:B------:R-:W-:Y:S01]  /*d520*/  FMUL.FTZ R40, R40, R3.reuse ;  /* 0x0000000328287220 */ /* 0x080fe20000410000 */
[----:B------:R3:W4:Y:S01]  /*d530*/  @P2 MUFU.LG2 R7, R6 ;  /* 0x0000000600072308 */ /* 0x0007220000000c00 */
        /* <DEDUP_REMOVED lines=56> */
[----:B-1----:R-:W-:Y:S01]  /*d8c0*/  MOV R3, UR6 ;  /* 0x0000000600037c02 */ /* 0x002fe20008000f00 */
[----:B------:R-:W-:Y:S01]  /*d8d0*/  @P2 FMUL.FTZ R9, R9, 0.69314718246459960938 ;  /* 0x3f31721809092820 */ /* 0x000fe20000410000 */
[----:B---3--:R-:W-:Y:S01]  /*d8e0*/  @P1 FMUL.FTZ R6, R5, 0.69314718246459960938 ;  /* 0x3f31721805061820 */ /* 0x008fe20000410000 */
[----:B----4-:R-:W-:Y:S01]  /*d8f0*/  @P2 FMUL.FTZ R8, R7, 0.69314718246459960938 ;  /* 0x3f31721807082820 */ /* 0x010fe20000410000 */
[----:B------:R-:W-:-:S02]  /*d900*/  IMAD.MOV.U32 R4, RZ, RZ, -0x800000 ;  /* 0xff800000ff047424 */ /* 0x000fc400078e00ff */
        /* <DEDUP_REMOVED lines=68> */
[----:B--2---:R-:W-:Y:S06]  /*dd50*/  BAR.ARV 0xe, 0x100 ;  /* 0x0384000000007b1d */ /* 0x004fec0000002000 */
.L_x_4232:
[----:B------:R-:W-:Y:S05]  /*dd60*/  @P0 BRA `(.L_x_4275) ;  /* 0x0000002400080947 */ /* 0x000fea0003800000 */
[----:B------:R-:W2:Y:S01]  /*dd70*/  LDL R156, [R1] ;  /* 0x00000000019c7983 */ /* 0x000ea20000100800 */
[----:B------:R-:W1:Y:S01]  /*dd80*/  S2UR UR5, SR_CgaCtaId ;  /* 0x00000000000579c3 */ /* 0x000e620000008800 */
[----:B------:R-:W-:Y:S01]  /*dd90*/  UMOV UR4, 0x400 ;  /* 0x0000040000047882 */ /* 0x000fe20000000000 */
[----:B------:R-:W3:Y:S06]  /*dda0*/  S2R R0, SR_TID.X ;  /* 0x0000000000007919 */ /* 0x000eec0000002100 */
[----:B------:R-:W4:Y:S08]  /*ddb0*/  S2UR UR6, SR_CTAID.Y ;  /* 0x00000000000679c3 */ /* 0x000f300000002600 */
[----:B------:R-:W4:Y:S08]  /*ddc0*/  LDC R10, c[0x0][0xd50] ;  /* 0x00035400ff0a7b82 */ /* 0x000f300000000800 */
[----:B------:R-:W5:Y:S01]  /*ddd0*/  LDC R6, c[0x0][0xce8] ;  /* 0x00033a00ff067b82 */ /* 0x000f620000000800 */
[----:B-1----:R-:W-:-:S04]  /*dde0*/  ULEA UR4, UR5, UR4, 0x18 ;  /* 0x0000000405047291 */ /* 0x002fc8000f8ec03f */
[----:B------:R-:W-:-:S04]  /*ddf0*/  UIADD3 UR4, UR4, 0x38820, URZ ;  /* 0x0003882004047890 */ /* 0x000fc8000fffe03f */
[----:B------:R-:W-:Y:S01]  /*de00*/  UPRMT UR4, URZ, 0x654, UR4 ;  /* 0x000006543f047896 */ /* 0x000fe20008000004 */
[----:B------:R-:W-:Y:S01]  /*de10*/  BAR.SYNC.DEFER_BLOCKING 0x1, 0x100 ;  /* 0x0044000000007b1d */ /* 0x000fe20000010000 */
[----:B---3--:R-:W-:-:S05]  /*de20*/  VIADD R20, R0, 0xffffff80 ;  /* 0xffffff8000147836 */ /* 0x008fca0000000000 */
[----:B------:R-:W-:-:S04]  /*de30*/  SHF.R.S32.HI R21, RZ, 0x1f, R20 ;  /* 0x0000001fff157819 */ /* 0x000fc80000011414 */
[----:B------:R-:W-:-:S04]  /*de40*/  LEA.HI R9, R21, R20, RZ, 0x7 ;  /* 0x0000001415097211 */ /* 0x000fc800078f38ff */
[----:B------:R-:W-:Y:S02]  /*de50*/  SHF.R.S32.HI R0, RZ, 0x7, R9 ;  /* 0x00000007ff007819 */ /* 0x000fe40000011409 */
[----:B------:R-:W-:Y:S02]  /*de60*/  LOP3.LUT R5, R9, 0xffffff80, RZ, 0xc0, !PT ;  /* 0xffffff8009057812 */ /* 0x000fe400078ec0ff */
[----:B-----5:R-:W-:Y:S01]  /*de70*/  ISETP.NE.AND P1, PT, R6, 0x1, PT ;  /* 0x000000010600780c */ /* 0x020fe20003f25270 */
[----:B------:R-:W1:Y:S02]  /*de80*/  SHFL.IDX PT, R7, R0, RZ, 0x1f ;  /* 0x00001fff00077589 */ /* 0x000e6400000e0000 */
[----:B------:R-:W-:Y:S01]  /*de90*/  IMAD.IADD R8, R20, 0x1, -R5 ;  /* 0x0000000114087824 */ /* 0x000fe200078e0a05 */
[----:B------:R-:W-:Y:S04]  /*dea0*/  SYNCS.ARRIVE.TRANS64.RED.A1T0 RZ, [UR4], RZ ;  /* 0x000000ffffff79a7 */ /* 0x000fe80008100404 */
[----:B------:R-:W-:-:S02]  /*deb0*/  SHF.R.S32.HI R155, RZ, 0x1f, R8 ;  /* 0x0000001fff9b7819 */ /* 0x000fc40000011408 */
[----:B-1----:R-:W-:Y:S02]  /*dec0*/  ISETP.NE.AND P0, PT, R7, RZ, PT ;  /* 0x000000ff0700720c */ /* 0x002fe40003f05270 */
[----:B------:R-:W-:-:S04]  /*ded0*/  LEA.HI R7, R155, R8, RZ, 0x2 ;  /* 0x000000089b077211 */ /* 0x000fc800078f10ff */
[----:B------:R-:W-:Y:S02]  /*dee0*/  SHF.R.S32.HI R154, RZ, 0x2, R7 ;  /* 0x00000002ff9a7819 */ /* 0x000fe40000011407 */
[----:B--2---:R-:W-:-:S13]  /*def0*/  R2UR UR7, R156 ;  /* 0x000000009c0772ca */ /* 0x004fda00000e0000 */
[----:B------:R-:W-:-:S04]  /*df00*/  IMAD R3, RZ, RZ, -UR7 ;  /* 0x80000007ff037e24 */ /* 0x000fc8000f8e02ff */
[----:B----4-:R-:W-:Y:S01]  /*df10*/  IMAD R3, R10, R3, UR6 ;  /* 0x000000060a037e24 */ /* 0x010fe2000f8e0203 */
[----:B------:R-:W-:-:S04]  /*df20*/  USHF.R.S32.HI UR6, URZ, 0x1f, UR7 ;  /* 0x0000001f3f067899 */ /* 0x000fc80008011407 */
[----:B------:R-:W-:Y:S01]  /*df30*/  SHF.R.S32.HI R5, RZ, 0x1f, R3 ;  /* 0x0000001fff057819 */ /* 0x000fe20000011403 */
[----:B------:R-:W-:Y:S07]  /*df40*/  @P0 BRA `(.L_x_4276) ;  /* 0x0000000400480947 */ /* 0x000fee0003800000 */
[----:B------:R-:W1:Y:S01]  /*df50*/  LDC R16, c[0x0][0xce8] ;  /* 0x00033a00ff107b82 */ /* 0x000e620000000800 */
[----:B------:R-:W-:Y:S01]  /*df60*/  LOP3.LUT R9, R9, 0xffffff80, RZ, 0xc0, !PT ;  /* 0xffffff8009097812 */ /* 0x000fe200078ec0ff */
[----:B------:R-:W2:Y:S01]  /*df70*/  S2R R22, SR_CTAID.X ;  /* 0x0000000000167919 */ /* 0x000ea20000002500 */
[----:B------:R-:W-:Y:S01]  /*df80*/  LEA.HI R11, R21, R20, RZ, 0x2 ;  /* 0x00000014150b7211 */ /* 0x000fe200078f10ff */
[----:B------:R-:W-:Y:S01]  /*df90*/  ULDC.64 UR4, c[0x0][0xcd0] ;  /* 0x0003340000047ab9 */ /* 0x000fe20000000a00 */
[----:B------:R-:W-:Y:S01]  /*dfa0*/  R2UR UR10, R156 ;  /* 0x000000009c0a72ca */ /* 0x000fe200000e0000 */
[C---:B------:R-:W-:Y:S01]  /*dfb0*/  IMAD.IADD R23, R20.reuse, 0x1, -R9 ;  /* 0x0000000114177824 */ /* 0x040fe200078e0a09 */
[----:B------:R-:W-:Y:S01]  /*dfc0*/  LOP3.LUT R11, R11, 0xfffffffc, RZ, 0xc0, !PT ;  /* 0xfffffffc0b0b7812 */ /* 0x000fe200078ec0ff */
[----:B------:R-:W3:Y:S03]  /*dfd0*/  S2UR UR7, SR_CTAID.Z ;  /* 0x00000000000779c3 */ /* 0x000ee60000002700 */
[----:B------:R-:W-:Y:S01]  /*dfe0*/  SHF.R.S32.HI R10, RZ, 0x1f, R23 ;  /* 0x0000001fff0a7819 */ /* 0x000fe20000011417 */
[----:B------:R-:W-:-:S03]  /*dff0*/  IMAD.IADD R11, R20, 0x1, -R11 ;  /* 0x00000001140b7824 */ /* 0x000fc600078e0a0b */
[CC--:B0-----:R-:W-:Y:S01]  /*e000*/  LEA.HI R152, R10.reuse, R23.reuse, RZ, 0x2 ;  /* 0x000000170a987211 */ /* 0x0c1fe200078f10ff */
[----:B------:R-:W0:Y:S01]  /*e010*/  LDC.64 R18, c[0x0][0xcd8] ;  /* 0x00033600ff127b82 */ /* 0x000e220000000a00 */
[----:B------:R-:W-:Y:S01]  /*e020*/  LEA.HI R10, R10, R23, RZ, 0x5 ;  /* 0x000000170a0a7211 */ /* 0x000fe200078f28ff */
[----:B------:R-:W-:Y:S01]  /*e030*/  UIMAD.WIDE.U32 UR8, UR10, UR4, URZ ;  /* 0x000000040a0872a5 */ /* 0x000fe2000f8e003f */
[--C-:B------:R-:W-:Y:S01]  /*e040*/  SHF.R.S32.HI R9, RZ, 0x2, R152.reuse ;  /* 0x00000002ff097819 */ /* 0x100fe20000011498 */
[----:B------:R-:W-:Y:S01]  /*e050*/  UIMAD UR4, UR6, UR4, URZ ;  /* 0x00000004060472a4 */ /* 0x000fe2000f8e023f */
[----:B------:R-:W-:Y:S02]  /*e060*/  SHF.R.S32.HI R12, RZ, 0x1f, R152 ;  /* 0x0000001fff0c7819 */ /* 0x000fe40000011498 */
[----:B------:R-:W-:Y:S01]  /*e070*/  SHF.R.S32.HI R10, RZ, 0x5, R10 ;  /* 0x00000005ff0a7819 */ /* 0x000fe2000001140a */
[----:B------:R-:W-:Y:S01]  /*e080*/  UIMAD UR4, UR10, UR5, UR4 ;  /* 0x000000050a0472a4 */ /* 0x000fe2000f8e0204 */
[----:B-1----:R-:W-:-:S02]  /*e090*/  ISETP.NE.AND P0, PT, R16, 0x1, PT ;  /* 0x000000011000780c */ /* 0x002fc40003f05270 */
[----:B------:R-:W-:Y:S01]  /*e0a0*/  LEA.HI R12, R12, R9, RZ, 0x3 ;  /* 0x000000090c0c7211 */ /* 0x000fe200078f18ff */
[----:B------:R-:W-:Y:S01]  /*e0b0*/  UIADD3 UR4, UR9, UR4, URZ ;  /* 0x0000000409047290 */ /* 0x000fe2000fffe03f */
[----:B------:R-:W-:Y:S02]  /*e0c0*/  LOP3.LUT R152, R152, 0x7ffffffc, RZ, 0xc0, !PT ;  /* 0x7ffffffc98987812 */ /* 0x000fe400078ec0ff */
[----:B------:R-:W-:Y:S01]  /*e0d0*/  LOP3.LUT R12, R12, 0xfffffff8, RZ, 0xc0, !PT ;  /* 0xfffffff80c0c7812 */ /* 0x000fe200078ec0ff */
[----:B---3--:R-:W-:Y:S02]  /*e0e0*/  USHF.R.S32.HI UR5, URZ, 0x1f, UR7 ;  /* 0x0000001f3f057899 */ /* 0x008fe40008011407 */
[----:B------:R-:W-:Y:S01]  /*e0f0*/  IMAD.IADD R152, R23, 0x1, -R152 ;  /* 0x0000000117987824 */ /* 0x000fe200078e0a98 */
[----:B------:R-:W-:Y:S02]  /*e100*/  IADD3 R9, R9, -R12, RZ ;  /* 0x8000000c09097210 */ /* 0x000fe40007ffe0ff */
[----:B------:R-:W-:Y:S01]  /*e110*/  LEA.HI R12, R11, R11, RZ, 0x1 ;  /* 0x0000000b0b0c7211 */ /* 0x000fe200078f08ff */
[----:B------:R-:W1:Y:S01]  /*e120*/  @P0 LDC R14, c[0x0][0xcec] ;  /* 0x00033b00ff0e0b82 */ /* 0x000e620000000800 */
[----:B------:R-:W-:-:S02]  /*e130*/  IMAD.SHL.U32 R152, R152, 0x2, RZ ;  /* 0x0000000298987824 */ /* 0x000fc400078e00ff */
[----:B------:R-:W-:Y:S01]  /*e140*/  LOP3.LUT R12, R12, 0x1ffffffe, RZ, 0xc0, !PT ;  /* 0x1ffffffe0c0c7812 */ /* 0x000fe200078ec0ff */
[----:B------:R-:W-:Y:S02]  /*e150*/  IMAD R153, R10, 0x10, R9 ;  /* 0x000000100a997824 */ /* 0x000fe400078e0209 */
[----:B------:R-:W-:Y:S02]  /*e160*/  IMAD.U32 R10, RZ, RZ, UR8 ;  /* 0x00000008ff0a7e24 */ /* 0x000fe4000f8e00ff */
[----:B------:R-:W3:Y:S01]  /*e170*/  @P0 LDC R17, c[0x0][0xcf0] ;  /* 0x00033c00ff110b82 */ /* 0x000ee20000000800 */
[----:B------:R-:W-:Y:S02]  /*e180*/  IMAD.IADD R12, R11, 0x1, -R12 ;  /* 0x000000010b0c7824 */ /* 0x000fe400078e0a0c */
[----:B------:R-:W-:Y:S02]  /*e190*/  IMAD.U32 R11, RZ, RZ, UR9 ;  /* 0x00000009ff0b7e24 */ /* 0x000fe4000f8e00ff */
[----:B------:R-:W-:-:S02]  /*e1a0*/  IMAD R9, R12, 0x8, R153 ;  /* 0x000000080c097824 */ /* 0x000fc400078e0299 */
[----:B0-----:R-:W-:Y:S02]  /*e1b0*/  IMAD R12, R18, UR5, RZ ;  /* 0x00000005120c7c24 */ /* 0x001fe4000f8e02ff */
[----:B--2---:R-:W-:Y:S02]  /*e1c0*/  IMAD R9, R22, 0x40, R9 ;  /* 0x0000004016097824 */ /* 0x004fe400078e0209 */
[----:B------:R-:W-:Y:S01]  /*e1d0*/  IMAD.U32 R11, RZ, RZ, UR4 ;  /* 0x00000004ff0b7e24 */ /* 0x000fe2000f8e00ff */
[----:B------:R-:W-:Y:S01]  /*e1e0*/  ULDC.64 UR4, c[0x0][0xce0] ;  /* 0x0003380000047ab9 */ /* 0x000fe20000000a00 */
[----:B------:R-:W-:Y:S02]  /*e1f0*/  IMAD R15, R19, UR7, R12 ;  /* 0x00000007130f7c24 */ /* 0x000fe4000f8e020c */
[----:B------:R-:W-:-:S04]  /*e200*/  IMAD.WIDE.U32 R10, R18, UR7, R10 ;  /* 0x00000007120a7c25 */ /* 0x000fc8000f8e000a */
[----:B-1----:R-:W-:Y:S01]  /*e210*/  @P0 IMAD.HI.U32 R12, R9, R14, RZ ;  /* 0x0000000e090c0227 */ /* 0x002fe200078e00ff */
[----:B------:R-:W-:-:S03]  /*e220*/  IADD3 R11, R11, R15, RZ ;  /* 0x0000000f0b0b7210 */ /* 0x000fc60007ffe0ff */
[----:B------:R-:W-:Y:S01]  /*e230*/  IMAD.MOV.U32 R13, RZ, RZ, R9 ;  /* 0x000000ffff0d7224 */ /* 0x000fe200078e0009 */
[----:B---3--:R-:W-:Y:S01]  /*e240*/  @P0 SHF.R.U32.HI R13, RZ, R17, R12 ;  /* 0x00000011ff0d0219 */ /* 0x008fe2000001160c */
[----:B------:R-:W-:Y:S02]  /*e250*/  IMAD R12, R5, UR4, RZ ;  /* 0x00000004050c7c24 */ /* 0x000fe4000f8e02ff */
[----:B------:R-:W-:Y:S01]  /*e260*/  IMAD.WIDE.U32 R10, R3, UR4, R10 ;  /* 0x00000004030a7c25 */ /* 0x000fe2000f8e000a */
[----:B------:R-:W-:-:S03]  /*e270*/  SHF.R.S32.HI R15, RZ, 0x1f, R13 ;  /* 0x0000001fff0f7819 */ /* 0x000fc6000001140d */
[----:B------:R-:W-:Y:S01]  /*e280*/  IMAD.MOV R14, RZ, RZ, -R13 ;  /* 0x000000ffff0e7224 */ /* 0x000fe200078e0a0d */
[----:B------:R-:W-:-:S03]  /*e290*/  IADD3 R10, P0, R13, R10, RZ ;  /* 0x0000000a0d0a7210 */ /* 0x000fc60007f1e0ff */
[----:B------:R-:W-:Y:S02]  /*e2a0*/  IMAD R9, R16, R14, R9 ;  /* 0x0000000e10097224 */ /* 0x000fe400078e0209 */
[----:B------:R-:W-:Y:S01]  /*e2b0*/  IMAD R14, R3, UR5, R12 ;  /* 0x00000005030e7c24 */ /* 0x000fe2000f8e020c */
[----:B------:R-:W-:Y:S02]  /*e2c0*/  ULDC.64 UR4, c[0x0][0xcc8] ;  /* 0x0003320000047ab9 */ /* 0x000fe40000000a00 */
        /* <DEDUP_REMOVED lines=10> */
[----:B------:R-:W-:Y:S01]  /*e370*/  LOP3.LUT R11, R12, 0xfffffe, RZ, 0xc0, !PT ;  /* 0x00fffffe0c0b7812 */ /* 0x000fe200078ec0ff */
[----:B------:R-:W-:Y:S01]  /*e380*/  IMAD R14, R16, UR4, RZ ;  /* 0x00000004100e7c24 */ /* 0x000fe2000f8e02ff */
[----:B------:R-:W-:Y:S01]  /*e390*/  LEA.HI.X R18, R10, UR5, R9, 0x2, P0 ;  /* 0x000000050a127c11 */ /* 0x000fe200080f1409 */
[----:B------:R-:W-:Y:S01]  /*e3a0*/  SHFL.IDX PT, R12, R17, 0x1, 0x1c1f ;  /* 0x003c1f00110c7f89 */ /* 0x000fe200000e0000 */
[----:B------:R-:W-:-:S02]  /*e3b0*/  IMAD R9, R22, 0x40, R153 ;  /* 0x0000004016097824 */ /* 0x000fc400078e0299 */
[----:B------:R-:W-:Y:S01]  /*e3c0*/  IMAD.IADD R15, R0, 0x1, -R11 ;  /* 0x00000001000f7824 */ /* 0x000fe200078e0a0b */
[----:B------:R-:W-:Y:S03]  /*e3d0*/  SHFL.IDX PT, R10, R17, RZ, 0x1c1f ;  /* 0x001c1fff110a7589 */ /* 0x000fe600000e0000 */
        /* <DEDUP_REMOVED lines=9> */
.L_x_4276:
[----:B------:R-:W1:Y:S01]  /*e470*/  S2R R14, SR_CTAID.X ;  /* 0x00000000000e7919 */ /* 0x000e620000002500 */
[----:B------:R-:W-:Y:S01]  /*e480*/  LEA.HI R21, R21, R20, RZ, 0x2 ;  /* 0x0000001415157211 */ /* 0x000fe200078f10ff */
[----:B------:R-:W3:Y:S01]  /*e490*/  S2UR UR7, SR_CTAID.Z ;  /* 0x00000000000779c3 */ /* 0x000ee20000002700 */
[----:B------:R-:W-:Y:S01]  /*e4a0*/  SHF.R.S32.HI R9, RZ, 0x1f, R7 ;  /* 0x0000001fff097819 */ /* 0x000fe20000011407 */
[----:B------:R-:W-:Y:S01]  /*e4b0*/  ULDC.64 UR8, c[0x0][0xc38] ;  /* 0x00030e0000087ab9 */ /* 0x000fe20000000a00 */
[----:B------:R-:W-:Y:S01]  /*e4c0*/  LOP3.LUT R21, R21, 0xfffffffc, RZ, 0xc0, !PT ;  /* 0xfffffffc15157812 */ /* 0x000fe200078ec0ff */
[----:B------:R-:W-:Y:S01]  /*e4d0*/  UIMAD UR6, UR6, UR8, URZ ;  /* 0x00000008060672a4 */ /* 0x000fe2000f8e023f */
[----:B------:R-:W-:Y:S01]  /*e4e0*/  LEA.HI R9, R9, R154, RZ, 0x3 ;  /* 0x0000009a09097211 */ /* 0x000fe200078f18ff */
[----:B------:R-:W-:Y:S01]  /*e4f0*/  BSSY B0, `(.L_x_4277) ;  /* 0x0000102000007945 */ /* 0x000fe20003800000 */
[----:B------:R-:W-:Y:S01]  /*e500*/  IADD3 R21, R20, -R21, RZ ;  /* 0x8000001514157210 */ /* 0x000fe20007ffe0ff */
[----:B--2---:R-:W2:Y:S01]  /*e510*/  LDC.64 R12, c[0x0][0xc40] ;  /* 0x00031000ff0c7b82 */ /* 0x004ea20000000a00 */
[----:B------:R-:W-:-:S02]  /*e520*/  R2UR UR10, R156 ;  /* 0x000000009c0a72ca */ /* 0x000fc400000e0000 */
[----:B------:R-:W-:Y:S02]  /*e530*/  LOP3.LUT R9, R9, 0xfffffff8, RZ, 0xc0, !PT ;  /* 0xfffffff809097812 */ /* 0x000fe400078ec0ff */
[----:B------:R-:W-:Y:S02]  /*e540*/  LEA.HI R2, R21, R21, RZ, 0x1 ;  /* 0x0000001515027211 */ /* 0x000fe400078f08ff */
[----:B------:R-:W-:Y:S01]  /*e550*/  LEA.HI R155, R155, R8, RZ, 0x5 ;  /* 0x000000089b9b7211 */ /* 0x000fe200078f28ff */
[----:B------:R-:W4:Y:S01]  /*e560*/  @P1 LDC R4, c[0x0][0xcec] ;  /* 0x00033b00ff041b82 */ /* 0x000f220000000800 */
[----:B------:R-:W-:Y:S01]  /*e570*/  LOP3.LUT R2, R2, 0x1ffffffe, RZ, 0xc0, !PT ;  /* 0x1ffffffe02027812 */ /* 0x000fe200078ec0ff */
[----:B------:R-:W-:Y:S01]  /*e580*/  IMAD.IADD R154, R154, 0x1, -R9 ;  /* 0x000000019a9a7824 */ /* 0x000fe200078e0a09 */
[----:B------:R-:W-:-:S03]  /*e590*/  SHF.R.S32.HI R155, RZ, 0x5, R155 ;  /* 0x00000005ff9b7819 */ /* 0x000fc6000001149b */
[----:B------:R-:W-:Y:S01]  /*e5a0*/  IMAD.IADD R2, R21, 0x1, -R2 ;  /* 0x0000000115027824 */ /* 0x000fe200078e0a02 */
[----:B------:R-:W-:Y:S01]  /*e5b0*/  UIMAD.WIDE.U32 UR4, UR10, UR8, URZ ;  /* 0x000000080a0472a5 */ /* 0x000fe2000f8e003f */
[----:B------:R-:W5:Y:S01]  /*e5c0*/  @P1 LDC R17, c[0x0][0xcf0] ;  /* 0x00033c00ff111b82 */ /* 0x000f620000000800 */
[----:B------:R-:W-:Y:S01]  /*e5d0*/  IMAD R155, R155, 0x10, R154 ;  /* 0x000000109b9b7824 */ /* 0x000fe200078e029a */
[----:B------:R-:W-:Y:S02]  /*e5e0*/  UIMAD UR6, UR10, UR9, UR6 ;  /* 0x000000090a0672a4 */ /* 0x000fe4000f8e0206 */
[----:B---3--:R-:W-:Y:S01]  /*e5f0*/  USHF.R.S32.HI UR8, URZ, 0x1f, UR7 ;  /* 0x0000001f3f087899 */ /* 0x008fe20008011407 */
[----:B------:R-:W-:Y:S01]  /*e600*/  IMAD R9, R2, 0x8, R155 ;  /* 0x0000000802097824 */ /* 0x000fe200078e029b */
[----:B------:R-:W-:Y:S02]  /*e610*/  UIADD3 UR6, UR5, UR6, URZ ;  /* 0x0000000605067290 */ /* 0x000fe4000fffe03f */
[----:B------:R-:W-:-:S02]  /*e620*/  IMAD.U32 R11, RZ, RZ, UR5 ;  /* 0x00000005ff0b7e24 */ /* 0x000fc4000f8e00ff */
[----:B-1----:R-:W-:Y:S02]  /*e630*/  IMAD R15, R14, 0x40, R9 ;  /* 0x000000400e0f7824 */ /* 0x002fe400078e0209 */
[----:B------:R-:W-:Y:S01]  /*e640*/  IMAD.U32 R10, RZ, RZ, UR4 ;  /* 0x00000004ff0a7e24 */ /* 0x000fe2000f8e00ff */
[----:B------:R-:W-:Y:S01]  /*e650*/  ULDC.64 UR4, c[0x0][0xc48] ;  /* 0x0003120000047ab9 */ /* 0x000fe20000000a00 */
[----:B------:R-:W-:Y:S01]  /*e660*/  IMAD.U32 R11, RZ, RZ, UR6 ;  /* 0x00000006ff0b7e24 */ /* 0x000fe2000f8e00ff */
[----:B------:R-:W-:Y:S01]  /*e670*/  MOV R9, R15 ;  /* 0x0000000f00097202 */ /* 0x000fe20000000f00 */
[----:B--2---:R-:W-:Y:S02]  /*e680*/  IMAD R2, R12, UR8, RZ ;  /* 0x000000080c027c24 */ /* 0x004fe4000f8e02ff */
[----:B----4-:R-:W-:-:S04]  /*e690*/  @P1 IMAD.HI.U32 R4, R15, R4, RZ ;  /* 0x000000040f041227 */ /* 0x010fc800078e00ff */
[----:B------:R-:W-:Y:S02]  /*e6a0*/  IMAD R13, R13, UR7, R2 ;  /* 0x000000070d0d7c24 */ /* 0x000fe4000f8e0202 */
[----:B------:R-:W-:Y:S01]  /*e6b0*/  IMAD.WIDE.U32 R10, R12, UR7, R10 ;  /* 0x000000070c0a7c25 */ /* 0x000fe2000f8e000a */
[----:B-----5:R-:W-:-:S03]  /*e6c0*/  @P1 SHF.R.U32.HI R9, RZ, R17, R4 ;  /* 0x00000011ff091219 */ /* 0x020fc60000011604 */
[----:B------:R-:W-:Y:S01]  /*e6d0*/  IMAD R2, R5, UR4, RZ ;  /* 0x0000000405027c24 */ /* 0x000fe2000f8e02ff */
[----:B------:R-:W-:Y:S01]  /*e6e0*/  SHF.R.S32.HI R4, RZ, 0x1f, R9 ;  /* 0x0000001fff047819 */ /* 0x000fe20000011409 */
[----:B------:R-:W-:Y:S02]  /*e6f0*/  IMAD.IADD R11, R11, 0x1, R13 ;  /* 0x000000010b0b7824 */ /* 0x000fe400078e020d */
[C---:B------:R-:W-:Y:S02]  /*e700*/  IMAD R13, R3.reuse, UR5, R2 ;  /* 0x00000005030d7c24 */ /* 0x040fe4000f8e0202 */
        /* <DEDUP_REMOVED lines=25> */
[----:B------:R1:W2:Y:S01]  /*e8a0*/  SHFL.IDX PT, R2, R4, RZ, 0x1c1f ;  /* 0x001c1fff04027589 */ /* 0x0002a200000e0000 */
[----:B------:R-:W-:Y:S01]  /*e8b0*/  IMAD.IADD R0, R8, 0x1, -R9 ;  /* 0x0000000108007824 */ /* 0x000fe200078e0a09 */
[----:B------:R-:W-:-:S02]  /*e8c0*/  ISETP.GE.AND P0, PT, R7, R6, PT ;  /* 0x000000060700720c */ /* 0x000fc40003f06270 */
[----:B------:R1:W3:Y:S02]  /*e8d0*/  SHFL.IDX PT, R3, R5, RZ, 0x1c1f ;  /* 0x001c1fff05037589 */ /* 0x0002e400000e0000 */
[----:B------:R-:W-:-:S05]  /*e8e0*/  LEA R0, R11, R0, 0x7 ;  /* 0x000000000b007211 */ /* 0x000fca00078e38ff */
[----:B------:R-:W-:-:S04]  /*e8f0*/  IMAD.SHL.U32 R0, R0, 0x2, RZ ;  /* 0x0000000200007824 */ /* 0x000fc800078e00ff */
[----:B-1----:R-:W-:Y:S05]  /*e900*/  @P0 BRA `(.L_x_4278) ;  /* 0x0000000c00000947 */ /* 0x002fea0003800000 */
        /* <DEDUP_REMOVED lines=17> */
[C---:B------:R-:W-:Y:S01]  /*ea20*/  @!P2 LEA.HI R8, R0.reuse, R0, RZ, 0x1 ;  /* 0x000000000008a211 */ /* 0x040fe200078f08ff */
[----:B------:R-:W-:Y:S01]  /*ea30*/  VIADD R23, R0, 0x58 ;  /* 0x0000005800177836 */ /* 0x000fe20000000000 */
[----:B------:R-:W-:-:S02]  /*ea40*/  @!P3 LEA.HI R10, R9, R9, RZ, 0x1 ;  /* 0x00000009090ab211 */ /* 0x000fc400078f08ff */
[----:B------:R-:W-:Y:S02]  /*ea50*/  @!P4 LEA.HI R12, R11, R11, RZ, 0x1 ;  /* 0x0000000b0b0cc211 */ /* 0x000fe400078f08ff */
[----:B------:R-:W-:Y:S02]  /*ea60*/  @!P5 LEA.HI R14, R13, R13, RZ, 0x1 ;  /* 0x0000000d0d0ed211 */ /* 0x000fe400078f08ff */
[----:B------:R-:W-:Y:S02]  /*ea70*/  @!P2 LOP3.LUT R9, R8, 0xfffffffe, RZ, 0xc0, !PT ;  /* 0xfffffffe0809a812 */ /* 0x000fe400078ec0ff */
[----:B------:R-:W-:Y:S02]  /*ea80*/  @!P3 LOP3.LUT R11, R10, 0xfffffffe, RZ, 0xc0, !PT ;  /* 0xfffffffe0a0bb812 */ /* 0x000fe400078ec0ff */
[----:B------:R-:W-:Y:S01]  /*ea90*/  @!P4 LOP3.LUT R13, R12, 0xfffffffe, RZ, 0xc0, !PT ;  /* 0xfffffffe0c0dc812 */ /* 0x000fe200078ec0ff */
[----:B--23--:R-:W-:Y:S01]  /*eaa0*/  @!P2 IMAD.WIDE R8, R9, 0x4, R2 ;  /* 0x000000040908a825 */ /* 0x00cfe200078e0202 */
[----:B------:R-:W-:-:S02]  /*eab0*/  @!P5 LOP3.LUT R15, R14, 0xfffffffe, RZ, 0xc0, !PT ;  /* 0xfffffffe0e0fd812 */ /* 0x000fc400078ec0ff */
[----:B------:R-:W-:Y:S01]  /*eac0*/  ISETP.GE.AND P6, PT, R22, UR4, PT ;  /* 0x0000000416007c0c */ /* 0x000fe2000bfc6270 */
        /* <DEDUP_REMOVED lines=11> */
[----:B------:R-:W-:Y:S01]  /*eb80*/  ISETP.GE.AND P5, PT, R21, UR4, PT ;  /* 0x0000000415007c0c */ /* 0x000fe2000bfa6270 */
[----:B-1----:R-:W-:Y:S01]  /*eb90*/  VIADD R24, R0, 0x60 ;  /* 0x0000006000187836 */ /* 0x002fe20000000000 */
[----:B------:R-:W-:Y:S02]  /*eba0*/  @!P1 LEA.HI R17, R17, R17, RZ, 0x1 ;  /* 0x0000001111119211 */ /* 0x000fe400078f08ff */
[----:B------:R-:W-:Y:S02]  /*ebb0*/  @!P0 LOP3.LUT R9, R16, 0xfffffffe, RZ, 0xc0, !PT ;  /* 0xfffffffe10098812 */ /* 0x000fe400078ec0ff */
[----:B--2---:R-:W-:Y:S02]  /*ebc0*/  @!P1 LOP3.LUT R11, R17, 0xfffffffe, RZ, 0xc0, !PT ;  /* 0xfffffffe110b9812 */ /* 0x004fe400078ec0ff */
        /* <DEDUP_REMOVED lines=8> */
[----:B---3--:R-:W-:Y:S01]  /*ec50*/  @!P2 LOP3.LUT R13, R18, 0xfffffffe, RZ, 0xc0, !PT ;  /* 0xfffffffe120da812 */ /* 0x008fe200078ec0ff */
[----:B------:R2:W-:Y:S01]  /*ec60*/  @!P1 ST.E.64 desc[UR36][R10.64], R44 ;  /* 0x0000002c0a009985 */ /* 0x0005e2000c101b24 */
[----:B------:R-:W-:Y:S01]  /*ec70*/  @!P3 LOP3.LUT R19, R19, 0xfffffffe, RZ, 0xc0, !PT ;  /* 0xfffffffe1313b812 */ /* 0x000fe200078ec0ff */
[----:B------:R-:W-:Y:S01]  /*ec80*/  VIADD R18, R0, 0x68 ;  /* 0x0000006800127836 */ /* 0x000fe20000000000 */
[----:B----4-:R-:W-:Y:S01]  /*ec90*/  @!P4 LOP3.LUT R15, R20, 0xfffffffe, RZ, 0xc0, !PT ;  /* 0xfffffffe140fc812 */ /* 0x010fe200078ec0ff */
[----:B------:R-:W-:Y:S01]  /*eca0*/  VIADD R20, R0, 0x78 ;  /* 0x0000007800147836 */ /* 0x000fe20000000000 */
[----:B------:R-:W-:-:S02]  /*ecb0*/  @!P5 LOP3.LUT R21, R21, 0xfffffffe, RZ, 0xc0, !PT ;  /* 0xfffffffe1515d812 */ /* 0x000fc400078ec0ff */
[----:B------:R-:W-:Y:S02]  /*ecc0*/  @!P6 LOP3.LUT R17, R22, 0xfffffffe, RZ, 0xc0, !PT ;  /* 0xfffffffe1611e812 */ /* 0x000fe400078ec0ff */
[----:B------:R-:W-:Y:S01]  /*ecd0*/  ISETP.GE.AND P1, PT, R23, UR4, PT ;  /* 0x0000000417007c0c */ /* 0x000fe2000bf26270 */
[--C-:B-1----:R-:W-:Y:S01]  /*ece0*/  @!P2 IMAD.WIDE R8, R13, 0x4, R2.reuse ;  /* 0x000000040d08a825 */ /* 0x102fe200078e0202 */
[----:B------:R-:W-:Y:S02]  /*ecf0*/  ISETP.GE.AND P0, PT, R24, UR4, PT ;  /* 0x0000000418007c0c */ /* 0x000fe4000bf06270 */
[----:B------:R-:W-:Y:S01]  /*ed00*/  IADD3 R22, R0, 0x88, RZ ;  /* 0x0000008800167810 */ /* 0x000fe20007ffe0ff */
[--C-:B--2---:R-:W-:Y:S01]  /*ed10*/  @!P3 IMAD.WIDE R10, R19, 0x4, R2.reuse ;  /* 0x00000004130ab825 */ /* 0x104fe200078e0202 */
[----:B------:R1:W-:Y:S01]  /*ed20*/  @!P2 ST.E.64 desc[UR36][R8.64], R48 ;  /* 0x000000300800a985 */ /* 0x0003e2000c101b24 */
[----:B------:R-:W-:Y:S02]  /*ed30*/  ISETP.GE.AND P2, PT, R18, UR4, PT ;  /* 0x0000000412007c0c */ /* 0x000fe4000bf46270 */
[----:B------:R-:W-:Y:S01]  /*ed40*/  @!P4 IMAD.WIDE R12, R15, 0x4, R2 ;  /* 0x000000040f0cc825 */ /* 0x000fe200078e0202 */
[----:B------:R2:W-:Y:S01]  /*ed50*/  @!P3 ST.E.64 desc[UR36][R10.64], R52 ;  /* 0x000000340a00b985 */ /* 0x0005e2000c101b24 */
[----:B------:R-:W-:-:S02]  /*ed60*/  ISETP.GE.AND P3, PT, R22, UR4, PT ;  /* 0x0000000416007c0c */ /* 0x000fc4000bf66270 */
[--C-:B------:R-:W-:Y:S01]  /*ed70*/  @!P5 IMAD.WIDE R14, R21, 0x4, R2.reuse ;  /* 0x00000004150ed825 */ /* 0x100fe200078e0202 */
[----:B------:R3:W-:Y:S01]  /*ed80*/  @!P4 ST.E.64 desc[UR36][R12.64], R56 ;  /* 0x000000380c00c985 */ /* 0x0007e2000c101b24 */
[----:B------:R-:W-:Y:S02]  /*ed90*/  @!P1 LEA.HI R23, R23, R23, RZ, 0x1 ;  /* 0x0000001717179211 */ /* 0x000fe400078f08ff */
[----:B------:R-:W-:Y:S01]  /*eda0*/  @!P6 IMAD.WIDE R16, R17, 0x4, R2 ;  /* 0x000000041110e825 */ /* 0x000fe200078e0202 */
[----:B------:R4:W-:Y:S01]  /*edb0*/  @!P5 ST.E.64 desc[UR36][R14.64], R60 ;  /* 0x0000003c0e00d985 */ /* 0x0009e2000c101b24 */
[----:B------:R-:W-:Y:S02]  /*edc0*/  ISETP.GE.AND P5, PT, R20, UR4, PT ;  /* 0x0000000414007c0c */ /* 0x000fe4000bfa6270 */
[C---:B------:R-:W-:Y:S01]  /*edd0*/  VIADD R19, R0.reuse, 0x70 ;  /* 0x0000007000137836 */ /* 0x040fe20000000000 */
[----:B------:R5:W-:Y:S01]  /*ede0*/  @!P6 ST.E.64 desc[UR36][R16.64], R64 ;  /* 0x000000401000e985 */ /* 0x000be2000c101b24 */
[----:B------:R-:W-:Y:S01]  /*edf0*/  VIADD R21, R0, 0x80 ;  /* 0x0000008000157836 */ /* 0x000fe20000000000 */
[----:B------:R-:W-:-:S02]  /*ee00*/  @!P0 LEA.HI R24, R24, R24, RZ, 0x1 ;  /* 0x0000001818188211 */ /* 0x000fc400078f08ff */
[----:B------:R-:W-:Y:S02]  /*ee10*/  ISETP.GE.AND P6, PT, R19, UR4, PT ;  /* 0x0000000413007c0c */ /* 0x000fe4000bfc6270 */
[----:B------:R-:W-:Y:S02]  /*ee20*/  ISETP.GE.AND P4, PT, R21, UR4, PT ;  /* 0x0000000415007c0c */ /* 0x000fe4000bf86270 */
[----:B-1----:R-:W-:Y:S01]  /*ee30*/  @!P1 LOP3.LUT R9, R23, 0xfffffffe, RZ, 0xc0, !PT ;  /* 0xfffffffe17099812 */ /* 0x002fe200078ec0ff */
[----:B------:R-:W-:Y:S01]  /*ee40*/  VIADD R23, R0, 0x90 ;  /* 0x0000009000177836 */ /* 0x000fe20000000000 */
[----:B--2---:R-:W-:Y:S01]  /*ee50*/  @!P0 LOP3.LUT R11, R24, 0xfffffffe, RZ, 0xc0, !PT ;  /* 0xfffffffe180b8812 */ /* 0x004fe200078ec0ff */
        /* <DEDUP_REMOVED lines=16> */
[----:B-----5:R-:W-:Y:S01]  /*ef60*/  @!P3 LOP3.LUT R17, R22, 0xfffffffe, RZ, 0xc0, !PT ;  /* 0xfffffffe1611b812 */ /* 0x020fe200078ec0ff */
[----:B------:R-:W-:Y:S01]  /*ef70*/  VIADD R22, R0, 0xc0 ;  /* 0x000000c000167836 */ /* 0x000fe20000000000 */
[----:B------:R-:W-:Y:S01]  /*ef80*/  ISETP.GE.AND P0, PT, R23, UR4, PT ;  /* 0x0000000417007c0c */ /* 0x000fe2000bf06270 */
[----:B-1----:R-:W-:Y:S01]  /*ef90*/  @!P2 IMAD.WIDE R8, R13, 0x4, R2 ;  /* 0x000000040d08a825 */ /* 0x002fe200078e0202 */
[----:B------:R-:W-:-:S03]  /*efa0*/  ISETP.GE.AND P1, PT, R24, UR4, PT ;  /* 0x0000000418007c0c */ /* 0x000fc6000bf26270 */
[--C-:B--2---:R-:W-:Y:S01]  /*efb0*/  @!P6 IMAD.WIDE R10, R19, 0x4, R2.reuse ;  /* 0x00000004130ae825 */ /* 0x104fe200078e0202 */
        /* <DEDUP_REMOVED lines=17> */
[----:B-1----:R-:W-:Y:S02]  /*f0d0*/  @!P0 LOP3.LUT R9, R23, 0xfffffffe, RZ, 0xc0, !PT ;  /* 0xfffffffe17098812 */ /* 0x002fe400078ec0ff */
[----:B------:R-:W-:Y:S02]  /*f0e0*/  @!P2 LEA.HI R18, R18, R18, RZ, 0x1 ;  /* 0x000000121212a211 */ /* 0x000fe400078f08ff */
[----:B--2---:R-:W-:Y:S01]  /*f0f0*/  @!P1 LOP3.LUT R11, R24, 0xfffffffe, RZ, 0xc0, !PT ;  /* 0xfffffffe180b9812 */ /* 0x004fe200078ec0ff */
[--C-:B------:R-:W-:Y:S01]  /*f100*/  @!P0 IMAD.WIDE R8, R9, 0x4, R2.reuse ;  /* 0x0000000409088825 */ /* 0x100fe200078e0202 */
[----:B------:R-:W-:Y:S02]  /*f110*/  @!P4 LEA.HI R20, R20, R20, RZ, 0x1 ;  /* 0x000000141414c211 */ /* 0x000fe400078f08ff */
        /* <DEDUP_REMOVED lines=16> */
[--C-:B-1----:R-:W-:Y:S01]  /*f220*/  @!P3 IMAD.WIDE R8, R19, 0x4, R2.reuse ;  /* 0x000000041308b825 */ /* 0x102fe200078e0202 */
[----:B------:R-:W-:Y:S02]  /*f230*/  IADD3 R19, R0, 0xd0, RZ ;  /* 0x000000d000137810 */ /* 0x000fe40007ffe0ff */
[----:B------:R-:W-:Y:S01]  /*f240*/  ISETP.GE.AND P2, PT, R20, UR4, PT ;  /* 0x0000000414007c0c */ /* 0x000fe2000bf46270 */
[--C-:B--2---:R-:W-:Y:S01]  /*f250*/  @!P4 IMAD.WIDE R10, R15, 0x4, R2.reuse ;  /* 0x000000040f0ac825 */ /* 0x104fe200078e0202 */
[----:B------:R1:W-:Y:S01]  /*f260*/  @!P3 ST.E.64 desc[UR36][R8.64], R108 ;  /* 0x0000006c0800b985 */ /* 0x0003e2000c101b24 */
[----:B------:R-:W-:Y:S02]  /*f270*/  ISETP.GE.AND P1, PT, R19, UR4, PT ;  /* 0x0000000413007c0c */ /* 0x000fe4000bf26270 */
[--C-:B------:R-:W-:Y:S01]  /*f280*/  @!P5 IMAD.WIDE R14, R21, 0x4, R2.reuse ;  /* 0x00000004150ed825 */ /* 0x100fe200078e0202 */
[----:B------:R2:W-:Y:S03]  /*f290*/  @!P4 ST.E.64 desc[UR36][R10.64], R112 ;  /* 0x000000700a00c985 */ /* 0x0005e6000c101b24 */
[----:B------:R-:W-:Y:S01]  /*f2a0*/  @!P6 IMAD.WIDE R16, R17, 0x4, R2 ;  /* 0x000000041110e825 */ /* 0x000fe200078e0202 */
[----:B------:R4:W-:Y:S01]  /*f2b0*/  @!P5 ST.E.64 desc[UR36][R14.64], R116 ;  /* 0x000000740e00d985 */ /* 0x0009e2000c101b24 */
[----:B------:R-:W-:-:S02]  /*f2c0*/  @!P0 LEA.HI R18, R18, R18, RZ, 0x1 ;  /* 0x0000001212128211 */ /* 0x000fc400078f08ff */
[C---:B------:R-:W-:Y:S01]  /*f2d0*/  VIADD R21, R0.reuse, 0xe0 ;  /* 0x000000e000157836 */ /* 0x040fe20000000000 */
[----:B------:R5:W-:Y:S01]  /*f2e0*/  @!P6 ST.E.64 desc[UR36][R16.64], R120 ;  /* 0x000000781000e985 */ /* 0x000be2000c101b24 */
[C---:B---3--:R-:W-:Y:S01]  /*f2f0*/  VIADD R12, R0.reuse, 0xe8 ;  /* 0x000000e8000c7836 */ /* 0x048fe20000000000 */
[----:B------:R-:W-:Y:S01]  /*f300*/  @!P1 LEA.HI R19, R19, R19, RZ, 0x1 ;  /* 0x0000001313139211 */ /* 0x000fe200078f08ff */
[C---:B-1----:R-:W-:Y:S01]  /*f310*/  VIADD R9, R0.reuse, 0xf8 ;  /* 0x000000f800097836 */ /* 0x042fe20000000000 */
[----:B------:R-:W-:Y:S01]  /*f320*/  ISETP.GE.AND P3, PT, R21, UR4, PT ;  /* 0x0000000415007c0c */ /* 0x000fe2000bf66270 */
[----:B------:R-:W-:Y:S01]  /*f330*/  VIADD R13, R0, 0xf0 ;  /* 0x000000f0000d7836 */ /* 0x000fe20000000000 */
[----:B------:R-:W-:Y:S02]  /*f340*/  ISETP.GE.AND P4, PT, R12, UR4, PT ;  /* 0x000000040c007c0c */ /* 0x000fe4000bf86270 */
[----:B------:R-:W-:Y:S02]  /*f350*/  ISETP.GE.AND P6, PT, R9, UR4, PT ;  /* 0x0000000409007c0c */ /* 0x000fe4000bfc6270 */
[----:B------:R-:W-:-:S02]  /*f360*/  ISETP.GE.AND P5, PT, R13, UR4, PT ;  /* 0x000000040d007c0c */ /* 0x000fc4000bfa6270 */
[----:B------:R-:W-:Y:S02]  /*f370*/  @!P2 LEA.HI R20, R20, R20, RZ, 0x1 ;  /* 0x000000141414a211 */ /* 0x000fe400078f08ff */
[----:B--2---:R-:W-:-:S03]  /*f380*/  @!P1 LOP3.LUT R11, R19, 0xfffffffe, RZ, 0xc0, !PT ;  /* 0xfffffffe130b9812 */ /* 0x004fc600078ec0ff */
[----:B------:R-:W-:Y:S02]  /*f390*/  @!P3 LEA.HI R21, R21, R21, RZ, 0x1 ;  /* 0x000000151515b211 */ /* 0x000fe400078f08ff */
[----:B------:R-:W-:Y:S02]  /*f3a0*/  @!P4 LEA.HI R12, R12, R12, RZ, 0x1 ;  /* 0x0000000c0c0cc211 */ /* 0x000fe400078f08ff */
[----:B------:R-:W-:Y:S02]  /*f3b0*/  @!P6 LEA.HI R10, R9, R9, RZ, 0x1 ;  /* 0x00000009090ae211 */ /* 0x000fe400078f08ff */
[----:B------:R-:W-:Y:S02]  /*f3c0*/  @!P5 LEA.HI R8, R13, R13, RZ, 0x1 ;  /* 0x0000000d0d08d211 */ /* 0x000fe400078f08ff */
[----:B------:R-:W-:Y:S02]  /*f3d0*/  @!P0 LOP3.LUT R9, R18, 0xfffffffe, RZ, 0xc0, !PT ;  /* 0xfffffffe12098812 */ /* 0x000fe400078ec0ff */
[----:B------:R-:W-:-:S02]  /*f3e0*/  @!P2 LOP3.LUT R13, R20, 0xfffffffe, RZ, 0xc0, !PT ;  /* 0xfffffffe140da812 */ /* 0x000fc400078ec0ff */
[----:B----4-:R-:W-:Y:S02]  /*f3f0*/  @!P3 LOP3.LUT R15, R21, 0xfffffffe, RZ, 0xc0, !PT ;  /* 0xfffffffe150fb812 */ /* 0x010fe400078ec0ff */
[----:B-----5:R-:W-:Y:S01]  /*f400*/  @!P4 LOP3.LUT R17, R12, 0xfffffffe, RZ, 0xc0, !PT ;  /* 0xfffffffe0c11c812 */ /* 0x020fe200078ec0ff */
        /* <DEDUP_REMOVED lines=16> */
.L_x_4278:
[----:B------:R-:W-:Y:S05]  /*f510*/  BSYNC B0 ;  /* 0x0000000000007941 */ /* 0x000fea0003800000 */
.L_x_4277:
[----:B------:R-:W-:Y:S01]  /*f520*/  VIADD R7, R7, 0x8 ;  /* 0x0000000807077836 */ /* 0x000fe20000000000 */
[----:B-1-3--:R3:W4:Y:S04]  /*f530*/  SHFL.IDX PT, R3, R5, 0x1, 0x1c1f ;  /* 0x003c1f0005037f89 */ /* 0x00a72800000e0000 */
[----:B------:R-:W-:Y:S01]  /*f540*/  ISETP.GE.AND P0, PT, R7, R6, PT ;  /* 0x000000060700720c */ /* 0x000fe20003f06270 */
[----:B--2---:R3:W2:-:S12]  /*f550*/  SHFL.IDX PT, R2, R4, 0x1, 0x1c1f ;  /* 0x003c1f0004027f89 */ /* 0x00469800000e0000 */
[----:B---3--:R-:W-:Y:S05]  /*f560*/  @P0 BRA `(.L_x_4229) ;  /* 0x0000005400b80947 */ /* 0x008fea0003800000 */
        /* <DEDUP_REMOVED lines=14> */
[----:B------:R-:W-:-:S02]  /*f650*/  VIADD R16, R0, 0x48 ;  /* 0x0000004800107836 */ /* 0x000fc40000000000 */
[C---:B------:R-:W-:Y:S01]  /*f660*/  @!P0 LEA.HI R4, R0.reuse, R0, RZ, 0x1 ;  /* 0x0000000000048211 */ /* 0x040fe200078f08ff */
[C---:B------:R-:W-:Y:S01]  /*f670*/  VIADD R18, R0.reuse, 0x50 ;  /* 0x0000005000127836 */ /* 0x040fe20000000000 */
[----:B------:R-:W-:Y:S01]  /*f680*/  @!P1 LEA.HI R6, R5, R5, RZ, 0x1 ;  /* 0x0000000505069211 */ /* 0x000fe200078f08ff */
[C---:B------:R-:W-:Y:S01]  /*f690*/  VIADD R19, R0.reuse, 0x58 ;  /* 0x0000005800137836 */ /* 0x040fe20000000000 */
[----:B------:R-:W-:Y:S01]  /*f6a0*/  @!P2 LEA.HI R8, R7, R7, RZ, 0x1 ;  /* 0x000000070708a211 */ /* 0x000fe200078f08ff */
[----:B------:R-:W-:Y:S01]  /*f6b0*/  VIADD R20, R0, 0x80 ;  /* 0x0000008000147836 */ /* 0x000fe20000000000 */
[----:B------:R-:W-:Y:S02]  /*f6c0*/  @!P0 LOP3.LUT R5, R4, 0xfffffffe, RZ, 0xc0, !PT ;  /* 0xfffffffe04058812 */ /* 0x000fe400078ec0ff */
[----:B------:R-:W-:Y:S02]  /*f6d0*/  @!P1 LOP3.LUT R7, R6, 0xfffffffe, RZ, 0xc0, !PT ;  /* 0xfffffffe06079812 */ /* 0x000fe400078ec0ff */
[----:B------:R-:W-:Y:S01]  /*f6e0*/  @!P2 LOP3.LUT R9, R8, 0xfffffffe, RZ, 0xc0, !PT ;  /* 0xfffffffe0809a812 */ /* 0x000fe200078ec0ff */
[----:B--2-4-:R-:W-:Y:S01]  /*f6f0*/  @!P0 IMAD.WIDE R4, R5, 0x4, R2 ;  /* 0x0000000405048825 */ /* 0x014fe200078e0202 */
        /* <DEDUP_REMOVED lines=13> */
[----:B-1----:R-:W-:Y:S02]  /*f7d0*/  @!P5 LOP3.LUT R5, R10, 0xfffffffe, RZ, 0xc0, !PT ;  /* 0xfffffffe0a05d812 */ /* 0x002fe400078ec0ff */
[----:B------:R-:W-:Y:S02]  /*f7e0*/  @!P0 LEA.HI R12, R12, R12, RZ, 0x1 ;  /* 0x0000000c0c0c8211 */ /* 0x000fe400078f08ff */
[----:B--2---:R-:W-:Y:S01]  /*f7f0*/  @!P6 LOP3.LUT R7, R11, 0xfffffffe, RZ, 0xc0, !PT ;  /* 0xfffffffe0b07e812 */ /* 0x004fe200078ec0ff */
[----:B------:R-:W-:Y:S01]  /*f800*/  @!P5 IMAD.WIDE R4, R5, 0x4, R2 ;  /* 0x000000040504d825 */ /* 0x000fe200078e0202 */
[----:B------:R-:W-:-:S02]  /*f810*/  @!P1 LEA.HI R13, R13, R13, RZ, 0x1 ;  /* 0x0000000d0d0d9211 */ /* 0x000fc400078f08ff */
[----:B------:R-:W-:Y:S01]  /*f820*/  @!P2 LEA.HI R14, R14, R14, RZ, 0x1 ;  /* 0x0000000e0e0ea211 */ /* 0x000fe200078f08ff */
[----:B------:R-:W-:Y:S01]  /*f830*/  @!P6 IMAD.WIDE R6, R7, 0x4, R2 ;  /* 0x000000040706e825 */ /* 0x000fe200078e0202 */
[----:B------:R-:W-:Y:S01]  /*f840*/  @!P4 LEA.HI R16, R16, R16, RZ, 0x1 ;  /* 0x000000101010c211 */ /* 0x000fe200078f08ff */
[----:B------:R1:W-:Y:S01]  /*f850*/  @!P5 ST.E.64 desc[UR36][R4.64], R38 ;  /* 0x000000260400d985 */ /* 0x0003e2000c101b24 */
[----:B---3--:R-:W-:Y:S02]  /*f860*/  @!P0 LOP3.LUT R9, R12, 0xfffffffe, RZ, 0xc0, !PT ;  /* 0xfffffffe0c098812 */ /* 0x008fe400078ec0ff */
[----:B------:R-:W-:Y:S01]  /*f870*/  @!P1 LOP3.LUT R13, R13, 0xfffffffe, RZ, 0xc0, !PT ;  /* 0xfffffffe0d0d9812 */ /* 0x000fe200078ec0ff */
[----:B------:R2:W-:Y:S01]  /*f880*/  @!P6 ST.E.64 desc[UR36][R6.64], R42 ;  /* 0x0000002a0600e985 */ /* 0x0005e2000c101b24 */
[----:B------:R-:W-:Y:S02]  /*f890*/  @!P2 LOP3.LUT R11, R14, 0xfffffffe, RZ, 0xc0, !PT ;  /* 0xfffffffe0e0ba812 */ /* 0x000fe400078ec0ff */
[----:B------:R-:W-:-:S02]  /*f8a0*/  @!P3 LOP3.LUT R15, R15, 0xfffffffe, RZ, 0xc0, !PT ;  /* 0xfffffffe0f0fb812 */ /* 0x000fc400078ec0ff */
[----:B------:R-:W-:Y:S01]  /*f8b0*/  @!P4 LOP3.LUT R17, R16, 0xfffffffe, RZ, 0xc0, !PT ;  /* 0xfffffffe1011c812 */ /* 0x000fe200078ec0ff */
[----:B------:R-:W-:Y:S01]  /*f8c0*/  VIADD R16, R0, 0x70 ;  /* 0x0000007000107836 */ /* 0x000fe20000000000 */
[----:B------:R-:W-:Y:S02]  /*f8d0*/  ISETP.GE.AND P5, PT, R18, UR4, PT ;  /* 0x0000000412007c0c */ /* 0x000fe4000bfa6270 */
[----:B------:R-:W-:Y:S01]  /*f8e0*/  ISETP.GE.AND P6, PT, R19, UR4, PT ;  /* 0x0000000413007c0c */ /* 0x000fe2000bfc6270 */
[----:B-1----:R-:W-:Y:S01]  /*f8f0*/  @!P0 IMAD.WIDE R4, R9, 0x4, R2 ;  /* 0x0000000409048825 */ /* 0x002fe200078e0202 */
[----:B------:R-:W-:-:S03]  /*f900*/  IADD3 R14, R0, 0x60, RZ ;  /* 0x00000060000e7810 */ /* 0x000fc60007ffe0ff */
[--C-:B--2---:R-:W-:Y:S01]  /*f910*/  @!P1 IMAD.WIDE R6, R13, 0x4, R2.reuse ;  /* 0x000000040d069825 */ /* 0x104fe200078e0202 */
        /* <DEDUP_REMOVED lines=17> */
[----:B-1----:R-:W-:Y:S01]  /*fa30*/  @!P5 LOP3.LUT R5, R18, 0xfffffffe, RZ, 0xc0, !PT ;  /* 0xfffffffe1205d812 */ /* 0x002fe200078ec0ff */
[C---:B------:R-:W-:Y:S01]  /*fa40*/  VIADD R18, R0.reuse, 0x88 ;  /* 0x0000008800127836 */ /* 0x040fe20000000000 */
[----:B--2---:R-:W-:Y:S01]  /*fa50*/  @!P6 LOP3.LUT R7, R19, 0xfffffffe, RZ, 0xc0, !PT ;  /* 0xfffffffe1307e812 */ /* 0x004fe200078ec0ff */
        /* <DEDUP_REMOVED lines=9> */
[----:B---3--:R-:W-:Y:S01]  /*faf0*/  @!P4 LOP3.LUT R9, R14, 0xfffffffe, RZ, 0xc0, !PT ;  /* 0xfffffffe0e09c812 */ /* 0x008fe200078ec0ff */
[----:B------:R2:W-:Y:S01]  /*fb00*/  @!P6 ST.E.64 desc[UR36][R6.64], R70 ;  /* 0x000000460600e985 */ /* 0x0005e2000c101b24 */
[----:B------:R-:W-:Y:S01]  /*fb10*/  @!P3 LOP3.LUT R15, R15, 0xfffffffe, RZ, 0xc0, !PT ;  /* 0xfffffffe0f0fb812 */ /* 0x000fe200078ec0ff */
[----:B------:R-:W-:Y:S01]  /*fb20*/  VIADD R14, R0, 0x98 ;  /* 0x00000098000e7836 */ /* 0x000fe20000000000 */
[----:B----4-:R-:W-:Y:S02]  /*fb30*/  @!P2 LOP3.LUT R11, R16, 0xfffffffe, RZ, 0xc0, !PT ;  /* 0xfffffffe100ba812 */ /* 0x010fe400078ec0ff */
[----:B------:R-:W-:Y:S02]  /*fb40*/  @!P1 LOP3.LUT R17, R17, 0xfffffffe, RZ, 0xc0, !PT ;  /* 0xfffffffe11119812 */ /* 0x000fe400078ec0ff */
[----:B-----5:R-:W-:Y:S01]  /*fb50*/  @!P0 LOP3.LUT R13, R20, 0xfffffffe, RZ, 0xc0, !PT ;  /* 0xfffffffe140d8812 */ /* 0x020fe200078ec0ff */
[----:B------:R-:W-:Y:S01]  /*fb60*/  VIADD R20, R0, 0xb8 ;  /* 0x000000b800147836 */ /* 0x000fe20000000000 */
[----:B------:R-:W-:Y:S01]  /*fb70*/  ISETP.GE.AND P6, PT, R18, UR4, PT ;  /* 0x0000000412007c0c */ /* 0x000fe2000bfc6270 */
[----:B-1----:R-:W-:Y:S01]  /*fb80*/  @!P4 IMAD.WIDE R4, R9, 0x4, R2 ;  /* 0x000000040904c825 */ /* 0x002fe200078e0202 */
[----:B------:R-:W-:-:S02]  /*fb90*/  ISETP.GE.AND P5, PT, R19, UR4, PT ;  /* 0x0000000413007c0c */ /* 0x000fc4000bfa6270 */
[----:B------:R-:W-:Y:S01]  /*fba0*/  IADD3 R16, R0, 0xa8, RZ ;  /* 0x000000a800107810 */ /* 0x000fe20007ffe0ff */
[--C-:B--2---:R-:W-:Y:S01]  /*fbb0*/  @!P3 IMAD.WIDE R6, R15, 0x4, R2.reuse ;  /* 0x000000040f06b825 */ /* 0x104fe200078e0202 */
        /* <DEDUP_REMOVED lines=33> */
[----:B----4-:R-:W-:Y:S01]  /*fdd0*/  @!P3 LOP3.LUT R11, R16, 0xfffffffe, RZ, 0xc0, !PT ;  /* 0xfffffffe100bb812 */ /* 0x010fe200078ec0ff */
[----:B------:R-:W-:Y:S01]  /*fde0*/  VIADD R16, R0, 0xe0 ;  /* 0x000000e000107836 */ /* 0x000fe20000000000 */
[----:B------:R-:W-:Y:S02]  /*fdf0*/  @!P2 LOP3.LUT R17, R17, 0xfffffffe, RZ, 0xc0, !PT ;  /* 0xfffffffe1111a812 */ /* 0x000fe400078ec0ff */
[----:B-----5:R-:W-:Y:S02]  /*fe00*/  @!P1 LOP3.LUT R13, R20, 0xfffffffe, RZ, 0xc0, !PT ;  /* 0xfffffffe140d9812 */ /* 0x020fe400078ec0ff */
[----:B------:R-:W-:Y:S01]  /*fe10*/  ISETP.GE.AND P5, PT, R18, UR4, PT ;  /* 0x0000000412007c0c */ /* 0x000fe2000bfa6270 */
[----:B-1----:R-:W-:Y:S01]  /*fe20*/  @!P0 IMAD.WIDE R4, R9, 0x4, R2 ;  /* 0x0000000409048825 */ /* 0x002fe200078e0202 */
[----:B------:R-:W-:-:S02]  /*fe30*/  ISETP.GE.AND P6, PT, R19, UR4, PT ;  /* 0x0000000413007c0c */ /* 0x000fc4000bfc6270 */
[----:B------:R-:W-:Y:S01]  /*fe40*/  IADD3 R20, R0, 0xf0, RZ ;  /* 0x000000f000147810 */ /* 0x000fe20007ffe0ff */
        /* <DEDUP_REMOVED lines=14> */
[C---:B------:R-:W-:Y:S01]  /*ff30*/  VIADD R17, R0.reuse, 0xe8 ;  /* 0x000000e800117836 */ /* 0x040fe20000000000 */
[----:B------:R-:W-:Y:S01]  /*ff40*/  @!P6 LEA.HI R19, R19, R19, RZ, 0x1 ;  /* 0x000000131313e211 */ /* 0x000fe200078f08ff */
[----:B------:R-:W-:Y:S01]  /*ff50*/  VIADD R0, R0, 0xf8 ;  /* 0x000000f800007836 */ /* 0x000fe20000000000 */
[----:B------:R-:W-:Y:S02]  /*ff60*/  ISETP.GE.AND P1, PT, R15, UR4, PT ;  /* 0x000000040f007c0c */ /* 0x000fe4000bf26270 */
[----:B------:R-:W-:-:S02]  /*ff70*/  ISETP.GE.AND P3, PT, R17, UR4, PT ;  /* 0x0000000411007c0c */ /* 0x000fc4000bf66270 */
[----:B-1----:R-:W-:Y:S02]  /*ff80*/  @!P5 LOP3.LUT R5, R18, 0xfffffffe, RZ, 0xc0, !PT ;  /* 0xfffffffe1205d812 */ /* 0x002fe400078ec0ff */
[----:B--2---:R-:W-:Y:S02]  /*ff90*/  @!P6 LOP3.LUT R7, R19, 0xfffffffe, RZ, 0xc0, !PT ;  /* 0xfffffffe1307e812 */ /* 0x004fe400078ec0ff */
        /* <DEDUP_REMOVED lines=10> */
[----:B------:R-:W-:Y:S02]  /*10040*/  @!P1 LOP3.LUT R15, R15, 0xfffffffe, RZ, 0xc0, !PT ;  /* 0xfffffffe0f0f9812 */ /* 0x000fe400078ec0ff */
[----:B----4-:R-:W-:Y:S02]  /*10050*/  @!P2 LOP3.LUT R11, R16, 0xfffffffe, RZ, 0xc0, !PT ;  /* 0xfffffffe100ba812 */ /* 0x010fe400078ec0ff */
[----:B------:R-:W-:Y:S02]  /*10060*/  @!P3 LOP3.LUT R17, R17, 0xfffffffe, RZ, 0xc0, !PT ;  /* 0xfffffffe1111b812 */ /* 0x000fe400078ec0ff */
[----:B-----5:R-:W-:Y:S01]  /*10070*/  @!P4 LOP3.LUT R13, R20, 0xfffffffe, RZ, 0xc0, !PT ;  /* 0xfffffffe140dc812 */ /* 0x020fe200078ec0ff */
[----:B-1----:R-:W-:-:S04]  /*10080*/  @!P0 IMAD.WIDE R4, R9, 0x4, R2 ;  /* 0x0000000409048825 */ /* 0x002fc800078e0202 */
[--C-:B--2---:R-:W-:Y:S01]  /*10090*/  @!P1 IMAD.WIDE R6, R15, 0x4, R2.reuse ;  /* 0x000000040f069825 */ /* 0x104fe200078e0202 */
        /* <DEDUP_REMOVED lines=15> */
.L_x_4275:
        /* <DEDUP_REMOVED lines=8> */
[----:B--2---:R-:W-:Y:S02]  /*10210*/  IMAD R3, R6, UR4, RZ ;  /* 0x0000000406037c24 */ /* 0x004fe4000f8e02ff */
[----:B------:R-:W-:-:S05]  /*10220*/  VIADD R0, R0, 0xffffff80 ;  /* 0xffffff8000007836 */ /* 0x000fca0000000000 */
[----:B------:R-:W-:-:S13]  /*10230*/  ISETP.GE.AND P0, PT, R0, R3, PT ;  /* 0x000000030000720c */ /* 0x000fda0003f06270 */
[----:B------:R-:W-:Y:S05]  /*10240*/  @P0 BRA `(.L_x_4229) ;  /* 0x0000004800800947 */ /* 0x000fea0003800000 */
[----:B------:R-:W2:Y:S01]  /*10250*/  LDL R4, [R1] ;  /* 0x0000000001047983 */ /* 0x000ea20000100800 */
[----:B------:R-:W-:Y:S01]  /*10260*/  ISETP.NE.AND P0, PT, R6, 0x1, PT ;  /* 0x000000010600780c */ /* 0x000fe20003f05270 */
[----:B------:R-:W1:Y:S01]  /*10270*/  S2UR UR7, SR_CTAID.Z ;  /* 0x00000000000779c3 */ /* 0x000e620000002700 */
[----:B------:R-:W-:Y:S01]  /*10280*/  ULDC.64 UR8, c[0x0][0xcd0] ;  /* 0x0003340000087ab9 */ /* 0x000fe20000000a00 */
[----:B------:R-:W-:-:S06]  /*10290*/  IMAD.MOV.U32 R5, RZ, RZ, R0 ;  /* 0x000000ffff057224 */ /* 0x000fcc00078e0000 */
[----:B------:R-:W3:Y:S08]  /*102a0*/  LDC.64 R10, c[0x0][0xcd8] ;  /* 0x00033600ff0a7b82 */ /* 0x000ef00000000a00 */
[----:B------:R-:W4:Y:S08]  /*102b0*/  @P0 LDC R7, c[0x0][0xcec] ;  /* 0x00033b00ff070b82 */ /* 0x000f300000000800 */
[----:B------:R-:W5:Y:S08]  /*102c0*/  @P0 LDC R9, c[0x0][0xcf0] ;  /* 0x00033c00ff090b82 */ /* 0x000f700000000800 */
[----:B------:R-:W0:Y:S08]  /*102d0*/  S2UR UR10, SR_CTAID.Y ;  /* 0x00000000000a79c3 */ /* 0x000e300000002600 */
[----:B------:R-:W0:Y:S01]  /*102e0*/  LDC R8, c[0x0][0xd50] ;  /* 0x00035400ff087b82 */ /* 0x000e220000000800 */
[----:B--2---:R-:W-:Y:S01]  /*102f0*/  R2UR UR11, R4 ;  /* 0x00000000040b72ca */ /* 0x004fe200000e0000 */
[----:B----4-:R-:W-:-:S05]  /*10300*/  @P0 IMAD.HI.U32 R4, R0, R7, RZ ;  /* 0x0000000700040227 */ /* 0x010fca00078e00ff */
[----:B-----5:R-:W-:-:S07]  /*10310*/  @P0 SHF.R.U32.HI R5, RZ, R9, R4 ;  /* 0x00000009ff050219 */ /* 0x020fce0000011604 */
[----:B------:R-:W-:Y:S02]  /*10320*/  USHF.R.S32.HI UR6, URZ, 0x1f, UR11 ;  /* 0x0000001f3f067899 */ /* 0x000fe4000801140b */
[----:B------:R-:W-:Y:S01]  /*10330*/  IADD3 R7, RZ, -UR11, RZ ;  /* 0x8000000bff077c10 */ /* 0x000fe2000fffe0ff */
[----:B------:R-:W-:Y:S02]  /*10340*/  UIMAD.WIDE.U32 UR4, UR11, UR8, URZ ;  /* 0x000000080b0472a5 */ /* 0x000fe4000f8e003f */
[----:B------:R-:W-:Y:S02]  /*10350*/  UIMAD UR6, UR6, UR8, URZ ;  /* 0x00000008060672a4 */ /* 0x000fe4000f8e023f */
[----:B-1----:R-:W-:Y:S01]  /*10360*/  USHF.R.S32.HI UR8, URZ, 0x1f, UR7 ;  /* 0x0000001f3f087899 */ /* 0x002fe20008011407 */
[----:B0-----:R-:W-:Y:S01]  /*10370*/  IMAD R9, R8, R7, UR10 ;  /* 0x0000000a08097e24 */ /* 0x001fe2000f8e0207 */
[----:B------:R-:W-:Y:S01]  /*10380*/  UIMAD UR6, UR11, UR9, UR6 ;  /* 0x000000090b0672a4 */ /* 0x000fe2000f8e0206 */
[----:B------:R-:W-:-:S02]  /*10390*/  IMAD.U32 R3, RZ, RZ, UR5 ;  /* 0x00000005ff037e24 */ /* 0x000fc4000f8e00ff */
[----:B------:R-:W-:Y:S01]  /*103a0*/  IMAD.U32 R2, RZ, RZ, UR4 ;  /* 0x00000004ff027e24 */ /* 0x000fe2000f8e00ff */
[----:B------:R-:W-:Y:S01]  /*103b0*/  UIADD3 UR6, UR5, UR6, URZ ;  /* 0x0000000605067290 */ /* 0x000fe2000fffe03f */
[----:B---3--:R-:W-:Y:S01]  /*103c0*/  IMAD R12, R10, UR8, RZ ;  /* 0x000000080a0c7c24 */ /* 0x008fe2000f8e02ff */
[----:B------:R-:W-:Y:S01]  /*103d0*/  SHF.R.S32.HI R4, RZ, 0x1f, R9 ;  /* 0x0000001fff047819 */ /* 0x000fe20000011409 */
[----:B------:R-:W-:Y:S01]  /*103e0*/  IMAD.MOV R7, RZ, RZ, -R5 ;  /* 0x000000ffff077224 */ /* 0x000fe200078e0a05 */
[----:B------:R-:W-:Y:S01]  /*103f0*/  ULDC.64 UR4, c[0x0][0xce0] ;  /* 0x0003380000047ab9 */ /* 0x000fe20000000a00 */
[----:B------:R-:W-:Y:S02]  /*10400*/  IMAD R11, R11, UR7, R12 ;  /* 0x000000070b0b7c24 */ /* 0x000fe4000f8e020c */
[----:B------:R-:W-:Y:S02]  /*10410*/  IMAD.U32 R3, RZ, RZ, UR6 ;  /* 0x00000006ff037e24 */ /* 0x000fe4000f8e00ff */
[----:B------:R-:W-:-:S02]  /*10420*/  IMAD R4, R4, UR4, RZ ;  /* 0x0000000404047c24 */ /* 0x000fc4000f8e02ff */
[----:B------:R-:W-:-:S04]  /*10430*/  IMAD.WIDE.U32 R2, R10, UR7, R2 ;  /* 0x000000070a027c25 */ /* 0x000fc8000f8e0002 */
[----:B------:R-:W-:Y:S02]  /*10440*/  IMAD.IADD R3, R11, 0x1, R3 ;  /* 0x000000010b037824 */ /* 0x000fe400078e0203 */
[----:B------:R-:W-:Y:S02]  /*10450*/  IMAD R7, R6, R7, R0 ;  /* 0x0000000706077224 */ /* 0x000fe400078e0200 */
[----:B------:R-:W-:-:S03]  /*10460*/  IMAD.WIDE.U32 R2, R9, UR4, R2 ;  /* 0x0000000409027c25 */ /* 0x000fc6000f8e0002 */
[----:B------:R-:W-:Y:S01]  /*10470*/  SHF.R.S32.HI R0, RZ, 0x1f, R7 ;  /* 0x0000001fff007819 */ /* 0x000fe20000011407 */
[----:B------:R-:W-:Y:S01]  /*10480*/  IMAD R4, R9, UR5, R4 ;  /* 0x0000000509047c24 */ /* 0x000fe2000f8e0204 */
[----:B------:R-:W-:Y:S01]  /*10490*/  SHF.R.S32.HI R9, RZ, 0x1f, R5 ;  /* 0x0000001fff097819 */ /* 0x000fe20000011405 */
[----:B------:R-:W-:Y:S01]  /*104a0*/  ULDC.64 UR4, c[0x0][0xcc8] ;  /* 0x0003320000047ab9 */ /* 0x000fe20000000a00 */
[----:B------:R-:W-:Y:S01]  /*104b0*/  IADD3 R2, P0, R5, R2, RZ ;  /* 0x0000000205027210 */ /* 0x000fe20007f1e0ff */
[----:B------:R-:W-:-:S03]  /*104c0*/  IMAD R0, R0, UR4, RZ ;  /* 0x0000000400007c24 */ /* 0x000fc6000f8e02ff */
[----:B------:R-:W-:Y:S01]  /*104d0*/  IADD3.X R3, R9, R3, R4, P0, !PT ;  /* 0x0000000309037210 */ /* 0x000fe200007fe404 */
        /* <DEDUP_REMOVED lines=9> */
.L_x_4227:
        /* <DEDUP_REMOVED lines=18> */
.L_x_4279:
[----:B------:R-:W-:Y:S01]  /*10690*/  ULDC UR43, c[0x0][0xd50] ;  /* 0x00035400002b7ab9 */ /* 0x000fe20000000800 */
[----:B------:R-:W-:Y:S01]  /*106a0*/  UMOV UR39, UR6 ;  /* 0x0000000600277c82 */ /* 0x000fe20008000000 */
[----:B------:R-:W-:-:S11]  /*106b0*/  UISETP.NE.AND UP0, UPT, UR43, 0x1, UPT ;  /* 0x000000012b00788c */ /* 0x000fd6000bf05270 */
[----:B------:R-:W-:Y:S01]  /*106c0*/  @UP0 ULDC UR4, c[0x0][0xd54] ;  /* 0x0003550000040ab9 */ /* 0x000fe20000000800 */
[----:B------:R-:W-:Y:S01]  /*106d0*/  @UP0 ULDC UR7, c[0x0][0xd58] ;  /* 0x0003560000070ab9 */ /* 0x000fe20000000800 */
[----:B------:R-:W-:-:S04]  /*106e0*/  UIMAD.WIDE.U32 UR4, UR6, UR4, URZ ;  /* 0x00000004060472a5 */ /* 0x000fc8000f8e003f */
[----:B------:R-:W-:-:S12]  /*106f0*/  @UP0 USHF.R.U32.HI UR39, URZ, UR7, UR5 ;  /* 0x000000073f270299 */ /* 0x000fd80008011605 */
.L_x_4280:
        /* <DEDUP_REMOVED lines=8> */
[----:B------:R-:W0:Y:S01]  /*10780*/  S2UR UR46, SR_CTAID.X ;  /* 0x00000000002e79c3 */ /* 0x000e220000002500 */
[----:B------:R-:W-:Y:S01]  /*10790*/  UISETP.NE.U32.AND UP0, UPT, UR4, URZ, UPT ;  /* 0x0000003f0400728c */ /* 0x000fe2000bf05070 */
[----:B------:R-:W-:Y:S01]  /*107a0*/  IMAD.MOV.U32 R30, RZ, RZ, RZ ;  /* 0x000000ffff1e7224 */ /* 0x000fe200078e00ff */
[----:B------:R-:W-:Y:S01]  /*107b0*/  ULDC UR6, c[0x0][0x448] ;  /* 0x0001120000067ab9 */ /* 0x000fe20000000800 */
[----:B------:R-:W-:Y:S01]  /*107c0*/  ULDC UR7, c[0x0][0x2f0] ;  /* 0x0000bc0000077ab9 */ /* 0x000fe20000000800 */
[----:B------:R-:W-:Y:S02]  /*107d0*/  UISETP.NE.AND.EX UP0, UPT, UR5, URZ, UPT, UP0 ;  /* 0x0000003f0500728c */ /* 0x000fe4000bf05300 */
[----:B------:R-:W-:-:S04]  /*107e0*/  UISETP.NE.AND UP1, UPT, UR6, 0x1, UPT ;  /* 0x000000010600788c */ /* 0x000fc8000bf25270 */
[----:B------:R-:W-:-:S05]  /*107f0*/  PLOP3.LUT P0, PT, PT, PT, UP0, 0x80, 0x0 ;  /* 0x000000000000781c */ /* 0x000fca0003f0f008 */
[----:B------:R-:W-:Y:S02]  /*10800*/  @UP0 ULDC.64 UR4, c[0x0][0xb20] ;  /* 0x0002c80000040ab9 */ /* 0x000fe40000000a00 */
[----:B------:R-:W-:Y:S01]  /*10810*/  @UP0 UIMAD.WIDE UR4, UR45, 0x4, UR4 ;  /* 0x000000042d0408a5 */ /* 0x000fe2000f8e0204 */
[----:B------:R-:W-:-:S05]  /*10820*/  @UP1 ULDC UR8, c[0x0][0x450] ;  /* 0x0001140000081ab9 */ /* 0x000fca0000000800 */
[----:B------:R-:W-:Y:S01]  /*10830*/  MOV R2, UR4 ;  /* 0x0000000400027c02 */ /* 0x000fe20008000f00 */
[----:B------:R-:W-:Y:S01]  /*10840*/  IMAD.U32 R3, RZ, RZ, UR5 ;  /* 0x00000005ff037e24 */ /* 0x000fe2000f8e00ff */
[----:B------:R-:W-:Y:S02]  /*10850*/  ULDC.64 UR4, c[0x0][0x418] ;  /* 0x0001060000047ab9 */ /* 0x000fe40000000a00 */
[----:B------:R-:W-:Y:S02]  /*10860*/  UISETP.NE.U32.AND UP0, UPT, UR4, URZ, UPT ;  /* 0x0000003f0400728c */ /* 0x000fe4000bf05070 */
[----:B0-----:R-:W-:Y:S01]  /*10870*/  ULEA UR6, UR46, 0x3f, 0x6 ;  /* 0x0000003f2e067891 */ /* 0x001fe2000f8e303f */
[----:B------:R0:W5:Y:S01]  /*10880*/  @P0 LDG.E R30, desc[UR36][R2.64] ;  /* 0x00000024021e0981 */ /* 0x000162000c1e1900 */
[----:B------:R-:W-:Y:S01]  /*10890*/  UISETP.NE.AND.EX UP0, UPT, UR5, URZ, UPT, UP0 ;  /* 0x0000003f0500728c */ /* 0x000fe2000bf05300 */
[----:B------:R-:W-:Y:S01]  /*108a0*/  ULDC UR4, c[0x0][0x424] ;  /* 0x0001090000047ab9 */ /* 0x000fe20000000800 */
[----:B------:R-:W-:-:S02]  /*108b0*/  UP2UR UR47, UPR, URZ, 0x2 ;  /* 0x000000023f2f7883 */ /* 0x000fc40008000000 */
[----:B------:R-:W-:Y:S02]  /*108c0*/  USEL UR40, UR4, 0x1, UP0 ;  /* 0x0000000104287887 */ /* 0x000fe40008000000 */
[----:B------:R-:W-:Y:S01]  /*108d0*/  USHF.R.U32.HI UR9, URZ, 0x10, UR43 ;  /* 0x000000103f097899 */ /* 0x000fe2000801162b */
[----:B------:R-:W-:Y:S01]  /*108e0*/  @UP1 ULDC UR4, c[0x0][0x44c] ;  /* 0x0001130000041ab9 */ /* 0x000fe20000000800 */
[----:B------:R-:W-:Y:S02]  /*108f0*/  UIMAD UR40, UR40, UR7, URZ ;  /* 0x00000007282872a4 */ /* 0x000fe4000f8e023f */
[----:B------:R-:W-:Y:S01]  /*10900*/  UIMAD.WIDE.U32 UR4, UR6, UR4, URZ ;  /* 0x00000004060472a5 */ /* 0x000fe2000f8e003f */
[----:B------:R-:W-:Y:S01]  /*10910*/  ULDC UR7, c[0x0][0x288] ;  /* 0x0000a20000077ab9 */ /* 0x000fe20000000800 */
[----:B------:R-:W-:Y:S02]  /*10920*/  UIADD3 UR4, UR40, 0x3f, URZ ;  /* 0x0000003f28047890 */ /* 0x000fe4000fffe03f */
[----:B------:R-:W-:-:S02]  /*10930*/  UIADD3 UR7, UR40, 0x40, -UR7 ;  /* 0x0000004028077890 */ /* 0x000fc4000fffe807 */
[----:B------:R-:W-:Y:S02]  /*10940*/  @UP1 USHF.R.U32.HI UR6, URZ, UR8, UR5 ;  /* 0x000000083f061299 */ /* 0x000fe40008011605 */
[----:B------:R-:W-:Y:S02]  /*10950*/  USHF.R.S32.HI UR5, URZ, 0x1f, UR4 ;  /* 0x0000001f3f057899 */ /* 0x000fe40008011404 */
[----:B------:R-:W-:Y:S02]  /*10960*/  UIADD3 UR7, UR7, UR6, URZ ;  /* 0x0000000607077290 */ /* 0x000fe4000fffe03f */
[----:B------:R-:W-:Y:S02]  /*10970*/  ULEA.HI UR5, UR5, UR4, URZ, 0x6 ;  /* 0x0000000405057291 */ /* 0x000fe4000f8f303f */
[----:B------:R-:W-:Y:S02]  /*10980*/  USHF.R.S32.HI UR6, URZ, 0x1f, UR7 ;  /* 0x0000001f3f067899 */ /* 0x000fe40008011407 */
[----:B------:R-:W-:-:S02]  /*10990*/  USHF.R.S32.HI UR41, URZ, 0x6, UR5 ;  /* 0x000000063f297899 */ /* 0x000fc40008011405 */
[----:B------:R-:W-:Y:S02]  /*109a0*/  ULEA.HI UR6, UR6, UR7, URZ, 0x6 ;  /* 0x0000000706067291 */ /* 0x000fe4000f8f303f */
[----:B------:R-:W-:Y:S02]  /*109b0*/  ULOP3.LUT UR43, UR43, 0xffff, URZ, 0xc0, !UPT ;  /* 0x0000ffff2b2b7892 */ /* 0x000fe4000f8ec03f */
[----:B------:R-:W-:Y:S01]  /*109c0*/  USHF.R.S32.HI UR42, URZ, 0x6, UR6 ;  /* 0x000000063f2a7899 */ /* 0x000fe20008011406 */
[----:B------:R-:W-:-:S03]  /*109d0*/  UMOV UR38, URZ ;  /* 0x0000003f00267c82 */ /* 0x000fc60008000000 */
[----:B------:R-:W-:-:S04]  /*109e0*/  UISETP.LT.AND UP0, UPT, UR41, UR42, UPT ;  /* 0x0000002a2900728c */ /* 0x000fc8000bf01270 */
[----:B------:R-:W-:Y:S02]  /*109f0*/  USEL UR11, UR41, UR42, UP0 ;  /* 0x0000002a290b7287 */ /* 0x000fe40008000000 */
[----:B------:R-:W-:Y:S02]  /*10a00*/  UISETP.NE.AND UP0, UPT, UR9, URZ, UPT ;  /* 0x0000003f0900728c */ /* 0x000fe4000bf05270 */
[----:B------:R-:W-:-:S06]  /*10a10*/  UISETP.GE.AND UP1, UPT, UR11, 0x1, UPT ;  /* 0x000000010b00788c */ /* 0x000fcc000bf26270 */
[----:B------:R-:W-:-:S03]  /*10a20*/  PLOP3.LUT P0, PT, PT, PT, UP1, 0x80, 0x0 ;  /* 0x000000000000781c */ /* 0x000fc60003f0f018 */
[----:B------:R-:W-:-:S10]  /*10a30*/  @!UP0 ULDC UR9, c[0x0][0xae8] ;  /* 0x0002ba0000098ab9 */ /* 0x000fd40000000800 */
        /* <DEDUP_REMOVED lines=31> */
.L_x_4282:
        /* <DEDUP_REMOVED lines=31> */
.L_x_4283:
        /* <DEDUP_REMOVED lines=20> */
.L_x_4285:
[----:B------:R0:W1:Y:S01]  /*10f60*/  LDC.64 R2, c[0x4][R16] ;  /* 0x0100000010027b82 */ /* 0x0000620000000a00 */
[----:B------:R-:W-:Y:S01]  /*10f70*/  ULDC.64 UR4, c[0x4][0x90] ;  /* 0x0100240000047ab9 */ /* 0x000fe20000000a00 */
[----:B------:R-:W-:Y:S01]  /*10f80*/  ULDC.64 UR6, c[0x4][0x98] ;  /* 0x0100260000067ab9 */ /* 0x000fe20000000a00 */
[----:B------:R-:W-:Y:S01]  /*10f90*/  IMAD.U32 R4, RZ, RZ, UR4 ;  /* 0x00000004ff047e24 */ /* 0x000fe2000f8e00ff */
        /* <DEDUP_REMOVED lines=11> */
.L_x_4284:
        /* <DEDUP_REMOVED lines=8> */
[----:B------:R-:W-:Y:S01]  /*110d0*/  MOV R2, UR4 ;  /* 0x0000000400027c02 */ /* 0x000fe20008000f00 */
[----:B------:R-:W-:Y:S01]  /*110e0*/  IMAD.U32 R3, RZ, RZ, UR5 ;  /* 0x00000005ff037e24 */ /* 0x000fe2000f8e00ff */
[C---:B------:R-:W-:Y:S01]  /*110f0*/  LOP3.LUT R6, R24.reuse, 0x7f, RZ, 0xc0, !PT ;  /* 0x0000007f18067812 */ /* 0x040fe200078ec0ff */
[----:B------:R-:W-:Y:S01]  /*11100*/  IMAD.SHL.U32 R0, R24, 0x10, RZ ;  /* 0x0000001018007824 */ /* 0x000fe200078e00ff */
[----:B------:R-:W-:Y:S01]  /*11110*/  LEA R18, R29, 0xffffffc0, 0x6 ;  /* 0xffffffc01d127811 */ /* 0x000fe200078e30ff */
[----:B------:R-:W-:Y:S01]  /*11120*/  ULDC UR4, c[0x0][0x320] ;  /* 0x0000c80000047ab9 */ /* 0x000fe20000000800 */
[----:B------:R1:W2:Y:S01]  /*11130*/  @P0 LDG.E R25, desc[UR36][R2.64] ;  /* 0x0000002402190981 */ /* 0x0002a2000c1e1900 */
[----:B------:R-:W-:Y:S02]  /*11140*/  SHF.R.U32.HI R5, RZ, 0x3, R6 ;  /* 0x00000003ff057819 */ /* 0x000fe40000011606 */
[----:B------:R-:W-:Y:S02]  /*11150*/  LOP3.LUT R4, R0, 0x70, RZ, 0xc0, !PT ;  /* 0x0000007000047812 */ /* 0x000fe400078ec0ff */
[----:B0-----:R-:W-:-:S02]  /*11160*/  ISETP.NE.AND P1, PT, R11, 0x1, PT ;  /* 0x000000010b00780c */ /* 0x001fc40003f25270 */
        /* <DEDUP_REMOVED lines=72> */
.L_x_4332:
[----:B------:R-:W2:Y:S01]  /*115f0*/  LDL R0, [R1+0x4] ;  /* 0x0000040001007983 */ /* 0x000ea20000100800 */
[----:B------:R-:W-:Y:S01]  /*11600*/  ISETP.GT.U32.AND P1, PT, R31, 0x3f, PT ;  /* 0x0000003f1f00780c */ /* 0x000fe20003f24070 */
[----:B------:R-:W-:Y:S01]  /*11610*/  IMAD.U32 R23, RZ, RZ, UR39 ;  /* 0x00000027ff177e24 */ /* 0x000fe2000f8e00ff */
[----:B------:R-:W-:Y:S02]  /*11620*/  LOP3.LUT R16, R16, 0xfffffbff, RZ, 0xc0, !PT ;  /* 0xfffffbff10107812 */ /* 0x000fe400078ec0ff */
[----:B------:R-:W-:Y:S02]  /*11630*/  LOP3.LUT R34, R3, R34, RZ, 0xfc, !PT ;  /* 0x0000002203227212 */ /* 0x000fe400078efcff */
        /* <DEDUP_REMOVED lines=11> */
.L_x_4287:
[----:B------:R-:W-:-:S05]  /*116f0*/  IMAD.MOV.U32 R0, RZ, RZ, 0x1 ;  /* 0x00000001ff007424 */ /* 0x000fca00078e00ff */
[----:B------:R-:W-:-:S04]  /*11700*/  SHF.L.U32 R0, R0, 0x1f, RZ ;  /* 0x0000001f00007819 */ /* 0x000fc800000006ff */
[----:B------:R-:W0:Y:S02]  /*11710*/  SYNCS.PHASECHK.TRANS64.TRYWAIT P0, [UR44+0x38840], R0 ;  /* 0x03884000ff0075a7 */ /* 0x000e24000800016c */
[----:B0-----:R-:W-:Y:S05]  /*11720*/  @!P0 BRA `(.L_x_4288) ;  /* 0x0000003800108947 */ /* 0x001fea0003800000 */
.L_x_4333:
        /* <DEDUP_REMOVED lines=58> */
.L_x_4343:
[----:B------:R-:W-:-:S13]  /*11ad0*/  ISETP.GE.AND P0, PT, R18, 0x31, PT ;  /* 0x000000311200780c */ /* 0x000fda0003f06270 */
[----:B0-2---:R-:W-:-:S04]  /*11ae0*/  @P0 LEA R2, P1, R22, R14, 0x1 ;  /* 0x0000000e16020211 */ /* 0x005fc800078208ff */
[----:B-1----:R-:W-:Y:S02]  /*11af0*/  @P0 IADD3.X R3, RZ, R5, RZ, P1, !PT ;  /* 0x00000005ff030210 */ /* 0x002fe40000ffe4ff */
[----:B------:R-:W-:-:S05]  /*11b00*/  @P0 LEA R5, R24, UR44, 0x1 ;  /* 0x0000002c18050c11 */ /* 0x000fca000f8e08ff */
        /* <DEDUP_REMOVED lines=11> */
.L_x_4290:
        /* <DEDUP_REMOVED lines=13> */
[----:B------:R-:W-:Y:S01]  /*11c90*/  MOV R12, 0x1 ;  /* 0x00000001000c7802 */ /* 0x000fe20000000f00 */
[----:B------:R-:W0:Y:S01]  /*11ca0*/  LDC.64 R2, c[0x4][R2] ;  /* 0x0100000002027b82 */ /* 0x000e220000000a00 */
[----:B------:R-:W-:Y:S02]  /*11cb0*/  IMAD.U32 R5, RZ, RZ, UR5 ;  /* 0x00000005ff057e24 */ /* 0x000fe4000f8e00ff */
[----:B------:R-:W-:Y:S02]  /*11cc0*/  IMAD.U32 R6, RZ, RZ, UR6 ;  /* 0x00000006ff067e24 */ /* 0x000fe4000f8e00ff */
[----:B------:R-:W-:-:S02]  /*11cd0*/  IMAD.U32 R7, RZ, RZ, UR7 ;  /* 0x00000007ff077e24 */ /* 0x000fc4000f8e00ff */
[----:B------:R-:W-:Y:S02]  /*11ce0*/  IMAD.U32 R10, RZ, RZ, UR8 ;  /* 0x00000008ff0a7e24 */ /* 0x000fe4000f8e00ff */
[----:B------:R-:W-:Y:S02]  /*11cf0*/  IMAD.U32 R11, RZ, RZ, UR9 ;  /* 0x00000009ff0b7e24 */ /* 0x000fe4000f8e00ff */
[----:B------:R-:W-:Y:S02]  /*11d00*/  IMAD.MOV.U32 R8, RZ, RZ, 0x70 ;  /* 0x00000070ff087424 */ /* 0x000fe400078e00ff */
[----:B------:R-:W-:-:S07]  /*11d10*/  IMAD.MOV.U32 R13, RZ, RZ, RZ ;  /* 0x000000ffff0d7224 */ /* 0x000fce00078e00ff */
[----:B------:R-:W-:-:S07]  /*11d20*/  LEPC R20, `(.L_x_4291) ;  /* 0x000000001014794e */ /* 0x000fce0000000000 */
[----:B0-----:R-:W-:Y:S05]  /*11d30*/  CALL.ABS.NOINC R2 ;  /* 0x0000000002007343 */ /* 0x001fea0003c00000 */
.L_x_4291:
[----:B------:R-:W-:Y:S01]  /*11d40*/  UISETP.NE.AND UP0, UPT, UR47, URZ, UPT ;  /* 0x0000003f2f00728c */ /* 0x000fe2000bf05270 */
[----:B------:R-:W-:Y:S01]  /*11d50*/  IMAD.U32 R28, RZ, RZ, UR46 ;  /* 0x0000002eff1c7e24 */ /* 0x000fe2000f8e00ff */
[----:B------:R-:W-:Y:S01]  /*11d60*/  R2UR UR6, R23 ;  /* 0x00000000170672ca */ /* 0x000fe200000e0000 */
[----:B------:R-:W-:Y:S01]  /*11d70*/  ULDC.64 UR8, c[0x0][0x2d8] ;  /* 0x0000b60000087ab9 */ /* 0x000fe20000000a00 */
[----:B------:R-:W0:Y:S01]  /*11d80*/  LDC R7, c[0x0][0x448] ;  /* 0x00011200ff077b82 */ /* 0x000e220000000800 */
[----:B------:R-:W-:Y:S01]  /*11d90*/  IMAD R28, R28, 0x40, R31 ;  /* 0x000000401c1c7824 */ /* 0x000fe200078e021f */
[----:B------:R-:W-:Y:S01]  /*11da0*/  PLOP3.LUT P0, PT, PT, PT, UP0, 0x80, 0x0 ;  /* 0x000000000000781c */ /* 0x000fe20003f0f008 */
[----:B------:R-:W1:Y:S02]  /*11db0*/  S2R R20, SR_TID.X ;  /* 0x0000000000147919 */ /* 0x000e640000002100 */
[----:B------:R-:W-:Y:S02]  /*11dc0*/  IMAD.MOV.U32 R11, RZ, RZ, R28 ;  /* 0x000000ffff0b7224 */ /* 0x000fe400078e001c */
[----:B------:R-:W-:-:S04]  /*11dd0*/  @UP0 ULDC UR4, c[0x0][0x44c] ;  /* 0x0001130000040ab9 */ /* 0x000fc80000000800 */
[----:B------:R-:W-:-:S04]  /*11de0*/  UIMAD UR6, UR6, UR8, URZ ;  /* 0x00000008060672a4 */ /* 0x000fc8000f8e023f */
[----:B------:R-:W-:Y:S01]  /*11df0*/  @P0 IMAD.HI.U32 R0, R28, UR4, RZ ;  /* 0x000000041c000c27 */ /* 0x000fe2000f8e00ff */
[----:B------:R-:W-:Y:S01]  /*11e00*/  PLOP3.LUT P0, PT, PT, PT, UP0, 0x80, 0x0 ;  /* 0x000000000000781c */ /* 0x000fe20003f0f008 */
[----:B------:R-:W-:Y:S01]  /*11e10*/  @UP0 ULDC UR4, c[0x0][0x450] ;  /* 0x0001140000040ab9 */ /* 0x000fe20000000800 */
[----:B------:R-:W-:-:S11]  /*11e20*/  UIMAD UR6, UR39, UR9, UR6 ;  /* 0x00000009270672a4 */ /* 0x000fd6000f8e0206 */
[----:B------:R-:W-:Y:S01]  /*11e30*/  @P0 SHF.R.U32.HI R11, RZ, UR4, R0 ;  /* 0x00000004ff0b0c19 */ /* 0x000fe20008011600 */
[----:B------:R-:W-:-:S03]  /*11e40*/  UIMAD.WIDE.U32 UR4, UR39, UR8, URZ ;  /* 0x00000008270472a5 */ /* 0x000fc6000f8e003f */
[----:B------:R-:W-:Y:S01]  /*11e50*/  ULDC.64 UR8, c[0x0][0x2e0] ;  /* 0x0000b80000087ab9 */ /* 0x000fe20000000a00 */
[----:B------:R-:W-:Y:S01]  /*11e60*/  UIADD3 UR5, UR5, UR6, URZ ;  /* 0x0000000605057290 */ /* 0x000fe2000fffe03f */
[----:B------:R-:W-:Y:S01]  /*11e70*/  SHF.R.S32.HI R0, RZ, 0x1f, R11 ;  /* 0x0000001fff007819 */ /* 0x000fe2000001140b */
[----:B------:R-:W-:Y:S01]  /*11e80*/  UIMAD UR6, UR49, UR8, URZ ;  /* 0x00000008310672a4 */ /* 0x000fe2000f8e023f */
[----:B-1----:R-:W-:Y:S01]  /*11e90*/  LOP3.LUT R20, R20, 0x7f, RZ, 0xc0, !PT ;  /* 0x0000007f14147812 */ /* 0x002fe200078ec0ff */
[----:B------:R-:W-:Y:S02]  /*11ea0*/  UIMAD.WIDE.U32 UR4, UR45, UR8, UR4 ;  /* 0x000000082d0472a5 */ /* 0x000fe4000f8e0004 */
[----:B------:R-:W-:Y:S01]  /*11eb0*/  UIMAD UR6, UR45, UR9, UR6 ;  /* 0x000000092d0672a4 */ /* 0x000fe2000f8e0206 */
[----:B------:R-:W-:-:S03]  /*11ec0*/  SHF.R.U32.HI R20, RZ, 0x3, R20 ;  /* 0x00000003ff147819 */ /* 0x000fc60000011614 */
[----:B------:R-:W-:Y:S01]  /*11ed0*/  IMAD.U32 R5, RZ, RZ, UR5 ;  /* 0x00000005ff057e24 */ /* 0x000fe2000f8e00ff */
[----:B------:R-:W-:Y:S01]  /*11ee0*/  UIADD3 UR6, UR5, UR6, URZ ;  /* 0x0000000605067290 */ /* 0x000fe2000fffe03f */
[----:B------:R-:W-:Y:S02]  /*11ef0*/  IMAD.U32 R4, RZ, RZ, UR4 ;  /* 0x00000004ff047e24 */ /* 0x000fe4000f8e00ff */
[----:B------:R-:W-:Y:S01]  /*11f00*/  IMAD.MOV R5, RZ, RZ, -R11 ;  /* 0x000000ffff057224 */ /* 0x000fe200078e0a0b */
[----:B------:R-:W-:Y:S02]  /*11f10*/  ULDC.64 UR4, c[0x0][0x2d0] ;  /* 0x0000b40000047ab9 */ /* 0x000fe40000000a00 */
[----:B------:R-:W-:Y:S01]  /*11f20*/  IMAD R0, R0, UR4, RZ ;  /* 0x0000000400007c24 */ /* 0x000fe2000f8e02ff */
[----:B------:R-:W-:Y:S01]  /*11f30*/  MOV R2, R4 ;  /* 0x0000000400027202 */ /* 0x000fe20000000f00 */
[----:B0-----:R-:W-:Y:S02]  /*11f40*/  IMAD R5, R7, R5, R28 ;  /* 0x0000000507057224 */ /* 0x001fe400078e021c */
[----:B------:R-:W-:-:S02]  /*11f50*/  IMAD.U32 R3, RZ, RZ, UR6 ;  /* 0x00000006ff037e24 */ /* 0x000fc4000f8e00ff */
[C---:B------:R-:W-:Y:S01]  /*11f60*/  IMAD R9, R11.reuse, UR5, R0 ;  /* 0x000000050b097c24 */ /* 0x040fe2000f8e0200 */
[----:B------:R-:W-:Y:S01]  /*11f70*/  SHF.R.S32.HI R0, RZ, 0x1f, R5 ;  /* 0x0000001fff007819 */ /* 0x000fe20000011405 */
[----:B------:R-:W-:Y:S01]  /*11f80*/  IMAD.WIDE.U32 R2, R11, UR4, R2 ;  /* 0x000000040b027c25 */ /* 0x000fe2000f8e0002 */
[----:B------:R-:W-:-:S03]  /*11f90*/  ULDC.64 UR4, c[0x0][0x2c8] ;  /* 0x0000b20000047ab9 */ /* 0x000fc60000000a00 */
        /* <DEDUP_REMOVED lines=13> */
[----:B------:R-:W-:Y:S01]  /*12070*/  IMAD.U32 R6, RZ, RZ, UR46 ;  /* 0x0000002eff067e24 */ /* 0x000fe2000f8e00ff */
[----:B------:R-:W-:Y:S01]  /*12080*/  ULDC UR4, c[0x0][0x288] ;  /* 0x0000a20000047ab9 */ /* 0x000fe20000000800 */
[----:B------:R-:W-:Y:S01]  /*12090*/  LOP3.LUT R16, R16, 0xfffffeff, RZ, 0xc0, !PT ;  /* 0xfffffeff10107812 */ /* 0x000fe200078ec0ff */
[----:B------:R-:W1:Y:S01]  /*120a0*/  SHFL.IDX PT, R2, R4, RZ, 0x181f ;  /* 0x00181fff04027589 */ /* 0x000e6200000e0000 */
[----:B------:R-:W-:Y:S02]  /*120b0*/  IMAD R5, R7, UR4, RZ ;  /* 0x0000000407057c24 */ /* 0x000fe4000f8e02ff */
[----:B------:R-:W-:Y:S01]  /*120c0*/  IMAD R6, R6, 0x40, R20 ;  /* 0x0000004006067824 */ /* 0x000fe200078e0214 */
[----:B------:R-:W2:Y:S03]  /*120d0*/  SHFL.IDX PT, R7, R0, 0x1, 0x181f ;  /* 0x00381f0000077f89 */ /* 0x000ea600000e0000 */
[C---:B------:R-:W-:Y:S01]  /*120e0*/  VIADD R8, R6.reuse, 0x10 ;  /* 0x0000001006087836 */ /* 0x040fe20000000000 */
[-C--:B------:R-:W-:Y:S01]  /*120f0*/  ISETP.GE.AND P2, PT, R6, R5.reuse, PT ;  /* 0x000000050600720c */ /* 0x080fe20003f46270 */
[----:B------:R-:W3:Y:S03]  /*12100*/  SHFL.IDX PT, R9, R4, 0x1, 0x181f ;  /* 0x00381f0004097f89 */ /* 0x000ee600000e0000 */
[----:B------:R-:W-:-:S09]  /*12110*/  ISETP.GE.AND P3, PT, R8, R5, PT ;  /* 0x000000050800720c */ /* 0x000fd20003f66270 */
[----:B0-----:R-:W-:Y:S02]  /*12120*/  @!P2 LEA R3, P1, R22, R14, 0x1 ;  /* 0x0000000e1603a211 */ /* 0x001fe400078208ff */
[----:B------:R-:W-:Y:S01]  /*12130*/  @!P2 LEA R8, R24, UR44, 0x1 ;  /* 0x0000002c1808ac11 */ /* 0x000fe2000f8e08ff */
[----:B------:R-:W-:Y:S01]  /*12140*/  SHFL.IDX PT, R14, R0, 0x3, 0x181f ;  /* 0x00781f00000e7f89 */ /* 0x000fe200000e0000 */
[----:B------:R-:W-:Y:S01]  /*12150*/  @P2 LOP3.LUT R16, R16, 0x100, RZ, 0xfc, !PT ;  /* 0x0000010010102812 */ /* 0x000fe200078efcff */
[----:B-1----:R-:W-:Y:S01]  /*12160*/  @!P2 IMAD.X R2, RZ, RZ, R2, P1 ;  /* 0x000000ffff02a224 */ /* 0x002fe200008e0602 */
[----:B------:R-:W-:Y:S02]  /*12170*/  @!P3 LEA R10, R24, UR44, 0x1 ;  /* 0x0000002c180abc11 */ /* 0x000fe4000f8e08ff */
[----:B--2---:R-:W-:Y:S02]  /*12180*/  @!P3 LEA R7, P1, R22, R7, 0x1 ;  /* 0x000000071607b211 */ /* 0x004fe400078208ff */
[----:B------:R-:W-:-:S02]  /*12190*/  @!P2 LOP3.LUT R3, R3, R2, RZ, 0x3c, !PT ;  /* 0x000000020303a212 */ /* 0x000fc400078e3cff */
[----:B---3--:R-:W-:Y:S02]  /*121a0*/  @!P3 IADD3.X R9, RZ, R9, RZ, P1, !PT ;  /* 0x00000009ff09b210 */ /* 0x008fe40000ffe4ff */
[C---:B------:R-:W-:Y:S02]  /*121b0*/  @!P2 LOP3.LUT R2, R3.reuse, R2, RZ, 0x3c, !PT ;  /* 0x000000020302a212 */ /* 0x040fe400078e3cff */
[----:B------:R-:W-:Y:S02]  /*121c0*/  LOP3.LUT R16, R16, 0xffffff7f, RZ, 0xc0, !PT ;  /* 0xffffff7f10107812 */ /* 0x000fe400078ec0ff */
[----:B------:R-:W-:Y:S02]  /*121d0*/  @!P2 LOP3.LUT R3, R3, R2, RZ, 0x3c, !PT ;  /* 0x000000020303a212 */ /* 0x000fe400078e3cff */
[----:B------:R-:W-:-:S03]  /*121e0*/  @P3 LOP3.LUT R16, R16, 0x80, RZ, 0xfc, !PT ;  /* 0x0000008010103812 */ /* 0x000fc600078efcff */
[----:B------:R0:W-:Y:S01]  /*121f0*/  @!P2 LDGSTS.E.BYPASS.LTC128B.128 [R8+0x20400], desc[UR36][R2.64], !P0 ;  /* 0x204000000208afae */ /* 0x0001e2000c101d64 */
[----:B------:R-:W-:-:S03]  /*12200*/  LOP3.LUT R16, R16, 0xffffffbf, RZ, 0xc0, !PT ;  /* 0xffffffbf10107812 */ /* 0x000fc600078ec0ff */
[----:B0-----:R-:W0:Y:S01]  /*12210*/  SHFL.IDX PT, R8, R0, 0x2, 0x181f ;  /* 0x00581f0000087f89 */ /* 0x001e2200000e0000 */
[----:B------:R-:W-:-:S03]  /*12220*/  VIADD R3, R6, 0x20 ;  /* 0x0000002006037836 */ /* 0x000fc60000000000 */
[----:B------:R-:W1:Y:S02]  /*12230*/  SHFL.IDX PT, R2, R4, 0x2, 0x181f ;  /* 0x00581f0004027f89 */ /* 0x000e6400000e0000 */
[----:B------:R-:W-:Y:S01]  /*12240*/  ISETP.GE.AND P2, PT, R3, R5, PT ;  /* 0x000000050300720c */ /* 0x000fe20003f46270 */
[----:B------:R-:W-:Y:S01]  /*12250*/  @!P3 IMAD.MOV.U32 R3, RZ, RZ, R9 ;  /* 0x000000ffff03b224 */ /* 0x000fe200078e0009 */
[----:B------:R-:W2:Y:S11]  /*12260*/  SHFL.IDX PT, R4, R4, 0x3, 0x181f ;  /* 0x00781f0004047f89 */ /* 0x000eb600000e0000 */
        /* <DEDUP_REMOVED lines=9> */
.L_x_4352:
[----:B------:R-:W-:Y:S01]  /*12300*/  VIADD R6, R6, 0x30 ;  /* 0x0000003006067836 */ /* 0x000fe20000000000 */
[----:B------:R-:W-:-:S04]  /*12310*/  LOP3.LUT R16, R16, 0xffffefff, RZ, 0xc0, !PT ;  /* 0xffffefff10107812 */ /* 0x000fc800078ec0ff */
[----:B------:R-:W-:-:S13]  /*12320*/  ISETP.GE.AND P2, PT, R6, R5, PT ;  /* 0x000000050600720c */ /* 0x000fda0003f46270 */
[----:B0-----:R-:W-:Y:S02]  /*12330*/  @!P2 LEA R2, P1, R22, R14, 0x1 ;  /* 0x0000000e1602a211 */ /* 0x001fe400078208ff */
[----:B------:R-:W-:Y:S02]  /*12340*/  @!P2 LEA R5, R24, UR44, 0x1 ;  /* 0x0000002c1805ac11 */ /* 0x000fe4000f8e08ff */
[----:B------:R-:W-:Y:S02]  /*12350*/  @!P2 IADD3.X R3, RZ, R4, RZ, P1, !PT ;  /* 0x00000004ff03a210 */ /* 0x000fe40000ffe4ff */
[----:B------:R-:W-:-:S03]  /*12360*/  @P2 LOP3.LUT R16, R16, 0x1000, RZ, 0xfc, !PT ;  /* 0x0000100010102812 */ /* 0x000fc600078efcff */
        /* <DEDUP_REMOVED lines=29> */
.L_x_4293:
[----:B------:R-:W-:Y:S01]  /*12540*/  UISETP.NE.AND UP0, UPT, UR47, URZ, UPT ;  /* 0x0000003f2f00728c */ /* 0x000fe2000bf05270 */
[----:B------:R-:W-:Y:S01]  /*12550*/  R2UR UR6, R23 ;  /* 0x00000000170672ca */ /* 0x000fe200000e0000 */
[----:B------:R-:W-:Y:S01]  /*12560*/  ULDC.64 UR8, c[0x0][0x3d8] ;  /* 0x0000f60000087ab9 */ /* 0x000fe20000000a00 */
[----:B------:R-:W-:Y:S01]  /*12570*/  IMAD.MOV.U32 R2, RZ, RZ, R28 ;  /* 0x000000ffff027224 */ /* 0x000fe200078e001c */
[----:B------:R-:W-:Y:S01]  /*12580*/  ULDC UR7, c[0x0][0x448] ;  /* 0x0001120000077ab9 */ /* 0x000fe20000000800 */
[C---:B------:R-:W-:Y:S02]  /*12590*/  LOP3.LUT R20, R22.reuse, 0x180, RZ, 0xfc, !PT ;  /* 0x0000018016147812 */ /* 0x040fe400078efcff */
[----:B------:R-:W-:Y:S02]  /*125a0*/  PLOP3.LUT P0, PT, PT, PT, UP0, 0x80, 0x0 ;  /* 0x000000000000781c */ /* 0x000fe40003f0f008 */
[----:B------:R-:W-:Y:S02]  /*125b0*/  LOP3.LUT R21, R22, 0x80, RZ, 0xfc, !PT ;  /* 0x0000008016157812 */ /* 0x000fe400078efcff */
[----:B------:R-:W-:Y:S01]  /*125c0*/  @UP0 ULDC UR4, c[0x0][0x44c] ;  /* 0x0001130000040ab9 */ /* 0x000fe20000000800 */
[----:B------:R-:W-:-:S02]  /*125d0*/  LOP3.LUT R16, R16, 0xfffff7ff, RZ, 0xc0, !PT ;  /* 0xfffff7ff10107812 */ /* 0x000fc400078ec0ff */
[----:B------:R-:W-:-:S04]  /*125e0*/  UIMAD UR6, UR6, UR8, URZ ;  /* 0x00000008060672a4 */ /* 0x000fc8000f8e023f */
[----:B------:R-:W-:Y:S02]  /*125f0*/  UIMAD UR6, UR39, UR9, UR6 ;  /* 0x00000009270672a4 */ /* 0x000fe4000f8e0206 */
[----:B------:R-:W-:Y:S01]  /*12600*/  @P0 IMAD.HI.U32 R0, R28, UR4, RZ ;  /* 0x000000041c000c27 */ /* 0x000fe2000f8e00ff */
[----:B------:R-:W-:Y:S01]  /*12610*/  PLOP3.LUT P0, PT, PT, PT, UP0, 0x80, 0x0 ;  /* 0x000000000000781c */ /* 0x000fe20003f0f008 */
[----:B------:R-:W-:-:S12]  /*12620*/  @UP0 ULDC UR4, c[0x0][0x450] ;  /* 0x0001140000040ab9 */ /* 0x000fd80000000800 */
[----:B------:R-:W-:Y:S01]  /*12630*/  @P0 SHF.R.U32.HI R2, RZ, UR4, R0 ;  /* 0x00000004ff020c19 */ /* 0x000fe20008011600 */
[----:B------:R-:W-:-:S03]  /*12640*/  UIMAD.WIDE.U32 UR4, UR39, UR8, URZ ;  /* 0x00000008270472a5 */ /* 0x000fc6000f8e003f */
[----:B------:R-:W-:Y:S01]  /*12650*/  ULDC.64 UR8, c[0x0][0x3e0] ;  /* 0x0000f80000087ab9 */ /* 0x000fe20000000a00 */
[----:B------:R-:W-:Y:S01]  /*12660*/  UIADD3 UR5, UR5, UR6, URZ ;  /* 0x0000000605057290 */ /* 0x000fe2000fffe03f */
[--C-:B------:R-:W-:Y:S01]  /*12670*/  IMAD.MOV R5, RZ, RZ, -R2.reuse ;  /* 0x000000ffff057224 */ /* 0x100fe200078e0a02 */
[----:B------:R-:W-:Y:S01]  /*12680*/  UIMAD UR6, UR49, UR8, URZ ;  /* 0x00000008310672a4 */ /* 0x000fe2000f8e023f */
[----:B------:R-:W-:Y:S01]  /*12690*/  SHF.R.S32.HI R0, RZ, 0x1f, R2 ;  /* 0x0000001fff007819 */ /* 0x000fe20000011402 */
[----:B------:R-:W-:Y:S01]  /*126a0*/  UIMAD.WIDE.U32 UR4, UR45, UR8, UR4 ;  /* 0x000000082d0472a5 */ /* 0x000fe2000f8e0004 */
[----:B------:R-:W-:Y:S01]  /*126b0*/  IMAD R5, R5, UR7, R28 ;  /* 0x0000000705057c24 */ /* 0x000fe2000f8e021c */
[----:B------:R-:W-:-:S03]  /*126c0*/  UIMAD UR6, UR45, UR9, UR6 ;  /* 0x000000092d0672a4 */ /* 0x000fc6000f8e0206 */
[----:B------:R-:W-:Y:S01]  /*126d0*/  ULDC.64 UR8, c[0x0][0x3d0] ;  /* 0x0000f40000087ab9 */ /* 0x000fe20000000a00 */
[----:B------:R-:W-:Y:S01]  /*126e0*/  UIADD3 UR5, UR5, UR6, URZ ;  /* 0x0000000605057290 */ /* 0x000fe2000fffe03f */
[----:B------:R-:W-:Y:S01]  /*126f0*/  IMAD R3, R0, UR8, RZ ;  /* 0x0000000800037c24 */ /* 0x000fe2000f8e02ff */
[----:B------:R-:W-:Y:S01]  /*12700*/  SHF.R.S32.HI R0, RZ, 0x1f, R5 ;  /* 0x0000001fff007819 */ /* 0x000fe20000011405 */
[----:B------:R-:W-:Y:S02]  /*12710*/  IMAD.U32 R9, RZ, RZ, UR8 ;  /* 0x00000008ff097e24 */ /* 0x000fe4000f8e00ff */
[C---:B------:R-:W-:Y:S02]  /*12720*/  IMAD R7, R2.reuse, UR9, R3 ;  /* 0x0000000902077c24 */ /* 0x040fe4000f8e0203 */
[----:B------:R-:W-:Y:S01]  /*12730*/  IMAD.WIDE.U32 R2, R2, R9, UR4 ;  /* 0x0000000402027e25 */ /* 0x000fe2000f8e0009 */
        /* <DEDUP_REMOVED lines=10> */
[----:B------:R-:W-:Y:S02]  /*127e0*/  LEA.HI.X R4, R2, UR5, R3, 0x1, P0 ;  /* 0x0000000502047c11 */ /* 0x000fe400080f0c03 */
[----:B------:R-:W-:-:S02]  /*127f0*/  ISETP.GE.AND P0, PT, R20, UR4, PT ;  /* 0x0000000414007c0c */ /* 0x000fc4000bf06270 */
[----:B------:R-:W-:Y:S02]  /*12800*/  LOP3.LUT R20, R22, 0x40, RZ, 0xfc, !PT ;  /* 0x0000004016147812 */ /* 0x000fe400078efcff */
[----:B------:R-:W-:Y:S02]  /*12810*/  ISETP.GE.AND P4, PT, R21, UR4, PT ;  /* 0x0000000415007c0c */ /* 0x000fe4000bf86270 */
[----:B------:R-:W-:Y:S02]  /*12820*/  ISETP.GE.AND P5, PT, R20, UR4, PT ;  /* 0x0000000414007c0c */ /* 0x000fe4000bfa6270 */
[----:B------:R-:W-:Y:S02]  /*12830*/  LOP3.LUT R20, R22, 0xc0, RZ, 0xfc, !PT ;  /* 0x000000c016147812 */ /* 0x000fe400078efcff */
[----:B------:R-:W-:Y:S02]  /*12840*/  SEL R2, RZ, 0x1, P1 ;  /* 0x00000001ff027807 */ /* 0x000fe40000800000 */
[----:B------:R-:W-:-:S02]  /*12850*/  SEL R3, RZ, 0x4, P4 ;  /* 0x00000004ff037807 */ /* 0x000fc40002000000 */
[----:B------:R-:W-:Y:S02]  /*12860*/  SEL R7, RZ, 0x2, P5 ;  /* 0x00000002ff077807 */ /* 0x000fe40002800000 */
[----:B------:R-:W-:Y:S02]  /*12870*/  ISETP.GE.AND P2, PT, R36, UR4, PT ;  /* 0x0000000424007c0c */ /* 0x000fe4000bf46270 */
[----:B------:R-:W-:Y:S02]  /*12880*/  ISETP.GE.AND P3, PT, R20, UR4, PT ;  /* 0x0000000414007c0c */ /* 0x000fe4000bf66270 */
[----:B------:R-:W-:Y:S02]  /*12890*/  IADD3 R7, R3, R7, R2 ;  /* 0x0000000703077210 */ /* 0x000fe40007ffe002 */
[----:B------:R-:W-:Y:S02]  /*128a0*/  @P1 LOP3.LUT R16, R16, 0x800, RZ, 0xfc, !PT ;  /* 0x0000080010101812 */ /* 0x000fe400078efcff */
[----:B------:R-:W-:-:S02]  /*128b0*/  SEL R2, RZ, 0x10, P2 ;  /* 0x00000010ff027807 */ /* 0x000fc40001000000 */
[----:B------:R-:W-:Y:S02]  /*128c0*/  SEL R3, RZ, 0x8, P3 ;  /* 0x00000008ff037807 */ /* 0x000fe40001800000 */
[----:B------:R-:W-:Y:S02]  /*128d0*/  ISETP.GE.AND P1, PT, R35, UR4, PT ;  /* 0x0000000423007c0c */ /* 0x000fe4000bf26270 */
[----:B------:R-:W-:Y:S02]  /*128e0*/  SEL R5, RZ, 0x40, P0 ;  /* 0x00000040ff057807 */ /* 0x000fe40000000000 */
[----:B------:R-:W-:Y:S02]  /*128f0*/  IADD3 R3, R2, R7, R3 ;  /* 0x0000000702037210 */ /* 0x000fe40007ffe003 */
[----:B------:R-:W-:Y:S01]  /*12900*/  ISETP.GE.AND P0, PT, R37, UR4, PT ;  /* 0x0000000425007c0c */ /* 0x000fe2000bf06270 */
[----:B------:R-:W-:Y:S01]  /*12910*/  UMOV UR4, 0xffffffff ;  /* 0xffffffff00047882 */ /* 0x000fe20000000000 */
[----:B------:R-:W-:-:S02]  /*12920*/  SEL R2, RZ, 0x20, P1 ;  /* 0x00000020ff027807 */ /* 0x000fc40000800000 */
[----:B------:R-:W-:Y:S02]  /*12930*/  SEL R6, RZ, 0x80, P0 ;  /* 0x00000080ff067807 */ /* 0x000fe40000000000 */
        /* <DEDUP_REMOVED lines=8> */
[----:B0-----:R-:W-:-:S04]  /*129c0*/  @!P6 LEA R14, P0, R22, R14, 0x1 ;  /* 0x0000000e160ee211 */ /* 0x001fc800078008ff */
[----:B-1----:R-:W-:Y:S02]  /*129d0*/  @!P6 IADD3.X R21, RZ, R2, RZ, P0, !PT ;  /* 0x00000002ff15e210 */ /* 0x002fe400007fe4ff */
        /* <DEDUP_REMOVED lines=58> */
[----:B------:R0:W1:Y:S01]  /*12d80*/  SHFL.IDX PT, R14, R0, 0x3, 0x181f ;  /* 0x00781f00000e7f89 */ /* 0x00006200000e0000 */
[----:B------:R-:W-:Y:S02]  /*12d90*/  @!P0 MOV R3, R7 ;  /* 0x0000000700038202 */ /* 0x000fe40000000f00 */
[----:B------:R-:W-:-:S03]  /*12da0*/  @!P0 SHF.R.U32.HI R20, RZ, 0x2, R20 ;  /* 0x00000002ff148819 */ /* 0x000fc60000011614 */
        /* <DEDUP_REMOVED lines=13> */
.L_x_4362:
        /* <DEDUP_REMOVED lines=24> */
.L_x_4296:
[----:B------:R-:W-:Y:S05]  /*13000*/  BSYNC B0 ;  /* 0x0000000000007941 */ /* 0x000fea0003800000 */
.L_x_4295:
        /* <DEDUP_REMOVED lines=9> */
.L_x_4363:
[----:B------:R-:W-:-:S13]  /*130a0*/  LOP3.LUT P0, RZ, R16, 0x400, RZ, 0xc0, !PT ;  /* 0x0000040010ff7812 */ /* 0x000fda000780c0ff */
[----:B------:R-:W-:Y:S05]  /*130b0*/  @!P0 BRA `(.L_x_4298) ;  /* 0x0000000000048947 */ /* 0x000fea0003800000 */
[----:B------:R-:W-:Y:S01]  /*130c0*/  BPT.TRAP 0x1 ;  /* 0x000000040000795c */ /* 0x000fe20000300000 */
.L_x_4298:
[----:B------:R-:W2:Y:S02]  /*130d0*/  SYNCS.PHASECHK.TRANS64.TRYWAIT P0, [UR44+0x38860], R0 ;  /* 0x03886000ff0075a7 */ /* 0x000ea4000800016c */
[----:B--2---:R-:W-:Y:S05]  /*130e0*/  @!P0 BRA `(.L_x_4299) ;  /* 0x0000003000948947 */ /* 0x004fea0003800000 */
.L_x_4364:
[----:B------:R-:W-:Y:S01]  /*130f0*/  ULDC.64 UR4, c[0x0][0x328] ;  /* 0x0000ca0000047ab9 */ /* 0x000fe20000000a00 */
[----:B------:R-:W-:Y:S01]  /*13100*/  ULDC.64 UR6, c[0x0][0x338] ;  /* 0x0000ce0000067ab9 */ /* 0x000fe20000000a00 */
[----:B0-----:R-:W-:Y:S02]  /*13110*/  IMAD R0, R33, UR4, RZ ;  /* 0x0000000421007c24 */ /* 0x001fe4000f8e02ff */
[----:B-1----:R-:W-:Y:S01]  /*13120*/  IMAD.WIDE.U32 R2, R19, UR4, RZ ;  /* 0x0000000413027c25 */ /* 0x002fe2000f8e00ff */
        /* <DEDUP_REMOVED lines=37> */
[----:B-1----:R-:W-:Y:S02]  /*13380*/  IADD3.X R3, RZ, R3, RZ, P0, !PT ;  /* 0x00000003ff037210 */ /* 0x002fe400007fe4ff */
        /* <DEDUP_REMOVED lines=63> */
.L_x_4374:
        /* <DEDUP_REMOVED lines=30> */
.L_x_4301:
        /* <DEDUP_REMOVED lines=10> */
[----:B------:R-:W-:Y:S01]  /*13a00*/  ULOP3.LUT UR5, URZ, UR42, URZ, 0x33, !UPT ;  /* 0x0000002a3f057292 */ /* 0x000fe2000f8e333f */
[----:B------:R-:W1:Y:S01]  /*13a10*/  S2R R6, SR_TID.X ;  /* 0x0000000000067919 */ /* 0x000e620000002100 */
[----:B------:R-:W-:Y:S01]  /*13a20*/  UIMAD UR4, UR4, UR38, URZ ;  /* 0x00000026040472a4 */ /* 0x000fe2000f8e023f */
[----:B------:R-:W-:Y:S01]  /*13a30*/  LOP3.LUT R28, R17, 0x80, RZ, 0xc0, !PT ;  /* 0x00000080111c7812 */ /* 0x000fe200078ec0ff */
[----:B------:R-:W-:Y:S02]  /*13a40*/  IMAD.MOV.U32 R8, RZ, RZ, 0x1 ;  /* 0x00000001ff087424 */ /* 0x000fe400078e00ff */
[----:B------:R-:W-:Y:S01]  /*13a50*/  IMAD.MOV.U32 R21, RZ, RZ, 0x1 ;  /* 0x00000001ff157424 */ /* 0x000fe200078e00ff */
[----:B------:R-:W-:-:S02]  /*13a60*/  SHF.R.U32.HI R28, RZ, 0x3, R28 ;  /* 0x00000003ff1c7819 */ /* 0x000fc4000001161c */
[----:B------:R-:W-:-:S04]  /*13a70*/  LOP3.LUT R3, RZ, UR4, RZ, 0x33, !PT ;  /* 0x00000004ff037c12 */ /* 0x000fc8000f8e33ff */
[----:B------:R-:W-:-:S04]  /*13a80*/  VIMNMX3 R2, R2, UR5, R3, !PT ;  /* 0x0000000502027c0f */ /* 0x000fc8000f800103 */
[----:B------:R-:W-:Y:S02]  /*13a90*/  IADD3 R22, -R2, -0x2, RZ ;  /* 0xfffffffe02167810 */ /* 0x000fe40007ffe1ff */
[----:B0-----:R-:W-:Y:S02]  /*13aa0*/  SHF.L.U32 R5, R5, 0x4, RZ ;  /* 0x0000000405057819 */ /* 0x001fe400000006ff */
[----:B-1----:R-:W-:Y:S02]  /*13ab0*/  LOP3.LUT R6, R6, 0x7f, RZ, 0xc0, !PT ;  /* 0x0000007f06067812 */ /* 0x002fe400078ec0ff */
[----:B------:R-:W-:Y:S02]  /*13ac0*/  LOP3.LUT R5, R5, 0x70, RZ, 0xc0, !PT ;  /* 0x0000007005057812 */ /* 0x000fe400078ec0ff */
[----:B------:R-:W-:-:S04]  /*13ad0*/  SHF.R.U32.HI R6, RZ, 0x3, R6 ;  /* 0x00000003ff067819 */ /* 0x000fc80000011606 */
[----:B------:R-:W-:Y:S02]  /*13ae0*/  IADD3 R4, R5, R30, R6 ;  /* 0x0000001e05047210 */ /* 0x000fe40007ffe006 */
[----:B------:R-:W-:-:S03]  /*13af0*/  LOP3.LUT R30, R34, 0x40, RZ, 0xc0, !PT ;  /* 0x00000040221e7812 */ /* 0x000fc600078ec0ff */
[----:B------:R-:W-:Y:S01]  /*13b00*/  VIADD R9, R4, 0xffffff40 ;  /* 0xffffff4004097836 */ /* 0x000fe20000000000 */
[----:B------:R-:W-:-:S03]  /*13b10*/  SHF.R.U32.HI R30, RZ, 0x2, R30 ;  /* 0x00000002ff1e7819 */ /* 0x000fc6000001161e */
[----:B------:R-:W-:-:S07]  /*13b20*/  IMAD R9, R2, -0x40, R9 ;  /* 0xffffffc002097824 */ /* 0x000fce00078e0209 */
.L_x_4317:
        /* <DEDUP_REMOVED lines=22> */
.L_x_4304:
[----:B------:R-:W-:Y:S05]  /*13c90*/  BSYNC B1 ;  /* 0x0000000000017941 */ /* 0x000fea0003800000 */
.L_x_4303:
[----:B------:R-:W-:-:S13]  /*13ca0*/  LOP3.LUT P0, RZ, R16, 0x400, RZ, 0xc0, !PT ;  /* 0x0000040010ff7812 */ /* 0x000fda000780c0ff */
[----:B------:R-:W-:Y:S05]  /*13cb0*/  @!P0 BRA `(.L_x_4305) ;  /* 0x0000000000048947 */ /* 0x000fea0003800000 */
[----:B------:R-:W-:Y:S01]  /*13cc0*/  BPT.TRAP 0x1 ;  /* 0x000000040000795c */ /* 0x000fe20000300000 */
.L_x_4305:
[----:B------:R-:W-:Y:S01]  /*13cd0*/  LEA R10, R8, UR44, 0x3 ;  /* 0x0000002c080a7c11 */ /* 0x000fe2000f8e18ff */
[----:B------:R-:W-:Y:S01]  /*13ce0*/  BSSY B1, `(.L_x_4306) ;  /* 0x0000004000017945 */ /* 0x000fe20003800000 */
[----:B------:R-:W-:-:S04]  /*13cf0*/  SHF.L.U32 R20, R21, 0x1f, RZ ;  /* 0x0000001f15147819 */ /* 0x000fc800000006ff */
[----:B------:R-:W1:Y:S02]  /*13d00*/  SYNCS.PHASECHK.TRANS64.TRYWAIT P0, [R10+URZ+0x38840], R20 ;  /* 0x038840140a0075a7 */ /* 0x000e64000800017f */
[----:B-1----:R-:W-:Y:S05]  /*13d10*/  @!P0 BRA `(.L_x_4307) ;  /* 0x0000002c00b08947 */ /* 0x002fea0003800000 */
.L_x_4375:
[----:B------:R-:W-:Y:S05]  /*13d20*/  BSYNC B1 ;  /* 0x0000000000017941 */ /* 0x000fea0003800000 */
.L_x_4306:
        /* <DEDUP_REMOVED lines=47> */
.L_x_4385:
        /* <DEDUP_REMOVED lines=8> */
.L_x_4309:
        /* <DEDUP_REMOVED lines=10> */
.L_x_4310:
[----:B------:R2:W-:Y:S01]  /*14140*/  SYNCS.ARRIVE.TRANS64.A1T0 RZ, [R10+URZ+0x38830], RZ ;  /* 0x038830ff0aff79a7 */ /* 0x0005e2000810003f */
[----:B------:R-:W-:Y:S05]  /*14150*/  @!P2 BRA `(.L_x_4311) ;  /* 0x000000000004a947 */ /* 0x000fea0003800000 */
[----:B------:R-:W-:Y:S01]  /*14160*/  BPT.TRAP 0x1 ;  /* 0x000000040000795c */ /* 0x000fe20000300000 */
.L_x_4311:
[----:B------:R-:W3:Y:S01]  /*14170*/  SYNCS.PHASECHK.TRANS64.TRYWAIT P0, [R10+URZ+0x38860], R20 ;  /* 0x038860140a0075a7 */ /* 0x000ee2000800017f */
[----:B------:R-:W-:Y:S04]  /*14180*/  BSSY B1, `(.L_x_4312) ;  /* 0x0000002000017945 */ /* 0x000fe80003800000 */
[----:B---3--:R-:W-:Y:S05]  /*14190*/  @!P0 BRA `(.L_x_4313) ;  /* 0x0000002c00b08947 */ /* 0x008fea0003800000 */
.L_x_4386:
[----:B------:R-:W-:Y:S05]  /*141a0*/  BSYNC B1 ;  /* 0x0000000000017941 */ /* 0x000fea0003800000 */
.L_x_4312:
        /* <DEDUP_REMOVED lines=77> */
.L_x_4396:
        /* <DEDUP_REMOVED lines=20> */
.L_x_4315:
        /* <DEDUP_REMOVED lines=10> */
.L_x_4316:
        /* <DEDUP_REMOVED lines=10> */
.L_x_4302:
[----:B------:R-:W-:Y:S05]  /*14900*/  BSYNC B0 ;  /* 0x0000000000007941 */ /* 0x000fea0003800000 */
.L_x_4281:
[----:B------:R-:W0:Y:S01]  /*14910*/  S2R R3, SR_CgaCtaId ;  /* 0x0000000000037919 */ /* 0x000e220000008800 */
[----:B------:R-:W-:Y:S01]  /*14920*/  MOV R0, 0x400 ;  /* 0x0000040000007802 */ /* 0x000fe20000000f00 */
[----:B------:R-:W-:Y:S01]  /*14930*/  BSSY B0, `(.L_x_4318) ;  /* 0x0000005000007945 */ /* 0x000fe20003800000 */
[----:B------:R-:W-:Y:S02]  /*14940*/  SHF.L.U32 R4, R4, 0x1f, RZ ;  /* 0x0000001f04047819 */ /* 0x000fe400000006ff */
[----:B0-----:R-:W-:-:S04]  /*14950*/  LEA R5, R3, R0, 0x18 ;  /* 0x0000000003057211 */ /* 0x001fc800078ec0ff */
[----:B------:R-:W0:Y:S02]  /*14960*/  SYNCS.PHASECHK.TRANS64.TRYWAIT P0, [R5+URZ+0x38820], R4 ;  /* 0x03882004050075a7 */ /* 0x000e24000800017f */
[----:B0-----:R-:W-:Y:S05]  /*14970*/  @!P0 BRA `(.L_x_4319) ;  /* 0x0000002c00908947 */ /* 0x001fea0003800000 */
.L_x_4397:
[----:B------:R-:W-:Y:S05]  /*14980*/  BSYNC B0 ;  /* 0x0000000000007941 */ /* 0x000fea0003800000 */
.L_x_4318:
[----:B------:R-:W-:-:S03]  /*14990*/  UMOV UR4, 0xffffffff ;  /* 0xffffffff00047882 */ /* 0x000fc60000000000 */
[----:B------:R-:W-:Y:S05]  /*149a0*/  BRA.DIV UR4, `(.L_x_4320) ;  /* 0x0000002e04987947 */ /* 0x000fea000b800000 */
[----:B------:R-:W1:Y:S02]  /*149b0*/  S2R R0, SR_TID.X ;  /* 0x0000000000007919 */ /* 0x000e640000002100 */
[----:B-1----:R-:W-:-:S04]  /*149c0*/  SHF.R.U32.HI R0, RZ, 0x5, R0 ;  /* 0x00000005ff007819 */ /* 0x002fc80000011600 */
[----:B------:R-:W-:-:S05]  /*149d0*/  LOP3.LUT R0, R0, 0x3, RZ, 0xc0, !PT ;  /* 0x0000000300007812 */ /* 0x000fca00078ec0ff */
[----:B------:R1:W3:Y:S02]  /*149e0*/  SHFL.IDX PT, R14, R0, RZ, 0x1f ;  /* 0x00001fff000e7589 */ /* 0x0002e400000e0000 */
.L_x_4400:
[----:B---3--:R-:W-:-:S13]  /*149f0*/  ISETP.NE.AND P0, PT, R14, RZ, PT ;  /* 0x000000ff0e00720c */ /* 0x008fda0003f05270 */
[----:B------:R-:W-:Y:S05]  /*14a00*/  @P0 BRA `(.L_x_4229) ;  /* 0x0000000000900947 */ /* 0x000fea0003800000 */
[----:B------:R-:W-:-:S03]  /*14a10*/  UMOV UR4, 0xffffffff ;  /* 0xffffffff00047882 */ /* 0x000fc60000000000 */
[----:B------:R-:W-:Y:S05]  /*14a20*/  BRA.DIV UR4, `(.L_x_4321) ;  /* 0x0000002e04ac7947 */ /* 0x000fea000b800000 */
[----:B------:R-:W-:-:S13]  /*14a30*/  ELECT P6, URZ, PT ;  /* 0x00000000003f782f */ /* 0x000fda00038c0000 */
.L_x_4403:
[----:B------:R-:W-:Y:S05]  /*14a40*/  @!P6 BRA `(.L_x_4229) ;  /* 0x000000000080e947 */ /* 0x000fea0003800000 */
[----:B-1----:R-:W3:Y:S02]  /*14a50*/  LDL R0, [R1+0x4] ;  /* 0x0000040001007983 */ /* 0x002ee40000100800 */
[----:B---3--:R-:W-:-:S13]  /*14a60*/  R2UR UR4, R0 ;  /* 0x00000000000472ca */ /* 0x008fda00000e0000 */
[----:B------:R-:W-:-:S06]  /*14a70*/  ULOP3.LUT UR4, UR4, 0x2, URZ, 0xfc, !UPT ;  /* 0x0000000204047892 */ /* 0x000fcc000f8efc3f */
[----:B------:R-:W-:-:S05]  /*14a80*/  IMAD.U32 R0, RZ, RZ, UR4 ;  /* 0x00000004ff007e24 */ /* 0x000fca000f8e00ff */
[----:B------:R-:W-:-:S13]  /*14a90*/  ISETP.NE.AND P0, PT, R0, 0x3, PT ;  /* 0x000000030000780c */ /* 0x000fda0003f05270 */
[----:B------:R-:W-:Y:S05]  /*14aa0*/  @!P0 BRA `(.L_x_4322) ;  /* 0x0000000000048947 */ /* 0x000fea0003800000 */
[----:B------:R-:W-:Y:S01]  /*14ab0*/  BPT.TRAP 0x1 ;  /* 0x000000040000795c */ /* 0x000fe20000300000 */
.L_x_4322:
[C---:B------:R-:W-:Y:S01]  /*14ac0*/  IMAD R3, R8.reuse, 0x8, R5 ;  /* 0x0000000808037824 */ /* 0x040fe200078e0205 */
[----:B------:R-:W-:Y:S01]  /*14ad0*/  SHF.L.U32 R2, R21, 0x1f, RZ ;  /* 0x0000001f15027819 */ /* 0x000fe200000006ff */
[----:B------:R-:W-:-:S03]  /*14ae0*/  VIADD R8, R8, 0x1 ;  /* 0x0000000108087836 */ /* 0x000fc60000000000 */
[----:B------:R-:W1:Y:S02]  /*14af0*/  SYNCS.PHASECHK.TRANS64.TRYWAIT P1, [R3+URZ+0x38840], R2 ;  /* 0x03884002030075a7 */ /* 0x000e64000802017f */
[----:B------:R-:W-:-:S04]  /*14b00*/  ISETP.NE.AND P2, PT, R8, 0x2, PT ;  /* 0x000000020800780c */ /* 0x000fc80003f45270 */
[----:B------:R-:W-:Y:S01]  /*14b10*/  SEL R0, RZ, 0x1, P2 ;  /* 0x00000001ff007807 */ /* 0x000fe20001000000 */
[----:B-1----:R-:W-:Y:S08]  /*14b20*/  @!P1 BRA `(.L_x_4323) ;  /* 0x0000002c008c9947 */ /* 0x002ff00003800000 */
.L_x_4404:
[----:B------:R-:W-:Y:S02]  /*14b30*/  SEL R8, R8, RZ, P2 ;  /* 0x000000ff08087207 */ /* 0x000fe40001000000 */
[----:B------:R-:W-:Y:S01]  /*14b40*/  LOP3.LUT R0, R21, R0, RZ, 0x3c, !PT ;  /* 0x0000000015007212 */ /* 0x000fe200078e3cff */
[----:B------:R-:W-:Y:S06]  /*14b50*/  @!P0 BRA `(.L_x_4324) ;  /* 0x0000000000048947 */ /* 0x000fec0003800000 */
[----:B------:R-:W-:Y:S01]  /*14b60*/  BPT.TRAP 0x1 ;  /* 0x000000040000795c */ /* 0x000fe20000300000 */
.L_x_4324:
[----:B0-----:R-:W-:Y:S02]  /*14b70*/  LEA R5, R8, R5, 0x3 ;  /* 0x0000000508057211 */ /* 0x001fe400078e18ff */
[----:B------:R-:W-:-:S04]  /*14b80*/  SHF.L.U32 R0, R0, 0x1f, RZ ;  /* 0x0000001f00007819 */ /* 0x000fc800000006ff */
[----:B------:R-:W0:Y:S02]  /*14b90*/  SYNCS.PHASECHK.TRANS64.TRYWAIT P1, [R5+URZ+0x38840], R0 ;  /* 0x03884000050075a7 */ /* 0x000e24000802017f */
[----:B0-----:R-:W-:Y:S05]  /*14ba0*/  @!P1 BRA `(.L_x_4325) ;  /* 0x0000002c00809947 */ /* 0x001fea0003800000 */
.L_x_4405:
[----:B------:R-:W-:Y:S05]  /*14bb0*/  @!P0 BRA `(.L_x_4326) ;  /* 0x0000000000048947 */ /* 0x000fea0003800000 */
[----:B------:R-:W-:Y:S01]  /*14bc0*/  BPT.TRAP 0x1 ;  /* 0x000000040000795c */ /* 0x000fe20000300000 */
.L_x_4326:
[----:B------:R-:W3:Y:S02]  /*14bd0*/  SYNCS.PHASECHK.TRANS64.TRYWAIT P1, [R3+URZ+0x38860], R2 ;  /* 0x03886002030075a7 */ /* 0x000ee4000802017f */
[----:B---3--:R-:W-:Y:S05]  /*14be0*/  @!P1 BRA `(.L_x_4327) ;  /* 0x0000002c00849947 */ /* 0x008fea0003800000 */
.L_x_4406:
[----:B------:R-:W-:Y:S05]  /*14bf0*/  @!P0 BRA `(.L_x_4328) ;  /* 0x0000000000048947 */ /* 0x000fea0003800000 */
[----:B------:R-:W-:Y:S01]  /*14c00*/  BPT.TRAP 0x1 ;  /* 0x000000040000795c */ /* 0x000fe20000300000 */
.L_x_4328:
[----:B----4-:R4:W0:Y:S02]  /*14c10*/  SYNCS.PHASECHK.TRANS64.TRYWAIT P0, [R5+URZ+0x38860], R0 ;  /* 0x03886000050075a7 */ /* 0x010824000800017f */
[----:B0-----:R-:W-:Y:S05]  /*14c20*/  @!P0 NANOSLEEP.SYNCS 0x989680 ;  /* 0x009896800000895d */ /* 0x001fea0003900000 */
[----:B------:R-:W0:Y:S02]  /*14c30*/  @!P0 SYNCS.PHASECHK.TRANS64 P0, [R5+URZ+0x38860], R0 ;  /* 0x03886000050085a7 */ /* 0x000e24000800007f */
[----:B0-----:R-:W-:Y:S05]  /*14c40*/  @!P0 BRA `(.L_x_4328) ;  /* 0xfffffffc00f08947 */ /* 0x001fea000383ffff */
.L_x_4229:
[----:B------:R-:W-:Y:S05]  /*14c50*/  BSYNC B6 ;  /* 0x0000000000067941 */ /* 0x000fea0003800000 */
.L_x_4226:
[----:B------:R-:W-:Y:S05]  /*14c60*/  EXIT ;  /* 0x000000000000794d */ /* 0x000fea0003800000 */
.L_x_4239:
[----:B0-----:R0:W1:Y:S02]  /*14c70*/  SYNCS.PHASECHK.TRANS64.TRYWAIT P0, [R198+URZ+0x38800], R3 ;  /* 0x03880003c60075a7 */ /* 0x001064000800017f */
[----:B-1----:R-:W-:Y:S05]  /*14c80*/  @!P0 NANOSLEEP.SYNCS 0x989680 ;  /* 0x009896800000895d */ /* 0x002fea0003900000 */
[----:B------:R-:W1:Y:S02]  /*14c90*/  @!P0 SYNCS.PHASECHK.TRANS64 P0, [R198+URZ+0x38800], R3 ;  /* 0x03880003c60085a7 */ /* 0x000e64000800007f */
[----:B-1----:R-:W-:Y:S05]  /*14ca0*/  @!P0 BRA `(.L_x_4239) ;  /* 0xfffffffc00f08947 */ /* 0x002fea000383ffff */
[----:B------:R-:W-:Y:S05]  /*14cb0*/  BRA `(.L_x_4329) ;  /* 0xfffffee800747947 */ /* 0x000fea000383ffff */
.L_x_4243:
[----:B--2---:R2:W3:Y:S02]  /*14cc0*/  SYNCS.PHASECHK.TRANS64.TRYWAIT P1, [R198+URZ+0x38830], R3 ;  /* 0x03883003c60075a7 */ /* 0x0044e4000802017f */
[----:B---3--:R-:W-:Y:S05]  /*14cd0*/  @!P1 NANOSLEEP.SYNCS 0x989680 ;  /* 0x009896800000995d */ /* 0x008fea0003900000 */
[----:B------:R-:W3:Y:S02]  /*14ce0*/  @!P1 SYNCS.PHASECHK.TRANS64 P1, [R198+URZ+0x38830], R3 ;  /* 0x03883003c60095a7 */ /* 0x000ee4000802007f */
[----:B---3--:R-:W-:Y:S05]  /*14cf0*/  @!P1 BRA `(.L_x_4243) ;  /* 0xfffffffc00f09947 */ /* 0x008fea000383ffff */
[----:B------:R-:W-:Y:S05]  /*14d00*/  BRA `(.L_x_4242) ;  /* 0xfffffee800c07947 */ /* 0x000fea000383ffff */
.L_x_4244:
[----:B---3--:R3:W4:Y:S02]  /*14d10*/  SYNCS.PHASECHK.TRANS64.TRYWAIT P1, [R198+URZ+0x38810], R3 ;  /* 0x03881003c60075a7 */ /* 0x008724000802017f */
[----:B----4-:R-:W-:Y:S05]  /*14d20*/  @!P1 NANOSLEEP.SYNCS 0x989680 ;  /* 0x009896800000995d */ /* 0x010fea0003900000 */
[----:B------:R-:W4:Y:S02]  /*14d30*/  @!P1 SYNCS.PHASECHK.TRANS64 P1, [R198+URZ+0x38810], R3 ;  /* 0x03881003c60095a7 */ /* 0x000f24000802007f */
[----:B----4-:R-:W-:Y:S05]  /*14d40*/  @!P1 BRA `(.L_x_4244) ;  /* 0xfffffffc00f09947 */ /* 0x010fea000383ffff */
[----:B------:R-:W-:Y:S05]  /*14d50*/  BRA `(.L_x_4330) ;  /* 0xfffffeec00b07947 */ /* 0x000fea000383ffff */
.L_x_4248:
[----:B------:R0:W0:Y:S02]  /*14d60*/  SYNCS.PHASECHK.TRANS64.TRYWAIT P1, [R198+URZ+0x38850], R3 ;  /* 0x03885003c60075a7 */ /* 0x000024000802017f */
[----:B0-----:R-:W-:Y:S05]  /*14d70*/  @!P1 NANOSLEEP.SYNCS 0x989680 ;  /* 0x009896800000995d */ /* 0x001fea0003900000 */
[----:B------:R-:W0:Y:S02]  /*14d80*/  @!P1 SYNCS.PHASECHK.TRANS64 P1, [R198+URZ+0x38850], R3 ;  /* 0x03885003c60095a7 */ /* 0x000e24000802007f */
[----:B0-----:R-:W-:Y:S05]  /*14d90*/  @!P1 BRA `(.L_x_4248) ;  /* 0xfffffffc00f09947 */ /* 0x001fea000383ffff */
[----:B------:R-:W-:Y:S05]  /*14da0*/  BRA `(.L_x_4247) ;  /* 0xfffffeec00dc7947 */ /* 0x000fea000383ffff */
.L_x_4255:
[----:B-1----:R1:W2:Y:S02]  /*14db0*/  SYNCS.PHASECHK.TRANS64.TRYWAIT P1, [R201+URZ+0x38830], R206 ;  /* 0x038830cec90075a7 */ /* 0x0022a4000802017f */
[----:B--2---:R-:W-:Y:S05]  /*14dc0*/  @!P1 NANOSLEEP.SYNCS 0x989680 ;  /* 0x009896800000995d */ /* 0x004fea0003900000 */
[----:B------:R-:W2:Y:S02]  /*14dd0*/  @!P1 SYNCS.PHASECHK.TRANS64 P1, [R201+URZ+0x38830], R206 ;  /* 0x038830cec90095a7 */ /* 0x000ea4000802007f */
[----:B--2---:R-:W-:Y:S05]  /*14de0*/  @!P1 BRA `(.L_x_4255) ;  /* 0xfffffffc00f09947 */ /* 0x004fea000383ffff */
[----:B------:R-:W-:Y:S05]  /*14df0*/  BRA `(.L_x_4254) ;  /* 0xffffff1c00ec7947 */ /* 0x000fea000383ffff */
.L_x_4259:
[----:B---3--:R3:W4:Y:S02]  /*14e00*/  SYNCS.PHASECHK.TRANS64.TRYWAIT P1, [R201+URZ+0x38850], R206 ;  /* 0x038850cec90075a7 */ /* 0x008724000802017f */
[----:B----4-:R-:W-:Y:S05]  /*14e10*/  @!P1 NANOSLEEP.SYNCS 0x989680 ;  /* 0x009896800000995d */ /* 0x010fea0003900000 */
[----:B------:R-:W4:Y:S02]  /*14e20*/  @!P1 SYNCS.PHASECHK.TRANS64 P1, [R201+URZ+0x38850], R206 ;  /* 0x038850cec90095a7 */ /* 0x000f24000802007f */
[----:B----4-:R-:W-:Y:S05]  /*14e30*/  @!P1 BRA `(.L_x_4259) ;  /* 0xfffffffc00f09947 */ /* 0x010fea000383ffff */
[----:B------:R-:W-:Y:S05]  /*14e40*/  BRA `(.L_x_4258) ;  /* 0xffffff2000b87947 */ /* 0x000fea000383ffff */
.L_x_4267:
[----:B-1----:R1:W2:Y:S02]  /*14e50*/  SYNCS.PHASECHK.TRANS64.TRYWAIT P1, [R185+URZ+0x38830], R204 ;  /* 0x038830ccb90075a7 */ /* 0x0022a4000802017f */
[----:B--2---:R-:W-:Y:S05]  /*14e60*/  @!P1 NANOSLEEP.SYNCS 0x989680 ;  /* 0x009896800000995d */ /* 0x004fea0003900000 */
[----:B------:R-:W2:Y:S02]  /*14e70*/  @!P1 SYNCS.PHASECHK.TRANS64 P1, [R185+URZ+0x38830], R204 ;  /* 0x038830ccb90095a7 */ /* 0x000ea4000802007f */
[----:B--2---:R-:W-:Y:S05]  /*14e80*/  @!P1 BRA `(.L_x_4267) ;  /* 0xfffffffc00f09947 */ /* 0x004fea000383ffff */
[----:B------:R-:W-:Y:S05]  /*14e90*/  BRA `(.L_x_4266) ;  /* 0xffffff54009c7947 */ /* 0x000fea000383ffff */
.L_x_4271:
[----:B---3--:R3:W4:Y:S02]  /*14ea0*/  SYNCS.PHASECHK.TRANS64.TRYWAIT P1, [R185+URZ+0x38850], R204 ;  /* 0x038850ccb90075a7 */ /* 0x008724000802017f */
[----:B----4-:R-:W-:Y:S05]  /*14eb0*/  @!P1 NANOSLEEP.SYNCS 0x989680 ;  /* 0x009896800000995d */ /* 0x010fea0003900000 */
[----:B------:R-:W4:Y:S02]  /*14ec0*/  @!P1 SYNCS.PHASECHK.TRANS64 P1, [R185+URZ+0x38850], R204 ;  /* 0x038850ccb90095a7 */ /* 0x000f24000802007f */
[----:B----4-:R-:W-:Y:S05]  /*14ed0*/  @!P1 BRA `(.L_x_4271) ;  /* 0xfffffffc00f09947 */ /* 0x010fea000383ffff */
[----:B------:R-:W-:Y:S05]  /*14ee0*/  BRA `(.L_x_4270) ;  /* 0xffffff5800287947 */ /* 0x000fea000383ffff */
.L_x_4286:
[----:B------:R-:W-:Y:S02]  /*14ef0*/  IMAD.MOV.U32 R13, RZ, RZ, R23 ;  /* 0x000000ffff0d7224 */ /* 0x000fe400078e0017 */
[----:B------:R-:W-:Y:S02]  /*14f00*/  IMAD.MOV.U32 R12, RZ, RZ, RZ ;  /* 0x000000ffff0c7224 */ /* 0x000fe400078e00ff */
[----:B------:R-:W-:Y:S02]  /*14f10*/  IMAD.MOV.U32 R11, RZ, RZ, 0x1f ;  /* 0x0000001fff0b7424 */ /* 0x000fe400078e00ff */
[----:B------:R-:W-:-:S07]  /*14f20*/  IMAD.MOV.U32 R15, RZ, RZ, -0x1 ;  /* 0xffffffffff0f7424 */ /* 0x000fce00078e00ff */
[----:B------:R-:W-:Y:S05]  /*14f30*/  WARPSYNC.COLLECTIVE R15, `(.L_x_4331) ;  /* 0x000000000f087348 */ /* 0x000fea0003c00000 */
[----:B------:R0:W1:Y:S02]  /*14f40*/  SHFL.IDX P6, R14, R13, R12, R11 ;  /* 0x0000000c0d0e7389 */ /* 0x00006400000c000b */
[----:B01----:R-:W-:Y:S01]  /*14f50*/  ENDCOLLECTIVE ;  /* 0x000000000000791b */ /* 0x003fe20003800000 */
.L_x_4331:
[----:B------:R-:W-:Y:S05]  /*14f60*/  BRA `(.L_x_4332) ;  /* 0xffffffc400a07947 */ /* 0x000fea000383ffff */
.L_x_4288:
[----:B0-----:R-:W-:-:S04]  /*14f70*/  IMAD.U32 R3, RZ, RZ, UR44 ;  /* 0x0000002cff037e24 */ /* 0x001fc8000f8e00ff */
[----:B------:R0:W1:Y:S03]  /*14f80*/  SYNCS.PHASECHK.TRANS64.TRYWAIT P0, [R3+URZ+0x38840], R0 ;  /* 0x03884000030075a7 */ /* 0x000066000800017f */
[----:B-1----:R-:W-:Y:S05]  /*14f90*/  @!P0 NANOSLEEP.SYNCS 0x989680 ;  /* 0x009896800000895d */ /* 0x002fea0003900000 */
[----:B------:R-:W1:Y:S02]  /*14fa0*/  @!P0 SYNCS.PHASECHK.TRANS64 P0, [R3+URZ+0x38840], R0 ;  /* 0x03884000030085a7 */ /* 0x000e64000800007f */
[----:B-1----:R-:W-:Y:S05]  /*14fb0*/  @!P0 BRA `(.L_x_4288) ;  /* 0xfffffffc00ec8947 */ /* 0x002fea000383ffff */
[----:B------:R-:W-:Y:S05]  /*14fc0*/  BRA `(.L_x_4333) ;  /* 0xffffffc400d87947 */ /* 0x000fea000383ffff */
.L_x_4289:
        /* <DEDUP_REMOVED lines=8> */
.L_x_4335:
[----:B------:R-:W-:Y:S05]  /*15050*/  BSYNC B0 ;  /* 0x0000000000007941 */ /* 0x000fea0003800000 */
.L_x_4334:
        /* <DEDUP_REMOVED lines=9> */
.L_x_4336:
[----:B------:R-:W-:Y:S02]  /*150f0*/  IMAD.MOV.U32 R13, RZ, RZ, R4 ;  /* 0x000000ffff0d7224 */ /* 0x000fe400078e0004 */
[----:B------:R-:W-:Y:S01]  /*15100*/  IMAD.MOV.U32 R12, RZ, RZ, 0x1 ;  /* 0x00000001ff0c7424 */ /* 0x000fe200078e00ff */
[----:B------:R-:W-:-:S05]  /*15110*/  @P0 LEA R14, P1, R22, R14, 0x1 ;  /* 0x0000000e160e0211 */ /* 0x000fca00078208ff */
[----:B------:R-:W-:Y:S01]  /*15120*/  @P0 IMAD.X R3, RZ, RZ, R2, P1 ;  /* 0x000000ffff030224 */ /* 0x000fe200008e0602 */
[----:B------:R-:W-:-:S07]  /*15130*/  @P0 MOV R2, R14 ;  /* 0x0000000e00020202 */ /* 0x000fce0000000f00 */
[----:B------:R-:W-:Y:S05]  /*15140*/  WARPSYNC.COLLECTIVE R15, `(.L_x_4337) ;  /* 0x000000000f087348 */ /* 0x000fea0003c00000 */
[----:B------:R0:W1:Y:S02]  /*15150*/  SHFL.IDX P6, R14, R13, R12, R11 ;  /* 0x0000000c0d0e7389 */ /* 0x00006400000c000b */
[----:B01----:R-:W-:Y:S01]  /*15160*/  ENDCOLLECTIVE ;  /* 0x000000000000791b */ /* 0x003fe20003800000 */
.L_x_4337:
        /* <DEDUP_REMOVED lines=11> */
.L_x_4338:
[----:B------:R-:W-:Y:S02]  /*15220*/  IMAD.MOV.U32 R13, RZ, RZ, R4 ;  /* 0x000000ffff0d7224 */ /* 0x000fe400078e0004 */
[----:B------:R-:W-:Y:S01]  /*15230*/  IMAD.MOV.U32 R12, RZ, RZ, 0x2 ;  /* 0x00000002ff0c7424 */ /* 0x000fe200078e00ff */
[----:B------:R-:W-:-:S13]  /*15240*/  @P0 LEA R2, P1, R22, R14, 0x1 ;  /* 0x0000000e16020211 */ /* 0x000fda00078208ff */
[----:B------:R-:W-:Y:S05]  /*15250*/  WARPSYNC.COLLECTIVE R15, `(.L_x_4339) ;  /* 0x000000000f087348 */ /* 0x000fea0003c00000 */
[----:B------:R0:W1:Y:S02]  /*15260*/  SHFL.IDX P6, R14, R13, R12, R11 ;  /* 0x0000000c0d0e7389 */ /* 0x00006400000c000b */
[----:B01----:R-:W-:Y:S01]  /*15270*/  ENDCOLLECTIVE ;  /* 0x000000000000791b */ /* 0x003fe20003800000 */
.L_x_4339:
[----:B------:R-:W-:-:S05]  /*15280*/  @P0 IMAD.X R3, RZ, RZ, R5, P1 ;  /* 0x000000ffff030224 */ /* 0x000fca00008e0605 */
        /* <DEDUP_REMOVED lines=11> */
.L_x_4340:
[----:B------:R-:W-:Y:S02]  /*15340*/  IMAD.MOV.U32 R13, RZ, RZ, R4 ;  /* 0x000000ffff0d7224 */ /* 0x000fe400078e0004 */
[----:B------:R-:W-:Y:S01]  /*15350*/  IMAD.MOV.U32 R12, RZ, RZ, 0x3 ;  /* 0x00000003ff0c7424 */ /* 0x000fe200078e00ff */
[----:B------:R-:W-:-:S13]  /*15360*/  @P0 LEA R2, P1, R22, R14, 0x1 ;  /* 0x0000000e16020211 */ /* 0x000fda00078208ff */
[----:B------:R-:W-:Y:S05]  /*15370*/  WARPSYNC.COLLECTIVE R15, `(.L_x_4341) ;  /* 0x000000000f087348 */ /* 0x000fea0003c00000 */
[----:B------:R0:W1:Y:S02]  /*15380*/  SHFL.IDX P6, R14, R13, R12, R11 ;  /* 0x0000000c0d0e7389 */ /* 0x00006400000c000b */
[----:B01----:R-:W-:Y:S01]  /*15390*/  ENDCOLLECTIVE ;  /* 0x000000000000791b */ /* 0x003fe20003800000 */
.L_x_4341:
[----:B------:R-:W-:-:S05]  /*153a0*/  @P0 IMAD.X R3, RZ, RZ, R5, P1 ;  /* 0x000000ffff030224 */ /* 0x000fca00008e0605 */
        /* <DEDUP_REMOVED lines=9> */
.L_x_4342:
[----:B------:R-:W-:Y:S05]  /*15440*/  BRA `(.L_x_4343) ;  /* 0xffffffc400a07947 */ /* 0x000fea000383ffff */
.L_x_4292:
[----:B------:R-:W-:Y:S01]  /*15450*/  IMAD.MOV.U32 R13, RZ, RZ, R4 ;  /* 0x000000ffff0d7224 */ /* 0x000fe200078e0004 */
[----:B------:R-:W-:Y:S01]  /*15460*/  MOV R12, RZ ;  /* 0x000000ff000c7202 */ /* 0x000fe20000000f00 */
[----:B------:R-:W-:Y:S01]  /*15470*/  IMAD.MOV.U32 R11, RZ, RZ, 0x181f ;  /* 0x0000181fff0b7424 */ /* 0x000fe200078e00ff */
[----:B------:R-:W-:Y:S01]  /*15480*/  LOP3.LUT R16, R16, 0xfffffeff, RZ, 0xc0, !PT ;  /* 0xfffffeff10107812 */ /* 0x000fe200078ec0ff */
[----:B------:R-:W-:Y:S02]  /*15490*/  IMAD.MOV.U32 R15, RZ, RZ, -0x1 ;  /* 0xffffffffff0f7424 */ /* 0x000fe400078e00ff */
[----:B------:R-:W-:-:S07]  /*154a0*/  IMAD.U32 R6, RZ, RZ, UR46 ;  /* 0x0000002eff067e24 */ /* 0x000fce000f8e00ff */
[----:B------:R-:W-:Y:S05]  /*154b0*/  WARPSYNC.COLLECTIVE R15, `(.L_x_4344) ;  /* 0x000000000f087348 */ /* 0x000fea0003c00000 */
[----:B------:R0:W1:Y:S02]  /*154c0*/  SHFL.IDX P6, R14, R13, R12, R11 ;  /* 0x0000000c0d0e7389 */ /* 0x00006400000c000b */
[----:B01----:R-:W-:Y:S01]  /*154d0*/  ENDCOLLECTIVE ;  /* 0x000000000000791b */ /* 0x003fe20003800000 */
.L_x_4344:
[----:B------:R-:W-:-:S05]  /*154e0*/  IMAD R6, R6, 0x40, R20 ;  /* 0x0000004006067824 */ /* 0x000fca00078e0214 */
[----:B------:R-:W-:Y:S01]  /*154f0*/  IADD3 R10, R6, 0x10, RZ ;  /* 0x00000010060a7810 */ /* 0x000fe20007ffe0ff */
[----:B------:R-:W-:Y:S02]  /*15500*/  IMAD.MOV.U32 R13, RZ, RZ, R0 ;  /* 0x000000ffff0d7224 */ /* 0x000fe400078e0000 */
[----:B------:R-:W-:-:S07]  /*15510*/  IMAD.MOV.U32 R2, RZ, RZ, R14 ;  /* 0x000000ffff027224 */ /* 0x000fce00078e000e */
[----:B------:R-:W-:Y:S05]  /*15520*/  WARPSYNC.COLLECTIVE R15, `(.L_x_4345) ;  /* 0x000000000f087348 */ /* 0x000fea0003c00000 */
[----:B------:R0:W1:Y:S02]  /*15530*/  SHFL.IDX P6, R14, R13, R12, R11 ;  /* 0x0000000c0d0e7389 */ /* 0x00006400000c000b */
[----:B01----:R-:W-:Y:S01]  /*15540*/  ENDCOLLECTIVE ;  /* 0x000000000000791b */ /* 0x003fe20003800000 */
.L_x_4345:
[----:B------:R-:W-:Y:S02]  /*15550*/  ULDC UR4, c[0x0][0x288] ;  /* 0x0000a20000047ab9 */ /* 0x000fe40000000800 */
[----:B------:R-:W-:-:S05]  /*15560*/  IMAD R5, R7, UR4, RZ ;  /* 0x0000000407057c24 */ /* 0x000fca000f8e02ff */
[----:B------:R-:W-:Y:S01]  /*15570*/  ISETP.GE.AND P2, PT, R6, R5, PT ;  /* 0x000000050600720c */ /* 0x000fe20003f46270 */
[----:B------:R-:W-:Y:S02]  /*15580*/  IMAD.MOV.U32 R13, RZ, RZ, R4 ;  /* 0x000000ffff0d7224 */ /* 0x000fe400078e0004 */
[----:B------:R-:W-:-:S10]  /*15590*/  IMAD.MOV.U32 R12, RZ, RZ, 0x1 ;  /* 0x00000001ff0c7424 */ /* 0x000fd400078e00ff */
[----:B------:R-:W-:Y:S02]  /*155a0*/  @!P2 LEA R8, R24, UR44, 0x1 ;  /* 0x0000002c1808ac11 */ /* 0x000fe4000f8e08ff */
[----:B------:R-:W-:Y:S02]  /*155b0*/  @P2 LOP3.LUT R16, R16, 0x100, RZ, 0xfc, !PT ;  /* 0x0000010010102812 */ /* 0x000fe400078efcff */
[----:B------:R-:W-:-:S13]  /*155c0*/  @!P2 LEA R3, P1, R22, R14, 0x1 ;  /* 0x0000000e1603a211 */ /* 0x000fda00078208ff */
[----:B------:R-:W-:Y:S05]  /*155d0*/  WARPSYNC.COLLECTIVE R15, `(.L_x_4346) ;  /* 0x000000000f087348 */ /* 0x000fea0003c00000 */
[----:B------:R0:W1:Y:S02]  /*155e0*/  SHFL.IDX P6, R14, R13, R12, R11 ;  /* 0x0000000c0d0e7389 */ /* 0x00006400000c000b */
[----:B01----:R-:W-:Y:S01]  /*155f0*/  ENDCOLLECTIVE ;  /* 0x000000000000791b */ /* 0x003fe20003800000 */
.L_x_4346:
        /* <DEDUP_REMOVED lines=15> */
.L_x_4347:
[----:B------:R-:W-:Y:S01]  /*156f0*/  VIADD R8, R6, 0x20 ;  /* 0x0000002006087836 */ /* 0x000fe20000000000 */
[----:B------:R-:W-:Y:S02]  /*15700*/  @!P2 LEA R10, R24, UR44, 0x1 ;  /* 0x0000002c180aac11 */ /* 0x000fe4000f8e08ff */
[----:B------:R-:W-:Y:S01]  /*15710*/  @P2 LOP3.LUT R16, R16, 0x80, RZ, 0xfc, !PT ;  /* 0x0000008010102812 */ /* 0x000fe200078efcff */
[----:B------:R-:W-:-:S03]  /*15720*/  IMAD.MOV.U32 R13, RZ, RZ, R4 ;  /* 0x000000ffff0d7224 */ /* 0x000fc600078e0004 */
[----:B------:R-:W-:Y:S01]  /*15730*/  LOP3.LUT R16, R16, 0xffffffbf, RZ, 0xc0, !PT ;  /* 0xffffffbf10107812 */ /* 0x000fe200078ec0ff */
[----:B------:R-:W-:Y:S02]  /*15740*/  IMAD.MOV.U32 R12, RZ, RZ, 0x2 ;  /* 0x00000002ff0c7424 */ /* 0x000fe400078e00ff */
[----:B------:R-:W-:-:S07]  /*15750*/  IMAD.MOV.U32 R7, RZ, RZ, R14 ;  /* 0x000000ffff077224 */ /* 0x000fce00078e000e */
[----:B------:R-:W-:Y:S05]  /*15760*/  WARPSYNC.COLLECTIVE R15, `(.L_x_4348) ;  /* 0x000000000f087348 */ /* 0x000fea0003c00000 */
[----:B------:R0:W1:Y:S02]  /*15770*/  SHFL.IDX P6, R14, R13, R12, R11 ;  /* 0x0000000c0d0e7389 */ /* 0x00006400000c000b */
[----:B01----:R-:W-:Y:S01]  /*15780*/  ENDCOLLECTIVE ;  /* 0x000000000000791b */ /* 0x003fe20003800000 */
.L_x_4348:
[----:B------:R-:W-:-:S05]  /*15790*/  @!P2 LEA R7, P1, R22, R7, 0x1 ;  /* 0x000000071607a211 */ /* 0x000fca00078208ff */
[----:B------:R-:W-:Y:S02]  /*157a0*/  @!P2 IMAD.X R9, RZ, RZ, R9, P1 ;  /* 0x000000ffff09a224 */ /* 0x000fe400008e0609 */
[----:B------:R-:W-:-:S03]  /*157b0*/  @!P2 IMAD.MOV.U32 R2, RZ, RZ, R7 ;  /* 0x000000ffff02a224 */ /* 0x000fc600078e0007 */
[----:B------:R-:W-:Y:S01]  /*157c0*/  @!P2 MOV R3, R9 ;  /* 0x000000090003a202 */ /* 0x000fe20000000f00 */
[----:B------:R-:W-:-:S04]  /*157d0*/  IMAD.MOV.U32 R13, RZ, RZ, R0 ;  /* 0x000000ffff0d7224 */ /* 0x000fc800078e0000 */
        /* <DEDUP_REMOVED lines=9> */
.L_x_4349:
[----:B------:R-:W-:Y:S02]  /*15870*/  @!P2 LEA R7, R24, UR44, 0x1 ;  /* 0x0000002c1807ac11 */ /* 0x000fe4000f8e08ff */
[----:B------:R-:W-:Y:S01]  /*15880*/  @P2 LOP3.LUT R16, R16, 0x40, RZ, 0xfc, !PT ;  /* 0x0000004010102812 */ /* 0x000fe200078efcff */
[----:B------:R-:W-:Y:S02]  /*15890*/  IMAD.MOV.U32 R13, RZ, RZ, R4 ;  /* 0x000000ffff0d7224 */ /* 0x000fe400078e0004 */
[----:B------:R-:W-:Y:S02]  /*158a0*/  IMAD.MOV.U32 R12, RZ, RZ, 0x3 ;  /* 0x00000003ff0c7424 */ /* 0x000fe400078e00ff */
[----:B------:R-:W-:-:S05]  /*158b0*/  IMAD.MOV.U32 R8, RZ, RZ, R14 ;  /* 0x000000ffff087224 */ /* 0x000fca00078e000e */
[----:B------:R-:W-:-:S05]  /*158c0*/  @!P2 LEA R8, P1, R22, R8, 0x1 ;  /* 0x000000081608a211 */ /* 0x000fca00078208ff */
[----:B------:R-:W-:Y:S01]  /*158d0*/  @!P2 IMAD.X R11, RZ, RZ, R2, P1 ;  /* 0x000000ffff0ba224 */ /* 0x000fe200008e0602 */
[----:B------:R-:W-:-:S03]  /*158e0*/  @!P2 MOV R2, R8 ;  /* 0x000000080002a202 */ /* 0x000fc60000000f00 */
        /* <DEDUP_REMOVED lines=9> */
.L_x_4350:
[----:B------:R-:W-:Y:S02]  /*15980*/  IMAD.MOV.U32 R13, RZ, RZ, R0 ;  /* 0x000000ffff0d7224 */ /* 0x000fe400078e0000 */
[----:B------:R-:W-:-:S07]  /*15990*/  IMAD.MOV.U32 R4, RZ, RZ, R14 ;  /* 0x000000ffff047224 */ /* 0x000fce00078e000e */
[----:B------:R-:W-:Y:S05]  /*159a0*/  WARPSYNC.COLLECTIVE R15, `(.L_x_4351) ;  /* 0x000000000f087348 */ /* 0x000fea0003c00000 */
[----:B------:R0:W1:Y:S02]  /*159b0*/  SHFL.IDX P6, R14, R13, R12, R11 ;  /* 0x0000000c0d0e7389 */ /* 0x00006400000c000b */
[----:B01----:R-:W-:Y:S01]  /*159c0*/  ENDCOLLECTIVE ;  /* 0x000000000000791b */ /* 0x003fe20003800000 */
.L_x_4351:
[----:B------:R-:W-:Y:S05]  /*159d0*/  BRA `(.L_x_4352) ;  /* 0xffffffc800487947 */ /* 0x000fea000383ffff */
.L_x_4294:
[----:B------:R-:W-:Y:S01]  /*159e0*/  BSSY B0, `(.L_x_4353) ;  /* 0x0000008000007945 */ /* 0x000fe20003800000 */
[----:B------:R-:W-:Y:S01]  /*159f0*/  IMAD.MOV.U32 R13, RZ, RZ, R4 ;  /* 0x000000ffff0d7224 */ /* 0x000fe200078e0004 */
[----:B------:R-:W-:Y:S01]  /*15a00*/  MOV R12, RZ ;  /* 0x000000ff000c7202 */ /* 0x000fe20000000f00 */
[----:B------:R-:W-:Y:S02]  /*15a10*/  IMAD.MOV.U32 R11, RZ, RZ, 0x181f ;  /* 0x0000181fff0b7424 */ /* 0x000fe400078e00ff */
[----:B------:R-:W-:-:S07]  /*15a20*/  IMAD.MOV.U32 R15, RZ, RZ, -0x1 ;  /* 0xffffffffff0f7424 */ /* 0x000fce00078e00ff */
[----:B------:R-:W-:Y:S05]  /*15a30*/  WARPSYNC.COLLECTIVE R15, `(.L_x_4354) ;  /* 0x000000000f087348 */ /* 0x000fea0003c00000 */
[----:B------:R0:W1:Y:S02]  /*15a40*/  SHFL.IDX P6, R14, R13, R12, R11 ;  /* 0x0000000c0d0e7389 */ /* 0x00006400000c000b */
[----:B01----:R-:W-:Y:S01]  /*15a50*/  ENDCOLLECTIVE ;  /* 0x000000000000791b */ /* 0x003fe20003800000 */
.L_x_4354:
[----:B------:R-:W-:Y:S05]  /*15a60*/  BSYNC B0 ;  /* 0x0000000000007941 */ /* 0x000fea0003800000 */
.L_x_4353:
        /* <DEDUP_REMOVED lines=13> */
.L_x_4355:
[----:B------:R-:W-:Y:S02]  /*15b40*/  IMAD.MOV.U32 R13, RZ, RZ, R4 ;  /* 0x000000ffff0d7224 */ /* 0x000fe400078e0004 */
[----:B------:R-:W-:Y:S01]  /*15b50*/  IMAD.MOV.U32 R12, RZ, RZ, 0x1 ;  /* 0x00000001ff0c7424 */ /* 0x000fe200078e00ff */
[----:B------:R-:W-:-:S04]  /*15b60*/  @!P2 LEA R14, P0, R22, R14, 0x1 ;  /* 0x0000000e160ea211 */ /* 0x000fc800078008ff */
[----:B------:R-:W-:Y:S02]  /*15b70*/  @!P2 IADD3.X R21, RZ, R2, RZ, P0, !PT ;  /* 0x00000002ff15a210 */ /* 0x000fe400007fe4ff */
        /* <DEDUP_REMOVED lines=34> */
.L_x_4356:
[----:B------:R-:W-:-:S04]  /*15da0*/  @!P3 LOP3.LUT R7, R6, 0x80, RZ, 0xc0, !PT ;  /* 0x000000800607b812 */ /* 0x000fc800078ec0ff */
[----:B------:R-:W-:Y:S01]  /*15db0*/  @!P3 SHF.R.U32.HI R7, RZ, 0x3, R7 ;  /* 0x00000003ff07b819 */ /* 0x000fe20000011607 */
[----:B------:R-:W-:Y:S02]  /*15dc0*/  IMAD.MOV.U32 R13, RZ, RZ, R0 ;  /* 0x000000ffff0d7224 */ /* 0x000fe400078e0000 */
[----:B------:R-:W-:-:S07]  /*15dd0*/  IMAD.MOV.U32 R9, RZ, RZ, R14 ;  /* 0x000000ffff097224 */ /* 0x000fce00078e000e */
[----:B------:R-:W-:Y:S05]  /*15de0*/  WARPSYNC.COLLECTIVE R15, `(.L_x_4357) ;  /* 0x000000000f087348 */ /* 0x000fea0003c00000 */
[----:B------:R0:W1:Y:S02]  /*15df0*/  SHFL.IDX P6, R14, R13, R12, R11 ;  /* 0x0000000c0d0e7389 */ /* 0x00006400000c000b */
[----:B01----:R-:W-:Y:S01]  /*15e00*/  ENDCOLLECTIVE ;  /* 0x000000000000791b */ /* 0x003fe20003800000 */
.L_x_4357:
        /* <DEDUP_REMOVED lines=11> */
[----:B------:R-:W-:Y:S01]  /*15ec0*/  @!P0 IMAD.MOV.U32 R3, RZ, RZ, R21 ;  /* 0x000000ffff038224 */ /* 0x000fe200078e0015 */
[----:B------:R-:W-:-:S05]  /*15ed0*/  @!P0 MOV R2, R14 ;  /* 0x0000000e00028202 */ /* 0x000fca0000000f00 */
        /* <DEDUP_REMOVED lines=22> */
.L_x_4358:
[----:B------:R-:W-:-:S04]  /*16040*/  @!P1 LOP3.LUT R9, R6, 0x80, RZ, 0xc0, !PT ;  /* 0x0000008006099812 */ /* 0x000fc800078ec0ff */
[----:B------:R-:W-:Y:S01]  /*16050*/  @!P1 SHF.R.U32.HI R9, RZ, 0x3, R9 ;  /* 0x00000003ff099819 */ /* 0x000fe20000011609 */
[----:B------:R-:W-:Y:S02]  /*16060*/  IMAD.MOV.U32 R13, RZ, RZ, R0 ;  /* 0x000000ffff0d7224 */ /* 0x000fe400078e0000 */
[----:B------:R-:W-:-:S07]  /*16070*/  IMAD.MOV.U32 R7, RZ, RZ, R14 ;  /* 0x000000ffff077224 */ /* 0x000fce00078e000e */
[----:B------:R-:W-:Y:S05]  /*16080*/  WARPSYNC.COLLECTIVE R15, `(.L_x_4359) ;  /* 0x000000000f087348 */ /* 0x000fea0003c00000 */
[----:B------:R0:W1:Y:S02]  /*16090*/  SHFL.IDX P6, R14, R13, R12, R11 ;  /* 0x0000000c0d0e7389 */ /* 0x00006400000c000b */
[----:B01----:R-:W-:Y:S01]  /*160a0*/  ENDCOLLECTIVE ;  /* 0x000000000000791b */ /* 0x003fe20003800000 */
.L_x_4359:
        /* <DEDUP_REMOVED lines=10> */
[----:B------:R-:W-:Y:S01]  /*16150*/  @!P0 IMAD.MOV.U32 R2, RZ, RZ, R14 ;  /* 0x000000ffff028224 */ /* 0x000fe200078e000e */
[----:B------:R-:W-:-:S05]  /*16160*/  @!P0 MOV R3, R7 ;  /* 0x0000000700038202 */ /* 0x000fca0000000f00 */
        /* <DEDUP_REMOVED lines=17> */
.L_x_4360:
[----:B------:R-:W-:Y:S02]  /*16280*/  IMAD.MOV.U32 R13, RZ, RZ, R0 ;  /* 0x000000ffff0d7224 */ /* 0x000fe400078e0000 */
[----:B------:R-:W-:-:S07]  /*16290*/  IMAD.MOV.U32 R4, RZ, RZ, R14 ;  /* 0x000000ffff047224 */ /* 0x000fce00078e000e */
[----:B------:R-:W-:Y:S05]  /*162a0*/  WARPSYNC.COLLECTIVE R15, `(.L_x_4361) ;  /* 0x000000000f087348 */ /* 0x000fea0003c00000 */
[----:B------:R0:W1:Y:S02]  /*162b0*/  SHFL.IDX P6, R14, R13, R12, R11 ;  /* 0x0000000c0d0e7389 */ /* 0x00006400000c000b */
[----:B01----:R-:W-:Y:S01]  /*162c0*/  ENDCOLLECTIVE ;  /* 0x000000000000791b */ /* 0x003fe20003800000 */
.L_x_4361:
[----:B------:R-:W-:Y:S05]  /*162d0*/  BRA `(.L_x_4362) ;  /* 0xffffffc800e87947 */ /* 0x000fea000383ffff */
.L_x_4297:
[----:B01----:R-:W-:-:S04]  /*162e0*/  IMAD.U32 R3, RZ, RZ, UR44 ;  /* 0x0000002cff037e24 */ /* 0x003fc8000f8e00ff */
[----:B------:R0:W1:Y:S03]  /*162f0*/  SYNCS.PHASECHK.TRANS64.TRYWAIT P0, [R3+URZ+0x38820], R0 ;  /* 0x03882000030075a7 */ /* 0x000066000800017f */
[----:B-1----:R-:W-:Y:S05]  /*16300*/  @!P0 NANOSLEEP.SYNCS 0x989680 ;  /* 0x009896800000895d */ /* 0x002fea0003900000 */
[----:B------:R-:W1:Y:S02]  /*16310*/  @!P0 SYNCS.PHASECHK.TRANS64 P0, [R3+URZ+0x38820], R0 ;  /* 0x03882000030085a7 */ /* 0x000e64000800007f */
[----:B-1----:R-:W-:Y:S05]  /*16320*/  @!P0 BRA `(.L_x_4297) ;  /* 0xfffffffc00ec8947 */ /* 0x002fea000383ffff */
[----:B------:R-:W-:Y:S05]  /*16330*/  BRA `(.L_x_4363) ;  /* 0xffffffcc00587947 */ /* 0x000fea000383ffff */
.L_x_4299:
[----:B01----:R-:W-:-:S04]  /*16340*/  IMAD.U32 R3, RZ, RZ, UR44 ;  /* 0x0000002cff037e24 */ /* 0x003fc8000f8e00ff */
[----:B------:R0:W1:Y:S03]  /*16350*/  SYNCS.PHASECHK.TRANS64.TRYWAIT P0, [R3+URZ+0x38860], R0 ;  /* 0x03886000030075a7 */ /* 0x000066000800017f */
[----:B-1----:R-:W-:Y:S05]  /*16360*/  @!P0 NANOSLEEP.SYNCS 0x989680 ;  /* 0x009896800000895d */ /* 0x002fea0003900000 */
[----:B------:R-:W1:Y:S02]  /*16370*/  @!P0 SYNCS.PHASECHK.TRANS64 P0, [R3+URZ+0x38860], R0 ;  /* 0x03886000030085a7 */ /* 0x000e64000800007f */
[----:B-1----:R-:W-:Y:S05]  /*16380*/  @!P0 BRA `(.L_x_4299) ;  /* 0xfffffffc00ec8947 */ /* 0x002fea000383ffff */
[----:B------:R-:W-:Y:S05]  /*16390*/  BRA `(.L_x_4364) ;  /* 0xffffffcc00547947 */ /* 0x000fea000383ffff */
.L_x_4300:
        /* <DEDUP_REMOVED lines=8> */
.L_x_4366:
[----:B------:R-:W-:Y:S05]  /*16420*/  BSYNC B0 ;  /* 0x0000000000007941 */ /* 0x000fea0003800000 */
.L_x_4365:
        /* <DEDUP_REMOVED lines=13> */
.L_x_4367:
        /* <DEDUP_REMOVED lines=38> */
.L_x_4368:
[----:B------:R-:W-:Y:S02]  /*16760*/  IMAD.MOV.U32 R13, RZ, RZ, R6 ;  /* 0x000000ffff0d7224 */ /* 0x000fe400078e0006 */
[----:B------:R-:W-:-:S07]  /*16770*/  IMAD.MOV.U32 R5, RZ, RZ, R14 ;  /* 0x000000ffff057224 */ /* 0x000fce00078e000e */
[----:B------:R-:W-:Y:S05]  /*16780*/  WARPSYNC.COLLECTIVE R15, `(.L_x_4369) ;  /* 0x000000000f087348 */ /* 0x000fea0003c00000 */
[----:B------:R0:W1:Y:S02]  /*16790*/  SHFL.IDX P6, R14, R13, R12, R11 ;  /* 0x0000000c0d0e7389 */ /* 0x00006400000c000b */
[----:B01----:R-:W-:Y:S01]  /*167a0*/  ENDCOLLECTIVE ;  /* 0x000000000000791b */ /* 0x003fe20003800000 */
.L_x_4369:
        /* <DEDUP_REMOVED lines=28> */
.L_x_4370:
[----:B------:R-:W-:Y:S02]  /*16970*/  IMAD.MOV.U32 R13, RZ, RZ, R6 ;  /* 0x000000ffff0d7224 */ /* 0x000fe400078e0006 */
[----:B------:R-:W-:-:S07]  /*16980*/  IMAD.MOV.U32 R9, RZ, RZ, R14 ;  /* 0x000000ffff097224 */ /* 0x000fce00078e000e */
[----:B------:R-:W-:Y:S05]  /*16990*/  WARPSYNC.COLLECTIVE R15, `(.L_x_4371) ;  /* 0x000000000f087348 */ /* 0x000fea0003c00000 */
[----:B------:R0:W1:Y:S02]  /*169a0*/  SHFL.IDX P6, R14, R13, R12, R11 ;  /* 0x0000000c0d0e7389 */ /* 0x00006400000c000b */
[----:B01----:R-:W-:Y:S01]  /*169b0*/  ENDCOLLECTIVE ;  /* 0x000000000000791b */ /* 0x003fe20003800000 */
.L_x_4371:
        /* <DEDUP_REMOVED lines=28> */
.L_x_4372:
[----:B------:R-:W-:Y:S02]  /*16b80*/  IMAD.MOV.U32 R13, RZ, RZ, R6 ;  /* 0x000000ffff0d7224 */ /* 0x000fe400078e0006 */
[----:B------:R-:W-:-:S07]  /*16b90*/  IMAD.MOV.U32 R8, RZ, RZ, R14 ;  /* 0x000000ffff087224 */ /* 0x000fce00078e000e */
[----:B------:R-:W-:Y:S05]  /*16ba0*/  WARPSYNC.COLLECTIVE R15, `(.L_x_4373) ;  /* 0x000000000f087348 */ /* 0x000fea0003c00000 */
[----:B------:R0:W1:Y:S02]  /*16bb0*/  SHFL.IDX P6, R14, R13, R12, R11 ;  /* 0x0000000c0d0e7389 */ /* 0x00006400000c000b */
[----:B01----:R-:W-:Y:S01]  /*16bc0*/  ENDCOLLECTIVE ;  /* 0x000000000000791b */ /* 0x003fe20003800000 */
.L_x_4373:
[----:B------:R-:W-:Y:S05]  /*16bd0*/  BRA `(.L_x_4374) ;  /* 0xffffffc800e87947 */ /* 0x000fea000383ffff */
.L_x_4307:
[----:B-1----:R1:W2:Y:S02]  /*16be0*/  SYNCS.PHASECHK.TRANS64.TRYWAIT P0, [R10+URZ+0x38840], R20 ;  /* 0x038840140a0075a7 */ /* 0x0022a4000800017f */
[----:B--2---:R-:W-:Y:S05]  /*16bf0*/  @!P0 NANOSLEEP.SYNCS 0x989680 ;  /* 0x009896800000895d */ /* 0x004fea0003900000 */
[----:B------:R-:W2:Y:S02]  /*16c00*/  @!P0 SYNCS.PHASECHK.TRANS64 P0, [R10+URZ+0x38840], R20 ;  /* 0x038840140a0085a7 */ /* 0x000ea4000800007f */
[----:B--2---:R-:W-:Y:S05]  /*16c10*/  @!P0 BRA `(.L_x_4307) ;  /* 0xfffffffc00f08947 */ /* 0x004fea000383ffff */
[----:B------:R-:W-:Y:S05]  /*16c20*/  BRA `(.L_x_4375) ;  /* 0xffffffd0003c7947 */ /* 0x000fea000383ffff */
.L_x_4308:
        /* <DEDUP_REMOVED lines=8> */
.L_x_4377:
[----:B------:R-:W-:Y:S05]  /*16cb0*/  BSYNC B1 ;  /* 0x0000000000017941 */ /* 0x000fea0003800000 */
.L_x_4376:
[----:B------:R-:W-:Y:S01]  /*16cc0*/  IMAD.MOV.U32 R13, RZ, RZ, R26 ;  /* 0x000000ffff0d7224 */ /* 0x000fe200078e001a */
[----:B------:R-:W-:Y:S01]  /*16cd0*/  MOV R11, 0x181f ;  /* 0x0000181f000b7802 */ /* 0x000fe20000000f00 */
[----:B------:R-:W-:Y:S01]  /*16ce0*/  IMAD.MOV.U32 R12, RZ, RZ, RZ ;  /* 0x000000ffff0c7224 */ /* 0x000fe200078e00ff */
[----:B------:R-:W-:Y:S01]  /*16cf0*/  LEA R27, R17, UR44, 0x1 ;  /* 0x0000002c111b7c11 */ /* 0x000fe2000f8e08ff */
[----:B------:R-:W-:Y:S02]  /*16d00*/  IMAD.MOV.U32 R15, RZ, RZ, -0x1 ;  /* 0xffffffffff0f7424 */ /* 0x000fe400078e00ff */
[----:B------:R-:W-:-:S07]  /*16d10*/  IMAD.MOV.U32 R3, RZ, RZ, R14 ;  /* 0x000000ffff037224 */ /* 0x000fce00078e000e */
[----:B------:R-:W-:Y:S05]  /*16d20*/  WARPSYNC.COLLECTIVE R15, `(.L_x_4378) ;  /* 0x000000000f087348 */ /* 0x000fea0003c00000 */
[----:B------:R0:W1:Y:S02]  /*16d30*/  SHFL.IDX P6, R14, R13, R12, R11 ;  /* 0x0000000c0d0e7389 */ /* 0x00006400000c000b */
[----:B01----:R-:W-:Y:S01]  /*16d40*/  ENDCOLLECTIVE ;  /* 0x000000000000791b */ /* 0x003fe20003800000 */
.L_x_4378:
[----:B------:R-:W-:Y:S02]  /*16d50*/  IMAD.MOV.U32 R13, RZ, RZ, R29 ;  /* 0x000000ffff0d7224 */ /* 0x000fe400078e001d */
[----:B------:R-:W-:Y:S01]  /*16d60*/  IMAD.MOV.U32 R12, RZ, RZ, 0x1 ;  /* 0x00000001ff0c7424 */ /* 0x000fe200078e00ff */
[----:B------:R-:W-:-:S13]  /*16d70*/  IADD3 R2, P0, R14, R0, RZ ;  /* 0x000000000e027210 */ /* 0x000fda0007f1e0ff */
[----:B------:R-:W-:Y:S05]  /*16d80*/  WARPSYNC.COLLECTIVE R15, `(.L_x_4379) ;  /* 0x000000000f087348 */ /* 0x000fea0003c00000 */
[----:B------:R0:W1:Y:S02]  /*16d90*/  SHFL.IDX P6, R14, R13, R12, R11 ;  /* 0x0000000c0d0e7389 */ /* 0x00006400000c000b */
[----:B01----:R-:W-:Y:S01]  /*16da0*/  ENDCOLLECTIVE ;  /* 0x000000000000791b */ /* 0x003fe20003800000 */
.L_x_4379:
        /* <DEDUP_REMOVED lines=10> */
.L_x_4380:
[----:B------:R-:W-:Y:S01]  /*16e50*/  MOV R13, R29 ;  /* 0x0000001d000d7202 */ /* 0x000fe20000000f00 */
[----:B------:R-:W-:Y:S01]  /*16e60*/  IMAD.MOV.U32 R12, RZ, RZ, 0x2 ;  /* 0x00000002ff0c7424 */ /* 0x000fe200078e00ff */
[----:B------:R-:W-:-:S13]  /*16e70*/  IADD3 R2, P0, R14, R0, RZ ;  /* 0x000000000e027210 */ /* 0x000fda0007f1e0ff */
[----:B------:R-:W-:Y:S05]  /*16e80*/  WARPSYNC.COLLECTIVE R15, `(.L_x_4381) ;  /* 0x000000000f087348 */ /* 0x000fea0003c00000 */
[----:B------:R0:W1:Y:S02]  /*16e90*/  SHFL.IDX P6, R14, R13, R12, R11 ;  /* 0x0000000c0d0e7389 */ /* 0x00006400000c000b */
[----:B01----:R-:W-:Y:S01]  /*16ea0*/  ENDCOLLECTIVE ;  /* 0x000000000000791b */ /* 0x003fe20003800000 */
.L_x_4381:
        /* <DEDUP_REMOVED lines=10> */
.L_x_4382:
[----:B------:R-:W-:Y:S02]  /*16f50*/  IMAD.MOV.U32 R13, RZ, RZ, R29 ;  /* 0x000000ffff0d7224 */ /* 0x000fe400078e001d */
[----:B------:R-:W-:Y:S01]  /*16f60*/  IMAD.MOV.U32 R12, RZ, RZ, 0x3 ;  /* 0x00000003ff0c7424 */ /* 0x000fe200078e00ff */
[----:B------:R-:W-:-:S13]  /*16f70*/  IADD3 R2, P0, R14, R0, RZ ;  /* 0x000000000e027210 */ /* 0x000fda0007f1e0ff */
[----:B------:R-:W-:Y:S05]  /*16f80*/  WARPSYNC.COLLECTIVE R15, `(.L_x_4383) ;  /* 0x000000000f087348 */ /* 0x000fea0003c00000 */
[----:B------:R0:W1:Y:S02]  /*16f90*/  SHFL.IDX P6, R14, R13, R12, R11 ;  /* 0x0000000c0d0e7389 */ /* 0x00006400000c000b */
[----:B01----:R-:W-:Y:S01]  /*16fa0*/  ENDCOLLECTIVE ;  /* 0x000000000000791b */ /* 0x003fe20003800000 */
.L_x_4383:
        /* <DEDUP_REMOVED lines=10> */
.L_x_4384:
[----:B------:R-:W-:Y:S05]  /*17050*/  BRA `(.L_x_4385) ;  /* 0xffffffcc00f07947 */ /* 0x000fea000383ffff */
.L_x_4313:
[----:B---3--:R3:W4:Y:S02]  /*17060*/  SYNCS.PHASECHK.TRANS64.TRYWAIT P0, [R10+URZ+0x38860], R20 ;  /* 0x038860140a0075a7 */ /* 0x008724000800017f */
[----:B----4-:R-:W-:Y:S05]  /*17070*/  @!P0 NANOSLEEP.SYNCS 0x989680 ;  /* 0x009896800000895d */ /* 0x010fea0003900000 */
[----:B------:R-:W4:Y:S02]  /*17080*/  @!P0 SYNCS.PHASECHK.TRANS64 P0, [R10+URZ+0x38860], R20 ;  /* 0x038860140a0085a7 */ /* 0x000f24000800007f */
[----:B----4-:R-:W-:Y:S05]  /*17090*/  @!P0 BRA `(.L_x_4313) ;  /* 0xfffffffc00f08947 */ /* 0x010fea000383ffff */
[----:B------:R-:W-:Y:S05]  /*170a0*/  BRA `(.L_x_4386) ;  /* 0xffffffd0003c7947 */ /* 0x000fea000383ffff */
.L_x_4314:
        /* <DEDUP_REMOVED lines=8> */
.L_x_4388:
[----:B------:R-:W-:Y:S05]  /*17130*/  BSYNC B1 ;  /* 0x0000000000017941 */ /* 0x000fea0003800000 */
.L_x_4387:
[----:B------:R-:W-:Y:S01]  /*17140*/  IMAD.MOV.U32 R13, RZ, RZ, R18 ;  /* 0x000000ffff0d7224 */ /* 0x000fe200078e0012 */
[----:B------:R-:W-:Y:S01]  /*17150*/  MOV R11, 0x181f ;  /* 0x0000181f000b7802 */ /* 0x000fe20000000f00 */
[----:B------:R-:W-:Y:S01]  /*17160*/  IMAD.MOV.U32 R12, RZ, RZ, RZ ;  /* 0x000000ffff0c7224 */ /* 0x000fe200078e00ff */
[----:B------:R-:W-:Y:S01]  /*17170*/  LEA R17, R17, UR44, 0x1 ;  /* 0x0000002c11117c11 */ /* 0x000fe2000f8e08ff */
[----:B------:R-:W-:Y:S01]  /*17180*/  IMAD.MOV.U32 R15, RZ, RZ, -0x1 ;  /* 0xffffffffff0f7424 */ /* 0x000fe200078e00ff */
[C---:B------:R-:W-:Y:S01]  /*17190*/  LOP3.LUT P2, RZ, R16.reuse, 0x20, RZ, 0xc0, !PT ;  /* 0x0000002010ff7812 */ /* 0x040fe2000784c0ff */
[----:B------:R-:W-:Y:S01]  /*171a0*/  IMAD.MOV.U32 R3, RZ, RZ, R14 ;  /* 0x000000ffff037224 */ /* 0x000fe200078e000e */
[----:B------:R-:W-:-:S13]  /*171b0*/  LOP3.LUT P1, RZ, R16, 0x10, RZ, 0xc0, !PT ;  /* 0x0000001010ff7812 */ /* 0x000fda000782c0ff */
[----:B------:R-:W-:Y:S05]  /*171c0*/  WARPSYNC.COLLECTIVE R15, `(.L_x_4389) ;  /* 0x000000000f087348 */ /* 0x000fea0003c00000 */
[----:B------:R0:W1:Y:S02]  /*171d0*/  SHFL.IDX P6, R14, R13, R12, R11 ;  /* 0x0000000c0d0e7389 */ /* 0x00006400000c000b */
[----:B01----:R-:W-:Y:S01]  /*171e0*/  ENDCOLLECTIVE ;  /* 0x000000000000791b */ /* 0x003fe20003800000 */
.L_x_4389:
[----:B------:R-:W-:Y:S01]  /*171f0*/  P2R R4, PR, RZ, 0x20 ;  /* 0x00000020ff047803 */ /* 0x000fe20000000000 */
        /* <DEDUP_REMOVED lines=13> */
.L_x_4390:
        /* <DEDUP_REMOVED lines=16> */
.L_x_4391:
        /* <DEDUP_REMOVED lines=18> */
.L_x_4392:
        /* <DEDUP_REMOVED lines=14> */
.L_x_4393:
        /* <DEDUP_REMOVED lines=17> */
.L_x_4394:
        /* <DEDUP_REMOVED lines=13> */
.L_x_4395:
[----:B------:R-:W-:Y:S05]  /*177b0*/  BRA `(.L_x_4396) ;  /* 0xffffffcc00b07947 */ /* 0x000fea000383ffff */
.L_x_4319:
[----:B0-----:R0:W1:Y:S02]  /*177c0*/  SYNCS.PHASECHK.TRANS64.TRYWAIT P0, [R5+URZ+0x38820], R4 ;  /* 0x03882004050075a7 */ /* 0x001064000800017f */
[----:B-1----:R-:W-:Y:S05]  /*177d0*/  @!P0 NANOSLEEP.SYNCS 0x989680 ;  /* 0x009896800000895d */ /* 0x002fea0003900000 */
[----:B------:R-:W1:Y:S02]  /*177e0*/  @!P0 SYNCS.PHASECHK.TRANS64 P0, [R5+URZ+0x38820], R4 ;  /* 0x03882004050085a7 */ /* 0x000e64000800007f */
[----:B-1----:R-:W-:Y:S05]  /*177f0*/  @!P0 BRA `(.L_x_4319) ;  /* 0xfffffffc00f08947 */ /* 0x002fea000383ffff */
[----:B------:R-:W-:Y:S05]  /*17800*/  BRA `(.L_x_4397) ;  /* 0xffffffd0005c7947 */ /* 0x000fea000383ffff */
.L_x_4320:
        /* <DEDUP_REMOVED lines=11> */
.L_x_4399:
[----:B------:R-:W-:Y:S05]  /*178c0*/  BSYNC B0 ;  /* 0x0000000000007941 */ /* 0x000fea0003800000 */
.L_x_4398:
[----:B------:R-:W-:Y:S05]  /*178d0*/  BRA `(.L_x_4400) ;  /* 0xffffffd000447947 */ /* 0x000fea000383ffff */
.L_x_4321:
[----:B------:R-:W-:Y:S01]  /*178e0*/  BSSY B0, `(.L_x_4401) ;  /* 0x0000006000007945 */ /* 0x000fe20003800000 */
[----:B------:R-:W-:-:S07]  /*178f0*/  IMAD.MOV.U32 R15, RZ, RZ, -0x1 ;  /* 0xffffffffff0f7424 */ /* 0x000fce00078e00ff */
[----:B012--5:R-:W-:Y:S05]  /*17900*/  WARPSYNC.COLLECTIVE R15, `(.L_x_4402) ;  /* 0x000000000f0c7348 */ /* 0x027fea0003c00000 */
[----:B------:R-:W-:Y:S02]  /*17910*/  ELECT P6, UR62, PT ;  /* 0x00000000003e782f */ /* 0x000fe400038c0000 */
[----:B------:R-:W-:Y:S01]  /*17920*/  MOV R14, UR62 ;  /* 0x0000003e000e7c02 */ /* 0x000fe20008000f00 */
[----:B012--5:R-:W-:Y:S10]  /*17930*/  ENDCOLLECTIVE ;  /* 0x000000000000791b */ /* 0x027ff40003800000 */
.L_x_4402:
[----:B------:R-:W-:Y:S05]  /*17940*/  BSYNC B0 ;  /* 0x0000000000007941 */ /* 0x000fea0003800000 */
.L_x_4401:
[----:B------:R-:W-:Y:S05]  /*17950*/  BRA `(.L_x_4403) ;  /* 0xffffffd000387947 */ /* 0x000fea000383ffff */
.L_x_4323:
[----:B-1----:R1:W3:Y:S02]  /*17960*/  SYNCS.PHASECHK.TRANS64.TRYWAIT P1, [R3+URZ+0x38840], R2 ;  /* 0x03884002030075a7 */ /* 0x0022e4000802017f */
[----:B---3--:R-:W-:Y:S05]  /*17970*/  @!P1 NANOSLEEP.SYNCS 0x989680 ;  /* 0x009896800000995d */ /* 0x008fea0003900000 */
[----:B------:R-:W3:Y:S02]  /*17980*/  @!P1 SYNCS.PHASECHK.TRANS64 P1, [R3+URZ+0x38840], R2 ;  /* 0x03884002030095a7 */ /* 0x000ee4000802007f */
[----:B---3--:R-:W-:Y:S05]  /*17990*/  @!P1 BRA `(.L_x_4323) ;  /* 0xfffffffc00f09947 */ /* 0x008fea000383ffff */
[----:B------:R-:W-:Y:S05]  /*179a0*/  BRA `(.L_x_4404) ;  /* 0xffffffd000607947 */ /* 0x000fea000383ffff */
.L_x_4325:
[----:B0-----:R0:W3:Y:S02]  /*179b0*/  SYNCS.PHASECHK.TRANS64.TRYWAIT P1, [R5+URZ+0x38840], R0 ;  /* 0x03884000050075a7 */ /* 0x0010e4000802017f */
[----:B---3--:R-:W-:Y:S05]  /*179c0*/  @!P1 NANOSLEEP.SYNCS 0x989680 ;  /* 0x009896800000995d */ /* 0x008fea0003900000 */
[----:B------:R-:W3:Y:S02]  /*179d0*/  @!P1 SYNCS.PHASECHK.TRANS64 P1, [R5+URZ+0x38840], R0 ;  /* 0x03884000050095a7 */ /* 0x000ee4000802007f */
[----:B---3--:R-:W-:Y:S05]  /*179e0*/  @!P1 BRA `(.L_x_4325) ;  /* 0xfffffffc00f09947 */ /* 0x008fea000383ffff */
[----:B------:R-:W-:Y:S05]  /*179f0*/  BRA `(.L_x_4405) ;  /* 0xffffffd0006c7947 */ /* 0x000fea000383ffff */
.L_x_4327:
[----:B---3--:R3:W4:Y:S02]  /*17a00*/  SYNCS.PHASECHK.TRANS64.TRYWAIT P1, [R3+URZ+0x38860], R2 ;  /* 0x03886002030075a7 */ /* 0x008724000802017f */
[----:B----4-:R-:W-:Y:S05]  /*17a10*/  @!P1 NANOSLEEP.SYNCS 0x989680 ;  /* 0x009896800000995d */ /* 0x010fea0003900000 */
[----:B------:R-:W4:Y:S02]  /*17a20*/  @!P1 SYNCS.PHASECHK.TRANS64 P1, [R3+URZ+0x38860], R2 ;  /* 0x03886002030095a7 */ /* 0x000f24000802007f */
[----:B----4-:R-:W-:Y:S05]  /*17a30*/  @!P1 BRA `(.L_x_4327) ;  /* 0xfffffffc00f09947 */ /* 0x010fea000383ffff */
[----:B------:R-:W-:Y:S05]  /*17a40*/  BRA `(.L_x_4406) ;  /* 0xffffffd000687947 */ /* 0x000fea000383ffff */
.L_x_4407:
        /* <DEDUP_REMOVED lines=11> */
.L_x_5842:


//--------------------- .text._ZN7cutlass13device_kernelIN5flash11enable_sm90INS1_16FlashAttnFwdSm90INS1_25CollectiveMainloopFwdSm90ILi2EN4cute5tupleIJNS5_1CILi1EEES8_S8_EEENS6_IJNS7_ILi64EEESA_SA_EEELi512ENS_6half_tEfNS_4arch4Sm90ELb1ELb0ELb1ELb1ELb1ELb0ELb0ELb0ELb0ELb1ELb1ELb0EEENS1_21CollectiveEpilogueFwdINS6_IJSA_NS7_ILi512EEESA_EEES9_SC_SE_Li256ELb1ELb1ELb1ELb0EEENS1_36VarlenDynamicPersistentTileSchedulerILi64ELi64ELi256ELi128ELb1ELb1ELb1ELb1ELb1ELb1EEEEEEEEEvNT_6ParamsE --------------------------
	.section	.text._ZN7cutlass13device_kernelIN5flash11enable_sm90INS1_16FlashAttnFwdSm90INS1_25CollectiveMainloopFwdSm90ILi2EN4cute5tupleIJNS5_1CILi1EEES8_S8_EEENS6_IJNS7_ILi64EEESA_SA_EEELi512ENS_6half_tEfNS_4arch4Sm90ELb1ELb0ELb1ELb1ELb1ELb0ELb0ELb0ELb0ELb1ELb1ELb0EEENS1_21CollectiveEpilogueFwdINS6_IJSA_NS7_ILi512EEESA_EEES9_SC_SE_Li256ELb1ELb1ELb1ELb0EEENS1_36VarlenDynamicPersistentTileSchedulerILi64ELi64ELi256ELi128ELb1ELb1ELb1ELb1ELb1ELb1EEEEEEEEEvNT_6ParamsE,"ax",@progbits
	.align	128
.text._ZN7cutlass13device_kernelIN5flash11enable_sm90INS1_16FlashAttnFwdSm90INS1_25CollectiveMainloopFwdSm90ILi2EN4cute5tupleIJNS5_1CILi1EEES8_S8_EEENS6_IJNS7_ILi64EEESA_SA_EEELi512ENS_6half_tEfNS_4arch4Sm90ELb1ELb0ELb1ELb1ELb1ELb0ELb0ELb0ELb0ELb1ELb1ELb0EEENS1_21CollectiveEpilogueFwdINS6_IJSA_NS7_ILi512EEESA_EEES9_SC_SE_Li256ELb1ELb1ELb1ELb0EEENS1_36VarlenDynamicPersistentTileSchedulerILi64ELi64ELi256ELi128ELb1ELb1ELb1ELb1ELb1ELb1EEEEEEEEEvNT_6ParamsE:
        .type           _ZN7cutlass13device_kernelIN5flash11enable_sm90INS1_16FlashAttnFwdSm90INS1_25CollectiveMainloopFwdSm90ILi2EN4cute5tupleIJNS5_1CILi1EEES8_S8_EEENS6_IJNS7_ILi64EEESA_SA_EEELi512ENS_6half_tEfNS_4arch4Sm90ELb1ELb0ELb1ELb1ELb1ELb0ELb0ELb0ELb0ELb1ELb1ELb0EEENS1_21CollectiveEpilogueFwdINS6_IJSA_NS7_ILi512EEESA_EEES9_SC_SE_Li256ELb1ELb1ELb1ELb0EEENS1_36VarlenDynamicPersistentTileSchedulerILi64ELi64ELi256ELi128ELb1ELb1ELb1ELb1ELb1ELb1EEEEEEEEEvNT_6ParamsE,@function
        .size           _ZN7cutlass13device_kernelIN5flash11enable_sm90INS1_16FlashAttnFwdSm90INS1_25CollectiveMainloopFwdSm90ILi2EN4cute5tupleIJNS5_1CILi1EEES8_S8_EEENS6_IJNS7_ILi64EEESA_SA_EEELi512ENS_6half_tEfNS_4arch4Sm90ELb1ELb0ELb1ELb1ELb1ELb0ELb0ELb0ELb0ELb1ELb1ELb0EEENS1_21CollectiveEpilogueFwdINS6_IJSA_NS7_ILi512EEESA_EEES9_SC_SE_Li256ELb1ELb1ELb1ELb0EEENS1_36VarlenDynamicPersistentTileSchedulerILi64ELi64ELi256ELi128ELb1ELb1ELb1ELb1ELb1ELb1EEEEEEEEEvNT_6ParamsE,(.L_x_5843 - _ZN7cutlass13device_kernelIN5flash11enable_sm90INS1_16FlashAttnFwdSm90INS1_25CollectiveMainloopFwdSm90ILi2EN4cute5tupleIJNS5_1CILi1EEES8_S8_EEENS6_IJNS7_ILi64EEESA_SA_EEELi512ENS_6half_tEfNS_4arch4Sm90ELb1ELb0ELb1ELb1ELb1ELb0ELb0ELb0ELb0ELb1ELb1ELb0EEENS1_21CollectiveEpilogueFwdINS6_IJSA_NS7_ILi512EEESA_EEES9_SC_SE_Li256ELb1ELb1ELb1ELb0EEENS1_36VarlenDynamicPersistentTileSchedulerILi64ELi64ELi256ELi128ELb1ELb1ELb1ELb1ELb1ELb1EEEEEEEEEvNT_6ParamsE)
        .other          _ZN7cutlass13device_kernelIN5flash11enable_sm90INS1_16FlashAttnFwdSm90INS1_25CollectiveMainloopFwdSm90ILi2EN4cute5tupleIJNS5_1CILi1EEES8_S8_EEENS6_IJNS7_ILi64EEESA_SA_EEELi512ENS_6half_tEfNS_4arch4Sm90ELb1ELb0ELb1ELb1ELb1ELb0ELb0ELb0ELb0ELb1ELb1ELb0EEENS1_21CollectiveEpilogueFwdINS6_IJSA_NS7_ILi512EEESA_EEES9_SC_SE_Li256ELb1ELb1ELb1ELb0EEENS1_36VarlenDynamicPersistentTileSchedulerILi64ELi64ELi256ELi128ELb1ELb1ELb1ELb1ELb1ELb1EEEEEEEEEvNT_6ParamsE,@"STO_CUDA_ENTRY STV_DEFAULT"
_ZN7cutlass13device_kernelIN5flash11enable_sm90INS1_16FlashAttnFwdSm90INS1_25CollectiveMainloopFwdSm90ILi2EN4cute5tupleIJNS5_1CILi1EEES8_S8_EEENS6_IJNS7_ILi64EEESA_SA_EEELi512ENS_6half_tEfNS_4arch4Sm90ELb1ELb0ELb1ELb1ELb1ELb0ELb0ELb0ELb0ELb1ELb1ELb0EEENS1_21CollectiveEpilogueFwdINS6_IJSA_NS7_ILi512EEESA_EEES9_SC_SE_Li256ELb1ELb1ELb1ELb0EEENS1_36VarlenDynamicPersistentTileSchedulerILi64ELi64ELi256ELi128ELb1ELb1ELb1ELb1ELb1ELb1EEEEEEEEEvNT_6ParamsE:
        /* <DEDUP_REMOVED lines=41> */
.L_x_4408:
        /* <DEDUP_REMOVED lines=22> */
.L_x_4409:
        /* <DEDUP_REMOVED lines=18> */
.L_x_4410:
        /* <DEDUP_REMOVED lines=22> */
.L_x_4411:
        /* <DEDUP_REMOVED lines=23> */
.L_x_4412:
        /* <DEDUP_REMOVED lines=8> */
.L_x_4414:
        /* <DEDUP_REMOVED lines=32> */
[--C-:B------:R-:W-:Y:S02]  /*0a60*/  SHF.R.S32.HI R6, RZ, 0x5, R5.reuse ;  /* 0x00000005ff067819 */ /* 0x100fe40000011405 */
[----:B------:R-:W-:Y:S02]  /*0a70*/  SHF.R.S32.HI R9, RZ, 0x1f, R5 ;  /* 0x0000001fff097819 */ /* 0x000fe40000011405 */
[----:B------:R-:W-:-:S02]  /*0a80*/  SHF.R.S32.HI R5, RZ, 0x4, R4 ;  /* 0x00000004ff057819 */ /* 0x000fc40000011404 */
[----:B------:R-:W-:Y:S02]  /*0a90*/  LOP3.LUT R3, R4, 0xfffffff0, RZ, 0xc0, !PT ;  /* 0xfffffff004037812 */ /* 0x000fe400078ec0ff */
[----:B------:R-:W-:Y:S02]  /*0aa0*/  LOP3.LUT R15, R8, 0xfffffffc, RZ, 0xc0, !PT ;  /* 0xfffffffc080f7812 */ /* 0x000fe400078ec0ff */
[----:B------:R-:W-:Y:S02]  /*0ab0*/  LOP3.LUT R13, R7, 0xfffffff8, RZ, 0xc0, !PT ;  /* 0xfffffff8070d7812 */ /* 0x000fe400078ec0ff */
[----:B------:R-:W-:Y:S01]  /*0ac0*/  LEA.HI R7, R4, R5, RZ, 0x1 ;  /* 0x0000000504077211 */ /* 0x000fe200078f08ff */
[----:B------:R-:W-:Y:S01]  /*0ad0*/  IMAD.IADD R4, R0, 0x1, -R3 ;  /* 0x0000000100047824 */ /* 0x000fe200078e0a03 */
[----:B------:R-:W-:Y:S01]  /*0ae0*/  LOP3.LUT R11, R2, 0xffffff80, RZ, 0xc0, !PT ;  /* 0xffffff80020b7812 */ /* 0x000fe200078ec0ff */
[C---:B------:R-:W-:Y:S01]  /*0af0*/  IMAD.IADD R15, R0.reuse, 0x1, -R15 ;  /* 0x00000001000f7824 */ /* 0x040fe200078e0a0f */
[----:B------:R-:W-:Y:S01]  /*0b00*/  LOP3.LUT R8, R7, 0x1ffffffe, RZ, 0xc0, !PT ;  /* 0x1ffffffe07087812 */ /* 0x000fe200078ec0ff */
[C---:B------:R-:W-:Y:S01]  /*0b10*/  IMAD.IADD R13, R0.reuse, 0x1, -R13 ;  /* 0x00000001000d7824 */ /* 0x040fe200078e0a0d */
[----:B------:R-:W-:Y:S01]  /*0b20*/  SHF.R.S32.HI R3, RZ, 0x1f, R4 ;  /* 0x0000001fff037819 */ /* 0x000fe20000011404 */
[----:B------:R-:W-:Y:S01]  /*0b30*/  IMAD.IADD R11, R0, 0x1, -R11 ;  /* 0x00000001000b7824 */ /* 0x000fe200078e0a0b */
[----:B------:R-:W-:Y:S01]  /*0b40*/  LEA.HI R0, R15, R15, RZ, 0x1 ;  /* 0x0000000f0f007211 */ /* 0x000fe200078f08ff */
[----:B------:R-:W-:Y:S01]  /*0b50*/  IMAD.IADD R8, R5, 0x1, -R8 ;  /* 0x0000000105087824 */ /* 0x000fe200078e0a08 */
[----:B------:R-:W-:-:S02]  /*0b60*/  LEA.HI R5, R3, R4, RZ, 0x3 ;  /* 0x0000000403057211 */ /* 0x000fc400078f18ff */
[----:B------:R-:W-:Y:S01]  /*0b70*/  LOP3.LUT R10, R0, 0x1ffffffe, RZ, 0xc0, !PT ;  /* 0x1ffffffe000a7812 */ /* 0x000fe200078ec0ff */
[----:B------:R-:W-:Y:S01]  /*0b80*/  IMAD.SHL.U32 R8, R8, 0x8, RZ ;  /* 0x0000000808087824 */ /* 0x000fe200078e00ff */
[----:B------:R-:W-:Y:S02]  /*0b90*/  LEA.HI R9, R9, R6, RZ, 0x2 ;  /* 0x0000000609097211 */ /* 0x000fe400078f10ff */
[----:B------:R-:W-:Y:S01]  /*0ba0*/  SHF.R.S32.HI R0, RZ, 0x1f, R11 ;  /* 0x0000001fff007819 */ /* 0x000fe2000001140b */
[----:B------:R-:W-:Y:S01]  /*0bb0*/  IMAD.IADD R185, R15, 0x1, -R10 ;  /* 0x000000010fb97824 */ /* 0x000fe200078e0a0a */
[----:B------:R-:W-:Y:S02]  /*0bc0*/  SHF.R.S32.HI R219, RZ, 0x7, R2 ;  /* 0x00000007ffdb7819 */ /* 0x000fe40000011402 */
[C---:B------:R-:W-:Y:S01]  /*0bd0*/  LOP3.LUT R7, R5.reuse, 0xfffffff8, RZ, 0xc0, !PT ;  /* 0xfffffff805077812 */ /* 0x040fe200078ec0ff */
[----:B------:R-:W-:Y:S01]  /*0be0*/  IMAD.SHL.U32 R5, R5, 0x40, RZ ;  /* 0x0000004005057824 */ /* 0x000fe200078e00ff */
[----:B------:R-:W-:Y:S01]  /*0bf0*/  LOP3.LUT R9, R9, 0x3ffffc, RZ, 0xc0, !PT ;  /* 0x003ffffc09097812 */ /* 0x000fe200078ec0ff */
[----:B------:R-:W-:Y:S01]  /*0c00*/  IMAD R12, R219, 0x100, R4 ;  /* 0x00000100db0c7824 */ /* 0x000fe200078e0204 */
[-C--:B------:R-:W-:Y:S01]  /*0c10*/  LEA.HI R3, R0, R11.reuse, RZ, 0x2 ;  /* 0x0000000b00037211 */ /* 0x080fe200078f10ff */
[----:B------:R-:W-:Y:S01]  /*0c20*/  IMAD.IADD R7, R4, 0x1, -R7 ;  /* 0x0000000104077824 */ /* 0x000fe200078e0a07 */
[----:B------:R-:W-:Y:S01]  /*0c30*/  LEA.HI R4, R0, R11, RZ, 0x5 ;  /* 0x0000000b00047211 */ /* 0x000fe200078f28ff */
[----:B------:R-:W-:Y:S01]  /*0c40*/  IMAD.IADD R9, R6, 0x1, -R9 ;  /* 0x0000000106097824 */ /* 0x000fe200078e0a09 */
[----:B------:R-:W-:-:S02]  /*0c50*/  LOP3.LUT R10, R3, 0x7ffffffc, RZ, 0xc0, !PT ;  /* 0x7ffffffc030a7812 */ /* 0x000fc400078ec0ff */
[--C-:B------:R-:W-:Y:S01]  /*0c60*/  SHF.R.S32.HI R0, RZ, 0x2, R3.reuse ;  /* 0x00000002ff007819 */ /* 0x100fe20000011403 */
[----:B------:R-:W-:Y:S01]  /*0c70*/  IMAD R17, R9, 0x10, R12 ;  /* 0x0000001009117824 */ /* 0x000fe200078e020c */
[----:B------:R-:W-:Y:S01]  /*0c80*/  SHF.R.S32.HI R3, RZ, 0x1f, R3 ;  /* 0x0000001fff037819 */ /* 0x000fe20000011403 */
[----:B------:R-:W-:Y:S01]  /*0c90*/  IMAD.IADD R10, R11, 0x1, -R10 ;  /* 0x000000010b0a7824 */ /* 0x000fe200078e0a0a */
[----:B------:R-:W-:Y:S01]  /*0ca0*/  LOP3.LUT R9, R5, 0x7ffffe00, RZ, 0xc0, !PT ;  /* 0x7ffffe0005097812 */ /* 0x000fe200078ec0ff */
[----:B------:R-:W-:Y:S01]  /*0cb0*/  IMAD.SHL.U32 R5, R7, 0x40, RZ ;  /* 0x0000004007057824 */ /* 0x000fe200078e00ff */
[----:B------:R-:W-:Y:S01]  /*0cc0*/  LEA.HI R3, R3, R0, RZ, 0x3 ;  /* 0x0000000003037211 */ /* 0x000fe200078f18ff */
[----:B------:R-:W-:Y:S01]  /*0cd0*/  IMAD.SHL.U32 R184, R10, 0x2, RZ ;  /* 0x000000020ab87824 */ /* 0x000fe200078e00ff */
[----:B------:R-:W-:Y:S01]  /*0ce0*/  LEA.HI R2, R2, R219, RZ, 0x1 ;  /* 0x000000db02027211 */ /* 0x000fe200078f08ff */
[----:B------:R-:W-:Y:S01]  /*0cf0*/  IMAD R9, R6, 0x400, R9 ;  /* 0x0000040006097824 */ /* 0x000fe200078e0209 */
[----:B------:R-:W-:Y:S01]  /*0d00*/  LOP3.LUT R3, R3, 0xfffffff8, RZ, 0xc0, !PT ;  /* 0xfffffff803037812 */ /* 0x000fe200078ec0ff */
[----:B------:R-:W-:Y:S01]  /*0d10*/  IMAD.U32 R6, R17, 0x40, R8 ;  /* 0x0000004011067824 */ /* 0x000fe200078e0008 */
[----:B------:R-:W-:-:S02]  /*0d20*/  LOP3.LUT R2, R2, 0xfffffe, RZ, 0xc0, !PT ;  /* 0x00fffffe02027812 */ /* 0x000fc400078ec0ff */
[----:B------:R-:W-:Y:S01]  /*0d30*/  LOP3.LUT R5, R5, 0x1c0, RZ, 0xc0, !PT ;  /* 0x000001c005057812 */ /* 0x000fe200078ec0ff */
[----:B------:R-:W-:Y:S01]  /*0d40*/  IMAD.IADD R3, R0, 0x1, -R3 ;  /* 0x0000000100037824 */ /* 0x000fe200078e0a03 */
[----:B------:R0:W-:Y:S01]  /*0d50*/  STL [R1+0x34], R6 ;  /* 0x0000340601007387 */ /* 0x0001e20000100800 */
[----:B------:R-:W-:Y:S01]  /*0d60*/  IMAD.IADD R0, R219, 0x1, -R2 ;  /* 0x00000001db007824 */ /* 0x000fe200078e0a02 */
[----:B------:R-:W-:Y:S01]  /*0d70*/  LOP3.LUT R8, R5, 0x8, R8, 0xf8, !PT ;  /* 0x0000000805087812 */ /* 0x000fe200078ef808 */
[----:B------:R-:W-:Y:S01]  /*0d80*/  IMAD.SHL.U32 R2, R13, 0x8, RZ ;  /* 0x000000080d027824 */ /* 0x000fe200078e00ff */
[----:B------:R-:W-:Y:S02]  /*0d90*/  SHF.R.U32.HI R5, RZ, 0x3, R5 ;  /* 0x00000003ff057819 */ /* 0x000fe40000011605 */
[----:B------:R-:W-:Y:S01]  /*0da0*/  R2P PR, R7, 0x6 ;  /* 0x0000000607007804 */ /* 0x000fe20000000000 */
[----:B------:R-:W-:Y:S01]  /*0db0*/  VIADD R187, R2, 0x40 ;  /* 0x0000004002bb7836 */ /* 0x000fe20000000000 */
[----:B------:R-:W-:Y:S01]  /*0dc0*/  LOP3.LUT R8, R8, R5, RZ, 0x3c, !PT ;  /* 0x0000000508087212 */ /* 0x000fe200078e3cff */
[----:B------:R-:W-:Y:S01]  /*0dd0*/  VIADD R186, R2, 0x80 ;  /* 0x0000008002ba7836 */ /* 0x000fe20000000000 */
[----:B------:R-:W-:Y:S01]  /*0de0*/  SHF.R.S32.HI R4, RZ, 0x5, R4 ;  /* 0x00000005ff047819 */ /* 0x000fe20000011404 */
[----:B0-----:R-:W-:Y:S01]  /*0df0*/  IMAD.SHL.U32 R6, R0, 0x100, RZ ;  /* 0x0000010000067824 */ /* 0x001fe200078e00ff */
[----:B------:R-:W-:Y:S01]  /*0e00*/  SEL R22, R22, 0xffffffc0, !P2 ;  /* 0xffffffc016167807 */ /* 0x000fe20005000000 */
[----:B------:R-:W-:-:S02]  /*0e10*/  IMAD.IADD R8, R9, 0x1, R8 ;  /* 0x0000000109087824 */ /* 0x000fc400078e0208 */
[----:B------:R-:W-:Y:S01]  /*0e20*/  IMAD.IADD R17, R184, 0x1, R6 ;  /* 0x00000001b8117824 */ /* 0x000fe200078e0206 */
[----:B------:R0:W-:Y:S01]  /*0e30*/  STL [R1+0x30], R6 ;  /* 0x0000300601007387 */ /* 0x0001e20000100800 */
[----:B------:R-:W-:Y:S01]  /*0e40*/  IMAD R16, R4, 0x10, R3 ;  /* 0x0000001004107824 */ /* 0x000fe200078e0203 */
[----:B------:R-:W-:Y:S01]  /*0e50*/  LEA R18, R8, UR40, 0x1 ;  /* 0x0000002808127c11 */ /* 0x000fe2000f8e08ff */
        /* <DEDUP_REMOVED lines=68> */
[----:B------:R-:W-:Y:S02]  /*12a0*/  IMAD R185, R185, 0x8, R16 ;  /* 0x00000008b9b97824 */ /* 0x000fe400078e0210 */
[----:B0-----:R-:W-:-:S07]  /*12b0*/  IMAD.IADD R22, R22, 0x1, R19 ;  /* 0x0000000116167824 */ /* 0x001fce00078e0213 */
.L_x_4483:
[----:B------:R-:W-:Y:S01]  /*12c0*/  ULDC.64 UR8, c[0x0][0xc88] ;  /* 0x0003220000087ab9 */ /* 0x000fe20000000a00 */
[----:B------:R-:W-:Y:S01]  /*12d0*/  ULDC.64 UR10, c[0x0][0xa18] ;  /* 0x00028600000a7ab9 */ /* 0x000fe20000000a00 */
[----:B------:R-:W-:Y:S02]  /*12e0*/  UIMAD.WIDE UR8, UR7, 0x4, UR8 ;  /* 0x00000004070878a5 */ /* 0x000fe4000f8e0208 */
[----:B------:R-:W-:Y:S02]  /*12f0*/  UISETP.NE.U32.AND UP1, UPT, UR10, URZ, UPT ;  /* 0x0000003f0a00728c */ /* 0x000fe4000bf25070 */
[----:B------:R-:W-:Y:S02]  /*1300*/  ULOP3.LUT UR4, UR6, 0xff000000, URZ, 0xc0, !UPT ;  /* 0xff00000006047892 */ /* 0x000fe4000f8ec03f */
[----:B01-3--:R-:W-:Y:S01]  /*1310*/  IMAD.U32 R4, RZ, RZ, UR8 ;  /* 0x00000008ff047e24 */ /* 0x00bfe2000f8e00ff */
[----:B------:R-:W-:Y:S01]  /*1320*/  ULDC UR7, c[0x0][0x424] ;  /* 0x0001090000077ab9 */ /* 0x000fe20000000800 */
[----:B----4-:R-:W-:Y:S01]  /*1330*/  IMAD.U32 R5, RZ, RZ, UR9 ;  /* 0x00000009ff057e24 */ /* 0x010fe2000f8e00ff */
[----:B------:R-:W-:-:S04]  /*1340*/  ULDC.64 UR8, c[0x0][0xa28] ;  /* 0x00028a0000087ab9 */ /* 0x000fc80000000a00 */
[----:B--2---:R-:W2:Y:S01]  /*1350*/  LDG.E R4, desc[UR50][R4.64] ;  /* 0x0000003204047981 */ /* 0x004ea2000c1e1900 */
        /* <DEDUP_REMOVED lines=16> */
[----:B------:R-:W2:Y:S01]  /*1460*/  @P0 LDG.E R4, desc[UR50][R4.64] ;  /* 0x0000003204040981 */ /* 0x000ea2000c1e1900 */
[----:B------:R-:W-:Y:S02]  /*1470*/  UISETP.NE.U32.AND UP0, UPT, UR8, URZ, UPT ;  /* 0x0000003f0800728c */ /* 0x000fe4000bf05070 */
[----:B------:R-:W-:Y:S01]  /*1480*/  ULOP3.LUT UR43, UR6, 0xff0000, URZ, 0xc0, !UPT ;  /* 0x00ff0000062b7892 */ /* 0x000fe2000f8ec03f */
[----:B------:R-:W3:Y:S01]  /*1490*/  @P2 LDG.E R6, desc[UR50][R6.64] ;  /* 0x0000003206062981 */ /* 0x000ee2000c1e1900 */
[----:B------:R-:W-:Y:S02]  /*14a0*/  UISETP.NE.AND.EX UP0, UPT, UR9, URZ, UPT, UP0 ;  /* 0x0000003f0900728c */ /* 0x000fe4000bf05300 */
[----:B------:R-:W-:Y:S01]  /*14b0*/  USHF.R.U32.HI UR4, URZ, 0x8, UR4 ;  /* 0x000000083f047899 */ /* 0x000fe20008011604 */
[----:B------:R-:W-:Y:S01]  /*14c0*/  ULDC.64 UR8, c[0x0][0xa20] ;  /* 0x0002880000087ab9 */ /* 0x000fe20000000a00 */
[----:B------:R-:W-:Y:S01]  /*14d0*/  USEL UR7, UR7, 0x1, UP0 ;  /* 0x0000000107077887 */ /* 0x000fe20008000000 */
[----:B------:R-:W-:Y:S01]  /*14e0*/  ISETP.NE.U32.AND P1, PT, RZ, UR8, PT ;  /* 0x00000008ff007c0c */ /* 0x000fe2000bf25070 */
[----:B------:R-:W-:Y:S01]  /*14f0*/  ULDC UR10, c[0x0][0x2f0] ;  /* 0x0000bc00000a7ab9 */ /* 0x000fe20000000800 */
[----:B------:R-:W-:Y:S01]  /*1500*/  UMOV UR52, URZ ;  /* 0x0000003f00347c82 */ /* 0x000fe20008000000 */
[----:B------:R-:W-:Y:S01]  /*1510*/  ULEA.HI UR43, UR43, UR4, URZ, 0x10 ;  /* 0x000000042b2b7291 */ /* 0x000fe2000f8f803f */
[----:B------:R-:W-:Y:S01]  /*1520*/  ISETP.NE.AND.EX P1, PT, RZ, UR9, PT, P1 ;  /* 0x00000009ff007c0c */ /* 0x000fe2000bf25310 */
[----:B------:R-:W-:-:S02]  /*1530*/  UIMAD UR4, UR7, UR10, URZ ;  /* 0x0000000a070472a4 */ /* 0x000fc4000f8e023f */
        /* <DEDUP_REMOVED lines=18> */
.L_x_4415:
[----:B------:R-:W-:Y:S05]  /*1660*/  @!P1 BRA `(.L_x_4416) ;  /* 0x00000000001c9947 */ /* 0x000fea0003800000 */
[----:B------:R-:W-:-:S04]  /*1670*/  ULEA UR8, UP0, UR41, UR8, 0x2 ;  /* 0x0000000829087291 */ /* 0x000fc8000f80103f */
[----:B------:R-:W-:Y:S02]  /*1680*/  ULEA.HI.X UR9, UR41, UR9, UR42, 0x2, UP0 ;  /* 0x0000000929097291 */ /* 0x000fe400080f142a */
[----:B------:R-:W-:-:S04]  /*1690*/  IMAD.U32 R4, RZ, RZ, UR8 ;  /* 0x00000008ff047e24 */ /* 0x000fc8000f8e00ff */
[----:B------:R-:W-:-:S05]  /*16a0*/  IMAD.U32 R5, RZ, RZ, UR9 ;  /* 0x00000009ff057e24 */ /* 0x000fca000f8e00ff */
[----:B------:R-:W2:Y:S02]  /*16b0*/  LDG.E R4, desc[UR50][R4.64] ;  /* 0x0000003204047981 */ /* 0x000ea4000c1e1900 */
[----:B--2---:R-:W-:Y:S01]  /*16c0*/  R2UR UR4, R4 ;  /* 0x00000000040472ca */ /* 0x004fe200000e0000 */
[----:B------:R-:W-:-:S14]  /*16d0*/  BRA `(.L_x_4417) ;  /* 0x0000000000347947 */ /* 0x000fdc0003800000 */
.L_x_4416:
        /* <DEDUP_REMOVED lines=13> */
.L_x_4417:
[----:B------:R-:W-:Y:S02]  /*17b0*/  UISETP.NE.AND UP0, UPT, UR47, 0x1, UPT ;  /* 0x000000012f00788c */ /* 0x000fe4000bf05270 */
[----:B------:R-:W-:Y:S02]  /*17c0*/  UIADD3 UR52, -UR52, UR4, URZ ;  /* 0x0000000434347290 */ /* 0x000fe4000fffe13f */
        /* <DEDUP_REMOVED lines=10> */
[----:B------:R-:W-:Y:S02]  /*1870*/  UIADD3 UR52, UR52, 0x40, -UR53 ;  /* 0x0000004034347890 */ /* 0x000fe4000fffe835 */
[----:B------:R-:W-:-:S07]  /*1880*/  ULOP3.LUT UR20, UR43, 0xff, URZ, 0xc0, !UPT ;  /* 0x000000ff2b147892 */ /* 0x000fce000f8ec03f */
[----:B------:R-:W-:Y:S01]  /*1890*/  @UP0 ULDC UR4, c[0x0][0x44c] ;  /* 0x0001130000040ab9 */ /* 0x000fe20000000800 */
[----:B------:R-:W-:Y:S01]  /*18a0*/  @UP0 ULDC UR8, c[0x0][0x450] ;  /* 0x0001140000080ab9 */ /* 0x000fe20000000800 */
[----:B------:R-:W-:-:S04]  /*18b0*/  UIMAD.WIDE.U32 UR4, UR6, UR4, URZ ;  /* 0x00000004060472a5 */ /* 0x000fc8000f8e003f */
[----:B------:R-:W-:-:S04]  /*18c0*/  @UP0 USHF.R.U32.HI UR6, URZ, UR8, UR5 ;  /* 0x000000083f060299 */ /* 0x000fc80008011605 */
[----:B------:R-:W-:-:S04]  /*18d0*/  UIADD3 UR6, UR52, UR6, URZ ;  /* 0x0000000634067290 */ /* 0x000fc8000fffe03f */
[----:B------:R-:W-:-:S04]  /*18e0*/  USHF.R.S32.HI UR4, URZ, 0x1f, UR6 ;  /* 0x0000001f3f047899 */ /* 0x000fc80008011406 */
[----:B------:R-:W-:-:S04]  /*18f0*/  ULEA.HI UR4, UR4, UR6, URZ, 0x6 ;  /* 0x0000000604047291 */ /* 0x000fc8000f8f303f */
[----:B------:R-:W-:-:S04]  /*1900*/  USHF.R.S32.HI UR4, URZ, 0x6, UR4 ;  /* 0x000000063f047899 */ /* 0x000fc80008011404 */
[----:B------:R-:W-:-:S04]  /*1910*/  UISETP.LT.AND UP0, UPT, UR7, UR4, UPT ;  /* 0x000000040700728c */ /* 0x000fc8000bf01270 */
[----:B------:R-:W-:-:S03]  /*1920*/  USEL UR9, UR7, UR4, UP0 ;  /* 0x0000000407097287 */ /* 0x000fc60008000000 */
[----:B------:R-:W-:Y:S01]  /*1930*/  UMOV UR4, URZ ;  /* 0x0000003f00047c82 */ /* 0x000fe20008000000 */
[----:B------:R-:W-:-:S06]  /*1940*/  UISETP.GE.AND UP0, UPT, UR9, 0x1, UPT ;  /* 0x000000010900788c */ /* 0x000fcc000bf06270 */
[----:B------:R-:W-:-:S13]  /*1950*/  PLOP3.LUT P0, PT, PT, PT, UP0, 0x80, 0x0 ;  /* 0x000000000000781c */ /* 0x000fda0003f0f008 */
[----:B------:R-:W-:Y:S05]  /*1960*/  @!P0 BRA `(.L_x_4419) ;  /* 0x0000000000908947 */ /* 0x000fea0003800000 */
[----:B------:R-:W-:Y:S01]  /*1970*/  USHF.R.U32.HI UR10, URZ, 0x10, UR43 ;  /* 0x000000103f0a7899 */ /* 0x000fe2000801162b */
[----:B------:R-:W-:-:S03]  /*1980*/  UMOV UR4, URZ ;  /* 0x0000003f00047c82 */ /* 0x000fc60008000000 */
[----:B------:R-:W-:-:S11]  /*1990*/  UISETP.NE.AND UP0, UPT, UR10, URZ, UPT ;  /* 0x0000003f0a00728c */ /* 0x000fd6000bf05270 */
[----:B------:R-:W-:Y:S02]  /*19a0*/  @!UP0 ULDC UR10, c[0x0][0x9f0] ;  /* 0x00027c00000a8ab9 */ /* 0x000fe40000000800 */
[----:B------:R-:W-:Y:S01]  /*19b0*/  IMAD.U32 R4, RZ, RZ, UR10 ;  /* 0x0000000aff047e24 */ /* 0x000fe2000f8e00ff */
[----:B------:R-:W-:-:S04]  /*19c0*/  UIADD3 UR6, UR10, -0x1, UR9 ;  /* 0xffffffff0a067890 */ /* 0x000fc8000fffe009 */
        /* <DEDUP_REMOVED lines=30> */
.L_x_4419:
        /* <DEDUP_REMOVED lines=91> */
.L_x_4421:
[----:B------:R-:W-:Y:S01]  /*2160*/  ULEA UR23, UR37, UR40, 0x3 ;  /* 0x0000002825177291 */ /* 0x000fe2000f8e183f */
[----:B------:R-:W-:-:S05]  /*2170*/  IMAD.U32 R0, RZ, RZ, UR36 ;  /* 0x00000024ff007e24 */ /* 0x000fca000f8e00ff */
[----:B------:R-:W-:-:S04]  /*2180*/  SHF.L.U32 R0, R0, 0x1f, RZ ;  /* 0x0000001f00007819 */ /* 0x000fc800000006ff */
[----:B------:R-:W0:Y:S02]  /*2190*/  SYNCS.PHASECHK.TRANS64.TRYWAIT P1, [UR23+0x28c50], R0 ;  /* 0x028c5000ff0075a7 */ /* 0x000e240008020157 */
[----:B0-----:R-:W-:Y:S05]  /*21a0*/  @!P1 BRA `(.L_x_4422) ;  /* 0x0000013400189947 */ /* 0x001fea0003800000 */
.L_x_4570:
        /* <DEDUP_REMOVED lines=38> */
.L_x_4423:
        /* <DEDUP_REMOVED lines=8> */
.L_x_4430:
        /* <DEDUP_REMOVED lines=144> */
.L_x_4425:
[----:B------:R-:W-:Y:S01]  /*2d90*/  ULEA UR23, UR37, UR40, 0x3 ;  /* 0x0000002825177291 */ /* 0x000fe2000f8e183f */
[----:B------:R-:W-:-:S05]  /*2da0*/  IMAD.U32 R0, RZ, RZ, UR36 ;  /* 0x00000024ff007e24 */ /* 0x000fca000f8e00ff */
[----:B------:R-:W-:-:S04]  /*2db0*/  SHF.L.U32 R0, R0, 0x1f, RZ ;  /* 0x0000001f00007819 */ /* 0x000fc800000006ff */
[----:B------:R0:W1:Y:S01]  /*2dc0*/  SYNCS.PHASECHK.TRANS64.TRYWAIT P1, [UR23+0x28c50], R0 ;  /* 0x028c5000ff0075a7 */ /* 0x0000620008020157 */
[----:B------:R-:W-:Y:S05]  /*2dd0*/  @!P0 BRA `(.L_x_4426) ;  /* 0x0000000000048947 */ /* 0x000fea0003800000 */
[----:B------:R-:W-:Y:S01]  /*2de0*/  BPT.TRAP 0x1 ;  /* 0x000000040000795c */ /* 0x000fe20000300000 */
.L_x_4426:
[----:B-1----:R-:W-:Y:S05]  /*2df0*/  @P1 BRA `(.L_x_4427) ;  /* 0x0000000000081947 */ /* 0x002fea0003800000 */
[----:B------:R-:W1:Y:S02]  /*2e00*/  SYNCS.PHASECHK.TRANS64.TRYWAIT P1, [UR23+0x28c50], R0 ;  /* 0x028c5000ff0075a7 */ /* 0x000e640008020157 */
[----:B-1----:R-:W-:Y:S05]  /*2e10*/  @!P1 BRA `(.L_x_4428) ;  /* 0x0000012800149947 */ /* 0x002fea0003800000 */
.L_x_4427:
        /* <DEDUP_REMOVED lines=26> */
.L_x_4429:
[----:B------:R-:W-:Y:S01]  /*2fc0*/  UIADD3 UR6, UR23, 0x28c60, URZ ;  /* 0x00028c6017067890 */ /* 0x000fe2000fffe03f */
[----:B------:R-:W-:-:S03]  /*2fd0*/  PLOP3.LUT P1, PT, PT, PT, UP1, 0x80, 0x0 ;  /* 0x000000000000781c */ /* 0x000fc60003f2f018 */
[----:B------:R-:W-:-:S09]  /*2fe0*/  UPRMT UR6, UR39, 0x654, UR6 ;  /* 0x0000065427067896 */ /* 0x000fd20008000006 */
[----:B------:R-:W-:Y:S01]  /*2ff0*/  SYNCS.ARRIVE.TRANS64.RED.A1T0 RZ, [UR6], RZ ;  /* 0x000000ffffff79a7 */ /* 0x000fe20008100406 */
[----:B------:R-:W-:Y:S05]  /*3000*/  @P1 BRA `(.L_x_4430) ;  /* 0xfffffff400201947 */ /* 0x000fea000383ffff */
.L_x_4424:
        /* <DEDUP_REMOVED lines=143> */
.L_x_4418:
[----:B------:R-:W-:Y:S01]  /*3900*/  ULDC UR4, c[0x0][0x448] ;  /* 0x0001120000047ab9 */ /* 0x000fe20000000800 */
[----:B------:R-:W-:Y:S02]  /*3910*/  UIADD3 UR6, UR45, 0x3f, URZ ;  /* 0x0000003f2d067890 */ /* 0x000fe4000fffe03f */
[----:B------:R-:W-:Y:S02]  /*3920*/  UISETP.NE.AND UP0, UPT, UR4, 0x1, UPT ;  /* 0x000000010400788c */ /* 0x000fe4000bf05270 */
[----:B------:R-:W-:Y:S02]  /*3930*/  UIADD3 UR8, UR52, 0x40, -UR53 ;  /* 0x0000004034087890 */ /* 0x000fe4000fffe835 */
[----:B------:R-:W-:Y:S02]  /*3940*/  UP2UR UR54, UPR, URZ, 0x1 ;  /* 0x000000013f367883 */ /* 0x000fe40008000000 */
[----:B------:R-:W-:-:S05]  /*3950*/  ULOP3.LUT UR48, UR43, 0xff, URZ, 0xc0, !UPT ;  /* 0x000000ff2b307892 */ /* 0x000fca000f8ec03f */
        /* <DEDUP_REMOVED lines=50> */
.L_x_4431:
        /* <DEDUP_REMOVED lines=104> */
.L_x_4432:
        /* <DEDUP_REMOVED lines=12> */
.L_x_4571:
[----:B------:R-:W-:Y:S05]  /*43c0*/  @!P0 BRA `(.L_x_4434) ;  /* 0x0000000000048947 */ /* 0x000fea0003800000 */
[----:B------:R-:W-:Y:S01]  /*43d0*/  BPT.TRAP 0x1 ;  /* 0x000000040000795c */ /* 0x000fe20000300000 */
.L_x_4434:
[----:B------:R-:W-:Y:S02]  /*43e0*/  IMAD.U32 R7, RZ, RZ, UR37 ;  /* 0x00000025ff077e24 */ /* 0x000fe4000f8e00ff */
[----:B------:R-:W-:-:S03]  /*43f0*/  IMAD.U32 R8, RZ, RZ, UR36 ;  /* 0x00000024ff087e24 */ /* 0x000fc6000f8e00ff */
[----:B------:R-:W-:Y:S02]  /*4400*/  LEA R7, R7, UR40, 0x3 ;  /* 0x0000002807077c11 */ /* 0x000fe4000f8e18ff */
[----:B------:R-:W-:-:S04]  /*4410*/  SHF.L.U32 R8, R8, 0x1f, RZ ;  /* 0x0000001f08087819 */ /* 0x000fc800000006ff */
[----:B------:R1:W2:Y:S01]  /*4420*/  SYNCS.PHASECHK.TRANS64.TRYWAIT P1, [R7+URZ+0x28c30], R8 ;  /* 0x028c3008070075a7 */ /* 0x0002a2000802017f */
[----:B------:R-:W-:Y:S05]  /*4430*/  @!P0 BRA `(.L_x_4435) ;  /* 0x0000000000048947 */ /* 0x000fea0003800000 */
[----:B------:R-:W-:Y:S01]  /*4440*/  BPT.TRAP 0x1 ;  /* 0x000000040000795c */ /* 0x000fe20000300000 */
.L_x_4435:
[----:B--2---:R-:W-:Y:S05]  /*4450*/  @P1 BRA `(.L_x_4436) ;  /* 0x0000000000081947 */ /* 0x004fea0003800000 */
[----:B------:R-:W2:Y:S02]  /*4460*/  SYNCS.PHASECHK.TRANS64.TRYWAIT P1, [R7+URZ+0x28c30], R8 ;  /* 0x028c3008070075a7 */ /* 0x000ea4000802017f */
[----:B--2---:R-:W-:Y:S05]  /*4470*/  @!P1 BRA `(.L_x_4437) ;  /* 0x0000011000ac9947 */ /* 0x004fea0003800000 */
.L_x_4436:
        /* <DEDUP_REMOVED lines=40> */
.L_x_4438:
[----:B------:R-:W-:Y:S01]  /*4700*/  UISETP.NE.AND UP0, UPT, UR54, URZ, UPT ;  /* 0x0000003f3600728c */ /* 0x000fe2000bf05270 */
[----:B------:R-:W-:Y:S01]  /*4710*/  VIADD R3, R185, UR45 ;  /* 0x0000002db9037c36 */ /* 0x000fe20008000000 */
[----:B------:R-:W-:Y:S02]  /*4720*/  ULDC UR10, c[0x0][0x9d8] ;  /* 0x00027600000a7ab9 */ /* 0x000fe40000000800 */
[----:B------:R-:W-:Y:S01]  /*4730*/  FMUL.FTZ R26, R26, UR10 ;  /* 0x0000000a1a1a7c20 */ /* 0x000fe20008410000 */
[----:B------:R-:W-:Y:S01]  /*4740*/  FMUL.FTZ R27, R27, UR10 ;  /* 0x0000000a1b1b7c20 */ /* 0x000fe20008410000 */
[----:B------:R-:W-:Y:S01]  /*4750*/  PLOP3.LUT P1, PT, PT, PT, UP0, 0x80, 0x0 ;  /* 0x000000000000781c */ /* 0x000fe20003f2f008 */
[----:B------:R-:W-:Y:S01]  /*4760*/  FMUL.FTZ R30, R30, UR10 ;  /* 0x0000000a1e1e7c20 */ /* 0x000fe20008410000 */
[----:B------:R-:W-:Y:S01]  /*4770*/  PLOP3.LUT P2, PT, PT, PT, UP0, 0x80, 0x0 ;  /* 0x000000000000781c */ /* 0x000fe20003f4f008 */
[----:B------:R-:W-:Y:S01]  /*4780*/  MUFU.TANH R9, R27 ;  /* 0x0000001b00097308 */ /* 0x000fe20000002400 */
[----:B------:R-:W-:Y:S01]  /*4790*/  FMUL.FTZ R31, R31, UR10 ;  /* 0x0000000a1f1f7c20 */ /* 0x000fe20008410000 */
[----:B------:R-:W-:Y:S01]  /*47a0*/  @UP0 ULDC UR6, c[0x0][0x44c] ;  /* 0x0001130000060ab9 */ /* 0x000fe20000000800 */
[----:B------:R-:W-:Y:S01]  /*47b0*/  FMUL.FTZ R34, R34, UR10 ;  /* 0x0000000a22227c20 */ /* 0x000fe20008410000 */
[----:B------:R-:W-:Y:S01]  /*47c0*/  FMUL.FTZ R35, R35, UR10 ;  /* 0x0000000a23237c20 */ /* 0x000fe20008410000 */
[----:B------:R-:W-:Y:S01]  /*47d0*/  FMUL.FTZ R28, R28, UR10 ;  /* 0x0000000a1c1c7c20 */ /* 0x000fe20008410000 */
[----:B------:R-:W-:Y:S01]  /*47e0*/  FMUL.FTZ R38, R38, UR10 ;  /* 0x0000000a26267c20 */ /* 0x000fe20008410000 */
[----:B------:R-:W-:Y:S01]  /*47f0*/  FMUL.FTZ R39, R39, UR10 ;  /* 0x0000000a27277c20 */ /* 0x000fe20008410000 */
[----:B------:R-:W0:Y:S01]  /*4800*/  MUFU.TANH R26, R26 ;  /* 0x0000001a001a7308 */ /* 0x000e220000002400 */
[----:B------:R-:W-:Y:S01]  /*4810*/  FMUL.FTZ R42, R42, UR10 ;  /* 0x0000000a2a2a7c20 */ /* 0x000fe20008410000 */
[----:B------:R-:W-:Y:S01]  /*4820*/  @P1 IMAD.HI.U32 R4, R3, UR6, RZ ;  /* 0x0000000603041c27 */ /* 0x000fe2000f8e00ff */
[----:B------:R-:W-:-:S03]  /*4830*/  @UP0 ULDC UR6, c[0x0][0x450] ;  /* 0x0001140000060ab9 */ /* 0x000fc60000000800 */
[----:B------:R-:W-:Y:S01]  /*4840*/  FMUL.FTZ R43, R43, UR10 ;  /* 0x0000000a2b2b7c20 */ /* 0x000fe20008410000 */
[----:B------:R-:W-:Y:S01]  /*4850*/  FMUL.FTZ R46, R46, UR10 ;  /* 0x0000000a2e2e7c20 */ /* 0x000fe20008410000 */
[----:B------:R-:W-:Y:S01]  /*4860*/  FMUL.FTZ R47, R47, UR10 ;  /* 0x0000000a2f2f7c20 */ /* 0x000fe20008410000 */
[----:B------:R-:W-:Y:S01]  /*4870*/  @P2 SHF.R.U32.HI R3, RZ, UR6, R4 ;  /* 0x00000006ff032c19 */ /* 0x000fe20008011604 */
[----:B------:R-:W-:Y:S01]  /*4880*/  UMOV UR6, 0xffffffc0 ;  /* 0xffffffc000067882 */ /* 0x000fe20000000000 */
[----:B------:R-:W3:Y:S01]  /*4890*/  MUFU.TANH R30, R30 ;  /* 0x0000001e001e7308 */ /* 0x000ee20000002400 */
[----:B------:R-:W-:Y:S01]  /*48a0*/  UIMAD UR6, UR55, UR6, 0x40 ;  /* 0x00000040370674a4 */ /* 0x000fe2000f8e0206 */
[----:B------:R-:W-:Y:S01]  /*48b0*/  FMUL.FTZ R50, R50, UR10 ;  /* 0x0000000a32327c20 */ /* 0x000fe20008410000 */
[----:B------:R-:W4:Y:S01]  /*48c0*/  SHFL.IDX PT, R6, R3, 0x1, 0x1c1f ;  /* 0x003c1f0003067f89 */ /* 0x000f2200000e0000 */
[----:B------:R-:W-:Y:S01]  /*48d0*/  FMUL.FTZ R51, R51, UR10 ;  /* 0x0000000a33337c20 */ /* 0x000fe20008410000 */
[----:B------:R-:W-:Y:S01]  /*48e0*/  UIADD3 UR7, UR52, 0x1, UR6 ;  /* 0x0000000134077890 */ /* 0x000fe2000fffe006 */
[----:B------:R-:W-:Y:S01]  /*48f0*/  FMUL.FTZ R54, R54, UR10 ;  /* 0x0000000a36367c20 */ /* 0x000fe20008410000 */
[----:B------:R-:W-:Y:S01]  /*4900*/  IMAD.U32 R5, RZ, RZ, UR6 ;  /* 0x00000006ff057e24 */ /* 0x000fe2000f8e00ff */
[----:B------:R-:W5:Y:S01]  /*4910*/  MUFU.TANH R31, R31 ;  /* 0x0000001f001f7308 */ /* 0x000f620000002400 */
[----:B------:R-:W-:Y:S01]  /*4920*/  FMUL.FTZ R55, R55, UR10 ;  /* 0x0000000a37377c20 */ /* 0x000fe20008410000 */
[----:B------:R-:W1:Y:S01]  /*4930*/  SHFL.IDX PT, R3, R3, RZ, 0x1c1f ;  /* 0x001c1fff03037589 */ /* 0x000e6200000e0000 */
[----:B------:R-:W-:Y:S01]  /*4940*/  IMAD.U32 R13, RZ, RZ, UR7 ;  /* 0x00000007ff0d7e24 */ /* 0x000fe2000f8e00ff */
[----:B------:R-:W-:Y:S01]  /*4950*/  IADD3 R4, -R184, UR52, R5 ;  /* 0x00000034b8047c10 */ /* 0x000fe2000fffe105 */
[----:B------:R-:W-:Y:S01]  /*4960*/  FMUL.FTZ R24, R24, UR10 ;  /* 0x0000000a18187c20 */ /* 0x000fe20008410000 */
[----:B------:R-:W-:Y:S01]  /*4970*/  FMUL.FTZ R25, R25, UR10 ;  /* 0x0000000a19197c20 */ /* 0x000fe20008410000 */
[----:B------:R-:W-:Y:S01]  /*4980*/  FMUL.FTZ R29, R29, UR10 ;  /* 0x0000000a1d1d7c20 */ /* 0x000fe20008410000 */
[----:B------:R-:W-:Y:S01]  /*4990*/  IADD3 R5, R13, -UR53, -R184 ;  /* 0x800000350d057c10 */ /* 0x000fe2000fffe8b8 */
        /* <DEDUP_REMOVED lines=8> */
[----:B------:R3:W-:Y:S01]  /*4a20*/  MUFU.TANH R11, R28 ;  /* 0x0000001c000b7308 */ /* 0x0007e20000002400 */
[----:B------:R-:W-:Y:S01]  /*4a30*/  FMUL.FTZ R45, R45, UR10 ;  /* 0x0000000a2d2d7c20 */ /* 0x000fe20008410000 */
[----:B----4-:R-:W-:Y:S01]  /*4a40*/  VIADDMNMX R6, R6, R5, R4, PT ;  /* 0x0000000506067246 */ /* 0x010fe20003800104 */
[----:B------:R-:W-:Y:S01]  /*4a50*/  FMUL.FTZ R48, R48, UR10 ;  /* 0x0000000a30307c20 */ /* 0x000fe20008410000 */
[----:B------:R-:W-:Y:S01]  /*4a60*/  FMUL.FTZ R49, R49, UR10 ;  /* 0x0000000a31317c20 */ /* 0x000fe20008410000 */
[----:B------:R-:W-:Y:S01]  /*4a70*/  FMUL.FTZ R52, R52, UR10 ;  /* 0x0000000a34347c20 */ /* 0x000fe20008410000 */
[C---:B------:R-:W-:Y:S01]  /*4a80*/  ISETP.GT.AND P1, PT, R6.reuse, RZ, PT ;  /* 0x000000ff0600720c */ /* 0x040fe20003f24270 */
[----:B------:R-:W-:Y:S01]  /*4a90*/  FMUL.FTZ R53, R53, UR10 ;  /* 0x0000000a35357c20 */ /* 0x000fe20008410000 */
[C---:B------:R-:W-:Y:S01]  /*4aa0*/  ISETP.GT.AND P2, PT, R6.reuse, 0x1, PT ;  /* 0x000000010600780c */ /* 0x040fe20003f44270 */
[----:B------:R-:W4:Y:S01]  /*4ab0*/  MUFU.TANH R35, R35 ;  /* 0x0000002300237308 */ /* 0x000f220000002400 */
[----:B------:R-:W-:Y:S01]  /*4ac0*/  ISETP.GT.AND P3, PT, R6, 0x8, PT ;  /* 0x000000080600780c */ /* 0x000fe20003f64270 */
[----:B------:R-:W-:Y:S01]  /*4ad0*/  ULDC UR10, c[0x0][0x988] ;  /* 0x00026200000a7ab9 */ /* 0x000fe20000000800 */
[----:B0-----:R-:W-:-:S02]  /*4ae0*/  FSEL R27, R26, -INF , P1 ;  /* 0xff8000001a1b7808 */ /* 0x001fc40000800000 */
[----:B---3--:R-:W-:Y:S02]  /*4af0*/  FSEL R28, R9, -INF , P2 ;  /* 0xff800000091c7808 */ /* 0x008fe40001000000 */
[----:B------:R-:W-:Y:S01]  /*4b00*/  ISETP.GT.AND P1, PT, R6, 0x9, PT ;  /* 0x000000090600780c */ /* 0x000fe20003f24270 */
[----:B------:R-:W0:Y:S01]  /*4b10*/  MUFU.TANH R38, R38 ;  /* 0x0000002600267308 */ /* 0x000e220000002400 */
[----:B------:R-:W-:Y:S02]  /*4b20*/  FSEL R30, R30, -INF , P3 ;  /* 0xff8000001e1e7808 */ /* 0x000fe40001800000 */
[----:B------:R-:W-:Y:S02]  /*4b30*/  FMNMX.FTZ R9, R27, R28, !PT ;  /* 0x0000001c1b097209 */ /* 0x000fe40007810000 */
[----:B------:R-:W-:Y:S02]  /*4b40*/  ISETP.GT.AND P2, PT, R6, 0x10, PT ;  /* 0x000000100600780c */ /* 0x000fe40003f44270 */
[----:B-----5:R-:W-:Y:S01]  /*4b50*/  FSEL R31, R31, -INF , P1 ;  /* 0xff8000001f1f7808 */ /* 0x020fe20000800000 */
[----:B------:R-:W3:Y:S01]  /*4b60*/  MUFU.TANH R39, R39 ;  /* 0x0000002700277308 */ /* 0x000ee20000002400 */
[----:B------:R-:W-:-:S02]  /*4b70*/  FMNMX.FTZ R10, R30, R9, !PT ;  /* 0x000000091e0a7209 */ /* 0x000fc40007810000 */
[----:B------:R-:W-:Y:S02]  /*4b80*/  ISETP.GT.AND P1, PT, R6, 0x11, PT ;  /* 0x000000110600780c */ /* 0x000fe40003f24270 */
[----:B--2---:R-:W-:Y:S02]  /*4b90*/  FSEL R34, R34, -INF , P2 ;  /* 0xff80000022227808 */ /* 0x004fe40001000000 */
[----:B------:R-:W-:Y:S01]  /*4ba0*/  FMNMX.FTZ R9, R31, R10, !PT ;  /* 0x0000000a1f097209 */ /* 0x000fe20007810000 */
[----:B------:R-:W2:Y:S01]  /*4bb0*/  MUFU.TANH R42, R42 ;  /* 0x0000002a002a7308 */ /* 0x000ea20000002400 */
[----:B------:R-:W-:Y:S02]  /*4bc0*/  ISETP.GT.AND P2, PT, R6, 0x18, PT ;  /* 0x000000180600780c */ /* 0x000fe40003f44270 */
[----:B----4-:R-:W-:Y:S02]  /*4bd0*/  FSEL R35, R35, -INF , P1 ;  /* 0xff80000023237808 */ /* 0x010fe40000800000 */
[----:B------:R-:W-:-:S02]  /*4be0*/  FMNMX.FTZ R10, R34, R9, !PT ;  /* 0x00000009220a7209 */ /* 0x000fc40007810000 */
[----:B------:R-:W-:Y:S01]  /*4bf0*/  ISETP.GT.AND P1, PT, R6, 0x19, PT ;  /* 0x000000190600780c */ /* 0x000fe20003f24270 */
[----:B------:R-:W4:Y:S01]  /*4c00*/  MUFU.TANH R43, R43 ;  /* 0x0000002b002b7308 */ /* 0x000f220000002400 */
[----:B0-----:R-:W-:Y:S02]  /*4c10*/  FSEL R38, R38, -INF , P2 ;  /* 0xff80000026267808 */ /* 0x001fe40001000000 */
[----:B------:R-:W-:Y:S02]  /*4c20*/  FMNMX.FTZ R9, R35, R10, !PT ;  /* 0x0000000a23097209 */ /* 0x000fe40007810000 */
[----:B------:R-:W-:Y:S02]  /*4c30*/  ISETP.GT.AND P2, PT, R6, 0x20, PT ;  /* 0x000000200600780c */ /* 0x000fe40003f44270 */
[----:B---3--:R-:W-:Y:S01]  /*4c40*/  FSEL R39, R39, -INF , P1 ;  /* 0xff80000027277808 */ /* 0x008fe20000800000 */
[----:B------:R-:W0:Y:S01]  /*4c50*/  MUFU.TANH R46, R46 ;  /* 0x0000002e002e7308 */ /* 0x000e220000002400 */
        /* <DEDUP_REMOVED lines=9> */
[----:B------:R-:W3:Y:S01]  /*4cf0*/  MUFU.TANH R50, R50 ;  /* 0x0000003200327308 */ /* 0x000ee20000002400 */
[----:B0-----:R-:W-:Y:S02]  /*4d00*/  FSEL R46, R46, -INF , P2 ;  /* 0xff8000002e2e7808 */ /* 0x001fe40001000000 */
[----:B------:R-:W-:Y:S02]  /*4d10*/  FMNMX.FTZ R9, R43, R10, !PT ;  /* 0x0000000a2b097209 */ /* 0x000fe40007810000 */
[----:B------:R-:W-:Y:S02]  /*4d20*/  ISETP.GT.AND P2, PT, R6, 0x30, PT ;  /* 0x000000300600780c */ /* 0x000fe40003f44270 */
[----:B------:R-:W-:Y:S01]  /*4d30*/  FMNMX.FTZ R10, R46, R9, !PT ;  /* 0x000000092e0a7209 */ /* 0x000fe20007810000 */
[----:B------:R-:W0:Y:S01]  /*4d40*/  MUFU.TANH R51, R51 ;  /* 0x0000003300337308 */ /* 0x000e220000002400 */
[----:B--2---:R-:W-:-:S02]  /*4d50*/  FSEL R47, R47, -INF , P1 ;  /* 0xff8000002f2f7808 */ /* 0x004fc40000800000 */
[----:B------:R-:W-:Y:S02]  /*4d60*/  ISETP.GT.AND P1, PT, R6, 0x31, PT ;  /* 0x000000310600780c */ /* 0x000fe40003f24270 */
[----:B------:R-:W-:Y:S02]  /*4d70*/  FMNMX.FTZ R9, R47, R10, !PT ;  /* 0x0000000a2f097209 */ /* 0x000fe40007810000 */
[----:B-1----:R-:W-:Y:S01]  /*4d80*/  VIADDMNMX R4, R3, R5, R4, PT ;  /* 0x0000000503047246 */ /* 0x002fe20003800104 */
[----:B------:R-:W1:Y:S01]  /*4d90*/  MUFU.TANH R54, R54 ;  /* 0x0000003600367308 */ /* 0x000e620000002400 */
[----:B---3--:R-:W-:Y:S02]  /*4da0*/  FSEL R50, R50, -INF , P2 ;  /* 0xff80000032327808 */ /* 0x008fe40001000000 */
[----:B------:R-:W-:Y:S02]  /*4db0*/  ISETP.GT.AND P2, PT, R6, 0x38, PT ;  /* 0x000000380600780c */ /* 0x000fe40003f44270 */
[----:B------:R-:W-:-:S02]  /*4dc0*/  FMNMX.FTZ R10, R50, R9, !PT ;  /* 0x00000009320a7209 */ /* 0x000fc40007810000 */
[----:B------:R-:W-:Y:S01]  /*4dd0*/  ISETP.GT.AND P3, PT, R4, 0x8, PT ;  /* 0x000000080400780c */ /* 0x000fe20003f64270 */
[----:B------:R-:W2:Y:S01]  /*4de0*/  MUFU.TANH R55, R55 ;  /* 0x0000003700377308 */ /* 0x000ea20000002400 */
[----:B0-----:R-:W-:Y:S02]  /*4df0*/  FSEL R51, R51, -INF , P1 ;  /* 0xff80000033337808 */ /* 0x001fe40000800000 */
[----:B------:R-:W-:Y:S02]  /*4e00*/  ISETP.GT.AND P1, PT, R6, 0x39, PT ;  /* 0x000000390600780c */ /* 0x000fe40003f24270 */
[----:B------:R-:W-:Y:S02]  /*4e10*/  FMNMX.FTZ R9, R51, R10, !PT ;  /* 0x0000000a33097209 */ /* 0x000fe40007810000 */
[----:B------:R-:W-:Y:S01]  /*4e20*/  R2UR UR6, R7 ;  /* 0x00000000070672ca */ /* 0x000fe200000e0000 */
[----:B------:R-:W0:Y:S01]  /*4e30*/  MUFU.TANH R24, R24 ;  /* 0x0000001800187308 */ /* 0x000e220000002400 */
[----:B-1----:R-:W-:-:S02]  /*4e40*/  FSEL R54, R54, -INF , P2 ;  /* 0xff80000036367808 */ /* 0x002fc40001000000 */
[----:B------:R-:W-:Y:S02]  /*4e50*/  ISETP.GT.AND P2, PT, R4, 0x1, PT ;  /* 0x000000010400780c */ /* 0x000fe40003f44270 */
[----:B------:R-:W-:-:S03]  /*4e60*/  FMNMX.FTZ R6, R54, R9, !PT ;  /* 0x0000000936067209 */ /* 0x000fc60007810000 */
[----:B------:R-:W1:Y:S01]  /*4e70*/  MUFU.TANH R25, R25 ;  /* 0x0000001900197308 */ /* 0x000e620000002400 */
[----:B--2---:R-:W-:Y:S02]  /*4e80*/  FSEL R55, R55, -INF , P1 ;  /* 0xff80000037377808 */ /* 0x004fe40000800000 */
[----:B------:R-:W-:Y:S01]  /*4e90*/  ISETP.GT.AND P1, PT, R4, RZ, PT ;  /* 0x000000ff0400720c */ /* 0x000fe20003f24270 */
[----:B------:R-:W-:Y:S01]  /*4ea0*/  UIADD3 UR6, UR6, 0x28c40, URZ ;  /* 0x00028c4006067890 */ /* 0x000fe2000fffe03f */
[----:B------:R-:W-:-:S03]  /*4eb0*/  FMNMX.FTZ R6, R55, R6, !PT ;  /* 0x0000000637067209 */ /* 0x000fc60007810000 */
[----:B------:R-:W-:Y:S01]  /*4ec0*/  MUFU.TANH R29, R29 ;  /* 0x0000001d001d7308 */ /* 0x000fe20000002400 */
[----:B0-----:R-:W-:Y:S01]  /*4ed0*/  FSEL R5, R24, -INF , P1 ;  /* 0xff80000018057808 */ /* 0x001fe20000800000 */
[----:B------:R-:W0:Y:S01]  /*4ee0*/  SHFL.BFLY PT, R9, R6, 0x2, 0x1f ;  /* 0x0c401f0006097f89 */ /* 0x000e2200000e0000 */
[----:B------:R-:W-:Y:S01]  /*4ef0*/  ISETP.GT.AND P1, PT, R4, 0x9, PT ;  /* 0x000000090400780c */ /* 0x000fe20003f24270 */
[----:B------:R-:W-:-:S04]  /*4f00*/  UPRMT UR6, UR39, 0x654, UR6 ;  /* 0x0000065427067896 */ /* 0x000fc80008000006 */
[----:B------:R-:W2:Y:S01]  /*4f10*/  MUFU.TANH R12, R32 ;  /* 0x00000020000c7308 */ /* 0x000ea20000002400 */
[----:B-1----:R-:W-:Y:S02]  /*4f20*/  FSEL R10, R25, -INF , P2 ;  /* 0xff800000190a7808 */ /* 0x002fe40001000000 */
[----:B------:R-:W-:Y:S02]  /*4f30*/  ISETP.GT.AND P2, PT, R4, 0x10, PT ;  /* 0x000000100400780c */ /* 0x000fe40003f44270 */
[----:B------:R-:W-:Y:S03]  /*4f40*/  SYNCS.ARRIVE.TRANS64.RED.A1T0 RZ, [UR6], RZ ;  /* 0x000000ffffff79a7 */ /* 0x000fe60008100406 */
[----:B------:R-:W1:Y:S08]  /*4f50*/  MUFU.TANH R33, R33 ;  /* 0x0000002100217308 */ /* 0x000e700000002400 */
[----:B------:R-:W3:Y:S01]  /*4f60*/  MUFU.TANH R36, R36 ;  /* 0x0000002400247308 */ /* 0x000ee20000002400 */
[----:B--2---:R-:W-:-:S02]  /*4f70*/  FSEL R12, R12, -INF , P2 ;  /* 0xff8000000c0c7808 */ /* 0x004fc40001000000 */
[----:B0-----:R-:W-:Y:S02]  /*4f80*/  FMNMX.FTZ R13, R6, R9, !PT ;  /* 0x00000009060d7209 */ /* 0x001fe40007810000 */
[----:B------:R-:W-:Y:S02]  /*4f90*/  FSEL R9, R11, -INF , P3 ;  /* 0xff8000000b097808 */ /* 0x000fe40001800000 */
[----:B------:R-:W-:Y:S01]  /*4fa0*/  FMNMX.FTZ R6, R5, R10, !PT ;  /* 0x0000000a05067209 */ /* 0x000fe20007810000 */
[----:B------:R-:W0:Y:S01]  /*4fb0*/  SHFL.BFLY PT, R14, R13, 0x1, 0x1f ;  /* 0x0c201f000d0e7f89 */ /* 0x000e2200000e0000 */
[----:B------:R-:W2:Y:S01]  /*4fc0*/  MUFU.TANH R37, R37 ;  /* 0x0000002500257308 */ /* 0x000ea20000002400 */
[----:B------:R-:W-:Y:S02]  /*4fd0*/  FSEL R11, R29, -INF , P1 ;  /* 0xff8000001d0b7808 */ /* 0x000fe40000800000 */
[----:B------:R-:W-:Y:S02]  /*4fe0*/  FMNMX.FTZ R6, R9, R6, !PT ;  /* 0x0000000609067209 */ /* 0x000fe40007810000 */
[----:B------:R-:W-:-:S02]  /*4ff0*/  ISETP.GT.AND P1, PT, R4, 0x11, PT ;  /* 0x000000110400780c */ /* 0x000fc40003f24270 */
[----:B------:R-:W-:Y:S01]  /*5000*/  FMNMX.FTZ R15, R11, R6, !PT ;  /* 0x000000060b0f7209 */ /* 0x000fe20007810000 */
[----:B------:R-:W4:Y:S01]  /*5010*/  MUFU.TANH R20, R40 ;  /* 0x0000002800147308 */ /* 0x000f220000002400 */
[----:B------:R-:W-:Y:S02]  /*5020*/  ISETP.GT.AND P2, PT, R4, 0x18, PT ;  /* 0x000000180400780c */ /* 0x000fe40003f44270 */
[----:B------:R-:W-:Y:S02]  /*5030*/  FMNMX.FTZ R6, R12, R15, !PT ;  /* 0x0000000f0c067209 */ /* 0x000fe40007810000 */
[----:B------:R-:W-:-:S03]  /*5040*/  ISETP.GT.AND P3, PT, R4, 0x29, PT ;  /* 0x000000290400780c */ /* 0x000fc60003f64270 */
[----:B------:R-:W5:Y:S01]  /*5050*/  MUFU.TANH R41, R41 ;  /* 0x0000002900297308 */ /* 0x000f620000002400 */
[----:B0-----:R-:W-:-:S07]  /*5060*/  FMNMX.FTZ R3, R13, R14, !PT ;  /* 0x0000000e0d037209 */ /* 0x001fce0007810000 */
[----:B------:R-:W0:Y:S01]  /*5070*/  MUFU.TANH R44, R44 ;  /* 0x0000002c002c7308 */ /* 0x000e220000002400 */
[----:B-1----:R-:W-:Y:S02]  /*5080*/  FSEL R13, R33, -INF , P1 ;  /* 0xff800000210d7808 */ /* 0x002fe40000800000 */
[----:B------:R-:W-:Y:S02]  /*5090*/  ISETP.GT.AND P1, PT, R4, 0x19, PT ;  /* 0x000000190400780c */ /* 0x000fe40003f24270 */
[----:B---3--:R-:W-:Y:S02]  /*50a0*/  FSEL R14, R36, -INF , P2 ;  /* 0xff800000240e7808 */ /* 0x008fe40001000000 */
[----:B------:R-:W-:Y:S01]  /*50b0*/  FMNMX.FTZ R21, R13, R6, !PT ;  /* 0x000000060d157209 */ /* 0x000fe20007810000 */
[----:B------:R-:W1:Y:S01]  /*50c0*/  MUFU.TANH R45, R45 ;  /* 0x0000002d002d7308 */ /* 0x000e620000002400 */
[----:B------:R-:W-:Y:S02]  /*50d0*/  ISETP.GT.AND P2, PT, R4, 0x20, PT ;  /* 0x000000200400780c */ /* 0x000fe40003f44270 */
[----:B--2---:R-:W-:-:S02]  /*50e0*/  FSEL R15, R37, -INF , P1 ;  /* 0xff800000250f7808 */ /* 0x004fc40000800000 */
[----:B------:R-:W-:Y:S02]  /*50f0*/  FMNMX.FTZ R6, R14, R21, !PT ;  /* 0x000000150e067209 */ /* 0x000fe40007810000 */
[----:B------:R-:W-:Y:S01]  /*5100*/  ISETP.GT.AND P1, PT, R4, 0x21, PT ;  /* 0x000000210400780c */ /* 0x000fe20003f24270 */
[----:B------:R-:W2:Y:S01]  /*5110*/  MUFU.TANH R26, R48 ;  /* 0x00000030001a7308 */ /* 0x000ea20000002400 */
[----:B----4-:R-:W-:Y:S02]  /*5120*/  FSEL R20, R20, -INF , P2 ;  /* 0xff80000014147808 */ /* 0x010fe40001000000 */
[----:B------:R-:W-:Y:S01]  /*5130*/  FMNMX.FTZ R25, R15, R6, !PT ;  /* 0x000000060f197209 */ /* 0x000fe20007810000 */
[----:B------:R-:W-:Y:S01]  /*5140*/  BAR.SYNC.DEFER_BLOCKING 0xf, 0x100 ;  /* 0x03c4000000007b1d */ /* 0x000fe20000010000 */
[----:B------:R-:W-:Y:S02]  /*5150*/  ISETP.GT.AND P2, PT, R4, 0x28, PT ;  /* 0x000000280400780c */ /* 0x000fe40003f44270 */
[----:B-----5:R-:W-:-:S02]  /*5160*/  FSEL R21, R41, -INF , P1 ;  /* 0xff80000029157808 */ /* 0x020fc40000800000 */
[----:B------:R-:W-:Y:S01]  /*5170*/  FMNMX.FTZ R6, R20, R25, !PT ;  /* 0x0000001914067209 */ /* 0x000fe20007810000 */
[----:B------:R-:W3:Y:S01]  /*5180*/  MUFU.TANH R49, R49 ;  /* 0x0000003100317308 */ /* 0x000ee20000002400 */
[C---:B------:R-:W-:Y:S01]  /*5190*/  FMUL.FTZ R25, R3.reuse, UR10 ;  /* 0x0000000a03197c20 */ /* 0x040fe20008410000 */
[----:B------:R-:W-:Y:S02]  /*51a0*/  FSETP.NEU.FTZ.AND P4, PT, R3, -INF , PT ;  /* 0xff8000000300780b */ /* 0x000fe40003f9d000 */
[----:B0-----:R-:W-:Y:S02]  /*51b0*/  FSEL R24, R44, -INF , P2 ;  /* 0xff8000002c187808 */ /* 0x001fe40001000000 */
[----:B------:R-:W-:Y:S02]  /*51c0*/  FMNMX.FTZ R29, R21, R6, !PT ;  /* 0x00000006151d7209 */ /* 0x000fe40007810000 */
[----:B------:R-:W0:Y:S01]  /*51d0*/  MUFU.TANH R52, R52 ;  /* 0x0000003400347308 */ /* 0x000e220000002400 */
[----:B------:R-:W-:-:S02]  /*51e0*/  FSEL R32, R25, RZ, P4 ;  /* 0x000000ff19207208 */ /* 0x000fc40002000000 */
[----:B------:R-:W-:Y:S02]  /*51f0*/  ISETP.GT.AND P1, PT, R4, 0x30, PT ;  /* 0x000000300400780c */ /* 0x000fe40003f24270 */
[----:B-1----:R-:W-:Y:S01]  /*5200*/  FSEL R25, R45, -INF , P3 ;  /* 0xff8000002d197808 */ /* 0x002fe20001800000 */
[--C-:B------:R-:W-:Y:S01]  /*5210*/  FFMA.FTZ R33, R27, UR10, -R32.reuse ;  /* 0x0000000a1b217c23 */ /* 0x100fe20008010820 */
[----:B------:R-:W-:Y:S01]  /*5220*/  FMNMX.FTZ R6, R24, R29, !PT ;  /* 0x0000001d18067209 */ /* 0x000fe20007810000 */
[----:B------:R-:W1:Y:S01]  /*5230*/  MUFU.TANH R53, R53 ;  /* 0x0000003500357308 */ /* 0x000e620000002400 */
[----:B------:R-:W-:Y:S01]  /*5240*/  ISETP.GT.AND P2, PT, R4, 0x31, PT ;  /* 0x000000310400780c */ /* 0x000fe20003f44270 */
[--C-:B------:R-:W-:Y:S01]  /*5250*/  FFMA.FTZ R36, R28, UR10, -R32.reuse ;  /* 0x0000000a1c247c23 */ /* 0x100fe20008010820 */
[----:B--2---:R-:W-:Y:S01]  /*5260*/  FSEL R26, R26, -INF , P1 ;  /* 0xff8000001a1a7808 */ /* 0x004fe20000800000 */
[--C-:B------:R-:W-:Y:S01]  /*5270*/  FFMA.FTZ R30, R30, UR10, -R32.reuse ;  /* 0x0000000a1e1e7c23 */ /* 0x100fe20008010820 */
[----:B------:R-:W-:Y:S01]  /*5280*/  FMNMX.FTZ R29, R25, R6, !PT ;  /* 0x00000006191d7209 */ /* 0x000fe20007810000 */
[--C-:B------:R-:W-:Y:S01]  /*5290*/  FFMA.FTZ R31, R31, UR10, -R32.reuse ;  /* 0x0000000a1f1f7c23 */ /* 0x100fe20008010820 */
[----:B------:R-:W-:Y:S01]  /*52a0*/  ISETP.GT.AND P1, PT, R4, 0x38, PT ;  /* 0x000000380400780c */ /* 0x000fe20003f24270 */
[----:B------:R-:W-:Y:S01]  /*52b0*/  MUFU.EX2 R155, R30 ;  /* 0x0000001e009b7308 */ /* 0x000fe20000000800 */
[----:B---3--:R-:W-:Y:S01]  /*52c0*/  FSEL R27, R49, -INF , P2 ;  /* 0xff800000311b7808 */ /* 0x008fe20001000000 */
[--C-:B------:R-:W-:Y:S01]  /*52d0*/  FFMA.FTZ R34, R34, UR10, -R32.reuse ;  /* 0x0000000a22227c23 */ /* 0x100fe20008010820 */
[----:B------:R-:W-:Y:S01]  /*52e0*/  FMNMX.FTZ R6, R26, R29, !PT ;  /* 0x0000001d1a067209 */ /* 0x000fe20007810000 */
[--C-:B------:R-:W-:Y:S01]  /*52f0*/  FFMA.FTZ R35, R35, UR10, -R32.reuse ;  /* 0x0000000a23237c23 */ /* 0x100fe20008010820 */
[----:B------:R-:W-:Y:S01]  /*5300*/  ISETP.GT.AND P2, PT, R4, 0x39, PT ;  /* 0x000000390400780c */ /* 0x000fe20003f44270 */
[--C-:B------:R-:W-:Y:S01]  /*5310*/  FFMA.FTZ R38, R38, UR10, -R32.reuse ;  /* 0x0000000a26267c23 */ /* 0x100fe20008010820 */
[----:B0-----:R-:W-:Y:S01]  /*5320*/  FSEL R4, R52, -INF , P1 ;  /* 0xff80000034047808 */ /* 0x001fe20000800000 */
[----:B------:R-:W-:Y:S01]  /*5330*/  MUFU.EX2 R33, R33 ;  /* 0x0000002100217308 */ /* 0x000fe20000000800 */
[----:B------:R-:W-:Y:S01]  /*5340*/  FMNMX.FTZ R29, R27, R6, !PT ;  /* 0x000000061b1d7209 */ /* 0x000fe20007810000 */
[--C-:B------:R-:W-:Y:S01]  /*5350*/  FFMA.FTZ R39, R39, UR10, -R32.reuse ;  /* 0x0000000a27277c23 */ /* 0x100fe20008010820 */
[----:B-1----:R-:W-:Y:S01]  /*5360*/  FSEL R28, R53, -INF , P2 ;  /* 0xff800000351c7808 */ /* 0x002fe20001000000 */
[--C-:B------:R-:W-:Y:S01]  /*5370*/  FFMA.FTZ R42, R42, UR10, -R32.reuse ;  /* 0x0000000a2a2a7c23 */ /* 0x100fe20008010820 */
[----:B------:R-:W-:Y:S01]  /*5380*/  FMNMX.FTZ R29, R4, R29, !PT ;  /* 0x0000001d041d7209 */ /* 0x000fe20007810000 */
[--C-:B------:R-:W-:Y:S01]  /*5390*/  FFMA.FTZ R43, R43, UR10, -R32.reuse ;  /* 0x0000000a2b2b7c23 */ /* 0x100fe20008010820 */
[--C-:B------:R-:W-:Y:S01]  /*53a0*/  FFMA.FTZ R46, R46, UR10, -R32.reuse ;  /* 0x0000000a2e2e7c23 */ /* 0x100fe20008010820 */
[----:B------:R-:W0:Y:S01]  /*53b0*/  MUFU.EX2 R36, R36 ;  /* 0x0000002400247308 */ /* 0x000e220000000800 */
[----:B------:R-:W-:Y:S01]  /*53c0*/  FMNMX.FTZ R29, R28, R29, !PT ;  /* 0x0000001d1c1d7209 */ /* 0x000fe20007810000 */
[--C-:B------:R-:W-:Y:S01]  /*53d0*/  FFMA.FTZ R47, R47, UR10, -R32.reuse ;  /* 0x0000000a2f2f7c23 */ /* 0x100fe20008010820 */
[--C-:B------:R-:W-:Y:S01]  /*53e0*/  FFMA.FTZ R50, R50, UR10, -R32.reuse ;  /* 0x0000000a32327c23 */ /* 0x100fe20008010820 */
[--C-:B------:R-:W-:Y:S01]  /*53f0*/  FFMA.FTZ R51, R51, UR10, -R32.reuse ;  /* 0x0000000a33337c23 */ /* 0x100fe20008010820 */
[--C-:B------:R-:W-:Y:S01]  /*5400*/  FFMA.FTZ R54, R54, UR10, -R32.reuse ;  /* 0x0000000a36367c23 */ /* 0x100fe20008010820 */
[----:B------:R-:W1:Y:S01]  /*5410*/  SHFL.BFLY PT, R6, R29, 0x2, 0x1f ;  /* 0x0c401f001d067f89 */ /* 0x000e6200000e0000 */
[----:B------:R-:W-:Y:S01]  /*5420*/  FFMA.FTZ R32, R55, UR10, -R32 ;  /* 0x0000000a37207c23 */ /* 0x000fe20008010820 */
[----:B------:R-:W-:Y:S08]  /*5430*/  MUFU.EX2 R40, R31 ;  /* 0x0000001f00287308 */ /* 0x000ff00000000800 */
[----:B------:R-:W-:Y:S01]  /*5440*/  MUFU.EX2 R34, R34 ;  /* 0x0000002200227308 */ /* 0x000fe20000000800 */
[----:B0-----:R-:W-:-:S07]  /*5450*/  F2FP.F16.F32.PACK_AB R153, R36, R33 ;  /* 0x000000212499723e */ /* 0x001fce00000000ff */
[----:B------:R-:W0:Y:S01]  /*5460*/  MUFU.EX2 R35, R35 ;  /* 0x0000002300237308 */ /* 0x000e220000000800 */
[----:B-1----:R-:W-:-:S07]  /*5470*/  FMNMX.FTZ R30, R29, R6, !PT ;  /* 0x000000061d1e7209 */ /* 0x002fce0007810000 */
[----:B------:R-:W-:Y:S01]  /*5480*/  MUFU.EX2 R38, R38 ;  /* 0x0000002600267308 */ /* 0x000fe20000000800 */
[----:B------:R-:W1:Y:S07]  /*5490*/  SHFL.BFLY PT, R29, R30, 0x1, 0x1f ;  /* 0x0c201f001e1d7f89 */ /* 0x000e6e00000e0000 */
[----:B------:R-:W2:Y:S01]  /*54a0*/  MUFU.EX2 R39, R39 ;  /* 0x0000002700277308 */ /* 0x000ea20000000800 */
[----:B0-----:R-:W-:-:S07]  /*54b0*/  F2FP.F16.F32.PACK_AB R157, R35, R34 ;  /* 0x00000022239d723e */ /* 0x001fce00000000ff */
[----:B------:R-:W-:Y:S08]  /*54c0*/  MUFU.EX2 R42, R42 ;  /* 0x0000002a002a7308 */ /* 0x000ff00000000800 */
[----:B------:R-:W-:Y:S01]  /*54d0*/  MUFU.EX2 R31, R32 ;  /* 0x00000020001f7308 */ /* 0x000fe20000000800 */
[----:B--2---:R-:W-:Y:S02]  /*54e0*/  F2FP.F16.F32.PACK_AB R159, R39, R38 ;  /* 0x00000026279f723e */ /* 0x004fe400000000ff */
[----:B-1----:R-:W-:Y:S01]  /*54f0*/  FMNMX.FTZ R6, R30, R29, !PT ;  /* 0x0000001d1e067209 */ /* 0x002fe20007810000 */
[----:B------:R-:W-:-:S03]  /*5500*/  FADD.FTZ R30, R33, R36 ;  /* 0x00000024211e7221 */ /* 0x000fc60000010000 */
[C---:B------:R-:W-:Y:S01]  /*5510*/  FSETP.NEU.FTZ.AND P1, PT, R6.reuse, -INF , PT ;  /* 0xff8000000600780b */ /* 0x040fe20003f3d000 */
[----:B------:R-:W-:Y:S01]  /*5520*/  FMUL.FTZ R29, R6, UR10 ;  /* 0x0000000a061d7c20 */ /* 0x000fe20008410000 */
[----:B------:R-:W0:Y:S04]  /*5530*/  MUFU.EX2 R43, R43 ;  /* 0x0000002b002b7308 */ /* 0x000e280000000800 */
[----:B------:R-:W-:-:S04]  /*5540*/  FSEL R29, R29, RZ, P1 ;  /* 0x000000ff1d1d7208 */ /* 0x000fc80000800000 */
        /* <DEDUP_REMOVED lines=18> */
[----:B------:R-:W-:Y:S01]  /*5670*/  FFMA.FTZ R28, R28, UR10, -R29 ;  /* 0x0000000a1c1c7c23 */ /* 0x000fe2000801081d */
[----:B0-----:R-:W-:-:S05]  /*5680*/  F2FP.F16.F32.PACK_AB R161, R43, R42 ;  /* 0x0000002a2ba1723e */ /* 0x001fca00000000ff */
        /* <DEDUP_REMOVED lines=25> */
[----:B--2---:R-:W-:Y:S01]  /*5820*/  FADD.FTZ R30, R14, R11 ;  /* 0x0000000b0e1e7221 */ /* 0x004fe20000010000 */
[----:B------:R-:W-:-:S06]  /*5830*/  FADD.FTZ R12, R46, R33 ;  /* 0x000000212e0c7221 */ /* 0x000fcc0000010000 */
        /* <DEDUP_REMOVED lines=11> */
[----:B------:R-:W-:Y:S01]  /*58f0*/  MUFU.EX2 R50, R50 ;  /* 0x0000003200327308 */ /* 0x000fe20000000800 */
[C---:B0-----:R-:W-:Y:S01]  /*5900*/  F2FP.F16.F32.PACK_AB R163, R47.reuse, R46 ;  /* 0x0000002e2fa3723e */ /* 0x041fe200000000ff */
[----:B------:R-:W-:-:S06]  /*5910*/  FADD.FTZ R47, R47, R12 ;  /* 0x0000000c2f2f7221 */ /* 0x000fcc0000010000 */
[----:B------:R-:W0:Y:S01]  /*5920*/  MUFU.EX2 R51, R51 ;  /* 0x0000003300337308 */ /* 0x000e220000000800 */
[C---:B--2---:R-:W-:Y:S01]  /*5930*/  F2FP.F16.F32.PACK_AB R162, R25.reuse, R24 ;  /* 0x0000001819a2723e */ /* 0x044fe200000000ff */
[----:B------:R-:W-:-:S04]  /*5940*/  FADD.FTZ R25, R25, R10 ;  /* 0x0000000a19197221 */ /* 0x000fc80000010000 */
[----:B------:R1:W-:Y:S02]  /*5950*/  STSM.16.M88.4 [R23], R160 ;  /* 0x000000a017007844 */ /* 0x0003e40000000200 */
[----:B------:R-:W-:Y:S08]  /*5960*/  MUFU.EX2 R26, R26 ;  /* 0x0000001a001a7308 */ /* 0x000ff00000000800 */
[----:B------:R-:W2:Y:S01]  /*5970*/  MUFU.EX2 R27, R27 ;  /* 0x0000001b001b7308 */ /* 0x000ea20000000800 */
[----:B0-----:R-:W-:Y:S01]  /*5980*/  F2FP.F16.F32.PACK_AB R165, R51, R50 ;  /* 0x0000003233a5723e */ /* 0x001fe200000000ff */
[----:B------:R-:W-:-:S04]  /*5990*/  FADD.FTZ R50, R50, R47 ;  /* 0x0000002f32327221 */ /* 0x000fc80000010000 */
[----:B------:R-:W-:Y:S02]  /*59a0*/  FADD.FTZ R51, R51, R50 ;  /* 0x0000003233337221 */ /* 0x000fe40000010000 */
[----:B------:R-:W0:Y:S08]  /*59b0*/  MUFU.EX2 R54, R54 ;  /* 0x0000003600367308 */ /* 0x000e300000000800 */
[----:B------:R-:W3:Y:S01]  /*59c0*/  MUFU.EX2 R4, R4 ;  /* 0x0000000400047308 */ /* 0x000ee20000000800 */
[----:B--2---:R-:W-:Y:S01]  /*59d0*/  F2FP.F16.F32.PACK_AB R164, R27, R26 ;  /* 0x0000001a1ba4723e */ /* 0x004fe200000000ff */
[----:B------:R-:W-:-:S04]  /*59e0*/  FADD.FTZ R26, R26, R25 ;  /* 0x000000191a1a7221 */ /* 0x000fc80000010000 */
[----:B------:R-:W-:Y:S02]  /*59f0*/  FADD.FTZ R27, R27, R26 ;  /* 0x0000001a1b1b7221 */ /* 0x000fe40000010000 */
[----:B------:R-:W2:Y:S01]  /*5a00*/  MUFU.EX2 R11, R28 ;  /* 0x0000001c000b7308 */ /* 0x000ea20000000800 */
[----:B0-----:R-:W-:Y:S01]  /*5a10*/  F2FP.F16.F32.PACK_AB R167, R31, R54 ;  /* 0x000000361fa7723e */ /* 0x001fe200000000ff */
[----:B------:R-:W-:Y:S01]  /*5a20*/  FADD.FTZ R54, R54, R51 ;  /* 0x0000003336367221 */ /* 0x000fe20000010000 */
[----:B---3--:R-:W-:Y:S01]  /*5a30*/  FADD.FTZ R10, R4, R27 ;  /* 0x0000001b040a7221 */ /* 0x008fe20000010000 */
[----:B--2---:R-:W-:Y:S02]  /*5a40*/  F2FP.F16.F32.PACK_AB R166, R11, R4 ;  /* 0x000000040ba6723e */ /* 0x004fe400000000ff */
[----:B------:R-:W-:Y:S01]  /*5a50*/  FADD.FTZ R4, R31, R54 ;  /* 0x000000361f047221 */ /* 0x000fe20000010000 */
[----:B------:R-:W-:Y:S02]  /*5a60*/  FADD.FTZ R5, R11, R10 ;  /* 0x0000000a0b057221 */ /* 0x000fe40000010000 */
[----:B------:R1:W-:Y:S01]  /*5a70*/  STSM.16.M88.4 [R22], R164 ;  /* 0x000000a416007844 */ /* 0x0003e20000000200 */
[----:B------:R-:W-:Y:S05]  /*5a80*/  @!P0 BRA `(.L_x_4439) ;  /* 0x0000000000048947 */ /* 0x000fea0003800000 */
[----:B------:R-:W-:Y:S01]  /*5a90*/  BPT.TRAP 0x1 ;  /* 0x000000040000795c */ /* 0x000fe20000300000 */
.L_x_4439:
[----:B------:R0:W2:Y:S01]  /*5aa0*/  SYNCS.PHASECHK.TRANS64.TRYWAIT P1, [R7+URZ+0x28c50], R8 ;  /* 0x028c5008070075a7 */ /* 0x0000a2000802017f */
[----:B------:R-:W-:Y:S05]  /*5ab0*/  @!P0 BRA `(.L_x_4440) ;  /* 0x0000000000048947 */ /* 0x000fea0003800000 */
[----:B------:R-:W-:Y:S01]  /*5ac0*/  BPT.TRAP 0x1 ;  /* 0x000000040000795c */ /* 0x000fe20000300000 */
.L_x_4440:
[----:B--2---:R-:W-:Y:S05]  /*5ad0*/  @P1 BRA `(.L_x_4441) ;  /* 0x0000000000081947 */ /* 0x004fea0003800000 */
[----:B------:R-:W2:Y:S02]  /*5ae0*/  SYNCS.PHASECHK.TRANS64.TRYWAIT P1, [R7+URZ+0x28c50], R8 ;  /* 0x028c5008070075a7 */ /* 0x000ea4000802017f */
[----:B--2---:R-:W-:Y:S05]  /*5af0*/  @!P1 BRA `(.L_x_4442) ;  /* 0x000000fc00209947 */ /* 0x004fea0003800000 */
.L_x_4441:
        /* <DEDUP_REMOVED lines=34> */
.L_x_4443:
[----:B------:R-:W-:Y:S01]  /*5d20*/  UISETP.NE.AND UP0, UPT, UR54, URZ, UPT ;  /* 0x0000003f3600728c */ /* 0x000fe2000bf05270 */
[----:B------:R-:W-:Y:S01]  /*5d30*/  R2UR UR14, R7 ;  /* 0x00000000070e72ca */ /* 0x000fe200000e0000 */
[----:B------:R-:W-:Y:S01]  /*5d40*/  UMOV UR11, UR45 ;  /* 0x0000002d000b7c82 */ /* 0x000fe20008000000 */
[----:B------:R-:W-:-:S08]  /*5d50*/  UIADD3 UR21, UR55, -0x2, URZ ;  /* 0xfffffffe37157890 */ /* 0x000fd0000fffe03f */
[----:B------:R-:W-:Y:S01]  /*5d60*/  @UP0 ULDC UR6, c[0x0][0x44c] ;  /* 0x0001130000060ab9 */ /* 0x000fe20000000800 */
[----:B------:R-:W-:Y:S01]  /*5d70*/  @UP0 ULDC UR15, c[0x0][0x450] ;  /* 0x00011400000f0ab9 */ /* 0x000fe20000000800 */
[----:B------:R-:W-:Y:S02]  /*5d80*/  UIMAD.WIDE.U32 UR6, UR45, UR6, URZ ;  /* 0x000000062d0672a5 */ /* 0x000fe4000f8e003f */
[----:B------:R-:W-:Y:S02]  /*5d90*/  UIADD3 UR6, UR14, 0x28c60, URZ ;  /* 0x00028c600e067890 */ /* 0x000fe4000fffe03f */
[----:B------:R-:W-:Y:S02]  /*5da0*/  @UP0 USHF.R.U32.HI UR11, URZ, UR15, UR7 ;  /* 0x0000000f3f0b0299 */ /* 0x000fe40008011607 */
[----:B------:R-:W-:Y:S02]  /*5db0*/  UPRMT UR6, UR39, 0x654, UR6 ;  /* 0x0000065427067896 */ /* 0x000fe40008000006 */
[----:B------:R-:W-:-:S04]  /*5dc0*/  UIADD3 UR7, UR11, UR52, -UR53 ;  /* 0x000000340b077290 */ /* 0x000fc8000fffe835 */
[----:B------:R-:W-:-:S03]  /*5dd0*/  USHF.R.S32.HI UR11, URZ, 0x1f, UR7 ;  /* 0x0000001f3f0b7899 */ /* 0x000fc60008011407 */
[----:B------:R-:W-:Y:S01]  /*5de0*/  SYNCS.ARRIVE.TRANS64.RED.A1T0 RZ, [UR6], RZ ;  /* 0x000000ffffff79a7 */ /* 0x000fe20008100406 */
        /* <DEDUP_REMOVED lines=9> */
[----:B0-2---:R-:W-:Y:S01]  /*5e80*/  IMAD.MOV.U32 R8, RZ, RZ, R6 ;  /* 0x000000ffff087224 */ /* 0x005fe200078e0006 */
[----:B------:R-:W-:Y:S01]  /*5e90*/  ULDC UR25, c[0x0][0x9d8] ;  /* 0x0002760000197ab9 */ /* 0x000fe20000000800 */
[----:B------:R-:W-:-:S05]  /*5ea0*/  ULDC UR22, c[0x0][0x988] ;  /* 0x0002620000167ab9 */ /* 0x000fca0000000800 */
.L_x_4455:
[----:B------:R-:W-:-:S04]  /*5eb0*/  UIADD3 UR37, UR24, 0x1, URZ ;  /* 0x0000000118257890 */ /* 0x000fc8000fffe03f */
[----:B------:R-:W-:-:S04]  /*5ec0*/  UISETP.NE.AND UP0, UPT, UR37, 0x2, UPT ;  /* 0x000000022500788c */ /* 0x000fc8000bf05270 */
[----:B------:R-:W-:Y:S02]  /*5ed0*/  USEL UR6, URZ, 0x1, UP0 ;  /* 0x000000013f067887 */ /* 0x000fe40008000000 */
[----:B------:R-:W-:Y:S02]  /*5ee0*/  USEL UR37, UR37, URZ, UP0 ;  /* 0x0000003f25257287 */ /* 0x000fe40008000000 */
[----:B------:R-:W-:Y:S01]  /*5ef0*/  ULOP3.LUT UR36, UR36, UR6, URZ, 0x3c, !UPT ;  /* 0x0000000624247292 */ /* 0x000fe2000f8e3c3f */
[----:B012---:R-:W-:Y:S11]  /*5f00*/  @!P0 BRA `(.L_x_4445) ;  /* 0x0000000000048947 */ /* 0x007ff60003800000 */
[----:B------:R-:W-:Y:S01]  /*5f10*/  BPT.TRAP 0x1 ;  /* 0x000000040000795c */ /* 0x000fe20000300000 */
.L_x_4445:
[----:B------:R-:W-:Y:S01]  /*5f20*/  ULEA UR23, UR37, UR40, 0x3 ;  /* 0x0000002825177291 */ /* 0x000fe2000f8e183f */
[----:B------:R-:W-:-:S05]  /*5f30*/  IMAD.U32 R7, RZ, RZ, UR36 ;  /* 0x00000024ff077e24 */ /* 0x000fca000f8e00ff */
[----:B------:R-:W-:-:S04]  /*5f40*/  SHF.L.U32 R7, R7, 0x1f, RZ ;  /* 0x0000001f07077819 */ /* 0x000fc800000006ff */
[----:B------:R0:W2:Y:S01]  /*5f50*/  SYNCS.PHASECHK.TRANS64.TRYWAIT P1, [UR23+0x28c30], R7 ;  /* 0x028c3007ff0075a7 */ /* 0x0000a20008020157 */
[----:B------:R-:W-:Y:S05]  /*5f60*/  @!P0 BRA `(.L_x_4446) ;  /* 0x0000000000048947 */ /* 0x000fea0003800000 */
[----:B------:R-:W-:Y:S01]  /*5f70*/  BPT.TRAP 0x1 ;  /* 0x000000040000795c */ /* 0x000fe20000300000 */
.L_x_4446:
[----:B--2---:R-:W-:Y:S05]  /*5f80*/  @P1 BRA `(.L_x_4447) ;  /* 0x0000000000081947 */ /* 0x004fea0003800000 */
[----:B------:R-:W2:Y:S02]  /*5f90*/  SYNCS.PHASECHK.TRANS64.TRYWAIT P1, [UR23+0x28c30], R7 ;  /* 0x028c3007ff0075a7 */ /* 0x000ea40008020157 */
[----:B--2---:R-:W-:Y:S05]  /*5fa0*/  @!P1 BRA `(.L_x_4448) ;  /* 0x000000f800089947 */ /* 0x004fea0003800000 */
.L_x_4447:
        /* <DEDUP_REMOVED lines=23> */
.L_x_4449:
[----:B------:R-:W-:Y:S01]  /*6120*/  UISETP.NE.AND UP0, UPT, UR54, URZ, UPT ;  /* 0x0000003f3600728c */ /* 0x000fe2000bf05270 */
[----:B------:R-:W-:Y:S01]  /*6130*/  FMUL.FTZ R12, R153, UR25 ;  /* 0x00000019990c7c20 */ /* 0x000fe20008410000 */
[----:B------:R-:W-:Y:S01]  /*6140*/  FMUL.FTZ R153, R154, UR25 ;  /* 0x000000199a997c20 */ /* 0x000fe20008410000 */
[----:B------:R-:W-:Y:S02]  /*6150*/  VIADD R154, R185, UR45 ;  /* 0x0000002db99a7c36 */ /* 0x000fe40008000000 */
        /* <DEDUP_REMOVED lines=13> */
[----:B------:R-:W1:Y:S01]  /*6230*/  MUFU.TANH R10, R10 ;  /* 0x0000000a000a7308 */ /* 0x000e620000002400 */
        /* <DEDUP_REMOVED lines=8> */
[----:B------:R-:W-:Y:S01]  /*62c0*/  IMAD.U32 R3, RZ, RZ, UR52 ;  /* 0x00000034ff037e24 */ /* 0x000fe2000f8e00ff */
[----:B------:R-:W-:Y:S01]  /*62d0*/  UIMAD UR6, UR21, UR6, 0x1 ;  /* 0x00000001150674a4 */ /* 0x000fe2000f8e0206 */
[----:B------:R-:W-:Y:S01]  /*62e0*/  MUFU.TANH R156, R159 ;  /* 0x0000009f009c7308 */ /* 0x000fe20000002400 */
[----:B--2---:R-:W2:Y:S01]  /*62f0*/  SHFL.IDX PT, R6, R154, RZ, 0x1c1f ;  /* 0x001c1fff9a067589 */ /* 0x004ea200000e0000 */
[----:B------:R-:W-:Y:S01]  /*6300*/  FMUL.FTZ R171, R171, UR25 ;  /* 0x00000019abab7c20 */ /* 0x000fe20008410000 */
[----:B------:R-:W-:Y:S01]  /*6310*/  FMUL.FTZ R174, R174, UR25 ;  /* 0x00000019aeae7c20 */ /* 0x000fe20008410000 */
[----:B------:R-:W-:Y:S01]  /*6320*/  FMUL.FTZ R175, R175, UR25 ;  /* 0x00000019afaf7c20 */ /* 0x000fe20008410000 */
[----:B------:R-:W3:Y:S01]  /*6330*/  SHFL.IDX PT, R154, R154, 0x1, 0x1c1f ;  /* 0x003c1f009a9a7f89 */ /* 0x000ee200000e0000 */
[----:B------:R-:W-:Y:S01]  /*6340*/  IADD3 R3, R3, UR6, -R184 ;  /* 0x0000000603037c10 */ /* 0x000fe2000fffe8b8 */
[----:B------:R-:W-:Y:S01]  /*6350*/  FMUL.FTZ R21, R164, UR25 ;  /* 0x00000019a4157c20 */ /* 0x000fe20008410000 */
[----:B------:R-:W-:Y:S01]  /*6360*/  MUFU.TANH R157, R162 ;  /* 0x000000a2009d7308 */ /* 0x000fe20000002400 */
[----:B------:R-:W-:Y:S01]  /*6370*/  FMUL.FTZ R178, R178, UR25 ;  /* 0x00000019b2b27c20 */ /* 0x000fe20008410000 */
[----:B------:R-:W-:Y:S01]  /*6380*/  FMUL.FTZ R13, R165, UR25 ;  /* 0x00000019a50d7c20 */ /* 0x000fe20008410000 */
[----:B------:R-:W-:-:S02]  /*6390*/  VIADD R3, R3, -UR53 ;  /* 0x8000003503037c36 */ /* 0x000fc40008000000 */
[----:B------:R-:W-:Y:S01]  /*63a0*/  FMUL.FTZ R179, R179, UR25 ;  /* 0x00000019b3b37c20 */ /* 0x000fe20008410000 */
[----:B------:R-:W-:Y:S01]  /*63b0*/  FMUL.FTZ R182, R182, UR25 ;  /* 0x00000019b6b67c20 */ /* 0x000fe20008410000 */
[----:B------:R-:W-:Y:S01]  /*63c0*/  FMUL.FTZ R183, R183, UR25 ;  /* 0x00000019b7b77c20 */ /* 0x000fe20008410000 */
[----:B------:R-:W-:Y:S01]  /*63d0*/  FMUL.FTZ R20, R168, UR25 ;  /* 0x00000019a8147c20 */ /* 0x000fe20008410000 */
[----:B------:R-:W-:Y:S01]  /*63e0*/  MUFU.TANH R159, R166 ;  /* 0x000000a6009f7308 */ /* 0x000fe20000002400 */
[----:B------:R-:W-:Y:S01]  /*63f0*/  UMOV UR10, UR22 ;  /* 0x00000016000a7c82 */ /* 0x000fe20008000000 */
[----:B------:R-:W-:Y:S01]  /*6400*/  FMUL.FTZ R169, R169, UR25 ;  /* 0x00000019a9a97c20 */ /* 0x000fe20008410000 */
[----:B------:R-:W-:Y:S01]  /*6410*/  FMUL.FTZ R172, R172, UR25 ;  /* 0x00000019acac7c20 */ /* 0x000fe20008410000 */
[----:B------:R-:W-:Y:S01]  /*6420*/  FMUL.FTZ R173, R173, UR25 ;  /* 0x00000019adad7c20 */ /* 0x000fe20008410000 */
[----:B------:R-:W-:Y:S01]  /*6430*/  FMUL.FTZ R177, R177, UR25 ;  /* 0x00000019b1b17c20 */ /* 0x000fe20008410000 */
[----:B------:R-:W-:Y:S01]  /*6440*/  FMUL.FTZ R180, R180, UR25 ;  /* 0x00000019b4b47c20 */ /* 0x000fe20008410000 */
[----:B------:R-:W-:Y:S01]  /*6450*/  FMUL.FTZ R181, R181, UR25 ;  /* 0x00000019b5b57c20 */ /* 0x000fe20008410000 */
[----:B------:R-:W-:Y:S01]  /*6460*/  MUFU.TANH R160, R167 ;  /* 0x000000a700a07308 */ /* 0x000fe20000002400 */
[C---:B--2---:R-:W-:Y:S01]  /*6470*/  IMAD.IADD R6, R3.reuse, 0x1, R6 ;  /* 0x0000000103067824 */ /* 0x044fe200078e0206 */
[----:B------:R-:W-:Y:S01]  /*6480*/  UIADD3 UR6, UR23, 0x28c40, URZ ;  /* 0x00028c4017067890 */ /* 0x000fe2000fffe03f */
[----:B---3--:R-:W-:-:S03]  /*6490*/  IMAD.IADD R3, R3, 0x1, R154 ;  /* 0x0000000103037824 */ /* 0x008fc600078e029a */
[C---:B------:R-:W-:Y:S01]  /*64a0*/  ISETP.GT.AND P6, PT, R6.reuse, 0x9, PT ;  /* 0x000000090600780c */ /* 0x040fe20003fc4270 */
[----:B------:R-:W-:Y:S01]  /*64b0*/  UPRMT UR6, UR39, 0x654, UR6 ;  /* 0x0000065427067896 */ /* 0x000fe20008000006 */
[----:B------:R-:W2:Y:S01]  /*64c0*/  MUFU.TANH R154, R155 ;  /* 0x0000009b009a7308 */ /* 0x000ea20000002400 */
[----:B------:R-:W-:Y:S02]  /*64d0*/  ISETP.GT.AND P3, PT, R6, RZ, PT ;  /* 0x000000ff0600720c */ /* 0x000fe40003f64270 */
[----:B-1----:R-:W-:Y:S02]  /*64e0*/  FSEL R10, R10, -INF , P6 ;  /* 0xff8000000a0a7808 */ /* 0x002fe40003000000 */
[----:B------:R-:W-:Y:S02]  /*64f0*/  ISETP.GT.AND P6, PT, R3, RZ, PT ;  /* 0x000000ff0300720c */ /* 0x000fe40003fc4270 */
[----:B------:R-:W-:Y:S01]  /*6500*/  ISETP.GT.AND P2, PT, R6, 0x1, PT ;  /* 0x000000010600780c */ /* 0x000fe20003f44270 */
[----:B------:R-:W1:Y:S01]  /*6510*/  MUFU.TANH R155, R158 ;  /* 0x0000009e009b7308 */ /* 0x000e620000002400 */
[----:B------:R-:W-:Y:S01]  /*6520*/  FSEL R153, R153, -INF , P6 ;  /* 0xff80000099997808 */ /* 0x000fe20003000000 */
[----:B------:R-:W-:Y:S01]  /*6530*/  SYNCS.ARRIVE.TRANS64.RED.A1T0 RZ, [UR6], RZ ;  /* 0x000000ffffff79a7 */ /* 0x000fe20008100406 */
[----:B------:R-:W-:-:S02]  /*6540*/  ISETP.GT.AND P6, PT, R3, 0x1, PT ;  /* 0x000000010300780c */ /* 0x000fc40003fc4270 */
[C---:B------:R-:W-:Y:S02]  /*6550*/  ISETP.GT.AND P1, PT, R6.reuse, 0x8, PT ;  /* 0x000000080600780c */ /* 0x040fe40003f24270 */
[----:B------:R-:W-:Y:S01]  /*6560*/  ISETP.GT.AND P5, PT, R6, 0x10, PT ;  /* 0x000000100600780c */ /* 0x000fe20003fa4270 */
[----:B------:R-:W3:Y:S01]  /*6570*/  MUFU.TANH R158, R163 ;  /* 0x000000a3009e7308 */ /* 0x000ee20000002400 */
[----:B--2---:R-:W-:Y:S02]  /*6580*/  FSEL R154, R154, -INF , P6 ;  /* 0xff8000009a9a7808 */ /* 0x004fe40003000000 */
[----:B------:R-:W-:Y:S02]  /*6590*/  ISETP.GT.AND P6, PT, R3, 0x8, PT ;  /* 0x000000080300780c */ /* 0x000fe40003fc4270 */
[----:B------:R-:W-:-:S03]  /*65a0*/  ISETP.GT.AND P4, PT, R6, 0x11, PT ;  /* 0x000000110600780c */ /* 0x000fc60003f84270 */
[----:B------:R-:W2:Y:S01]  /*65b0*/  MUFU.TANH R161, R170 ;  /* 0x000000aa00a17308 */ /* 0x000ea20000002400 */
[----:B-1----:R-:W-:Y:S02]  /*65c0*/  FSEL R155, R155, -INF , P6 ;  /* 0xff8000009b9b7808 */ /* 0x002fe40003000000 */
[----:B------:R-:W-:-:S04]  /*65d0*/  ISETP.GT.AND P6, PT, R3, 0x9, PT ;  /* 0x000000090300780c */ /* 0x000fc80003fc4270 */
[----:B------:R-:W-:Y:S01]  /*65e0*/  FSEL R156, R156, -INF , P6 ;  /* 0xff8000009c9c7808 */ /* 0x000fe20003000000 */
[----:B------:R-:W1:Y:S01]  /*65f0*/  MUFU.TANH R162, R171 ;  /* 0x000000ab00a27308 */ /* 0x000e620000002400 */
[----:B------:R-:W-:-:S04]  /*6600*/  ISETP.GT.AND P6, PT, R3, 0x10, PT ;  /* 0x000000100300780c */ /* 0x000fc80003fc4270 */
[----:B------:R-:W-:Y:S02]  /*6610*/  FSEL R157, R157, -INF , P6 ;  /* 0xff8000009d9d7808 */ /* 0x000fe40003000000 */
[C---:B------:R-:W-:Y:S01]  /*6620*/  ISETP.GT.AND P6, PT, R3.reuse, 0x11, PT ;  /* 0x000000110300780c */ /* 0x040fe20003fc4270 */
[----:B------:R-:W4:Y:S03]  /*6630*/  MUFU.TANH R163, R174 ;  /* 0x000000ae00a37308 */ /* 0x000f260000002400 */
[----:B---3--:R-:W-:Y:S02]  /*6640*/  FSEL R158, R158, -INF , P6 ;  /* 0xff8000009e9e7808 */ /* 0x008fe40003000000 */
[----:B------:R-:W-:-:S03]  /*6650*/  ISETP.GT.AND P6, PT, R3, 0x18, PT ;  /* 0x000000180300780c */ /* 0x000fc60003fc4270 */
[----:B------:R-:W3:Y:S01]  /*6660*/  MUFU.TANH R164, R175 ;  /* 0x000000af00a47308 */ /* 0x000ee20000002400 */
[----:B------:R-:W-:Y:S02]  /*6670*/  FSEL R159, R159, -INF , P6 ;  /* 0xff8000009f9f7808 */ /* 0x000fe40003000000 */
[----:B------:R-:W-:-:S04]  /*6680*/  ISETP.GT.AND P6, PT, R3, 0x19, PT ;  /* 0x000000190300780c */ /* 0x000fc80003fc4270 */
[----:B------:R-:W-:Y:S01]  /*6690*/  FSEL R160, R160, -INF , P6 ;  /* 0xff800000a0a07808 */ /* 0x000fe20003000000 */
[----:B------:R-:W5:Y:S01]  /*66a0*/  MUFU.TANH R165, R178 ;  /* 0x000000b200a57308 */ /* 0x000f620000002400 */
[----:B------:R-:W-:-:S04]  /*66b0*/  ISETP.GT.AND P6, PT, R3, 0x20, PT ;  /* 0x000000200300780c */ /* 0x000fc80003fc4270 */
[----:B--2---:R-:W-:Y:S02]  /*66c0*/  FSEL R161, R161, -INF , P6 ;  /* 0xff800000a1a17808 */ /* 0x004fe40003000000 */
[C---:B------:R-:W-:Y:S01]  /*66d0*/  ISETP.GT.AND P6, PT, R3.reuse, 0x21, PT ;  /* 0x000000210300780c */ /* 0x040fe20003fc4270 */
[----:B------:R-:W2:Y:S03]  /*66e0*/  MUFU.TANH R166, R179 ;  /* 0x000000b300a67308 */ /* 0x000ea60000002400 */
[----:B-1----:R-:W-:Y:S02]  /*66f0*/  FSEL R162, R162, -INF , P6 ;  /* 0xff800000a2a27808 */ /* 0x002fe40003000000 */
[----:B------:R-:W-:-:S03]  /*6700*/  ISETP.GT.AND P6, PT, R3, 0x28, PT ;  /* 0x000000280300780c */ /* 0x000fc60003fc4270 */
[----:B------:R-:W1:Y:S01]  /*6710*/  MUFU.TANH R167, R182 ;  /* 0x000000b600a77308 */ /* 0x000e620000002400 */
[----:B----4-:R-:W-:Y:S02]  /*6720*/  FSEL R163, R163, -INF , P6 ;  /* 0xff800000a3a37808 */ /* 0x010fe40003000000 */
[----:B------:R-:W-:-:S04]  /*6730*/  ISETP.GT.AND P6, PT, R3, 0x29, PT ;  /* 0x000000290300780c */ /* 0x000fc80003fc4270 */
[----:B---3--:R-:W-:Y:S01]  /*6740*/  FSEL R164, R164, -INF , P6 ;  /* 0xff800000a4a47808 */ /* 0x008fe20003000000 */
[----:B------:R-:W3:Y:S01]  /*6750*/  MUFU.TANH R168, R183 ;  /* 0x000000b700a87308 */ /* 0x000ee20000002400 */
[----:B------:R-:W-:-:S04]  /*6760*/  ISETP.GT.AND P6, PT, R3, 0x30, PT ;  /* 0x000000300300780c */ /* 0x000fc80003fc4270 */
[----:B-----5:R-:W-:Y:S02]  /*6770*/  FSEL R165, R165, -INF , P6 ;  /* 0xff800000a5a57808 */ /* 0x020fe40003000000 */
[C---:B------:R-:W-:Y:S01]  /*6780*/  ISETP.GT.AND P6, PT, R3.reuse, 0x31, PT ;  /* 0x000000310300780c */ /* 0x040fe20003fc4270 */
[----:B------:R-:W4:Y:S03]  /*6790*/  MUFU.TANH R11, R11 ;  /* 0x0000000b000b7308 */ /* 0x000f260000002400 */
[----:B--2---:R-:W-:Y:S02]  /*67a0*/  FSEL R166, R166, -INF , P6 ;  /* 0xff800000a6a67808 */ /* 0x004fe40003000000 */
[----:B------:R-:W-:-:S03]  /*67b0*/  ISETP.GT.AND P6, PT, R3, 0x38, PT ;  /* 0x000000380300780c */ /* 0x000fc60003fc4270 */
[----:B------:R-:W2:Y:S01]  /*67c0*/  MUFU.TANH R12, R12 ;  /* 0x0000000c000c7308 */ /* 0x000ea20000002400 */
[----:B-1----:R-:W-:Y:S02]  /*67d0*/  FSEL R167, R167, -INF , P6 ;  /* 0xff800000a7a77808 */ /* 0x002fe40003000000 */
[----:B------:R-:W-:Y:S02]  /*67e0*/  ISETP.GT.AND P6, PT, R3, 0x39, PT ;  /* 0x000000390300780c */ /* 0x000fe40003fc4270 */
[----:B------:R-:W-:Y:S02]  /*67f0*/  FMNMX.FTZ R3, R153, R9, !PT ;  /* 0x0000000999037209 */ /* 0x000fe40007810000 */
[----:B---3--:R-:W-:Y:S01]  /*6800*/  FSEL R168, R168, -INF , P6 ;  /* 0xff800000a8a87808 */ /* 0x008fe20003000000 */
[----:B------:R-:W1:Y:S01]  /*6810*/  MUFU.TANH R15, R15 ;  /* 0x0000000f000f7308 */ /* 0x000e620000002400 */
[----:B------:R-:W-:Y:S02]  /*6820*/  FMNMX.FTZ R3, R154, R3, !PT ;  /* 0x000000039a037209 */ /* 0x000fe40007810000 */
[----:B----4-:R-:W-:-:S02]  /*6830*/  FSEL R11, R11, -INF , P3 ;  /* 0xff8000000b0b7808 */ /* 0x010fc40001800000 */
[----:B------:R-:W-:Y:S02]  /*6840*/  FMNMX.FTZ R3, R155, R3, !PT ;  /* 0x000000039b037209 */ /* 0x000fe40007810000 */
[----:B------:R-:W-:Y:S01]  /*6850*/  ISETP.GT.AND P3, PT, R6, 0x18, PT ;  /* 0x000000180600780c */ /* 0x000fe20003f64270 */
[----:B------:R-:W3:Y:S01]  /*6860*/  MUFU.TANH R152, R152 ;  /* 0x0000009800987308 */ /* 0x000ee20000002400 */
[----:B------:R-:W-:Y:S02]  /*6870*/  FMNMX.FTZ R3, R156, R3, !PT ;  /* 0x000000039c037209 */ /* 0x000fe40007810000 */
[----:B--2---:R-:W-:Y:S02]  /*6880*/  FSEL R12, R12, -INF , P2 ;  /* 0xff8000000c0c7808 */ /* 0x004fe40001000000 */
[----:B------:R-:W-:Y:S02]  /*6890*/  FMNMX.FTZ R3, R157, R3, !PT ;  /* 0x000000039d037209 */ /* 0x000fe40007810000 */
[----:B------:R-:W-:Y:S01]  /*68a0*/  ISETP.GT.AND P2, PT, R6, 0x19, PT ;  /* 0x000000190600780c */ /* 0x000fe20003f44270 */
[----:B------:R-:W2:Y:S01]  /*68b0*/  MUFU.TANH R14, R14 ;  /* 0x0000000e000e7308 */ /* 0x000ea20000002400 */
[----:B------:R-:W-:-:S02]  /*68c0*/  FMNMX.FTZ R3, R158, R3, !PT ;  /* 0x000000039e037209 */ /* 0x000fc40007810000 */
[----:B-1----:R-:W-:Y:S02]  /*68d0*/  FSEL R15, R15, -INF , P1 ;  /* 0xff8000000f0f7808 */ /* 0x002fe40000800000 */
[----:B------:R-:W-:Y:S02]  /*68e0*/  FMNMX.FTZ R3, R159, R3, !PT ;  /* 0x000000039f037209 */ /* 0x000fe40007810000 */
[----:B------:R-:W-:Y:S01]  /*68f0*/  ISETP.GT.AND P1, PT, R6, 0x20, PT ;  /* 0x000000200600780c */ /* 0x000fe20003f24270 */
[----:B------:R-:W1:Y:S01]  /*6900*/  MUFU.TANH R21, R21 ;  /* 0x0000001500157308 */ /* 0x000e620000002400 */
[----:B------:R-:W-:Y:S02]  /*6910*/  FMNMX.FTZ R3, R160, R3, !PT ;  /* 0x00000003a0037209 */ /* 0x000fe40007810000 */
[----:B---3--:R-:W-:Y:S02]  /*6920*/  FSEL R152, R152, -INF , P5 ;  /* 0xff80000098987808 */ /* 0x008fe40002800000 */
[----:B------:R-:W-:-:S02]  /*6930*/  FMNMX.FTZ R3, R161, R3, !PT ;  /* 0x00000003a1037209 */ /* 0x000fc40007810000 */
        /* <DEDUP_REMOVED lines=10> */
[----:B------:R-:W-:Y:S02]  /*69e0*/  ISETP.GT.AND P3, PT, R6, 0x31, PT ;  /* 0x000000310600780c */ /* 0x000fe40003f64270 */
[----:B------:R-:W-:Y:S02]  /*69f0*/  FMNMX.FTZ R3, R166, R3, !PT ;  /* 0x00000003a6037209 */ /* 0x000fe40007810000 */
[----:B---3--:R-:W-:Y:S02]  /*6a00*/  FSEL R13, R13, -INF , P2 ;  /* 0xff8000000d0d7808 */ /* 0x008fe40001000000 */
[----:B------:R-:W-:-:S02]  /*6a10*/  FMNMX.FTZ R3, R167, R3, !PT ;  /* 0x00000003a7037209 */ /* 0x000fc40007810000 */
[----:B------:R-:W-:Y:S02]  /*6a20*/  ISETP.GT.AND P2, PT, R6, 0x38, PT ;  /* 0x000000380600780c */ /* 0x000fe40003f44270 */
[----:B------:R-:W-:Y:S02]  /*6a30*/  FMNMX.FTZ R3, R168, R3, !PT ;  /* 0x00000003a8037209 */ /* 0x000fe40007810000 */
[----:B--2---:R-:W-:Y:S02]  /*6a40*/  FSEL R20, R20, -INF , P1 ;  /* 0xff80000014147808 */ /* 0x004fe40000800000 */
[----:B------:R-:W-:Y:S01]  /*6a50*/  ISETP.GT.AND P1, PT, R6, 0x39, PT ;  /* 0x000000390600780c */ /* 0x000fe20003f24270 */
[----:B------:R-:W1:Y:S02]  /*6a60*/  SHFL.BFLY PT, R170, R3, 0x2, 0x1f ;  /* 0x0c401f0003aa7f89 */ /* 0x000e6400000e0000 */
[----:B-1----:R-:W-:-:S05]  /*6a70*/  FMNMX.FTZ R3, R3, R170, !PT ;  /* 0x000000aa03037209 */ /* 0x002fca0007810000 */
[----:B------:R-:W1:Y:S02]  /*6a80*/  SHFL.BFLY PT, R170, R3, 0x1, 0x1f ;  /* 0x0c201f0003aa7f89 */ /* 0x000e6400000e0000 */
[----:B-1----:R-:W-:-:S04]  /*6a90*/  FMNMX.FTZ R3, R3, R170, !PT ;  /* 0x000000aa03037209 */ /* 0x002fc80007810000 */
[C---:B------:R-:W-:Y:S01]  /*6aa0*/  FSETP.NEU.FTZ.AND P6, PT, R3.reuse, -INF , PT ;  /* 0xff8000000300780b */ /* 0x040fe20003fdd000 */
[----:B------:R-:W-:-:S03]  /*6ab0*/  FMUL.FTZ R171, R3, UR10 ;  /* 0x0000000a03ab7c20 */ /* 0x000fc60008410000 */
[----:B------:R-:W-:Y:S02]  /*6ac0*/  FSEL R170, R3, RZ, P6 ;  /* 0x000000ff03aa7208 */ /* 0x000fe40003000000 */
[----:B------:R-:W-:Y:S02]  /*6ad0*/  FSEL R171, R171, RZ, P6 ;  /* 0x000000ffabab7208 */ /* 0x000fe40003000000 */
[----:B------:R-:W-:Y:S01]  /*6ae0*/  ISETP.GT.AND P6, PT, R6, 0x21, PT ;  /* 0x000000210600780c */ /* 0x000fe20003fc4270 */
[----:B------:R-:W-:Y:S02]  /*6af0*/  FADD.FTZ R170, -R170, R9 ;  /* 0x00000009aaaa7221 */ /* 0x000fe40000010100 */
        /* <DEDUP_REMOVED lines=16> */
[----:B------:R-:W-:Y:S01]  /*6c00*/  FMUL.FTZ R168, R170, UR10 ;  /* 0x0000000aaaa87c20 */ /* 0x000fe20008410000 */
[----:B------:R-:W-:Y:S08]  /*6c10*/  MUFU.EX2 R153, R153 ;  /* 0x0000009900997308 */ /* 0x000ff00000000800 */
[----:B------:R-:W1:Y:S08]  /*6c20*/  MUFU.EX2 R168, R168 ;  /* 0x000000a800a87308 */ /* 0x000e700000000800 */
[----:B------:R2:W3:Y:S08]  /*6c30*/  MUFU.TANH R9, R169 ;  /* 0x000000a900097308 */ /* 0x0004f00000002400 */
[----:B------:R-:W4:Y:S01]  /*6c40*/  MUFU.EX2 R154, R154 ;  /* 0x0000009a009a7308 */ /* 0x000f220000000800 */
[----:B--2---:R-:W-:Y:S01]  /*6c50*/  FMNMX.FTZ R169, R11, R8, !PT ;  /* 0x000000080ba97209 */ /* 0x004fe20007810000 */
[----:B-1----:R-:W-:Y:S01]  /*6c60*/  FFMA.FTZ R4, R168, R4, R153 ;  /* 0x00000004a8047223 */ /* 0x002fe20000010099 */
[-C--:B------:R-:W-:Y:S01]  /*6c70*/  FMUL.FTZ R26, R26, R168.reuse ;  /* 0x000000a81a1a7220 */ /* 0x080fe20000410000 */
[-C--:B------:R-:W-:Y:S01]  /*6c80*/  FMUL.FTZ R27, R27, R168.reuse ;  /* 0x000000a81b1b7220 */ /* 0x080fe20000410000 */
[----:B------:R-:W-:Y:S01]  /*6c90*/  FMNMX.FTZ R170, R12, R169, !PT ;  /* 0x000000a90caa7209 */ /* 0x000fe20007810000 */
[-C--:B------:R-:W-:Y:S01]  /*6ca0*/  FMUL.FTZ R30, R30, R168.reuse ;  /* 0x000000a81e1e7220 */ /* 0x080fe20000410000 */
[----:B------:R-:W-:Y:S01]  /*6cb0*/  FMUL.FTZ R31, R31, R168 ;  /* 0x000000a81f1f7220 */ /* 0x000fe20000410000 */
[----:B------:R1:W-:Y:S01]  /*6cc0*/  MUFU.TANH R169, R173 ;  /* 0x000000ad00a97308 */ /* 0x0003e20000002400 */
[----:B------:R-:W-:Y:S01]  /*6cd0*/  FMNMX.FTZ R170, R15, R170, !PT ;  /* 0x000000aa0faa7209 */ /* 0x000fe20007810000 */
[-C--:B------:R-:W-:Y:S01]  /*6ce0*/  FMUL.FTZ R34, R34, R168.reuse ;  /* 0x000000a822227220 */ /* 0x080fe20000410000 */
[----:B---3--:R-:W-:Y:S01]  /*6cf0*/  FSEL R9, R9, -INF , P6 ;  /* 0xff80000009097808 */ /* 0x008fe20003000000 */
[----:B------:R-:W-:Y:S01]  /*6d00*/  FMUL.FTZ R35, R35, R168 ;  /* 0x000000a823237220 */ /* 0x000fe20000410000 */
[----:B------:R-:W-:Y:S01]  /*6d10*/  FMNMX.FTZ R170, R10, R170, !PT ;  /* 0x000000aa0aaa7209 */ /* 0x000fe20007810000 */
[----:B------:R-:W-:Y:S01]  /*6d20*/  FMUL.FTZ R38, R38, R168 ;  /* 0x000000a826267220 */ /* 0x000fe20000410000 */
[----:B------:R-:W-:Y:S01]  /*6d30*/  ISETP.GT.AND P6, PT, R6, 0x28, PT ;  /* 0x000000280600780c */ /* 0x000fe20003fc4270 */
[----:B------:R-:W-:Y:S01]  /*6d40*/  MUFU.EX2 R155, R155 ;  /* 0x0000009b009b7308 */ /* 0x000fe20000000800 */
[----:B------:R-:W-:Y:S01]  /*6d50*/  FMNMX.FTZ R170, R152, R170, !PT ;  /* 0x000000aa98aa7209 */ /* 0x000fe20007810000 */
[C---:B----4-:R-:W-:Y:S01]  /*6d60*/  FADD.FTZ R4, R154.reuse, R4 ;  /* 0x000000049a047221 */ /* 0x050fe20000010000 */
[----:B------:R-:W-:Y:S01]  /*6d70*/  F2FP.F16.F32.PACK_AB R153, R154, R153 ;  /* 0x000000999a99723e */ /* 0x000fe200000000ff */
[----:B------:R-:W-:Y:S01]  /*6d80*/  FMUL.FTZ R39, R39, R168 ;  /* 0x000000a827277220 */ /* 0x000fe20000410000 */
[----:B-1----:R-:W-:Y:S01]  /*6d90*/  FMNMX.FTZ R173, R14, R170, !PT ;  /* 0x000000aa0ead7209 */ /* 0x002fe20007810000 */
[-C--:B------:R-:W-:Y:S01]  /*6da0*/  FMUL.FTZ R42, R42, R168.reuse ;  /* 0x000000a82a2a7220 */ /* 0x080fe20000410000 */
[-C--:B------:R-:W-:Y:S01]  /*6db0*/  FMUL.FTZ R43, R43, R168.reuse ;  /* 0x000000a82b2b7220 */ /* 0x080fe20000410000 */
[----:B------:R1:W2:Y:S01]  /*6dc0*/  MUFU.TANH R154, R172 ;  /* 0x000000ac009a7308 */ /* 0x0002a20000002400 */
[----:B------:R-:W-:Y:S01]  /*6dd0*/  FMNMX.FTZ R173, R21, R173, !PT ;  /* 0x000000ad15ad7209 */ /* 0x000fe20007810000 */
[-C--:B------:R-:W-:Y:S01]  /*6de0*/  FMUL.FTZ R46, R46, R168.reuse ;  /* 0x000000a82e2e7220 */ /* 0x080fe20000410000 */
[-C--:B------:R-:W-:Y:S01]  /*6df0*/  FMUL.FTZ R47, R47, R168.reuse ;  /* 0x000000a82f2f7220 */ /* 0x080fe20000410000 */
[-C--:B------:R-:W-:Y:S01]  /*6e00*/  FMUL.FTZ R50, R50, R168.reuse ;  /* 0x000000a832327220 */ /* 0x080fe20000410000 */
[----:B------:R-:W-:Y:S01]  /*6e10*/  FMNMX.FTZ R173, R13, R173, !PT ;  /* 0x000000ad0dad7209 */ /* 0x000fe20007810000 */
[-C--:B------:R-:W-:Y:S01]  /*6e20*/  FMUL.FTZ R51, R51, R168.reuse ;  /* 0x000000a833337220 */ /* 0x080fe20000410000 */
[-C--:B------:R-:W-:Y:S01]  /*6e30*/  FMUL.FTZ R54, R54, R168.reuse ;  /* 0x000000a836367220 */ /* 0x080fe20000410000 */
[----:B------:R-:W3:Y:S01]  /*6e40*/  MUFU.TANH R170, R177 ;  /* 0x000000b100aa7308 */ /* 0x000ee20000002400 */
[----:B-1----:R-:W-:Y:S01]  /*6e50*/  FMUL.FTZ R172, R176, UR25 ;  /* 0x00000019b0ac7c20 */ /* 0x002fe20008410000 */
[----:B------:R-:W-:Y:S01]  /*6e60*/  FMNMX.FTZ R174, R20, R173, !PT ;  /* 0x000000ad14ae7209 */ /* 0x000fe20007810000 */
[-C--:B------:R-:W-:Y:S01]  /*6e70*/  FMUL.FTZ R55, R55, R168.reuse ;  /* 0x000000a837377220 */ /* 0x080fe20000410000 */
[-C--:B------:R-:W-:Y:S01]  /*6e80*/  FMUL.FTZ R58, R58, R168.reuse ;  /* 0x000000a83a3a7220 */ /* 0x080fe20000410000 */
[----:B------:R-:W-:Y:S01]  /*6e90*/  FMUL.FTZ R59, R59, R168 ;  /* 0x000000a83b3b7220 */ /* 0x000fe20000410000 */
[----:B------:R-:W-:Y:S01]  /*6ea0*/  FMNMX.FTZ R175, R9, R174, !PT ;  /* 0x000000ae09af7209 */ /* 0x000fe20007810000 */
[-C--:B------:R-:W-:Y:S01]  /*6eb0*/  FMUL.FTZ R62, R62, R168.reuse ;  /* 0x000000a83e3e7220 */ /* 0x080fe20000410000 */
[----:B------:R-:W1:Y:S01]  /*6ec0*/  MUFU.TANH R172, R172 ;  /* 0x000000ac00ac7308 */ /* 0x000e620000002400 */
[----:B--2---:R-:W-:Y:S01]  /*6ed0*/  FSEL R173, R154, -INF , P6 ;  /* 0xff8000009aad7808 */ /* 0x004fe20003000000 */
[-C--:B------:R-:W-:Y:S01]  /*6ee0*/  FMUL.FTZ R63, R63, R168.reuse ;  /* 0x000000a83f3f7220 */ /* 0x080fe20000410000 */
[----:B------:R-:W-:Y:S01]  /*6ef0*/  FSEL R154, R169, -INF , P5 ;  /* 0xff800000a99a7808 */ /* 0x000fe20002800000 */
[-C--:B------:R-:W-:Y:S01]  /*6f00*/  FMUL.FTZ R66, R66, R168.reuse ;  /* 0x000000a842427220 */ /* 0x080fe20000410000 */
[----:B------:R-:W-:Y:S01]  /*6f10*/  FMNMX.FTZ R175, R173, R175, !PT ;  /* 0x000000afadaf7209 */ /* 0x000fe20007810000 */
[-C--:B------:R-:W-:Y:S01]  /*6f20*/  FMUL.FTZ R67, R67, R168.reuse ;  /* 0x000000a843437220 */ /* 0x080fe20000410000 */
[-C--:B------:R-:W-:Y:S01]  /*6f30*/  FMUL.FTZ R70, R70, R168.reuse ;  /* 0x000000a846467220 */ /* 0x080fe20000410000 */
[----:B------:R-:W2:Y:S01]  /*6f40*/  MUFU.TANH R6, R180 ;  /* 0x000000b400067308 */ /* 0x000ea20000002400 */
[----:B------:R-:W-:Y:S01]  /*6f50*/  FMNMX.FTZ R175, R154, R175, !PT ;  /* 0x000000af9aaf7209 */ /* 0x000fe20007810000 */
[-C--:B------:R-:W-:Y:S01]  /*6f60*/  FMUL.FTZ R71, R71, R168.reuse ;  /* 0x000000a847477220 */ /* 0x080fe20000410000 */
[----:B---3--:R-:W-:Y:S01]  /*6f70*/  FSEL R169, R170, -INF , P3 ;  /* 0xff800000aaa97808 */ /* 0x008fe20001800000 */
[-C--:B------:R-:W-:Y:S01]  /*6f80*/  FMUL.FTZ R74, R74, R168.reuse ;  /* 0x000000a84a4a7220 */ /* 0x080fe20000410000 */
[-C--:B------:R-:W-:Y:S01]  /*6f90*/  FMUL.FTZ R75, R75, R168.reuse ;  /* 0x000000a84b4b7220 */ /* 0x080fe20000410000 */
[-C--:B------:R-:W-:Y:S01]  /*6fa0*/  FMUL.FTZ R78, R78, R168.reuse ;  /* 0x000000a84e4e7220 */ /* 0x080fe20000410000 */
[-C--:B------:R-:W-:Y:S01]  /*6fb0*/  FMUL.FTZ R79, R79, R168.reuse ;  /* 0x000000a84f4f7220 */ /* 0x080fe20000410000 */
[----:B------:R-:W3:Y:S01]  /*6fc0*/  MUFU.TANH R174, R181 ;  /* 0x000000b500ae7308 */ /* 0x000ee20000002400 */
[----:B-1----:R-:W-:Y:S01]  /*6fd0*/  FSEL R172, R172, -INF , P4 ;  /* 0xff800000acac7808 */ /* 0x002fe20002000000 */
[-C--:B------:R-:W-:Y:S01]  /*6fe0*/  FMUL.FTZ R82, R82, R168.reuse ;  /* 0x000000a852527220 */ /* 0x080fe20000410000 */
[-C--:B------:R-:W-:Y:S01]  /*6ff0*/  FMUL.FTZ R83, R83, R168.reuse ;  /* 0x000000a853537220 */ /* 0x080fe20000410000 */
[-C--:B------:R-:W-:Y:S01]  /*7000*/  FMUL.FTZ R86, R86, R168.reuse ;  /* 0x000000a856567220 */ /* 0x080fe20000410000 */
[----:B------:R-:W-:Y:S01]  /*7010*/  FMNMX.FTZ R175, R172, R175, !PT ;  /* 0x000000afacaf7209 */ /* 0x000fe20007810000 */
[-C--:B------:R-:W-:Y:S01]  /*7020*/  FMUL.FTZ R87, R87, R168.reuse ;  /* 0x000000a857577220 */ /* 0x080fe20000410000 */
[-C--:B------:R-:W-:Y:S01]  /*7030*/  FMUL.FTZ R90, R90, R168.reuse ;  /* 0x000000a85a5a7220 */ /* 0x080fe20000410000 */
[----:B------:R-:W-:Y:S01]  /*7040*/  MUFU.EX2 R156, R156 ;  /* 0x0000009c009c7308 */ /* 0x000fe20000000800 */
[----:B--2---:R-:W-:Y:S01]  /*7050*/  FSEL R170, R6, -INF , P2 ;  /* 0xff80000006aa7808 */ /* 0x004fe20001000000 */
[-C--:B------:R-:W-:Y:S01]  /*7060*/  FMUL.FTZ R91, R91, R168.reuse ;  /* 0x000000a85b5b7220 */ /* 0x080fe20000410000 */
[----:B------:R-:W-:Y:S01]  /*7070*/  FMNMX.FTZ R175, R169, R175, !PT ;  /* 0x000000afa9af7209 */ /* 0x000fe20007810000 */
[-C--:B------:R-:W-:Y:S01]  /*7080*/  FMUL.FTZ R94, R94, R168.reuse ;  /* 0x000000a85e5e7220 */ /* 0x080fe20000410000 */
[-C--:B------:R-:W-:Y:S01]  /*7090*/  FMUL.FTZ R95, R95, R168.reuse ;  /* 0x000000a85f5f7220 */ /* 0x080fe20000410000 */
[-C--:B------:R-:W-:Y:S01]  /*70a0*/  FMUL.FTZ R98, R98, R168.reuse ;  /* 0x000000a862627220 */ /* 0x080fe20000410000 */
[----:B------:R-:W-:Y:S01]  /*70b0*/  FMNMX.FTZ R6, R170, R175, !PT ;  /* 0x000000afaa067209 */ /* 0x000fe20007810000 */
[----:B------:R-:W-:Y:S01]  /*70c0*/  MUFU.EX2 R157, R157 ;  /* 0x0000009d009d7308 */ /* 0x000fe20000000800 */
[----:B---3--:R-:W-:Y:S01]  /*70d0*/  FSEL R174, R174, -INF , P1 ;  /* 0xff800000aeae7808 */ /* 0x008fe20000800000 */
[-C--:B------:R-:W-:Y:S01]  /*70e0*/  FMUL.FTZ R99, R99, R168.reuse ;  /* 0x000000a863637220 */ /* 0x080fe20000410000 */
[----:B------:R-:W-:Y:S01]  /*70f0*/  ISETP.NE.AND P1, PT, R17, RZ, PT ;  /* 0x000000ff1100720c */ /* 0x000fe20003f25270 */
[----:B------:R-:W-:Y:S01]  /*7100*/  FMUL.FTZ R102, R102, R168 ;  /* 0x000000a866667220 */ /* 0x000fe20000410000 */
[----:B------:R-:W-:Y:S01]  /*7110*/  FMNMX.FTZ R6, R174, R6, !PT ;  /* 0x00000006ae067209 */ /* 0x000fe20007810000 */
[-C--:B------:R-:W-:Y:S01]  /*7120*/  FMUL.FTZ R103, R103, R168.reuse ;  /* 0x000000a867677220 */ /* 0x080fe20000410000 */
[-C--:B------:R-:W-:Y:S01]  /*7130*/  FMUL.FTZ R106, R106, R168.reuse ;  /* 0x000000a86a6a7220 */ /* 0x080fe20000410000 */
[----:B------:R-:W-:Y:S01]  /*7140*/  MUFU.EX2 R158, R158 ;  /* 0x0000009e009e7308 */ /* 0x000fe20000000800 */
[-C--:B------:R-:W-:Y:S01]  /*7150*/  FMUL.FTZ R107, R107, R168.reuse ;  /* 0x000000a86b6b7220 */ /* 0x080fe20000410000 */
[----:B------:R-:W1:Y:S01]  /*7160*/  SHFL.BFLY PT, R175, R6, 0x2, 0x1f ;  /* 0x0c401f0006af7f89 */ /* 0x000e6200000e0000 */
        /* <DEDUP_REMOVED lines=23> */
[----:B-1----:R-:W-:Y:S01]  /*72e0*/  FMNMX.FTZ R6, R6, R175, !PT ;  /* 0x000000af06067209 */ /* 0x002fe20007810000 */
[-C--:B------:R-:W-:Y:S01]  /*72f0*/  FMUL.FTZ R150, R150, R168.reuse ;  /* 0x000000a896967220 */ /* 0x080fe20000410000 */
[----:B------:R-:W-:-:S03]  /*7300*/  FMUL.FTZ R151, R151, R168 ;  /* 0x000000a897977220 */ /* 0x000fc60000410000 */
[----:B------:R-:W1:Y:S01]  /*7310*/  SHFL.BFLY PT, R175, R6, 0x1, 0x1f ;  /* 0x0c201f0006af7f89 */ /* 0x000e6200000e0000 */
[----:B------:R-:W-:Y:S08]  /*7320*/  MUFU.EX2 R162, R162 ;  /* 0x000000a200a27308 */ /* 0x000ff00000000800 */
[----:B------:R-:W-:Y:S08]  /*7330*/  MUFU.EX2 R163, R163 ;  /* 0x000000a300a37308 */ /* 0x000ff00000000800 */
[----:B------:R-:W-:Y:S01]  /*7340*/  MUFU.EX2 R164, R164 ;  /* 0x000000a400a47308 */ /* 0x000fe20000000800 */
[----:B-1----:R-:W-:-:S07]  /*7350*/  FMNMX.FTZ R6, R6, R175, !PT ;  /* 0x000000af06067209 */ /* 0x002fce0007810000 */
[----:B------:R-:W-:Y:S01]  /*7360*/  MUFU.EX2 R165, R165 ;  /* 0x000000a500a57308 */ /* 0x000fe20000000800 */
[----:B------:R-:W-:-:S04]  /*7370*/  FSETP.NEU.FTZ.AND P2, PT, R6, -INF , PT ;  /* 0xff8000000600780b */ /* 0x000fc80003f5d000 */
[----:B------:R-:W-:-:S03]  /*7380*/  FSEL R175, R6, RZ, P2 ;  /* 0x000000ff06af7208 */ /* 0x000fc60001000000 */
[----:B------:R-:W-:Y:S02]  /*7390*/  MUFU.EX2 R166, R166 ;  /* 0x000000a600a67308 */ /* 0x000fe40000000800 */
[----:B------:R-:W-:-:S04]  /*73a0*/  FADD.FTZ R175, -R175, R8 ;  /* 0x00000008afaf7221 */ /* 0x000fc80000010100 */
[----:B------:R-:W-:Y:S01]  /*73b0*/  FMUL.FTZ R8, R175, UR10 ;  /* 0x0000000aaf087c20 */ /* 0x000fe20008410000 */
[----:B------:R-:W-:Y:S01]  /*73c0*/  IMAD.U32 R175, RZ, RZ, UR24 ;  /* 0x00000018ffaf7e24 */ /* 0x000fe2000f8e00ff */
[----:B------:R-:W-:Y:S03]  /*73d0*/  MUFU.EX2 R167, R167 ;  /* 0x000000a700a77308 */ /* 0x000fe60000000800 */
[----:B------:R-:W-:-:S05]  /*73e0*/  @!P1 IMAD R175, R175, 0x40, R16 ;  /* 0x00000040afaf9824 */ /* 0x000fca00078e0210 */
[----:B------:R-:W1:Y:S01]  /*73f0*/  MUFU.EX2 R8, R8 ;  /* 0x0000000800087308 */ /* 0x000e620000000800 */
[----:B------:R-:W-:-:S05]  /*7400*/  @!P1 LEA R175, R175, UR40, 0x2 ;  /* 0x00000028afaf9c11 */ /* 0x000fca000f8e10ff */
[----:B------:R-:W-:Y:S02]  /*7410*/  @!P1 STS [R175+0x28820], R168 ;  /* 0x028820a8af009388 */ /* 0x000fe40000000800 */
[----:B------:R-:W-:Y:S02]  /*7420*/  MUFU.EX2 R171, R171 ;  /* 0x000000ab00ab7308 */ /* 0x000fe40000000800 */
        /* <DEDUP_REMOVED lines=10> */
[----:B-1----:R-:W-:Y:S01]  /*74d0*/  FMUL.FTZ R175, R6, UR10 ;  /* 0x0000000a06af7c20 */ /* 0x002fe20008410000 */
[-C--:B------:R-:W-:Y:S01]  /*74e0*/  FMUL.FTZ R41, R41, R8.reuse ;  /* 0x0000000829297220 */ /* 0x080fe20000410000 */
[-C--:B------:R-:W-:Y:S01]  /*74f0*/  FMUL.FTZ R44, R44, R8.reuse ;  /* 0x000000082c2c7220 */ /* 0x080fe20000410000 */
[-C--:B------:R-:W-:Y:S01]  /*7500*/  FMUL.FTZ R45, R45, R8.reuse ;  /* 0x000000082d2d7220 */ /* 0x080fe20000410000 */
[-C--:B------:R-:W-:Y:S01]  /*7510*/  FMUL.FTZ R48, R48, R8.reuse ;  /* 0x0000000830307220 */ /* 0x080fe20000410000 */
[----:B------:R-:W-:Y:S01]  /*7520*/  FSEL R175, R175, RZ, P2 ;  /* 0x000000ffafaf7208 */ /* 0x000fe20001000000 */
[-C--:B------:R-:W-:Y:S01]  /*7530*/  FMUL.FTZ R49, R49, R8.reuse ;  /* 0x0000000831317220 */ /* 0x080fe20000410000 */
[-C--:B------:R-:W-:Y:S01]  /*7540*/  FMUL.FTZ R52, R52, R8.reuse ;  /* 0x0000000834347220 */ /* 0x080fe20000410000 */
[-C--:B------:R-:W-:Y:S01]  /*7550*/  FMUL.FTZ R53, R53, R8.reuse ;  /* 0x0000000835357220 */ /* 0x080fe20000410000 */
[-C--:B------:R-:W-:Y:S01]  /*7560*/  FMUL.FTZ R56, R56, R8.reuse ;  /* 0x0000000838387220 */ /* 0x080fe20000410000 */
        /* <DEDUP_REMOVED lines=17> */
[----:B------:R-:W-:Y:S01]  /*7680*/  FFMA.FTZ R174, R174, UR10, -R175 ;  /* 0x0000000aaeae7c23 */ /* 0x000fe200080108af */
[-C--:B------:R-:W-:Y:S01]  /*7690*/  FMUL.FTZ R57, R57, R8.reuse ;  /* 0x0000000839397220 */ /* 0x080fe20000410000 */
[-C--:B------:R-:W-:Y:S01]  /*76a0*/  FMUL.FTZ R60, R60, R8.reuse ;  /* 0x000000083c3c7220 */ /* 0x080fe20000410000 */
[-C--:B------:R-:W-:Y:S01]  /*76b0*/  FMUL.FTZ R61, R61, R8.reuse ;  /* 0x000000083d3d7220 */ /* 0x080fe20000410000 */
[-C--:B------:R-:W-:Y:S01]  /*76c0*/  FMUL.FTZ R64, R64, R8.reuse ;  /* 0x0000000840407220 */ /* 0x080fe20000410000 */
[----:B------:R-:W3:Y:S01]  /*76d0*/  MUFU.EX2 R15, R15 ;  /* 0x0000000f000f7308 */ /* 0x000ee20000000800 */
[----:B-1----:R-:W-:Y:S01]  /*76e0*/  FFMA.FTZ R5, R8, R5, R11 ;  /* 0x0000000508057223 */ /* 0x002fe2000001000b */
        /* <DEDUP_REMOVED lines=16> */
[----:B------:R-:W-:Y:S01]  /*77f0*/  FADD.FTZ R5, R155, R4 ;  /* 0x000000049b057221 */ /* 0x000fe20000010000 */
[----:B------:R-:W-:Y:S01]  /*7800*/  F2FP.F16.F32.PACK_AB R155, R156, R155 ;  /* 0x0000009b9c9b723e */ /* 0x000fe200000000ff */
[-C--:B------:R-:W-:Y:S01]  /*7810*/  FMUL.FTZ R88, R88, R8.reuse ;  /* 0x0000000858587220 */ /* 0x080fe20000410000 */
[-C--:B------:R-:W-:Y:S01]  /*7820*/  FMUL.FTZ R89, R89, R8.reuse ;  /* 0x0000000859597220 */ /* 0x080fe20000410000 */
[----:B------:R-:W-:Y:S01]  /*7830*/  FADD.FTZ R5, R156, R5 ;  /* 0x000000059c057221 */ /* 0x000fe20000010000 */
[-C--:B------:R-:W-:Y:S01]  /*7840*/  FMUL.FTZ R92, R92, R8.reuse ;  /* 0x000000085c5c7220 */ /* 0x080fe20000410000 */
[----:B------:R-:W3:Y:S01]  /*7850*/  MUFU.EX2 R14, R14 ;  /* 0x0000000e000e7308 */ /* 0x000ee20000000800 */
[----:B-1----:R-:W-:Y:S01]  /*7860*/  FADD.FTZ R4, R10, R12 ;  /* 0x0000000c0a047221 */ /* 0x002fe20000010000 */
[----:B------:R-:W-:Y:S01]  /*7870*/  FADD.FTZ R5, R157, R5 ;  /* 0x000000059d057221 */ /* 0x000fe20000010000 */
[----:B------:R-:W-:Y:S01]  /*7880*/  F2FP.F16.F32.PACK_AB R157, R158, R157 ;  /* 0x0000009d9e9d723e */ /* 0x000fe200000000ff */
[-C--:B------:R-:W-:Y:S01]  /*7890*/  FMUL.FTZ R93, R93, R8.reuse ;  /* 0x000000085d5d7220 */ /* 0x080fe20000410000 */
[-C--:B------:R-:W-:Y:S01]  /*78a0*/  FMUL.FTZ R96, R96, R8.reuse ;  /* 0x0000000860607220 */ /* 0x080fe20000410000 */
[----:B------:R-:W-:Y:S01]  /*78b0*/  FADD.FTZ R5, R158, R5 ;  /* 0x000000059e057221 */ /* 0x000fe20000010000 */
[-C--:B------:R-:W-:Y:S01]  /*78c0*/  FMUL.FTZ R97, R97, R8.reuse ;  /* 0x0000000861617220 */ /* 0x080fe20000410000 */
[----:B------:R-:W1:Y:S01]  /*78d0*/  MUFU.EX2 R21, R21 ;  /* 0x0000001500157308 */ /* 0x000e620000000800 */
        /* <DEDUP_REMOVED lines=9> */
[----:B------:R-:W-:Y:S01]  /*7970*/  FADD.FTZ R5, R161, R5 ;  /* 0x00000005a1057221 */ /* 0x000fe20000010000 */
[----:B------:R-:W-:Y:S01]  /*7980*/  F2FP.F16.F32.PACK_AB R156, R14, R176 ;  /* 0x000000b00e9c723e */ /* 0x000fe200000000ff */
[-C--:B------:R-:W-:Y:S01]  /*7990*/  FMUL.FTZ R105, R105, R8.reuse ;  /* 0x0000000869697220 */ /* 0x080fe20000410000 */
[C---:B------:R-:W-:Y:S01]  /*79a0*/  F2FP.F16.F32.PACK_AB R161, R162.reuse, R161 ;  /* 0x000000a1a2a1723e */ /* 0x040fe200000000ff */
        /* <DEDUP_REMOVED lines=15> */
[C---:B------:R-:W-:Y:S01]  /*7aa0*/  F2FP.F16.F32.PACK_AB R165, R166.reuse, R165 ;  /* 0x000000a5a6a5723e */ /* 0x040fe200000000ff */
        /* <DEDUP_REMOVED lines=10> */
[----:B------:R3:W4:Y:S01]  /*7b50*/  MUFU.EX2 R11, R154 ;  /* 0x0000009a000b7308 */ /* 0x0007220000000800 */
        /* <DEDUP_REMOVED lines=9> */
[----:B---3--:R-:W-:Y:S01]  /*7bf0*/  F2FP.F16.F32.PACK_AB R154, R10, R15 ;  /* 0x0000000f0a9a723e */ /* 0x008fe200000000ff */
[----:B------:R-:W-:Y:S01]  /*7c00*/  BAR.SYNC.DEFER_BLOCKING 0xf, 0x100 ;  /* 0x03c4000000007b1d */ /* 0x000fe20000010000 */
[-C--:B------:R-:W-:Y:S01]  /*7c10*/  FMUL.FTZ R141, R141, R8.reuse ;  /* 0x000000088d8d7220 */ /* 0x080fe20000410000 */
[-C--:B------:R-:W-:Y:S01]  /*7c20*/  FMUL.FTZ R144, R144, R8.reuse ;  /* 0x0000000890907220 */ /* 0x080fe20000410000 */
[-C--:B------:R-:W-:Y:S01]  /*7c30*/  FMUL.FTZ R145, R145, R8.reuse ;  /* 0x0000000891917220 */ /* 0x080fe20000410000 */
[-C--:B------:R-:W-:Y:S01]  /*7c40*/  FMUL.FTZ R148, R148, R8.reuse ;  /* 0x0000000894947220 */ /* 0x080fe20000410000 */
[----:B------:R-:W-:Y:S01]  /*7c50*/  FMUL.FTZ R149, R149, R8 ;  /* 0x0000000895957220 */ /* 0x000fe20000410000 */
[----:B------:R-:W2:Y:S01]  /*7c60*/  MUFU.EX2 R169, R169 ;  /* 0x000000a900a97308 */ /* 0x000ea20000000800 */
[C---:B----4-:R-:W-:Y:S01]  /*7c70*/  FADD.FTZ R4, R11.reuse, R4 ;  /* 0x000000040b047221 */ /* 0x050fe20000010000 */
[----:B------:R-:W-:-:S06]  /*7c80*/  F2FP.F16.F32.PACK_AB R162, R11, R173 ;  /* 0x000000ad0ba2723e */ /* 0x000fcc00000000ff */
[----:B------:R-:W3:Y:S01]  /*7c90*/  MUFU.EX2 R170, R170 ;  /* 0x000000aa00aa7308 */ /* 0x000ee20000000800 */
[----:B-1----:R-:W-:-:S07]  /*7ca0*/  FADD.FTZ R4, R172, R4 ;  /* 0x00000004ac047221 */ /* 0x002fce0000010000 */
[----:B------:R-:W1:Y:S01]  /*7cb0*/  MUFU.EX2 R174, R174 ;  /* 0x000000ae00ae7308 */ /* 0x000e620000000800 */
[C---:B--2---:R-:W-:Y:S01]  /*7cc0*/  FADD.FTZ R4, R169.reuse, R4 ;  /* 0x00000004a9047221 */ /* 0x044fe20000010000 */
[----:B------:R-:W-:Y:S01]  /*7cd0*/  F2FP.F16.F32.PACK_AB R164, R169, R172 ;  /* 0x000000aca9a4723e */ /* 0x000fe200000000ff */
[----:B------:R2:W-:Y:S04]  /*7ce0*/  STSM.16.M88.4 [R18+0x26800], R152 ;  /* 0x0268009812007844 */ /* 0x0005e80000000200 */
[----:B------:R2:W-:Y:S01]  /*7cf0*/  STSM.16.M88.4 [R19], R156 ;  /* 0x0000009c13007844 */ /* 0x0005e20000000200 */
[----:B---3--:R-:W-:Y:S01]  /*7d00*/  FADD.FTZ R9, R170, R4 ;  /* 0x00000004aa097221 */ /* 0x008fe20000010000 */
[----:B------:R-:W-:Y:S01]  /*7d10*/  FADD.FTZ R4, R167, R5 ;  /* 0x00000005a7047221 */ /* 0x000fe20000010000 */
[C---:B------:R-:W-:Y:S01]  /*7d20*/  F2FP.F16.F32.PACK_AB R167, R171.reuse, R167 ;  /* 0x000000a7aba7723e */ /* 0x040fe200000000ff */
[----:B------:R2:W-:Y:S02]  /*7d30*/  STSM.16.M88.4 [R23], R160 ;  /* 0x000000a017007844 */ /* 0x0005e40000000200 */
[----:B------:R-:W-:Y:S01]  /*7d40*/  FADD.FTZ R4, R171, R4 ;  /* 0x00000004ab047221 */ /* 0x000fe20000010000 */
[C---:B-1----:R-:W-:Y:S01]  /*7d50*/  F2FP.F16.F32.PACK_AB R166, R174.reuse, R170 ;  /* 0x000000aaaea6723e */ /* 0x042fe200000000ff */
[----:B------:R-:W-:-:S04]  /*7d60*/  FADD.FTZ R5, R174, R9 ;  /* 0x00000009ae057221 */ /* 0x000fc80000010000 */
[----:B------:R2:W-:Y:S01]  /*7d70*/  STSM.16.M88.4 [R22], R164 ;  /* 0x000000a416007844 */ /* 0x0005e20000000200 */
[----:B------:R-:W-:Y:S05]  /*7d80*/  @!P0 BRA `(.L_x_4450) ;  /* 0x0000000000048947 */ /* 0x000fea0003800000 */
[----:B------:R-:W-:Y:S01]  /*7d90*/  BPT.TRAP 0x1 ;  /* 0x000000040000795c */ /* 0x000fe20000300000 */
.L_x_4450:
[----:B------:R1:W3:Y:S01]  /*7da0*/  SYNCS.PHASECHK.TRANS64.TRYWAIT P1, [UR23+0x28c50], R7 ;  /* 0x028c5007ff0075a7 */ /* 0x0002e20008020157 */
[----:B------:R-:W-:Y:S05]  /*7db0*/  @!P0 BRA `(.L_x_4451) ;  /* 0x0000000000048947 */ /* 0x000fea0003800000 */
[----:B------:R-:W-:Y:S01]  /*7dc0*/  BPT.TRAP 0x1 ;  /* 0x000000040000795c */ /* 0x000fe20000300000 */
.L_x_4451:
[----:B---3--:R-:W-:Y:S05]  /*7dd0*/  @P1 BRA `(.L_x_4452) ;  /* 0x0000000000081947 */ /* 0x008fea0003800000 */
[----:B------:R-:W3:Y:S02]  /*7de0*/  SYNCS.PHASECHK.TRANS64.TRYWAIT P1, [UR23+0x28c50], R7 ;  /* 0x028c5007ff0075a7 */ /* 0x000ee40008020157 */
[----:B---3--:R-:W-:Y:S05]  /*7df0*/  @!P1 BRA `(.L_x_4453) ;  /* 0x000000d8008c9947 */ /* 0x008fea0003800000 */
.L_x_4452:
        /* <DEDUP_REMOVED lines=34> */
.L_x_4454:
[----:B------:R-:W-:Y:S01]  /*8020*/  UISETP.GT.AND UP0, UPT, UR21, UR20, UPT ;  /* 0x000000141500728c */ /* 0x000fe2000bf04270 */
[----:B------:R-:W-:Y:S01]  /*8030*/  IMAD.MOV.U32 R9, RZ, RZ, R3 ;  /* 0x000000ffff097224 */ /* 0x000fe200078e0003 */
[----:B------:R-:W-:Y:S01]  /*8040*/  UIADD3 UR23, UR23, 0x28c60, URZ ;  /* 0x00028c6017177890 */ /* 0x000fe2000fffe03f */
[----:B---3--:R-:W-:Y:S01]  /*8050*/  IMAD.MOV.U32 R8, RZ, RZ, R6 ;  /* 0x000000ffff087224 */ /* 0x008fe200078e0006 */
[----:B------:R-:W-:Y:S02]  /*8060*/  UIADD3 UR21, UR21, -0x1, URZ ;  /* 0xffffffff15157890 */ /* 0x000fe4000fffe03f */
[----:B------:R-:W-:Y:S01]  /*8070*/  PLOP3.LUT P1, PT, PT, PT, UP0, 0x80, 0x0 ;  /* 0x000000000000781c */ /* 0x000fe20003f2f008 */
[----:B------:R-:W-:Y:S01]  /*8080*/  UPRMT UR23, UR39, 0x654, UR23 ;  /* 0x0000065427177896 */ /* 0x000fe20008000017 */
[----:B------:R-:W-:-:S08]  /*8090*/  UMOV UR24, UR37 ;  /* 0x0000002500187c82 */ /* 0x000fd00008000000 */
[----:B------:R-:W-:Y:S03]  /*80a0*/  SYNCS.ARRIVE.TRANS64.RED.A1T0 RZ, [UR23], RZ ;  /* 0x000000ffffff79a7 */ /* 0x000fe60008100417 */
[----:B------:R-:W-:Y:S05]  /*80b0*/  @P1 BRA `(.L_x_4455) ;  /* 0xffffffdc007c1947 */ /* 0x000fea000383ffff */
.L_x_4444:
[----:B------:R-:W-:-:S06]  /*80c0*/  UISETP.GE.AND UP0, UPT, UR21, UR48, UPT ;  /* 0x000000301500728c */ /* 0x000fcc000bf06270 */
[----:B------:R-:W-:-:S13]  /*80d0*/  PLOP3.LUT P1, PT, PT, PT, UP0, 0x80, 0x0 ;  /* 0x000000000000781c */ /* 0x000fda0003f2f008 */
[----:B------:R-:W-:Y:S05]  /*80e0*/  @!P1 BRA `(.L_x_4456) ;  /* 0x0000001c003c9947 */ /* 0x000fea0003800000 */
[----:B0-2---:R-:W-:Y:S01]  /*80f0*/  IMAD.MOV.U32 R8, RZ, RZ, R3 ;  /* 0x000000ffff087224 */ /* 0x005fe200078e0003 */
[----:B------:R-:W-:Y:S01]  /*8100*/  UMOV UR23, UR37 ;  /* 0x0000002500177c82 */ /* 0x000fe20008000000 */
[----:B------:R-:W-:Y:S01]  /*8110*/  IMAD.MOV.U32 R9, RZ, RZ, R6 ;  /* 0x000000ffff097224 */ /* 0x000fe200078e0006 */
[----:B------:R-:W-:Y:S01]  /*8120*/  ULDC UR24, c[0x0][0x9d8] ;  /* 0x0002760000187ab9 */ /* 0x000fe20000000800 */
[----:B------:R-:W-:-:S05]  /*8130*/  ULDC UR20, c[0x0][0x988] ;  /* 0x0002620000147ab9 */ /* 0x000fca0000000800 */
.L_x_4467:
[----:B------:R-:W-:-:S04]  /*8140*/  UIADD3 UR37, UR23, 0x1, URZ ;  /* 0x0000000117257890 */ /* 0x000fc8000fffe03f */
[----:B------:R-:W-:-:S04]  /*8150*/  UISETP.NE.AND UP0, UPT, UR37, 0x2, UPT ;  /* 0x000000022500788c */ /* 0x000fc8000bf05270 */
[----:B------:R-:W-:Y:S02]  /*8160*/  USEL UR6, URZ, 0x1, UP0 ;  /* 0x000000013f067887 */ /* 0x000fe40008000000 */
[----:B------:R-:W-:Y:S02]  /*8170*/  USEL UR37, UR37, URZ, UP0 ;  /* 0x0000003f25257287 */ /* 0x000fe40008000000 */
[----:B------:R-:W-:Y:S01]  /*8180*/  ULOP3.LUT UR36, UR36, UR6, URZ, 0x3c, !UPT ;  /* 0x0000000624247292 */ /* 0x000fe2000f8e3c3f */
[----:B0-2---:R-:W-:Y:S11]  /*8190*/  @!P0 BRA `(.L_x_4457) ;  /* 0x0000000000048947 */ /* 0x005ff60003800000 */
[----:B------:R-:W-:Y:S01]  /*81a0*/  BPT.TRAP 0x1 ;  /* 0x000000040000795c */ /* 0x000fe20000300000 */
.L_x_4457:
[----:B------:R-:W-:Y:S01]  /*81b0*/  ULEA UR22, UR37, UR40, 0x3 ;  /* 0x0000002825167291 */ /* 0x000fe2000f8e183f */
[----:B-1----:R-:W-:-:S05]  /*81c0*/  IMAD.U32 R7, RZ, RZ, UR36 ;  /* 0x00000024ff077e24 */ /* 0x002fca000f8e00ff */
[----:B------:R-:W-:-:S04]  /*81d0*/  SHF.L.U32 R7, R7, 0x1f, RZ ;  /* 0x0000001f07077819 */ /* 0x000fc800000006ff */
[----:B------:R0:W1:Y:S01]  /*81e0*/  SYNCS.PHASECHK.TRANS64.TRYWAIT P1, [UR22+0x28c30], R7 ;  /* 0x028c3007ff0075a7 */ /* 0x0000620008020156 */
[----:B------:R-:W-:Y:S05]  /*81f0*/  @!P0 BRA `(.L_x_4458) ;  /* 0x0000000000048947 */ /* 0x000fea0003800000 */
[----:B------:R-:W-:Y:S01]  /*8200*/  BPT.TRAP 0x1 ;  /* 0x000000040000795c */ /* 0x000fe20000300000 */
.L_x_4458:
[----:B-1----:R-:W-:Y:S05]  /*8210*/  @P1 BRA `(.L_x_4459) ;  /* 0x0000000000081947 */ /* 0x002fea0003800000 */
[----:B------:R-:W1:Y:S02]  /*8220*/  SYNCS.PHASECHK.TRANS64.TRYWAIT P1, [UR22+0x28c30], R7 ;  /* 0x028c3007ff0075a7 */ /* 0x000e640008020156 */
[----:B-1----:R-:W-:Y:S05]  /*8230*/  @!P1 BRA `(.L_x_4460) ;  /* 0x000000d400949947 */ /* 0x002fea0003800000 */
.L_x_4459:
        /* <DEDUP_REMOVED lines=23> */
.L_x_4461:
        /* <DEDUP_REMOVED lines=297> */
[----:B------:R-:W-:Y:S01]  /*9640*/  FADD.FTZ R4, R21, R4 ;  /* 0x0000000415047221 */ /* 0x000fe20000010000 */
[-C--:B------:R-:W-:Y:S01]  /*9650*/  FMUL.FTZ R91, R91, R10.reuse ;  /* 0x0000000a5b5b7220 */ /* 0x080fe20000410000 */
[-C--:B------:R-:W-:Y:S01]  /*9660*/  FMUL.FTZ R94, R94, R10.reuse ;  /* 0x0000000a5e5e7220 */ /* 0x080fe20000410000 */
[----:B------:R-:W1:Y:S01]  /*9670*/  MUFU.EX2 R12, R12 ;  /* 0x0000000c000c7308 */ /* 0x000e620000000800 */
[----:B--2---:R-:W-:Y:S01]  /*9680*/  FADD.FTZ R11, R159, R11 ;  /* 0x0000000b9f0b7221 */ /* 0x004fe20000010000 */
[----:B------:R-:W-:Y:S01]  /*9690*/  FADD.FTZ R4, R168, R4 ;  /* 0x00000004a8047221 */ /* 0x000fe20000010000 */
[----:B---3--:R-:W-:Y:S01]  /*96a0*/  F2FP.F16.F32.PACK_AB R158, R20, R15 ;  /* 0x0000000f149e723e */ /* 0x008fe200000000ff */
[-C--:B------:R-:W-:Y:S01]  /*96b0*/  FMUL.FTZ R95, R95, R10.reuse ;  /* 0x0000000a5f5f7220 */ /* 0x080fe20000410000 */
[-C--:B------:R-:W-:Y:S01]  /*96c0*/  FMUL.FTZ R98, R98, R10.reuse ;  /* 0x0000000a62627220 */ /* 0x080fe20000410000 */
[----:B------:R-:W-:Y:S01]  /*96d0*/  FADD.FTZ R4, R8, R4 ;  /* 0x0000000408047221 */ /* 0x000fe20000010000 */
[-C--:B------:R-:W-:Y:S01]  /*96e0*/  FMUL.FTZ R99, R99, R10.reuse ;  /* 0x0000000a63637220 */ /* 0x080fe20000410000 */
[----:B------:R-:W2:Y:S01]  /*96f0*/  MUFU.EX2 R161, R166 ;  /* 0x000000a600a17308 */ /* 0x000ea20000000800 */
[C---:B----4-:R-:W-:Y:S01]  /*9700*/  FADD.FTZ R11, R5.reuse, R11 ;  /* 0x0000000b050b7221 */ /* 0x050fe20000010000 */
        /* <DEDUP_REMOVED lines=9> */
[----:B------:R1:W-:Y:S01]  /*97a0*/  STSM.16.M88.4 [R18+0x26800], R152 ;  /* 0x0268009812007844 */ /* 0x0003e20000000200 */
[-C--:B------:R-:W-:Y:S01]  /*97b0*/  FMUL.FTZ R107, R107, R10.reuse ;  /* 0x0000000a6b6b7220 */ /* 0x080fe20000410000 */
[-C--:B------:R-:W-:Y:S01]  /*97c0*/  FMUL.FTZ R110, R110, R10.reuse ;  /* 0x0000000a6e6e7220 */ /* 0x080fe20000410000 */
[----:B------:R-:W-:Y:S01]  /*97d0*/  FMUL.FTZ R111, R111, R10 ;  /* 0x0000000a6f6f7220 */ /* 0x000fe20000410000 */
[----:B------:R1:W-:Y:S01]  /*97e0*/  STSM.16.M88.4 [R19], R156 ;  /* 0x0000009c13007844 */ /* 0x0003e20000000200 */
[----:B------:R-:W4:Y:S01]  /*97f0*/  MUFU.EX2 R169, R169 ;  /* 0x000000a900a97308 */ /* 0x000f220000000800 */
        /* <DEDUP_REMOVED lines=44> */
.L_x_4462:
[----:B------:R2:W3:Y:S01]  /*9ac0*/  SYNCS.PHASECHK.TRANS64.TRYWAIT P1, [UR22+0x28c50], R7 ;  /* 0x028c5007ff0075a7 */ /* 0x0004e20008020156 */
[----:B------:R-:W-:Y:S05]  /*9ad0*/  @!P0 BRA `(.L_x_4463) ;  /* 0x0000000000048947 */ /* 0x000fea0003800000 */
[----:B------:R-:W-:Y:S01]  /*9ae0*/  BPT.TRAP 0x1 ;  /* 0x000000040000795c */ /* 0x000fe20000300000 */
.L_x_4463:
[----:B---3--:R-:W-:Y:S05]  /*9af0*/  @P1 BRA `(.L_x_4464) ;  /* 0x0000000000081947 */ /* 0x008fea0003800000 */
[----:B------:R-:W3:Y:S02]  /*9b00*/  SYNCS.PHASECHK.TRANS64.TRYWAIT P1, [UR22+0x28c50], R7 ;  /* 0x028c5007ff0075a7 */ /* 0x000ee40008020156 */
[----:B---3--:R-:W-:Y:S05]  /*9b10*/  @!P1 BRA `(.L_x_4465) ;  /* 0x000000bc00749947 */ /* 0x008fea0003800000 */
.L_x_4464:
        /* <DEDUP_REMOVED lines=34> */
.L_x_4466:
[----:B------:R-:W-:Y:S01]  /*9d40*/  UISETP.GT.AND UP0, UPT, UR21, UR48, UPT ;  /* 0x000000301500728c */ /* 0x000fe2000bf04270 */
[----:B---3--:R-:W-:Y:S01]  /*9d50*/  IMAD.MOV.U32 R8, RZ, RZ, R3 ;  /* 0x000000ffff087224 */ /* 0x008fe200078e0003 */
        /* <DEDUP_REMOVED lines=8> */
.L_x_4456:
[----:B------:R-:W3:Y:S01]  /*9de0*/  SHFL.BFLY PT, R0, R5, 0x2, 0x1f ;  /* 0x0c401f0005007f89 */ /* 0x000ee200000e0000 */
[----:B------:R-:W-:Y:S01]  /*9df0*/  IMAD.U32 R12, RZ, RZ, UR10 ;  /* 0x0000000aff0c7e24 */ /* 0x000fe2000f8e00ff */
[----:B------:R-:W-:Y:S08]  /*9e00*/  BAR.ARV 0x8, 0x100 ;  /* 0x0204000000007b1d */ /* 0x000ff00000002000 */
[----:B------:R-:W-:Y:S01]  /*9e10*/  BAR.SYNC.DEFER_BLOCKING 0xf, 0x100 ;  /* 0x03c4000000007b1d */ /* 0x000fe20000010000 */
[----:B------:R-:W-:Y:S01]  /*9e20*/  ISETP.NE.AND P2, PT, R17, RZ, PT ;  /* 0x000000ff1100720c */ /* 0x000fe20003f45270 */
[----:B------:R-:W-:Y:S01]  /*9e30*/  IMAD.MOV.U32 R13, RZ, RZ, -0x800000 ;  /* 0xff800000ff0d7424 */ /* 0x000fe200078e00ff */
[----:B------:R-:W-:-:S03]  /*9e40*/  UIADD3 UR46, UR46, 0x1, URZ ;  /* 0x000000012e2e7890 */ /* 0x000fc6000fffe03f */
[----:B------:R-:W4:Y:S01]  /*9e50*/  SHFL.BFLY PT, R9, R4, 0x2, 0x1f ;  /* 0x0c401f0004097f89 */ /* 0x000f2200000e0000 */
[----:B---3--:R-:W-:-:S05]  /*9e60*/  FADD.FTZ R0, R0, R5 ;  /* 0x0000000500007221 */ /* 0x008fca0000010000 */
[----:B012---:R-:W0:Y:S01]  /*9e70*/  SHFL.BFLY PT, R7, R0, 0x1, 0x1f ;  /* 0x0c201f0000077f89 */ /* 0x007e2200000e0000 */
[----:B----4-:R-:W-:Y:S01]  /*9e80*/  FADD.FTZ R9, R9, R4 ;  /* 0x0000000409097221 */ /* 0x010fe20000010000 */
[----:B------:R-:W-:-:S04]  /*9e90*/  IMAD.MOV.U32 R4, RZ, RZ, RZ ;  /* 0x000000ffff047224 */ /* 0x000fc800078e00ff */
[----:B------:R-:W1:Y:S01]  /*9ea0*/  SHFL.BFLY PT, R8, R9, 0x1, 0x1f ;  /* 0x0c201f0009087f89 */ /* 0x000e6200000e0000 */
[----:B0-----:R-:W-:Y:S01]  /*9eb0*/  FADD.FTZ R10, R0, R7 ;  /* 0x00000007000a7221 */ /* 0x001fe20000010000 */
[----:B------:R-:W-:-:S04]  /*9ec0*/  IMAD.MOV.U32 R0, RZ, RZ, RZ ;  /* 0x000000ffff007224 */ /* 0x000fc800078e00ff */
[----:B------:R-:W-:-:S13]  /*9ed0*/  FSETP.NE.FTZ.AND P0, PT, R10, RZ, PT ;  /* 0x000000ff0a00720b */ /* 0x000fda0003f15000 */
[----:B------:R-:W0:Y:S01]  /*9ee0*/  @P0 MUFU.LG2 R7, R10 ;  /* 0x0000000a00070308 */ /* 0x000e220000000c00 */
[----:B------:R-:W-:Y:S01]  /*9ef0*/  @P0 FMUL.FTZ R5, R12, 0.69314718246459960938 ;  /* 0x3f3172180c050820 */ /* 0x000fe20000410000 */
[----:B-1----:R-:W-:Y:S01]  /*9f00*/  FADD.FTZ R11, R9, R8 ;  /* 0x00000008090b7221 */ /* 0x002fe20000010000 */
[----:B------:R-:W-:-:S04]  /*9f10*/  IMAD.MOV.U32 R12, RZ, RZ, -0x800000 ;  /* 0xff800000ff0c7424 */ /* 0x000fc800078e00ff */
[----:B------:R-:W-:Y:S01]  /*9f20*/  FSETP.NE.FTZ.AND P1, PT, R11, RZ, PT ;  /* 0x000000ff0b00720b */ /* 0x000fe20003f35000 */
[----:B------:R-:W1:Y:S01]  /*9f30*/  @P0 MUFU.RCP R4, R10 ;  /* 0x0000000a00040308 */ /* 0x000e620000001000 */
[----:B0-----:R-:W-:-:S11]  /*9f40*/  @P0 FMUL.FTZ R8, R7, 0.69314718246459960938 ;  /* 0x3f31721807080820 */ /* 0x001fd60000410000 */
[----:B------:R-:W0:Y:S01]  /*9f50*/  @P1 MUFU.RCP R0, R11 ;  /* 0x0000000b00001308 */ /* 0x000e220000001000 */
[----:B------:R-:W-:Y:S01]  /*9f60*/  @P0 FFMA.FTZ R12, R5, R6, R8 ;  /* 0x00000006050c0223 */ /* 0x000fe20000010008 */
[----:B------:R-:W-:Y:S01]  /*9f70*/  IMAD.U32 R5, RZ, RZ, UR37 ;  /* 0x00000025ff057e24 */ /* 0x000fe2000f8e00ff */
[----:B------:R-:W-:Y:S01]  /*9f80*/  UIADD3 UR37, UR37, 0x1, URZ ;  /* 0x0000000125257890 */ /* 0x000fe2000fffe03f */
[----:B------:R-:W-:Y:S02]  /*9f90*/  IMAD.U32 R6, RZ, RZ, UR10 ;  /* 0x0000000aff067e24 */ /* 0x000fe4000f8e00ff */
[-C--:B-1----:R-:W-:Y:S01]  /*9fa0*/  FMUL.FTZ R24, R24, R4.reuse ;  /* 0x0000000418187220 */ /* 0x082fe20000410000 */
[----:B------:R-:W-:Y:S01]  /*9fb0*/  @!P2 IMAD R5, R5, 0x40, R16 ;  /* 0x000000400505a824 */ /* 0x000fe200078e0210 */
[----:B------:R-:W-:Y:S01]  /*9fc0*/  UISETP.NE.AND UP0, UPT, UR37, 0x2, UPT ;  /* 0x000000022500788c */ /* 0x000fe2000bf05270 */
[-C--:B------:R-:W-:Y:S01]  /*9fd0*/  FMUL.FTZ R25, R25, R4.reuse ;  /* 0x0000000419197220 */ /* 0x080fe20000410000 */
[-C--:B------:R-:W-:Y:S01]  /*9fe0*/  FMUL.FTZ R28, R28, R4.reuse ;  /* 0x000000041c1c7220 */ /* 0x080fe20000410000 */
[-C--:B------:R-:W-:Y:S01]  /*9ff0*/  FMUL.FTZ R29, R29, R4.reuse ;  /* 0x000000041d1d7220 */ /* 0x080fe20000410000 */
[----:B------:R-:W-:Y:S01]  /*a000*/  @!P2 LEA R7, R5, UR40, 0x2 ;  /* 0x000000280507ac11 */ /* 0x000fe2000f8e10ff */
[-C--:B------:R-:W-:Y:S01]  /*a010*/  FMUL.FTZ R32, R32, R4.reuse ;  /* 0x0000000420207220 */ /* 0x080fe20000410000 */
[----:B------:R-:W1:Y:S01]  /*a020*/  @P1 MUFU.LG2 R5, R11 ;  /* 0x0000000b00051308 */ /* 0x000e620000000c00 */
[-C--:B------:R-:W-:Y:S01]  /*a030*/  FMUL.FTZ R33, R33, R4.reuse ;  /* 0x0000000421217220 */ /* 0x080fe20000410000 */
[-C--:B------:R-:W-:Y:S01]  /*a040*/  FMUL.FTZ R36, R36, R4.reuse ;  /* 0x0000000424247220 */ /* 0x080fe20000410000 */
[----:B------:R1:W-:Y:S01]  /*a050*/  @!P2 STS [R7+0x28800], R4 ;  /* 0x028800040700a388 */ /* 0x0003e20000000800 */
        /* <DEDUP_REMOVED lines=59> */
[----:B-1----:R-:W-:Y:S01]  /*a410*/  @P1 FMUL.FTZ R4, R5, 0.69314718246459960938 ;  /* 0x3f31721805041820 */ /* 0x002fe20000410000 */
[----:B------:R-:W-:Y:S01]  /*a420*/  USEL UR4, URZ, 0x1, UP0 ;  /* 0x000000013f047887 */ /* 0x000fe20008000000 */
        /* <DEDUP_REMOVED lines=66> */
[----:B------:R-:W-:-:S02]  /*a850*/  USEL UR37, UR37, URZ, UP0 ;  /* 0x0000003f25257287 */ /* 0x000fc40008000000 */
[----:B------:R-:W-:Y:S01]  /*a860*/  ULOP3.LUT UR36, UR36, UR4, URZ, 0x3c, !UPT ;  /* 0x0000000424247292 */ /* 0x000fe2000f8e3c3f */
[----:B0-----:R-:W-:Y:S11]  /*a870*/  BAR.ARV 0xe, 0x100 ;  /* 0x0384000000007b1d */ /* 0x001ff60000002000 */
.L_x_4420:
        /* <DEDUP_REMOVED lines=33> */
[----:B------:R-:W-:-:S04]  /*aa90*/  UIADD3 UR4, UP0, UR4, UR12, URZ ;  /* 0x0000000c04047290 */ /* 0x000fc8000ff1e03f */
[----:B------:R-:W-:Y:S01]  /*aaa0*/  UIADD3.X UR8, UR8, UR13, URZ, UP0, !UPT ;  /* 0x0000000d08087290 */ /* 0x000fe200087fe43f */
        /* <DEDUP_REMOVED lines=174> */
[----:B0-----:R-:W-:Y:S02]  /*b590*/  IMAD.U32 R4, RZ, RZ, UR10 ;  /* 0x0000000aff047e24 */ /* 0x001fe4000f8e00ff */
        /* <DEDUP_REMOVED lines=8> */
[----:B------:R-:W-:Y:S02]  /*b620*/  ULOP3.LUT UR43, UR43, 0xff, URZ, 0xc0, !UPT ;  /* 0x000000ff2b2b7892 */ /* 0x000fe4000f8ec03f */
        /* <DEDUP_REMOVED lines=9> */
.L_x_4470:
        /* <DEDUP_REMOVED lines=22> */
[----:B------:R-:W-:-:S04]  /*b820*/  USEL UR42, UR42, URZ, !UP0 ;  /* 0x0000003f2a2a7287 */ /* 0x000fc8000c000000 */
[----:B------:R-:W-:Y:S01]  /*b830*/  ULDC.64 UR14, c[0x0][UR19+0x228] ;  /* 0x00008a00130e7abb */ /* 0x000fe20008000a00 */
[----:B------:R-:W-:Y:S01]  /*b840*/  ULDC.64 UR12, c[0x0][UR19+0x220] ;  /* 0x00008800130c7abb */ /* 0x000fe20008000a00 */
[----:B------:R-:W-:Y:S02]  /*b850*/  UIMAD.WIDE.U32 UR20, UR14, UR16, URZ ;  /* 0x000000100e1472a5 */ /* 0x000fe4000f8e003f */
[----:B------:R-:W-:Y:S01]  /*b860*/  UIMAD UR22, UR15, UR16, URZ ;  /* 0x000000100f1672a4 */ /* 0x000fe2000f8e023f */
[----:B0-----:R-:W-:Y:S01]  /*b870*/  ISETP.NE.AND P0, PT, R0, 0x1, PT ;  /* 0x000000010000780c */ /* 0x001fe20003f05270 */
[----:B------:R-:W-:Y:S01]  /*b880*/  UIMAD.WIDE.U32 UR14, UR12, UR41, URZ ;  /* 0x000000290c0e72a5 */ /* 0x000fe2000f8e003f */
[----:B------:R-:W-:Y:S01]  /*b890*/  ULDC.64 UR10, c[0x0][UR19+0x218] ;  /* 0x00008600130a7abb */ /* 0x000fe20008000a00 */
[----:B------:R-:W-:Y:S02]  /*b8a0*/  UIMAD UR41, UR13, UR41, URZ ;  /* 0x000000290d2972a4 */ /* 0x000fe4000f8e023f */
[----:B------:R-:W-:-:S02]  /*b8b0*/  UIMAD.WIDE.U32 UR16, UR10, UR44, URZ ;  /* 0x0000002c0a1072a5 */ /* 0x000fc4000f8e003f */
[----:B------:R-:W-:Y:S02]  /*b8c0*/  UIMAD UR10, UR11, UR44, URZ ;  /* 0x0000002c0b0a72a4 */ /* 0x000fe4000f8e023f */
[----:B------:R-:W-:Y:S02]  /*b8d0*/  UIMAD UR41, UR12, UR42, UR41 ;  /* 0x0000002a0c2972a4 */ /* 0x000fe4000f8e0229 */
[----:B------:R-:W-:Y:S02]  /*b8e0*/  UIADD3 UR22, UR21, UR22, URZ ;  /* 0x0000001615167290 */ /* 0x000fe4000fffe03f */
[----:B------:R-:W0:Y:S01]  /*b8f0*/  @P0 LDC R4, c[0x0][0xbec] ;  /* 0x0002fb00ff040b82 */ /* 0x000e220000000800 */
[----:B------:R-:W-:Y:S02]  /*b900*/  UIADD3 UR11, UR17, UR10, URZ ;  /* 0x0000000a110b7290 */ /* 0x000fe4000fffe03f */
[----:B------:R-:W-:Y:S02]  /*b910*/  UIADD3 UR16, UP0, UP2, UR14, UR16, UR4 ;  /* 0x000000100e107290 */ /* 0x000fe4000fa1e004 */
[----:B------:R-:W-:Y:S01]  /*b920*/  UIADD3 UR10, UR15, UR41, URZ ;  /* 0x000000290f0a7290 */ /* 0x000fe2000fffe03f */
[----:B------:R-:W-:-:S02]  /*b930*/  IMAD.U32 R6, RZ, RZ, UR22 ;  /* 0x00000016ff067e24 */ /* 0x000fc4000f8e00ff */
[----:B------:R-:W1:Y:S01]  /*b940*/  @P0 LDC R5, c[0x0][0xbf0] ;  /* 0x0002fc00ff050b82 */ /* 0x000e620000000800 */
[----:B------:R-:W-:Y:S01]  /*b950*/  UIADD3.X UR10, UR10, UR11, UR18, UP0, UP2 ;  /* 0x0000000b0a0a7290 */ /* 0x000fe200087e4412 */
[----:B0-----:R-:W-:-:S05]  /*b960*/  @P0 IMAD.HI.U32 R4, R9, R4, RZ ;  /* 0x0000000409040227 */ /* 0x001fca00078e00ff */
[----:B-1----:R-:W-:Y:S01]  /*b970*/  @P0 SHF.R.U32.HI R3, RZ, R5, R4 ;  /* 0x00000005ff030219 */ /* 0x002fe20000011604 */
[----:B------:R-:W-:-:S04]  /*b980*/  IMAD.U32 R4, RZ, RZ, UR20 ;  /* 0x00000014ff047e24 */ /* 0x000fc8000f8e00ff */
        /* <DEDUP_REMOVED lines=18> */
[----:B------:R-:W0:Y:S04]  /*bab0*/  SHFL.IDX PT, R5, R9, RZ, 0x1c1f ;  /* 0x001c1fff09057589 */ /* 0x000e2800000e0000 */
[----:B------:R-:W1:Y:S01]  /*bac0*/  SHFL.IDX PT, R7, R9, 0x1, 0x1c1f ;  /* 0x003c1f0009077f89 */ /* 0x000e6200000e0000 */
[----:B--2---:R-:W-:-:S05]  /*bad0*/  IMAD.MOV R3, RZ, RZ, -R10 ;  /* 0x000000ffff037224 */ /* 0x004fca00078e0a0a */
[----:B------:R-:W-:Y:S01]  /*bae0*/  ISETP.NE.AND P0, PT, R184, R3, PT ;  /* 0x00000003b800720c */ /* 0x000fe20003f05270 */
[----:B------:R-:W-:Y:S02]  /*baf0*/  IMAD R3, R0, UR8, RZ ;  /* 0x0000000800037c24 */ /* 0x000fe4000f8e02ff */
[----:B------:R-:W-:-:S05]  /*bb00*/  VIADD R0, R16, UR45 ;  /* 0x0000002d10007c36 */ /* 0x000fca0008000000 */
[C---:B------:R-:W-:Y:S01]  /*bb10*/  ISETP.GE.OR P2, PT, R0.reuse, R3, P0 ;  /* 0x000000030000720c */ /* 0x040fe20000746670 */
[----:B------:R-:W-:-:S05]  /*bb20*/  VIADD R0, R0, 0x8 ;  /* 0x0000000800007836 */ /* 0x000fca0000000000 */
[----:B------:R-:W-:-:S07]  /*bb30*/  ISETP.GE.OR P0, PT, R0, R3, P0 ;  /* 0x000000030000720c */ /* 0x000fce0000706670 */
[----:B0-----:R0:W-:Y:S06]  /*bb40*/  @!P2 ST.E desc[UR50][R4.64], R12 ;  /* 0x0000000c0400a985 */ /* 0x0011ec000c101932 */
[----:B-1----:R0:W-:Y:S02]  /*bb50*/  @!P0 ST.E desc[UR50][R6.64], R13 ;  /* 0x0000000d06008985 */ /* 0x0021e4000c101932 */
.L_x_4471:
        /* <DEDUP_REMOVED lines=12> */
[C---:B------:R-:W-:Y:S02]  /*bc20*/  IADD3 R33, P0, R14.reuse, 0x5000, RZ ;  /* 0x000050000e217810 */ /* 0x040fe40007f1e0ff */
[----:B------:R-:W-:Y:S02]  /*bc30*/  LOP3.LUT R40, R41, 0x380, RZ, 0xc0, !PT ;  /* 0x0000038029287812 */ /* 0x000fe400078ec0ff */
[----:B------:R-:W-:Y:S02]  /*bc40*/  LOP3.LUT R32, R33, 0x380, RZ, 0xc0, !PT ;  /* 0x0000038021207812 */ /* 0x000fe400078ec0ff */
[----:B------:R-:W-:Y:S02]  /*bc50*/  IADD3 R37, P1, R14, 0x6000, RZ ;  /* 0x000060000e257810 */ /* 0x000fe40007f3e0ff */
[----:B------:R-:W-:-:S02]  /*bc60*/  SHF.R.U64 R40, R40, 0x3, RZ ;  /* 0x0000000328287819 */ /* 0x000fc400000012ff */
[----:B------:R-:W-:Y:S02]  /*bc70*/  SHF.R.U64 R32, R32, 0x3, RZ ;  /* 0x0000000320207819 */ /* 0x000fe400000012ff */
[----:B------:R-:W-:Y:S02]  /*bc80*/  LOP3.LUT R36, R37, 0x380, RZ, 0xc0, !PT ;  /* 0x0000038025247812 */ /* 0x000fe400078ec0ff */
[----:B------:R-:W-:Y:S01]  /*bc90*/  LOP3.LUT R40, R40, R41, RZ, 0x3c, !PT ;  /* 0x0000002928287212 */ /* 0x000fe200078e3cff */
[--C-:B------:R-:W-:Y:S01]  /*bca0*/  IMAD.X R41, RZ, RZ, R15.reuse, P2 ;  /* 0x000000ffff297224 */ /* 0x100fe200010e060f */
[----:B------:R-:W-:Y:S01]  /*bcb0*/  LOP3.LUT R32, R32, R33, RZ, 0x3c, !PT ;  /* 0x0000002120207212 */ /* 0x000fe200078e3cff */
[--C-:B------:R-:W-:Y:S01]  /*bcc0*/  IMAD.X R33, RZ, RZ, R15.reuse, P0 ;  /* 0x000000ffff217224 */ /* 0x100fe200000e060f */
[----:B------:R-:W-:Y:S02]  /*bcd0*/  IADD3 R69, P2, R14, 0xe000, RZ ;  /* 0x0000e0000e457810 */ /* 0x000fe40007f5e0ff */
[----:B------:R-:W-:Y:S01]  /*bce0*/  SHF.R.U64 R36, R36, 0x3, RZ ;  /* 0x0000000324247819 */ /* 0x000fe200000012ff */
[----:B------:R-:W-:Y:S01]  /*bcf0*/  UIMAD UR18, UR18, UR12, URZ ;  /* 0x0000000c121272a4 */ /* 0x000fe2000f8e023f */
[----:B------:R-:W-:Y:S01]  /*bd00*/  IADD3 R61, P0, R14, 0xc000, RZ ;  /* 0x0000c0000e3d7810 */ /* 0x000fe20007f1e0ff */
[----:B------:R-:W-:Y:S01]  /*bd10*/  UIMAD.WIDE.U32 UR10, UR4, UR12, URZ ;  /* 0x0000000c040a72a5 */ /* 0x000fe2000f8e003f */
[----:B------:R-:W-:Y:S01]  /*bd20*/  LOP3.LUT R68, R69, 0x380, RZ, 0xc0, !PT ;  /* 0x0000038045447812 */ /* 0x000fe200078ec0ff */
[----:B------:R-:W-:Y:S01]  /*bd30*/  VIADD R89, R2, 0xc0 ;  /* 0x000000c002597836 */ /* 0x000fe20000000000 */
[----:B------:R-:W-:Y:S01]  /*bd40*/  LOP3.LUT R36, R36, R37, RZ, 0x3c, !PT ;  /* 0x0000002524247212 */ /* 0x000fe200078e3cff */
[----:B------:R-:W-:Y:S01]  /*bd50*/  IMAD.X R37, RZ, RZ, R15, P1 ;  /* 0x000000ffff257224 */ /* 0x000fe200008e060f */
[----:B------:R-:W-:Y:S01]  /*bd60*/  LOP3.LUT R60, R61, 0x380, RZ, 0xc0, !PT ;  /* 0x000003803d3c7812 */ /* 0x000fe200078ec0ff */
[----:B------:R-:W-:Y:S01]  /*bd70*/  VIADD R87, R2, 0x100 ;  /* 0x0000010002577836 */ /* 0x000fe20000000000 */
[----:B------:R-:W-:Y:S01]  /*bd80*/  IADD3 R65, P1, R14, 0xd000, RZ ;  /* 0x0000d0000e417810 */ /* 0x000fe20007f3e0ff */
[----:B------:R-:W-:Y:S01]  /*bd90*/  VIADD R95, R2, 0x140 ;  /* 0x00000140025f7836 */ /* 0x000fe20000000000 */
[----:B------:R-:W-:-:S02]  /*bda0*/  SHF.R.U64 R68, R68, 0x3, RZ ;  /* 0x0000000344447819 */ /* 0x000fc400000012ff */
[----:B------:R-:W-:Y:S02]  /*bdb0*/  IADD3 R9, P3, R14, 0x1000, RZ ;  /* 0x000010000e097810 */ /* 0x000fe40007f7e0ff */
[----:B------:R-:W-:Y:S02]  /*bdc0*/  LOP3.LUT R77, R20, 0xfffffff8, RZ, 0xc0, !PT ;  /* 0xfffffff8144d7812 */ /* 0x000fe400078ec0ff */
[C---:B------:R-:W-:Y:S02]  /*bdd0*/  IADD3 R13, P4, R14.reuse, 0x2000, RZ ;  /* 0x000020000e0d7810 */ /* 0x040fe40007f9e0ff */
[C---:B------:R-:W-:Y:S02]  /*bde0*/  IADD3 R25, P5, R14.reuse, 0x3000, RZ ;  /* 0x000030000e197810 */ /* 0x040fe40007fbe0ff */
[----:B------:R-:W-:Y:S01]  /*bdf0*/  IADD3 R29, P6, R14, 0x4000, RZ ;  /* 0x000040000e1d7810 */ /* 0x000fe20007fde0ff */
[----:B------:R-:W-:Y:S01]  /*be00*/  UIMAD UR18, UR4, UR13, UR18 ;  /* 0x0000000d041272a4 */ /* 0x000fe2000f8e0212 */
[----:B------:R-:W-:Y:S01]  /*be10*/  SHF.R.U64 R60, R60, 0x3, RZ ;  /* 0x000000033c3c7819 */ /* 0x000fe200000012ff */
[----:B------:R-:W-:Y:S01]  /*be20*/  VIADD R97, R2, 0x180 ;  /* 0x0000018002617836 */ /* 0x000fe20000000000 */
[----:B------:R-:W-:Y:S01]  /*be30*/  LOP3.LUT R64, R65, 0x380, RZ, 0xc0, !PT ;  /* 0x0000038041407812 */ /* 0x000fe200078ec0ff */
[----:B------:R-:W-:Y:S01]  /*be40*/  ULDC.64 UR12, c[0x0][0xae8] ;  /* 0x0002ba00000c7ab9 */ /* 0x000fe20000000a00 */
[----:B------:R-:W-:Y:S01]  /*be50*/  LOP3.LUT R68, R68, R69, RZ, 0x3c, !PT ;  /* 0x0000004544447212 */ /* 0x000fe200078e3cff */
[--C-:B------:R-:W-:Y:S01]  /*be60*/  IMAD.X R69, RZ, RZ, R15.reuse, P2 ;  /* 0x000000ffff457224 */ /* 0x100fe200010e060f */
[----:B------:R-:W-:Y:S01]  /*be70*/  LOP3.LUT R60, R60, R61, RZ, 0x3c, !PT ;  /* 0x0000003d3c3c7212 */ /* 0x000fe200078e3cff */
[----:B------:R-:W-:Y:S01]  /*be80*/  IMAD.X R61, RZ, RZ, R15, P0 ;  /* 0x000000ffff3d7224 */ /* 0x000fe200000e060f */
[----:B--2---:R-:W-:Y:S01]  /*be90*/  ISETP.NE.AND P2, PT, R82, 0x1, PT ;  /* 0x000000015200780c */ /* 0x004fe20003f45270 */
[----:B------:R-:W5:Y:S01]  /*bea0*/  LD.E.128 R32, desc[UR50][R32.64] ;  /* 0x0000003220207980 */ /* 0x000f62000c101d00 */
[----:B------:R-:W-:-:S02]  /*beb0*/  SHF.R.U64 R64, R64, 0x3, RZ ;  /* 0x0000000340407819 */ /* 0x000fc400000012ff */
[----:B------:R-:W-:Y:S01]  /*bec0*/  ISETP.GE.AND P0, PT, R187, UR14, PT ;  /* 0x0000000ebb007c0c */ /* 0x000fe2000bf06270 */
[----:B------:R-:W5:Y:S01]  /*bed0*/  LD.E.128 R36, desc[UR50][R36.64] ;  /* 0x0000003224247980 */ /* 0x000f62000c101d00 */
[----:B------:R-:W-:Y:S01]  /*bee0*/  LOP3.LUT R64, R64, R65, RZ, 0x3c, !PT ;  /* 0x0000004140407212 */ /* 0x000fe200078e3cff */
[----:B------:R-:W-:Y:S01]  /*bef0*/  IMAD.X R65, RZ, RZ, R15, P1 ;  /* 0x000000ffff417224 */ /* 0x000fe200008e060f */
[----:B------:R-:W-:Y:S01]  /*bf00*/  SEL R76, RZ, 0xffffffff, P0 ;  /* 0xffffffffff4c7807 */ /* 0x000fe20000000000 */
[----:B------:R-:W5:Y:S01]  /*bf10*/  LD.E.128 R40, desc[UR50][R40.64] ;  /* 0x0000003228287980 */ /* 0x000f62000c101d00 */
[----:B------:R-:W-:Y:S02]  /*bf20*/  ISETP.GE.AND P1, PT, R2, UR14, PT ;  /* 0x0000000e02007c0c */ /* 0x000fe4000bf26270 */
[----:B------:R-:W-:Y:S01]  /*bf30*/  LOP3.LUT R8, R9, 0x380, RZ, 0xc0, !PT ;  /* 0x0000038009087812 */ /* 0x000fe200078ec0ff */
[----:B------:R-:W-:Y:S01]  /*bf40*/  IMAD.SHL.U32 R76, R76, 0x2, RZ ;  /* 0x000000024c4c7824 */ /* 0x000fe200078e00ff */
[----:B------:R-:W-:Y:S01]  /*bf50*/  SEL R21, RZ, 0x1, P1 ;  /* 0x00000001ff157807 */ /* 0x000fe20000800000 */
[----:B------:R-:W0:Y:S01]  /*bf60*/  @P2 LDC R79, c[0x0][0xbec] ;  /* 0x0002fb00ff4f2b82 */ /* 0x000e220000000800 */
[----:B------:R-:W-:-:S02]  /*bf70*/  ISETP.GE.AND P0, PT, R186, UR14, PT ;  /* 0x0000000eba007c0c */ /* 0x000fc4000bf06270 */
[----:B------:R-:W-:Y:S02]  /*bf80*/  LOP3.LUT R12, R13, 0x380, RZ, 0xc0, !PT ;  /* 0x000003800d0c7812 */ /* 0x000fe400078ec0ff */
[----:B------:R-:W-:Y:S02]  /*bf90*/  LOP3.LUT R24, R25, 0x380, RZ, 0xc0, !PT ;  /* 0x0000038019187812 */ /* 0x000fe400078ec0ff */
[----:B------:R-:W-:Y:S01]  /*bfa0*/  LOP3.LUT R28, R29, 0x380, RZ, 0xc0, !PT ;  /* 0x000003801d1c7812 */ /* 0x000fe200078ec0ff */
[----:B------:R-:W1:Y:S01]  /*bfb0*/  @P2 LDC R81, c[0x0][0xbf0] ;  /* 0x0002fc00ff512b82 */ /* 0x000e620000000800 */
[----:B------:R-:W-:Y:S01]  /*bfc0*/  SHF.R.U64 R8, R8, 0x3, RZ ;  /* 0x0000000308087819 */ /* 0x000fe200000012ff */
[----:B------:R-:W-:Y:S01]  /*bfd0*/  UIADD3 UR11, UR11, UR18, URZ ;  /* 0x000000120b0b7290 */ /* 0x000fe2000fffe03f */
[----:B------:R-:W-:Y:S01]  /*bfe0*/  LOP3.LUT R21, R76, 0x2, R21, 0xe2, !PT ;  /* 0x000000024c157812 */ /* 0x000fe200078ee215 */
[----:B------:R-:W-:Y:S01]  /*bff0*/  IMAD.IADD R76, R0, 0x1, -R77 ;  /* 0x00000001004c7824 */ /* 0x000fe200078e0a4d */
[----:B------:R-:W-:Y:S01]  /*c000*/  SEL R0, RZ, 0xffffffff, P0 ;  /* 0xffffffffff007807 */ /* 0x000fe20000000000 */
[----:B------:R-:W-:Y:S01]  /*c010*/  USHF.R.S32.HI UR4, URZ, 0x1f, UR9 ;  /* 0x0000001f3f047899 */ /* 0x000fe20008011409 */
[----:B------:R-:W-:Y:S01]  /*c020*/  LOP3.LUT R8, R8, R9, RZ, 0x3c, !PT ;  /* 0x0000000908087212 */ /* 0x000fe200078e3cff */
[----:B------:R-:W-:Y:S01]  /*c030*/  IMAD.X R9, RZ, RZ, R15, P3 ;  /* 0x000000ffff097224 */ /* 0x000fe200018e060f */
[----:B------:R-:W-:Y:S01]  /*c040*/  IADD3 R45, P3, R14, 0x8000, RZ ;  /* 0x000080000e2d7810 */ /* 0x000fe20007f7e0ff */
[----:B------:R-:W-:Y:S01]  /*c050*/  IMAD.SHL.U32 R0, R0, 0x4, RZ ;  /* 0x0000000400007824 */ /* 0x000fe200078e00ff */
[----:B------:R-:W-:Y:S01]  /*c060*/  SHF.R.U64 R12, R12, 0x3, RZ ;  /* 0x000000030c0c7819 */ /* 0x000fe200000012ff */
[----:B------:R-:W5:Y:S01]  /*c070*/  LD.E.128 R60, desc[UR50][R60.64] ;  /* 0x000000323c3c7980 */ /* 0x000f62000c101d00 */
[----:B------:R-:W-:-:S02]  /*c080*/  LOP3.LUT R44, R45, 0x380, RZ, 0xc0, !PT ;  /* 0x000003802d2c7812 */ /* 0x000fc400078ec0ff */
[----:B------:R-:W-:Y:S01]  /*c090*/  LOP3.LUT R21, R0, 0x4, R21, 0xe2, !PT ;  /* 0x0000000400157812 */ /* 0x000fe200078ee215 */
[----:B------:R-:W-:Y:S01]  /*c0a0*/  IMAD R0, R76, 0x20, R3 ;  /* 0x000000204c007824 */ /* 0x000fe200078e0203 */
[----:B------:R-:W-:Y:S01]  /*c0b0*/  SHF.R.U64 R24, R24, 0x3, RZ ;  /* 0x0000000318187819 */ /* 0x000fe200000012ff */
[----:B------:R-:W5:Y:S01]  /*c0c0*/  LD.E.128 R64, desc[UR50][R64.64] ;  /* 0x0000003240407980 */ /* 0x000f62000c101d00 */
[----:B------:R-:W-:Y:S02]  /*c0d0*/  SHF.R.U64 R28, R28, 0x3, RZ ;  /* 0x000000031c1c7819 */ /* 0x000fe400000012ff */
[----:B------:R-:W-:Y:S01]  /*c0e0*/  SHF.R.U64 R44, R44, 0x3, RZ ;  /* 0x000000032c2c7819 */ /* 0x000fe200000012ff */
[----:B------:R-:W-:Y:S01]  /*c0f0*/  UIMAD.WIDE.U32 UR10, UR44, UR12, UR10 ;  /* 0x0000000c2c0a72a5 */ /* 0x000fe2000f8e000a */
[----:B------:R-:W-:Y:S01]  /*c100*/  ISETP.GE.AND P1, PT, R89, UR14, PT ;  /* 0x0000000e59007c0c */ /* 0x000fe2000bf26270 */
[----:B------:R-:W-:Y:S01]  /*c110*/  VIADD R80, R0, UR45 ;  /* 0x0000002d00507c36 */ /* 0x000fe20008000000 */
        /* <DEDUP_REMOVED lines=9> */
[----:B------:R-:W-:Y:S01]  /*c1b0*/  UIMAD UR11, UR44, UR13, UR11 ;  /* 0x0000000d2c0b72a4 */ /* 0x000fe2000f8e020b */
[----:B------:R-:W-:Y:S01]  /*c1c0*/  IADD3 R53, P5, R14, 0xa000, RZ ;  /* 0x0000a0000e357810 */ /* 0x000fe20007fbe0ff */
[----:B0-----:R-:W-:Y:S01]  /*c1d0*/  @P2 IMAD.HI.U32 R0, R80, R79, RZ ;  /* 0x0000004f50002227 */ /* 0x001fe200078e00ff */
[C---:B------:R-:W-:Y:S01]  /*c1e0*/  IADD3 R57, P6, R14.reuse, 0xb000, RZ ;  /* 0x0000b0000e397810 */ /* 0x040fe20007fde0ff */
[----:B------:R-:W-:Y:S01]  /*c1f0*/  ULDC.64 UR12, c[0x0][0xaf0] ;  /* 0x0002bc00000c7ab9 */ /* 0x000fe20000000a00 */
[----:B------:R-:W-:Y:S01]  /*c200*/  IADD3 R7, P3, R14, 0xf000, RZ ;  /* 0x0000f0000e077810 */ /* 0x000fe20007f7e0ff */
[----:B------:R-:W5:Y:S01]  /*c210*/  LD.E.128 R8, desc[UR50][R8.64] ;  /* 0x0000003208087980 */ /* 0x000f62000c101d00 */
[----:B------:R-:W-:Y:S01]  /*c220*/  SEL R20, RZ, 0xffffffff, P1 ;  /* 0xffffffffff147807 */ /* 0x000fe20000800000 */
[----:B------:R-:W-:Y:S01]  /*c230*/  UIMAD UR4, UR4, UR12, URZ ;  /* 0x0000000c040472a4 */ /* 0x000fe2000f8e023f */
[----:B------:R-:W-:-:S02]  /*c240*/  ISETP.GE.AND P0, PT, R87, UR14, PT ;  /* 0x0000000e57007c0c */ /* 0x000fc4000bf06270 */
[----:B------:R-:W-:Y:S01]  /*c250*/  LOP3.LUT R5, R14, 0x380, RZ, 0xc0, !PT ;  /* 0x000003800e057812 */ /* 0x000fe200078ec0ff */
[----:B------:R-:W-:Y:S01]  /*c260*/  IMAD.MOV.U32 R77, RZ, RZ, R80 ;  /* 0x000000ffff4d7224 */ /* 0x000fe200078e0050 */
[----:B------:R-:W-:Y:S01]  /*c270*/  LOP3.LUT R48, R49, 0x380, RZ, 0xc0, !PT ;  /* 0x0000038031307812 */ /* 0x000fe200078ec0ff */
[----:B------:R-:W5:Y:S01]  /*c280*/  LD.E.128 R24, desc[UR50][R24.64] ;  /* 0x0000003218187980 */ /* 0x000f62000c101d00 */
[----:B------:R-:W-:Y:S02]  /*c290*/  LOP3.LUT R52, R53, 0x380, RZ, 0xc0, !PT ;  /* 0x0000038035347812 */ /* 0x000fe400078ec0ff */
[----:B------:R-:W-:Y:S01]  /*c2a0*/  LOP3.LUT R56, R57, 0x380, RZ, 0xc0, !PT ;  /* 0x0000038039387812 */ /* 0x000fe200078ec0ff */
[----:B------:R-:W-:Y:S01]  /*c2b0*/  IMAD.SHL.U32 R76, R20, 0x8, RZ ;  /* 0x00000008144c7824 */ /* 0x000fe200078e00ff */
[----:B------:R-:W-:Y:S01]  /*c2c0*/  LOP3.LUT R6, R7, 0x380, RZ, 0xc0, !PT ;  /* 0x0000038007067812 */ /* 0x000fe200078ec0ff */
[----:B------:R-:W-:Y:S01]  /*c2d0*/  UIMAD.WIDE.U32 UR10, UR9, UR12, UR10 ;  /* 0x0000000c090a72a5 */ /* 0x000fe2000f8e000a */
[----:B------:R-:W-:Y:S01]  /*c2e0*/  SEL R20, RZ, 0xffffffff, P0 ;  /* 0xffffffffff147807 */ /* 0x000fe20000000000 */
[----:B------:R-:W-:Y:S01]  /*c2f0*/  UIMAD UR4, UR9, UR13, UR4 ;  /* 0x0000000d090472a4 */ /* 0x000fe2000f8e0204 */
[----:B-1----:R-:W-:Y:S01]  /*c300*/  @P2 SHF.R.U32.HI R77, RZ, R81, R0 ;  /* 0x00000051ff4d2219 */ /* 0x002fe20000011600 */
[----:B------:R-:W-:Y:S01]  /*c310*/  IMAD.X R73, RZ, RZ, R15, P3 ;  /* 0x000000ffff497224 */ /* 0x000fe200018e060f */
[----:B------:R-:W-:Y:S01]  /*c320*/  SHF.R.U64 R48, R48, 0x3, RZ ;  /* 0x0000000330307819 */ /* 0x000fe200000012ff */
        /* <DEDUP_REMOVED lines=8> */
[----:B------:R-:W-:Y:S01]  /*c3b0*/  IMAD.SHL.U32 R83, R20, 0x10, RZ ;  /* 0x0000001014537824 */ /* 0x000fe200078e00ff */
[--C-:B------:R-:W-:Y:S01]  /*c3c0*/  SHF.R.S32.HI R78, RZ, 0x1f, R77.reuse ;  /* 0x0000001fff4e7819 */ /* 0x100fe2000001144d */
        /* <DEDUP_REMOVED lines=11> */
[----:B------:R-:W-:Y:S01]  /*c480*/  LOP3.LUT R72, R6, R7, RZ, 0x3c, !PT ;  /* 0x0000000706487212 */ /* 0x000fe200078e3cff */
[----:B------:R-:W-:Y:S01]  /*c490*/  IMAD.U32 R21, RZ, RZ, UR11 ;  /* 0x0000000bff157e24 */ /* 0x000fe2000f8e00ff */
[----:B------:R-:W-:Y:S01]  /*c4a0*/  ULDC.64 UR10, c[0x0][0xae0] ;  /* 0x0002b800000a7ab9 */ /* 0x000fe20000000a00 */
[----:B------:R-:W-:Y:S01]  /*c4b0*/  SEL R0, RZ, 0xffffffff, P0 ;  /* 0xffffffffff007807 */ /* 0x000fe20000000000 */
[----:B------:R-:W-:Y:S01]  /*c4c0*/  IMAD R79, R82, R79, R80 ;  /* 0x0000004f524f7224 */ /* 0x000fe200078e0250 */
[----:B------:R-:W5:Y:S01]  /*c4d0*/  LD.E.128 R4, desc[UR50][R4.64] ;  /* 0x0000003204047980 */ /* 0x000f62000c101d00 */
[----:B------:R-:W-:Y:S01]  /*c4e0*/  IMAD R78, R78, UR10, RZ ;  /* 0x0000000a4e4e7c24 */ /* 0x000fe2000f8e02ff */
[----:B------:R-:W-:Y:S01]  /*c4f0*/  LOP3.LUT R76, R83, 0x10, R76, 0xe2, !PT ;  /* 0x00000010534c7812 */ /* 0x000fe200078ee24c */
[----:B------:R-:W-:Y:S01]  /*c500*/  IMAD.U32 R21, RZ, RZ, UR4 ;  /* 0x00000004ff157e24 */ /* 0x000fe2000f8e00ff */
[----:B------:R-:W5:Y:S01]  /*c510*/  LD.E.128 R12, desc[UR50][R12.64] ;  /* 0x000000320c0c7980 */ /* 0x000f62000c101d00 */
[----:B------:R-:W-:Y:S01]  /*c520*/  IMAD.SHL.U32 R83, R0, 0x20, RZ ;  /* 0x0000002000537824 */ /* 0x000fe200078e00ff */
[----:B------:R-:W-:Y:S01]  /*c530*/  ISETP.GE.AND P0, PT, R97, UR14, PT ;  /* 0x0000000e61007c0c */ /* 0x000fe2000bf06270 */
[----:B------:R-:W-:Y:S01]  /*c540*/  IMAD R81, R77, UR11, R78 ;  /* 0x0000000b4d517c24 */ /* 0x000fe2000f8e024e */
[----:B------:R-:W5:Y:S01]  /*c550*/  LD.E.128 R48, desc[UR50][R48.64] ;  /* 0x0000003230307980 */ /* 0x000f62000c101d00 */
[----:B------:R-:W-:-:S03]  /*c560*/  SHF.R.S32.HI R78, RZ, 0x1f, R79 ;  /* 0x0000001fff4e7819 */ /* 0x000fc6000001144f */
[----:B------:R-:W5:Y:S01]  /*c570*/  LD.E.128 R52, desc[UR50][R52.64] ;  /* 0x0000003234347980 */ /* 0x000f62000c101d00 */
[----:B------:R-:W-:Y:S01]  /*c580*/  IMAD.WIDE.U32 R20, R77, UR10, R20 ;  /* 0x0000000a4d147c25 */ /* 0x000fe2000f8e0014 */
[----:B------:R-:W-:Y:S02]  /*c590*/  ULDC.64 UR10, c[0x0][0xad8] ;  /* 0x0002b600000a7ab9 */ /* 0x000fe40000000a00 */
        /* <DEDUP_REMOVED lines=11> */
[----:B------:R-:W-:Y:S01]  /*c650*/  IMAD.IADD R21, R21, 0x1, R81 ;  /* 0x0000000115157824 */ /* 0x000fe200078e0251 */
[----:B------:R-:W-:Y:S01]  /*c660*/  SEL R77, RZ, 0x40, P0 ;  /* 0x00000040ff4d7807 */ /* 0x000fe20000000000 */
[----:B------:R-:W-:Y:S01]  /*c670*/  IMAD R78, R78, UR10, RZ ;  /* 0x0000000a4e4e7c24 */ /* 0x000fe2000f8e02ff */
[----:B------:R-:W-:Y:S01]  /*c680*/  ISETP.GE.AND P0, PT, R93, UR14, PT ;  /* 0x0000000e5d007c0c */ /* 0x000fe2000bf06270 */
[----:B------:R-:W-:-:S02]  /*c690*/  IMAD R91, R82, UR8, RZ ;  /* 0x00000008525b7c24 */ /* 0x000fc4000f8e02ff */
[----:B------:R-:W-:Y:S01]  /*c6a0*/  VIADD R90, R3, UR45 ;  /* 0x0000002d035a7c36 */ /* 0x000fe20008000000 */
        /* <DEDUP_REMOVED lines=55> */
.L_x_4474:
[----:B------:R-:W-:Y:S05]  /*ca20*/  BSYNC B1 ;  /* 0x0000000000017941 */ /* 0x000fea0003800000 */
.L_x_4473:
        /* <DEDUP_REMOVED lines=44> */
.L_x_4472:
        /* <DEDUP_REMOVED lines=44> */
[----:B------:R-:W-:Y:S01]  /*cfb0*/  UIADD3 UR4, UR40, 0x28c20, URZ ;  /* 0x00028c2028047890 */ /* 0x000fe2000fffe03f */
[----:B------:R-:W-:Y:S01]  /*cfc0*/  IMAD R7, R7, UR14, R4 ;  /* 0x0000000e07077c24 */ /* 0x000fe2000f8e0204 */
[----:B------:R-:W-:Y:S01]  /*cfd0*/  SHF.R.S32.HI R162, RZ, 0x1f, R209 ;  /* 0x0000001fffa27819 */ /* 0x000fe200000114d1 */
[----:B------:R-:W-:Y:S01]  /*cfe0*/  IMAD R0, R0, UR12, RZ ;  /* 0x0000000c00007c24 */ /* 0x000fe2000f8e02ff */
[----:B------:R-:W-:Y:S01]  /*cff0*/  UPRMT UR4, URZ, 0x654, UR4 ;  /* 0x000006543f047896 */ /* 0x000fe20008000004 */
[----:B------:R-:W-:Y:S01]  /*d000*/  IMAD.U32 R4, RZ, RZ, UR10 ;  /* 0x0000000aff047e24 */ /* 0x000fe2000f8e00ff */
[----:B------:R-:W-:Y:S01]  /*d010*/  ULDC.64 UR10, c[0x0][0xb28] ;  /* 0x0002ca00000a7ab9 */ /* 0x000fe20000000a00 */
[C---:B------:R-:W-:Y:S01]  /*d020*/  IMAD R9, R3.reuse, UR13, R0 ;  /* 0x0000000d03097c24 */ /* 0x040fe2000f8e0200 */
[----:B------:R-:W-:Y:S01]  /*d030*/  SHF.R.S32.HI R0, RZ, 0x1f, R7 ;  /* 0x0000001fff007819 */ /* 0x000fe20000011407 */
[----:B------:R-:W-:Y:S01]  /*d040*/  IMAD.WIDE.U32 R4, R3, UR12, R4 ;  /* 0x0000000c03047c25 */ /* 0x000fe2000f8e0004 */
[----:B------:R-:W-:-:S02]  /*d050*/  SHF.R.S32.HI R163, RZ, 0x1f, R210 ;  /* 0x0000001fffa37819 */ /* 0x000fc400000114d2 */
[----:B------:R-:W-:Y:S01]  /*d060*/  SHF.R.S32.HI R164, RZ, 0x1f, R211 ;  /* 0x0000001fffa47819 */ /* 0x000fe200000114d3 */
[----:B------:R-:W-:Y:S01]  /*d070*/  IMAD R0, R0, UR10, RZ ;  /* 0x0000000a00007c24 */ /* 0x000fe2000f8e02ff */
[----:B------:R-:W-:Y:S01]  /*d080*/  SYNCS.ARRIVE.TRANS64.RED.A1T0 RZ, [UR4], RZ ;  /* 0x000000ffffff79a7 */ /* 0x000fe20008100404 */
[----:B------:R-:W-:Y:S01]  /*d090*/  IMAD.IADD R5, R5, 0x1, R9 ;  /* 0x0000000105057824 */ /* 0x000fe200078e0209 */
[----:B------:R-:W-:Y:S01]  /*d0a0*/  SHF.R.S32.HI R165, RZ, 0x1f, R212 ;  /* 0x0000001fffa57819 */ /* 0x000fe200000114d4 */
[C---:B------:R-:W-:Y:S01]  /*d0b0*/  IMAD R3, R7.reuse, UR11, R0 ;  /* 0x0000000b07037c24 */ /* 0x040fe2000f8e0200 */
        /* <DEDUP_REMOVED lines=15> */
[----:B------:R-:W-:Y:S01]  /*d1b0*/  SHF.R.S32.HI R170, RZ, 0x1f, R17 ;  /* 0x0000001fffaa7819 */ /* 0x000fe20000011411 */
[----:B------:R-:W-:Y:S06]  /*d1c0*/  @P0 BRA `(.L_x_4477) ;  /* 0x0000000800040947 */ /* 0x000fec0003800000 */
        /* <DEDUP_REMOVED lines=129> */
.L_x_4477:
[----:B------:R-:W-:Y:S05]  /*d9e0*/  BSYNC B1 ;  /* 0x0000000000017941 */ /* 0x000fea0003800000 */
.L_x_4476:
        /* <DEDUP_REMOVED lines=136> */
.L_x_4469:
        /* <DEDUP_REMOVED lines=33> */
.L_x_4478:
[----:B------:R-:W-:Y:S01]  /*e480*/  USEL UR41, UR41, URZ, !UP0 ;  /* 0x0000003f29297287 */ /* 0x000fe2000c000000 */
[----:B------:R-:W-:Y:S01]  /*e490*/  BSSY B1, `(.L_x_4479) ;  /* 0x0000039000017945 */ /* 0x000fe20003800000 */
[----:B------:R-:W-:-:S03]  /*e4a0*/  USEL UR42, UR42, URZ, !UP0 ;  /* 0x0000003f2a2a7287 */ /* 0x000fc6000c000000 */
[----:B------:R-:W-:Y:S09]  /*e4b0*/  @P0 BRA `(.L_x_4480) ;  /* 0x0000000000d80947 */ /* 0x000ff20003800000 */
[----:B------:R-:W0:Y:S01]  /*e4c0*/  S2R R6, SR_TID.X ;  /* 0x0000000000067919 */ /* 0x000e220000002100 */
[----:B------:R-:W1:Y:S01]  /*e4d0*/  LDC R9, c[0x0][0xbe8] ;  /* 0x0002fa00ff097b82 */ /* 0x000e620000000800 */
[----:B------:R-:W-:Y:S02]  /*e4e0*/  IMAD.U32 R5, RZ, RZ, UR45 ;  /* 0x0000002dff057e24 */ /* 0x000fe4000f8e00ff */
[----:B-1---5:R-:W-:-:S03]  /*e4f0*/  IMAD R3, R0, R9, RZ ;  /* 0x0000000900037224 */ /* 0x022fc600078e02ff */
[----:B0-----:R-:W-:-:S04]  /*e500*/  IADD3 R6, R5, -0x80, R6 ;  /* 0xffffff8005067810 */ /* 0x001fc80007ffe006 */
        /* <DEDUP_REMOVED lines=13> */
[----:B------:R-:W-:Y:S02]  /*e5e0*/  UIMAD UR15, UR15, UR41, URZ ;  /* 0x000000290f0f72a4 */ /* 0x000fe4000f8e023f */
[----:B------:R-:W-:-:S02]  /*e5f0*/  UIMAD.WIDE.U32 UR12, UR10, UR44, URZ ;  /* 0x0000002c0a0c72a5 */ /* 0x000fc4000f8e003f */
        /* <DEDUP_REMOVED lines=14> */
[----:B------:R-:W-:Y:S01]  /*e6e0*/  UIADD3.X UR8, UR8, UR19, UR22, UP1, UP2 ;  /* 0x0000001308087290 */ /* 0x000fe20008fe4416 */
[----:B------:R-:W-:Y:S01]  /*e6f0*/  IMAD.U32 R5, RZ, RZ, UR21 ;  /* 0x00000015ff057e24 */ /* 0x000fe2000f8e00ff */
[--C-:B------:R-:W-:Y:S01]  /*e700*/  SHF.R.S32.HI R5, RZ, 0x1f, R3.reuse ;  /* 0x0000001fff057819 */ /* 0x100fe20000011403 */
[----:B------:R-:W-:Y:S01]  /*e710*/  IMAD.MOV R7, RZ, RZ, -R3 ;  /* 0x000000ffff077224 */ /* 0x000fe200078e0a03 */
[----:B------:R-:W-:Y:S01]  /*e720*/  IADD3 R4, P0, P1, R3, UR12, R4 ;  /* 0x0000000c03047c10 */ /* 0x000fe2000f91e004 */
[----:B------:R-:W-:Y:S01]  /*e730*/  ULDC.64 UR10, c[0x0][UR18+0x210] ;  /* 0x00008400120a7abb */ /* 0x000fe20008000a00 */
[----:B------:R-:W-:Y:S01]  /*e740*/  ULDC.64 UR12, c[0x0][0xba8] ;  /* 0x0002ea00000c7ab9 */ /* 0x000fe20000000a00 */
[----:B------:R-:W-:Y:S01]  /*e750*/  IMAD R7, R9, R7, R6 ;  /* 0x0000000709077224 */ /* 0x000fe200078e0206 */
[----:B------:R-:W-:Y:S01]  /*e760*/  IADD3.X R5, R5, UR8, R10, P0, P1 ;  /* 0x0000000805057c10 */ /* 0x000fe200087e240a */
[----:B------:R-:W-:Y:S01]  /*e770*/  @!UP0 ULDC UR12, c[0x0][0xb50] ;  /* 0x0002d400000c8ab9 */ /* 0x000fe20000000800 */
[----:B------:R-:W-:Y:S01]  /*e780*/  @!UP0 ULDC UR13, c[0x0][0xb54] ;  /* 0x0002d500000d8ab9 */ /* 0x000fe20000000800 */
[C---:B------:R-:W-:Y:S01]  /*e790*/  IMAD R6, R7.reuse, UR11, RZ ;  /* 0x0000000b07067c24 */ /* 0x040fe2000f8e02ff */
[----:B------:R-:W-:Y:S01]  /*e7a0*/  SHF.R.S32.HI R3, RZ, 0x1f, R7 ;  /* 0x0000001fff037819 */ /* 0x000fe20000011407 */
[----:B------:R-:W-:-:S04]  /*e7b0*/  IMAD.WIDE.U32 R4, R7, UR10, R4 ;  /* 0x0000000a07047c25 */ /* 0x000fc8000f8e0004 */
[----:B------:R-:W-:Y:S01]  /*e7c0*/  IMAD R3, R3, UR10, R6 ;  /* 0x0000000a03037c24 */ /* 0x000fe2000f8e0206 */
[----:B------:R-:W-:-:S03]  /*e7d0*/  LEA R6, P0, R4, UR12, 0x2 ;  /* 0x0000000c04067c11 */ /* 0x000fc6000f8010ff */
[----:B------:R-:W-:-:S05]  /*e7e0*/  IMAD.IADD R3, R5, 0x1, R3 ;  /* 0x0000000105037824 */ /* 0x000fca00078e0203 */
[----:B------:R-:W-:Y:S01]  /*e7f0*/  LEA.HI.X R7, R4, UR13, R3, 0x2, P0 ;  /* 0x0000000d04077c11 */ /* 0x000fe200080f1403 */
[----:B------:R-:W-:-:S05]  /*e800*/  IMAD.MOV.U32 R3, RZ, RZ, -0x800000 ;  /* 0xff800000ff037424 */ /* 0x000fca00078e00ff */
[----:B------:R0:W-:Y:S02]  /*e810*/  STG.E desc[UR50][R6.64], R3 ;  /* 0x0000000306007986 */ /* 0x0001e4000c101932 */
.L_x_4480:
[----:B------:R-:W-:Y:S05]  /*e820*/  BSYNC B1 ;  /* 0x0000000000017941 */ /* 0x000fea0003800000 */
.L_x_4479:
[----:B------:R-:W-:-:S06]  /*e830*/  UISETP.GT.AND UP0, UPT, UR9, 0x1, UPT ;  /* 0x000000010900788c */ /* 0x000fcc000bf04270 */
[----:B------:R-:W-:-:S13]  /*e840*/  PLOP3.LUT P0, PT, PT, PT, UP0, 0x80, 0x0 ;  /* 0x000000000000781c */ /* 0x000fda0003f0f008 */
[----:B------:R-:W-:Y:S05]  /*e850*/  @P0 BRA `(.L_x_4475) ;  /* 0x00000008008c0947 */ /* 0x000fea0003800000 */
[----:B------:R-:W1:Y:S01]  /*e860*/  LDC R11, c[0x0][0xbe8] ;  /* 0x0002fa00ff0b7b82 */ /* 0x000e620000000800 */
[----:B0-----:R-:W-:Y:S01]  /*e870*/  SHF.R.S32.HI R3, RZ, 0x1f, R8 ;  /* 0x0000001fff037819 */ /* 0x001fe20000011408 */
[----:B------:R-:W-:Y:S01]  /*e880*/  ULDC UR14, c[0x0][0xac8] ;  /* 0x0002b200000e7ab9 */ /* 0x000fe20000000800 */
[----:B------:R-:W-:Y:S01]  /*e890*/  ULDC.64 UR12, c[0x0][0xaa0] ;  /* 0x0002a800000c7ab9 */ /* 0x000fe20000000a00 */
[----:B------:R-:W-:Y:S01]  /*e8a0*/  ISETP.GE.AND P1, PT, R187, UR14, PT ;  /* 0x0000000ebb007c0c */ /* 0x000fe2000bf26270 */
[----:B------:R-:W-:Y:S01]  /*e8b0*/  UIMAD UR10, UR22, UR12, URZ ;  /* 0x0000000c160a72a4 */ /* 0x000fe2000f8e023f */
[----:B------:R-:W-:Y:S01]  /*e8c0*/  LEA.HI R6, R3, R8, RZ, 0x3 ;  /* 0x0000000803067211 */ /* 0x000fe200078f18ff */
[----:B------:R-:W-:Y:S01]  /*e8d0*/  UIMAD.WIDE.U32 UR8, UR4, UR12, URZ ;  /* 0x0000000c040872a5 */ /* 0x000fe2000f8e003f */
[----:B------:R-:W-:Y:S01]  /*e8e0*/  SEL R4, RZ, 0xffffffff, P1 ;  /* 0xffffffffff047807 */ /* 0x000fe20000800000 */
[----:B------:R-:W-:Y:S01]  /*e8f0*/  UIMAD UR10, UR4, UR13, UR10 ;  /* 0x0000000d040a72a4 */ /* 0x000fe2000f8e020a */
[----:B------:R-:W-:Y:S01]  /*e900*/  LOP3.LUT R3, R6, 0xfffffff8, RZ, 0xc0, !PT ;  /* 0xfffffff806037812 */ /* 0x000fe200078ec0ff */
[C---:B------:R-:W-:Y:S01]  /*e910*/  VIADD R35, R2.reuse, 0xc0 ;  /* 0x000000c002237836 */ /* 0x040fe20000000000 */
[----:B------:R-:W-:Y:S01]  /*e920*/  ISETP.GE.AND P2, PT, R2, UR14, PT ;  /* 0x0000000e02007c0c */ /* 0x000fe2000bf46270 */
[----:B------:R-:W-:Y:S01]  /*e930*/  IMAD.SHL.U32 R4, R4, 0x2, RZ ;  /* 0x0000000204047824 */ /* 0x000fe200078e00ff */
[----:B------:R-:W-:Y:S01]  /*e940*/  SHF.R.S32.HI R13, RZ, 0x3, R6 ;  /* 0x00000003ff0d7819 */ /* 0x000fe20000011406 */
[----:B------:R-:W-:Y:S01]  /*e950*/  IMAD.IADD R8, R8, 0x1, -R3 ;  /* 0x0000000108087824 */ /* 0x000fe200078e0a03 */
[----:B------:R-:W-:Y:S01]  /*e960*/  SEL R3, RZ, 0x1, P2 ;  /* 0x00000001ff037807 */ /* 0x000fe20001000000 */
[----:B------:R-:W-:Y:S01]  /*e970*/  UIADD3 UR9, UR9, UR10, URZ ;  /* 0x0000000a09097290 */ /* 0x000fe2000fffe03f */
[----:B------:R-:W-:Y:S01]  /*e980*/  ISETP.GE.AND P1, PT, R186, UR14, PT ;  /* 0x0000000eba007c0c */ /* 0x000fe2000bf26270 */
[----:B------:R-:W-:Y:S01]  /*e990*/  ULDC.64 UR12, c[0x0][0xae8] ;  /* 0x0002ba00000c7ab9 */ /* 0x000fe20000000a00 */
[----:B------:R-:W-:Y:S01]  /*e9a0*/  LOP3.LUT R6, R4, 0x2, R3, 0xe2, !PT ;  /* 0x0000000204067812 */ /* 0x000fe200078ee203 */
[----:B------:R-:W-:Y:S01]  /*e9b0*/  IMAD R3, R8, 0x20, R13 ;  /* 0x0000002008037824 */ /* 0x000fe200078e020d */
[----:B------:R-:W-:Y:S01]  /*e9c0*/  SEL R4, RZ, 0xffffffff, P1 ;  /* 0xffffffffff047807 */ /* 0x000fe20000800000 */
[----:B------:R-:W-:Y:S01]  /*e9d0*/  UIMAD.WIDE.U32 UR8, UR44, UR12, UR8 ;  /* 0x0000000c2c0872a5 */ /* 0x000fe2000f8e0008 */
[----:B-1----:R-:W-:Y:S01]  /*e9e0*/  ISETP.NE.AND P0, PT, R11, 0x1, PT ;  /* 0x000000010b00780c */ /* 0x002fe20003f05270 */
[----:B------:R-:W-:Y:S01]  /*e9f0*/  VIADD R8, R3, UR45 ;  /* 0x0000002d03087c36 */ /* 0x000fe20008000000 */
[----:B------:R-:W-:Y:S01]  /*ea00*/  ISETP.GE.AND P1, PT, R35, UR14, PT ;  /* 0x0000000e23007c0c */ /* 0x000fe2000bf26270 */
[----:B------:R-:W-:Y:S01]  /*ea10*/  IMAD.SHL.U32 R9, R4, 0x4, RZ ;  /* 0x0000000404097824 */ /* 0x000fe200078e00ff */
[----:B------:R-:W-:Y:S01]  /*ea20*/  ULDC.64 UR10, c[0x0][0xaf0] ;  /* 0x0002bc00000a7ab9 */ /* 0x000fe20000000a00 */
[----:B------:R-:W-:Y:S01]  /*ea30*/  UIMAD UR9, UR44, UR13, UR9 ;  /* 0x0000000d2c0972a4 */ /* 0x000fe2000f8e0209 */
[----:B------:R-:W-:Y:S01]  /*ea40*/  IMAD.MOV.U32 R3, RZ, RZ, R8 ;  /* 0x000000ffff037224 */ /* 0x000fe200078e0008 */
[----:B------:R-:W-:Y:S01]  /*ea50*/  UIMAD UR42, UR42, UR10, URZ ;  /* 0x0000000a2a2a72a4 */ /* 0x000fe2000f8e023f */
[C---:B------:R-:W-:Y:S01]  /*ea60*/  VIADD R29, R2.reuse, 0x100 ;  /* 0x00000100021d7836 */ /* 0x040fe20000000000 */
[----:B------:R-:W-:Y:S01]  /*ea70*/  UIMAD.WIDE.U32 UR8, UR41, UR10, UR8 ;  /* 0x0000000a290872a5 */ /* 0x000fe2000f8e0008 */
[----:B------:R-:W-:Y:S01]  /*ea80*/  LOP3.LUT R6, R9, 0x4, R6, 0xe2, !PT ;  /* 0x0000000409067812 */ /* 0x000fe200078ee206 */
[----:B------:R-:W-:Y:S01]  /*ea90*/  UIMAD UR4, UR41, UR11, UR42 ;  /* 0x0000000b290472a4 */ /* 0x000fe2000f8e022a */
[C---:B------:R-:W-:Y:S01]  /*eaa0*/  VIADD R33, R2.reuse, 0x140 ;  /* 0x0000014002217836 */ /* 0x040fe20000000000 */
[----:B------:R-:W0:Y:S01]  /*eab0*/  @P0 LDC R5, c[0x0][0xbec] ;  /* 0x0002fb00ff050b82 */ /* 0x000e220000000800 */
[----:B------:R-:W-:Y:S01]  /*eac0*/  VIADD R31, R2, 0x180 ;  /* 0x00000180021f7836 */ /* 0x000fe20000000000 */
[----:B------:R-:W-:Y:S01]  /*ead0*/  UIADD3 UR4, UR9, UR4, URZ ;  /* 0x0000000409047290 */ /* 0x000fe2000fffe03f */
[----:B-----5:R-:W-:Y:S01]  /*eae0*/  IMAD R25, R0, R11, RZ ;  /* 0x0000000b00197224 */ /* 0x020fe200078e02ff */
[----:B------:R-:W-:Y:S01]  /*eaf0*/  BSSY B1, `(.L_x_4481) ;  /* 0x0000055000017945 */ /* 0x000fe20003800000 */
[----:B------:R-:W-:Y:S01]  /*eb00*/  VIADD R26, R13, UR45 ;  /* 0x0000002d0d1a7c36 */ /* 0x000fe20008000000 */
[----:B------:R-:W-:Y:S01]  /*eb10*/  SHF.R.S32.HI R37, RZ, 0x1f, R186 ;  /* 0x0000001fff257819 */ /* 0x000fe200000114ba */
[----:B------:R-:W-:Y:S01]  /*eb20*/  VIADD R27, R2, 0x1c0 ;  /* 0x000001c0021b7836 */ /* 0x000fe20000000000 */
[----:B------:R-:W1:Y:S01]  /*eb30*/  @P0 LDC R7, c[0x0][0xbf0] ;  /* 0x0002fc00ff070b82 */ /* 0x000e620000000800 */
[----:B------:R-:W-:-:S02]  /*eb40*/  SHF.R.S32.HI R28, RZ, 0x1f, R29 ;  /* 0x0000001fff1c7819 */ /* 0x000fc4000001141d */
[----:B------:R-:W-:Y:S02]  /*eb50*/  SHF.R.S32.HI R30, RZ, 0x1f, R31 ;  /* 0x0000001fff1e7819 */ /* 0x000fe4000001141f */
[----:B------:R-:W-:Y:S02]  /*eb60*/  SHF.R.S32.HI R32, RZ, 0x1f, R33 ;  /* 0x0000001fff207819 */ /* 0x000fe40000011421 */
[----:B------:R-:W-:Y:S02]  /*eb70*/  SHF.R.S32.HI R34, RZ, 0x1f, R35 ;  /* 0x0000001fff227819 */ /* 0x000fe40000011423 */
[----:B------:R-:W-:Y:S02]  /*eb80*/  SHF.R.S32.HI R36, RZ, 0x1f, R27 ;  /* 0x0000001fff247819 */ /* 0x000fe4000001141b */
[----:B------:R-:W-:Y:S01]  /*eb90*/  SHF.R.S32.HI R38, RZ, 0x1f, R187 ;  /* 0x0000001fff267819 */ /* 0x000fe200000114bb */
[----:B0-----:R-:W-:Y:S01]  /*eba0*/  @P0 IMAD.HI.U32 R4, R8, R5, RZ ;  /* 0x0000000508040227 */ /* 0x001fe200078e00ff */
[----:B------:R-:W-:-:S02]  /*ebb0*/  SEL R5, RZ, 0xffffffff, P1 ;  /* 0xffffffffff057807 */ /* 0x000fc40000800000 */
        /* <DEDUP_REMOVED lines=72> */
.L_x_4482:
[----:B------:R-:W-:Y:S05]  /*f040*/  BSYNC B1 ;  /* 0x0000000000017941 */ /* 0x000fea0003800000 */
.L_x_4481:
        /* <DEDUP_REMOVED lines=36> */
.L_x_4475:
[----:B------:R-:W-:Y:S05]  /*f290*/  BSYNC B0 ;  /* 0x0000000000007941 */ /* 0x000fea0003800000 */
.L_x_4468:
[----:B------:R-:W-:Y:S02]  /*f2a0*/  ULDC UR4, c[0x0][0xc3c] ;  /* 0x00030f0000047ab9 */ /* 0x000fe40000000800 */
[----:B------:R-:W-:-:S06]  /*f2b0*/  UISETP.GE.AND UP0, UPT, UR7, UR4, UPT ;  /* 0x000000040700728c */ /* 0x000fcc000bf06270 */
[----:B------:R-:W-:-:S13]  /*f2c0*/  PLOP3.LUT P0, PT, PT, PT, UP0, 0x80, 0x0 ;  /* 0x000000000000781c */ /* 0x000fda0003f0f008 */
[----:B------:R-:W-:Y:S05]  /*f2d0*/  @!P0 BRA `(.L_x_4483) ;  /* 0xffffff1c00f88947 */ /* 0x000fea000383ffff */
[----:B------:R-:W-:Y:S05]  /*f2e0*/  EXIT ;  /* 0x000000000000794d */ /* 0x000fea0003800000 */
.L_x_4413:
        /* <DEDUP_REMOVED lines=13> */
[----:B------:R-:W1:Y:S01]  /*f3c0*/  LDS.128 R24, [UR4+0x28cd0] ;  /* 0x028cd004ff187984 */ /* 0x000e620008000c00 */
[----:B------:R-:W-:Y:S06]  /*f3d0*/  BAR.ARV 0x4, 0x180 ;  /* 0x0106000000007b1d */ /* 0x000fec0000002000 */
[----:B------:R-:W-:Y:S05]  /*f3e0*/  BRA `(.L_x_4485) ;  /* 0x0000000c00907947 */ /* 0x000fea0003800000 */
.L_x_4484:
        /* <DEDUP_REMOVED lines=30> */
[----:B-1----:R-:W-:-:S04]  /*f5d0*/  SEL R2, R2, RZ, P4 ;  /* 0x000000ff02027207 */ /* 0x002fc80002000000 */
[----:B------:R-:W-:-:S05]  /*f5e0*/  IADD3 R2, R3, R2, RZ ;  /* 0x0000000203027210 */ /* 0x000fca0007ffe0ff */
        /* <DEDUP_REMOVED lines=11> */
.L_x_4488:
        /* <DEDUP_REMOVED lines=35> */
.L_x_4486:
        /* <DEDUP_REMOVED lines=13> */
.L_x_4489:
        /* <DEDUP_REMOVED lines=62> */
.L_x_4490:
        /* <DEDUP_REMOVED lines=61> */
.L_x_4491:
[----:B------:R-:W-:-:S05]  /*10150*/  LOP3.LUT R25, RZ, R2, RZ, 0x33, !PT ;  /* 0x00000002ff197212 */ /* 0x000fca00078e33ff */
[----:B------:R-:W-:Y:S01]  /*10160*/  IMAD.IADD R25, R6, 0x1, R25 ;  /* 0x0000000106197824 */ /* 0x000fe200078e0219 */
[----:B------:R-:W-:Y:S06]  /*10170*/  BRA `(.L_x_4492) ;  /* 0x0000000000147947 */ /* 0x000fec0003800000 */
.L_x_4487:
[----:B------:R-:W-:Y:S01]  /*10180*/  ULDC UR4, c[0x0][0xc3c] ;  /* 0x00030f0000047ab9 */ /* 0x000fe20000000800 */
[----:B------:R-:W-:Y:S02]  /*10190*/  IMAD.MOV.U32 R25, RZ, RZ, RZ ;  /* 0x000000ffff197224 */ /* 0x000fe400078e00ff */
[----:B------:R-:W-:Y:S02]  /*101a0*/  IMAD.U32 R24, RZ, RZ, UR6 ;  /* 0x00000006ff187e24 */ /* 0x000fe4000f8e00ff */
[----:B------:R-:W-:Y:S02]  /*101b0*/  IMAD.MOV.U32 R26, RZ, RZ, RZ ;  /* 0x000000ffff1a7224 */ /* 0x000fe400078e00ff */
[----:B------:R-:W-:-:S07]  /*101c0*/  IMAD.U32 R27, RZ, RZ, UR4 ;  /* 0x00000004ff1b7e24 */ /* 0x000fce000f8e00ff */
.L_x_4492:
[----:B------:R-:W-:-:S13]  /*101d0*/  ISETP.NE.AND P0, PT, R7, RZ, PT ;  /* 0x000000ff0700720c */ /* 0x000fda0003f05270 */
[----:B------:R-:W0:Y:S01]  /*101e0*/  @!P0 S2R R3, SR_CgaCtaId ;  /* 0x0000000000038919 */ /* 0x000e220000008800 */
[----:B------:R-:W-:-:S04]  /*101f0*/  @!P0 MOV R2, 0x400 ;  /* 0x0000040000028802 */ /* 0x000fc80000000f00 */
[----:B0-----:R-:W-:-:S05]  /*10200*/  @!P0 LEA R2, R3, R2, 0x18 ;  /* 0x0000000203028211 */ /* 0x001fca00078ec0ff */
[----:B------:R0:W-:Y:S01]  /*10210*/  @!P0 STS.128 [R2+0x28cd0], R24 ;  /* 0x028cd01802008388 */ /* 0x0001e20000000c00 */
[----:B------:R-:W-:Y:S06]  /*10220*/  BAR.ARV 0x5, 0x180 ;  /* 0x0146000000007b1d */ /* 0x000fec0000002000 */
.L_x_4485:
[----:B------:R2:W-:Y:S01]  /*10230*/  STL [R1+0x20], RZ ;  /* 0x000020ff01007387 */ /* 0x0005e20000100800 */
[----:B------:R-:W-:Y:S01]  /*10240*/  ULDC UR4, c[0x0][0xc3c] ;  /* 0x00030f0000047ab9 */ /* 0x000fe20000000800 */
[----:B------:R-:W-:Y:S01]  /*10250*/  IMAD.MOV.U32 R22, RZ, RZ, 0x1 ;  /* 0x00000001ff167424 */ /* 0x000fe200078e00ff */
[----:B-1----:R-:W-:Y:S01]  /*10260*/  ISETP.GE.AND P0, PT, R27, UR4, PT ;  /* 0x000000041b007c0c */ /* 0x002fe2000bf06270 */
[----:B------:R-:W-:-:S12]  /*10270*/  IMAD.MOV.U32 R18, RZ, RZ, RZ ;  /* 0x000000ffff127224 */ /* 0x000fd800078e00ff */
[----:B--2---:R-:W-:Y:S05]  /*10280*/  @P0 BRA `(.L_x_4493) ;  /* 0x0000004c00f80947 */ /* 0x004fea0003800000 */
[----:B------:R-:W1:Y:S01]  /*10290*/  S2UR UR5, SR_CgaCtaId ;  /* 0x00000000000579c3 */ /* 0x000e620000008800 */
[C---:B0-----:R-:W-:Y:S01]  /*102a0*/  IMAD.SHL.U32 R2, R0.reuse, 0x8, RZ ;  /* 0x0000000800027824 */ /* 0x041fe200078e00ff */
        /* <DEDUP_REMOVED lines=18> */
[----:B-1----:R-:W-:Y:S01]  /*103d0*/  ULEA UR4, UR5, UR4, 0x18 ;  /* 0x0000000405047291 */ /* 0x002fe2000f8ec03f */
[C---:B------:R-:W-:Y:S02]  /*103e0*/  LOP3.LUT R2, R0.reuse, 0x100, RZ, 0xfc, !PT ;  /* 0x0000010000027812 */ /* 0x040fe400078efcff */
[C---:B------:R-:W-:Y:S02]  /*103f0*/  LOP3.LUT R4, R0.reuse, 0x140, RZ, 0xfc, !PT ;  /* 0x0000014000047812 */ /* 0x040fe400078efcff */
[C---:B------:R-:W-:Y:S01]  /*10400*/  LOP3.LUT R3, R0.reuse, 0x180, RZ, 0xfc, !PT ;  /* 0x0000018000037812 */ /* 0x040fe200078efcff */
[----:B------:R-:W-:Y:S01]  /*10410*/  IMAD.U32 R17, RZ, RZ, UR4 ;  /* 0x00000004ff117e24 */ /* 0x000fe2000f8e00ff */
[----:B------:R-:W-:-:S03]  /*10420*/  LOP3.LUT R2, R0, 0x1c0, RZ, 0xfc, !PT ;  /* 0x000001c000027812 */ /* 0x000fc600078efcff */
[----:B------:R-:W-:-:S05]  /*10430*/  IMAD R0, R33, 0x2, R17 ;  /* 0x0000000221007824 */ /* 0x000fca00078e0211 */
[----:B------:R0:W-:Y:S02]  /*10440*/  STL [R1+0x28], R0 ;  /* 0x0000280001007387 */ /* 0x0001e40000100800 */
.L_x_4556:
[----:B-1----:R-:W1:Y:S02]  /*10450*/  LDC.64 R2, c[0x0][0xc88] ;  /* 0x00032200ff027b82 */ /* 0x002e640000000a00 */
[----:B-1----:R-:W-:-:S05]  /*10460*/  IMAD.WIDE R2, R27, 0x4, R2 ;  /* 0x000000041b027825 */ /* 0x002fca00078e0202 */
[----:B------:R-:W0:Y:S01]  /*10470*/  LDG.E R29, desc[UR50][R2.64] ;  /* 0x00000032021d7981 */ /* 0x000e22000c1e1900 */
[----:B------:R-:W-:Y:S05]  /*10480*/  YIELD ;  /* 0x0000000000007946 */ /* 0x000fea0003800000 */
[----:B------:R-:W-:Y:S01]  /*10490*/  ULDC.64 UR4, c[0x0][0xa28] ;  /* 0x00028a0000047ab9 */ /* 0x000fe20000000a00 */
[----:B------:R-:W-:Y:S01]  /*104a0*/  IMAD.MOV.U32 R31, RZ, RZ, RZ ;  /* 0x000000ffff1f7224 */ /* 0x000fe200078e00ff */
[----:B------:R-:W-:Y:S01]  /*104b0*/  ISETP.NE.U32.AND P0, PT, RZ, UR4, PT ;  /* 0x00000004ff007c0c */ /* 0x000fe2000bf05070 */
[----:B------:R-:W-:-:S03]  /*104c0*/  ULDC.64 UR6, c[0x0][0xa18] ;  /* 0x0002860000067ab9 */ /* 0x000fc60000000a00 */
[----:B------:R-:W-:Y:S01]  /*104d0*/  ISETP.NE.AND.EX P0, PT, RZ, UR5, PT, P0 ;  /* 0x00000005ff007c0c */ /* 0x000fe2000bf05300 */
[----:B------:R-:W-:Y:S01]  /*104e0*/  IMAD.MOV.U32 R37, RZ, RZ, RZ ;  /* 0x000000ffff257224 */ /* 0x000fe200078e00ff */
[----:B0-----:R-:W-:-:S11]  /*104f0*/  SHF.R.S32.HI R0, RZ, 0x1f, R29 ;  /* 0x0000001fff007819 */ /* 0x001fd6000001141d */
        /* <DEDUP_REMOVED lines=37> */
.L_x_4494:
        /* <DEDUP_REMOVED lines=9> */
.L_x_4495:
        /* <DEDUP_REMOVED lines=9> */
.L_x_4496:
[----:B------:R-:W3:Y:S01]  /*10870*/  LDL R4, [R1+0x4] ;  /* 0x0000040001047983 */ /* 0x000ee20000100800 */
[----:B012---:R-:W0:Y:S01]  /*10880*/  LDC R0, c[0x0][0x448] ;  /* 0x00011200ff007b82 */ /* 0x007e220000000800 */
[----:B-----5:R-:W-:Y:S01]  /*10890*/  IMAD.IADD R28, R28, 0x1, -R31 ;  /* 0x000000011c1c7824 */ /* 0x020fe200078e0a1f */
[----:B------:R-:W-:Y:S01]  /*108a0*/  LOP3.LUT R16, R16, 0xfffffdff, RZ, 0xc0, !PT ;  /* 0xfffffdff10107812 */ /* 0x000fe200078ec0ff */
[----:B------:R-:W-:Y:S01]  /*108b0*/  BSSY B0, `(.L_x_4497) ;  /* 0x0000037000007945 */ /* 0x000fe20003800000 */
[----:B0-----:R-:W-:Y:S01]  /*108c0*/  ISETP.NE.AND P0, PT, R0, 0x1, PT ;  /* 0x000000010000780c */ /* 0x001fe20003f05270 */
[----:B------:R-:W-:-:S04]  /*108d0*/  IMAD.SHL.U32 R0, R25, 0x40, RZ ;  /* 0x0000004019007824 */ /* 0x000fc800078e00ff */
[----:B------:R-:W-:-:S08]  /*108e0*/  VIADD R0, R0, 0x3f ;  /* 0x0000003f00007836 */ /* 0x000fd00000000000 */
[----:B------:R-:W0:Y:S01]  /*108f0*/  @P0 LDC R3, c[0x0][0x44c] ;  /* 0x00011300ff030b82 */ /* 0x000e220000000800 */
[----:B------:R-:W-:-:S07]  /*10900*/  @P0 LOP3.LUT R16, R16, 0x200, RZ, 0xfc, !PT ;  /* 0x0000020010100812 */ /* 0x000fce00078efcff */
[----:B------:R-:W1:Y:S01]  /*10910*/  @P0 LDC R2, c[0x0][0x450] ;  /* 0x00011400ff020b82 */ /* 0x000e620000000800 */
[----:B0-----:R-:W-:-:S05]  /*10920*/  @P0 IMAD.HI.U32 R3, R0, R3, RZ ;  /* 0x0000000300030227 */ /* 0x001fca00078e00ff */
[----:B-1----:R-:W-:Y:S01]  /*10930*/  @P0 SHF.R.U32.HI R0, RZ, R2, R3 ;  /* 0x00000002ff000219 */ /* 0x002fe20000011603 */
[C---:B------:R-:W-:Y:S01]  /*10940*/  VIADD R2, R28.reuse, 0x3f ;  /* 0x0000003f1c027836 */ /* 0x040fe20000000000 */
[----:B---3--:R-:W-:-:S05]  /*10950*/  IADD3 R3, R28, 0x40, -R4 ;  /* 0x000000401c037810 */ /* 0x008fca0007ffe804 */
[----:B------:R-:W-:-:S05]  /*10960*/  IMAD.IADD R0, R3, 0x1, R0 ;  /* 0x0000000103007824 */ /* 0x000fca00078e0200 */
[----:B------:R-:W-:-:S04]  /*10970*/  SHF.R.S32.HI R3, RZ, 0x1f, R0 ;  /* 0x0000001fff037819 */ /* 0x000fc80000011400 */
[----:B------:R-:W-:Y:S02]  /*10980*/  LEA.HI R0, R3, R0, RZ, 0x6 ;  /* 0x0000000003007211 */ /* 0x000fe400078f30ff */
[----:B------:R-:W-:Y:S02]  /*10990*/  SHF.R.S32.HI R3, RZ, 0x1f, R2 ;  /* 0x0000001fff037819 */ /* 0x000fe40000011402 */
[----:B------:R-:W-:Y:S02]  /*109a0*/  SHF.R.S32.HI R0, RZ, 0x6, R0 ;  /* 0x00000006ff007819 */ /* 0x000fe40000011400 */
[----:B------:R-:W-:Y:S02]  /*109b0*/  LEA.HI R3, R3, R2, RZ, 0x6 ;  /* 0x0000000203037211 */ /* 0x000fe400078f30ff */
[----:B------:R-:W-:Y:S02]  /*109c0*/  LOP3.LUT R2, R26, 0xff000000, RZ, 0xc0, !PT ;  /* 0xff0000001a027812 */ /* 0x000fe400078ec0ff */
[----:B------:R-:W-:-:S02]  /*109d0*/  SHF.R.S32.HI R3, RZ, 0x6, R3 ;  /* 0x00000006ff037819 */ /* 0x000fc40000011403 */
[----:B------:R-:W-:Y:S02]  /*109e0*/  SHF.R.U32.HI R2, RZ, 0x8, R2 ;  /* 0x00000008ff027819 */ /* 0x000fe40000011602 */
[----:B------:R-:W-:Y:S02]  /*109f0*/  VIMNMX R0, R3, R0, PT ;  /* 0x0000000003007248 */ /* 0x000fe40003fe0100 */
[----:B------:R-:W-:Y:S02]  /*10a00*/  LOP3.LUT R3, R26, 0xff0000, RZ, 0xc0, !PT ;  /* 0x00ff00001a037812 */ /* 0x000fe400078ec0ff */
[----:B------:R-:W-:Y:S02]  /*10a10*/  ISETP.GE.AND P0, PT, R0, 0x1, PT ;  /* 0x000000010000780c */ /* 0x000fe40003f06270 */
[----:B------:R-:W-:Y:S01]  /*10a20*/  LEA.HI R4, R3, R2, RZ, 0x10 ;  /* 0x0000000203047211 */ /* 0x000fe200078f80ff */
[----:B------:R-:W-:-:S10]  /*10a30*/  IMAD.MOV.U32 R2, RZ, RZ, RZ ;  /* 0x000000ffff027224 */ /* 0x000fd400078e00ff */
[----:B------:R-:W-:Y:S05]  /*10a40*/  @!P0 BRA `(.L_x_4498) ;  /* 0x0000000000748947 */ /* 0x000fea0003800000 */
        /* <DEDUP_REMOVED lines=29> */
.L_x_4498:
[----:B------:R-:W-:Y:S05]  /*10c20*/  BSYNC B0 ;  /* 0x0000000000007941 */ /* 0x000fea0003800000 */
.L_x_4497:
        /* <DEDUP_REMOVED lines=24> */
.L_x_4500:
        /* <DEDUP_REMOVED lines=20> */
.L_x_4503:
[----:B------:R-:W-:Y:S05]  /*10ef0*/  BSYNC B6 ;  /* 0x0000000000067941 */ /* 0x000fea0003800000 */
.L_x_4502:
        /* <DEDUP_REMOVED lines=20> */
.L_x_4506:
        /* <DEDUP_REMOVED lines=15> */
.L_x_4505:
[----:B------:R-:W-:Y:S05]  /*11130*/  BSYNC B6 ;  /* 0x0000000000067941 */ /* 0x000fea0003800000 */
.L_x_4504:
[----:B------:R-:W0:Y:S01]  /*11140*/  S2R R34, SR_TID.X ;  /* 0x0000000000227919 */ /* 0x000e220000002100 */
[----:B------:R-:W-:Y:S01]  /*11150*/  ULDC.64 UR4, c[0x0][0x9f8] ;  /* 0x00027e0000047ab9 */ /* 0x000fe20000000a00 */
[----:B------:R-:W1:Y:S01]  /*11160*/  LDC R20, c[0x0][0x430] ;  /* 0x00010c00ff147b82 */ /* 0x000e620000000800 */
[----:B------:R-:W-:-:S04]  /*11170*/  ISETP.NE.U32.AND P0, PT, RZ, UR4, PT ;  /* 0x00000004ff007c0c */ /* 0x000fc8000bf05070 */
[----:B------:R-:W-:Y:S01]  /*11180*/  ISETP.NE.AND.EX P0, PT, RZ, UR5, PT, P0 ;  /* 0x00000005ff007c0c */ /* 0x000fe2000bf05300 */
[----:B------:R-:W2:-:S12]  /*11190*/  S2R R21, SR_TID.X ;  /* 0x0000000000157919 */ /* 0x000e980000002100 */
[----:B------:R-:W-:Y:S01]  /*111a0*/  @P0 IADD3 R2, P1, R19, UR4, RZ ;  /* 0x0000000413020c10 */ /* 0x000fe2000ff3e0ff */
[----:B------:R-:W-:-:S03]  /*111b0*/  ULDC UR4, c[0x0][0x320] ;  /* 0x0000c80000047ab9 */ /* 0x000fc60000000800 */
[----:B------:R-:W-:-:S05]  /*111c0*/  @P0 IADD3.X R3, R32, UR5, RZ, P1, !PT ;  /* 0x0000000520030c10 */ /* 0x000fca0008ffe4ff */
[----:B------:R3:W5:Y:S01]  /*111d0*/  @P0 LDG.E R23, desc[UR50][R2.64] ;  /* 0x0000003202170981 */ /* 0x000762000c1e1900 */
[----:B------:R-:W-:Y:S01]  /*111e0*/  LOP3.LUT R16, R16, 0xffffffbf, RZ, 0xc0, !PT ;  /* 0xffffffbf10107812 */ /* 0x000fe200078ec0ff */
[----:B------:R-:W-:Y:S01]  /*111f0*/  UMOV UR5, 0xffffffff ;  /* 0xffffffff00057882 */ /* 0x000fe20000000000 */
[----:B0-----:R-:W-:-:S05]  /*11200*/  IMAD.SHL.U32 R34, R34, 0x8, RZ ;  /* 0x0000000822227824 */ /* 0x001fca00078e00ff */
[----:B------:R-:W-:Y:S01]  /*11210*/  LOP3.LUT R34, R34, 0x38, RZ, 0xc0, !PT ;  /* 0x0000003822227812 */ /* 0x000fe200078ec0ff */
[----:B--2---:R-:W-:-:S03]  /*11220*/  IMAD.SHL.U32 R21, R21, 0x8, RZ ;  /* 0x0000000815157824 */ /* 0x004fc600078e00ff */
[C---:B------:R-:W-:Y:S02]  /*11230*/  LOP3.LUT R0, R34.reuse, 0x40, RZ, 0xfc, !PT ;  /* 0x0000004022007812 */ /* 0x040fe400078efcff */
[----:B------:R-:W-:Y:S02]  /*11240*/  LOP3.LUT R4, R34, 0x180, RZ, 0xfc, !PT ;  /* 0x0000018022047812 */ /* 0x000fe400078efcff */
[----:B------:R-:W-:Y:S02]  /*11250*/  ISETP.GE.AND P3, PT, R0, UR4, PT ;  /* 0x0000000400007c0c */ /* 0x000fe4000bf66270 */
[----:B------:R-:W0:Y:S01]  /*11260*/  S2R R0, SR_TID.X ;  /* 0x0000000000007919 */ /* 0x000e220000002100 */
[----:B------:R-:W-:Y:S02]  /*11270*/  LOP3.LUT R34, R34, 0x1c0, RZ, 0xfc, !PT ;  /* 0x000001c022227812 */ /* 0x000fe400078efcff */
[----:B------:R-:W-:Y:S02]  /*11280*/  LOP3.LUT R21, R21, 0x38, RZ, 0xc0, !PT ;  /* 0x0000003815157812 */ /* 0x000fe400078ec0ff */
[----:B------:R-:W-:-:S02]  /*11290*/  ISETP.GE.AND P0, PT, R34, UR4, PT ;  /* 0x0000000422007c0c */ /* 0x000fc4000bf06270 */
[----:B------:R-:W2:Y:S01]  /*112a0*/  S2R R34, SR_TID.X ;  /* 0x0000000000227919 */ /* 0x000ea20000002100 */
[----:B------:R-:W-:Y:S02]  /*112b0*/  ISETP.GE.AND P2, PT, R21, UR4, PT ;  /* 0x0000000415007c0c */ /* 0x000fe4000bf46270 */
[----:B------:R-:W-:Y:S02]  /*112c0*/  ISETP.GE.AND P1, PT, R4, UR4, PT ;  /* 0x0000000404007c0c */ /* 0x000fe4000bf26270 */
[----:B------:R-:W-:Y:S02]  /*112d0*/  @P3 LOP3.LUT R16, R16, 0x40, RZ, 0xfc, !PT ;  /* 0x0000004010103812 */ /* 0x000fe400078efcff */
[----:B------:R-:W-:Y:S02]  /*112e0*/  SEL R7, RZ, 0x40, P1 ;  /* 0x00000040ff077807 */ /* 0x000fe40000800000 */
[----:B------:R-:W-:Y:S02]  /*112f0*/  LOP3.LUT R16, R16, 0xffffff7f, RZ, 0xc0, !PT ;  /* 0xffffff7f10107812 */ /* 0x000fe400078ec0ff */
[----:B------:R-:W-:-:S03]  /*11300*/  SEL R8, RZ, 0x80, P0 ;  /* 0x00000080ff087807 */ /* 0x000fc60000000000 */
[----:B------:R-:W-:-:S04]  /*11310*/  @P2 LOP3.LUT R16, R16, 0x80, RZ, 0xfc, !PT ;  /* 0x0000008010102812 */ /* 0x000fc800078efcff */
[----:B------:R-:W-:Y:S01]  /*11320*/  LOP3.LUT R16, R16, 0xffffffdf, RZ, 0xc0, !PT ;  /* 0xffffffdf10107812 */ /* 0x000fe200078ec0ff */
[----:B0-----:R-:W-:-:S05]  /*11330*/  IMAD.SHL.U32 R0, R0, 0x8, RZ ;  /* 0x0000000800007824 */ /* 0x001fca00078e00ff */
[----:B------:R-:W-:Y:S01]  /*11340*/  LOP3.LUT R0, R0, 0x38, RZ, 0xc0, !PT ;  /* 0x0000003800007812 */ /* 0x000fe200078ec0ff */
[----:B--2---:R-:W-:-:S03]  /*11350*/  IMAD.SHL.U32 R34, R34, 0x8, RZ ;  /* 0x0000000822227824 */ /* 0x004fc600078e00ff */
[----:B------:R-:W-:Y:S02]  /*11360*/  LOP3.LUT R0, R0, 0x80, RZ, 0xfc, !PT ;  /* 0x0000008000007812 */ /* 0x000fe400078efcff */
[----:B------:R-:W-:Y:S02]  /*11370*/  LOP3.LUT R34, R34, 0x38, RZ, 0xc0, !PT ;  /* 0x0000003822227812 */ /* 0x000fe400078ec0ff */
[----:B------:R-:W-:Y:S02]  /*11380*/  ISETP.GE.AND P5, PT, R0, UR4, PT ;  /* 0x0000000400007c0c */ /* 0x000fe4000bfa6270 */
[----:B------:R-:W-:Y:S02]  /*11390*/  LOP3.LUT R34, R34, 0xc0, RZ, 0xfc, !PT ;  /* 0x000000c022227812 */ /* 0x000fe400078efcff */
[----:B------:R-:W-:Y:S02]  /*113a0*/  LEA R0, R35, 0xffffffc0, 0x6 ;  /* 0xffffffc023007811 */ /* 0x000fe400078e30ff */
        /* <DEDUP_REMOVED lines=12> */
[----:B-1-3--:R-:W-:Y:S06]  /*11470*/  BRA.DIV UR5, `(.L_x_4507) ;  /* 0x0000004605347947 */ /* 0x00afec000b800000 */
.L_x_4574:
        /* <DEDUP_REMOVED lines=56> */
.L_x_4508:
[----:B------:R-:W-:Y:S01]  /*11800*/  IADD3 R28, -R36, R28, -R0 ;  /* 0x0000001c241c7210 */ /* 0x000fe20007ffe900 */
[----:B------:R-:W-:Y:S01]  /*11810*/  IMAD R19, R18, 0x8, R17 ;  /* 0x0000000812137824 */ /* 0x000fe200078e0211 */
[----:B------:R-:W-:Y:S01]  /*11820*/  SHF.L.U32 R0, R22, 0x1f, RZ ;  /* 0x0000001f16007819 */ /* 0x000fe200000006ff */
[----:B------:R-:W-:Y:S03]  /*11830*/  BSSY B0, `(.L_x_4509) ;  /* 0x0000003000007945 */ /* 0x000fe60003800000 */
[----:B------:R-:W0:Y:S02]  /*11840*/  SYNCS.PHASECHK.TRANS64.TRYWAIT P0, [R19+URZ+0x28c40], R0 ;  /* 0x028c4000130075a7 */ /* 0x000e24000800017f */
[----:B0-----:R-:W-:Y:S05]  /*11850*/  @!P0 BRA `(.L_x_4510) ;  /* 0x0000004000708947 */ /* 0x001fea0003800000 */
.L_x_4575:
[----:B------:R-:W-:Y:S05]  /*11860*/  BSYNC B0 ;  /* 0x0000000000007941 */ /* 0x000fea0003800000 */
.L_x_4509:
        /* <DEDUP_REMOVED lines=63> */
.L_x_4585:
        /* <DEDUP_REMOVED lines=10> */
.L_x_4512:
        /* <DEDUP_REMOVED lines=11> */
.L_x_4513:
        /* <DEDUP_REMOVED lines=39> */
.L_x_4515:
[----:B------:R-:W-:Y:S05]  /*12020*/  BSYNC B6 ;  /* 0x0000000000067941 */ /* 0x000fea0003800000 */
.L_x_4514:
        /* <DEDUP_REMOVED lines=28> */
[----:B--2---:R-:W-:Y:S02]  /*121f0*/  @P6 SHF.R.U32.HI R4, RZ, R0, R6 ;  /* 0x00000000ff046219 */ /* 0x004fe40000011606 */
        /* <DEDUP_REMOVED lines=49> */
[----:B0-----:R-:W-:-:S04]  /*12510*/  @!P0 LEA R3, P2, R8, R3, 0x1 ;  /* 0x0000000308038211 */ /* 0x001fc800078408ff */
[----:B-1----:R-:W-:-:S04]  /*12520*/  @!P0 IADD3.X R2, RZ, R2, RZ, P2, !PT ;  /* 0x00000002ff028210 */ /* 0x002fc800017fe4ff */
[----:B------:R-:W-:-:S04]  /*12530*/  @!P0 LOP3.LUT R3, R3, R2, RZ, 0x3c, !PT ;  /* 0x0000000203038212 */ /* 0x000fc800078e3cff */
[----:B------:R-:W-:-:S04]  /*12540*/  @!P0 LOP3.LUT R2, R3, R2, RZ, 0x3c, !PT ;  /* 0x0000000203028212 */ /* 0x000fc800078e3cff */
[----:B------:R-:W-:-:S05]  /*12550*/  @!P0 LOP3.LUT R3, R3, R2, RZ, 0x3c, !PT ;  /* 0x0000000203038212 */ /* 0x000fca00078e3cff */
[----:B--2---:R0:W-:Y:S02]  /*12560*/  @!P0 LDGSTS.E.BYPASS.LTC128B.128 [R7+0x21400], desc[UR50][R2.64], !P1 ;  /* 0x2140000002078fae */ /* 0x0041e4000c901d72 */
.L_x_4594:
        /* <DEDUP_REMOVED lines=10> */
.L_x_4517:
        /* <DEDUP_REMOVED lines=18> */
.L_x_4595:
[----:B------:R-:W-:Y:S05]  /*12730*/  BSYNC B0 ;  /* 0x0000000000007941 */ /* 0x000fea0003800000 */
.L_x_4518:
[----:B------:R-:W-:-:S05]  /*12740*/  IMAD.U32 R2, RZ, RZ, UR36 ;  /* 0x00000024ff027e24 */ /* 0x000fca000f8e00ff */
[----:B------:R-:W-:-:S13]  /*12750*/  ISETP.NE.AND P0, PT, R2, 0x3, PT ;  /* 0x000000030200780c */ /* 0x000fda0003f05270 */
[----:B------:R-:W-:Y:S05]  /*12760*/  @!P0 BRA `(.L_x_4520) ;  /* 0x0000000000048947 */ /* 0x000fea0003800000 */
[----:B------:R-:W-:Y:S01]  /*12770*/  BPT.TRAP 0x1 ;  /* 0x000000040000795c */ /* 0x000fe20000300000 */
.L_x_4520:
[----:B0-----:R-:W-:Y:S01]  /*12780*/  SHF.L.U32 R0, R22, 0x1f, RZ ;  /* 0x0000001f16007819 */ /* 0x001fe200000006ff */
[----:B------:R-:W-:Y:S03]  /*12790*/  BSSY B0, `(.L_x_4521) ;  /* 0x0000003000007945 */ /* 0x000fe60003800000 */
[----:B------:R-:W0:Y:S02]  /*127a0*/  SYNCS.PHASECHK.TRANS64.TRYWAIT P0, [R19+URZ+0x28c60], R0 ;  /* 0x028c6000130075a7 */ /* 0x000e24000800017f */
[----:B0-----:R-:W-:Y:S05]  /*127b0*/  @!P0 BRA `(.L_x_4522) ;  /* 0x0000003c00548947 */ /* 0x001fea0003800000 */
.L_x_4596:
[----:B------:R-:W-:Y:S05]  /*127c0*/  BSYNC B0 ;  /* 0x0000000000007941 */ /* 0x000fea0003800000 */
.L_x_4521:
        /* <DEDUP_REMOVED lines=109> */
.L_x_4606:
        /* <DEDUP_REMOVED lines=34> */
.L_x_4524:
        /* <DEDUP_REMOVED lines=11> */
.L_x_4525:
        /* <DEDUP_REMOVED lines=12> */
.L_x_4540:
        /* <DEDUP_REMOVED lines=41> */
.L_x_4528:
[----:B------:R-:W-:Y:S01]  /*134c0*/  IMAD R6, R18, 0x8, R17 ;  /* 0x0000000812067824 */ /* 0x000fe200078e0211 */
[----:B------:R-:W-:Y:S01]  /*134d0*/  SHF.L.U32 R19, R22, 0x1f, RZ ;  /* 0x0000001f16137819 */ /* 0x000fe200000006ff */
[----:B------:R-:W-:Y:S01]  /*134e0*/  BSSY B1, `(.L_x_4529) ;  /* 0x0000004000017945 */ /* 0x000fe20003800000 */
[----:B------:R-:W-:Y:S02]  /*134f0*/  SHF.R.S32.HI R9, RZ, 0x1f, R5 ;  /* 0x0000001fff097819 */ /* 0x000fe40000011405 */
[----:B------:R-:W0:Y:S02]  /*13500*/  SYNCS.PHASECHK.TRANS64.TRYWAIT P0, [R6+URZ+0x28c40], R19 ;  /* 0x028c4013060075a7 */ /* 0x000e24000800017f */
[----:B0-----:R-:W-:Y:S05]  /*13510*/  @!P0 BRA `(.L_x_4530) ;  /* 0x00000038003c8947 */ /* 0x001fea0003800000 */
.L_x_4607:
[----:B------:R-:W-:Y:S05]  /*13520*/  BSYNC B1 ;  /* 0x0000000000017941 */ /* 0x000fea0003800000 */
.L_x_4529:
        /* <DEDUP_REMOVED lines=40> */
.L_x_4617:
        /* <DEDUP_REMOVED lines=8> */
.L_x_4532:
        /* <DEDUP_REMOVED lines=11> */
.L_x_4533:
[----:B------:R2:W-:Y:S01]  /*138e0*/  SYNCS.ARRIVE.TRANS64.A1T0 RZ, [R6+URZ+0x28c30], RZ ;  /* 0x028c30ff06ff79a7 */ /* 0x0005e2000810003f */
[----:B------:R-:W-:Y:S05]  /*138f0*/  @!P2 BRA `(.L_x_4534) ;  /* 0x000000000004a947 */ /* 0x000fea0003800000 */
[----:B------:R-:W-:Y:S01]  /*13900*/  BPT.TRAP 0x1 ;  /* 0x000000040000795c */ /* 0x000fe20000300000 */
.L_x_4534:
[----:B------:R-:W3:Y:S01]  /*13910*/  SYNCS.PHASECHK.TRANS64.TRYWAIT P0, [R6+URZ+0x28c60], R19 ;  /* 0x028c6013060075a7 */ /* 0x000ee2000800017f */
[----:B------:R-:W-:Y:S04]  /*13920*/  BSSY B1, `(.L_x_4535) ;  /* 0x0000002000017945 */ /* 0x000fe80003800000 */
[----:B---3--:R-:W-:Y:S05]  /*13930*/  @!P0 BRA `(.L_x_4536) ;  /* 0x0000003800648947 */ /* 0x008fea0003800000 */
.L_x_4618:
[----:B------:R-:W-:Y:S05]  /*13940*/  BSYNC B1 ;  /* 0x0000000000017941 */ /* 0x000fea0003800000 */
.L_x_4535:
        /* <DEDUP_REMOVED lines=79> */
.L_x_4628:
        /* <DEDUP_REMOVED lines=25> */
.L_x_4538:
        /* <DEDUP_REMOVED lines=11> */
.L_x_4539:
[----:B------:R3:W-:Y:S01]  /*14080*/  SYNCS.ARRIVE.TRANS64.A1T0 RZ, [R6+URZ+0x28c50], RZ ;  /* 0x028c50ff06ff79a7 */ /* 0x0007e2000810003f */
[----:B------:R-:W-:Y:S05]  /*14090*/  @P3 BRA `(.L_x_4540) ;  /* 0xfffffff000643947 */ /* 0x000fea000383ffff */
.L_x_4527:
[----:B------:R-:W-:Y:S05]  /*140a0*/  BSYNC B0 ;  /* 0x0000000000007941 */ /* 0x000fea0003800000 */
.L_x_4526:
        /* <DEDUP_REMOVED lines=21> */
.L_x_4542:
[----:B------:R-:W-:Y:S05]  /*14200*/  BSYNC B0 ;  /* 0x0000000000007941 */ /* 0x000fea0003800000 */
.L_x_4541:
[----:B------:R-:W-:-:S07]  /*14210*/  SEL R18, R18, RZ, P0 ;  /* 0x000000ff12127207 */ /* 0x000fce0000000000 */
.L_x_4501:
[----:B------:R-:W-:Y:S05]  /*14220*/  BSYNC B7 ;  /* 0x0000000000077941 */ /* 0x000fea0003800000 */
.L_x_4499:
        /* <DEDUP_REMOVED lines=11> */
.L_x_4543:
        /* <DEDUP_REMOVED lines=43> */
.L_x_4638:
[----:B------:R-:W-:Y:S02]  /*14590*/  ULDC UR4, c[0x0][0xc38] ;  /* 0x00030e0000047ab9 */ /* 0x000fe40000000800 */
[----:B------:R-:W-:-:S04]  /*145a0*/  IMAD.U32 R4, RZ, RZ, UR4 ;  /* 0x00000004ff047e24 */ /* 0x000fc8000f8e00ff */
[----:B--2---:R-:W-:-:S04]  /*145b0*/  IMAD R5, R14, R4, RZ ;  /* 0x000000040e057224 */ /* 0x004fc800078e02ff */
[----:B------:R-:W-:-:S05]  /*145c0*/  IMAD.IADD R6, R6, 0x1, R5 ;  /* 0x0000000106067824 */ /* 0x000fca00078e0205 */
[----:B------:R-:W-:-:S13]  /*145d0*/  ISETP.GT.AND P6, PT, R6, R0, PT ;  /* 0x000000000600720c */ /* 0x000fda0003fc4270 */
[----:B------:R-:W-:Y:S05]  /*145e0*/  @P6 BRA `(.L_x_4546) ;  /* 0x0000000000a46947 */ /* 0x000fea0003800000 */
.L_x_4549:
        /* <DEDUP_REMOVED lines=11> */
[----:B------:R-:W-:Y:S02]  /*146a0*/  IMAD.MOV.U32 R8, RZ, RZ, RZ ;  /* 0x000000ffff087224 */ /* 0x000fe400078e00ff */
[----:B0-----:R-:W-:-:S05]  /*146b0*/  @!P6 IMAD.WIDE R2, R7, 0x4, R2 ;  /* 0x000000040702e825 */ /* 0x001fca00078e0202 */
[----:B------:R2:W3:Y:S02]  /*146c0*/  @!P6 LDG.E R25, desc[UR50][R2.64] ;  /* 0x000000320219e981 */ /* 0x0004e4000c1e1900 */
[----:B--2---:R-:W-:-:S05]  /*146d0*/  @!P6 IMAD.WIDE R2, R7, 0x4, R4 ;  /* 0x000000040702e825 */ /* 0x004fca00078e0204 */
        /* <DEDUP_REMOVED lines=20> */
.L_x_4646:
[----:B------:R-:W-:Y:S02]  /*14820*/  ULDC UR4, c[0x0][0xc38] ;  /* 0x00030e0000047ab9 */ /* 0x000fe40000000800 */
[----:B------:R-:W-:-:S04]  /*14830*/  IMAD.U32 R4, RZ, RZ, UR4 ;  /* 0x00000004ff047e24 */ /* 0x000fc8000f8e00ff */
[----:B--2---:R-:W-:-:S04]  /*14840*/  IMAD R5, R14, R4, RZ ;  /* 0x000000040e057224 */ /* 0x004fc800078e02ff */
[----:B------:R-:W-:-:S05]  /*14850*/  IMAD.IADD R6, R5, 0x1, R6 ;  /* 0x0000000105067824 */ /* 0x000fca00078e0206 */
[----:B------:R-:W-:-:S13]  /*14860*/  ISETP.GT.AND P6, PT, R6, R0, PT ;  /* 0x000000000600720c */ /* 0x000fda0003fc4270 */
[----:B------:R-:W-:Y:S05]  /*14870*/  @!P6 BRA `(.L_x_4549) ;  /* 0xfffffffc005ce947 */ /* 0x000fea000383ffff */
.L_x_4546:
[----:B------:R-:W-:Y:S01]  /*14880*/  IMAD.IADD R5, R6, 0x1, -R5 ;  /* 0x0000000106057824 */ /* 0x000fe200078e0a05 */
[----:B------:R-:W-:-:S03]  /*14890*/  UMOV UR4, 0xffffffff ;  /* 0xffffffff00047882 */ /* 0x000fc60000000000 */
[----:B------:R-:W-:-:S05]  /*148a0*/  IMAD R7, R3, R4, R5 ;  /* 0x0000000403077224 */ /* 0x000fca00078e0205 */
[----:B------:R-:W-:Y:S01]  /*148b0*/  ISETP.GT.AND P6, PT, R7, R0, PT ;  /* 0x000000000700720c */ /* 0x000fe20003fc4270 */
[----:B------:R-:W-:-:S12]  /*148c0*/  BRA.DIV UR4, `(.L_x_4550) ;  /* 0x0000003a04607947 */ /* 0x000fd8000b800000 */
[----:B------:R-:W-:-:S04]  /*148d0*/  VOTE.ANY R2, PT, !P6 ;  /* 0x0000000000027806 */ /* 0x000fc800070e0100 */
[----:B------:R-:W2:Y:S02]  /*148e0*/  POPC R12, R2 ;  /* 0x00000002000c7309 */ /* 0x000ea40000000000 */
[----:B--2---:R2:W3:Y:S01]  /*148f0*/  SHFL.IDX PT, R25, R25, R12, 0x1f ;  /* 0x00001f0c19197589 */ /* 0x0044e200000e0000 */
[----:B------:R-:W-:-:S03]  /*14900*/  IMAD.IADD R27, R12, 0x1, R27 ;  /* 0x000000010c1b7824 */ /* 0x000fc600078e021b */
[----:B------:R2:W4:Y:S04]  /*14910*/  SHFL.IDX PT, R8, R8, R12, 0x1f ;  /* 0x00001f0c08087589 */ /* 0x00052800000e0000 */
.L_x_4651:
[----:B------:R-:W-:-:S13]  /*14920*/  ISETP.NE.AND P0, PT, R2, RZ, PT ;  /* 0x000000ff0200720c */ /* 0x000fda0003f05270 */
[----:B------:R-:W-:Y:S05]  /*14930*/  @!P0 BRA `(.L_x_4551) ;  /* 0x0000000000108947 */ /* 0x000fea0003800000 */
[----:B------:R-:W-:Y:S01]  /*14940*/  UMOV UR4, 0xffffffff ;  /* 0xffffffff00047882 */ /* 0x000fe20000000000 */
[----:B--2---:R-:W-:Y:S02]  /*14950*/  VIADD R12, R12, 0xffffffff ;  /* 0xffffffff0c0c7836 */ /* 0x004fe40000000000 */
[----:B------:R-:W-:Y:S05]  /*14960*/  BRA.DIV UR4, `(.L_x_4552) ;  /* 0x0000003a04947947 */ /* 0x000fea000b800000 */
[----:B------:R2:W0:Y:S02]  /*14970*/  SHFL.IDX PT, R24, R3, R12, 0x1f ;  /* 0x00001f0c03187589 */ /* 0x00042400000e0000 */
.L_x_4551:
[----:B----4-:R-:W-:Y:S01]  /*14980*/  ISETP.NE.AND P0, PT, R8, 0x1, PT ;  /* 0x000000010800780c */ /* 0x010fe20003f05270 */
[----:B0-----:R-:W-:-:S04]  /*14990*/  IMAD R24, R24, R4, R5 ;  /* 0x0000000418187224 */ /* 0x001fc800078e0205 */
[----:B------:R-:W-:-:S08]  /*149a0*/  IMAD.IADD R0, R0, 0x1, -R24 ;  /* 0x0000000100007824 */ /* 0x000fd000078e0a18 */
[----:B------:R-:W-:Y:S05]  /*149b0*/  @!P0 BRA `(.L_x_4553) ;  /* 0x0000000000dc8947 */ /* 0x000fea0003800000 */
[----:B---3--:R-:W-:Y:S02]  /*149c0*/  IABS R4, R25 ;  /* 0x0000001900047213 */ /* 0x008fe40000000000 */
[----:B------:R-:W-:Y:S02]  /*149d0*/  IABS R5, R8 ;  /* 0x0000000800057213 */ /* 0x000fe40000000000 */
[----:B------:R-:W0:Y:S08]  /*149e0*/  I2F.RP R6, R4 ;  /* 0x0000000400067306 */ /* 0x000e300000209400 */
[----:B------:R-:W3:Y:S08]  /*149f0*/  I2F.RP R9, R5 ;  /* 0x0000000500097306 */ /* 0x000ef00000209400 */
[----:B0-----:R-:W0:Y:S08]  /*14a00*/  MUFU.RCP R6, R6 ;  /* 0x0000000600067308 */ /* 0x001e300000001000 */
[----:B---3--:R-:W-:Y:S01]  /*14a10*/  MUFU.RCP R9, R9 ;  /* 0x0000000900097308 */ /* 0x008fe20000001000 */
[----:B0-----:R-:W-:-:S07]  /*14a20*/  VIADD R2, R6, 0xffffffe ;  /* 0x0ffffffe06027836 */ /* 0x001fce0000000000 */
[----:B--2---:R0:W2:Y:S02]  /*14a30*/  F2I.FTZ.U32.TRUNC.NTZ R3, R2 ;  /* 0x0000000200037305 */ /* 0x0040a4000021f000 */
[----:B0-----:R-:W-:Y:S02]  /*14a40*/  IMAD.MOV.U32 R2, RZ, RZ, RZ ;  /* 0x000000ffff027224 */ /* 0x001fe400078e00ff */
[----:B--2---:R-:W-:-:S04]  /*14a50*/  IMAD.MOV R7, RZ, RZ, -R3 ;  /* 0x000000ffff077224 */ /* 0x004fc800078e0a03 */
        /* <DEDUP_REMOVED lines=45> */
.L_x_4553:
[----:B--2---:R-:W0:Y:S02]  /*14d30*/  LDC.64 R2, c[0x0][0xc90] ;  /* 0x00032400ff027b82 */ /* 0x004e240000000a00 */
[----:B0-----:R-:W-:-:S05]  /*14d40*/  IMAD.WIDE R2, R27, 0x4, R2 ;  /* 0x000000041b027825 */ /* 0x001fca00078e0202 */
[----:B------:R0:W3:Y:S02]  /*14d50*/  LDG.E R6, desc[UR50][R2.64] ;  /* 0x0000003202067981 */ /* 0x0000e4000c1e1900 */
[----:B0-----:R-:W-:Y:S02]  /*14d60*/  IMAD.MOV.U32 R2, RZ, RZ, RZ ;  /* 0x000000ffff027224 */ /* 0x001fe400078e00ff */
[----:B---3--:R-:W-:-:S05]  /*14d70*/  IMAD R5, R25, R6, RZ ;  /* 0x0000000619057224 */ /* 0x008fca00078e02ff */
        /* <DEDUP_REMOVED lines=55> */
.L_x_4554:
[----:B------:R-:W-:-:S05]  /*150f0*/  LOP3.LUT R0, RZ, R3, RZ, 0x33, !PT ;  /* 0x00000003ff007212 */ /* 0x000fca00078e33ff */
[----:B------:R-:W-:Y:S01]  /*15100*/  IMAD.IADD R25, R25, 0x1, R0 ;  /* 0x0000000119197824 */ /* 0x000fe200078e0200 */
[----:B------:R-:W-:Y:S06]  /*15110*/  BRA `(.L_x_4555) ;  /* 0x00000000001c7947 */ /* 0x000fec0003800000 */
.L_x_4547:
[----:B------:R-:W-:Y:S01]  /*15120*/  UMOV UR4, URZ ;  /* 0x0000003f00047c82 */ /* 0x000fe20008000000 */
[----:B------:R-:W-:Y:S01]  /*15130*/  UMOV UR5, URZ ;  /* 0x0000003f00057c82 */ /* 0x000fe20008000000 */
[----:B------:R-:W-:Y:S01]  /*15140*/  ULDC UR6, c[0x0][0xc3c] ;  /* 0x00030f0000067ab9 */ /* 0x000fe20000000800 */
[----:B------:R-:W-:Y:S02]  /*15150*/  IMAD.MOV.U32 R24, RZ, RZ, R0 ;  /* 0x000000ffff187224 */ /* 0x000fe400078e0000 */
[----:B------:R-:W-:Y:S02]  /*15160*/  IMAD.U32 R25, RZ, RZ, UR4 ;  /* 0x00000004ff197e24 */ /* 0x000fe4000f8e00ff */
[----:B------:R-:W-:Y:S02]  /*15170*/  IMAD.U32 R26, RZ, RZ, UR5 ;  /* 0x00000005ff1a7e24 */ /* 0x000fe4000f8e00ff */
[----:B------:R-:W-:-:S07]  /*15180*/  IMAD.U32 R27, RZ, RZ, UR6 ;  /* 0x00000006ff1b7e24 */ /* 0x000fce000f8e00ff */
.L_x_4555:
        /* <DEDUP_REMOVED lines=10> */
.L_x_4544:
[----:B------:R-:W-:Y:S02]  /*15230*/  ULDC UR4, c[0x0][0xc3c] ;  /* 0x00030f0000047ab9 */ /* 0x000fe40000000800 */
[----:B0-----:R-:W-:-:S13]  /*15240*/  ISETP.GE.AND P0, PT, R27, UR4, PT ;  /* 0x000000041b007c0c */ /* 0x001fda000bf06270 */
[----:B------:R-:W-:Y:S05]  /*15250*/  @!P0 BRA `(.L_x_4556) ;  /* 0xffffffb0007c8947 */ /* 0x000fea000383ffff */
[----:B------:R-:W-:Y:S05]  /*15260*/  BSYNC B8 ;  /* 0x0000000000087941 */ /* 0x000fea0003800000 */
.L_x_4493:
[----:B------:R-:W5:Y:S01]  /*15270*/  LDL.LU R0, [R1+0x20] ;  /* 0x0000200001007983 */ /* 0x000f620000300800 */
[----:B------:R-:W-:Y:S01]  /*15280*/  BSSY B0, `(.L_x_4557) ;  /* 0x000000b000007945 */ /* 0x000fe20003800000 */
[----:B------:R-:W1:Y:S01]  /*15290*/  S2R R5, SR_CgaCtaId ;  /* 0x0000000000057919 */ /* 0x000e620000008800 */
[----:B-----5:R-:W-:-:S05]  /*152a0*/  VIADD R0, R0, 0x1 ;  /* 0x0000000100007836 */ /* 0x020fca0000000000 */
[----:B0-----:R-:W-:-:S04]  /*152b0*/  LEA.HI R2, R0, R0, RZ, 0x1 ;  /* 0x0000000000027211 */ /* 0x001fc800078f08ff */
[----:B------:R-:W-:Y:S02]  /*152c0*/  LOP3.LUT R3, R2, 0xfffffffe, RZ, 0xc0, !PT ;  /* 0xfffffffe02037812 */ /* 0x000fe400078ec0ff */
[----:B------:R-:W-:-:S03]  /*152d0*/  MOV R2, 0x400 ;  /* 0x0000040000027802 */ /* 0x000fc60000000f00 */
[----:B------:R-:W-:Y:S01]  /*152e0*/  IMAD.IADD R0, R0, 0x1, -R3 ;  /* 0x0000000100007824 */ /* 0x000fe200078e0a03 */
[----:B-1----:R-:W-:-:S04]  /*152f0*/  LEA R7, R5, R2, 0x18 ;  /* 0x0000000205077211 */ /* 0x002fc800078ec0ff */
[----:B------:R-:W-:-:S04]  /*15300*/  SHF.L.U32 R0, R0, 0x1f, RZ ;  /* 0x0000001f00007819 */ /* 0x000fc800000006ff */
[----:B------:R-:W0:Y:S02]  /*15310*/  SYNCS.PHASECHK.TRANS64.TRYWAIT P0, [R7+URZ+0x28c20], R0 ;  /* 0x028c2000070075a7 */ /* 0x000e24000800017f */
[----:B0-----:R-:W-:Y:S05]  /*15320*/  @!P0 BRA `(.L_x_4558) ;  /* 0x00000030004c8947 */ /* 0x001fea0003800000 */
.L_x_4654:
[----:B------:R-:W-:Y:S05]  /*15330*/  BSYNC B0 ;  /* 0x0000000000007941 */ /* 0x000fea0003800000 */
.L_x_4557:
[----:B------:R-:W-:-:S03]  /*15340*/  UMOV UR4, 0xffffffff ;  /* 0xffffffff00047882 */ /* 0x000fc60000000000 */
[----:B------:R-:W-:Y:S05]  /*15350*/  BRA.DIV UR4, `(.L_x_4559) ;  /* 0x0000003204547947 */ /* 0x000fea000b800000 */
[----:B0-----:R-:W0:Y:S02]  /*15360*/  S2R R0, SR_TID.X ;  /* 0x0000000000007919 */ /* 0x001e240000002100 */
[----:B0-----:R-:W-:-:S04]  /*15370*/  SHF.R.U32.HI R0, RZ, 0x5, R0 ;  /* 0x00000005ff007819 */ /* 0x001fc80000011600 */
[----:B------:R-:W-:-:S05]  /*15380*/  LOP3.LUT R0, R0, 0x3, RZ, 0xc0, !PT ;  /* 0x0000000300007812 */ /* 0x000fca00078ec0ff */
[----:B------:R0:W1:Y:S02]  /*15390*/  SHFL.IDX PT, R14, R0, RZ, 0x1f ;  /* 0x00001fff000e7589 */ /* 0x00006400000e0000 */
.L_x_4657:
[----:B-1----:R-:W-:Y:S01]  /*153a0*/  ISETP.NE.AND P0, PT, R14, RZ, PT ;  /* 0x000000ff0e00720c */ /* 0x002fe20003f05270 */
[----:B------:R-:W-:-:S12]  /*153b0*/  BSSY B0, `(.L_x_4560) ;  /* 0x0000024000007945 */ /* 0x000fd80003800000 */
[----:B------:R-:W-:Y:S05]  /*153c0*/  @P0 BRA `(.L_x_4561) ;  /* 0x0000000000880947 */ /* 0x000fea0003800000 */
[----:B------:R-:W-:-:S03]  /*153d0*/  UMOV UR4, 0xffffffff ;  /* 0xffffffff00047882 */ /* 0x000fc60000000000 */
[----:B------:R-:W-:Y:S05]  /*153e0*/  BRA.DIV UR4, `(.L_x_4562) ;  /* 0x0000003204647947 */ /* 0x000fea000b800000 */
[----:B------:R-:W-:-:S13]  /*153f0*/  ELECT P6, URZ, PT ;  /* 0x00000000003f782f */ /* 0x000fda00038c0000 */
.L_x_4660:
[----:B------:R-:W-:Y:S05]  /*15400*/  @!P6 BRA `(.L_x_4561) ;  /* 0x000000000078e947 */ /* 0x000fea0003800000 */
[----:B------:R-:W-:-:S06]  /*15410*/  ULOP3.LUT UR4, UR38, 0x2, URZ, 0xfc, !UPT ;  /* 0x0000000226047892 */ /* 0x000fcc000f8efc3f */
[----:B0-----:R-:W-:-:S05]  /*15420*/  IMAD.U32 R0, RZ, RZ, UR4 ;  /* 0x00000004ff007e24 */ /* 0x001fca000f8e00ff */
[----:B------:R-:W-:-:S13]  /*15430*/  ISETP.NE.AND P0, PT, R0, 0x3, PT ;  /* 0x000000030000780c */ /* 0x000fda0003f05270 */
[----:B------:R-:W-:Y:S05]  /*15440*/  @!P0 BRA `(.L_x_4563) ;  /* 0x0000000000048947 */ /* 0x000fea0003800000 */
[----:B------:R-:W-:Y:S01]  /*15450*/  BPT.TRAP 0x1 ;  /* 0x000000040000795c */ /* 0x000fe20000300000 */
.L_x_4563:
[----:B------:R-:W-:Y:S01]  /*15460*/  IMAD R5, R18, 0x8, R7 ;  /* 0x0000000812057824 */ /* 0x000fe200078e0207 */
[----:B------:R-:W-:Y:S01]  /*15470*/  SHF.L.U32 R0, R22, 0x1f, RZ ;  /* 0x0000001f16007819 */ /* 0x000fe200000006ff */
[----:B------:R-:W-:-:S03]  /*15480*/  VIADD R18, R18, 0x1 ;  /* 0x0000000112127836 */ /* 0x000fc60000000000 */
[----:B------:R-:W0:Y:S02]  /*15490*/  SYNCS.PHASECHK.TRANS64.TRYWAIT P1, [R5+URZ+0x28c40], R0 ;  /* 0x028c4000050075a7 */ /* 0x000e24000802017f */
[----:B------:R-:W-:-:S04]  /*154a0*/  ISETP.NE.AND P2, PT, R18, 0x2, PT ;  /* 0x000000021200780c */ /* 0x000fc80003f45270 */
[----:B------:R-:W-:Y:S01]  /*154b0*/  SEL R3, RZ, 0x1, P2 ;  /* 0x00000001ff037807 */ /* 0x000fe20001000000 */
[----:B0-----:R-:W-:Y:S08]  /*154c0*/  @!P1 BRA `(.L_x_4564) ;  /* 0x00000030004c9947 */ /* 0x001ff00003800000 */
.L_x_4661:
[----:B------:R-:W-:Y:S02]  /*154d0*/  SEL R18, R18, RZ, P2 ;  /* 0x000000ff12127207 */ /* 0x000fe40001000000 */
[----:B------:R-:W-:Y:S01]  /*154e0*/  LOP3.LUT R2, R22, R3, RZ, 0x3c, !PT ;  /* 0x0000000316027212 */ /* 0x000fe200078e3cff */
[----:B------:R-:W-:Y:S06]  /*154f0*/  @!P0 BRA `(.L_x_4565) ;  /* 0x0000000000048947 */ /* 0x000fec0003800000 */
[----:B------:R-:W-:Y:S01]  /*15500*/  BPT.TRAP 0x1 ;  /* 0x000000040000795c */ /* 0x000fe20000300000 */
.L_x_4565:
[----:B------:R-:W-:Y:S01]  /*15510*/  IMAD R3, R18, 0x8, R7 ;  /* 0x0000000812037824 */ /* 0x000fe200078e0207 */
[----:B------:R-:W-:-:S04]  /*15520*/  SHF.L.U32 R2, R2, 0x1f, RZ ;  /* 0x0000001f02027819 */ /* 0x000fc800000006ff */
[----:B------:R-:W1:Y:S02]  /*15530*/  SYNCS.PHASECHK.TRANS64.TRYWAIT P1, [R3+URZ+0x28c40], R2 ;  /* 0x028c4002030075a7 */ /* 0x000e64000802017f */
[----:B-1----:R-:W-:Y:S05]  /*15540*/  @!P1 BRA `(.L_x_4566) ;  /* 0x0000003000409947 */ /* 0x002fea0003800000 */
.L_x_4662:
[----:B------:R-:W-:Y:S05]  /*15550*/  @!P0 BRA `(.L_x_4567) ;  /* 0x0000000000048947 */ /* 0x000fea0003800000 */
[----:B------:R-:W-:Y:S01]  /*15560*/  BPT.TRAP 0x1 ;  /* 0x000000040000795c */ /* 0x000fe20000300000 */
.L_x_4567:
[----:B------:R-:W5:Y:S02]  /*15570*/  SYNCS.PHASECHK.TRANS64.TRYWAIT P1, [R5+URZ+0x28c60], R0 ;  /* 0x028c6000050075a7 */ /* 0x000f64000802017f */
[----:B-----5:R-:W-:Y:S05]  /*15580*/  @!P1 BRA `(.L_x_4568) ;  /* 0x0000003000449947 */ /* 0x020fea0003800000 */
.L_x_4663:
[----:B------:R-:W-:Y:S05]  /*15590*/  @!P0 BRA `(.L_x_4569) ;  /* 0x0000000000048947 */ /* 0x000fea0003800000 */
[----:B------:R-:W-:Y:S01]  /*155a0*/  BPT.TRAP 0x1 ;  /* 0x000000040000795c */ /* 0x000fe20000300000 */
.L_x_4569:
[----:B------:R0:W0:Y:S02]  /*155b0*/  SYNCS.PHASECHK.TRANS64.TRYWAIT P0, [R3+URZ+0x28c60], R2 ;  /* 0x028c6002030075a7 */ /* 0x000024000800017f */
[----:B0-----:R-:W-:Y:S05]  /*155c0*/  @!P0 NANOSLEEP.SYNCS 0x989680 ;  /* 0x009896800000895d */ /* 0x001fea0003900000 */
[----:B------:R-:W0:Y:S02]  /*155d0*/  @!P0 SYNCS.PHASECHK.TRANS64 P0, [R3+URZ+0x28c60], R2 ;  /* 0x028c6002030085a7 */ /* 0x000e24000800007f */
[----:B0-----:R-:W-:Y:S05]  /*155e0*/  @!P0 BRA `(.L_x_4569) ;  /* 0xfffffffc00f08947 */ /* 0x001fea000383ffff */
.L_x_4561:
[----:B------:R-:W-:Y:S05]  /*155f0*/  BSYNC B0 ;  /* 0x0000000000007941 */ /* 0x000fea0003800000 */
.L_x_4560:
[----:B------:R-:W-:Y:S05]  /*15600*/  EXIT ;  /* 0x000000000000794d */ /* 0x000fea0003800000 */
.L_x_4422:
[----:B0-----:R-:W-:-:S04]  /*15610*/  IMAD.U32 R3, RZ, RZ, UR23 ;  /* 0x00000017ff037e24 */ /* 0x001fc8000f8e00ff */
[----:B------:R0:W1:Y:S03]  /*15620*/  SYNCS.PHASECHK.TRANS64.TRYWAIT P1, [R3+URZ+0x28c50], R0 ;  /* 0x028c5000030075a7 */ /* 0x000066000802017f */
[----:B-1----:R-:W-:Y:S05]  /*15630*/  @!P1 NANOSLEEP.SYNCS 0x989680 ;  /* 0x009896800000995d */ /* 0x002fea0003900000 */
[----:B------:R-:W1:Y:S02]  /*15640*/  @!P1 SYNCS.PHASECHK.TRANS64 P1, [R3+URZ+0x28c50], R0 ;  /* 0x028c5000030095a7 */ /* 0x000e64000802007f */
[----:B-1----:R-:W-:Y:S05]  /*15650*/  @!P1 BRA `(.L_x_4422) ;  /* 0xfffffffc00ec9947 */ /* 0x002fea000383ffff */
[----:B------:R-:W-:Y:S05]  /*15660*/  BRA `(.L_x_4570) ;  /* 0xfffffec800d07947 */ /* 0x000fea000383ffff */
.L_x_4428:
[----:B-1----:R-:W-:-:S04]  /*15670*/  IMAD.U32 R3, RZ, RZ, UR23 ;  /* 0x00000017ff037e24 */ /* 0x002fc8000f8e00ff */
[----:B------:R1:W2:Y:S03]  /*15680*/  SYNCS.PHASECHK.TRANS64.TRYWAIT P1, [R3+URZ+0x28c50], R0 ;  /* 0x028c5000030075a7 */ /* 0x0002a6000802017f */
[----:B--2---:R-:W-:Y:S05]  /*15690*/  @!P1 NANOSLEEP.SYNCS 0x989680 ;  /* 0x009896800000995d */ /* 0x004fea0003900000 */
[----:B------:R-:W2:Y:S02]  /*156a0*/  @!P1 SYNCS.PHASECHK.TRANS64 P1, [R3+URZ+0x28c50], R0 ;  /* 0x028c5000030095a7 */ /* 0x000ea4000802007f */
[----:B--2---:R-:W-:Y:S05]  /*156b0*/  @!P1 BRA `(.L_x_4428) ;  /* 0xfffffffc00ec9947 */ /* 0x004fea000383ffff */
[----:B------:R-:W-:Y:S05]  /*156c0*/  BRA `(.L_x_4427) ;  /* 0xfffffed400d47947 */ /* 0x000fea000383ffff */
.L_x_4433:
[----:B0-----:R-:W-:-:S04]  /*156d0*/  IMAD.U32 R3, RZ, RZ, UR40 ;  /* 0x00000028ff037e24 */ /* 0x001fc8000f8e00ff */
[----:B------:R0:W1:Y:S03]  /*156e0*/  SYNCS.PHASECHK.TRANS64.TRYWAIT P1, [R3+URZ+0x28c00], R0 ;  /* 0x028c0000030075a7 */ /* 0x000066000802017f */
[----:B-1----:R-:W-:Y:S05]  /*156f0*/  @!P1 NANOSLEEP.SYNCS 0x989680 ;  /* 0x009896800000995d */ /* 0x002fea0003900000 */
[----:B------:R-:W1:Y:S02]  /*15700*/  @!P1 SYNCS.PHASECHK.TRANS64 P1, [R3+URZ+0x28c00], R0 ;  /* 0x028c0000030095a7 */ /* 0x000e64000802007f */
[----:B-1----:R-:W-:Y:S05]  /*15710*/  @!P1 BRA `(.L_x_4433) ;  /* 0xfffffffc00ec9947 */ /* 0x002fea000383ffff */
[----:B------:R-:W-:Y:S05]  /*15720*/  BRA `(.L_x_4571) ;  /* 0xfffffeec00247947 */ /* 0x000fea000383ffff */
.L_x_4437:
[----:B--2---:R2:W3:Y:S02]  /*15730*/  SYNCS.PHASECHK.TRANS64.TRYWAIT P1, [R7+URZ+0x28c30], R8 ;  /* 0x028c3008070075a7 */ /* 0x0044e4000802017f */
[----:B---3--:R-:W-:Y:S05]  /*15740*/  @!P1 NANOSLEEP.SYNCS 0x989680 ;  /* 0x009896800000995d */ /* 0x008fea0003900000 */
[----:B------:R-:W3:Y:S02]  /*15750*/  @!P1 SYNCS.PHASECHK.TRANS64 P1, [R7+URZ+0x28c30], R8 ;  /* 0x028c3008070095a7 */ /* 0x000ee4000802007f */
[----:B---3--:R-:W-:Y:S05]  /*15760*/  @!P1 BRA `(.L_x_4437) ;  /* 0xfffffffc00f09947 */ /* 0x008fea000383ffff */
[----:B------:R-:W-:Y:S05]  /*15770*/  BRA `(.L_x_4436) ;  /* 0xfffffeec00407947 */ /* 0x000fea000383ffff */
.L_x_4442:
[----:B--2---:R2:W3:Y:S02]  /*15780*/  SYNCS.PHASECHK.TRANS64.TRYWAIT P1, [R7+URZ+0x28c50], R8 ;  /* 0x028c5008070075a7 */ /* 0x0044e4000802017f */
[----:B---3--:R-:W-:Y:S05]  /*15790*/  @!P1 NANOSLEEP.SYNCS 0x989680 ;  /* 0x009896800000995d */ /* 0x008fea0003900000 */
[----:B------:R-:W3:Y:S02]  /*157a0*/  @!P1 SYNCS.PHASECHK.TRANS64 P1, [R7+URZ+0x28c50], R8 ;  /* 0x028c5008070095a7 */ /* 0x000ee4000802007f */
[----:B---3--:R-:W-:Y:S05]  /*157b0*/  @!P1 BRA `(.L_x_4442) ;  /* 0xfffffffc00f09947 */ /* 0x008fea000383ffff */
[----:B------:R-:W-:Y:S05]  /*157c0*/  BRA `(.L_x_4441) ;  /* 0xffffff0000cc7947 */ /* 0x000fea000383ffff */
.L_x_4448:
[----:B--2---:R-:W-:-:S04]  /*157d0*/  IMAD.U32 R6, RZ, RZ, UR23 ;  /* 0x00000017ff067e24 */ /* 0x004fc8000f8e00ff */
[----:B------:R2:W3:Y:S03]  /*157e0*/  SYNCS.PHASECHK.TRANS64.TRYWAIT P1, [R6+URZ+0x28c30], R7 ;  /* 0x028c3007060075a7 */ /* 0x0004e6000802017f */
[----:B---3--:R-:W-:Y:S05]  /*157f0*/  @!P1 NANOSLEEP.SYNCS 0x989680 ;  /* 0x009896800000995d */ /* 0x008fea0003900000 */
[----:B------:R-:W3:Y:S02]  /*15800*/  @!P1 SYNCS.PHASECHK.TRANS64 P1, [R6+URZ+0x28c30], R7 ;  /* 0x028c3007060095a7 */ /* 0x000ee4000802007f */
[----:B---3--:R-:W-:Y:S05]  /*15810*/  @!P1 BRA `(.L_x_4448) ;  /* 0xfffffffc00ec9947 */ /* 0x008fea000383ffff */
[----:B------:R-:W-:Y:S05]  /*15820*/  BRA `(.L_x_4447) ;  /* 0xffffff0400e07947 */ /* 0x000fea000383ffff */
.L_x_4453:
[----:B---3--:R-:W-:-:S04]  /*15830*/  IMAD.U32 R8, RZ, RZ, UR23 ;  /* 0x00000017ff087e24 */ /* 0x008fc8000f8e00ff */
[----:B------:R3:W4:Y:S03]  /*15840*/  SYNCS.PHASECHK.TRANS64.TRYWAIT P1, [R8+URZ+0x28c50], R7 ;  /* 0x028c5007080075a7 */ /* 0x000726000802017f */
[----:B----4-:R-:W-:Y:S05]  /*15850*/  @!P1 NANOSLEEP.SYNCS 0x989680 ;  /* 0x009896800000995d */ /* 0x010fea0003900000 */
[----:B------:R-:W4:Y:S02]  /*15860*/  @!P1 SYNCS.PHASECHK.TRANS64 P1, [R8+URZ+0x28c50], R7 ;  /* 0x028c5007080095a7 */ /* 0x000f24000802007f */
[----:B----4-:R-:W-:Y:S05]  /*15870*/  @!P1 BRA `(.L_x_4453) ;  /* 0xfffffffc00ec9947 */ /* 0x010fea000383ffff */
[----:B------:R-:W-:Y:S05]  /*15880*/  BRA `(.L_x_4452) ;  /* 0xffffff24005c7947 */ /* 0x000fea000383ffff */
.L_x_4460:
[----:B-1----:R-:W-:-:S04]  /*15890*/  IMAD.U32 R6, RZ, RZ, UR22 ;  /* 0x00000016ff067e24 */ /* 0x002fc8000f8e00ff */
[----:B------:R1:W2:Y:S03]  /*158a0*/  SYNCS.PHASECHK.TRANS64.TRYWAIT P1, [R6+URZ+0x28c30], R7 ;  /* 0x028c3007060075a7 */ /* 0x0002a6000802017f */
[----:B--2---:R-:W-:Y:S05]  /*158b0*/  @!P1 NANOSLEEP.SYNCS 0x989680 ;  /* 0x009896800000995d */ /* 0x004fea0003900000 */
[----:B------:R-:W2:Y:S02]  /*158c0*/  @!P1 SYNCS.PHASECHK.TRANS64 P1, [R6+URZ+0x28c30], R7 ;  /* 0x028c3007060095a7 */ /* 0x000ea4000802007f */
[----:B--2---:R-:W-:Y:S05]  /*158d0*/  @!P1 BRA `(.L_x_4460) ;  /* 0xfffffffc00ec9947 */ /* 0x004fea000383ffff */
[----:B------:R-:W-:Y:S05]  /*158e0*/  BRA `(.L_x_4459) ;  /* 0xffffff2800547947 */ /* 0x000fea000383ffff */
.L_x_4465:
[----:B---3--:R-:W-:-:S04]  /*158f0*/  IMAD.U32 R8, RZ, RZ, UR22 ;  /* 0x00000016ff087e24 */ /* 0x008fc8000f8e00ff */
[----:B------:R3:W4:Y:S03]  /*15900*/  SYNCS.PHASECHK.TRANS64.TRYWAIT P1, [R8+URZ+0x28c50], R7 ;  /* 0x028c5007080075a7 */ /* 0x000726000802017f */
[----:B----4-:R-:W-:Y:S05]  /*15910*/  @!P1 NANOSLEEP.SYNCS 0x989680 ;  /* 0x009896800000995d */ /* 0x010fea0003900000 */
[----:B------:R-:W4:Y:S02]  /*15920*/  @!P1 SYNCS.PHASECHK.TRANS64 P1, [R8+URZ+0x28c50], R7 ;  /* 0x028c5007080095a7 */ /* 0x000f24000802007f */
[----:B----4-:R-:W-:Y:S05]  /*15930*/  @!P1 BRA `(.L_x_4465) ;  /* 0xfffffffc00ec9947 */ /* 0x010fea000383ffff */
[----:B------:R-:W-:Y:S05]  /*15940*/  BRA `(.L_x_4464) ;  /* 0xffffff4000747947 */ /* 0x000fea000383ffff */
.L_x_4507:
        /* <DEDUP_REMOVED lines=11> */
.L_x_4573:
[----:B------:R-:W-:Y:S05]  /*15a00*/  BSYNC B0 ;  /* 0x0000000000007941 */ /* 0x000fea0003800000 */
.L_x_4572:
[----:B------:R-:W-:Y:S05]  /*15a10*/  BRA `(.L_x_4574) ;  /* 0xffffffb800987947 */ /* 0x000fea000383ffff */
.L_x_4510:
[----:B0-----:R0:W1:Y:S02]  /*15a20*/  SYNCS.PHASECHK.TRANS64.TRYWAIT P0, [R19+URZ+0x28c40], R0 ;  /* 0x028c4000130075a7 */ /* 0x001064000800017f */
[----:B-1----:R-:W-:Y:S05]  /*15a30*/  @!P0 NANOSLEEP.SYNCS 0x989680 ;  /* 0x009896800000895d */ /* 0x002fea0003900000 */
[----:B------:R-:W1:Y:S02]  /*15a40*/  @!P0 SYNCS.PHASECHK.TRANS64 P0, [R19+URZ+0x28c40], R0 ;  /* 0x028c4000130085a7 */ /* 0x000e64000800007f */
[----:B-1----:R-:W-:Y:S05]  /*15a50*/  @!P0 BRA `(.L_x_4510) ;  /* 0xfffffffc00f08947 */ /* 0x002fea000383ffff */
[----:B------:R-:W-:Y:S05]  /*15a60*/  BRA `(.L_x_4575) ;  /* 0xffffffbc007c7947 */ /* 0x000fea000383ffff */
.L_x_4511:
        /* <DEDUP_REMOVED lines=8> */
.L_x_4577:
[----:B------:R-:W-:Y:S05]  /*15af0*/  BSYNC B0 ;  /* 0x0000000000007941 */ /* 0x000fea0003800000 */
.L_x_4576:
        /* <DEDUP_REMOVED lines=9> */
.L_x_4578:
[----:B------:R-:W-:Y:S02]  /*15b90*/  IMAD.MOV.U32 R13, RZ, RZ, R5 ;  /* 0x000000ffff0d7224 */ /* 0x000fe400078e0005 */
[----:B------:R-:W-:Y:S02]  /*15ba0*/  IMAD.MOV.U32 R12, RZ, RZ, 0x1 ;  /* 0x00000001ff0c7424 */ /* 0x000fe400078e00ff */
[----:B------:R-:W-:-:S07]  /*15bb0*/  IMAD.MOV.U32 R3, RZ, RZ, R14 ;  /* 0x000000ffff037224 */ /* 0x000fce00078e000e */
[----:B------:R-:W-:Y:S05]  /*15bc0*/  WARPSYNC.COLLECTIVE R15, `(.L_x_4579) ;  /* 0x000000000f087348 */ /* 0x000fea0003c00000 */
[----:B------:R0:W1:Y:S02]  /*15bd0*/  SHFL.IDX P6, R14, R13, R12, R11 ;  /* 0x0000000c0d0e7389 */ /* 0x00006400000c000b */
[----:B01----:R-:W-:Y:S01]  /*15be0*/  ENDCOLLECTIVE ;  /* 0x000000000000791b */ /* 0x003fe20003800000 */
.L_x_4579:
        /* <DEDUP_REMOVED lines=15> */
.L_x_4580:
[----:B------:R-:W-:Y:S02]  /*15ce0*/  @P0 IMAD R6, R4, 0x2, R17 ;  /* 0x0000000204060824 */ /* 0x000fe400078e0211 */
[----:B------:R-:W-:Y:S02]  /*15cf0*/  IMAD.MOV.U32 R13, RZ, RZ, R5 ;  /* 0x000000ffff0d7224 */ /* 0x000fe400078e0005 */
[----:B------:R-:W-:Y:S02]  /*15d00*/  IMAD.MOV.U32 R12, RZ, RZ, 0x2 ;  /* 0x00000002ff0c7424 */ /* 0x000fe400078e00ff */
[----:B------:R-:W-:-:S07]  /*15d10*/  IMAD.MOV.U32 R3, RZ, RZ, R14 ;  /* 0x000000ffff037224 */ /* 0x000fce00078e000e */
[----:B------:R-:W-:Y:S05]  /*15d20*/  WARPSYNC.COLLECTIVE R15, `(.L_x_4581) ;  /* 0x000000000f087348 */ /* 0x000fea0003c00000 */
[----:B------:R0:W1:Y:S02]  /*15d30*/  SHFL.IDX P6, R14, R13, R12, R11 ;  /* 0x0000000c0d0e7389 */ /* 0x00006400000c000b */
[----:B01----:R-:W-:Y:S01]  /*15d40*/  ENDCOLLECTIVE ;  /* 0x000000000000791b */ /* 0x003fe20003800000 */
.L_x_4581:
        /* <DEDUP_REMOVED lines=15> */
.L_x_4582:
[----:B------:R-:W-:Y:S02]  /*15e40*/  @P0 IMAD R6, R4, 0x2, R17 ;  /* 0x0000000204060824 */ /* 0x000fe400078e0211 */
[----:B------:R-:W-:Y:S02]  /*15e50*/  IMAD.MOV.U32 R13, RZ, RZ, R5 ;  /* 0x000000ffff0d7224 */ /* 0x000fe400078e0005 */
[----:B------:R-:W-:Y:S02]  /*15e60*/  IMAD.MOV.U32 R12, RZ, RZ, 0x3 ;  /* 0x00000003ff0c7424 */ /* 0x000fe400078e00ff */
[----:B------:R-:W-:-:S07]  /*15e70*/  IMAD.MOV.U32 R3, RZ, RZ, R14 ;  /* 0x000000ffff037224 */ /* 0x000fce00078e000e */
[----:B------:R-:W-:Y:S05]  /*15e80*/  WARPSYNC.COLLECTIVE R15, `(.L_x_4583) ;  /* 0x000000000f087348 */ /* 0x000fea0003c00000 */
[----:B------:R0:W1:Y:S02]  /*15e90*/  SHFL.IDX P6, R14, R13, R12, R11 ;  /* 0x0000000c0d0e7389 */ /* 0x00006400000c000b */
[----:B01----:R-:W-:Y:S01]  /*15ea0*/  ENDCOLLECTIVE ;  /* 0x000000000000791b */ /* 0x003fe20003800000 */
.L_x_4583:
        /* <DEDUP_REMOVED lines=10> */
.L_x_4584:
[----:B------:R-:W-:Y:S01]  /*15f50*/  @!PT LDS RZ, [RZ] ;  /* 0x00000000fffff984 */ /* 0x000fe20000000800 */
[----:B------:R-:W-:Y:S01]  /*15f60*/  @!PT LDS RZ, [RZ] ;  /* 0x00000000fffff984 */ /* 0x000fe20000000800 */
[----:B------:R-:W-:Y:S01]  /*15f70*/  @!PT LDS RZ, [RZ] ;  /* 0x00000000fffff984 */ /* 0x000fe20000000800 */
[----:B------:R0:W-:Y:S01]  /*15f80*/  @P0 LDGSTS.E.BYPASS.LTC128B.128 [R6+0x23400], desc[UR50][R2.64], !P2 ;  /* 0x2340000002060fae */ /* 0x0001e2000d101d72 */
[----:B------:R-:W-:Y:S01]  /*15f90*/  IMAD.MOV.U32 R0, RZ, RZ, R14 ;  /* 0x000000ffff007224 */ /* 0x000fe200078e000e */
[----:B------:R-:W-:Y:S06]  /*15fa0*/  BRA `(.L_x_4585) ;  /* 0xffffffbc002c7947 */ /* 0x000fec000383ffff */
.L_x_4516:
[----:B------:R-:W-:Y:S01]  /*15fb0*/  IMAD.MOV.U32 R13, RZ, RZ, R4 ;  /* 0x000000ffff0d7224 */ /* 0x000fe200078e0004 */
[----:B------:R-:W-:Y:S01]  /*15fc0*/  LEA R25, R25, R36, 0x6 ;  /* 0x0000002419197211 */ /* 0x000fe200078e30ff */
[----:B------:R-:W-:Y:S02]  /*15fd0*/  IMAD.MOV.U32 R12, RZ, RZ, RZ ;  /* 0x000000ffff0c7224 */ /* 0x000fe400078e00ff */
[----:B------:R-:W-:Y:S02]  /*15fe0*/  IMAD.MOV.U32 R11, RZ, RZ, 0x181f ;  /* 0x0000181fff0b7424 */ /* 0x000fe400078e00ff */
[----:B------:R-:W-:Y:S02]  /*15ff0*/  IMAD.MOV.U32 R15, RZ, RZ, -0x1 ;  /* 0xffffffffff0f7424 */ /* 0x000fe400078e00ff */
[----:B-----5:R-:W-:Y:S02]  /*16000*/  IMAD R5, R9, R6, RZ ;  /* 0x0000000609057224 */ /* 0x020fe400078e02ff */
[----:B------:R-:W-:-:S07]  /*16010*/  VIADD R6, R25, 0x10 ;  /* 0x0000001019067836 */ /* 0x000fce0000000000 */
[----:B------:R-:W-:Y:S05]  /*16020*/  WARPSYNC.COLLECTIVE R15, `(.L_x_4586) ;  /* 0x000000000f087348 */ /* 0x000fea0003c00000 */
[----:B------:R0:W1:Y:S02]  /*16030*/  SHFL.IDX P6, R14, R13, R12, R11 ;  /* 0x0000000c0d0e7389 */ /* 0x00006400000c000b */
[----:B01----:R-:W-:Y:S01]  /*16040*/  ENDCOLLECTIVE ;  /* 0x000000000000791b */ /* 0x003fe20003800000 */
.L_x_4586:
[----:B------:R-:W-:Y:S01]  /*16050*/  ISETP.GE.AND P0, PT, R25, R5, PT ;  /* 0x000000051900720c */ /* 0x000fe20003f06270 */
[----:B------:R-:W-:Y:S02]  /*16060*/  IMAD.MOV.U32 R13, RZ, RZ, R0 ;  /* 0x000000ffff0d7224 */ /* 0x000fe400078e0000 */
[----:B------:R-:W-:-:S10]  /*16070*/  IMAD.MOV.U32 R2, RZ, RZ, R14 ;  /* 0x000000ffff027224 */ /* 0x000fd400078e000e */
[----:B------:R-:W-:Y:S05]  /*16080*/  WARPSYNC.COLLECTIVE R15, `(.L_x_4587) ;  /* 0x000000000f087348 */ /* 0x000fea0003c00000 */
[----:B------:R0:W1:Y:S02]  /*16090*/  SHFL.IDX P6, R14, R13, R12, R11 ;  /* 0x0000000c0d0e7389 */ /* 0x00006400000c000b */
[----:B01----:R-:W-:Y:S01]  /*160a0*/  ENDCOLLECTIVE ;  /* 0x000000000000791b */ /* 0x003fe20003800000 */
.L_x_4587:
[----:B------:R-:W-:Y:S02]  /*160b0*/  IMAD.MOV.U32 R13, RZ, RZ, R4 ;  /* 0x000000ffff0d7224 */ /* 0x000fe400078e0004 */
[----:B------:R-:W-:Y:S02]  /*160c0*/  IMAD.MOV.U32 R12, RZ, RZ, 0x1 ;  /* 0x00000001ff0c7424 */ /* 0x000fe400078e00ff */
[----:B------:R-:W-:-:S07]  /*160d0*/  IMAD.MOV.U32 R3, RZ, RZ, R14 ;  /* 0x000000ffff037224 */ /* 0x000fce00078e000e */
[----:B------:R-:W-:Y:S05]  /*160e0*/  WARPSYNC.COLLECTIVE R15, `(.L_x_4588) ;  /* 0x000000000f087348 */ /* 0x000fea0003c00000 */
[----:B------:R0:W1:Y:S02]  /*160f0*/  SHFL.IDX P6, R14, R13, R12, R11 ;  /* 0x0000000c0d0e7389 */ /* 0x00006400000c000b */
[----:B01----:R-:W-:Y:S01]  /*16100*/  ENDCOLLECTIVE ;  /* 0x000000000000791b */ /* 0x003fe20003800000 */
.L_x_4588:
        /* <DEDUP_REMOVED lines=15> */
.L_x_4589:
[----:B------:R-:W-:Y:S02]  /*16200*/  IMAD.MOV.U32 R13, RZ, RZ, R4 ;  /* 0x000000ffff0d7224 */ /* 0x000fe400078e0004 */
[----:B------:R-:W-:Y:S02]  /*16210*/  IMAD.MOV.U32 R12, RZ, RZ, 0x2 ;  /* 0x00000002ff0c7424 */ /* 0x000fe400078e00ff */
[----:B------:R-:W-:-:S07]  /*16220*/  IMAD.MOV.U32 R3, RZ, RZ, R14 ;  /* 0x000000ffff037224 */ /* 0x000fce00078e000e */
[----:B------:R-:W-:Y:S05]  /*16230*/  WARPSYNC.COLLECTIVE R15, `(.L_x_4590) ;  /* 0x000000000f087348 */ /* 0x000fea0003c00000 */
[----:B------:R0:W1:Y:S02]  /*16240*/  SHFL.IDX P6, R14, R13, R12, R11 ;  /* 0x0000000c0d0e7389 */ /* 0x00006400000c000b */
[----:B01----:R-:W-:Y:S01]  /*16250*/  ENDCOLLECTIVE ;  /* 0x000000000000791b */ /* 0x003fe20003800000 */
.L_x_4590:
        /* <DEDUP_REMOVED lines=16> */
.L_x_4591:
[----:B------:R-:W-:Y:S02]  /*16360*/  IMAD.MOV.U32 R13, RZ, RZ, R4 ;  /* 0x000000ffff0d7224 */ /* 0x000fe400078e0004 */
[----:B------:R-:W-:Y:S02]  /*16370*/  IMAD.MOV.U32 R12, RZ, RZ, 0x3 ;  /* 0x00000003ff0c7424 */ /* 0x000fe400078e00ff */
[----:B------:R-:W-:-:S07]  /*16380*/  IMAD.MOV.U32 R3, RZ, RZ, R14 ;  /* 0x000000ffff037224 */ /* 0x000fce00078e000e */
[----:B------:R-:W-:Y:S05]  /*16390*/  WARPSYNC.COLLECTIVE R15, `(.L_x_4592) ;  /* 0x000000000f087348 */ /* 0x000fea0003c00000 */
[----:B------:R0:W1:Y:S02]  /*163a0*/  SHFL.IDX P6, R14, R13, R12, R11 ;  /* 0x0000000c0d0e7389 */ /* 0x00006400000c000b */
[----:B01----:R-:W-:Y:S01]  /*163b0*/  ENDCOLLECTIVE ;  /* 0x000000000000791b */ /* 0x003fe20003800000 */
.L_x_4592:
        /* <DEDUP_REMOVED lines=10> */
.L_x_4593:
[----:B------:R-:W-:Y:S01]  /*16460*/  @!PT LDS RZ, [RZ] ;  /* 0x00000000fffff984 */ /* 0x000fe20000000800 */
[----:B------:R-:W-:Y:S01]  /*16470*/  @!PT LDS RZ, [RZ] ;  /* 0x00000000fffff984 */ /* 0x000fe20000000800 */
[----:B------:R-:W-:Y:S01]  /*16480*/  @!PT LDS RZ, [RZ] ;  /* 0x00000000fffff984 */ /* 0x000fe20000000800 */
[----:B------:R1:W-:Y:S01]  /*16490*/  @!P0 LDGSTS.E.BYPASS.LTC128B.128 [R7+0x21400], desc[UR50][R2.64], !P1 ;  /* 0x2140000002078fae */ /* 0x0003e2000c901d72 */
[----:B------:R-:W-:Y:S01]  /*164a0*/  IMAD.MOV.U32 R0, RZ, RZ, R14 ;  /* 0x000000ffff007224 */ /* 0x000fe200078e000e */
[----:B------:R-:W-:Y:S06]  /*164b0*/  BRA `(.L_x_4594) ;  /* 0xffffffc0002c7947 */ /* 0x000fec000383ffff */
.L_x_4519:
[----:B0-----:R0:W1:Y:S02]  /*164c0*/  SYNCS.PHASECHK.TRANS64.TRYWAIT P0, [R17+URZ+0x28c20], R0 ;  /* 0x028c2000110075a7 */ /* 0x001064000800017f */
[----:B-1----:R-:W-:Y:S05]  /*164d0*/  @!P0 NANOSLEEP.SYNCS 0x989680 ;  /* 0x009896800000895d */ /* 0x002fea0003900000 */
[----:B------:R-:W1:Y:S02]  /*164e0*/  @!P0 SYNCS.PHASECHK.TRANS64 P0, [R17+URZ+0x28c20], R0 ;  /* 0x028c2000110085a7 */ /* 0x000e64000800007f */
[----:B-1----:R-:W-:Y:S05]  /*164f0*/  @!P0 BRA `(.L_x_4519) ;  /* 0xfffffffc00f08947 */ /* 0x002fea000383ffff */
[----:B------:R-:W-:Y:S05]  /*16500*/  BRA `(.L_x_4595) ;  /* 0xffffffc000887947 */ /* 0x000fea000383ffff */
.L_x_4522:
[----:B0-----:R0:W1:Y:S02]  /*16510*/  SYNCS.PHASECHK.TRANS64.TRYWAIT P0, [R19+URZ+0x28c60], R0 ;  /* 0x028c6000130075a7 */ /* 0x001064000800017f */
[----:B-1----:R-:W-:Y:S05]  /*16520*/  @!P0 NANOSLEEP.SYNCS 0x989680 ;  /* 0x009896800000895d */ /* 0x002fea0003900000 */
[----:B------:R-:W1:Y:S02]  /*16530*/  @!P0 SYNCS.PHASECHK.TRANS64 P0, [R19+URZ+0x28c60], R0 ;  /* 0x028c6000130085a7 */ /* 0x000e64000800007f */
[----:B-1----:R-:W-:Y:S05]  /*16540*/  @!P0 BRA `(.L_x_4522) ;  /* 0xfffffffc00f08947 */ /* 0x002fea000383ffff */
[----:B------:R-:W-:Y:S05]  /*16550*/  BRA `(.L_x_4596) ;  /* 0xffffffc000987947 */ /* 0x000fea000383ffff */
.L_x_4523:
        /* <DEDUP_REMOVED lines=8> */
.L_x_4598:
[----:B------:R-:W-:Y:S05]  /*165e0*/  BSYNC B0 ;  /* 0x0000000000007941 */ /* 0x000fea0003800000 */
.L_x_4597:
        /* <DEDUP_REMOVED lines=15> */
.L_x_4599:
        /* <DEDUP_REMOVED lines=40> */
.L_x_4600:
[----:B------:R-:W-:Y:S02]  /*16960*/  IMAD.MOV.U32 R13, RZ, RZ, R4 ;  /* 0x000000ffff0d7224 */ /* 0x000fe400078e0004 */
[----:B------:R-:W-:-:S07]  /*16970*/  IMAD.MOV.U32 R3, RZ, RZ, R14 ;  /* 0x000000ffff037224 */ /* 0x000fce00078e000e */
[----:B------:R-:W-:Y:S05]  /*16980*/  WARPSYNC.COLLECTIVE R15, `(.L_x_4601) ;  /* 0x000000000f087348 */ /* 0x000fea0003c00000 */
[----:B------:R0:W1:Y:S02]  /*16990*/  SHFL.IDX P6, R14, R13, R12, R11 ;  /* 0x0000000c0d0e7389 */ /* 0x00006400000c000b */
[----:B01----:R-:W-:Y:S01]  /*169a0*/  ENDCOLLECTIVE ;  /* 0x000000000000791b */ /* 0x003fe20003800000 */
.L_x_4601:
        /* <DEDUP_REMOVED lines=29> */
.L_x_4602:
[----:B------:R-:W-:Y:S02]  /*16b80*/  IMAD.MOV.U32 R13, RZ, RZ, R4 ;  /* 0x000000ffff0d7224 */ /* 0x000fe400078e0004 */
[----:B------:R-:W-:-:S07]  /*16b90*/  IMAD.MOV.U32 R7, RZ, RZ, R14 ;  /* 0x000000ffff077224 */ /* 0x000fce00078e000e */
[----:B------:R-:W-:Y:S05]  /*16ba0*/  WARPSYNC.COLLECTIVE R15, `(.L_x_4603) ;  /* 0x000000000f087348 */ /* 0x000fea0003c00000 */
[----:B------:R0:W1:Y:S02]  /*16bb0*/  SHFL.IDX P6, R14, R13, R12, R11 ;  /* 0x0000000c0d0e7389 */ /* 0x00006400000c000b */
[----:B01----:R-:W-:Y:S01]  /*16bc0*/  ENDCOLLECTIVE ;  /* 0x000000000000791b */ /* 0x003fe20003800000 */
.L_x_4603:
        /* <DEDUP_REMOVED lines=29> */
.L_x_4604:
[----:B------:R-:W-:Y:S02]  /*16da0*/  IMAD.MOV.U32 R13, RZ, RZ, R4 ;  /* 0x000000ffff0d7224 */ /* 0x000fe400078e0004 */
[----:B------:R-:W-:-:S07]  /*16db0*/  IMAD.MOV.U32 R6, RZ, RZ, R14 ;  /* 0x000000ffff067224 */ /* 0x000fce00078e000e */
[----:B------:R-:W-:Y:S05]  /*16dc0*/  WARPSYNC.COLLECTIVE R15, `(.L_x_4605) ;  /* 0x000000000f087348 */ /* 0x000fea0003c00000 */
[----:B------:R0:W1:Y:S02]  /*16dd0*/  SHFL.IDX P6, R14, R13, R12, R11 ;  /* 0x0000000c0d0e7389 */ /* 0x00006400000c000b */
[----:B01----:R-:W-:Y:S01]  /*16de0*/  ENDCOLLECTIVE ;  /* 0x000000000000791b */ /* 0x003fe20003800000 */
.L_x_4605:
[----:B------:R-:W-:Y:S01]  /*16df0*/  IMAD.MOV.U32 R2, RZ, RZ, R14 ;  /* 0x000000ffff027224 */ /* 0x000fe200078e000e */
[----:B------:R-:W-:Y:S06]  /*16e00*/  BRA `(.L_x_4606) ;  /* 0xffffffc000247947 */ /* 0x000fec000383ffff */
.L_x_4530:
[----:B0-----:R0:W1:Y:S02]  /*16e10*/  SYNCS.PHASECHK.TRANS64.TRYWAIT P0, [R6+URZ+0x28c40], R19 ;  /* 0x028c4013060075a7 */ /* 0x001064000800017f */
[----:B-1----:R-:W-:Y:S05]  /*16e20*/  @!P0 NANOSLEEP.SYNCS 0x989680 ;  /* 0x009896800000895d */ /* 0x002fea0003900000 */
[----:B------:R-:W1:Y:S02]  /*16e30*/  @!P0 SYNCS.PHASECHK.TRANS64 P0, [R6+URZ+0x28c40], R19 ;  /* 0x028c4013060085a7 */ /* 0x000e64000800007f */
[----:B-1----:R-:W-:Y:S05]  /*16e40*/  @!P0 BRA `(.L_x_4530) ;  /* 0xfffffffc00f08947 */ /* 0x002fea000383ffff */
[----:B------:R-:W-:Y:S05]  /*16e50*/  BRA `(.L_x_4607) ;  /* 0xffffffc400b07947 */ /* 0x000fea000383ffff */
.L_x_4531:
        /* <DEDUP_REMOVED lines=8> */
.L_x_4609:
[----:B------:R-:W-:Y:S05]  /*16ee0*/  BSYNC B1 ;  /* 0x0000000000017941 */ /* 0x000fea0003800000 */
.L_x_4608:
        /* <DEDUP_REMOVED lines=9> */
.L_x_4610:
[----:B------:R-:W-:Y:S02]  /*16f80*/  IMAD.MOV.U32 R13, RZ, RZ, R25 ;  /* 0x000000ffff0d7224 */ /* 0x000fe400078e0019 */
[----:B------:R-:W-:Y:S02]  /*16f90*/  IMAD.MOV.U32 R12, RZ, RZ, 0x1 ;  /* 0x00000001ff0c7424 */ /* 0x000fe400078e00ff */
[----:B------:R-:W-:-:S07]  /*16fa0*/  IMAD.MOV.U32 R2, RZ, RZ, R14 ;  /* 0x000000ffff027224 */ /* 0x000fce00078e000e */
[----:B------:R-:W-:Y:S05]  /*16fb0*/  WARPSYNC.COLLECTIVE R15, `(.L_x_4611) ;  /* 0x000000000f087348 */ /* 0x000fea0003c00000 */
[----:B------:R0:W1:Y:S02]  /*16fc0*/  SHFL.IDX P6, R14, R13, R12, R11 ;  /* 0x0000000c0d0e7389 */ /* 0x00006400000c000b */
[----:B01----:R-:W-:Y:S01]  /*16fd0*/  ENDCOLLECTIVE ;  /* 0x000000000000791b */ /* 0x003fe20003800000 */
.L_x_4611:
        /* <DEDUP_REMOVED lines=11> */
.L_x_4612:
[----:B------:R-:W-:Y:S02]  /*17090*/  IMAD.MOV.U32 R13, RZ, RZ, R25 ;  /* 0x000000ffff0d7224 */ /* 0x000fe400078e0019 */
[----:B------:R-:W-:Y:S02]  /*170a0*/  IMAD.MOV.U32 R12, RZ, RZ, 0x2 ;  /* 0x00000002ff0c7424 */ /* 0x000fe400078e00ff */
[----:B------:R-:W-:-:S07]  /*170b0*/  IMAD.MOV.U32 R2, RZ, RZ, R14 ;  /* 0x000000ffff027224 */ /* 0x000fce00078e000e */
[----:B------:R-:W-:Y:S05]  /*170c0*/  WARPSYNC.COLLECTIVE R15, `(.L_x_4613) ;  /* 0x000000000f087348 */ /* 0x000fea0003c00000 */
[----:B------:R0:W1:Y:S02]  /*170d0*/  SHFL.IDX P6, R14, R13, R12, R11 ;  /* 0x0000000c0d0e7389 */ /* 0x00006400000c000b */
[----:B01----:R-:W-:Y:S01]  /*170e0*/  ENDCOLLECTIVE ;  /* 0x000000000000791b */ /* 0x003fe20003800000 */
.L_x_4613:
        /* <DEDUP_REMOVED lines=11> */
.L_x_4614:
[----:B------:R-:W-:Y:S02]  /*171a0*/  IMAD.MOV.U32 R13, RZ, RZ, R25 ;  /* 0x000000ffff0d7224 */ /* 0x000fe400078e0019 */
[----:B------:R-:W-:Y:S02]  /*171b0*/  IMAD.MOV.U32 R12, RZ, RZ, 0x3 ;  /* 0x00000003ff0c7424 */ /* 0x000fe400078e00ff */
[----:B------:R-:W-:-:S07]  /*171c0*/  IMAD.MOV.U32 R2, RZ, RZ, R14 ;  /* 0x000000ffff027224 */ /* 0x000fce00078e000e */
[----:B------:R-:W-:Y:S05]  /*171d0*/  WARPSYNC.COLLECTIVE R15, `(.L_x_4615) ;  /* 0x000000000f087348 */ /* 0x000fea0003c00000 */
[----:B------:R0:W1:Y:S02]  /*171e0*/  SHFL.IDX P6, R14, R13, R12, R11 ;  /* 0x0000000c0d0e7389 */ /* 0x00006400000c000b */
[----:B01----:R-:W-:Y:S01]  /*171f0*/  ENDCOLLECTIVE ;  /* 0x000000000000791b */ /* 0x003fe20003800000 */
.L_x_4615:
        /* <DEDUP_REMOVED lines=11> */
.L_x_4616:
[----:B------:R-:W-:Y:S01]  /*172b0*/  IMAD.MOV.U32 R2, RZ, RZ, R14 ;  /* 0x000000ffff027224 */ /* 0x000fe200078e000e */
[----:B------:R-:W-:Y:S06]  /*172c0*/  BRA `(.L_x_4617) ;  /* 0xffffffc400387947 */ /* 0x000fec000383ffff */
.L_x_4536:
[----:B---3--:R3:W4:Y:S02]  /*172d0*/  SYNCS.PHASECHK.TRANS64.TRYWAIT P0, [R6+URZ+0x28c60], R19 ;  /* 0x028c6013060075a7 */ /* 0x008724000800017f */
[----:B----4-:R-:W-:Y:S05]  /*172e0*/  @!P0 NANOSLEEP.SYNCS 0x989680 ;  /* 0x009896800000895d */ /* 0x010fea0003900000 */
[----:B------:R-:W4:Y:S02]  /*172f0*/  @!P0 SYNCS.PHASECHK.TRANS64 P0, [R6+URZ+0x28c60], R19 ;  /* 0x028c6013060085a7 */ /* 0x000f24000800007f */
[----:B----4-:R-:W-:Y:S05]  /*17300*/  @!P0 BRA `(.L_x_4536) ;  /* 0xfffffffc00f08947 */ /* 0x010fea000383ffff */
[----:B------:R-:W-:Y:S05]  /*17310*/  BRA `(.L_x_4618) ;  /* 0xffffffc400887947 */ /* 0x000fea000383ffff */
.L_x_4537:
        /* <DEDUP_REMOVED lines=8> */
.L_x_4620:
[----:B------:R-:W-:Y:S05]  /*173a0*/  BSYNC B1 ;  /* 0x0000000000017941 */ /* 0x000fea0003800000 */
.L_x_4619:
        /* <DEDUP_REMOVED lines=13> */
.L_x_4621:
        /* <DEDUP_REMOVED lines=17> */
.L_x_4622:
        /* <DEDUP_REMOVED lines=16> */
.L_x_4623:
        /* <DEDUP_REMOVED lines=19> */
.L_x_4624:
        /* <DEDUP_REMOVED lines=14> */
.L_x_4625:
        /* <DEDUP_REMOVED lines=16> */
.L_x_4626:
        /* <DEDUP_REMOVED lines=14> */
.L_x_4627:
[----:B------:R-:W-:Y:S05]  /*17a80*/  BRA `(.L_x_4628) ;  /* 0xffffffc000ec7947 */ /* 0x000fea000383ffff */
.L_x_4545:
        /* <DEDUP_REMOVED lines=8> */
.L_x_4630:
[----:B------:R-:W-:Y:S05]  /*17b10*/  BSYNC B0 ;  /* 0x0000000000007941 */ /* 0x000fea0003800000 */
.L_x_4629:
        /* <DEDUP_REMOVED lines=9> */
.L_x_4631:
        /* <DEDUP_REMOVED lines=23> */
.L_x_4632:
[----:B------:R-:W-:Y:S01]  /*17d20*/  IMAD.MOV.U32 R12, RZ, RZ, 0x2 ;  /* 0x00000002ff0c7424 */ /* 0x000fe200078e00ff */
[----:B------:R-:W-:-:S05]  /*17d30*/  SEL R4, R14, RZ, P1 ;  /* 0x000000ff0e047207 */ /* 0x000fca0000800000 */
[----:B------:R-:W-:-:S04]  /*17d40*/  IMAD.IADD R4, R13, 0x1, R4 ;  /* 0x000000010d047824 */ /* 0x000fc800078e0204 */
[----:B------:R-:W-:-:S07]  /*17d50*/  IMAD.MOV.U32 R13, RZ, RZ, R4 ;  /* 0x000000ffff0d7224 */ /* 0x000fce00078e0004 */
[----:B------:R-:W-:Y:S05]  /*17d60*/  WARPSYNC.COLLECTIVE R15, `(.L_x_4633) ;  /* 0x000000000f087348 */ /* 0x000fea0003c00000 */
[----:B------:R0:W1:Y:S02]  /*17d70*/  SHFL.UP P6, R14, R13, R12, R11 ;  /* 0x0400000c0d0e7389 */ /* 0x00006400000c000b */
[----:B01----:R-:W-:Y:S01]  /*17d80*/  ENDCOLLECTIVE ;  /* 0x000000000000791b */ /* 0x003fe20003800000 */
.L_x_4633:
[----:B------:R-:W-:Y:S01]  /*17d90*/  IMAD.MOV.U32 R12, RZ, RZ, 0x4 ;  /* 0x00000004ff0c7424 */ /* 0x000fe200078e00ff */
[----:B------:R-:W-:-:S05]  /*17da0*/  SEL R3, R14, RZ, P2 ;  /* 0x000000ff0e037207 */ /* 0x000fca0001000000 */
[----:B------:R-:W-:-:S04]  /*17db0*/  IMAD.IADD R2, R4, 0x1, R3 ;  /* 0x0000000104027824 */ /* 0x000fc800078e0203 */
[----:B------:R-:W-:-:S07]  /*17dc0*/  IMAD.MOV.U32 R13, RZ, RZ, R2 ;  /* 0x000000ffff0d7224 */ /* 0x000fce00078e0002 */
[----:B------:R-:W-:Y:S05]  /*17dd0*/  WARPSYNC.COLLECTIVE R15, `(.L_x_4634) ;  /* 0x000000000f087348 */ /* 0x000fea0003c00000 */
[----:B------:R0:W1:Y:S02]  /*17de0*/  SHFL.UP P6, R14, R13, R12, R11 ;  /* 0x0400000c0d0e7389 */ /* 0x00006400000c000b */
[----:B01----:R-:W-:Y:S01]  /*17df0*/  ENDCOLLECTIVE ;  /* 0x000000000000791b */ /* 0x003fe20003800000 */
.L_x_4634:
[----:B------:R-:W-:Y:S01]  /*17e00*/  IMAD.MOV.U32 R12, RZ, RZ, 0x8 ;  /* 0x00000008ff0c7424 */ /* 0x000fe200078e00ff */
[----:B------:R-:W-:-:S05]  /*17e10*/  SEL R3, R14, RZ, P3 ;  /* 0x000000ff0e037207 */ /* 0x000fca0001800000 */
[----:B------:R-:W-:-:S04]  /*17e20*/  IMAD.IADD R3, R2, 0x1, R3 ;  /* 0x0000000102037824 */ /* 0x000fc800078e0203 */
[----:B------:R-:W-:-:S07]  /*17e30*/  IMAD.MOV.U32 R13, RZ, RZ, R3 ;  /* 0x000000ffff0d7224 */ /* 0x000fce00078e0003 */
[----:B------:R-:W-:Y:S05]  /*17e40*/  WARPSYNC.COLLECTIVE R15, `(.L_x_4635) ;  /* 0x000000000f087348 */ /* 0x000fea0003c00000 */
[----:B------:R0:W1:Y:S02]  /*17e50*/  SHFL.UP P6, R14, R13, R12, R11 ;  /* 0x0400000c0d0e7389 */ /* 0x00006400000c000b */
[----:B01----:R-:W-:Y:S01]  /*17e60*/  ENDCOLLECTIVE ;  /* 0x000000000000791b */ /* 0x003fe20003800000 */
.L_x_4635:
[----:B------:R-:W-:Y:S01]  /*17e70*/  IMAD.MOV.U32 R12, RZ, RZ, 0x10 ;  /* 0x00000010ff0c7424 */ /* 0x000fe200078e00ff */
[----:B------:R-:W-:-:S05]  /*17e80*/  SEL R4, R14, RZ, P4 ;  /* 0x000000ff0e047207 */ /* 0x000fca0002000000 */
[----:B------:R-:W-:-:S04]  /*17e90*/  IMAD.IADD R4, R3, 0x1, R4 ;  /* 0x0000000103047824 */ /* 0x000fc800078e0204 */
[----:B------:R-:W-:-:S07]  /*17ea0*/  IMAD.MOV.U32 R13, RZ, RZ, R4 ;  /* 0x000000ffff0d7224 */ /* 0x000fce00078e0004 */
[----:B------:R-:W-:Y:S05]  /*17eb0*/  WARPSYNC.COLLECTIVE R15, `(.L_x_4636) ;  /* 0x000000000f087348 */ /* 0x000fea0003c00000 */
[----:B------:R0:W1:Y:S02]  /*17ec0*/  SHFL.UP P6, R14, R13, R12, R11 ;  /* 0x0400000c0d0e7389 */ /* 0x00006400000c000b */
[----:B01----:R-:W-:Y:S01]  /*17ed0*/  ENDCOLLECTIVE ;  /* 0x000000000000791b */ /* 0x003fe20003800000 */
.L_x_4636:
        /* <DEDUP_REMOVED lines=8> */
.L_x_4637:
[----:B------:R-:W-:Y:S05]  /*17f60*/  BRA `(.L_x_4638) ;  /* 0xffffffc400887947 */ /* 0x000fea000383ffff */
.L_x_4548:
[----:B------:R-:W-:Y:S01]  /*17f70*/  BSSY B0, `(.L_x_4639) ;  /* 0x0000007000007945 */ /* 0x000fe20003800000 */
[----:B------:R-:W-:Y:S02]  /*17f80*/  IMAD.MOV.U32 R12, RZ, RZ, 0x1 ;  /* 0x00000001ff0c7424 */ /* 0x000fe400078e00ff */
[----:B------:R-:W-:Y:S02]  /*17f90*/  IMAD.MOV.U32 R11, RZ, RZ, RZ ;  /* 0x000000ffff0b7224 */ /* 0x000fe400078e00ff */
[----:B------:R-:W-:-:S07]  /*17fa0*/  IMAD.MOV.U32 R15, RZ, RZ, -0x1 ;  /* 0xffffffffff0f7424 */ /* 0x000fce00078e00ff */
[----:B-1----:R-:W-:Y:S05]  /*17fb0*/  WARPSYNC.COLLECTIVE R15, `(.L_x_4640) ;  /* 0x000000000f087348 */ /* 0x002fea0003c00000 */
[----:B------:R0:W2:Y:S02]  /*17fc0*/  SHFL.UP P6, R14, R13, R12, R11 ;  /* 0x0400000c0d0e7389 */ /* 0x0000a400000c000b */
[----:B012---:R-:W-:Y:S01]  /*17fd0*/  ENDCOLLECTIVE ;  /* 0x000000000000791b */ /* 0x007fe20003800000 */
.L_x_4640:
[----:B------:R-:W-:Y:S05]  /*17fe0*/  BSYNC B0 ;  /* 0x0000000000007941 */ /* 0x000fea0003800000 */
.L_x_4639:
        /* <DEDUP_REMOVED lines=8> */
.L_x_4641:
[----:B------:R-:W-:Y:S01]  /*18070*/  IMAD.MOV.U32 R12, RZ, RZ, 0x4 ;  /* 0x00000004ff0c7424 */ /* 0x000fe200078e00ff */
[----:B------:R-:W-:-:S05]  /*18080*/  SEL R2, R14, RZ, P2 ;  /* 0x000000ff0e027207 */ /* 0x000fca0001000000 */
[----:B------:R-:W-:-:S04]  /*18090*/  IMAD.IADD R2, R13, 0x1, R2 ;  /* 0x000000010d027824 */ /* 0x000fc800078e0202 */
[----:B------:R-:W-:-:S07]  /*180a0*/  IMAD.MOV.U32 R13, RZ, RZ, R2 ;  /* 0x000000ffff0d7224 */ /* 0x000fce00078e0002 */
[----:B------:R-:W-:Y:S05]  /*180b0*/  WARPSYNC.COLLECTIVE R15, `(.L_x_4642) ;  /* 0x000000000f087348 */ /* 0x000fea0003c00000 */
[----:B------:R0:W1:Y:S02]  /*180c0*/  SHFL.UP P6, R14, R13, R12, R11 ;  /* 0x0400000c0d0e7389 */ /* 0x00006400000c000b */
[----:B01----:R-:W-:Y:S01]  /*180d0*/  ENDCOLLECTIVE ;  /* 0x000000000000791b */ /* 0x003fe20003800000 */
.L_x_4642:
[----:B------:R-:W-:Y:S01]  /*180e0*/  IMAD.MOV.U32 R12, RZ, RZ, 0x8 ;  /* 0x00000008ff0c7424 */ /* 0x000fe200078e00ff */
[----:B------:R-:W-:-:S05]  /*180f0*/  SEL R3, R14, RZ, P3 ;  /* 0x000000ff0e037207 */ /* 0x000fca0001800000 */
[----:B------:R-:W-:-:S04]  /*18100*/  IMAD.IADD R3, R2, 0x1, R3 ;  /* 0x0000000102037824 */ /* 0x000fc800078e0203 */
[----:B------:R-:W-:-:S07]  /*18110*/  IMAD.MOV.U32 R13, RZ, RZ, R3 ;  /* 0x000000ffff0d7224 */ /* 0x000fce00078e0003 */
[----:B------:R-:W-:Y:S05]  /*18120*/  WARPSYNC.COLLECTIVE R15, `(.L_x_4643) ;  /* 0x000000000f087348 */ /* 0x000fea0003c00000 */
[----:B------:R0:W1:Y:S02]  /*18130*/  SHFL.UP P6, R14, R13, R12, R11 ;  /* 0x0400000c0d0e7389 */ /* 0x00006400000c000b */
[----:B01----:R-:W-:Y:S01]  /*18140*/  ENDCOLLECTIVE ;  /* 0x000000000000791b */ /* 0x003fe20003800000 */
.L_x_4643:
[----:B------:R-:W-:Y:S01]  /*18150*/  IMAD.MOV.U32 R12, RZ, RZ, 0x10 ;  /* 0x00000010ff0c7424 */ /* 0x000fe200078e00ff */
[----:B------:R-:W-:-:S05]  /*18160*/  SEL R4, R14, RZ, P4 ;  /* 0x000000ff0e047207 */ /* 0x000fca0002000000 */
[----:B------:R-:W-:-:S04]  /*18170*/  IMAD.IADD R4, R3, 0x1, R4 ;  /* 0x0000000103047824 */ /* 0x000fc800078e0204 */
[----:B------:R-:W-:-:S07]  /*18180*/  IMAD.MOV.U32 R13, RZ, RZ, R4 ;  /* 0x000000ffff0d7224 */ /* 0x000fce00078e0004 */
[----:B------:R-:W-:Y:S05]  /*18190*/  WARPSYNC.COLLECTIVE R15, `(.L_x_4644) ;  /* 0x000000000f087348 */ /* 0x000fea0003c00000 */
[----:B------:R0:W1:Y:S02]  /*181a0*/  SHFL.UP P6, R14, R13, R12, R11 ;  /* 0x0400000c0d0e7389 */ /* 0x00006400000c000b */
[----:B01----:R-:W-:Y:S01]  /*181b0*/  ENDCOLLECTIVE ;  /* 0x000000000000791b */ /* 0x003fe20003800000 */
.L_x_4644:
        /* <DEDUP_REMOVED lines=8> */
.L_x_4645:
[----:B------:R-:W-:Y:S05]  /*18240*/  BRA `(.L_x_4646) ;  /* 0xffffffc400747947 */ /* 0x000fea000383ffff */
.L_x_4550:
[----:B------:R-:W-:Y:S01]  /*18250*/  BSSY B0, `(.L_x_4647) ;  /* 0x0000006000007945 */ /* 0x000fe20003800000 */
[----:B------:R-:W-:Y:S01]  /*18260*/  PLOP3.LUT P6, PT, P6, PT, PT, 0x8, 0x0 ;  /* 0x000000000000781c */ /* 0x000fe200037ce170 */
[----:B------:R-:W-:-:S12]  /*18270*/  IMAD.MOV.U32 R15, RZ, RZ, -0x1 ;  /* 0xffffffffff0f7424 */ /* 0x000fd800078e00ff */
[----:B01----:R-:W-:Y:S05]  /*18280*/  WARPSYNC.COLLECTIVE R15, `(.L_x_4648) ;  /* 0x000000000f087348 */ /* 0x003fea0003c00000 */
[----:B------:R-:W-:Y:S01]  /*18290*/  VOTE.ANY R14, PT, P6 ;  /* 0x00000000000e7806 */ /* 0x000fe200030e0100 */
[----:B01----:R-:W-:Y:S06]  /*182a0*/  ENDCOLLECTIVE ;  /* 0x000000000000791b */ /* 0x003fec0003800000 */
.L_x_4648:
[----:B------:R-:W-:Y:S05]  /*182b0*/  BSYNC B0 ;  /* 0x0000000000007941 */ /* 0x000fea0003800000 */
.L_x_4647:
        /* <DEDUP_REMOVED lines=8> */
.L_x_4649:
[----:B------:R-:W-:Y:S02]  /*18340*/  IMAD.IADD R27, R12, 0x1, R27 ;  /* 0x000000010c1b7824 */ /* 0x000fe400078e021b */
[----:B------:R-:W-:Y:S02]  /*18350*/  IMAD.MOV.U32 R13, RZ, RZ, R8 ;  /* 0x000000ffff0d7224 */ /* 0x000fe400078e0008 */
[----:B------:R-:W-:-:S07]  /*18360*/  IMAD.MOV.U32 R25, RZ, RZ, R14 ;  /* 0x000000ffff197224 */ /* 0x000fce00078e000e */
[----:B------:R-:W-:Y:S05]  /*18370*/  WARPSYNC.COLLECTIVE R15, `(.L_x_4650) ;  /* 0x000000000f087348 */ /* 0x000fea0003c00000 */
[----:B------:R0:W1:Y:S02]  /*18380*/  SHFL.IDX P6, R14, R13, R12, R11 ;  /* 0x0000000c0d0e7389 */ /* 0x00006400000c000b */
[----:B01----:R-:W-:Y:S01]  /*18390*/  ENDCOLLECTIVE ;  /* 0x000000000000791b */ /* 0x003fe20003800000 */
.L_x_4650:
[----:B------:R-:W-:Y:S01]  /*183a0*/  IMAD.MOV.U32 R8, RZ, RZ, R14 ;  /* 0x000000ffff087224 */ /* 0x000fe200078e000e */
[----:B------:R-:W-:Y:S06]  /*183b0*/  BRA `(.L_x_4651) ;  /* 0xffffffc400587947 */ /* 0x000fec000383ffff */
.L_x_4552:
[----:B------:R-:W-:Y:S01]  /*183c0*/  BSSY B0, `(.L_x_4652) ;  /* 0x0000007000007945 */ /* 0x000fe20003800000 */
[----:B------:R-:W-:Y:S02]  /*183d0*/  IMAD.MOV.U32 R13, RZ, RZ, R3 ;  /* 0x000000ffff0d7224 */ /* 0x000fe400078e0003 */
[----:B------:R-:W-:Y:S02]  /*183e0*/  IMAD.MOV.U32 R11, RZ, RZ, 0x1f ;  /* 0x0000001fff0b7424 */ /* 0x000fe400078e00ff */
[----:B------:R-:W-:-:S07]  /*183f0*/  IMAD.MOV.U32 R15, RZ, RZ, -0x1 ;  /* 0xffffffffff0f7424 */ /* 0x000fce00078e00ff */
[----:B01-34-:R-:W-:Y:S05]  /*18400*/  WARPSYNC.COLLECTIVE R15, `(.L_x_4653) ;  /* 0x000000000f087348 */ /* 0x01bfea0003c00000 */
[----:B------:R2:W0:Y:S02]  /*18410*/  SHFL.IDX P6, R14, R13, R12, R11 ;  /* 0x0000000c0d0e7389 */ /* 0x00042400000c000b */
[----:B01234-:R-:W-:Y:S01]  /*18420*/  ENDCOLLECTIVE ;  /* 0x000000000000791b */ /* 0x01ffe20003800000 */
.L_x_4653:
[----:B------:R-:W-:Y:S05]  /*18430*/  BSYNC B0 ;  /* 0x0000000000007941 */ /* 0x000fea0003800000 */
.L_x_4652:
[----:B------:R-:W-:Y:S01]  /*18440*/  IMAD.MOV.U32 R24, RZ, RZ, R14 ;  /* 0x000000ffff187224 */ /* 0x000fe200078e000e */
[----:B------:R-:W-:Y:S06]  /*18450*/  BRA `(.L_x_4551) ;  /* 0xffffffc400487947 */ /* 0x000fec000383ffff */
.L_x_4558:
[----:B0-----:R0:W1:Y:S02]  /*18460*/  SYNCS.PHASECHK.TRANS64.TRYWAIT P0, [R7+URZ+0x28c20], R0 ;  /* 0x028c2000070075a7 */ /* 0x001064000800017f */
[----:B-1----:R-:W-:Y:S05]  /*18470*/  @!P0 NANOSLEEP.SYNCS 0x989680 ;  /* 0x009896800000895d */ /* 0x002fea0003900000 */
[----:B------:R-:W1:Y:S02]  /*18480*/  @!P0 SYNCS.PHASECHK.TRANS64 P0, [R7+URZ+0x28c20], R0 ;  /* 0x028c2000070085a7 */ /* 0x000e64000800007f */
[----:B-1----:R-:W-:Y:S05]  /*18490*/  @!P0 BRA `(.L_x_4558) ;  /* 0xfffffffc00f08947 */ /* 0x002fea000383ffff */
[----:B------:R-:W-:Y:S05]  /*184a0*/  BRA `(.L_x_4654) ;  /* 0xffffffcc00a07947 */ /* 0x000fea000383ffff */
.L_x_4559:
        /* <DEDUP_REMOVED lines=11> */
.L_x_4656:
[----:B------:R-:W-:Y:S05]  /*18560*/  BSYNC B0 ;  /* 0x0000000000007941 */ /* 0x000fea0003800000 */
.L_x_4655:
[----:B------:R-:W-:Y:S05]  /*18570*/  BRA `(.L_x_4657) ;  /* 0xffffffcc00887947 */ /* 0x000fea000383ffff */
.L_x_4562:
[----:B------:R-:W-:Y:S01]  /*18580*/  BSSY B1, `(.L_x_4658) ;  /* 0x0000006000017945 */ /* 0x000fe20003800000 */
[----:B------:R-:W-:-:S07]  /*18590*/  IMAD.MOV.U32 R15, RZ, RZ, -0x1 ;  /* 0xffffffffff0f7424 */ /* 0x000fce00078e00ff */
[----:B0-234-:R-:W-:Y:S05]  /*185a0*/  WARPSYNC.COLLECTIVE R15, `(.L_x_4659) ;  /* 0x000000000f0c7348 */ /* 0x01dfea0003c00000 */
[----:B------:R-:W-:Y:S02]  /*185b0*/  ELECT P6, UR62, PT ;  /* 0x00000000003e782f */ /* 0x000fe400038c0000 */
[----:B------:R-:W-:Y:S01]  /*185c0*/  MOV R14, UR62 ;  /* 0x0000003e000e7c02 */ /* 0x000fe20008000f00 */
[----:B0-234-:R-:W-:Y:S10]  /*185d0*/  ENDCOLLECTIVE ;  /* 0x000000000000791b */ /* 0x01dff40003800000 */
.L_x_4659:
[----:B------:R-:W-:Y:S05]  /*185e0*/  BSYNC B1 ;  /* 0x0000000000017941 */ /* 0x000fea0003800000 */
.L_x_4658:
[----:B------:R-:W-:Y:S05]  /*185f0*/  BRA `(.L_x_4660) ;  /* 0xffffffcc00807947 */ /* 0x000fea000383ffff */
.L_x_4564:
[----:B0-----:R0:W1:Y:S02]  /*18600*/  SYNCS.PHASECHK.TRANS64.TRYWAIT P1, [R5+URZ+0x28c40], R0 ;  /* 0x028c4000050075a7 */ /* 0x001064000802017f */
[----:B-1----:R-:W-:Y:S05]  /*18610*/  @!P1 NANOSLEEP.SYNCS 0x989680 ;  /* 0x009896800000995d */ /* 0x002fea0003900000 */
[----:B------:R-:W1:Y:S02]  /*18620*/  @!P1 SYNCS.PHASECHK.TRANS64 P1, [R5+URZ+0x28c40], R0 ;  /* 0x028c4000050095a7 */ /* 0x000e64000802007f */
[----:B-1----:R-:W-:Y:S05]  /*18630*/  @!P1 BRA `(.L_x_4564) ;  /* 0xfffffffc00f09947 */ /* 0x002fea000383ffff */
[----:B------:R-:W-:Y:S05]  /*18640*/  BRA `(.L_x_4661) ;  /* 0xffffffcc00a07947 */ /* 0x000fea000383ffff */
.L_x_4566:
[----:B-1----:R1:W0:Y:S02]  /*18650*/  SYNCS.PHASECHK.TRANS64.TRYWAIT P1, [R3+URZ+0x28c40], R2 ;  /* 0x028c4002030075a7 */ /* 0x002224000802017f */
[----:B0-----:R-:W-:Y:S05]  /*18660*/  @!P1 NANOSLEEP.SYNCS 0x989680 ;  /* 0x009896800000995d */ /* 0x001fea0003900000 */
[----:B------:R-:W0:Y:S02]  /*18670*/  @!P1 SYNCS.PHASECHK.TRANS64 P1, [R3+URZ+0x28c40], R2 ;  /* 0x028c4002030095a7 */ /* 0x000e24000802007f */
[----:B0-----:R-:W-:Y:S05]  /*18680*/  @!P1 BRA `(.L_x_4566) ;  /* 0xfffffffc00f09947 */ /* 0x001fea000383ffff */
[----:B------:R-:W-:Y:S05]  /*18690*/  BRA `(.L_x_4662) ;  /* 0xffffffcc00ac7947 */ /* 0x000fea000383ffff */
.L_x_4568:
[----:B------:R0:W0:Y:S02]  /*186a0*/  SYNCS.PHASECHK.TRANS64.TRYWAIT P1, [R5+URZ+0x28c60], R0 ;  /* 0x028c6000050075a7 */ /* 0x000024000802017f */
[----:B0-----:R-:W-:Y:S05]  /*186b0*/  @!P1 NANOSLEEP.SYNCS 0x989680 ;  /* 0x009896800000995d */ /* 0x001fea0003900000 */
[----:B------:R-:W0:Y:S02]  /*186c0*/  @!P1 SYNCS.PHASECHK.TRANS64 P1, [R5+URZ+0x28c60], R0 ;  /* 0x028c6000050095a7 */ /* 0x000e24000802007f */
[----:B0-----:R-:W-:Y:S05]  /*186d0*/  @!P1 BRA `(.L_x_4568) ;  /* 0xfffffffc00f09947 */ /* 0x001fea000383ffff */
[----:B------:R-:W-:Y:S05]  /*186e0*/  BRA `(.L_x_4663) ;  /* 0xffffffcc00a87947 */ /* 0x000fea000383ffff */
.L_x_4664:
        /* <DEDUP_REMOVED lines=9> */
.L_x_5843:


//--------------------- .text._ZN7cutlass13device_kernelIN5flash11enable_sm90INS1_16FlashAttnFwdSm90INS1_25CollectiveMainloopFwdSm90ILi2EN4cute5tupleIJNS5_1CILi1EEES8_S8_EEENS6_IJNS7_ILi64EEESA_SA_EEELi512ENS_6half_tEfNS_4arch4Sm90ELb1ELb0ELb1ELb1ELb1ELb1ELb0ELb0ELb0ELb1ELb1ELb0EEENS1_21CollectiveEpilogueFwdINS6_IJSA_NS7_ILi512EEESA_EEES9_SC_SE_Li256ELb1ELb1ELb1ELb0EEENS1_36VarlenDynamicPersistentTileSchedulerILi64ELi64ELi256ELi128ELb1ELb1ELb1ELb1ELb1ELb1EEEEEEEEEvNT_6ParamsE --------------------------
	.section	.text._ZN7cutlass13device_kernelIN5flash11enable_sm90INS1_16FlashAttnFwdSm90INS1_25CollectiveMainloopFwdSm90ILi2EN4cute5tupleIJNS5_1CILi1EEES8_S8_EEENS6_IJNS7_ILi64EEESA_SA_EEELi512ENS_6half_tEfNS_4arch4Sm90ELb1ELb0ELb1ELb1ELb1ELb1ELb0ELb0ELb0ELb1ELb1ELb0EEENS1_21CollectiveEpilogueFwdINS6_IJSA_NS7_ILi512EEESA_EEES9_SC_SE_Li256ELb1ELb1ELb1ELb0EEENS1_36VarlenDynamicPersistentTileSchedulerILi64ELi64ELi256ELi128ELb1ELb1ELb1ELb1ELb1ELb1EEEEEEEEEvNT_6ParamsE,"ax",@progbits
	.align	128
.text._ZN7cutlass13device_kernelIN5flash11enable_sm90INS1_16FlashAttnFwdSm90INS1_25CollectiveMainloopFwdSm90ILi2EN4cute5tupleIJNS5_1CILi1EEES8_S8_EEENS6_IJNS7_ILi64EEESA_SA_EEELi512ENS_6half_tEfNS_4arch4Sm90ELb1ELb0ELb1ELb1ELb1ELb1ELb0ELb0ELb0ELb1ELb1ELb0EEENS1_21CollectiveEpilogueFwdINS6_IJSA_NS7_ILi512EEESA_EEES9_SC_SE_Li256ELb1ELb1ELb1ELb0EEENS1_36VarlenDynamicPersistentTileSchedulerILi64ELi64ELi256ELi128ELb1ELb1ELb1ELb1ELb1ELb1EEEEEEEEEvNT_6ParamsE:
        .type           _ZN7cutlass13device_kernelIN5flash11enable_sm90INS1_16FlashAttnFwdSm90INS1_25CollectiveMainloopFwdSm90ILi2EN4cute5tupleIJNS5_1CILi1EEES8_S8_EEENS6_IJNS7_ILi64EEESA_SA_EEELi512ENS_6half_tEfNS_4arch4Sm90ELb1ELb0ELb1ELb1ELb1ELb1ELb0ELb0ELb0ELb1ELb1ELb0EEENS1_21CollectiveEpilogueFwdINS6_IJSA_NS7_ILi512EEESA_EEES9_SC_SE_Li256ELb1ELb1ELb1ELb0EEENS1_36VarlenDynamicPersistentTileSchedulerILi64ELi64ELi256ELi128ELb1ELb1ELb1ELb1ELb1ELb1EEEEEEEEEvNT_6ParamsE,@function
        .size           _ZN7cutlass13device_kernelIN5flash11enable_sm90INS1_16FlashAttnFwdSm90INS1_25CollectiveMainloopFwdSm90ILi2EN4cute5tupleIJNS5_1CILi1EEES8_S8_EEENS6_IJNS7_ILi64EEESA_SA_EEELi512ENS_6half_tEfNS_4arch4Sm90ELb1ELb0ELb1ELb1ELb1ELb1ELb0ELb0ELb0ELb1ELb1ELb0EEENS1_21CollectiveEpilogueFwdINS6_IJSA_NS7_ILi512EEESA_EEES9_SC_SE_Li256ELb1ELb1ELb1ELb0EEENS1_36VarlenDynamicPersistentTileSchedulerILi64ELi64ELi256ELi128ELb1ELb1ELb1ELb1ELb1ELb1EEEEEEEEEvNT_6ParamsE,(.L_x_5844 - _ZN7cutlass13device_kernelIN5flash11enable_sm90INS1_16FlashAttnFwdSm90INS1_25CollectiveMainloopFwdSm90ILi2EN4cute5tupleIJNS5_1CILi1EEES8_S8_EEENS6_IJNS7_ILi64EEESA_SA_EEELi512ENS_6half_tEfNS_4arch4Sm90ELb1ELb0ELb1ELb1ELb1ELb1ELb0ELb0ELb0ELb1ELb1ELb0EEENS1_21CollectiveEpilogueFwdINS6_IJSA_NS7_ILi512EEESA_EEES9_SC_SE_Li256ELb1ELb1ELb1ELb0EEENS1_36VarlenDynamicPersistentTileSchedulerILi64ELi64ELi256ELi128ELb1ELb1ELb1ELb1ELb1ELb1EEEEEEEEEvNT_6ParamsE)
        .other          _ZN7cutlass13device_kernelIN5flash11enable_sm90INS1_16FlashAttnFwdSm90INS1_25CollectiveMainloopFwdSm90ILi2EN4cute5tupleIJNS5_1CILi1EEES8_S8_EEENS6_IJNS7_ILi64EEESA_SA_EEELi512ENS_6half_tEfNS_4arch4Sm90ELb1ELb0ELb1ELb1ELb1ELb1ELb0ELb0ELb0ELb1ELb1ELb0EEENS1_21CollectiveEpilogueFwdINS6_IJSA_NS7_ILi512EEESA_EEES9_SC_SE_Li256ELb1ELb1ELb1ELb0EEENS1_36VarlenDynamicPersistentTileSchedulerILi64ELi64ELi256ELi128ELb1ELb1ELb1ELb1ELb1ELb1EEEEEEEEEvNT_6ParamsE,@"STO_CUDA_ENTRY STV_DEFAULT"
_ZN7cutlass13device_kernelIN5flash11enable_sm90INS1_16FlashAttnFwdSm90INS1_25CollectiveMainloopFwdSm90ILi2EN4cute5tupleIJNS5_1CILi1EEES8_S8_EEENS6_IJNS7_ILi64EEESA_SA_EEELi512ENS_6half_tEfNS_4arch4Sm90ELb1ELb0ELb1ELb1ELb1ELb1ELb0ELb0ELb0ELb1ELb1ELb0EEENS1_21CollectiveEpilogueFwdINS6_IJSA_NS7_ILi512EEESA_EEES9_SC_SE_Li256ELb1ELb1ELb1ELb0EEENS1_36VarlenDynamicPersistentTileSchedulerILi64ELi64ELi256ELi128ELb1ELb1ELb1ELb1ELb1ELb1EEEEEEEEEvNT_6ParamsE:
[----:B------:R-:W0:Y:S02]  /*0000*/  LDC R1, c[0x0][0x28] ;  /* 0x00000a00ff017b82 */ /* 0x000e240000000800 */
[----:B0-----:R-:W-:Y:S01]  /*0010*/  VIADD R1, R1, 0xffffff90 ;  /* 0xffffff9001017836 */ /* 0x001fe20000000000 */
[----:B------:R-:W0:Y:S01]  /*0020*/  S2R R0, SR_TID.X ;  /* 0x0000000000007919 */ /* 0x000e220000002100 */
[----:B------:R-:W-:Y:S01]  /*0030*/  ELECT P0, URZ, PT ;  /* 0x00000000003f782f */ /* 0x000fe20003800000 */
[----:B------:R-:W-:Y:S01]  /*0040*/  BSSY B0, `(.L_x_4665) ;  /* 0x000000d000007945 */ /* 0x000fe20003800000 */
[----:B0-----:R-:W-:-:S05]  /*0050*/  SHF.R.U32.HI R2, RZ, 0x5, R0 ;  /* 0x00000005ff027819 */ /* 0x001fca0000011600 */
        /* <DEDUP_REMOVED lines=11> */
.L_x_4666:
[----:B------:R-:W-:Y:S05]  /*0110*/  BSYNC B0 ;  /* 0x0000000000007941 */ /* 0x000fea0003800000 */
.L_x_4665:
[----:B------:R-:W0:Y:S01]  /*0120*/  SHFL.IDX PT, R3, R2, RZ, 0x1f ;  /* 0x00001fff02037589 */ /* 0x000e2200000e0000 */
[----:B------:R-:W-:Y:S01]  /*0130*/  VOTEU.ANY UP0, P0 ;  /* 0x00000000003f7886 */ /* 0x000fe20000000100 */
[----:B------:R-:W-:Y:S01]  /*0140*/  UMOV UR4, 0x80 ;  /* 0x0000008000047882 */ /* 0x000fe20000000000 */
[----:B------:R-:W-:Y:S01]  /*0150*/  UMOV UR7, 0x100 ;  /* 0x0000010000077882 */ /* 0x000fe20000000000 */
[----:B------:R-:W-:Y:S02]  /*0160*/  VOTEU.ANY UP1, P0 ;  /* 0x00000000003f7886 */ /* 0x000fe40000020100 */
[----:B------:R-:W1:Y:S01]  /*0170*/  @UP0 S2UR UR8, SR_CgaCtaId ;  /* 0x00000000000809c3 */ /* 0x000e620000008800 */
[----:B------:R-:W-:Y:S01]  /*0180*/  @UP0 UMOV UR6, 0x400 ;  /* 0x0000040000060882 */ /* 0x000fe20000000000 */
[----:B------:R-:W-:-:S04]  /*0190*/  @UP0 UIADD3 UR4, -UR4, 0x100000, URZ ;  /* 0x0010000004040890 */ /* 0x000fc8000fffe13f */
[----:B------:R-:W-:Y:S02]  /*01a0*/  @UP0 USHF.L.U32 UR5, UR4, 0xb, URZ ;  /* 0x0000000b04050899 */ /* 0x000fe4000800063f */
[----:B------:R-:W-:Y:S01]  /*01b0*/  @UP0 USHF.L.U32 UR4, UR4, 0x1, URZ ;  /* 0x0000000104040899 */ /* 0x000fe2000800063f */
[----:B0-----:R-:W-:Y:S02]  /*01c0*/  ISETP.NE.AND P1, PT, R3, RZ, PT ;  /* 0x000000ff0300720c */ /* 0x001fe40003f25270 */
[----:B------:R-:W-:Y:S01]  /*01d0*/  SHF.R.U32.HI R3, RZ, 0x7, R0 ;  /* 0x00000007ff037819 */ /* 0x000fe20000011600 */
[----:B-1----:R-:W-:-:S04]  /*01e0*/  @UP0 ULEA UR8, UR8, UR6, 0x18 ;  /* 0x0000000608080291 */ /* 0x002fc8000f8ec03f */
[----:B------:R-:W0:Y:S01]  /*01f0*/  SHFL.IDX PT, R5, R3, RZ, 0x1f ;  /* 0x00001fff03057589 */ /* 0x000e2200000e0000 */
[----:B------:R-:W-:-:S04]  /*0200*/  @UP0 UIADD3 UR6, -UR7, 0x100000, URZ ;  /* 0x0010000007060890 */ /* 0x000fc8000fffe13f */
[----:B------:R-:W-:Y:S02]  /*0210*/  @UP0 USHF.L.U32 UR7, UR6, 0xb, URZ ;  /* 0x0000000b06070899 */ /* 0x000fe4000800063f */
[----:B------:R-:W-:Y:S01]  /*0220*/  @UP0 USHF.L.U32 UR6, UR6, 0x1, URZ ;  /* 0x0000000106060899 */ /* 0x000fe2000800063f */
[----:B------:R-:W-:Y:S01]  /*0230*/  VOTEU.ANY UP0, P0 ;  /* 0x00000000003f7886 */ /* 0x000fe20000000100 */
[----:B------:R-:W1:Y:S04]  /*0240*/  FENCE.VIEW.ASYNC.S ;  /* 0x00000000000073c6 */ /* 0x000e680000000000 */
[----:B-1----:R1:W2:Y:S01]  /*0250*/  @UP0 SYNCS.EXCH.64 URZ, [UR8+0x28c00], UR4 ;  /* 0x028c0004083f05b2 */ /* 0x0022a20008000100 */
[----:B0-----:R1:W-:Y:S05]  /*0260*/  STL [R1+0x60], R5 ;  /* 0x0000600501007387 */ /* 0x0013ea0000100800 */
[----:B------:R1:W0:Y:S01]  /*0270*/  @UP1 SYNCS.EXCH.64 URZ, [UR8+0x28c20], UR6 ;  /* 0x028c2006083f15b2 */ /* 0x0002220008000100 */
[----:B------:R-:W-:Y:S05]  /*0280*/  @P1 BRA `(.L_x_4667) ;  /* 0x0000000000381947 */ /* 0x000fea0003800000 */
[----:B-1----:R-:W1:Y:S01]  /*0290*/  S2UR UR5, SR_CgaCtaId ;  /* 0x00000000000579c3 */ /* 0x002e620000008800 */
[----:B------:R-:W-:Y:S01]  /*02a0*/  UMOV UR4, 0x400 ;  /* 0x0000040000047882 */ /* 0x000fe20000000000 */
[----:B------:R-:W-:Y:S01]  /*02b0*/  UMOV UR7, 0x80 ;  /* 0x0000008000077882 */ /* 0x000fe20000000000 */
[----:B------:R-:W-:Y:S01]  /*02c0*/  ELECT P0, URZ, PT ;  /* 0x00000000003f782f */ /* 0x000fe20003800000 */
[----:B-1----:R-:W-:Y:S02]  /*02d0*/  ULEA UR6, UR5, UR4, 0x18 ;  /* 0x0000000405067291 */ /* 0x002fe4000f8ec03f */
[----:B------:R-:W-:-:S04]  /*02e0*/  UIADD3 UR4, -UR7, 0x100000, URZ ;  /* 0x0010000007047890 */ /* 0x000fc8000fffe13f */
[----:B------:R-:W-:Y:S02]  /*02f0*/  USHF.L.U32 UR5, UR4, 0xb, URZ ;  /* 0x0000000b04057899 */ /* 0x000fe4000800063f */
[----:B------:R-:W-:Y:S01]  /*0300*/  USHF.L.U32 UR4, UR4, 0x1, URZ ;  /* 0x0000000104047899 */ /* 0x000fe2000800063f */
[----:B------:R-:W1:Y:S11]  /*0310*/  FENCE.VIEW.ASYNC.S ;  /* 0x00000000000073c6 */ /* 0x000e760000000000 */
[----:B-1----:R3:W4:Y:S01]  /*0320*/  SYNCS.EXCH.64 URZ, [UR6+0x28c30], UR4 ;  /* 0x028c3004063f75b2 */ /* 0x0027220008000100 */
[----:B------:R3:W1:Y:S01]  /*0330*/  SYNCS.EXCH.64 URZ, [UR6+0x28c40], UR4 ;  /* 0x028c4004063f75b2 */ /* 0x0006620008000100 */
[----:B------:R3:W0:Y:S01]  /*0340*/  SYNCS.EXCH.64 URZ, [UR6+0x28c38], UR4 ;  /* 0x028c3804063f75b2 */ /* 0x0006220008000100 */
[----:B------:R3:W0:Y:S02]  /*0350*/  SYNCS.EXCH.64 URZ, [UR6+0x28c48], UR4 ;  /* 0x028c4804063f75b2 */ /* 0x0006240008000100 */
[----:B---3--:R-:W-:Y:S01]  /*0360*/  NOP ;  /* 0x0000000000007918 */ /* 0x008fe20000000000 */
.L_x_4667:
[----:B------:R-:W3:Y:S01]  /*0370*/  SHFL.IDX PT, R4, R2, RZ, 0x1f ;  /* 0x00001fff02047589 */ /* 0x000ee200000e0000 */
[----:B------:R-:W-:Y:S01]  /*0380*/  NOP ;  /* 0x0000000000007918 */ /* 0x000fe20000000000 */
[----:B---3--:R-:W-:-:S13]  /*0390*/  ISETP.NE.AND P0, PT, R4, RZ, PT ;  /* 0x000000ff0400720c */ /* 0x008fda0003f05270 */
[----:B------:R-:W-:Y:S05]  /*03a0*/  @P0 BRA `(.L_x_4668) ;  /* 0x0000000000480947 */ /* 0x000fea0003800000 */
[----:B-1----:R-:W1:Y:S01]  /*03b0*/  S2UR UR5, SR_CgaCtaId ;  /* 0x00000000000579c3 */ /* 0x002e620000008800 */
[----:B------:R-:W-:Y:S01]  /*03c0*/  UMOV UR4, 0x400 ;  /* 0x0000040000047882 */ /* 0x000fe20000000000 */
[----:B------:R-:W-:Y:S01]  /*03d0*/  UMOV UR6, 0x80 ;  /* 0x0000008000067882 */ /* 0x000fe20000000000 */
[----:B------:R-:W-:Y:S01]  /*03e0*/  UMOV UR7, 0x100 ;  /* 0x0000010000077882 */ /* 0x000fe20000000000 */
[----:B------:R-:W-:Y:S01]  /*03f0*/  ELECT P0, URZ, PT ;  /* 0x00000000003f782f */ /* 0x000fe20003800000 */
[----:B-1----:R-:W-:Y:S02]  /*0400*/  ULEA UR8, UR5, UR4, 0x18 ;  /* 0x0000000405087291 */ /* 0x002fe4000f8ec03f */
[----:B------:R-:W-:-:S04]  /*0410*/  UIADD3 UR4, -UR6, 0x100000, URZ ;  /* 0x0010000006047890 */ /* 0x000fc8000fffe13f */
[----:B------:R-:W-:Y:S02]  /*0420*/  USHF.L.U32 UR5, UR4, 0xb, URZ ;  /* 0x0000000b04057899 */ /* 0x000fe4000800063f */
[----:B------:R-:W-:Y:S02]  /*0430*/  USHF.L.U32 UR4, UR4, 0x1, URZ ;  /* 0x0000000104047899 */ /* 0x000fe4000800063f */
[----:B------:R-:W-:-:S04]  /*0440*/  UIADD3 UR6, -UR7, 0x100000, URZ ;  /* 0x0010000007067890 */ /* 0x000fc8000fffe13f */
[----:B------:R-:W-:Y:S02]  /*0450*/  USHF.L.U32 UR7, UR6, 0xb, URZ ;  /* 0x0000000b06077899 */ /* 0x000fe4000800063f */
[----:B------:R-:W-:Y:S01]  /*0460*/  USHF.L.U32 UR6, UR6, 0x1, URZ ;  /* 0x0000000106067899 */ /* 0x000fe2000800063f */
[----:B------:R-:W1:Y:S03]  /*0470*/  FENCE.VIEW.ASYNC.S ;  /* 0x00000000000073c6 */ /* 0x000e660000000000 */
[----:B-1----:R3:W1:Y:S08]  /*0480*/  SYNCS.EXCH.64 URZ, [UR8+0x28c50], UR4 ;  /* 0x028c5004083f75b2 */ /* 0x0026700008000100 */
[----:B------:R3:W0:Y:S01]  /*0490*/  SYNCS.EXCH.64 URZ, [UR8+0x28c60], UR6 ;  /* 0x028c6006083f75b2 */ /* 0x0006220008000100 */
[----:B------:R3:W0:Y:S01]  /*04a0*/  SYNCS.EXCH.64 URZ, [UR8+0x28c58], UR4 ;  /* 0x028c5804083f75b2 */ /* 0x0006220008000100 */
[----:B------:R3:W0:Y:S02]  /*04b0*/  SYNCS.EXCH.64 URZ, [UR8+0x28c68], UR6 ;  /* 0x028c6806083f75b2 */ /* 0x0006240008000100 */
[----:B---3--:R-:W-:Y:S01]  /*04c0*/  NOP ;  /* 0x0000000000007918 */ /* 0x008fe20000000000 */
.L_x_4668:
[----:B------:R-:W3:Y:S01]  /*04d0*/  SHFL.IDX PT, R4, R2, RZ, 0x1f ;  /* 0x00001fff02047589 */ /* 0x000ee200000e0000 */
[----:B------:R-:W-:Y:S01]  /*04e0*/  NOP ;  /* 0x0000000000007918 */ /* 0x000fe20000000000 */
[----:B---3--:R-:W-:-:S13]  /*04f0*/  ISETP.NE.AND P0, PT, R4, RZ, PT ;  /* 0x000000ff0400720c */ /* 0x008fda0003f05270 */
        /* <DEDUP_REMOVED lines=10> */
[----:B-1----:R3:W1:Y:S01]  /*05a0*/  SYNCS.EXCH.64 URZ, [UR6+0x28c70], UR4 ;  /* 0x028c7004063f75b2 */ /* 0x0026620008000100 */
[----:B------:R3:W0:Y:S01]  /*05b0*/  SYNCS.EXCH.64 URZ, [UR6+0x28c80], UR4 ;  /* 0x028c8004063f75b2 */ /* 0x0006220008000100 */
[----:B------:R3:W0:Y:S01]  /*05c0*/  SYNCS.EXCH.64 URZ, [UR6+0x28c78], UR4 ;  /* 0x028c7804063f75b2 */ /* 0x0006220008000100 */
[----:B------:R3:W0:Y:S02]  /*05d0*/  SYNCS.EXCH.64 URZ, [UR6+0x28c88], UR4 ;  /* 0x028c8804063f75b2 */ /* 0x0006240008000100 */
[----:B---3--:R-:W-:Y:S01]  /*05e0*/  NOP ;  /* 0x0000000000007918 */ /* 0x008fe20000000000 */
.L_x_4669:
        /* <DEDUP_REMOVED lines=22> */
.L_x_4670:
        /* <DEDUP_REMOVED lines=22> */
.L_x_4671:
[----:B------:R-:W-:Y:S01]  /*08b0*/  IMAD.MOV.U32 R4, RZ, RZ, 0x1 ;  /* 0x00000001ff047424 */ /* 0x000fe200078e00ff */
[----:B------:R-:W-:Y:S01]  /*08c0*/  ISETP.NE.AND P0, PT, R5, RZ, PT ;  /* 0x000000ff0500720c */ /* 0x000fe20003f05270 */
[----:B------:R-:W-:Y:S01]  /*08d0*/  NOP ;  /* 0x0000000000007918 */ /* 0x000fe20000000000 */
[----:B------:R-:W-:Y:S01]  /*08e0*/  ULDC.64 UR40, c[0x0][0x208] ;  /* 0x0000820000287ab9 */ /* 0x000fe20000000a00 */
[----:B------:R-:W-:Y:S01]  /*08f0*/  BSSY B9, `(.L_x_4672) ;  /* 0x0001de3000097945 */ /* 0x000fe20003800000 */
[----:B------:R-:W-:-:S05]  /*0900*/  SEL R4, R4, 0x2, !P0 ;  /* 0x0000000204047807 */ /* 0x000fca0004000000 */
[----:B------:R3:W-:Y:S01]  /*0910*/  STL [R1], R4 ;  /* 0x0000000401007387 */ /* 0x0007e20000100800 */
[----:B012-4-:R-:W-:Y:S06]  /*0920*/  BAR.SYNC.DEFER_BLOCKING 0x0 ;  /* 0x0000000000007b1d */ /* 0x017fec0000010000 */
[----:B------:R-:W-:Y:S05]  /*0930*/  @!P0 BRA `(.L_x_4673) ;  /* 0x0000015800cc8947 */ /* 0x000fea0003800000 */
.L_x_4674:
        /* <DEDUP_REMOVED lines=18> */
[----:B------:R-:W2:Y:S01]  /*0a60*/  LDL.LU R22, [R1] ;  /* 0x0000000001167983 */ /* 0x000ea20000300800 */
[----:B------:R-:W-:Y:S02]  /*0a70*/  VIADD R0, R0, 0xffffff80 ;  /* 0xffffff8000007836 */ /* 0x000fe40000000000 */
[----:B------:R-:W-:Y:S02]  /*0a80*/  IMAD.MOV.U32 R203, RZ, RZ, 0x40 ;  /* 0x00000040ffcb7424 */ /* 0x000fe400078e00ff */
[----:B------:R-:W-:Y:S01]  /*0a90*/  IMAD.MOV.U32 R184, RZ, RZ, RZ ;  /* 0x000000ffffb87224 */ /* 0x000fe200078e00ff */
[----:B------:R-:W-:Y:S01]  /*0aa0*/  SHF.R.S32.HI R3, RZ, 0x1f, R0 ;  /* 0x0000001fff037819 */ /* 0x000fe20000011400 */
[----:B------:R-:W-:-:S03]  /*0ab0*/  IMAD.MOV.U32 R191, RZ, RZ, RZ ;  /* 0x000000ffffbf7224 */ /* 0x000fc600078e00ff */
[CC--:B------:R-:W-:Y:S02]  /*0ac0*/  LEA.HI R5, R3.reuse, R0.reuse, RZ, 0x4 ;  /* 0x0000000003057211 */ /* 0x0c0fe400078f20ff */
[CC--:B------:R-:W-:Y:S02]  /*0ad0*/  LEA.HI R6, R3.reuse, R0.reuse, RZ, 0x5 ;  /* 0x0000000003067211 */ /* 0x0c0fe400078f28ff */
[CC--:B---3--:R-:W-:Y:S02]  /*0ae0*/  LEA.HI R4, R3.reuse, R0.reuse, RZ, 0x7 ;  /* 0x0000000003047211 */ /* 0x0c8fe400078f38ff */
[CC--:B------:R-:W-:Y:S02]  /*0af0*/  LEA.HI R13, R3.reuse, R0.reuse, RZ, 0x2 ;  /* 0x00000000030d7211 */ /* 0x0c0fe400078f10ff */
[----:B------:R-:W-:Y:S02]  /*0b00*/  LEA.HI R3, R3, R0, RZ, 0x3 ;  /* 0x0000000003037211 */ /* 0x000fe400078f18ff */
[----:B------:R-:W-:-:S02]  /*0b10*/  LOP3.LUT R9, R4, 0xffffff80, RZ, 0xc0, !PT ;  /* 0xffffff8004097812 */ /* 0x000fc400078ec0ff */
[----:B------:R-:W-:Y:S02]  /*0b20*/  LOP3.LUT R15, R3, 0xfffffff8, RZ, 0xc0, !PT ;  /* 0xfffffff8030f7812 */ /* 0x000fe400078ec0ff */
[----:B------:R-:W-:Y:S01]  /*0b30*/  LOP3.LUT R3, R5, 0xfffffff0, RZ, 0xc0, !PT ;  /* 0xfffffff005037812 */ /* 0x000fe200078ec0ff */
[C---:B------:R-:W-:Y:S01]  /*0b40*/  IMAD.IADD R9, R0.reuse, 0x1, -R9 ;  /* 0x0000000100097824 */ /* 0x040fe200078e0a09 */
[----:B------:R-:W-:Y:S01]  /*0b50*/  SHF.R.S32.HI R8, RZ, 0x4, R5 ;  /* 0x00000004ff087819 */ /* 0x000fe20000011405 */
[C---:B------:R-:W-:Y:S01]  /*0b60*/  IMAD.IADD R15, R0.reuse, 0x1, -R15 ;  /* 0x00000001000f7824 */ /* 0x040fe200078e0a0f */
[----:B------:R-:W-:Y:S01]  /*0b70*/  LOP3.LUT R11, R13, 0xfffffffc, RZ, 0xc0, !PT ;  /* 0xfffffffc0d0b7812 */ /* 0x000fe200078ec0ff */
[C---:B------:R-:W-:Y:S01]  /*0b80*/  IMAD.IADD R3, R0.reuse, 0x1, -R3 ;  /* 0x0000000100037824 */ /* 0x040fe200078e0a03 */
[--C-:B------:R-:W-:Y:S01]  /*0b90*/  SHF.R.S32.HI R206, RZ, 0x5, R6.reuse ;  /* 0x00000005ffce7819 */ /* 0x100fe20000011406 */
[----:B------:R-:W-:Y:S01]  /*0ba0*/  IMAD.SHL.U32 R194, R15, 0x8, RZ ;  /* 0x000000080fc27824 */ /* 0x000fe200078e00ff */
[----:B------:R-:W-:Y:S01]  /*0bb0*/  SHF.R.S32.HI R7, RZ, 0x1f, R6 ;  /* 0x0000001fff077819 */ /* 0x000fe20000011406 */
[----:B------:R-:W-:Y:S01]  /*0bc0*/  IMAD.IADD R188, R0, 0x1, -R11 ;  /* 0x0000000100bc7824 */ /* 0x000fe200078e0a0b */
[----:B------:R-:W-:Y:S01]  /*0bd0*/  LEA.HI R5, R5, R8, RZ, 0x1 ;  /* 0x0000000805057211 */ /* 0x000fe200078f08ff */
[----:B------:R-:W-:Y:S01]  /*0be0*/  VIADD R35, R194, 0x40 ;  /* 0x00000040c2237836 */ /* 0x000fe20000000000 */
[----:B------:R-:W-:Y:S01]  /*0bf0*/  SHF.R.S32.HI R6, RZ, 0x1f, R3 ;  /* 0x0000001fff067819 */ /* 0x000fe20000011403 */
[----:B------:R-:W-:Y:S01]  /*0c00*/  IMAD.SHL.U32 R16, R188, 0x8, RZ ;  /* 0x00000008bc107824 */ /* 0x000fe200078e00ff */
[----:B------:R-:W-:Y:S01]  /*0c10*/  SHF.R.S32.HI R0, RZ, 0x1f, R9 ;  /* 0x0000001fff007819 */ /* 0x000fe20000011409 */
[----:B------:R-:W-:Y:S01]  /*0c20*/  VIADD R32, R194, 0x100 ;  /* 0x00000100c2207836 */ /* 0x000fe20000000000 */
[----:B------:R-:W-:Y:S01]  /*0c30*/  LOP3.LUT R5, R5, 0x1ffffffe, RZ, 0xc0, !PT ;  /* 0x1ffffffe05057812 */ /* 0x000fe200078ec0ff */
[C---:B------:R-:W-:Y:S01]  /*0c40*/  VIADD R26, R16.reuse, 0x40 ;  /* 0x00000040101a7836 */ /* 0x040fe20000000000 */
[----:B------:R-:W-:Y:S01]  /*0c50*/  LEA.HI R7, R7, R206, RZ, 0x2 ;  /* 0x000000ce07077211 */ /* 0x000fe200078f10ff */
[----:B------:R-:W-:Y:S01]  /*0c60*/  VIADD R229, R16, 0x60 ;  /* 0x0000006010e57836 */ /* 0x000fe20000000000 */
[----:B------:R-:W-:Y:S01]  /*0c70*/  LEA.HI R10, R6, R3, RZ, 0x3 ;  /* 0x00000003060a7211 */ /* 0x000fe200078f18ff */
[----:B------:R-:W-:Y:S01]  /*0c80*/  IMAD.IADD R5, R8, 0x1, -R5 ;  /* 0x0000000108057824 */ /* 0x000fe200078e0a05 */
[-C--:B------:R-:W-:Y:S01]  /*0c90*/  LEA.HI R6, R0, R9.reuse, RZ, 0x2 ;  /* 0x0000000900067211 */ /* 0x080fe200078f10ff */
[C---:B------:R-:W-:Y:S01]  /*0ca0*/  VIADD R228, R16.reuse, 0x80 ;  /* 0x0000008010e47836 */ /* 0x040fe20000000000 */
[----:B------:R-:W-:Y:S01]  /*0cb0*/  SHF.R.S32.HI R23, RZ, 0x7, R4 ;  /* 0x00000007ff177819 */ /* 0x000fe20000011404 */
[----:B------:R-:W-:Y:S01]  /*0cc0*/  IMAD.SHL.U32 R5, R5, 0x8, RZ ;  /* 0x0000000805057824 */ /* 0x000fe200078e00ff */
[----:B------:R-:W-:Y:S01]  /*0cd0*/  LOP3.LUT R7, R7, 0x3ffffc, RZ, 0xc0, !PT ;  /* 0x003ffffc07077812 */ /* 0x000fe200078ec0ff */
[----:B------:R-:W-:Y:S01]  /*0ce0*/  VIADD R227, R16, 0xa0 ;  /* 0x000000a010e37836 */ /* 0x000fe20000000000 */
[--C-:B------:R-:W-:Y:S01]  /*0cf0*/  SHF.R.S32.HI R8, RZ, 0x2, R6.reuse ;  /* 0x00000002ff087819 */ /* 0x100fe20000011406 */
[----:B------:R-:W-:Y:S01]  /*0d00*/  IMAD R14, R23, 0x100, R3 ;  /* 0x00000100170e7824 */ /* 0x000fe200078e0203 */
[----:B------:R-:W-:Y:S01]  /*0d10*/  SHF.R.S32.HI R11, RZ, 0x1f, R6 ;  /* 0x0000001fff0b7819 */ /* 0x000fe20000011406 */
[----:B------:R-:W-:Y:S01]  /*0d20*/  IMAD.IADD R7, R206, 0x1, -R7 ;  /* 0x00000001ce077824 */ /* 0x000fe200078e0a07 */
[----:B------:R-:W-:Y:S01]  /*0d30*/  SHF.R.S32.HI R187, RZ, 0x2, R13 ;  /* 0x00000002ffbb7819 */ /* 0x000fe2000001140d */
[----:B------:R-:W-:Y:S01]  /*0d40*/  STL [R1+0x58], R23 ;  /* 0x0000581701007387 */ /* 0x000fe20000100800 */
[----:B------:R-:W-:Y:S01]  /*0d50*/  LEA.HI R11, R11, R8, RZ, 0x3 ;  /* 0x000000080b0b7211 */ /* 0x000fe200078f18ff */
[----:B------:R-:W-:Y:S01]  /*0d60*/  IMAD R20, R7, 0x10, R14 ;  /* 0x0000001007147824 */ /* 0x000fe200078e020e */
[----:B------:R-:W-:Y:S01]  /*0d70*/  IADD3 R7, R187, 0x20, RZ ;  /* 0x00000020bb077810 */ /* 0x000fe20007ffe0ff */
[----:B------:R-:W-:Y:S01]  /*0d80*/  VIADD R226, R16, 0xc0 ;  /* 0x000000c010e27836 */ /* 0x000fe20000000000 */
[----:B------:R-:W-:Y:S01]  /*0d90*/  LEA.HI R0, R0, R9, RZ, 0x5 ;  /* 0x0000000900007211 */ /* 0x000fe200078f28ff */
[C---:B------:R-:W-:Y:S01]  /*0da0*/  VIADD R225, R16.reuse, 0xe0 ;  /* 0x000000e010e17836 */ /* 0x040fe20000000000 */
[----:B------:R-:W-:Y:S01]  /*0db0*/  LOP3.LUT R11, R11, 0xfffffff8, RZ, 0xc0, !PT ;  /* 0xfffffff80b0b7812 */ /* 0x000fe200078ec0ff */
[C---:B------:R-:W-:Y:S01]  /*0dc0*/  VIADD R224, R16.reuse, 0x100 ;  /* 0x0000010010e07836 */ /* 0x040fe20000000000 */
[----:B------:R-:W-:Y:S01]  /*0dd0*/  SHF.R.S32.HI R14, RZ, 0x1f, R7 ;  /* 0x0000001fff0e7819 */ /* 0x000fe20000011407 */
[----:B------:R-:W-:Y:S01]  /*0de0*/  VIADD R221, R16, 0x120 ;  /* 0x0000012010dd7836 */ /* 0x000fe20000000000 */
[----:B------:R-:W-:Y:S01]  /*0df0*/  SHF.R.S32.HI R0, RZ, 0x5, R0 ;  /* 0x00000005ff007819 */ /* 0x000fe20000011400 */
[----:B------:R-:W-:Y:S01]  /*0e00*/  IMAD.IADD R11, R8, 0x1, -R11 ;  /* 0x00000001080b7824 */ /* 0x000fe200078e0a0b */
[C---:B------:R-:W-:Y:S01]  /*0e10*/  LOP3.LUT R12, R10.reuse, 0xfffffff8, RZ, 0xc0, !PT ;  /* 0xfffffff80a0c7812 */ /* 0x040fe200078ec0ff */
[----:B------:R-:W-:Y:S01]  /*0e20*/  IMAD.SHL.U32 R10, R10, 0x40, RZ ;  /* 0x000000400a0a7824 */ /* 0x000fe200078e00ff */
[----:B------:R-:W-:Y:S01]  /*0e30*/  LEA.HI R14, R14, R7, RZ, 0x3 ;  /* 0x000000070e0e7211 */ /* 0x000fe200078f18ff */
[----:B------:R-:W-:Y:S01]  /*0e40*/  IMAD.SHL.U32 R7, R7, 0x40, RZ ;  /* 0x0000004007077824 */ /* 0x000fe200078e00ff */
[----:B------:R-:W-:Y:S01]  /*0e50*/  LEA.HI R4, R4, R23, RZ, 0x1 ;  /* 0x0000001704047211 */ /* 0x000fe200078f08ff */
[----:B------:R-:W-:Y:S01]  /*0e60*/  IMAD R192, R0, 0x10, R11 ;  /* 0x0000001000c07824 */ /* 0x000fe200078e020b */
[----:B------:R-:W-:Y:S01]  /*0e70*/  SHF.R.S32.HI R0, RZ, 0x1f, R13 ;  /* 0x0000001fff007819 */ /* 0x000fe2000001140d */
[----:B------:R-:W-:Y:S01]  /*0e80*/  IMAD.IADD R12, R3, 0x1, -R12 ;  /* 0x00000001030c7824 */ /* 0x000fe200078e0a0c */
[----:B------:R-:W-:Y:S01]  /*0e90*/  LOP3.LUT R7, R7, 0x1c0, RZ, 0xc0, !PT ;  /* 0x000001c007077812 */ /* 0x000fe200078ec0ff */
[----:B------:R-:W-:Y:S01]  /*0ea0*/  IMAD.SHL.U32 R14, R14, 0x40, RZ ;  /* 0x000000400e0e7824 */ /* 0x000fe200078e00ff */
[----:B------:R-:W-:Y:S01]  /*0eb0*/  LEA.HI R0, R0, R187, RZ, 0x3 ;  /* 0x000000bb00007211 */ /* 0x000fe200078f18ff */
[----:B------:R-:W-:Y:S01]  /*0ec0*/  IMAD.SHL.U32 R3, R12, 0x40, RZ ;  /* 0x000000400c037824 */ /* 0x000fe200078e00ff */
[----:B------:R-:W-:Y:S01]  /*0ed0*/  LOP3.LUT R6, R6, 0x7ffffffc, RZ, 0xc0, !PT ;  /* 0x7ffffffc06067812 */ /* 0x000fe200078ec0ff */
[----:B------:R-:W-:Y:S01]  /*0ee0*/  VIADD R217, R16, 0x140 ;  /* 0x0000014010d97836 */ /* 0x000fe20000000000 */
[----:B------:R-:W-:Y:S01]  /*0ef0*/  LOP3.LUT R4, R4, 0xfffffe, RZ, 0xc0, !PT ;  /* 0x00fffffe04047812 */ /* 0x000fe200078ec0ff */
[----:B------:R-:W-:Y:S01]  /*0f00*/  VIADD R216, R16, 0x160 ;  /* 0x0000016010d87836 */ /* 0x000fe20000000000 */
[----:B------:R-:W-:Y:S01]  /*0f10*/  SHF.R.U32.HI R8, RZ, 0x3, R7 ;  /* 0x00000003ff087819 */ /* 0x000fe20000011607 */
[----:B------:R-:W-:Y:S01]  /*0f20*/  IMAD.IADD R207, R9, 0x1, -R6 ;  /* 0x0000000109cf7824 */ /* 0x000fe200078e0a06 */
[----:B------:R-:W-:Y:S01]  /*0f30*/  LOP3.LUT R0, R0, 0xfffffff8, RZ, 0xc0, !PT ;  /* 0xfffffff800007812 */ /* 0x000fe200078ec0ff */
[----:B------:R-:W-:Y:S01]  /*0f40*/  IMAD.IADD R4, R23, 0x1, -R4 ;  /* 0x0000000117047824 */ /* 0x000fe200078e0a04 */
[----:B------:R-:W-:Y:S01]  /*0f50*/  LOP3.LUT R7, R7, 0x38, R16, 0xf8, !PT ;  /* 0x0000003807077812 */ /* 0x000fe200078ef810 */
[----:B------:R-:W-:Y:S01]  /*0f60*/  VIADD R215, R16, 0x180 ;  /* 0x0000018010d77836 */ /* 0x000fe20000000000 */
[----:B------:R-:W-:Y:S01]  /*0f70*/  LOP3.LUT R14, R14, 0xfffffe00, RZ, 0xc0, !PT ;  /* 0xfffffe000e0e7812 */ /* 0x000fe200078ec0ff */
[----:B------:R-:W-:Y:S01]  /*0f80*/  IMAD.SHL.U32 R24, R4, 0x100, RZ ;  /* 0x0000010004187824 */ /* 0x000fe200078e00ff */
[----:B------:R-:W-:Y:S01]  /*0f90*/  LOP3.LUT R6, R3, 0x1c0, RZ, 0xc0, !PT ;  /* 0x000001c003067812 */ /* 0x000fe200078ec0ff */
[----:B------:R-:W-:Y:S01]  /*0fa0*/  IMAD.U32 R3, R20, 0x40, R5 ;  /* 0x0000004014037824 */ /* 0x000fe200078e0005 */
[----:B------:R-:W-:Y:S01]  /*0fb0*/  IADD3 R193, R187, -R0, RZ ;  /* 0x80000000bbc17210 */ /* 0x000fe20007ffe0ff */
[----:B------:R-:W-:Y:S01]  /*0fc0*/  VIADD R214, R16, 0x1a0 ;  /* 0x000001a010d67836 */ /* 0x000fe20000000000 */
[----:B------:R-:W-:Y:S01]  /*0fd0*/  LOP3.LUT R21, R14, R7, R8, 0xf6, !PT ;  /* 0x000000070e157212 */ /* 0x000fe200078ef608 */
[----:B------:R-:W-:Y:S01]  /*0fe0*/  IMAD.SHL.U32 R207, R207, 0x2, RZ ;  /* 0x00000002cfcf7824 */ /* 0x000fe200078e00ff */
[----:B------:R-:W-:Y:S01]  /*0ff0*/  SHF.R.S32.HI R0, RZ, 0x1f, R26 ;  /* 0x0000001fff007819 */ /* 0x000fe2000001141a */
[----:B------:R0:W-:Y:S01]  /*1000*/  STL [R1+0x68], R3 ;  /* 0x0000680301007387 */ /* 0x0001e20000100800 */
[----:B------:R-:W-:Y:S01]  /*1010*/  LEA.HI R8, R188, R188, RZ, 0x1 ;  /* 0x000000bcbc087211 */ /* 0x000fe200078f08ff */
[----:B------:R-:W-:Y:S01]  /*1020*/  VIADD R211, R16, 0x1e0 ;  /* 0x000001e010d37836 */ /* 0x000fe20000000000 */
[----:B------:R-:W-:Y:S01]  /*1030*/  SHF.R.S32.HI R4, RZ, 0x1f, R229 ;  /* 0x0000001fff047819 */ /* 0x000fe200000114e5 */
[----:B------:R-:W-:Y:S01]  /*1040*/  STL [R1+0x50], RZ ;  /* 0x000050ff01007387 */ /* 0x000fe20000100800 */
[----:B------:R-:W-:Y:S01]  /*1050*/  SHF.L.U64.HI R0, R26, 0x1, R0 ;  /* 0x000000011a007819 */ /* 0x000fe20000010200 */
[----:B------:R-:W-:Y:S01]  /*1060*/  VIADD R34, R194, 0x80 ;  /* 0x00000080c2227836 */ /* 0x000fe20000000000 */
[----:B------:R-:W-:Y:S01]  /*1070*/  LOP3.LUT R9, R8, 0x1ffffffe, RZ, 0xc0, !PT ;  /* 0x1ffffffe08097812 */ /* 0x000fe200078ec0ff */
[----:B------:R1:W-:Y:S01]  /*1080*/  STL [R1], R26 ;  /* 0x0000001a01007387 */ /* 0x0003e20000100800 */
[----:B------:R-:W-:Y:S01]  /*1090*/  SHF.R.S32.HI R11, RZ, 0x1f, R228 ;  /* 0x0000001fff0b7819 */ /* 0x000fe200000114e4 */
[----:B------:R-:W-:Y:S01]  /*10a0*/  VIADD R33, R194, 0xc0 ;  /* 0x000000c0c2217836 */ /* 0x000fe20000000000 */
[----:B------:R-:W-:Y:S01]  /*10b0*/  SHF.R.S32.HI R8, RZ, 0x1f, R227 ;  /* 0x0000001fff087819 */ /* 0x000fe200000114e3 */
[----:B------:R-:W-:Y:S01]  /*10c0*/  STL [R1+0x64], R24 ;  /* 0x0000641801007387 */ /* 0x000fe20000100800 */
[----:B0-----:R-:W-:Y:S01]  /*10d0*/  LOP3.LUT R3, R10, 0x7ffffe00, RZ, 0xc0, !PT ;  /* 0x7ffffe000a037812 */ /* 0x001fe200078ec0ff */
[----:B------:R-:W-:Y:S01]  /*10e0*/  IMAD.IADD R9, R188, 0x1, -R9 ;  /* 0x00000001bc097824 */ /* 0x000fe200078e0a09 */
[----:B------:R-:W-:Y:S01]  /*10f0*/  SHF.R.S32.HI R13, RZ, 0x1f, R226 ;  /* 0x0000001fff0d7819 */ /* 0x000fe200000114e2 */
[----:B------:R0:W-:Y:S01]  /*1100*/  STL [R1+0x4], R0 ;  /* 0x0000040001007387 */ /* 0x0001e20000100800 */
[----:B------:R-:W-:Y:S01]  /*1110*/  SHF.R.S32.HI R10, RZ, 0x1f, R225 ;  /* 0x0000001fff0a7819 */ /* 0x000fe200000114e1 */
[----:B------:R-:W-:Y:S01]  /*1120*/  IMAD R3, R206, 0x400, R3 ;  /* 0x00000400ce037824 */ /* 0x000fe200078e0203 */
[----:B-1----:R-:W-:Y:S01]  /*1130*/  SHF.L.U64.HI R26, R229, 0x1, R4 ;  /* 0x00000001e51a7819 */ /* 0x002fe20000010204 */
[----:B------:R-:W-:Y:S01]  /*1140*/  VIADD R30, R194, 0x180 ;  /* 0x00000180c21e7836 */ /* 0x000fe20000000000 */
[----:B------:R-:W-:Y:S01]  /*1150*/  SHF.L.U64.HI R4, R228, 0x1, R11 ;  /* 0x00000001e4047819 */ /* 0x000fe2000001020b */
[----:B------:R-:W-:Y:S01]  /*1160*/  VIADD R28, R194, 0x1c0 ;  /* 0x000001c0c21c7836 */ /* 0x000fe20000000000 */
[----:B------:R-:W-:Y:S01]  /*1170*/  LOP3.LUT R5, R6, 0x8, R5, 0xf8, !PT ;  /* 0x0000000806057812 */ /* 0x000fe200078ef805 */
[----:B------:R-:W-:Y:S01]  /*1180*/  STL [R1+0x8], R26 ;  /* 0x0000081a01007387 */ /* 0x000fe20000100800 */
[----:B------:R-:W-:Y:S01]  /*1190*/  SHF.R.S32.HI R15, RZ, 0x1f, R224 ;  /* 0x0000001fff0f7819 */ /* 0x000fe200000114e0 */
[----:B------:R-:W-:Y:S01]  /*11a0*/  VIADD R31, R194, 0x140 ;  /* 0x00000140c21f7836 */ /* 0x000fe20000000000 */
[----:B0-----:R-:W-:Y:S01]  /*11b0*/  SHF.L.U64.HI R0, R227, 0x1, R8 ;  /* 0x00000001e3007819 */ /* 0x001fe20000010208 */
[----:B------:R0:W-:Y:S01]  /*11c0*/  STL [R1+0xc], R4 ;  /* 0x00000c0401007387 */ /* 0x0001e20000100800 */
[----:B------:R-:W-:Y:S01]  /*11d0*/  SHF.R.U32.HI R6, RZ, 0x3, R6 ;  /* 0x00000003ff067819 */ /* 0x000fe20000011606 */
[----:B------:R-:W-:Y:S01]  /*11e0*/  IMAD R210, R9, 0x8, R192 ;  /* 0x0000000809d27824 */ /* 0x000fe200078e02c0 */
[----:B------:R-:W-:Y:S01]  /*11f0*/  SHF.L.U64.HI R8, R226, 0x1, R13 ;  /* 0x00000001e2087819 */ /* 0x000fe2000001020d */
[----:B------:R1:W-:Y:S01]  /*1200*/  STL [R1+0x10], R0 ;  /* 0x0000100001007387 */ /* 0x0003e20000100800 */
[----:B------:R-:W-:Y:S01]  /*1210*/  R2P PR, R12, 0x6 ;  /* 0x000000060c007804 */ /* 0x000fe20000000000 */
[----:B------:R-:W-:Y:S01]  /*1220*/  VIADD R23, R16, 0x20 ;  /* 0x0000002010177836 */ /* 0x000fe20000000000 */
[----:B------:R-:W-:Y:S01]  /*1230*/  SHF.R.S32.HI R12, RZ, 0x1f, R221 ;  /* 0x0000001fff0c7819 */ /* 0x000fe200000114dd */
[----:B------:R3:W-:Y:S01]  /*1240*/  STL [R1+0x14], R8 ;  /* 0x0000140801007387 */ /* 0x0007e20000100800 */
[----:B------:R-:W-:Y:S01]  /*1250*/  LOP3.LUT R6, R5, R6, RZ, 0x3c, !PT ;  /* 0x0000000605067212 */ /* 0x000fe200078e3cff */
[----:B------:R-:W-:Y:S01]  /*1260*/  IMAD.SHL.U32 R188, R188, 0x4, RZ ;  /* 0x00000004bcbc7824 */ /* 0x000fe200078e00ff */
[----:B0-----:R-:W-:Y:S01]  /*1270*/  SHF.L.U64.HI R4, R225, 0x1, R10 ;  /* 0x00000001e1047819 */ /* 0x001fe2000001020a */
[----:B------:R-:W-:Y:S01]  /*1280*/  IMAD.MOV.U32 R5, RZ, RZ, R17 ;  /* 0x000000ffff057224 */ /* 0x000fe200078e0011 */
[----:B------:R-:W-:Y:S01]  /*1290*/  SHF.R.S32.HI R14, RZ, 0x1f, R217 ;  /* 0x0000001fff0e7819 */ /* 0x000fe200000114d9 */
[----:B------:R-:W-:Y:S01]  /*12a0*/  IMAD.MOV.U32 R7, RZ, RZ, R19 ;  /* 0x000000ffff077224 */ /* 0x000fe200078e0013 */
[----:B-1----:R-:W-:Y:S01]  /*12b0*/  SHF.L.U64.HI R0, R224, 0x1, R15 ;  /* 0x00000001e0007819 */ /* 0x002fe2000001020f */
[----:B------:R0:W-:Y:S01]  /*12c0*/  STL [R1+0x18], R4 ;  /* 0x0000180401007387 */ /* 0x0001e20000100800 */
[----:B------:R-:W-:Y:S01]  /*12d0*/  SHF.R.S32.HI R25, RZ, 0x1f, R216 ;  /* 0x0000001fff197819 */ /* 0x000fe200000114d8 */
[----:B------:R-:W-:Y:S01]  /*12e0*/  IMAD.MOV.U32 R19, RZ, RZ, RZ ;  /* 0x000000ffff137224 */ /* 0x000fe200078e00ff */
[----:B---3--:R-:W-:Y:S01]  /*12f0*/  SHF.L.U64.HI R8, R221, 0x1, R12 ;  /* 0x00000001dd087819 */ /* 0x008fe2000001020c */
[----:B------:R1:W-:Y:S01]  /*1300*/  STL [R1+0x1c], R0 ;  /* 0x00001c0001007387 */ /* 0x0003e20000100800 */
[----:B------:R-:W-:Y:S01]  /*1310*/  IADD3 R3, R3, R6, RZ ;  /* 0x0000000603037210 */ /* 0x000fe20007ffe0ff */
[----:B------:R-:W-:Y:S01]  /*1320*/  IMAD.MOV.U32 R6, RZ, RZ, R18 ;  /* 0x000000ffff067224 */ /* 0x000fe200078e0012 */
[----:B------:R-:W-:Y:S01]  /*1330*/  IADD3 R212, R16, 0x1c0, RZ ;  /* 0x000001c010d47810 */ /* 0x000fe20007ffe0ff */
[----:B------:R3:W-:Y:S01]  /*1340*/  STL [R1+0x20], R8 ;  /* 0x0000200801007387 */ /* 0x0007e20000100800 */
[----:B------:R-:W-:Y:S01]  /*1350*/  SHF.R.S32.HI R18, RZ, 0x1f, R215 ;  /* 0x0000001fff127819 */ /* 0x000fe200000114d7 */
[----:B------:R-:W-:Y:S01]  /*1360*/  IMAD R201, R3, 0x2, R2 ;  /* 0x0000000203c97824 */ /* 0x000fe200078e0202 */
[----:B0-----:R-:W-:Y:S01]  /*1370*/  SHF.L.U64.HI R4, R217, 0x1, R14 ;  /* 0x00000001d9047819 */ /* 0x001fe2000001020e */
[----:B------:R-:W-:Y:S01]  /*1380*/  VIADD R196, R188, 0x10 ;  /* 0x00000010bcc47836 */ /* 0x000fe20000000000 */
[----:B------:R-:W-:Y:S01]  /*1390*/  SHF.R.S32.HI R27, RZ, 0x1f, R214 ;  /* 0x0000001fff1b7819 */ /* 0x000fe200000114d6 */
[C---:B------:R-:W-:Y:S01]  /*13a0*/  VIADD R204, R201.reuse, 0x26800 ;  /* 0x00026800c9cc7836 */ /* 0x040fe20000000000 */
[----:B-1----:R-:W-:Y:S01]  /*13b0*/  SHF.L.U64.HI R0, R216, 0x1, R25 ;  /* 0x00000001d8007819 */ /* 0x002fe20000010219 */
[----:B------:R0:W-:Y:S01]  /*13c0*/  STL [R1+0x24], R4 ;  /* 0x0000240401007387 */ /* 0x0001e20000100800 */
[----:B------:R-:W-:Y:S01]  /*13d0*/  SHF.R.S32.HI R29, RZ, 0x1f, R212 ;  /* 0x0000001fff1d7819 */ /* 0x000fe200000114d4 */
[----:B------:R-:W-:Y:S01]  /*13e0*/  VIADD R202, R201, 0x26820 ;  /* 0x00026820c9ca7836 */ /* 0x000fe20000000000 */
[----:B---3--:R-:W-:Y:S01]  /*13f0*/  SHF.L.U64.HI R8, R215, 0x1, R18 ;  /* 0x00000001d7087819 */ /* 0x008fe20000010212 */
[----:B------:R1:W-:Y:S01]  /*1400*/  STL [R1+0x28], R0 ;  /* 0x0000280001007387 */ /* 0x0003e20000100800 */
[----:B------:R-:W-:Y:S01]  /*1410*/  IADD3 R197, R207, R24, RZ ;  /* 0x00000018cfc57210 */ /* 0x000fe20007ffe0ff */
[----:B------:R-:W-:Y:S01]  /*1420*/  @P1 VIADD R202, R204, 0xffffffe0 ;  /* 0xffffffe0ccca1836 */ /* 0x000fe20000000000 */
[----:B------:R-:W-:Y:S01]  /*1430*/  SHF.R.S32.HI R20, RZ, 0x1f, R211 ;  /* 0x0000001fff147819 */ /* 0x000fe200000114d3 */
[----:B------:R-:W-:Y:S01]  /*1440*/  STL [R1+0x2c], R8 ;  /* 0x00002c0801007387 */ /* 0x000fe20000100800 */
[----:B------:R-:W-:Y:S01]  /*1450*/  SHF.R.S32.HI R35, RZ, 0x1f, R35 ;  /* 0x0000001fff237819 */ /* 0x000fe20000011423 */
[C---:B------:R-:W-:Y:S01]  /*1460*/  VIADD R41, R197.reuse, 0x10 ;  /* 0x00000010c5297836 */ /* 0x040fe20000000000 */
[----:B0-----:R-:W-:Y:S01]  /*1470*/  SHF.L.U64.HI R4, R212, 0x1, R29 ;  /* 0x00000001d4047819 */ /* 0x001fe2000001021d */
[C---:B------:R-:W-:Y:S01]  /*1480*/  VIADD R38, R197.reuse, 0x28 ;  /* 0x00000028c5267836 */ /* 0x040fe20000000000 */
[----:B------:R-:W-:Y:S01]  /*1490*/  SHF.R.S32.HI R32, RZ, 0x1f, R32 ;  /* 0x0000001fff207819 */ /* 0x000fe20000011420 */
[C---:B------:R-:W-:Y:S01]  /*14a0*/  VIADD R35, R197.reuse, 0x40 ;  /* 0x00000040c5237836 */ /* 0x040fe20000000000 */
[----:B-1----:R-:W-:Y:S01]  /*14b0*/  SHF.L.U64.HI R0, R214, 0x1, R27 ;  /* 0x00000001d6007819 */ /* 0x002fe2000001021b */
[C---:B------:R-:W-:Y:S01]  /*14c0*/  VIADD R32, R197.reuse, 0x58 ;  /* 0x00000058c5207836 */ /* 0x040fe20000000000 */
[----:B------:R-:W-:Y:S01]  /*14d0*/  SHF.R.S32.HI R9, RZ, 0x1f, R41 ;  /* 0x0000001fff097819 */ /* 0x000fe20000011429 */
[C---:B------:R-:W-:Y:S01]  /*14e0*/  VIADD R29, R197.reuse, 0x70 ;  /* 0x00000070c51d7836 */ /* 0x040fe20000000000 */
[----:B------:R-:W-:Y:S01]  /*14f0*/  SHF.R.S32.HI R9, RZ, 0x1f, R38 ;  /* 0x0000001fff097819 */ /* 0x000fe20000011426 */
        /* <DEDUP_REMOVED lines=9> */
[----:B------:R-:W-:Y:S01]  /*1590*/  VIADD R42, R197, 0x8 ;  /* 0x00000008c52a7836 */ /* 0x000fe20000000000 */
[----:B0-----:R-:W-:Y:S01]  /*15a0*/  SHF.L.U64.HI R0, R211, 0x1, R20 ;  /* 0x00000001d3007819 */ /* 0x001fe20000010214 */
[C---:B------:R-:W-:Y:S01]  /*15b0*/  VIADD R40, R197.reuse, 0x18 ;  /* 0x00000018c5287836 */ /* 0x040fe20000000000 */
[----:B------:R-:W-:Y:S01]  /*15c0*/  SHF.R.S32.HI R30, RZ, 0x1f, R30 ;  /* 0x0000001fff1e7819 */ /* 0x000fe2000001141e */
[----:B------:R-:W-:Y:S01]  /*15d0*/  VIADD R39, R197, 0x20 ;  /* 0x00000020c5277836 */ /* 0x000fe20000000000 */
[----:B------:R-:W-:Y:S01]  /*15e0*/  SHF.R.S32.HI R28, RZ, 0x1f, R28 ;  /* 0x0000001fff1c7819 */ /* 0x000fe2000001141c */
[----:B-1----:R-:W-:Y:S01]  /*15f0*/  IMAD R4, R21, 0x2, R2 ;  /* 0x0000000215047824 */ /* 0x002fe200078e0202 */
[----:B------:R0:W-:Y:S01]  /*1600*/  STL [R1+0x38], R0 ;  /* 0x0000380001007387 */ /* 0x0001e20000100800 */
[----:B------:R-:W-:Y:S01]  /*1610*/  VIADD R21, R197, 0xa0 ;  /* 0x000000a0c5157836 */ /* 0x000fe20000000000 */
[----:B------:R-:W-:Y:S01]  /*1620*/  SEL R203, R203, 0xffffffc0, !P2 ;  /* 0xffffffc0cbcb7807 */ /* 0x000fe20005000000 */
[C---:B------:R-:W-:Y:S01]  /*1630*/  VIADD R37, R197.reuse, 0x30 ;  /* 0x00000030c5257836 */ /* 0x040fe20000000000 */
[----:B------:R1:W-:Y:S01]  /*1640*/  STL [R1+0x5c], R4 ;  /* 0x00005c0401007387 */ /* 0x0003e20000100800 */
[----:B------:R-:W-:Y:S01]  /*1650*/  SHF.R.S32.HI R9, RZ, 0x1f, R32 ;  /* 0x0000001fff097819 */ /* 0x000fe20000011420 */
[C---:B------:R-:W-:Y:S01]  /*1660*/  VIADD R36, R197.reuse, 0x38 ;  /* 0x00000038c5247836 */ /* 0x040fe20000000000 */
[----:B------:R-:W-:Y:S01]  /*1670*/  SHF.R.S32.HI R31, RZ, 0x1f, R31 ;  /* 0x0000001fff1f7819 */ /* 0x000fe2000001141f */
[C---:B------:R-:W-:Y:S01]  /*1680*/  VIADD R34, R197.reuse, 0x48 ;  /* 0x00000048c5227836 */ /* 0x040fe20000000000 */
[C---:B------:R-:W-:Y:S01]  /*1690*/  IADD3 R13, R197.reuse, 0xc8, RZ ;  /* 0x000000c8c50d7810 */ /* 0x040fe20007ffe0ff */
[C---:B------:R-:W-:Y:S01]  /*16a0*/  VIADD R33, R197.reuse, 0x50 ;  /* 0x00000050c5217836 */ /* 0x040fe20000000000 */
[----:B0-----:R-:W-:Y:S01]  /*16b0*/  SHF.R.S32.HI R0, RZ, 0x1f, R197 ;  /* 0x0000001fff007819 */ /* 0x001fe200000114c5 */
[C---:B------:R-:W-:Y:S01]  /*16c0*/  VIADD R30, R197.reuse, 0x68 ;  /* 0x00000068c51e7836 */ /* 0x040fe20000000000 */
[----:B------:R-:W-:Y:S01]  /*16d0*/  SHF.R.S32.HI R9, RZ, 0x1f, R29 ;  /* 0x0000001fff097819 */ /* 0x000fe2000001141d */
        /* <DEDUP_REMOVED lines=41> */
[----:B------:R-:W-:-:S02]  /*1970*/  IADD3 R203, R203, R202, RZ ;  /* 0x000000cacbcb7210 */ /* 0x000fc40007ffe0ff */
[----:B--2---:R-:W-:Y:S01]  /*1980*/  LOP3.LUT R186, R22, 0x1, RZ, 0xfc, !PT ;  /* 0x0000000116ba7812 */ /* 0x004fe200078efcff */
[----:B------:R-:W-:-:S07]  /*1990*/  IMAD.MOV.U32 R22, RZ, RZ, RZ ;  /* 0x000000ffff167224 */ /* 0x000fce00078e00ff */
.L_x_4830:
[----:B0-234-:R-:W0:Y:S01]  /*19a0*/  LDC.64 R8, c[0x0][0xc88] ;  /* 0x00032200ff087b82 */ /* 0x01de220000000a00 */
[----:B------:R-:W-:Y:S01]  /*19b0*/  ULDC.64 UR6, c[0x0][0xa08] ;  /* 0x0002820000067ab9 */ /* 0x000fe20000000a00 */
[----:B------:R-:W-:Y:S01]  /*19c0*/  ULDC.64 UR4, c[0x0][0xa28] ;  /* 0x00028a0000047ab9 */ /* 0x000fe20000000a00 */
[----:B------:R-:W-:Y:S01]  /*19d0*/  ULDC.64 UR8, c[0x0][0xa18] ;  /* 0x0002860000087ab9 */ /* 0x000fe20000000a00 */
[----:B0-----:R-:W-:-:S05]  /*19e0*/  IMAD.WIDE R8, R7, 0x4, R8 ;  /* 0x0000000407087825 */ /* 0x001fca00078e0208 */
[----:B------:R-:W2:Y:S01]  /*19f0*/  LDG.E R26, desc[UR40][R8.64] ;  /* 0x00000028081a7981 */ /* 0x000ea2000c1e1900 */
[----:B------:R-:W-:Y:S01]  /*1a00*/  ISETP.NE.U32.AND P0, PT, RZ, UR6, PT ;  /* 0x00000006ff007c0c */ /* 0x000fe2000bf05070 */
[----:B------:R-:W-:Y:S01]  /*1a10*/  IMAD.MOV.U32 R24, RZ, RZ, RZ ;  /* 0x000000ffff187224 */ /* 0x000fe200078e00ff */
[----:B------:R-:W-:Y:S01]  /*1a20*/  ISETP.NE.U32.AND P2, PT, RZ, UR4, PT ;  /* 0x00000004ff007c0c */ /* 0x000fe2000bf45070 */
[----:B------:R-:W-:Y:S01]  /*1a30*/  IMAD.MOV.U32 R4, RZ, RZ, RZ ;  /* 0x000000ffff047224 */ /* 0x000fe200078e00ff */
[----:B------:R-:W-:Y:S02]  /*1a40*/  ISETP.NE.AND.EX P0, PT, RZ, UR7, PT, P0 ;  /* 0x00000007ff007c0c */ /* 0x000fe4000bf05300 */
[----:B------:R-:W-:Y:S02]  /*1a50*/  ISETP.NE.AND.EX P2, PT, RZ, UR5, PT, P2 ;  /* 0x00000005ff007c0c */ /* 0x000fe4000bf45320 */
[----:B------:R-:W-:-:S04]  /*1a60*/  ISETP.NE.U32.AND P1, PT, RZ, UR8, PT ;  /* 0x00000008ff007c0c */ /* 0x000fc8000bf25070 */
[----:B------:R-:W-:Y:S01]  /*1a70*/  ISETP.NE.AND.EX P1, PT, RZ, UR9, PT, P1 ;  /* 0x00000009ff007c0c */ /* 0x000fe2000bf25310 */
[C---:B--2---:R-:W-:Y:S01]  /*1a80*/  IMAD.SHL.U32 R28, R26.reuse, 0x4, RZ ;  /* 0x000000041a1c7824 */ /* 0x044fe200078e00ff */
[----:B------:R-:W-:Y:S01]  /*1a90*/  SHF.R.S32.HI R0, RZ, 0x1f, R26 ;  /* 0x0000001fff007819 */ /* 0x000fe2000001141a */
[----:B------:R-:W-:Y:S04]  /*1aa0*/  STL [R1+0x40], R26 ;  /* 0x0000401a01007387 */ /* 0x000fe80000100800 */
[C---:B-1----:R-:W-:Y:S02]  /*1ab0*/  @P2 LEA R10, P3, R26.reuse, UR4, 0x2 ;  /* 0x000000041a0a2c11 */ /* 0x042fe4000f8610ff */
[--C-:B------:R-:W-:Y:S01]  /*1ac0*/  SHF.L.U64.HI R27, R26, 0x2, R0.reuse ;  /* 0x000000021a1b7819 */ /* 0x100fe20000010200 */
[----:B------:R0:W-:Y:S01]  /*1ad0*/  STL [R1+0x54], R0 ;  /* 0x0000540001007387 */ /* 0x0001e20000100800 */
[----:B------:R-:W-:Y:S01]  /*1ae0*/  IADD3 R8, P4, R28, UR6, RZ ;  /* 0x000000061c087c10 */ /* 0x000fe2000ff9e0ff */
[----:B------:R-:W-:Y:S01]  /*1af0*/  ULDC UR4, c[0x0][0x288] ;  /* 0x0000a20000047ab9 */ /* 0x000fe20000000800 */
[----:B------:R-:W-:Y:S01]  /*1b00*/  @P2 LEA.HI.X R11, R26, UR5, R0, 0x2, P3 ;  /* 0x000000051a0b2c11 */ /* 0x000fe200098f1400 */
[----:B------:R1:W-:Y:S01]  /*1b10*/  STL [R1+0x44], R28 ;  /* 0x0000441c01007387 */ /* 0x0003e20000100800 */
[----:B------:R-:W-:Y:S01]  /*1b20*/  IADD3.X R9, R27, UR7, RZ, P4, !PT ;  /* 0x000000071b097c10 */ /* 0x000fe2000a7fe4ff */
[----:B------:R-:W-:Y:S01]  /*1b30*/  IMAD.U32 R198, RZ, RZ, UR4 ;  /* 0x00000004ffc67e24 */ /* 0x000fe2000f8e00ff */
[----:B------:R-:W-:Y:S01]  /*1b40*/  ULDC.64 UR4, c[0x0][0x418] ;  /* 0x0001060000047ab9 */ /* 0x000fe20000000a00 */
[----:B------:R1:W-:Y:S04]  /*1b50*/  STL [R1+0x48], R27 ;  /* 0x0000481b01007387 */ /* 0x0003e80000100800 */
[----:B------:R-:W5:Y:S01]  /*1b60*/  @P0 LDG.E R24, desc[UR40][R8.64] ;  /* 0x0000002808180981 */ /* 0x000f62000c1e1900 */
[----:B------:R-:W-:-:S03]  /*1b70*/  UISETP.NE.U32.AND UP0, UPT, UR4, URZ, UPT ;  /* 0x0000003f0400728c */ /* 0x000fc6000bf05070 */
[----:B------:R2:W5:Y:S01]  /*1b80*/  @P2 LDG.E R4, desc[UR40][R10.64] ;  /* 0x000000280a042981 */ /* 0x000562000c1e1900 */
[----:B------:R-:W-:Y:S01]  /*1b90*/  UISETP.NE.AND.EX UP0, UPT, UR5, URZ, UPT, UP0 ;  /* 0x0000003f0500728c */ /* 0x000fe2000bf05300 */
[----:B------:R-:W-:Y:S01]  /*1ba0*/  ULDC UR4, c[0x0][0x424] ;  /* 0x0001090000047ab9 */ /* 0x000fe20000000800 */
[----:B------:R-:W-:Y:S02]  /*1bb0*/  LOP3.LUT R3, R6, 0xff000000, RZ, 0xc0, !PT ;  /* 0xff00000006037812 */ /* 0x000fe400078ec0ff */
[----:B--2---:R-:W-:Y:S01]  /*1bc0*/  @P1 IADD3 R10, P2, R28, UR8, RZ ;  /* 0x000000081c0a1c10 */ /* 0x004fe2000ff5e0ff */
[----:B------:R-:W-:Y:S01]  /*1bd0*/  USEL UR4, UR4, 0x1, UP0 ;  /* 0x0000000104047887 */ /* 0x000fe20008000000 */
[----:B------:R-:W-:Y:S02]  /*1be0*/  ULDC UR5, c[0x0][0x2f0] ;  /* 0x0000bc0000057ab9 */ /* 0x000fe40000000800 */
[----:B------:R-:W-:Y:S01]  /*1bf0*/  @P1 IADD3.X R11, R27, UR9, RZ, P2, !PT ;  /* 0x000000091b0b1c10 */ /* 0x000fe200097fe4ff */
[----:B------:R-:W-:-:S02]  /*1c00*/  ULDC.64 UR8, c[0x0][0xa20] ;  /* 0x0002880000087ab9 */ /* 0x000fc40000000a00 */
[----:B------:R-:W-:Y:S01]  /*1c10*/  ISETP.NE.U32.AND P2, PT, RZ, UR8, PT ;  /* 0x00000008ff007c0c */ /* 0x000fe2000bf45070 */
[----:B------:R-:W-:Y:S01]  /*1c20*/  UIMAD UR4, UR4, UR5, URZ ;  /* 0x00000005040472a4 */ /* 0x000fe2000f8e023f */
[C---:B0-----:R-:W-:Y:S01]  /*1c30*/  LOP3.LUT R0, R6.reuse, 0xff0000, RZ, 0xc0, !PT ;  /* 0x00ff000006007812 */ /* 0x041fe200078ec0ff */
[----:B------:R0:W5:Y:S01]  /*1c40*/  @P1 LDG.E R198, desc[UR40][R10.64] ;  /* 0x000000280ac61981 */ /* 0x000162000c1e1900 */
[----:B------:R-:W-:Y:S01]  /*1c50*/  SHF.R.U32.HI R3, RZ, 0x8, R3 ;  /* 0x00000008ff037819 */ /* 0x000fe20000011603 */
[----:B------:R-:W-:Y:S01]  /*1c60*/  ULDC UR5, c[0x0][0x348] ;  /* 0x0000d20000057ab9 */ /* 0x000fe20000000800 */
[----:B------:R-:W-:Y:S02]  /*1c70*/  ISETP.NE.AND.EX P2, PT, RZ, UR9, PT, P2 ;  /* 0x00000009ff007c0c */ /* 0x000fe4000bf45320 */
[----:B------:R-:W-:Y:S02]  /*1c80*/  LOP3.LUT R185, R6, 0xffff, RZ, 0xc0, !PT ;  /* 0x0000ffff06b97812 */ /* 0x000fe400078ec0ff */
[----:B0-----:R-:W-:Y:S01]  /*1c90*/  LEA.HI R10, R0, R3, RZ, 0x10 ;  /* 0x00000003000a7211 */ /* 0x001fe200078f80ff */
[----:B-1----:R-:W-:Y:S08]  /*1ca0*/  @P1 BRA `(.L_x_4676) ;  /* 0x0000000000241947 */ /* 0x002ff00003800000 */
        /* <DEDUP_REMOVED lines=9> */
.L_x_4676:
[----:B------:R-:W-:Y:S02]  /*1d40*/  IMAD.U32 R34, RZ, RZ, UR5 ;  /* 0x00000005ff227e24 */ /* 0x000fe4000f8e00ff */
[----:B------:R-:W-:Y:S01]  /*1d50*/  IMAD.U32 R25, RZ, RZ, UR4 ;  /* 0x00000004ff197e24 */ /* 0x000fe2000f8e00ff */
[----:B------:R-:W-:Y:S06]  /*1d60*/  @!P2 BRA `(.L_x_4677) ;  /* 0x000000000010a947 */ /* 0x000fec0003800000 */
[----:B------:R-:W-:-:S04]  /*1d70*/  IADD3 R6, P0, R28, UR8, RZ ;  /* 0x000000081c067c10 */ /* 0x000fc8000ff1e0ff */
[----:B------:R-:W-:-:S05]  /*1d80*/  IADD3.X R7, R27, UR9, RZ, P0, !PT ;  /* 0x000000091b077c10 */ /* 0x000fca00087fe4ff */
[----:B------:R0:W5:Y:S01]  /*1d90*/  LDG.E R25, desc[UR40][R6.64] ;  /* 0x0000002806197981 */ /* 0x000162000c1e1900 */
[----:B------:R-:W-:Y:S05]  /*1da0*/  BRA `(.L_x_4678) ;  /* 0x0000000000107947 */ /* 0x000fea0003800000 */
.L_x_4677:
[----:B------:R-:W-:Y:S05]  /*1db0*/  @!P0 BRA `(.L_x_4678) ;  /* 0x00000000000c8947 */ /* 0x000fea0003800000 */
[----:B------:R-:W2:Y:S04]  /*1dc0*/  LDG.E R0, desc[UR40][R8.64] ;  /* 0x0000002808007981 */ /* 0x000ea8000c1e1900 */
[----:B------:R-:W2:Y:S02]  /*1dd0*/  LDG.E R25, desc[UR40][R8.64+0x4] ;  /* 0x0000042808197981 */ /* 0x000ea4000c1e1900 */
[----:B--2---:R-:W-:-:S07]  /*1de0*/  IMAD.IADD R25, R25, 0x1, -R0 ;  /* 0x0000000119197824 */ /* 0x004fce00078e0a00 */
.L_x_4678:
[----:B------:R-:W-:Y:S01]  /*1df0*/  ULDC.64 UR4, c[0x0][0xa10] ;  /* 0x0002840000047ab9 */ /* 0x000fe20000000a00 */
[----:B------:R-:W1:Y:S01]  /*1e00*/  LDC R8, c[0x0][0x448] ;  /* 0x00011200ff087b82 */ /* 0x000e620000000800 */
[----:B------:R-:W-:-:S04]  /*1e10*/  ISETP.NE.U32.AND P0, PT, RZ, UR4, PT ;  /* 0x00000004ff007c0c */ /* 0x000fc8000bf05070 */
[----:B------:R-:W-:Y:S01]  /*1e20*/  ISETP.NE.AND.EX P0, PT, RZ, UR5, PT, P0 ;  /* 0x00000005ff007c0c */ /* 0x000fe2000bf05300 */
[----:B------:R-:W-:-:S12]  /*1e30*/  ULDC.64 UR4, c[0x0][0xa30] ;  /* 0x00028c0000047ab9 */ /* 0x000fd80000000a00 */
[----:B0-----:R-:W0:Y:S02]  /*1e40*/  @P0 LDC.64 R6, c[0x0][0xa10] ;  /* 0x00028400ff060b82 */ /* 0x001e240000000a00 */
[----:B0-----:R-:W-:-:S05]  /*1e50*/  @P0 IMAD.WIDE R6, R26, 0x4, R6 ;  /* 0x000000041a060825 */ /* 0x001fca00078e0206 */
[----:B------:R-:W2:Y:S04]  /*1e60*/  @P0 LDG.E R0, desc[UR40][R6.64] ;  /* 0x0000002806000981 */ /* 0x000ea8000c1e1900 */
[----:B------:R0:W2:Y:S01]  /*1e70*/  @P0 LDG.E R3, desc[UR40][R6.64+0x4] ;  /* 0x0000042806030981 */ /* 0x0000a2000c1e1900 */
[----:B------:R-:W-:Y:S01]  /*1e80*/  ISETP.NE.U32.AND P1, PT, RZ, UR4, PT ;  /* 0x00000004ff007c0c */ /* 0x000fe2000bf25070 */
[----:B-----5:R-:W-:-:S03]  /*1e90*/  IMAD.MOV.U32 R152, RZ, RZ, R25 ;  /* 0x000000ffff987224 */ /* 0x020fc600078e0019 */
[----:B------:R-:W-:-:S13]  /*1ea0*/  ISETP.NE.AND.EX P1, PT, RZ, UR5, PT, P1 ;  /* 0x00000005ff007c0c */ /* 0x000fda000bf25310 */
[----:B0-----:R-:W-:-:S04]  /*1eb0*/  @P1 IADD3 R6, P2, R28, UR4, RZ ;  /* 0x000000041c061c10 */ /* 0x001fc8000ff5e0ff */
[----:B------:R-:W-:-:S05]  /*1ec0*/  @P1 IADD3.X R7, R27, UR5, RZ, P2, !PT ;  /* 0x000000051b071c10 */ /* 0x000fca00097fe4ff */
[----:B------:R0:W5:Y:S01]  /*1ed0*/  @P1 LDG.E R152, desc[UR40][R6.64] ;  /* 0x0000002806981981 */ /* 0x000162000c1e1900 */
[----:B-1----:R-:W-:Y:S01]  /*1ee0*/  ISETP.NE.AND P1, PT, R8, 0x1, PT ;  /* 0x000000010800780c */ /* 0x002fe20003f25270 */
[----:B------:R-:W-:Y:S01]  /*1ef0*/  IMAD.SHL.U32 R199, R5, 0x40, RZ ;  /* 0x0000004005c77824 */ /* 0x000fe200078e00ff */
[----:B------:R-:W-:Y:S01]  /*1f00*/  IADD3 R11, R25, -R4, RZ ;  /* 0x80000004190b7210 */ /* 0x000fe20007ffe0ff */
[----:B------:R-:W-:Y:S01]  /*1f10*/  BSSY B0, `(.L_x_4679) ;  /* 0x0000036000007945 */ /* 0x000fe20003800000 */
[----:B------:R-:W-:Y:S01]  /*1f20*/  LOP3.LUT R13, R10, 0xff, RZ, 0xc0, !PT ;  /* 0x000000ff0a0d7812 */ /* 0x000fe200078ec0ff */
[----:B------:R-:W-:Y:S01]  /*1f30*/  VIADD R5, R199, 0x3f ;  /* 0x0000003fc7057836 */ /* 0x000fe20000000000 */
[----:B------:R-:W-:-:S03]  /*1f40*/  SHF.R.U32.HI R12, RZ, 0x10, R10 ;  /* 0x00000010ff0c7819 */ /* 0x000fc6000001160a */
[----:B------:R0:W-:Y:S04]  /*1f50*/  STL [R1+0x4c], R13 ;  /* 0x00004c0d01007387 */ /* 0x0001e80000100800 */
[----:B------:R-:W1:Y:S01]  /*1f60*/  @P1 LDC R8, c[0x0][0x44c] ;  /* 0x00011300ff081b82 */ /* 0x000e620000000800 */
[----:B------:R0:W-:Y:S07]  /*1f70*/  STL [R1+0x3c], R12 ;  /* 0x00003c0c01007387 */ /* 0x0001ee0000100800 */
[----:B------:R-:W3:Y:S01]  /*1f80*/  @P1 LDC R9, c[0x0][0x450] ;  /* 0x00011400ff091b82 */ /* 0x000ee20000000800 */
[----:B--2---:R-:W-:-:S02]  /*1f90*/  @P0 IMAD.IADD R34, R3, 0x1, -R0 ;  /* 0x0000000103220824 */ /* 0x004fc400078e0a00 */
[----:B-1----:R-:W-:-:S04]  /*1fa0*/  @P1 IMAD.HI.U32 R0, R5, R8, RZ ;  /* 0x0000000805001227 */ /* 0x002fc800078e00ff */
[----:B------:R-:W-:Y:S01]  /*1fb0*/  IMAD.IADD R200, R11, 0x1, R34 ;  /* 0x000000010bc87824 */ /* 0x000fe200078e0222 */
[----:B---3--:R-:W-:-:S03]  /*1fc0*/  @P1 SHF.R.U32.HI R5, RZ, R9, R0 ;  /* 0x00000009ff051219 */ /* 0x008fc60000011600 */
[C---:B------:R-:W-:Y:S01]  /*1fd0*/  VIADD R0, R200.reuse, 0x3f ;  /* 0x0000003fc8007836 */ /* 0x040fe20000000000 */
[----:B------:R-:W-:-:S04]  /*1fe0*/  IADD3 R38, R200, 0x40, -R198 ;  /* 0x00000040c8267810 */ /* 0x000fc80007ffe8c6 */
[----:B------:R-:W-:Y:S01]  /*1ff0*/  SHF.R.S32.HI R3, RZ, 0x1f, R0 ;  /* 0x0000001fff037819 */ /* 0x000fe20000011400 */
[----:B------:R-:W-:-:S03]  /*2000*/  IMAD.IADD R5, R38, 0x1, R5 ;  /* 0x0000000126057824 */ /* 0x000fc600078e0205 */
[----:B------:R-:W-:Y:S01]  /*2010*/  LEA.HI R3, R3, R0, RZ, 0x6 ;  /* 0x0000000003037211 */ /* 0x000fe200078f30ff */
[----:B------:R-:W-:Y:S01]  /*2020*/  IMAD.MOV.U32 R0, RZ, RZ, RZ ;  /* 0x000000ffff007224 */ /* 0x000fe200078e00ff */
[----:B------:R-:W-:Y:S02]  /*2030*/  SHF.R.S32.HI R4, RZ, 0x1f, R5 ;  /* 0x0000001fff047819 */ /* 0x000fe40000011405 */
[----:B------:R-:W-:Y:S02]  /*2040*/  SHF.R.S32.HI R37, RZ, 0x6, R3 ;  /* 0x00000006ff257819 */ /* 0x000fe40000011403 */
[----:B------:R-:W-:-:S04]  /*2050*/  LEA.HI R4, R4, R5, RZ, 0x6 ;  /* 0x0000000504047211 */ /* 0x000fc800078f30ff */
[----:B------:R-:W-:-:S04]  /*2060*/  SHF.R.S32.HI R4, RZ, 0x6, R4 ;  /* 0x00000006ff047819 */ /* 0x000fc80000011404 */
[----:B------:R-:W-:-:S04]  /*2070*/  VIMNMX R9, R37, R4, PT ;  /* 0x0000000425097248 */ /* 0x000fc80003fe0100 */
[----:B------:R-:W-:-:S13]  /*2080*/  ISETP.GE.AND P0, PT, R9, 0x1, PT ;  /* 0x000000010900780c */ /* 0x000fda0003f06270 */
        /* <DEDUP_REMOVED lines=27> */
[----:B------:R-:W-:-:S05]  /*2240*/  IMAD.MOV.U32 R0, RZ, RZ, R5 ;  /* 0x000000ffff007224 */ /* 0x000fca00078e0005 */
[----:B------:R-:W-:Y:S02]  /*2250*/  @!P2 IADD3 R0, -R0, RZ, RZ ;  /* 0x000000ff0000a210 */ /* 0x000fe40007ffe1ff */
[----:B------:R-:W-:-:S07]  /*2260*/  @!P1 LOP3.LUT R0, RZ, R10, RZ, 0x33, !PT ;  /* 0x0000000aff009212 */ /* 0x000fce00078e33ff */
.L_x_4680:
[----:B------:R-:W-:Y:S05]  /*2270*/  BSYNC B0 ;  /* 0x0000000000007941 */ /* 0x000fea0003800000 */
.L_x_4679:
[----:B------:R-:W-:-:S05]  /*2280*/  IMAD R3, R13, R0, RZ ;  /* 0x000000000d037224 */ /* 0x000fca00078e02ff */
        /* <DEDUP_REMOVED lines=23> */
[----:B------:R-:W-:Y:S01]  /*2400*/  MOV R12, 0x1 ;  /* 0x00000001000c7802 */ /* 0x000fe20000000f00 */
        /* <DEDUP_REMOVED lines=8> */
[----:B------:R-:W-:-:S07]  /*2490*/  IMAD.MOV.U32 R13, RZ, RZ, RZ ;  /* 0x000000ffff0d7224 */ /* 0x000fce00078e00ff */
[----:B------:R-:W-:-:S07]  /*24a0*/  LEPC R20, `(.L_x_4683) ;  /* 0x000000001014794e */ /* 0x000fce0000000000 */
[----:B0----5:R-:W-:Y:S05]  /*24b0*/  CALL.ABS.NOINC R14 ;  /* 0x000000000e007343 */ /* 0x021fea0003c00000 */
.L_x_4683:
[----:B------:R-:W-:Y:S05]  /*24c0*/  BSYNC B6 ;  /* 0x0000000000067941 */ /* 0x000fea0003800000 */
.L_x_4682:
        /* <DEDUP_REMOVED lines=20> */
.L_x_4685:
[----:B------:R-:W-:Y:S05]  /*2610*/  BSYNC B6 ;  /* 0x0000000000067941 */ /* 0x000fea0003800000 */
.L_x_4684:
        /* <DEDUP_REMOVED lines=19> */
[----:B0-----:R-:W-:Y:S01]  /*2750*/  IADD3 R10, R3, -0x80, RZ ;  /* 0xffffff80030a7810 */ /* 0x001fe20007ffe0ff */
[C---:B------:R-:W-:Y:S01]  /*2760*/  IMAD R11, R187.reuse, R7, R8 ;  /* 0x00000007bb0b7224 */ /* 0x040fe200078e0208 */
[----:B--2---:R-:W-:Y:S01]  /*2770*/  ISETP.GE.AND P3, PT, R16, R47, PT ;  /* 0x0000002f1000720c */ /* 0x004fe20003f66270 */
[----:B------:R-:W-:Y:S01]  /*2780*/  IMAD.WIDE.U32 R28, R187, R6, R16 ;  /* 0x00000006bb1c7225 */ /* 0x000fe200078e0010 */
[----:B----4-:R-:W0:Y:S01]  /*2790*/  LDC.64 R4, c[0x0][0x408] ;  /* 0x00010200ff047b82 */ /* 0x010e220000000a00 */
[----:B------:R-:W-:-:S02]  /*27a0*/  SHF.R.S32.HI R3, RZ, 0x1f, R10 ;  /* 0x0000001fff037819 */ /* 0x000fc4000001140a */
[----:B------:R-:W-:Y:S01]  /*27b0*/  IMAD.IADD R21, R21, 0x1, R11 ;  /* 0x0000000115157824 */ /* 0x000fe200078e020b */
[----:B------:R-:W-:Y:S01]  /*27c0*/  SHF.R.U32.HI R44, RZ, 0x3, R42 ;  /* 0x00000003ff2c7819 */ /* 0x000fe2000001162a */
[----:B------:R-:W-:Y:S01]  /*27d0*/  IMAD.IADD R29, R11, 0x1, R29 ;  /* 0x000000010b1d7824 */ /* 0x000fe200078e021d */
[----:B------:R-:W-:Y:S01]  /*27e0*/  LEA.HI R3, R3, R10, RZ, 0x2 ;  /* 0x0000000a03037211 */ /* 0x000fe200078f10ff */
[CC--:B-----5:R-:W-:Y:S01]  /*27f0*/  IMAD.WIDE.U32 R20, R152.reuse, R6.reuse, R20 ;  /* 0x0000000698147225 */ /* 0x0e0fe200078e0014 */
[----:B------:R-:W-:Y:S02]  /*2800*/  SHF.R.S32.HI R11, RZ, 0x1f, R152 ;  /* 0x0000001fff0b7819 */ /* 0x000fe40000011498 */
[----:B------:R-:W-:Y:S01]  /*2810*/  LOP3.LUT R13, R3, 0xfffffffc, RZ, 0xc0, !PT ;  /* 0xfffffffc030d7812 */ /* 0x000fe200078ec0ff */
[-C--:B------:R-:W-:Y:S01]  /*2820*/  IMAD.WIDE.U32 R28, R152, R6.reuse, R28 ;  /* 0x00000006981c7225 */ /* 0x080fe200078e001c */
[----:B------:R-:W-:Y:S02]  /*2830*/  ISETP.GE.AND P2, PT, R16, UR4, PT ;  /* 0x0000000410007c0c */ /* 0x000fe4000bf46270 */
[----:B------:R-:W-:Y:S01]  /*2840*/  ISETP.GE.AND P1, PT, R23, UR4, PT ;  /* 0x0000000417007c0c */ /* 0x000fe2000bf26270 */
[----:B------:R-:W-:Y:S01]  /*2850*/  IMAD.IADD R12, R10, 0x1, -R13 ;  /* 0x000000010a0c7824 */ /* 0x000fe200078e0a0d */
[----:B---3--:R-:W-:Y:S01]  /*2860*/  LEA.HI R46, R46, 0x8, RZ, 0x19 ;  /* 0x000000082e2e7811 */ /* 0x008fe200078fc8ff */
[----:B------:R-:W-:-:S02]  /*2870*/  IMAD R10, R11, R6, RZ ;  /* 0x000000060b0a7224 */ /* 0x000fc400078e02ff */
[----:B------:R-:W-:Y:S01]  /*2880*/  IMAD.IADD R3, R24, 0x1, R25 ;  /* 0x0000000118037824 */ /* 0x000fe200078e0219 */
[----:B------:R-:W-:Y:S01]  /*2890*/  LEA R49, R12, R187, 0x6 ;  /* 0x000000bb0c317211 */ /* 0x000fe200078e30ff */
[----:B------:R-:W-:Y:S02]  /*28a0*/  IMAD R51, R152, R7, R10 ;  /* 0x0000000798337224 */ /* 0x000fe400078e020a */
[----:B------:R-:W-:Y:S01]  /*28b0*/  IMAD.SHL.U32 R41, R6, 0x40, RZ ;  /* 0x0000004006297824 */ /* 0x000fe200078e00ff */
[----:B0-----:R-:W-:Y:S01]  /*28c0*/  SHF.L.U64.HI R43, R4, 0x6, R5 ;  /* 0x00000006042b7819 */ /* 0x001fe20000010205 */
[-C--:B------:R-:W-:Y:S01]  /*28d0*/  IMAD R8, R9, R4.reuse, RZ ;  /* 0x0000000409087224 */ /* 0x080fe200078e02ff */
[----:B------:R-:W-:Y:S01]  /*28e0*/  SEL R9, R47, RZ, P3 ;  /* 0x000000ff2f097207 */ /* 0x000fe20001800000 */
[----:B------:R-:W-:Y:S02]  /*28f0*/  IMAD R11, R11, R4, RZ ;  /* 0x000000040b0b7224 */ /* 0x000fe400078e02ff */
[----:B------:R-:W-:-:S02]  /*2900*/  IMAD R13, R187, R5, R8 ;  /* 0x00000005bb0d7224 */ /* 0x000fc400078e0208 */
[----:B------:R-:W-:Y:S02]  /*2910*/  IMAD.IADD R9, R16, 0x1, R9 ;  /* 0x0000000110097824 */ /* 0x000fe400078e0209 */
[----:B------:R-:W-:Y:S01]  /*2920*/  IMAD R11, R152, R5, R11 ;  /* 0x00000005980b7224 */ /* 0x000fe200078e020b */
[----:B------:R-:W-:Y:S01]  /*2930*/  LOP3.LUT R5, R42, 0x18, R16, 0xf8, !PT ;  /* 0x000000182a057812 */ /* 0x000fe200078ef810 */
[----:B------:R-:W-:Y:S01]  /*2940*/  IMAD.WIDE.U32 R30, R187, R4, R188 ;  /* 0x00000004bb1e7225 */ /* 0x000fe200078e00bc */
[----:B------:R-:W-:Y:S02]  /*2950*/  SHF.R.S32.HI R8, RZ, 0x1f, R9 ;  /* 0x0000001fff087819 */ /* 0x000fe40000011409 */
[----:B------:R-:W-:Y:S01]  /*2960*/  LOP3.LUT R5, R5, R44, RZ, 0x3c, !PT ;  /* 0x0000002c05057212 */ /* 0x000fe200078e3cff */
[----:B------:R-:W-:Y:S01]  /*2970*/  IMAD.WIDE.U32 R32, R187, R4, R16 ;  /* 0x00000004bb207225 */ /* 0x000fe200078e0010 */
[----:B------:R-:W-:-:S03]  /*2980*/  LEA.HI R39, R8, R9, RZ, 0x3 ;  /* 0x0000000908277211 */ /* 0x000fc600078f18ff */
[----:B------:R-:W-:Y:S01]  /*2990*/  IMAD R48, R206, 0x200, R5 ;  /* 0x00000200ce307824 */ /* 0x000fe200078e0205 */
[----:B------:R-:W-:Y:S01]  /*29a0*/  LOP3.LUT R5, R42, 0x38, R39, 0xf8, !PT ;  /* 0x000000382a057812 */ /* 0x000fe200078ef827 */
[----:B------:R-:W-:Y:S01]  /*29b0*/  IMAD.IADD R31, R31, 0x1, R13 ;  /* 0x000000011f1f7824 */ /* 0x000fe200078e020d */
[----:B------:R-:W-:Y:S01]  /*29c0*/  LOP3.LUT R53, R39, 0xfffffff8, RZ, 0xc0, !PT ;  /* 0xfffffff827357812 */ /* 0x000fe200078ec0ff */
[----:B------:R-:W-:Y:S01]  /*29d0*/  IMAD.IADD R33, R13, 0x1, R33 ;  /* 0x000000010d217824 */ /* 0x000fe200078e0221 */
[----:B------:R-:W-:Y:S01]  /*29e0*/  LOP3.LUT R5, R5, R44, RZ, 0x3c, !PT ;  /* 0x0000002c05057212 */ /* 0x000fe200078e3cff */
[----:B------:R-:W-:Y:S01]  /*29f0*/  IMAD.WIDE.U32 R30, R152, R4, R30 ;  /* 0x00000004981e7225 */ /* 0x000fe200078e001e */
[----:B------:R-:W-:-:S03]  /*2a00*/  SHF.R.S32.HI R58, RZ, 0x1f, R53 ;  /* 0x0000001fff3a7819 */ /* 0x000fc60000011435 */
[----:B------:R-:W-:-:S04]  /*2a10*/  IMAD.WIDE.U32 R32, R152, R4, R32 ;  /* 0x0000000498207225 */ /* 0x000fc800078e0020 */
[----:B------:R-:W-:Y:S02]  /*2a20*/  IMAD.IADD R50, R21, 0x1, R51 ;  /* 0x0000000115327824 */ /* 0x000fe400078e0233 */
[----:B------:R-:W-:Y:S02]  /*2a30*/  IMAD.SHL.U32 R45, R4, 0x40, RZ ;  /* 0x00000040042d7824 */ /* 0x000fe400078e00ff */
[----:B------:R-:W-:Y:S02]  /*2a40*/  IMAD.SHL.U32 R47, R47, 0x2, RZ ;  /* 0x000000022f2f7824 */ /* 0x000fe400078e00ff */
[----:B------:R-:W-:Y:S02]  /*2a50*/  IMAD.IADD R51, R51, 0x1, R29 ;  /* 0x0000000133337824 */ /* 0x000fe400078e021d */
[----:B------:R-:W-:Y:S02]  /*2a60*/  IMAD.IADD R52, R31, 0x1, R11 ;  /* 0x000000011f347824 */ /* 0x000fe400078e020b */
[----:B------:R-:W-:-:S02]  /*2a70*/  IMAD.IADD R56, R11, 0x1, R33 ;  /* 0x000000010b387824 */ /* 0x000fc400078e0221 */
[----:B------:R-:W-:Y:S01]  /*2a80*/  IMAD R59, R206, 0x200, R5 ;  /* 0x00000200ce3b7824 */ /* 0x000fe200078e0205 */
[----:B------:R-:W-:-:S07]  /*2a90*/  SHF.R.S32.HI R57, RZ, 0x1f, R0 ;  /* 0x0000001fff397819 */ /* 0x000fce0000011400 */
.L_x_4718:
        /* <DEDUP_REMOVED lines=26> */
[----:B------:R-:W-:Y:S01]  /*2c40*/  SHF.L.U32 R66, R184, 0xc, RZ ;  /* 0x0000000cb8427819 */ /* 0x000fe200000006ff */
[----:B------:R-:W-:Y:S05]  /*2c50*/  YIELD ;  /* 0x0000000000007946 */ /* 0x000fea0003800000 */
[----:B------:R-:W-:Y:S01]  /*2c60*/  IMAD R62, R62, R7, R12 ;  /* 0x000000073e3e7224 */ /* 0x000fe200078e020c */
[----:B------:R-:W-:Y:S01]  /*2c70*/  BSSY B0, `(.L_x_4686) ;  /* 0x00001ab000007945 */ /* 0x000fe20003800000 */
[----:B------:R-:W-:Y:S01]  /*2c80*/  IMAD.IADD R7, R48, 0x1, R66 ;  /* 0x0000000130077824 */ /* 0x000fe200078e0242 */
[----:B------:R-:W-:-:S03]  /*2c90*/  ISETP.GT.AND P4, PT, R35, R36, PT ;  /* 0x000000242300720c */ /* 0x000fc60003f84270 */
[----:B------:R-:W-:Y:S01]  /*2ca0*/  IMAD R70, R7, 0x2, R2 ;  /* 0x0000000207467824 */ /* 0x000fe200078e0202 */
[----:B0-----:R-:W-:Y:S09]  /*2cb0*/  @!P0 BRA `(.L_x_4687) ;  /* 0x0000001400c88947 */ /* 0x001ff20003800000 */
        /* <DEDUP_REMOVED lines=35> */
[----:B------:R-:W-:Y:S01]  /*2ef0*/  IMAD.MOV.U32 R6, RZ, RZ, R30 ;  /* 0x000000ffff067224 */ /* 0x000fe200078e001e */
[----:B------:R-:W-:Y:S01]  /*2f00*/  ULDC.64 UR4, c[0x0][0x3e8] ;  /* 0x0000fa0000047ab9 */ /* 0x000fe20000000a00 */
[----:B------:R-:W-:Y:S01]  /*2f10*/  IMAD.MOV.U32 R7, RZ, RZ, R52 ;  /* 0x000000ffff077224 */ /* 0x000fe200078e0034 */
[----:B------:R-:W-:Y:S01]  /*2f20*/  ULDC.64 UR6, c[0x0][0x400] ;  /* 0x0001000000067ab9 */ /* 0x000fe20000000a00 */
[----:B------:R-:W-:Y:S01]  /*2f30*/  IMAD R5, R43, R35, RZ ;  /* 0x000000232b057224 */ /* 0x000fe200078e02ff */
[----:B------:R-:W-:Y:S01]  /*2f40*/  CS2R R24, SRZ ;  /* 0x0000000000187805 */ /* 0x000fe2000001ff00 */
[----:B------:R-:W-:Y:S01]  /*2f50*/  IMAD.WIDE.U32 R8, R35, R45, R6 ;  /* 0x0000002d23087225 */ /* 0x000fe200078e0006 */
[----:B------:R-:W-:-:S03]  /*2f60*/  IADD3 R7, P5, R20, R4, RZ ;  /* 0x0000000414077210 */ /* 0x000fc60007fbe0ff */
[----:B------:R-:W-:Y:S01]  /*2f70*/  IMAD R5, R10, R45, R5 ;  /* 0x0000002d0a057224 */ /* 0x000fe200078e0205 */
[----:B------:R-:W-:Y:S01]  /*2f80*/  LEA R4, P6, R8, UR6, 0x1 ;  /* 0x0000000608047c11 */ /* 0x000fe2000f8c08ff */
[----:B------:R-:W-:Y:S01]  /*2f90*/  IMAD.X R10, R11, 0x1, R50, P5 ;  /* 0x000000010b0a7824 */ /* 0x000fe200028e0632 */
[----:B------:R-:W-:Y:S01]  /*2fa0*/  LEA R6, P5, R7, UR4, 0x1 ;  /* 0x0000000407067c11 */ /* 0x000fe2000f8a08ff */
[----:B------:R-:W-:-:S03]  /*2fb0*/  IMAD.IADD R5, R9, 0x1, R5 ;  /* 0x0000000109057824 */ /* 0x000fc600078e0205 */
[----:B------:R-:W-:Y:S02]  /*2fc0*/  LEA.HI.X R7, R7, UR5, R10, 0x1, P5 ;  /* 0x0000000507077c11 */ /* 0x000fe4000a8f0c0a */
[----:B------:R-:W-:Y:S02]  /*2fd0*/  LEA.HI.X R5, R8, UR7, R5, 0x1, P6 ;  /* 0x0000000708057c11 */ /* 0x000fe4000b0f0c05 */
[----:B------:R-:W-:Y:S02]  /*2fe0*/  CS2R R8, SRZ ;  /* 0x0000000000087805 */ /* 0x000fe4000001ff00 */
[-C--:B------:R-:W-:Y:S02]  /*2ff0*/  ISETP.GE.AND P6, PT, R188, R69.reuse, PT ;  /* 0x00000045bc00720c */ /* 0x080fe40003fc6270 */
[----:B------:R-:W-:-:S11]  /*3000*/  ISETP.GE.AND P5, PT, R196, R69, PT ;  /* 0x00000045c400720c */ /* 0x000fd60003fa6270 */
[----:B------:R0:W5:Y:S04]  /*3010*/  @!P6 LDG.E.64 R26, desc[UR40][R6.64] ;  /* 0x00000028061ae981 */ /* 0x000168000c1e1b00 */
[----:B------:R0:W5:Y:S04]  /*3020*/  @!P5 LDG.E.64 R8, desc[UR40][R6.64+0x20] ;  /* 0x000020280608d981 */ /* 0x000168000c1e1b00 */
[----:B------:R0:W5:Y:S04]  /*3030*/  @!P6 LDG.E.64 R54, desc[UR40][R4.64] ;  /* 0x000000280436e981 */ /* 0x000168000c1e1b00 */
[----:B------:R0:W5:Y:S02]  /*3040*/  @!P5 LDG.E.64 R24, desc[UR40][R4.64+0x20] ;  /* 0x000020280418d981 */ /* 0x000164000c1e1b00 */
.L_x_4690:
[----:B------:R-:W-:Y:S05]  /*3050*/  BSYNC B1 ;  /* 0x0000000000017941 */ /* 0x000fea0003800000 */
.L_x_4689:
[----:B------:R-:W-:Y:S01]  /*3060*/  ISETP.NE.AND P5, PT, R186, 0x3, PT ;  /* 0x00000003ba00780c */ /* 0x000fe20003fa5270 */
[----:B0----5:R-:W-:Y:S01]  /*3070*/  IMAD.MOV.U32 R4, RZ, RZ, R8 ;  /* 0x000000ffff047224 */ /* 0x021fe200078e0008 */
[----:B------:R-:W-:Y:S01]  /*3080*/  MOV R7, R27 ;  /* 0x0000001b00077202 */ /* 0x000fe20000000f00 */
[----:B------:R-:W-:Y:S02]  /*3090*/  IMAD.MOV.U32 R5, RZ, RZ, R9 ;  /* 0x000000ffff057224 */ /* 0x000fe400078e0009 */
[----:B------:R-:W-:-:S03]  /*30a0*/  IMAD.MOV.U32 R6, RZ, RZ, R26 ;  /* 0x000000ffff067224 */ /* 0x000fc600078e001a */
[----:B------:R-:W-:Y:S01]  /*30b0*/  PRMT R71, R4, 0x5410, R5 ;  /* 0x0000541004477816 */ /* 0x000fe20000000005 */
[----:B------:R-:W-:Y:S01]  /*30c0*/  IMAD.MOV.U32 R4, RZ, RZ, R24 ;  /* 0x000000ffff047224 */ /* 0x000fe200078e0018 */
[----:B------:R-:W-:Y:S01]  /*30d0*/  PRMT R73, R6, 0x5410, R7 ;  /* 0x0000541006497816 */ /* 0x000fe20000000007 */
[----:B------:R-:W-:Y:S02]  /*30e0*/  IMAD.MOV.U32 R5, RZ, RZ, R25 ;  /* 0x000000ffff057224 */ /* 0x000fe400078e0019 */
[----:B------:R-:W-:Y:S02]  /*30f0*/  IMAD.MOV.U32 R6, RZ, RZ, R54 ;  /* 0x000000ffff067224 */ /* 0x000fe400078e0036 */
[----:B------:R-:W-:Y:S01]  /*3100*/  IMAD.MOV.U32 R7, RZ, RZ, R55 ;  /* 0x000000ffff077224 */ /* 0x000fe200078e0037 */
[----:B------:R-:W-:-:S04]  /*3110*/  PRMT R74, R4, 0x5410, R5 ;  /* 0x00005410044a7816 */ /* 0x000fc80000000005 */
[----:B------:R-:W-:Y:S01]  /*3120*/  PRMT R75, R6, 0x5410, R7 ;  /* 0x00005410064b7816 */ /* 0x000fe20000000007 */
[----:B------:R-:W-:Y:S06]  /*3130*/  @!P5 BRA `(.L_x_4691) ;  /* 0x000000000004d947 */ /* 0x000fec0003800000 */
[----:B------:R-:W-:Y:S01]  /*3140*/  BPT.TRAP 0x1 ;  /* 0x000000040000795c */ /* 0x000fe20000300000 */
.L_x_4691:
[----:B------:R-:W-:Y:S01]  /*3150*/  IMAD R60, R184, 0x8, R2 ;  /* 0x00000008b83c7824 */ /* 0x000fe200078e0202 */
[----:B------:R-:W-:Y:S01]  /*3160*/  SHF.L.U32 R67, R191, 0x1f, RZ ;  /* 0x0000001fbf437819 */ /* 0x000fe200000006ff */
[----:B------:R-:W-:Y:S03]  /*3170*/  BSSY B1, `(.L_x_4692) ;  /* 0x0000003000017945 */ /* 0x000fe60003800000 */
[----:B------:R-:W0:Y:S02]  /*3180*/  SYNCS.PHASECHK.TRANS64.TRYWAIT P6, [R60+URZ+0x28c90], R67 ;  /* 0x028c90433c0075a7 */ /* 0x000e2400080c017f */
[----:B0-----:R-:W-:Y:S05]  /*3190*/  @!P6 BRA `(.L_x_4693) ;  /* 0x000001b40068e947 */ /* 0x001fea0003800000 */
.L_x_4963:
[----:B------:R-:W-:Y:S05]  /*31a0*/  BSYNC B1 ;  /* 0x0000000000017941 */ /* 0x000fea0003800000 */
.L_x_4692:
[----:B------:R-:W-:-:S03]  /*31b0*/  UMOV UR4, 0xffffffff ;  /* 0xffffffff00047882 */ /* 0x000fc60000000000 */
[----:B------:R-:W-:Y:S05]  /*31c0*/  BRA.DIV UR4, `(.L_x_4694) ;  /* 0x000001b604707947 */ /* 0x000fea000b800000 */
[----:B------:R1:W2:Y:S04]  /*31d0*/  SHFL.IDX PT, R72, R14, RZ, 0x1c1f ;  /* 0x001c1fff0e487589 */ /* 0x0002a800000e0000 */
[----:B------:R-:W3:Y:S02]  /*31e0*/  SHFL.IDX PT, R68, R68, RZ, 0x1c1f ;  /* 0x001c1fff44447589 */ /* 0x000ee400000e0000 */
.L_x_4967:
        /* <DEDUP_REMOVED lines=9> */
[----:B-1----:R-:W-:Y:S01]  /*3280*/  SHF.R.U64 R14, R54, 0x10, R55 ;  /* 0x00000010360e7819 */ /* 0x002fe20000001237 */
[--C-:B0-----:R-:W-:Y:S01]  /*3290*/  HADD2.F32 R12, -RZ, R5.reuse.H1_H1 ;  /* 0x30000005ff0c7230 */ /* 0x101fe20000004100 */
[----:B------:R-:W-:Y:S01]  /*32a0*/  SHF.R.U64 R13, R26, 0x10, R27 ;  /* 0x000000101a0d7819 */ /* 0x000fe2000000121b */
[----:B------:R-:W-:Y:S02]  /*32b0*/  HADD2.F32 R5, -RZ, R5.H0_H0 ;  /* 0x20000005ff057230 */ /* 0x000fe40000004100 */
[----:B------:R-:W-:Y:S02]  /*32c0*/  HADD2.F32 R14, -RZ, R14.H0_H0 ;  /* 0x2000000eff0e7230 */ /* 0x000fe40000004100 */
[----:B------:R-:W-:-:S03]  /*32d0*/  HADD2.F32 R13, -RZ, R13.H0_H0 ;  /* 0x2000000dff0d7230 */ /* 0x000fc60000004100 */
[CC--:B------:R-:W-:Y:S01]  /*32e0*/  FMUL.FTZ R15, R5.reuse, R14.reuse ;  /* 0x0000000e050f7220 */ /* 0x0c0fe20000410000 */
        /* <DEDUP_REMOVED lines=12> */
[----:B------:R-:W-:Y:S02]  /*33b0*/  HADD2.F32 R26, -RZ, R75.H0_H0 ;  /* 0x2000004bff1a7230 */ /* 0x000fe40000004100 */
[C---:B------:R-:W-:Y:S01]  /*33c0*/  FMUL.FTZ R15, R4.reuse, R15 ;  /* 0x0000000f040f7220 */ /* 0x040fe20000410000 */
[----:B------:R-:W-:-:S03]  /*33d0*/  FFMA.FTZ R4, R4, R7, -R27 ;  /* 0x0000000704047223 */ /* 0x000fc6000001081b */
[----:B------:R-:W-:Y:S01]  /*33e0*/  FFMA.FTZ R7, R14, R7, R15 ;  /* 0x000000070e077223 */ /* 0x000fe2000001000f */
[--C-:B------:R-:W-:Y:S02]  /*33f0*/  HADD2.F32 R14, -RZ, R13.reuse.H1_H1 ;  /* 0x3000000dff0e7230 */ /* 0x100fe40000004100 */
[----:B------:R-:W-:Y:S02]  /*3400*/  HADD2.F32 R13, -RZ, R13.H0_H0 ;  /* 0x2000000dff0d7230 */ /* 0x000fe40000004100 */
[----:B------:R-:W-:Y:S02]  /*3410*/  HADD2.F32 R15, -RZ, R73.H0_H0 ;  /* 0x20000049ff0f7230 */ /* 0x000fe40000004100 */
[----:B------:R-:W-:Y:S01]  /*3420*/  FMUL.FTZ R54, R14, R26 ;  /* 0x0000001a0e367220 */ /* 0x000fe20000410000 */
[----:B------:R-:W-:Y:S01]  /*3430*/  F2FP.F16.F32.PACK_AB R7, R7, R4 ;  /* 0x000000040707723e */ /* 0x000fe200000000ff */
[C---:B------:R-:W-:Y:S02]  /*3440*/  FMUL.FTZ R27, R13.reuse, R26 ;  /* 0x0000001a0d1b7220 */ /* 0x040fe40000410000 */
[----:B------:R-:W-:Y:S01]  /*3450*/  FFMA.FTZ R54, R13, R15, -R54 ;  /* 0x0000000f0d367223 */ /* 0x000fe20000010836 */
[----:B------:R-:W-:-:S02]  /*3460*/  HADD2.F32 R13, -RZ, R6.H1_H1 ;  /* 0x30000006ff0d7230 */ /* 0x000fc40000004100 */
[----:B------:R-:W-:Y:S01]  /*3470*/  FFMA.FTZ R27, R14, R15, R27 ;  /* 0x0000000f0e1b7223 */ /* 0x000fe2000001001b */
[----:B------:R-:W-:Y:S02]  /*3480*/  HADD2.F32 R15, -RZ, R75.H1_H1 ;  /* 0x3000004bff0f7230 */ /* 0x000fe40000004100 */
[----:B------:R-:W-:Y:S02]  /*3490*/  HADD2.F32 R6, -RZ, R6.H0_H0 ;  /* 0x20000006ff067230 */ /* 0x000fe40000004100 */
[----:B------:R-:W-:Y:S02]  /*34a0*/  HADD2.F32 R14, -RZ, R73.H1_H1 ;  /* 0x30000049ff0e7230 */ /* 0x000fe40000004100 */
[-C--:B------:R-:W-:Y:S01]  /*34b0*/  FMUL.FTZ R55, R13, R15.reuse ;  /* 0x0000000f0d377220 */ /* 0x080fe20000410000 */
[----:B------:R-:W-:Y:S01]  /*34c0*/  F2FP.F16.F32.PACK_AB R4, R27, R54 ;  /* 0x000000361b04723e */ /* 0x000fe200000000ff */
[C---:B------:R-:W-:Y:S02]  /*34d0*/  FMUL.FTZ R26, R6.reuse, R15 ;  /* 0x0000000f061a7220 */ /* 0x040fe40000410000 */
[----:B------:R-:W-:-:S02]  /*34e0*/  FFMA.FTZ R55, R6, R14, -R55 ;  /* 0x0000000e06377223 */ /* 0x000fc40000010837 */
[----:B------:R-:W-:-:S05]  /*34f0*/  FFMA.FTZ R26, R13, R14, R26 ;  /* 0x0000000e0d1a7223 */ /* 0x000fca000001001a */
[----:B------:R-:W-:-:S07]  /*3500*/  F2FP.F16.F32.PACK_AB R6, R26, R55 ;  /* 0x000000371a06723e */ /* 0x000fce00000000ff */
.L_x_4699:
[----:B------:R-:W-:Y:S05]  /*3510*/  BSYNC B2 ;  /* 0x0000000000027941 */ /* 0x000fea0003800000 */
.L_x_4698:
[----:B0-----:R4:W-:Y:S02]  /*3520*/  ST.E.128 desc[UR40][R10.64], R4 ;  /* 0x000000040a007985 */ /* 0x0019e4000c101d28 */
.L_x_4697:
[----:B------:R-:W-:Y:S05]  /*3530*/  BSYNC B1 ;  /* 0x0000000000017941 */ /* 0x000fea0003800000 */
.L_x_4696:
        /* <DEDUP_REMOVED lines=53> */
.L_x_4701:
[----:B------:R-:W-:Y:S05]  /*3890*/  BSYNC B1 ;  /* 0x0000000000017941 */ /* 0x000fea0003800000 */
.L_x_4700:
[----:B--2---:R2:W-:Y:S01]  /*38a0*/  ST.E.128 desc[UR40][R10.64], R4 ;  /* 0x000000040a007985 */ /* 0x0045e2000c101d28 */
[----:B------:R-:W-:Y:S05]  /*38b0*/  BRA `(.L_x_4695) ;  /* 0x0000000c00987947 */ /* 0x000fea0003800000 */
.L_x_4688:
[----:B------:R-:W-:Y:S01]  /*38c0*/  IMAD R65, R35, -0x40, R34 ;  /* 0xffffffc023417824 */ /* 0x000fe200078e0222 */
[----:B------:R-:W-:-:S04]  /*38d0*/  ISETP.GE.AND P0, PT, R16, R69, PT ;  /* 0x000000451000720c */ /* 0x000fc80003f06270 */
[----:B------:R-:W-:-:S04]  /*38e0*/  VIMNMX R65, R65, 0x40, PT ;  /* 0x0000004041417848 */ /* 0x000fc80003fe0100 */
[----:B------:R-:W-:-:S13]  /*38f0*/  ISETP.GE.OR P5, PT, R187, R65, P0 ;  /* 0x00000041bb00720c */ /* 0x000fda00007a6670 */
[----:B------:R-:W0:Y:S01]  /*3900*/  @!P5 LDC.64 R12, c[0x0][0x3e8] ;  /* 0x0000fa00ff0cdb82 */ /* 0x000e220000000a00 */
[----:B------:R-:W-:Y:S01]  /*3910*/  @!P5 IADD3 R6, P6, R28, R4, RZ ;  /* 0x000000041c06d210 */ /* 0x000fe20007fde0ff */
[----:B------:R-:W-:Y:S02]  /*3920*/  @!P5 IMAD R4, R43, R35, RZ ;  /* 0x000000232b04d224 */ /* 0x000fe400078e02ff */
[----:B------:R-:W-:Y:S02]  /*3930*/  @!P5 IMAD.MOV.U32 R5, RZ, RZ, R56 ;  /* 0x000000ffff05d224 */ /* 0x000fe400078e0038 */
[----:B------:R-:W-:Y:S02]  /*3940*/  @!P5 IMAD R15, R10, R45, R4 ;  /* 0x0000002d0a0fd224 */ /* 0x000fe400078e0204 */
[----:B------:R-:W1:Y:S01]  /*3950*/  @!P5 LDC.64 R8, c[0x0][0x400] ;  /* 0x00010000ff08db82 */ /* 0x000e620000000a00 */
[----:B------:R-:W-:Y:S02]  /*3960*/  @!P5 IMAD.X R7, R11, 0x1, R51, P6 ;  /* 0x000000010b07d824 */ /* 0x000fe400030e0633 */
[----:B------:R-:W-:-:S04]  /*3970*/  @!P5 IMAD.MOV.U32 R4, RZ, RZ, R32 ;  /* 0x000000ffff04d224 */ /* 0x000fc800078e0020 */
[----:B------:R-:W-:Y:S01]  /*3980*/  @!P5 IMAD.WIDE.U32 R10, R35, R45, R4 ;  /* 0x0000002d230ad225 */ /* 0x000fe200078e0004 */
[----:B------:R-:W-:Y:S02]  /*3990*/  CS2R R4, SRZ ;  /* 0x0000000000047805 */ /* 0x000fe4000001ff00 */
[----:B------:R-:W-:Y:S02]  /*39a0*/  CS2R R26, SRZ ;  /* 0x00000000001a7805 */ /* 0x000fe4000001ff00 */
[----:B------:R-:W-:Y:S02]  /*39b0*/  @!P5 IADD3 R11, R15, R11, RZ ;  /* 0x0000000b0f0bd210 */ /* 0x000fe40007ffe0ff */
[----:B0-----:R-:W-:-:S04]  /*39c0*/  @!P5 LEA R12, P6, R6, R12, 0x1 ;  /* 0x0000000c060cd211 */ /* 0x001fc800078c08ff */
[----:B------:R-:W-:Y:S02]  /*39d0*/  @!P5 LEA.HI.X R13, R6, R13, R7, 0x1, P6 ;  /* 0x0000000d060dd211 */ /* 0x000fe400030f0c07 */
[----:B------:R-:W-:Y:S02]  /*39e0*/  CS2R R6, SRZ ;  /* 0x0000000000067805 */ /* 0x000fe4000001ff00 */
[C---:B-1----:R-:W-:Y:S02]  /*39f0*/  @!P5 LEA R8, P6, R10.reuse, R8, 0x1 ;  /* 0x000000080a08d211 */ /* 0x042fe400078c08ff */
[----:B------:R-:W-:Y:S02]  /*3a00*/  CS2R R24, SRZ ;  /* 0x0000000000187805 */ /* 0x000fe4000001ff00 */
[----:B------:R-:W2:Y:S01]  /*3a10*/  @!P5 LDG.E.128 R4, desc[UR40][R12.64] ;  /* 0x000000280c04d981 */ /* 0x000ea2000c1e1d00 */
[----:B------:R-:W-:-:S05]  /*3a20*/  @!P5 LEA.HI.X R9, R10, R9, R11, 0x1, P6 ;  /* 0x000000090a09d211 */ /* 0x000fca00030f0c0b */
[----:B------:R-:W3:Y:S01]  /*3a30*/  @!P5 LDG.E.128 R24, desc[UR40][R8.64] ;  /* 0x000000280818d981 */ /* 0x000ee2000c1e1d00 */
[----:B------:R-:W-:Y:S01]  /*3a40*/  ISETP.NE.AND P5, PT, R186, 0x3, PT ;  /* 0x00000003ba00780c */ /* 0x000fe20003fa5270 */
[----:B--2---:R-:W-:Y:S02]  /*3a50*/  IMAD.MOV.U32 R10, RZ, RZ, R6 ;  /* 0x000000ffff0a7224 */ /* 0x004fe400078e0006 */
[----:B------:R-:W-:Y:S02]  /*3a60*/  IMAD.MOV.U32 R11, RZ, RZ, R7 ;  /* 0x000000ffff0b7224 */ /* 0x000fe400078e0007 */
[----:B------:R-:W-:Y:S01]  /*3a70*/  IMAD.MOV.U32 R15, RZ, RZ, R4 ;  /* 0x000000ffff0f7224 */ /* 0x000fe200078e0004 */
[----:B------:R-:W-:Y:S01]  /*3a80*/  PRMT R77, R77, 0x5410, R10 ;  /* 0x000054104d4d7816 */ /* 0x000fe2000000000a */
[----:B------:R-:W-:Y:S01]  /*3a90*/  IMAD.MOV.U32 R54, RZ, RZ, R5 ;  /* 0x000000ffff367224 */ /* 0x000fe200078e0005 */
[----:B------:R-:W-:Y:S01]  /*3aa0*/  PRMT R78, R11, 0x7610, R78 ;  /* 0x000076100b4e7816 */ /* 0x000fe2000000004e */
        /* <DEDUP_REMOVED lines=11> */
.L_x_4702:
[----:B------:R-:W-:Y:S01]  /*3b60*/  IMAD R60, R184, 0x8, R2 ;  /* 0x00000008b83c7824 */ /* 0x000fe200078e0202 */
[----:B------:R-:W-:Y:S01]  /*3b70*/  SHF.L.U32 R67, R191, 0x1f, RZ ;  /* 0x0000001fbf437819 */ /* 0x000fe200000006ff */
[----:B------:R-:W-:Y:S03]  /*3b80*/  BSSY B1, `(.L_x_4703) ;  /* 0x0000003000017945 */ /* 0x000fe60003800000 */
[----:B------:R-:W0:Y:S02]  /*3b90*/  SYNCS.PHASECHK.TRANS64.TRYWAIT P6, [R60+URZ+0x28c90], R67 ;  /* 0x028c90433c0075a7 */ /* 0x000e2400080c017f */
[----:B0-----:R-:W-:Y:S05]  /*3ba0*/  @!P6 BRA `(.L_x_4704) ;  /* 0x000001ac0044e947 */ /* 0x001fea0003800000 */
.L_x_4968:
[----:B------:R-:W-:Y:S05]  /*3bb0*/  BSYNC B1 ;  /* 0x0000000000017941 */ /* 0x000fea0003800000 */
.L_x_4703:
[----:B------:R-:W-:-:S03]  /*3bc0*/  UMOV UR4, 0xffffffff ;  /* 0xffffffff00047882 */ /* 0x000fc60000000000 */
[----:B------:R-:W-:Y:S05]  /*3bd0*/  BRA.DIV UR4, `(.L_x_4705) ;  /* 0x000001ae044c7947 */ /* 0x000fea000b800000 */
[----:B------:R1:W2:Y:S04]  /*3be0*/  SHFL.IDX PT, R54, R14, RZ, 0x1c1f ;  /* 0x001c1fff0e367589 */ /* 0x0002a800000e0000 */
[----:B------:R-:W3:Y:S02]  /*3bf0*/  SHFL.IDX PT, R68, R68, RZ, 0x1c1f ;  /* 0x001c1fff44447589 */ /* 0x000ee400000e0000 */
.L_x_4972:
[----:B------:R-:W-:-:S13]  /*3c00*/  ISETP.GE.OR P6, PT, R187, R65, P2 ;  /* 0x00000041bb00720c */ /* 0x000fda00017c6670 */
[----:B------:R-:W-:Y:S05]  /*3c10*/  @P6 BRA `(.L_x_4695) ;  /* 0x0000000800c06947 */ /* 0x000fea0003800000 */
[----:B------:R-:W4:Y:S01]  /*3c20*/  LDC R70, c[0x0][0x2f4] ;  /* 0x0000bd00ff467b82 */ /* 0x000f220000000800 */
        /* <DEDUP_REMOVED lines=10> */
[----:B------:R-:W-:Y:S01]  /*3cd0*/  IMAD R11, R206, 0x200, R9 ;  /* 0x00000200ce0b7824 */ /* 0x000fe200078e0209 */
[----:B------:R-:W-:-:S03]  /*3ce0*/  IADD3 R9, R59, R66, RZ ;  /* 0x000000423b097210 */ /* 0x000fc60007ffe0ff */
[----:B------:R-:W-:Y:S02]  /*3cf0*/  IMAD.IADD R11, R66, 0x1, R11 ;  /* 0x00000001420b7824 */ /* 0x000fe400078e020b */
[--C-:B------:R-:W-:Y:S02]  /*3d00*/  IMAD R9, R9, 0x2, R2.reuse ;  /* 0x0000000209097824 */ /* 0x100fe400078e0202 */
[----:B------:R-:W-:-:S04]  /*3d10*/  IMAD R12, R11, 0x2, R2 ;  /* 0x000000020b0c7824 */ /* 0x000fc800078e0202 */
[----:B------:R-:W4:Y:S04]  /*3d20*/  LDS.128 R8, [R9+0x22400] ;  /* 0x0224000009087984 */ /* 0x000f280000000c00 */
[----:B-1----:R-:W1:Y:S01]  /*3d30*/  LDS.128 R12, [R12+0x22400] ;  /* 0x022400000c0c7984 */ /* 0x002e620000000c00 */
[----:B------:R-:W-:Y:S05]  /*3d40*/  @P0 BRA `(.L_x_4707) ;  /* 0x0000000400780947 */ /* 0x000fea0003800000 */
[----:B-1----:R-:W-:Y:S01]  /*3d50*/  IMAD.MOV.U32 R69, RZ, RZ, R13 ;  /* 0x000000ffff457224 */ /* 0x002fe200078e000d */
[----:B------:R-:W-:Y:S01]  /*3d60*/  SHF.R.U32.HI R71, RZ, 0x10, R25 ;  /* 0x00000010ff477819 */ /* 0x000fe20000011619 */
[----:B----4-:R-:W-:Y:S01]  /*3d70*/  IMAD.MOV.U32 R66, RZ, RZ, R9 ;  /* 0x000000ffff427224 */ /* 0x010fe200078e0009 */
[----:B------:R-:W-:Y:S01]  /*3d80*/  SHF.R.U32.HI R73, RZ, 0x10, R5 ;  /* 0x00000010ff497819 */ /* 0x000fe20000011605 */
[----:B------:R-:W-:Y:S01]  /*3d90*/  HADD2.F32 R74, -RZ, R74.H0_H0 ;  /* 0x2000004aff4a7230 */ /* 0x000fe20000004100 */
[----:B------:R-:W-:Y:S01]  /*3da0*/  SHF.R.U64 R24, R24, 0x10, R25 ;  /* 0x0000001018187819 */ /* 0x000fe20000001219 */
[----:B------:R-:W-:Y:S01]  /*3db0*/  HADD2.F32 R9, -RZ, R69.H0_H0 ;  /* 0x20000045ff097230 */ /* 0x000fe20000004100 */
[----:B------:R-:W-:Y:S01]  /*3dc0*/  SHF.R.U64 R4, R4, 0x10, R5 ;  /* 0x0000001004047819 */ /* 0x000fe20000001205 */
[----:B------:R-:W-:Y:S01]  /*3dd0*/  HADD2.F32 R13, -RZ, R66.H0_H0 ;  /* 0x20000042ff0d7230 */ /* 0x000fe20000004100 */
[----:B------:R-:W-:Y:S01]  /*3de0*/  SHF.R.U64 R26, R26, 0x10, R27 ;  /* 0x000000101a1a7819 */ /* 0x000fe2000000121b */
[----:B------:R-:W-:-:S02]  /*3df0*/  HADD2.F32 R72, -RZ, R72.H0_H0 ;  /* 0x20000048ff487230 */ /* 0x000fc40000004100 */
[-C--:B------:R-:W-:Y:S01]  /*3e00*/  FMUL.FTZ R76, R9, R74.reuse ;  /* 0x0000004a094c7220 */ /* 0x080fe20000410000 */
[----:B------:R-:W-:Y:S02]  /*3e10*/  HADD2.F32 R69, -RZ, R69.H1_H1 ;  /* 0x30000045ff457230 */ /* 0x000fe40000004100 */
[C---:B------:R-:W-:Y:S01]  /*3e20*/  FMUL.FTZ R74, R13.reuse, R74 ;  /* 0x0000004a0d4a7220 */ /* 0x040fe20000410000 */
[----:B------:R-:W-:Y:S02]  /*3e30*/  HADD2.F32 R71, -RZ, R71.H0_H0 ;  /* 0x20000047ff477230 */ /* 0x000fe40000004100 */
[-C--:B------:R-:W-:Y:S01]  /*3e40*/  FFMA.FTZ R13, R13, R72.reuse, -R76 ;  /* 0x000000480d0d7223 */ /* 0x080fe2000001084c */
[----:B------:R-:W-:Y:S02]  /*3e50*/  HADD2.F32 R76, -RZ, R75.H0_H0 ;  /* 0x2000004bff4c7230 */ /* 0x000fe40000004100 */
[----:B------:R-:W-:Y:S01]  /*3e60*/  FFMA.FTZ R9, R9, R72, R74 ;  /* 0x0000004809097223 */ /* 0x000fe2000001004a */
[----:B------:R-:W-:-:S02]  /*3e70*/  HADD2.F32 R72, -RZ, R66.H1_H1 ;  /* 0x30000042ff487230 */ /* 0x000fc40000004100 */
[----:B------:R-:W-:Y:S02]  /*3e80*/  HADD2.F32 R66, -RZ, R73.H0_H0 ;  /* 0x20000049ff427230 */ /* 0x000fe40000004100 */
[CC--:B------:R-:W-:Y:S01]  /*3e90*/  FMUL.FTZ R73, R69.reuse, R71.reuse ;  /* 0x0000004745497220 */ /* 0x0c0fe20000410000 */
[----:B------:R-:W-:Y:S02]  /*3ea0*/  HADD2.F32 R25, -RZ, R79.H0_H0 ;  /* 0x2000004fff197230 */ /* 0x000fe40000004100 */
[C---:B------:R-:W-:Y:S01]  /*3eb0*/  FMUL.FTZ R74, R72.reuse, R71 ;  /* 0x00000047484a7220 */ /* 0x040fe20000410000 */
[----:B------:R-:W-:Y:S02]  /*3ec0*/  IMAD.MOV.U32 R71, RZ, RZ, R15 ;  /* 0x000000ffff477224 */ /* 0x000fe400078e000f */
[-C--:B------:R-:W-:Y:S01]  /*3ed0*/  FFMA.FTZ R72, R72, R66.reuse, -R73 ;  /* 0x0000004248487223 */ /* 0x080fe20000010849 */
[----:B------:R-:W-:Y:S01]  /*3ee0*/  SHF.R.U32.HI R73, RZ, 0x10, R27 ;  /* 0x00000010ff497819 */ /* 0x000fe2000001161b */
[----:B------:R-:W-:Y:S01]  /*3ef0*/  FFMA.FTZ R66, R69, R66, R74 ;  /* 0x0000004245427223 */ /* 0x000fe2000001004a */
[----:B------:R-:W-:-:S02]  /*3f00*/  IMAD.MOV.U32 R69, RZ, RZ, R11 ;  /* 0x000000ffff457224 */ /* 0x000fc400078e000b */
[----:B------:R-:W-:Y:S01]  /*3f10*/  HADD2.F32 R11, -RZ, R71.H0_H0 ;  /* 0x20000047ff0b7230 */ /* 0x000fe20000004100 */
[----:B------:R-:W-:Y:S01]  /*3f20*/  F2FP.F16.F32.PACK_AB R13, R72, R13 ;  /* 0x0000000d480d723e */ /* 0x000fe200000000ff */
[----:B------:R-:W-:Y:S01]  /*3f30*/  HADD2.F32 R74, -RZ, R78.H0_H0 ;  /* 0x2000004eff4a7230 */ /* 0x000fe20000004100 */
[----:B------:R-:W-:Y:S01]  /*3f40*/  F2FP.F16.F32.PACK_AB R66, R66, R9 ;  /* 0x000000094242723e */ /* 0x000fe200000000ff */
[----:B------:R-:W-:Y:S02]  /*3f50*/  HADD2.F32 R15, -RZ, R69.H0_H0 ;  /* 0x20000045ff0f7230 */ /* 0x000fe40000004100 */
[-C--:B------:R-:W-:Y:S01]  /*3f60*/  FMUL.FTZ R78, R11, R76.reuse ;  /* 0x0000004c0b4e7220 */ /* 0x080fe20000410000 */
[----:B------:R-:W-:Y:S02]  /*3f70*/  HADD2.F32 R24, -RZ, R24.H0_H0 ;  /* 0x20000018ff187230 */ /* 0x000fe40000004100 */
[----:B------:R-:W-:Y:S02]  /*3f80*/  HADD2.F32 R4, -RZ, R4.H0_H0 ;  /* 0x20000004ff047230 */ /* 0x000fe40000004100 */
[C---:B------:R-:W-:Y:S01]  /*3f90*/  FMUL.FTZ R76, R15.reuse, R76 ;  /* 0x0000004c0f4c7220 */ /* 0x040fe20000410000 */
[----:B------:R-:W-:Y:S01]  /*3fa0*/  FFMA.FTZ R15, R15, R74, -R78 ;  /* 0x0000004a0f0f7223 */ /* 0x000fe2000001084e */
[----:B------:R-:W-:-:S02]  /*3fb0*/  HADD2.F32 R27, -RZ, R77.H1_H1 ;  /* 0x3000004dff1b7230 */ /* 0x000fc40000004100 */
[----:B------:R-:W-:Y:S01]  /*3fc0*/  FFMA.FTZ R11, R11, R74, R76 ;  /* 0x0000004a0b0b7223 */ /* 0x000fe2000001004c */
[----:B------:R-:W-:Y:S02]  /*3fd0*/  HADD2.F32 R76, -RZ, R71.H1_H1 ;  /* 0x30000047ff4c7230 */ /* 0x000fe40000004100 */
[----:B------:R-:W-:Y:S01]  /*3fe0*/  HADD2.F32 R71, -RZ, R73.H0_H0 ;  /* 0x20000049ff477230 */ /* 0x000fe20000004100 */
[--C-:B------:R-:W-:Y:S01]  /*3ff0*/  SHF.R.U32.HI R73, RZ, 0x10, R7.reuse ;  /* 0x00000010ff497819 */ /* 0x100fe20000011607 */
[----:B------:R-:W-:Y:S01]  /*4000*/  HADD2.F32 R74, -RZ, R69.H1_H1 ;  /* 0x30000045ff4a7230 */ /* 0x000fe20000004100 */
[----:B------:R-:W-:Y:S01]  /*4010*/  SHF.R.U64 R7, R6, 0x10, R7 ;  /* 0x0000001006077819 */ /* 0x000fe20000001207 */
[----:B------:R-:W-:Y:S01]  /*4020*/  IMAD.MOV.U32 R9, RZ, RZ, R13 ;  /* 0x000000ffff097224 */ /* 0x000fe200078e000d */
[----:B------:R-:W-:Y:S01]  /*4030*/  MOV R13, R66 ;  /* 0x00000042000d7202 */ /* 0x000fe20000000f00 */
[----:B------:R-:W-:Y:S02]  /*4040*/  HADD2.F32 R69, -RZ, R73.H0_H0 ;  /* 0x20000049ff457230 */ /* 0x000fe40000004100 */
[-C--:B------:R-:W-:Y:S01]  /*4050*/  FMUL.FTZ R73, R76, R71.reuse ;  /* 0x000000474c497220 */ /* 0x080fe20000410000 */
[----:B------:R-:W-:Y:S01]  /*4060*/  FMUL.FTZ R71, R74, R71 ;  /* 0x000000474a477220 */ /* 0x000fe20000410000 */
[----:B------:R-:W-:-:S02]  /*4070*/  HADD2.F32 R7, -RZ, R7.H0_H0 ;  /* 0x20000007ff077230 */ /* 0x000fc40000004100 */
[-C--:B------:R-:W-:Y:S01]  /*4080*/  FFMA.FTZ R74, R74, R69.reuse, -R73 ;  /* 0x000000454a4a7223 */ /* 0x080fe20000010849 */
[----:B------:R-:W-:Y:S01]  /*4090*/  FFMA.FTZ R76, R76, R69, R71 ;  /* 0x000000454c4c7223 */ /* 0x000fe20000010047 */
[----:B------:R-:W-:Y:S02]  /*40a0*/  IMAD.MOV.U32 R69, RZ, RZ, R12 ;  /* 0x000000ffff457224 */ /* 0x000fe400078e000c */
[----:B------:R-:W-:Y:S01]  /*40b0*/  IMAD.MOV.U32 R71, RZ, RZ, R8 ;  /* 0x000000ffff477224 */ /* 0x000fe200078e0008 */
[----:B------:R-:W-:Y:S01]  /*40c0*/  F2FP.F16.F32.PACK_AB R15, R74, R15 ;  /* 0x0000000f4a0f723e */ /* 0x000fe200000000ff */
[----:B------:R-:W-:Y:S01]  /*40d0*/  HADD2.F32 R73, -RZ, R75.H1_H1 ;  /* 0x3000004bff497230 */ /* 0x000fe20000004100 */
[----:B------:R-:W-:Y:S01]  /*40e0*/  F2FP.F16.F32.PACK_AB R76, R76, R11 ;  /* 0x0000000b4c4c723e */ /* 0x000fe200000000ff */
[----:B------:R-:W-:Y:S02]  /*40f0*/  HADD2.F32 R12, -RZ, R69.H0_H0 ;  /* 0x20000045ff0c7230 */ /* 0x000fe40000004100 */
[----:B------:R-:W-:-:S02]  /*4100*/  HADD2.F32 R8, -RZ, R71.H0_H0 ;  /* 0x20000047ff087230 */ /* 0x000fc40000004100 */
        /* <DEDUP_REMOVED lines=14> */
[----:B------:R-:W-:Y:S01]  /*41f0*/  IMAD.MOV.U32 R14, RZ, RZ, R10 ;  /* 0x000000ffff0e7224 */ /* 0x000fe200078e000a */
[----:B------:R-:W-:Y:S02]  /*4200*/  F2FP.F16.F32.PACK_AB R8, R5, R8 ;  /* 0x000000080508723e */ /* 0x000fe400000000ff */
[----:B------:R-:W-:Y:S01]  /*4210*/  HADD2.F32 R10, -RZ, R24.H0_H0 ;  /* 0x20000018ff0a7230 */ /* 0x000fe20000004100 */
[----:B------:R-:W-:Y:S01]  /*4220*/  F2FP.F16.F32.PACK_AB R12, R25, R12 ;  /* 0x0000000c190c723e */ /* 0x000fe200000000ff */
[----:B------:R-:W-:Y:S02]  /*4230*/  HADD2.F32 R4, -RZ, R14.H0_H0 ;  /* 0x2000000eff047230 */ /* 0x000fe40000004100 */
[----:B------:R-:W-:-:S02]  /*4240*/  HADD2.F32 R24, -RZ, R24.H1_H1 ;  /* 0x30000018ff187230 */ /* 0x000fc40000004100 */
[-C--:B------:R-:W-:Y:S01]  /*4250*/  FMUL.FTZ R71, R10, R69.reuse ;  /* 0x000000450a477220 */ /* 0x080fe20000410000 */
[----:B------:R-:W-:Y:S02]  /*4260*/  HADD2.F32 R14, -RZ, R14.H1_H1 ;  /* 0x3000000eff0e7230 */ /* 0x000fe40000004100 */
        /* <DEDUP_REMOVED lines=12> */
.L_x_4707:
[----:B------:R-:W-:Y:S05]  /*4330*/  BSYNC B1 ;  /* 0x0000000000017941 */ /* 0x000fea0003800000 */
.L_x_4706:
        /* <DEDUP_REMOVED lines=10> */
.L_x_4687:
[----:B------:R-:W-:-:S13]  /*43e0*/  ISETP.NE.AND P5, PT, R186, 0x3, PT ;  /* 0x00000003ba00780c */ /* 0x000fda0003fa5270 */
[----:B------:R-:W-:Y:S05]  /*43f0*/  @!P5 BRA `(.L_x_4708) ;  /* 0x000000000004d947 */ /* 0x000fea0003800000 */
[----:B------:R-:W-:Y:S01]  /*4400*/  BPT.TRAP 0x1 ;  /* 0x000000040000795c */ /* 0x000fe20000300000 */
.L_x_4708:
[----:B------:R-:W-:Y:S01]  /*4410*/  IMAD R60, R184, 0x8, R2 ;  /* 0x00000008b83c7824 */ /* 0x000fe200078e0202 */
[----:B------:R-:W-:Y:S01]  /*4420*/  SHF.L.U32 R67, R191, 0x1f, RZ ;  /* 0x0000001fbf437819 */ /* 0x000fe200000006ff */
[----:B------:R-:W-:Y:S01]  /*4430*/  BSSY B1, `(.L_x_4709) ;  /* 0x0000004000017945 */ /* 0x000fe20003800000 */
[----:B------:R-:W-:Y:S02]  /*4440*/  SHF.R.S32.HI R64, RZ, 0x1f, R62 ;  /* 0x0000001fff407819 */ /* 0x000fe4000001143e */
[----:B------:R-:W0:Y:S02]  /*4450*/  SYNCS.PHASECHK.TRANS64.TRYWAIT P0, [R60+URZ+0x28c90], R67 ;  /* 0x028c90433c0075a7 */ /* 0x000e24000800017f */
[----:B0-----:R-:W-:Y:S05]  /*4460*/  @!P0 BRA `(.L_x_4710) ;  /* 0x000001a400748947 */ /* 0x001fea0003800000 */
.L_x_4973:
[----:B------:R-:W-:Y:S05]  /*4470*/  BSYNC B1 ;  /* 0x0000000000017941 */ /* 0x000fea0003800000 */
.L_x_4709:
        /* <DEDUP_REMOVED lines=24> */
.L_x_4977:
        /* <DEDUP_REMOVED lines=18> */
.L_x_4695:
[----:B------:R-:W-:Y:S05]  /*4720*/  BSYNC B0 ;  /* 0x0000000000007941 */ /* 0x000fea0003800000 */
.L_x_4686:
        /* <DEDUP_REMOVED lines=17> */
.L_x_4713:
[----:B------:R-:W-:Y:S05]  /*4840*/  BSYNC B0 ;  /* 0x0000000000007941 */ /* 0x000fea0003800000 */
.L_x_4712:
[----:B------:R-:W2:Y:S01]  /*4850*/  SYNCS.PHASECHK.TRANS64.TRYWAIT P5, [R60+URZ+0x28cb0], R67 ;  /* 0x028cb0433c0075a7 */ /* 0x000ea200080a017f */
[----:B------:R-:W-:Y:S04]  /*4860*/  BSSY B0, `(.L_x_4714) ;  /* 0x0000002000007945 */ /* 0x000fe80003800000 */
[----:B--2---:R-:W-:Y:S05]  /*4870*/  @!P5 BRA `(.L_x_4715) ;  /* 0x000001a000c8d947 */ /* 0x004fea0003800000 */
.L_x_4978:
[----:B------:R-:W-:Y:S05]  /*4880*/  BSYNC B0 ;  /* 0x0000000000007941 */ /* 0x000fea0003800000 */
.L_x_4714:
        /* <DEDUP_REMOVED lines=21> */
[----:B------:R-:W5:Y:S01]  /*49e0*/  LDL R55, [R1] ;  /* 0x0000000001377983 */ /* 0x000f620000100800 */
[----:B------:R-:W-:-:S03]  /*49f0*/  ULDC UR4, c[0x0][0x320] ;  /* 0x0000c80000047ab9 */ /* 0x000fc60000000800 */
[----:B------:R-:W2:Y:S04]  /*4a00*/  LDL R25, [R1+0x4] ;  /* 0x0000040001197983 */ /* 0x000ea80000100800 */
[----:B------:R-:W2:Y:S04]  /*4a10*/  LDL R24, [R1+0x8] ;  /* 0x0000080001187983 */ /* 0x000ea80000100800 */
[----:B------:R-:W2:Y:S01]  /*4a20*/  LDL R54, [R1+0xc] ;  /* 0x00000c0001367983 */ /* 0x000ea20000100800 */
[----:B------:R-:W-:Y:S01]  /*4a30*/  ISETP.GE.AND P6, PT, R16, UR4, PT ;  /* 0x0000000410007c0c */ /* 0x000fe2000bfc6270 */
[----:B------:R-:W-:-:S02]  /*4a40*/  IMAD R9, R184, 0x8000, R48 ;  /* 0x00008000b8097824 */ /* 0x000fc400078e0230 */
[----:B------:R-:W2:Y:S02]  /*4a50*/  LDL R27, [R1+0x10] ;  /* 0x00001000011b7983 */ /* 0x000ea40000100800 */
[----:B------:R-:W-:Y:S02]  /*4a60*/  IMAD R13, R9, 0x2, R2 ;  /* 0x00000002090d7824 */ /* 0x000fe400078e0202 */
[----:B------:R-:W2:Y:S01]  /*4a70*/  LDL R26, [R1+0x14] ;  /* 0x00001400011a7983 */ /* 0x000ea20000100800 */
[----:B------:R-:W-:Y:S01]  /*4a80*/  LOP3.LUT P5, RZ, R193, 0x4, RZ, 0xc0, !PT ;  /* 0x00000004c1ff7812 */ /* 0x000fe200078ac0ff */
[C---:B------:R-:W-:Y:S02]  /*4a90*/  VIADD R15, R9.reuse, 0x20 ;  /* 0x00000020090f7836 */ /* 0x040fe40000000000 */
[C---:B---3--:R-:W-:Y:S02]  /*4aa0*/  VIADD R14, R16.reuse, 0x40 ;  /* 0x00000040100e7836 */ /* 0x048fe40000000000 */
[----:B------:R-:W3:Y:S08]  /*4ab0*/  @!P6 LDS.128 R4, [R13+0x400] ;  /* 0x000400000d04e984 */ /* 0x000ef00000000c00 */
[----:B------:R-:W-:Y:S01]  /*4ac0*/  @P5 VIADD R15, R9, 0xffffffe0 ;  /* 0xffffffe0090f5836 */ /* 0x000fe20000000000 */
[----:B-1----:R-:W-:-:S03]  /*4ad0*/  @!P6 LEA R8, P5, R16, R11, 0x1 ;  /* 0x0000000b1008e211 */ /* 0x002fc600078a08ff */
[----:B------:R-:W-:Y:S01]  /*4ae0*/  IMAD R12, R15, 0x2, R2 ;  /* 0x000000020f0c7824 */ /* 0x000fe200078e0202 */
[----:B----4-:R-:W-:Y:S01]  /*4af0*/  @!P6 LEA.HI.X R9, R16, R10, R17, 0x1, P5 ;  /* 0x0000000a1009e211 */ /* 0x010fe200028f0c11 */
[----:B------:R-:W4:Y:S01]  /*4b00*/  LDL R15, [R1+0x20] ;  /* 0x00002000010f7983 */ /* 0x000f220000100800 */
[----:B------:R-:W-:-:S03]  /*4b10*/  ISETP.GE.AND P5, PT, R23, UR4, PT ;  /* 0x0000000417007c0c */ /* 0x000fc6000bfa6270 */
[----:B---3--:R1:W-:Y:S10]  /*4b20*/  @!P6 ST.E.128 desc[UR40][R8.64], R4 ;  /* 0x000000040800e985 */ /* 0x0083f4000c101d28 */
[----:B------:R-:W3:Y:S01]  /*4b30*/  @!P5 LDS.128 R4, [R12+0x400] ;  /* 0x000400000c04d984 */ /* 0x000ee20000000c00 */
[----:B-1----:R-:W-:-:S04]  /*4b40*/  @!P5 LEA R8, P6, R23, R11, 0x1 ;  /* 0x0000000b1708d211 */ /* 0x002fc800078c08ff */
[----:B------:R-:W-:Y:S02]  /*4b50*/  @!P5 LEA.HI.X R9, R23, R10, R195, 0x1, P6 ;  /* 0x0000000a1709d211 */ /* 0x000fe400030f0cc3 */
[----:B------:R-:W-:Y:S01]  /*4b60*/  ISETP.GE.AND P6, PT, R14, UR4, PT ;  /* 0x000000040e007c0c */ /* 0x000fe2000bfc6270 */
[----:B------:R-:W-:Y:S02]  /*4b70*/  VIADD R14, R16, 0x60 ;  /* 0x00000060100e7836 */ /* 0x000fe40000000000 */
[----:B---3--:R5:W-:Y:S10]  /*4b80*/  @!P5 ST.E.128 desc[UR40][R8.64], R4 ;  /* 0x000000040800d985 */ /* 0x008bf4000c101d28 */
[----:B------:R-:W1:Y:S01]  /*4b90*/  @!P6 LDS.128 R4, [R13+0x2400] ;  /* 0x002400000d04e984 */ /* 0x000e620000000c00 */
[----:B-----5:R-:W-:-:S05]  /*4ba0*/  @!P6 LEA R8, P5, R55, R11, 0x1 ;  /* 0x0000000b3708e211 */ /* 0x020fca00078a08ff */
[----:B--2---:R-:W-:Y:S02]  /*4bb0*/  @!P6 IMAD.X R9, R10, 0x1, R25, P5 ;  /* 0x000000010a09e824 */ /* 0x004fe400028e0619 */
[----:B------:R-:W2:Y:S01]  /*4bc0*/  LDL R25, [R1+0x18] ;  /* 0x0000180001197983 */ /* 0x000ea20000100800 */
[----:B------:R-:W-:Y:S01]  /*4bd0*/  ISETP.GE.AND P5, PT, R14, UR4, PT ;  /* 0x000000040e007c0c */ /* 0x000fe2000bfa6270 */
[----:B------:R-:W-:Y:S02]  /*4be0*/  VIADD R14, R16, 0x80 ;  /* 0x00000080100e7836 */ /* 0x000fe40000000000 */
[----:B-1----:R1:W-:Y:S10]  /*4bf0*/  @!P6 ST.E.128 desc[UR40][R8.64], R4 ;  /* 0x000000040800e985 */ /* 0x0023f4000c101d28 */
[----:B------:R-:W3:Y:S01]  /*4c00*/  @!P5 LDS.128 R4, [R12+0x2400] ;  /* 0x002400000c04d984 */ /* 0x000ee20000000c00 */
[----:B-1----:R-:W-:-:S04]  /*4c10*/  @!P5 LEA R8, P6, R229, R11, 0x1 ;  /* 0x0000000be508d211 */ /* 0x002fc800078c08ff */
[----:B------:R-:W-:Y:S02]  /*4c20*/  @!P5 IADD3.X R9, R10, R24, RZ, P6, !PT ;  /* 0x000000180a09d210 */ /* 0x000fe400037fe4ff */
[----:B------:R-:W5:Y:S01]  /*4c30*/  LDL R24, [R1+0x1c] ;  /* 0x00001c0001187983 */ /* 0x000f620000100800 */
[----:B------:R-:W-:Y:S01]  /*4c40*/  ISETP.GE.AND P6, PT, R14, UR4, PT ;  /* 0x000000040e007c0c */ /* 0x000fe2000bfc6270 */
[----:B------:R-:W-:Y:S02]  /*4c50*/  VIADD R14, R16, 0xa0 ;  /* 0x000000a0100e7836 */ /* 0x000fe40000000000 */
[----:B---3--:R1:W-:Y:S10]  /*4c60*/  @!P5 ST.E.128 desc[UR40][R8.64], R4 ;  /* 0x000000040800d985 */ /* 0x0083f4000c101d28 */
[----:B------:R-:W3:Y:S01]  /*4c70*/  @!P6 LDS.128 R4, [R13+0x4400] ;  /* 0x004400000d04e984 */ /* 0x000ee20000000c00 */
[----:B-1----:R-:W-:-:S05]  /*4c80*/  @!P6 LEA R8, P5, R228, R11, 0x1 ;  /* 0x0000000be408e211 */ /* 0x002fca00078a08ff */
[----:B------:R-:W-:Y:S02]  /*4c90*/  @!P6 IMAD.X R9, R10, 0x1, R54, P5 ;  /* 0x000000010a09e824 */ /* 0x000fe400028e0636 */
[----:B------:R-:W4:Y:S01]  /*4ca0*/  LDL R54, [R1+0x24] ;  /* 0x0000240001367983 */ /* 0x000f220000100800 */
[----:B------:R-:W-:-:S03]  /*4cb0*/  ISETP.GE.AND P5, PT, R14, UR4, PT ;  /* 0x000000040e007c0c */ /* 0x000fc6000bfa6270 */
[----:B---3--:R1:W-:Y:S10]  /*4cc0*/  @!P6 ST.E.128 desc[UR40][R8.64], R4 ;  /* 0x000000040800e985 */ /* 0x0083f4000c101d28 */
[----:B------:R-:W3:Y:S01]  /*4cd0*/  @!P5 LDS.128 R4, [R12+0x4400] ;  /* 0x004400000c04d984 */ /* 0x000ee20000000c00 */
[----:B-1----:R-:W-:-:S05]  /*4ce0*/  @!P5 LEA R8, P6, R227, R11, 0x1 ;  /* 0x0000000be308d211 */ /* 0x002fca00078c08ff */
[----:B------:R-:W-:Y:S02]  /*4cf0*/  @!P5 IMAD.X R9, R10, 0x1, R27, P6 ;  /* 0x000000010a09d824 */ /* 0x000fe400030e061b */
[----:B------:R-:W4:Y:S01]  /*4d00*/  LDL R27, [R1+0x28] ;  /* 0x00002800011b7983 */ /* 0x000f220000100800 */
[----:B------:R-:W-:-:S05]  /*4d10*/  VIADD R14, R16, 0xc0 ;  /* 0x000000c0100e7836 */ /* 0x000fca0000000000 */
[----:B------:R-:W-:Y:S01]  /*4d20*/  ISETP.GE.AND P6, PT, R14, UR4, PT ;  /* 0x000000040e007c0c */ /* 0x000fe2000bfc6270 */
[----:B---3--:R1:W-:-:S12]  /*4d30*/  @!P5 ST.E.128 desc[UR40][R8.64], R4 ;  /* 0x000000040800d985 */ /* 0x0083d8000c101d28 */
        /* <DEDUP_REMOVED lines=8> */
[----:B-1----:R-:W-:Y:S01]  /*4dc0*/  @!P5 LEA R8, P6, R225, R11, 0x1 ;  /* 0x0000000be108d211 */ /* 0x002fe200078c08ff */
[----:B------:R-:W-:-:S04]  /*4dd0*/  VIADD R14, R16, 0x100 ;  /* 0x00000100100e7836 */ /* 0x000fc80000000000 */
[----:B--2---:R-:W-:Y:S02]  /*4de0*/  @!P5 IMAD.X R9, R10, 0x1, R25, P6 ;  /* 0x000000010a09d824 */ /* 0x004fe400030e0619 */
[----:B------:R-:W2:Y:S01]  /*4df0*/  LDL R25, [R1+0x30] ;  /* 0x0000300001197983 */ /* 0x000ea20000100800 */
[----:B------:R-:W-:-:S03]  /*4e00*/  ISETP.GE.AND P6, PT, R14, UR4, PT ;  /* 0x000000040e007c0c */ /* 0x000fc6000bfc6270 */
[----:B---3--:R1:W-:Y:S10]  /*4e10*/  @!P5 ST.E.128 desc[UR40][R8.64], R4 ;  /* 0x000000040800d985 */ /* 0x0083f4000c101d28 */
[----:B------:R-:W3:Y:S01]  /*4e20*/  @!P6 LDS.128 R4, [R13+0x8400] ;  /* 0x008400000d04e984 */ /* 0x000ee20000000c00 */
[----:B-1----:R-:W-:-:S05]  /*4e30*/  @!P6 LEA R8, P5, R224, R11, 0x1 ;  /* 0x0000000be008e211 */ /* 0x002fca00078a08ff */
[----:B-----5:R-:W-:Y:S02]  /*4e40*/  @!P6 IMAD.X R9, R10, 0x1, R24, P5 ;  /* 0x000000010a09e824 */ /* 0x020fe400028e0618 */
[----:B------:R-:W5:Y:S01]  /*4e50*/  LDL R24, [R1+0x34] ;  /* 0x0000340001187983 */ /* 0x000f620000100800 */
[----:B------:R-:W-:-:S05]  /*4e60*/  VIADD R14, R16, 0x120 ;  /* 0x00000120100e7836 */ /* 0x000fca0000000000 */
[----:B------:R-:W-:Y:S01]  /*4e70*/  ISETP.GE.AND P5, PT, R14, UR4, PT ;  /* 0x000000040e007c0c */ /* 0x000fe2000bfa6270 */
[----:B---3--:R1:W-:-:S12]  /*4e80*/  @!P6 ST.E.128 desc[UR40][R8.64], R4 ;  /* 0x000000040800e985 */ /* 0x0083d8000c101d28 */
[----:B------:R-:W3:Y:S01]  /*4e90*/  @!P5 LDS.128 R4, [R12+0x8400] ;  /* 0x008400000c04d984 */ /* 0x000ee20000000c00 */
[----:B-1----:R-:W-:-:S05]  /*4ea0*/  @!P5 LEA R8, P6, R221, R11, 0x1 ;  /* 0x0000000bdd08d211 */ /* 0x002fca00078c08ff */
[----:B----4-:R-:W-:Y:S02]  /*4eb0*/  @!P5 IMAD.X R9, R10, 0x1, R15, P6 ;  /* 0x000000010a09d824 */ /* 0x010fe400030e060f */
[----:B------:R-:W4:Y:S01]  /*4ec0*/  LDL R15, [R1+0x38] ;  /* 0x00003800010f7983 */ /* 0x000f220000100800 */
[----:B------:R-:W-:-:S05]  /*4ed0*/  VIADD R14, R16, 0x140 ;  /* 0x00000140100e7836 */ /* 0x000fca0000000000 */
[----:B------:R-:W-:Y:S01]  /*4ee0*/  ISETP.GE.AND P6, PT, R14, UR4, PT ;  /* 0x000000040e007c0c */ /* 0x000fe2000bfc6270 */
[----:B---3--:R1:W-:-:S12]  /*4ef0*/  @!P5 ST.E.128 desc[UR40][R8.64], R4 ;  /* 0x000000040800d985 */ /* 0x0083d8000c101d28 */
[----:B------:R-:W3:Y:S01]  /*4f00*/  @!P6 LDS.128 R4, [R13+0xa400] ;  /* 0x00a400000d04e984 */ /* 0x000ee20000000c00 */
[----:B------:R-:W-:Y:S02]  /*4f10*/  IADD3 R14, R16, 0x160, RZ ;  /* 0x00000160100e7810 */ /* 0x000fe40007ffe0ff */
[----:B-1----:R-:W-:-:S05]  /*4f20*/  @!P6 LEA R8, P5, R217, R11, 0x1 ;  /* 0x0000000bd908e211 */ /* 0x002fca00078a08ff */
[----:B------:R-:W-:Y:S01]  /*4f30*/  @!P6 IMAD.X R9, R10, 0x1, R54, P5 ;  /* 0x000000010a09e824 */ /* 0x000fe200028e0636 */
[----:B------:R-:W-:-:S04]  /*4f40*/  ISETP.GE.AND P5, PT, R14, UR4, PT ;  /* 0x000000040e007c0c */ /* 0x000fc8000bfa6270 */
[----:B---3--:R1:W-:Y:S09]  /*4f50*/  @!P6 ST.E.128 desc[UR40][R8.64], R4 ;  /* 0x000000040800e985 */ /* 0x0083f2000c101d28 */
[----:B------:R-:W3:Y:S01]  /*4f60*/  @!P5 LDS.128 R4, [R12+0xa400] ;  /* 0x00a400000c04d984 */ /* 0x000ee20000000c00 */
[----:B------:R-:W-:Y:S01]  /*4f70*/  VIADD R14, R16, 0x180 ;  /* 0x00000180100e7836 */ /* 0x000fe20000000000 */
        /* <DEDUP_REMOVED lines=13> */
[----:B--2---:R-:W-:Y:S01]  /*5050*/  @!P5 IMAD.X R9, R10, 0x1, R25, P6 ;  /* 0x000000010a09d824 */ /* 0x004fe200030e0619 */
[----:B------:R-:W-:-:S04]  /*5060*/  ISETP.GE.AND P6, PT, R14, UR4, PT ;  /* 0x000000040e007c0c */ /* 0x000fc8000bfc6270 */
[----:B---3--:R1:W-:Y:S09]  /*5070*/  @!P5 ST.E.128 desc[UR40][R8.64], R4 ;  /* 0x000000040800d985 */ /* 0x0083f2000c101d28 */
[----:B------:R-:W2:Y:S01]  /*5080*/  @!P6 LDS.128 R4, [R13+0xe400] ;  /* 0x00e400000d04e984 */ /* 0x000ea20000000c00 */
[----:B------:R-:W-:Y:S01]  /*5090*/  VIADD R14, R16, 0x1e0 ;  /* 0x000001e0100e7836 */ /* 0x000fe20000000000 */
[----:B-1----:R-:W-:-:S05]  /*50a0*/  @!P6 LEA R8, P5, R212, R11, 0x1 ;  /* 0x0000000bd408e211 */ /* 0x002fca00078a08ff */
[----:B-----5:R-:W-:Y:S01]  /*50b0*/  @!P6 IMAD.X R9, R10, 0x1, R24, P5 ;  /* 0x000000010a09e824 */ /* 0x020fe200028e0618 */
[----:B------:R-:W-:-:S04]  /*50c0*/  ISETP.GE.AND P5, PT, R14, UR4, PT ;  /* 0x000000040e007c0c */ /* 0x000fc8000bfa6270 */
[----:B--2---:R1:W-:Y:S09]  /*50d0*/  @!P6 ST.E.128 desc[UR40][R8.64], R4 ;  /* 0x000000040800e985 */ /* 0x0043f2000c101d28 */
[----:B------:R-:W2:Y:S01]  /*50e0*/  @!P5 LDS.128 R4, [R12+0xe400] ;  /* 0x00e400000c04d984 */ /* 0x000ea20000000c00 */
[----:B-1----:R-:W-:-:S05]  /*50f0*/  @!P5 LEA R8, P6, R211, R11, 0x1 ;  /* 0x0000000bd308d211 */ /* 0x002fca00078c08ff */
[----:B----4-:R-:W-:-:S05]  /*5100*/  @!P5 IMAD.X R9, R10, 0x1, R15, P6 ;  /* 0x000000010a09d824 */ /* 0x010fca00030e060f */
[----:B--2---:R1:W-:Y:S03]  /*5110*/  @!P5 ST.E.128 desc[UR40][R8.64], R4 ;  /* 0x000000040800d985 */ /* 0x0043e6000c101d28 */
.L_x_4717:
[----:B------:R-:W-:Y:S05]  /*5120*/  BSYNC B0 ;  /* 0x0000000000007941 */ /* 0x000fea0003800000 */
.L_x_4716:
[----:B------:R-:W-:Y:S01]  /*5130*/  @!PT LDS RZ, [RZ] ;  /* 0x00000000fffff984 */ /* 0x000fe20000000800 */
[----:B------:R-:W-:Y:S01]  /*5140*/  @!PT LDS RZ, [RZ] ;  /* 0x00000000fffff984 */ /* 0x000fe20000000800 */
[----:B------:R-:W-:Y:S01]  /*5150*/  @!PT LDS RZ, [RZ] ;  /* 0x00000000fffff984 */ /* 0x000fe20000000800 */
[----:B------:R-:W-:Y:S01]  /*5160*/  @!PT LDS RZ, [RZ] ;  /* 0x00000000fffff984 */ /* 0x000fe20000000800 */
[----:B------:R5:W-:Y:S06]  /*5170*/  MEMBAR.ALL.CTA ;  /* 0x0000000000007992 */ /* 0x000bec0000008000 */
[----:B-----5:R-:W5:Y:S01]  /*5180*/  FENCE.VIEW.ASYNC.S ;  /* 0x00000000000073c6 */ /* 0x020f620000000000 */
[----:B------:R-:W-:Y:S02]  /*5190*/  VIADD R184, R184, 0x1 ;  /* 0x00000001b8b87836 */ /* 0x000fe40000000000 */
[----:B0-2---:R-:W-:Y:S01]  /*51a0*/  @!P0 VIADD R60, R60, 0x28cc0 ;  /* 0x00028cc03c3c8836 */ /* 0x005fe20000000000 */
        /* <DEDUP_REMOVED lines=9> */
.L_x_4681:
[----:B------:R-:W2:Y:S01]  /*5240*/  LDL R4, [R1+0x60] ;  /* 0x0000600001047983 */ /* 0x000ea20000100800 */
[----:B------:R-:W-:Y:S01]  /*5250*/  BSSY B0, `(.L_x_4719) ;  /* 0x0000005000007945 */ /* 0x000fe20003800000 */
[----:B--2---:R-:W-:-:S03]  /*5260*/  ISETP.NE.AND P1, PT, R4, 0x1, PT ;  /* 0x000000010400780c */ /* 0x004fc60003f25270 */
[----:B------:R-:W-:Y:S10]  /*5270*/  @P0 BRA `(.L_x_4720) ;  /* 0x0000000000080947 */ /* 0x000ff40003800000 */
[----:B------:R-:W1:Y:S02]  /*5280*/  FENCE.VIEW.ASYNC.G ;  /* 0x00000000000073c6 */ /* 0x000e640000000100 */
[----:B-1----:R-:W-:Y:S06]  /*5290*/  BAR.ARV 0xc, 0x180 ;  /* 0x0306000000007b1d */ /* 0x002fec0000002000 */
.L_x_4720:
[----:B------:R-:W-:Y:S05]  /*52a0*/  BSYNC B0 ;  /* 0x0000000000007941 */ /* 0x000fea0003800000 */
.L_x_4719:
[----:B------:R-:W-:Y:S04]  /*52b0*/  BSSY B7, `(.L_x_4721) ;  /* 0x0000c1f000077945 */ /* 0x000fe80003800000 */
[----:B------:R-:W-:Y:S05]  /*52c0*/  @!P1 BRA `(.L_x_4722) ;  /* 0x00000020006c9947 */ /* 0x000fea0003800000 */
[----:B------:R-:W1:Y:S01]  /*52d0*/  LDC R0, c[0x0][0x448] ;  /* 0x00011200ff007b82 */ /* 0x000e620000000800 */
[----:B------:R-:W-:Y:S01]  /*52e0*/  IADD3 R3, R199, 0x3f, RZ ;  /* 0x0000003fc7037810 */ /* 0x000fe20007ffe0ff */
[----:B------:R-:W-:Y:S01]  /*52f0*/  BSSY B0, `(.L_x_4723) ;  /* 0x000002c000007945 */ /* 0x000fe20003800000 */
[----:B-1----:R-:W-:-:S13]  /*5300*/  ISETP.NE.AND P0, PT, R0, 0x1, PT ;  /* 0x000000010000780c */ /* 0x002fda0003f05270 */
[----:B------:R-:W1:Y:S08]  /*5310*/  @P0 LDC R0, c[0x0][0x44c] ;  /* 0x00011300ff000b82 */ /* 0x000e700000000800 */
[----:B------:R-:W2:Y:S01]  /*5320*/  @P0 LDC R5, c[0x0][0x450] ;  /* 0x00011400ff050b82 */ /* 0x000ea20000000800 */
[----:B-1----:R-:W-:-:S05]  /*5330*/  @P0 IMAD.HI.U32 R0, R3, R0, RZ ;  /* 0x0000000003000227 */ /* 0x002fca00078e00ff */
[----:B--2---:R-:W-:-:S05]  /*5340*/  @P0 SHF.R.U32.HI R3, RZ, R5, R0 ;  /* 0x00000005ff030219 */ /* 0x004fca0000011600 */
[----:B------:R-:W-:-:S05]  /*5350*/  IMAD.IADD R3, R38, 0x1, R3 ;  /* 0x0000000126037824 */ /* 0x000fca00078e0203 */
[----:B------:R-:W-:-:S04]  /*5360*/  SHF.R.S32.HI R0, RZ, 0x1f, R3 ;  /* 0x0000001fff007819 */ /* 0x000fc80000011403 */
[----:B------:R-:W-:Y:S01]  /*5370*/  LEA.HI R0, R0, R3, RZ, 0x6 ;  /* 0x0000000300007211 */ /* 0x000fe200078f30ff */
[----:B------:R-:W-:-:S03]  /*5380*/  IMAD.MOV.U32 R3, RZ, RZ, RZ ;  /* 0x000000ffff037224 */ /* 0x000fc600078e00ff */
[----:B------:R-:W-:-:S04]  /*5390*/  SHF.R.S32.HI R0, RZ, 0x6, R0 ;  /* 0x00000006ff007819 */ /* 0x000fc80000011400 */
[----:B------:R-:W-:-:S04]  /*53a0*/  VIMNMX R37, R37, R0, PT ;  /* 0x0000000025257248 */ /* 0x000fc80003fe0100 */
[----:B------:R-:W-:-:S13]  /*53b0*/  ISETP.GE.AND P0, PT, R37, 0x1, PT ;  /* 0x000000012500780c */ /* 0x000fda0003f06270 */
[----:B------:R-:W-:Y:S05]  /*53c0*/  @!P0 BRA `(.L_x_4724) ;  /* 0x0000000000788947 */ /* 0x000fea0003800000 */
[----:B------:R-:W2:Y:S01]  /*53d0*/  LDL R4, [R1+0x3c] ;  /* 0x00003c0001047983 */ /* 0x000ea20000100800 */
[----:B------:R-:W-:Y:S01]  /*53e0*/  ULDC UR4, c[0x0][0x9f0] ;  /* 0x00027c0000047ab9 */ /* 0x000fe20000000800 */
[----:B--2---:R-:W-:-:S04]  /*53f0*/  ISETP.NE.AND P0, PT, R4, RZ, PT ;  /* 0x000000ff0400720c */ /* 0x004fc80003f05270 */
[----:B------:R-:W-:-:S04]  /*5400*/  SEL R9, R4, UR4, P0 ;  /* 0x0000000404097c07 */ /* 0x000fc80008000000 */
[-C--:B------:R-:W-:Y:S02]  /*5410*/  IABS R6, R9.reuse ;  /* 0x0000000900067213 */ /* 0x080fe40000000000 */
[----:B------:R-:W-:Y:S02]  /*5420*/  IADD3 R0, R9, -0x1, R37 ;  /* 0xffffffff09007810 */ /* 0x000fe40007ffe025 */
[----:B------:R-:W1:Y:S01]  /*5430*/  I2F.RP R3, R6 ;  /* 0x0000000600037306 */ /* 0x000e620000209400 */
[-C--:B----4-:R-:W-:Y:S02]  /*5440*/  IABS R10, R9.reuse ;  /* 0x00000009000a7213 */ /* 0x090fe40000000000 */
[----:B------:R-:W-:Y:S02]  /*5450*/  IABS R8, R0 ;  /* 0x0000000000087213 */ /* 0x000fe40000000000 */
[----:B------:R-:W-:-:S04]  /*5460*/  LOP3.LUT R0, R0, R9, RZ, 0x3c, !PT ;  /* 0x0000000900007212 */ /* 0x000fc800078e3cff */
[----:B------:R-:W-:Y:S01]  /*5470*/  ISETP.GE.AND P2, PT, R0, RZ, PT ;  /* 0x000000ff0000720c */ /* 0x000fe20003f46270 */
[----:B-1----:R-:W1:Y:S02]  /*5480*/  MUFU.RCP R3, R3 ;  /* 0x0000000300037308 */ /* 0x002e640000001000 */
[----:B-1----:R-:W-:Y:S02]  /*5490*/  VIADD R4, R3, 0xffffffe ;  /* 0x0ffffffe03047836 */ /* 0x002fe40000000000 */
[----:B------:R-:W-:-:S04]  /*54a0*/  IMAD.MOV R3, RZ, RZ, -R10 ;  /* 0x000000ffff037224 */ /* 0x000fc800078e0a0a */
[----:B------:R1:W2:Y:S02]  /*54b0*/  F2I.FTZ.U32.TRUNC.NTZ R5, R4 ;  /* 0x0000000400057305 */ /* 0x0002a4000021f000 */
[----:B-1----:R-:W-:Y:S02]  /*54c0*/  IMAD.MOV.U32 R4, RZ, RZ, RZ ;  /* 0x000000ffff047224 */ /* 0x002fe400078e00ff */
[----:B--2---:R-:W-:-:S04]  /*54d0*/  IMAD.MOV R7, RZ, RZ, -R5 ;  /* 0x000000ffff077224 */ /* 0x004fc800078e0a05 */
        /* <DEDUP_REMOVED lines=13> */
.L_x_4724:
[----:B------:R-:W-:Y:S05]  /*55b0*/  BSYNC B0 ;  /* 0x0000000000007941 */ /* 0x000fea0003800000 */
.L_x_4723:
        /* <DEDUP_REMOVED lines=48> */
[----:B0-----:R-:W-:-:S02]  /*58c0*/  CS2R R60, SRZ ;  /* 0x00000000003c7805 */ /* 0x001fc4000001ff00 */
        /* <DEDUP_REMOVED lines=17> */
[----:B--2---:R-:W-:-:S05]  /*59e0*/  IMAD R0, R0, R3, RZ ;  /* 0x0000000300007224 */ /* 0x004fca00078e02ff */
[----:B------:R-:W-:Y:S02]  /*59f0*/  VIADDMNMX R3, R0, R3, R37, PT ;  /* 0x0000000300037246 */ /* 0x000fe40003800125 */
[----:B------:R-:W-:Y:S02]  /*5a00*/  CS2R R36, SRZ ;  /* 0x0000000000247805 */ /* 0x000fe4000001ff00 */
[----:B------:R-:W-:-:S13]  /*5a10*/  ISETP.GT.AND P1, PT, R3, R0, PT ;  /* 0x000000000300720c */ /* 0x000fda0003f24270 */
[----:B------:R-:W-:Y:S05]  /*5a20*/  @!P1 BRA `(.L_x_4725) ;  /* 0x000000b8009c9947 */ /* 0x000fea0003800000 */
[----:B------:R-:W2:Y:S01]  /*5a30*/  LDL R4, [R1+0x58] ;  /* 0x0000580001047983 */ /* 0x000ea20000100800 */
[----:B------:R-:W-:-:S03]  /*5a40*/  ISETP.NE.AND P0, PT, R186, 0x3, PT ;  /* 0x00000003ba00780c */ /* 0x000fc60003f05270 */
[----:B--2---:R-:W0:Y:S02]  /*5a50*/  SHFL.IDX PT, R4, R4, RZ, 0x1f ;  /* 0x00001fff04047589 */ /* 0x004e2400000e0000 */
[----:B0-----:R-:W-:-:S04]  /*5a60*/  LEA.HI R5, R4, R4, RZ, 0x1 ;  /* 0x0000000404057211 */ /* 0x001fc800078f08ff */
[----:B------:R-:W-:-:S05]  /*5a70*/  LOP3.LUT R5, R5, 0x1fffe, RZ, 0xc0, !PT ;  /* 0x0001fffe05057812 */ /* 0x000fca00078ec0ff */
[----:B------:R-:W-:-:S05]  /*5a80*/  IMAD.IADD R5, R4, 0x1, -R5 ;  /* 0x0000000104057824 */ /* 0x000fca00078e0a05 */
[----:B------:R-:W-:-:S05]  /*5a90*/  LEA R5, R5, R2, 0xf ;  /* 0x0000000205057211 */ /* 0x000fca00078e78ff */
[----:B------:R-:W-:-:S05]  /*5aa0*/  VIADD R5, R5, 0x400 ;  /* 0x0000040005057836 */ /* 0x000fca0000000000 */
[----:B------:R-:W-:-:S04]  /*5ab0*/  SHF.R.U32.HI R5, RZ, 0x4, R5 ;  /* 0x00000004ff057819 */ /* 0x000fc80000011605 */
[----:B------:R-:W-:-:S04]  /*5ac0*/  LOP3.LUT R5, R5, 0x3fff, RZ, 0xc0, !PT ;  /* 0x00003fff05057812 */ /* 0x000fc800078ec0ff */
[----:B------:R-:W-:Y:S01]  /*5ad0*/  LOP3.LUT R20, R5, 0x2000000, RZ, 0xfc, !PT ;  /* 0x0200000005147812 */ /* 0x000fe200078efcff */
[----:B------:R-:W-:Y:S06]  /*5ae0*/  @!P0 BRA `(.L_x_4726) ;  /* 0x0000000000048947 */ /* 0x000fec0003800000 */
[----:B------:R-:W-:Y:S01]  /*5af0*/  BPT.TRAP 0x1 ;  /* 0x000000040000795c */ /* 0x000fe20000300000 */
.L_x_4726:
        /* <DEDUP_REMOVED lines=11> */
.L_x_4979:
[----:B------:R-:W-:Y:S05]  /*5bb0*/  BSYNC B0 ;  /* 0x0000000000007941 */ /* 0x000fea0003800000 */
.L_x_4727:
[----:B------:R-:W-:Y:S01]  /*5bc0*/  BAR.SYNC.DEFER_BLOCKING 0xe, 0x100 ;  /* 0x0384000000007b1d */ /* 0x000fe20000010000 */
[----:B0-----:R-:W-:Y:S01]  /*5bd0*/  IMAD.MOV.U32 R5, RZ, RZ, 0x40000040 ;  /* 0x40000040ff057424 */ /* 0x001fe200078e00ff */
[C---:B------:R-:W-:Y:S01]  /*5be0*/  R2UR UR6, R6.reuse ;  /* 0x00000000060672ca */ /* 0x040fe200000e0000 */
[----:B------:R-:W-:Y:S01]  /*5bf0*/  IMAD.MOV.U32 R11, RZ, RZ, 0x40000040 ;  /* 0x40000040ff0b7424 */ /* 0x000fe200078e00ff */
[----:B------:R-:W-:Y:S01]  /*5c00*/  R2UR UR7, R7 ;  /* 0x00000000070772ca */ /* 0x000fe200000e0000 */
[----:B----4-:R-:W-:Y:S01]  /*5c10*/  VIADD R10, R6, 0x100 ;  /* 0x00000100060a7836 */ /* 0x010fe20000000000 */
        /* <DEDUP_REMOVED lines=8> */
[----:B------:R-:W-:Y:S01]  /*5ca0*/  IADD3 R10, R4, 0x2, RZ ;  /* 0x00000002040a7810 */ /* 0x000fe20007ffe0ff */
[----:B------:R-:W-:Y:S01]  /*5cb0*/  IMAD.MOV.U32 R7, RZ, RZ, 0x40000040 ;  /* 0x40000040ff077424 */ /* 0x000fe200078e00ff */
[----:B------:R-:W-:Y:S01]  /*5cc0*/  R2UR UR10, R8 ;  /* 0x00000000080a72ca */ /* 0x000fe200000e0000 */
[----:B------:R-:W-:Y:S01]  /*5cd0*/  VIADD R8, R4, 0x4 ;  /* 0x0000000404087836 */ /* 0x000fe20000000000 */
[----:B------:R-:W-:Y:S01]  /*5ce0*/  R2UR UR11, R9 ;  /* 0x00000000090b72ca */ /* 0x000fe200000e0000 */
[----:B------:R-:W-:Y:S01]  /*5cf0*/  IMAD.MOV.U32 R9, RZ, RZ, 0x40000040 ;  /* 0x40000040ff097424 */ /* 0x000fe200078e00ff */
        /* <DEDUP_REMOVED lines=28> */
.L_x_4729:
[----:B------:R-:W-:Y:S01]  /*5ec0*/  VIADD R3, R3, 0xfffffffe ;  /* 0xfffffffe03037836 */ /* 0x000fe20000000000 */
[----:B------:R-:W-:Y:S01]  /*5ed0*/  BSSY B0, `(.L_x_4730) ;  /* 0x00000cc000007945 */ /* 0x000fe20003800000 */
[----:B------:R-:W-:-:S03]  /*5ee0*/  VIADD R12, R12, 0x28c60 ;  /* 0x00028c600c0c7836 */ /* 0x000fc60000000000 */
[----:B------:R-:W-:Y:S02]  /*5ef0*/  ISETP.GE.AND P1, PT, R3, R0, PT ;  /* 0x000000000300720c */ /* 0x000fe40003f26270 */
[----:B------:R-:W-:-:S04]  /*5f00*/  PRMT R12, R190, 0x654, R12 ;  /* 0x00000654be0c7816 */ /* 0x000fc8000000000c */
[----:B------:R0:W-:Y:S07]  /*5f10*/  SYNCS.ARRIVE.TRANS64.RED.A1T0 RZ, [R12+URZ], RZ ;  /* 0x000000ff0cff79a7 */ /* 0x0001ee000810043f */
[----:B------:R-:W-:Y:S05]  /*5f20*/  @!P1 BRA `(.L_x_4731) ;  /* 0x0000000c00189947 */ /* 0x000fea0003800000 */
.L_x_4738:
        /* <DEDUP_REMOVED lines=142> */
.L_x_4732:
[----:B------:R-:W-:Y:S01]  /*6810*/  IMAD R21, R19, 0x8, R2 ;  /* 0x0000000813157824 */ /* 0x000fe200078e0202 */
[----:B------:R-:W-:-:S04]  /*6820*/  SHF.L.U32 R12, R22, 0x1f, RZ ;  /* 0x0000001f160c7819 */ /* 0x000fc800000006ff */
[----:B------:R0:W1:Y:S01]  /*6830*/  SYNCS.PHASECHK.TRANS64.TRYWAIT P1, [R21+URZ+0x28c50], R12 ;  /* 0x028c500c150075a7 */ /* 0x000062000802017f */
[----:B------:R-:W-:Y:S05]  /*6840*/  @!P0 BRA `(.L_x_4733) ;  /* 0x0000000000048947 */ /* 0x000fea0003800000 */
[----:B------:R-:W-:Y:S01]  /*6850*/  BPT.TRAP 0x1 ;  /* 0x000000040000795c */ /* 0x000fe20000300000 */
.L_x_4733:
[----:B------:R-:W-:Y:S04]  /*6860*/  BSSY B1, `(.L_x_4734) ;  /* 0x0000004000017945 */ /* 0x000fe80003800000 */
[----:B-1----:R-:W-:Y:S05]  /*6870*/  @P1 BRA `(.L_x_4735) ;  /* 0x0000000000081947 */ /* 0x002fea0003800000 */
[----:B------:R-:W1:Y:S02]  /*6880*/  SYNCS.PHASECHK.TRANS64.TRYWAIT P1, [R21+URZ+0x28c50], R12 ;  /* 0x028c500c150075a7 */ /* 0x000e64000802017f */
[----:B-1----:R-:W-:Y:S05]  /*6890*/  @!P1 BRA `(.L_x_4736) ;  /* 0x0000018000e89947 */ /* 0x002fea0003800000 */
.L_x_4735:
[----:B------:R-:W-:Y:S05]  /*68a0*/  BSYNC B1 ;  /* 0x0000000000017941 */ /* 0x000fea0003800000 */
.L_x_4734:
[----:B------:R-:W-:Y:S01]  /*68b0*/  IMAD.MOV.U32 R13, RZ, RZ, 0x40000040 ;  /* 0x40000040ff0d7424 */ /* 0x000fe200078e00ff */
[----:B01----:R-:W-:Y:S01]  /*68c0*/  LEA R12, R19, R20, 0xc ;  /* 0x00000014130c7211 */ /* 0x003fe200078e60ff */
[----:B------:R-:W-:Y:S01]  /*68d0*/  WARPGROUP.ARRIVE ;  /* 0x00000000000079c5 */ /* 0x000fe20000000000 */
[----:B------:R-:W-:Y:S01]  /*68e0*/  R2UR UR4, R4 ;  /* 0x00000000040472ca */ /* 0x000fe200000e0000 */
[----:B------:R-:W-:Y:S01]  /*68f0*/  IMAD.MOV.U32 R15, RZ, RZ, 0x40000040 ;  /* 0x40000040ff0f7424 */ /* 0x000fe200078e00ff */
[C---:B------:R-:W-:Y:S01]  /*6900*/  R2UR UR6, R12.reuse ;  /* 0x000000000c0672ca */ /* 0x040fe200000e0000 */
[----:B------:R-:W-:Y:S01]  /*6910*/  VIADD R14, R12, 0x80 ;  /* 0x000000800c0e7836 */ /* 0x000fe20000000000 */
[----:B------:R-:W-:Y:S01]  /*6920*/  R2UR UR7, R13 ;  /* 0x000000000d0772ca */ /* 0x000fe200000e0000 */
[----:B------:R-:W-:Y:S01]  /*6930*/  IMAD.MOV.U32 R13, RZ, RZ, 0x40000040 ;  /* 0x40000040ff0d7424 */ /* 0x000fe200078e00ff */
[----:B------:R-:W-:-:S13]  /*6940*/  R2UR UR5, R5 ;  /* 0x00000000050572ca */ /* 0x000fda00000e0000 */
        /* <DEDUP_REMOVED lines=32> */
.L_x_4737:
[----:B------:R-:W-:-:S05]  /*6b50*/  VIADD R21, R21, 0x28c60 ;  /* 0x00028c6015157836 */ /* 0x000fca0000000000 */
[----:B------:R-:W-:-:S04]  /*6b60*/  PRMT R21, R190, 0x654, R21 ;  /* 0x00000654be157816 */ /* 0x000fc80000000015 */
[----:B------:R1:W-:Y:S01]  /*6b70*/  SYNCS.ARRIVE.TRANS64.RED.A1T0 RZ, [R21+URZ], RZ ;  /* 0x000000ff15ff79a7 */ /* 0x0003e2000810043f */
[----:B------:R-:W-:Y:S05]  /*6b80*/  @P2 BRA `(.L_x_4738) ;  /* 0xfffffff000e82947 */ /* 0x000fea000383ffff */
.L_x_4731:
[----:B------:R-:W-:Y:S05]  /*6b90*/  BSYNC B0 ;  /* 0x0000000000007941 */ /* 0x000fea0003800000 */
.L_x_4730:
        /* <DEDUP_REMOVED lines=142> */
.L_x_4722:
[----:B------:R-:W1:Y:S01]  /*7480*/  LDC R0, c[0x0][0x448] ;  /* 0x00011200ff007b82 */ /* 0x000e620000000800 */
[----:B------:R-:W-:Y:S01]  /*7490*/  VIADD R3, R199, 0x3f ;  /* 0x0000003fc7037836 */ /* 0x000fe20000000000 */
[----:B------:R-:W-:Y:S01]  /*74a0*/  BSSY B0, `(.L_x_4739) ;  /* 0x000002c000007945 */ /* 0x000fe20003800000 */
[----:B------:R-:W-:Y:S01]  /*74b0*/  IMAD.MOV.U32 R208, RZ, RZ, RZ ;  /* 0x000000ffffd07224 */ /* 0x000fe200078e00ff */
[----:B-1----:R-:W-:-:S13]  /*74c0*/  ISETP.NE.AND P0, PT, R0, 0x1, PT ;  /* 0x000000010000780c */ /* 0x002fda0003f05270 */
[----:B------:R-:W1:Y:S08]  /*74d0*/  @P0 LDC R0, c[0x0][0x44c] ;  /* 0x00011300ff000b82 */ /* 0x000e700000000800 */
[----:B------:R-:W2:Y:S01]  /*74e0*/  @P0 LDC R5, c[0x0][0x450] ;  /* 0x00011400ff050b82 */ /* 0x000ea20000000800 */
[----:B-1----:R-:W-:-:S05]  /*74f0*/  @P0 IMAD.HI.U32 R0, R3, R0, RZ ;  /* 0x0000000003000227 */ /* 0x002fca00078e00ff */
[----:B--2---:R-:W-:-:S04]  /*7500*/  @P0 SHF.R.U32.HI R3, RZ, R5, R0 ;  /* 0x00000005ff030219 */ /* 0x004fc80000011600 */
[----:B------:R-:W-:-:S04]  /*7510*/  IADD3 R3, R38, R3, RZ ;  /* 0x0000000326037210 */ /* 0x000fc80007ffe0ff */
[----:B------:R-:W-:-:S04]  /*7520*/  SHF.R.S32.HI R0, RZ, 0x1f, R3 ;  /* 0x0000001fff007819 */ /* 0x000fc80000011403 */
[----:B------:R-:W-:-:S04]  /*7530*/  LEA.HI R0, R0, R3, RZ, 0x6 ;  /* 0x0000000300007211 */ /* 0x000fc800078f30ff */
        /* <DEDUP_REMOVED lines=34> */
.L_x_4740:
[----:B------:R-:W-:Y:S05]  /*7760*/  BSYNC B0 ;  /* 0x0000000000007941 */ /* 0x000fea0003800000 */
.L_x_4739:
        /* <DEDUP_REMOVED lines=93> */
[----:B----4-:R-:W-:Y:S02]  /*7d40*/  IMAD.U32 R10, RZ, RZ, UR4 ;  /* 0x00000004ff0a7e24 */ /* 0x010fe4000f8e00ff */
[----:B------:R-:W-:Y:S02]  /*7d50*/  IMAD.U32 R11, RZ, RZ, UR5 ;  /* 0x00000005ff0b7e24 */ /* 0x000fe4000f8e00ff */
[----:B------:R-:W-:Y:S02]  /*7d60*/  IMAD.MOV.U32 R8, RZ, RZ, 0x70 ;  /* 0x00000070ff087424 */ /* 0x000fe400078e00ff */
[----:B------:R-:W-:Y:S02]  /*7d70*/  IMAD.MOV.U32 R12, RZ, RZ, 0x1 ;  /* 0x00000001ff0c7424 */ /* 0x000fe400078e00ff */
[----:B------:R-:W-:-:S07]  /*7d80*/  IMAD.MOV.U32 R13, RZ, RZ, RZ ;  /* 0x000000ffff0d7224 */ /* 0x000fce00078e00ff */
[----:B------:R-:W-:-:S07]  /*7d90*/  LEPC R20, `(.L_x_4742) ;  /* 0x000000001014794e */ /* 0x000fce0000000000 */
[----:B0----5:R-:W-:Y:S05]  /*7da0*/  CALL.ABS.NOINC R14 ;  /* 0x000000000e007343 */ /* 0x021fea0003c00000 */
.L_x_4742:
[----:B------:R-:W-:Y:S05]  /*7db0*/  BSYNC B6 ;  /* 0x0000000000067941 */ /* 0x000fea0003800000 */
.L_x_4741:
        /* <DEDUP_REMOVED lines=13> */
.L_x_4746:
[----:B-1----:R1:W2:Y:S02]  /*7e90*/  SYNCS.PHASECHK.TRANS64.TRYWAIT P0, [R2+URZ+0x28c00], R3 ;  /* 0x028c0003020075a7 */ /* 0x0022a4000800017f */
[----:B--2---:R-:W-:Y:S05]  /*7ea0*/  @!P0 NANOSLEEP.SYNCS 0x989680 ;  /* 0x009896800000895d */ /* 0x004fea0003900000 */
[----:B------:R-:W2:Y:S02]  /*7eb0*/  @!P0 SYNCS.PHASECHK.TRANS64 P0, [R2+URZ+0x28c00], R3 ;  /* 0x028c0003020085a7 */ /* 0x000ea4000800007f */
[----:B--2---:R-:W-:Y:S05]  /*7ec0*/  @!P0 BRA `(.L_x_4746) ;  /* 0xfffffffc00f08947 */ /* 0x004fea000383ffff */
.L_x_4745:
[----:B------:R-:W-:Y:S05]  /*7ed0*/  BSYNC B0 ;  /* 0x0000000000007941 */ /* 0x000fea0003800000 */
.L_x_4744:
[----:B------:R-:W-:Y:S05]  /*7ee0*/  BRA `(.L_x_4747) ;  /* 0x0000002c00347947 */ /* 0x000fea0003800000 */
.L_x_4743:
        /* <DEDUP_REMOVED lines=11> */
[----:B------:R-:W-:Y:S01]  /*7fa0*/  IMAD.WIDE.U32 R152, R152, UR6, RZ ;  /* 0x0000000698987c25 */ /* 0x000fe2000f8e00ff */
[----:B------:R-:W-:-:S03]  /*7fb0*/  IADD3 R27, R3, R25, RZ ;  /* 0x00000019031b7210 */ /* 0x000fc60007ffe0ff */
        /* <DEDUP_REMOVED lines=18> */
.L_x_4749:
[----:B------:R-:W-:Y:S05]  /*80e0*/  BSYNC B6 ;  /* 0x0000000000067941 */ /* 0x000fea0003800000 */
.L_x_4748:
[----:B------:R-:W-:Y:S01]  /*80f0*/  ULDC.U8 UR4, c[0x0][0x410] ;  /* 0x0001040000047ab9 */ /* 0x000fe20000000000 */
[----:B------:R-:W-:Y:S01]  /*8100*/  BSSY B0, `(.L_x_4750) ;  /* 0x00002a3000007945 */ /* 0x000fe20003800000 */
[----:B------:R-:W-:Y:S01]  /*8110*/  ISETP.NE.AND P0, PT, RZ, UR4, PT ;  /* 0x00000004ff007c0c */ /* 0x000fe2000bf05270 */
[----:B------:R-:W-:-:S12]  /*8120*/  IMAD.IADD R35, R187, 0x1, R199 ;  /* 0x00000001bb237824 */ /* 0x000fd800078e02c7 */
[----:B------:R-:W-:Y:S05]  /*8130*/  @!P0 BRA `(.L_x_4751) ;  /* 0x0000001400708947 */ /* 0x000fea0003800000 */
[----:B------:R-:W0:Y:S01]  /*8140*/  LDC R5, c[0x0][0x448] ;  /* 0x00011200ff057b82 */ /* 0x000e220000000800 */
[----:B------:R-:W1:Y:S01]  /*8150*/  S2R R0, SR_TID.X ;  /* 0x0000000000007919 */ /* 0x000e620000002100 */
[----:B------:R-:W-:Y:S01]  /*8160*/  ULDC.64 UR4, c[0x0][0x3f8] ;  /* 0x0000fe0000047ab9 */ /* 0x000fe20000000a00 */
[----:B------:R-:W-:Y:S01]  /*8170*/  ULDC.64 UR6, c[0x0][0x408] ;  /* 0x0001020000067ab9 */ /* 0x000fe20000000a00 */
[----:B------:R-:W-:Y:S02]  /*8180*/  IMAD.MOV.U32 R25, RZ, RZ, R27 ;  /* 0x000000ffff197224 */ /* 0x000fe400078e001b */
[----:B------:R-:W-:Y:S01]  /*8190*/  IMAD.MOV.U32 R153, RZ, RZ, R29 ;  /* 0x000000ffff997224 */ /* 0x000fe200078e001d */
[----:B0-----:R-:W-:Y:S01]  /*81a0*/  ISETP.NE.AND P0, PT, R5, 0x1, PT ;  /* 0x000000010500780c */ /* 0x001fe20003f05270 */
[----:B-1----:R-:W-:-:S12]  /*81b0*/  VIADD R3, R0, 0xffffff80 ;  /* 0xffffff8000037836 */ /* 0x002fd80000000000 */
[----:B------:R-:W0:Y:S01]  /*81c0*/  @P0 LDC R0, c[0x0][0x44c] ;  /* 0x00011300ff000b82 */ /* 0x000e220000000800 */
[----:B------:R-:W-:-:S04]  /*81d0*/  SHF.R.S32.HI R4, RZ, 0x1f, R3 ;  /* 0x0000001fff047819 */ /* 0x000fc80000011403 */
[----:B------:R-:W-:-:S03]  /*81e0*/  LEA.HI R4, R4, R3, RZ, 0x2 ;  /* 0x0000000304047211 */ /* 0x000fc600078f10ff */
[----:B------:R-:W1:Y:S01]  /*81f0*/  @P0 LDC R7, c[0x0][0x450] ;  /* 0x00011400ff070b82 */ /* 0x000e620000000800 */
[----:B------:R-:W-:-:S04]  /*8200*/  LOP3.LUT R4, R4, 0xfffffffc, RZ, 0xc0, !PT ;  /* 0xfffffffc04047812 */ /* 0x000fc800078ec0ff */
[----:B------:R-:W-:-:S05]  /*8210*/  IADD3 R4, R3, -R4, RZ ;  /* 0x8000000403047210 */ /* 0x000fca0007ffe0ff */
[----:B------:R-:W-:-:S04]  /*8220*/  IMAD R3, R4, 0x20, R35 ;  /* 0x0000002004037824 */ /* 0x000fc800078e0223 */
        /* <DEDUP_REMOVED lines=23> */
.L_x_4985:
        /* <DEDUP_REMOVED lines=9> */
[----:B--2---:R-:W-:Y:S01]  /*8430*/  IMAD.MOV.U32 R4, RZ, RZ, R3 ;  /* 0x000000ffff047224 */ /* 0x004fe200078e0003 */
[----:B------:R-:W-:Y:S01]  /*8440*/  ISETP.GE.AND P2, PT, R188, UR4, PT ;  /* 0x00000004bc007c0c */ /* 0x000fe2000bf46270 */
[----:B-1----:R-:W-:Y:S01]  /*8450*/  IMAD.MOV.U32 R5, RZ, RZ, R0 ;  /* 0x000000ffff057224 */ /* 0x002fe200078e0000 */
[----:B------:R-:W-:Y:S02]  /*8460*/  ISETP.GE.AND P3, PT, R196, UR4, PT ;  /* 0x00000004c4007c0c */ /* 0x000fe4000bf66270 */
[----:B------:R-:W-:Y:S02]  /*8470*/  CS2R R28, SRZ ;  /* 0x00000000001c7805 */ /* 0x000fe4000001ff00 */
[----:B------:R-:W-:Y:S01]  /*8480*/  SHF.R.S32.HI R11, RZ, 0x1f, R196 ;  /* 0x0000001fff0b7819 */ /* 0x000fe200000114c4 */
[----:B---3--:R-:W-:-:S06]  /*8490*/  IMAD.MOV.U32 R9, RZ, RZ, R7 ;  /* 0x000000ffff097224 */ /* 0x008fcc00078e0007 */
[----:B------:R-:W-:Y:S02]  /*84a0*/  @!P2 IMAD.WIDE R4, R188, 0x2, R4 ;  /* 0x00000002bc04a825 */ /* 0x000fe400078e0204 */
[C---:B------:R-:W-:Y:S02]  /*84b0*/  @!P3 SHF.L.U64.HI R11, R196.reuse, 0x1, R11 ;  /* 0x00000001c40bb819 */ /* 0x040fe4000001020b */
[----:B------:R-:W-:Y:S01]  /*84c0*/  @!P3 IMAD.SHL.U32 R6, R196, 0x2, RZ ;  /* 0x00000002c406b824 */ /* 0x000fe200078e00ff */
[----:B------:R1:W5:Y:S01]  /*84d0*/  @!P2 LD.E.64 R28, desc[UR40][R4.64] ;  /* 0x00000028041ca980 */ /* 0x000362000c101b00 */
[----:B------:R-:W-:Y:S02]  /*84e0*/  CS2R R26, SRZ ;  /* 0x00000000001a7805 */ /* 0x000fe4000001ff00 */
[----:B------:R-:W-:Y:S02]  /*84f0*/  CS2R R20, SRZ ;  /* 0x0000000000147805 */ /* 0x000fe4000001ff00 */
[----:B------:R-:W-:-:S02]  /*8500*/  CS2R R24, SRZ ;  /* 0x0000000000187805 */ /* 0x000fc4000001ff00 */
[-C--:B-1----:R-:W-:Y:S02]  /*8510*/  @!P3 IADD3 R4, P0, R3, R6.reuse, RZ ;  /* 0x000000060304b210 */ /* 0x082fe40007f1e0ff */
[----:B----4-:R-:W-:Y:S01]  /*8520*/  @!P3 IADD3 R6, P1, R8, R6, RZ ;  /* 0x000000060806b210 */ /* 0x010fe20007f3e0ff */
[----:B------:R-:W-:-:S04]  /*8530*/  @!P2 IMAD.WIDE R8, R188, 0x2, R8 ;  /* 0x00000002bc08a825 */ /* 0x000fc800078e0208 */
[--C-:B------:R-:W-:Y:S01]  /*8540*/  @!P3 IMAD.X R5, R0, 0x1, R11.reuse, P0 ;  /* 0x000000010005b824 */ /* 0x100fe200000e060b */
[----:B------:R1:W5:Y:S01]  /*8550*/  @!P2 LD.E.64 R26, desc[UR40][R8.64] ;  /* 0x00000028081aa980 */ /* 0x000362000c101b00 */
[----:B------:R-:W-:-:S03]  /*8560*/  @!P3 IMAD.X R7, R7, 0x1, R11, P1 ;  /* 0x000000010707b824 */ /* 0x000fc600008e060b */
[----:B------:R1:W5:Y:S04]  /*8570*/  @!P3 LD.E.64 R20, desc[UR40][R4.64] ;  /* 0x000000280414b980 */ /* 0x000368000c101b00 */
[----:B------:R1:W5:Y:S02]  /*8580*/  @!P3 LD.E.64 R24, desc[UR40][R6.64] ;  /* 0x000000280618b980 */ /* 0x000364000c101b00 */
.L_x_4754:
[----:B------:R-:W-:Y:S05]  /*8590*/  BSYNC B1 ;  /* 0x0000000000017941 */ /* 0x000fea0003800000 */
.L_x_4753:
[----:B-1---5:R-:W-:Y:S01]  /*85a0*/  IMAD.MOV.U32 R0, RZ, RZ, R26 ;  /* 0x000000ffff007224 */ /* 0x022fe200078e001a */
[----:B--2---:R-:W-:Y:S01]  /*85b0*/  MOV R3, R27 ;  /* 0x0000001b00037202 */ /* 0x004fe20000000f00 */
[----:B------:R-:W-:Y:S01]  /*85c0*/  IMAD.MOV.U32 R4, RZ, RZ, R24 ;  /* 0x000000ffff047224 */ /* 0x000fe200078e0018 */
[----:B------:R-:W-:Y:S01]  /*85d0*/  UMOV UR4, 0xffffffff ;  /* 0xffffffff00047882 */ /* 0x000fe20000000000 */
[----:B------:R-:W-:Y:S01]  /*85e0*/  IMAD.MOV.U32 R5, RZ, RZ, R25 ;  /* 0x000000ffff057224 */ /* 0x000fe200078e0019 */
[----:B------:R-:W-:Y:S01]  /*85f0*/  PRMT R37, R0, 0x7610, R37 ;  /* 0x0000761000257816 */ /* 0x000fe20000000025 */
[----:B------:R-:W-:Y:S01]  /*8600*/  IMAD.MOV.U32 R0, RZ, RZ, R28 ;  /* 0x000000ffff007224 */ /* 0x000fe200078e001c */
[----:B------:R-:W-:Y:S01]  /*8610*/  PRMT R42, R3, 0x5410, R4 ;  /* 0x00005410032a7816 */ /* 0x000fe20000000004 */
[----:B------:R-:W-:Y:S01]  /*8620*/  IMAD.MOV.U32 R3, RZ, RZ, R29 ;  /* 0x000000ffff037224 */ /* 0x000fe200078e001d */
[----:B------:R-:W-:Y:S01]  /*8630*/  PRMT R43, R5, 0x7610, R43 ;  /* 0x00007610052b7816 */ /* 0x000fe2000000002b */
[----:B------:R-:W-:Y:S01]  /*8640*/  IMAD.MOV.U32 R4, RZ, RZ, R20 ;  /* 0x000000ffff047224 */ /* 0x000fe200078e0014 */
[----:B------:R-:W-:Y:S01]  /*8650*/  PRMT R37, R37, 0x5410, R0 ;  /* 0x0000541025257816 */ /* 0x000fe20000000000 */
[----:B------:R-:W-:Y:S01]  /*8660*/  IMAD.MOV.U32 R5, RZ, RZ, R21 ;  /* 0x000000ffff057224 */ /* 0x000fe200078e0015 */
[----:B------:R-:W-:-:S02]  /*8670*/  PRMT R43, R43, 0x5410, R3 ;  /* 0x000054102b2b7816 */ /* 0x000fc40000000003 */
[----:B----4-:R-:W-:Y:S02]  /*8680*/  CS2R R8, SRZ ;  /* 0x0000000000087805 */ /* 0x010fe4000001ff00 */
[----:B------:R-:W-:Y:S01]  /*8690*/  PRMT R44, R4, 0x5410, R5 ;  /* 0x00005410042c7816 */ /* 0x000fe20000000005 */
[----:B------:R-:W-:Y:S06]  /*86a0*/  BRA.DIV UR4, `(.L_x_4755) ;  /* 0x0000016604ec7947 */ /* 0x000fec000b800000 */
[----:B------:R1:W2:Y:S04]  /*86b0*/  SHFL.IDX PT, R0, R31, 0x1, 0x1c1f ;  /* 0x003c1f001f007f89 */ /* 0x0002a800000e0000 */
[----:B------:R1:W4:Y:S04]  /*86c0*/  SHFL.IDX PT, R3, R10, 0x1, 0x1c1f ;  /* 0x003c1f000a037f89 */ /* 0x00032800000e0000 */
[----:B---3--:R1:W3:Y:S04]  /*86d0*/  SHFL.IDX PT, R7, R152, 0x1, 0x1c1f ;  /* 0x003c1f0098077f89 */ /* 0x0082e800000e0000 */
[----:B0-----:R-:W0:Y:S02]  /*86e0*/  SHFL.IDX PT, R30, R30, 0x1, 0x1c1f ;  /* 0x003c1f001e1e7f89 */ /* 0x001e2400000e0000 */
.L_x_4991:
[----:B------:R-:W5:Y:S01]  /*86f0*/  LDL R5, [R1+0x50] ;  /* 0x0000500001057983 */ /* 0x000f620000100800 */
[----:B------:R-:W-:Y:S01]  /*8700*/  VIADD R35, R35, 0x20 ;  /* 0x0000002023237836 */ /* 0x000fe20000000000 */
[----:B------:R-:W-:Y:S01]  /*8710*/  BSSY B1, `(.L_x_4756) ;  /* 0x0000023000017945 */ /* 0x000fe20003800000 */
[----:B------:R-:W-:Y:S01]  /*8720*/  IMAD.SHL.U32 R34, R193, 0x40, RZ ;  /* 0x00000040c1227824 */ /* 0x000fe200078e00ff */
[----:B-1----:R-:W-:Y:S02]  /*8730*/  CS2R R10, SRZ ;  /* 0x00000000000a7805 */ /* 0x002fe4000001ff00 */
[----:B------:R-:W-:Y:S02]  /*8740*/  CS2R R14, SRZ ;  /* 0x00000000000e7805 */ /* 0x000fe4000001ff00 */
[----:B------:R-:W-:Y:S02]  /*8750*/  ISETP.GE.AND P0, PT, R35, R32, PT ;  /* 0x000000202300720c */ /* 0x000fe40003f06270 */
[----:B------:R-:W-:-:S02]  /*8760*/  CS2R R12, SRZ ;  /* 0x00000000000c7805 */ /* 0x000fc4000001ff00 */
[----:B-----5:R-:W-:-:S04]  /*8770*/  LEA.HI R4, R5, R5, RZ, 0x1 ;  /* 0x0000000505047211 */ /* 0x020fc800078f08ff */
[----:B------:R-:W-:-:S05]  /*8780*/  LOP3.LUT R4, R4, 0xfffffffe, RZ, 0xc0, !PT ;  /* 0xfffffffe04047812 */ /* 0x000fca00078ec0ff */
[----:B------:R-:W-:-:S05]  /*8790*/  IMAD.IADD R4, R5, 0x1, -R4 ;  /* 0x0000000105047824 */ /* 0x000fca00078e0a04 */
[----:B------:R-:W-:Y:S01]  /*87a0*/  SHF.L.U32 R35, R4, 0x1f, RZ ;  /* 0x0000001f04237819 */ /* 0x000fe200000006ff */
[----:B------:R-:W-:Y:S06]  /*87b0*/  @P0 BRA `(.L_x_4757) ;  /* 0x0000000000600947 */ /* 0x000fec0003800000 */
[----:B------:R-:W-:Y:S01]  /*87c0*/  ULDC UR4, c[0x0][0x3f4] ;  /* 0x0000fd0000047ab9 */ /* 0x000fe20000000800 */
[----:B----4-:R-:W-:Y:S01]  /*87d0*/  IMAD.MOV.U32 R4, RZ, RZ, R3 ;  /* 0x000000ffff047224 */ /* 0x010fe200078e0003 */
[----:B------:R-:W-:Y:S01]  /*87e0*/  ISETP.GE.AND P2, PT, R188, UR4, PT ;  /* 0x00000004bc007c0c */ /* 0x000fe2000bf46270 */
[----:B--2---:R-:W-:Y:S01]  /*87f0*/  IMAD.MOV.U32 R5, RZ, RZ, R0 ;  /* 0x000000ffff057224 */ /* 0x004fe200078e0000 */
[----:B------:R-:W-:Y:S02]  /*8800*/  ISETP.GE.AND P3, PT, R196, UR4, PT ;  /* 0x00000004c4007c0c */ /* 0x000fe4000bf66270 */
[----:B------:R-:W-:Y:S02]  /*8810*/  CS2R R14, SRZ ;  /* 0x00000000000e7805 */ /* 0x000fe4000001ff00 */
[----:B------:R-:W-:Y:S01]  /*8820*/  SHF.R.S32.HI R33, RZ, 0x1f, R196 ;  /* 0x0000001fff217819 */ /* 0x000fe200000114c4 */
[----:B---3--:R-:W-:Y:S01]  /*8830*/  IMAD.MOV.U32 R11, RZ, RZ, R7 ;  /* 0x000000ffff0b7224 */ /* 0x008fe200078e0007 */
[----:B0-----:R-:W-:-:S05]  /*8840*/  MOV R10, R30 ;  /* 0x0000001e000a7202 */ /* 0x001fca0000000f00 */
        /* <DEDUP_REMOVED lines=15> */
.L_x_4757:
[----:B------:R-:W-:Y:S05]  /*8940*/  BSYNC B1 ;  /* 0x0000000000017941 */ /* 0x000fea0003800000 */
.L_x_4756:
[----:B------:R-:W3:Y:S01]  /*8950*/  SYNCS.PHASECHK.TRANS64.TRYWAIT P0, [R2+URZ+0x28c00], R35 ;  /* 0x028c0023020075a7 */ /* 0x000ee2000800017f */
[----:B----4-:R-:W-:Y:S01]  /*8960*/  LOP3.LUT R3, R34, 0x1c0, RZ, 0xc0, !PT ;  /* 0x000001c022037812 */ /* 0x010fe200078ec0ff */
[----:B-1---5:R-:W-:Y:S01]  /*8970*/  IMAD.MOV.U32 R4, RZ, RZ, R8 ;  /* 0x000000ffff047224 */ /* 0x022fe200078e0008 */
[----:B0-----:R-:W-:Y:S01]  /*8980*/  VIADDMNMX R30, R32, -R199, 0x40, PT ;  /* 0x00000040201e7446 */ /* 0x001fe200038009c7 */
        /* <DEDUP_REMOVED lines=9> */
[----:B------:R-:W-:-:S02]  /*8a20*/  PRMT R31, R5, 0x7610, R31 ;  /* 0x00007610051f7816 */ /* 0x000fc4000000001f */
[----:B------:R-:W-:Y:S01]  /*8a30*/  PRMT R33, R4, 0x7610, R33 ;  /* 0x0000761004217816 */ /* 0x000fe20000000021 */
[----:B------:R-:W-:Y:S01]  /*8a40*/  IMAD R3, R206, 0x200, R3 ;  /* 0x00000200ce037824 */ /* 0x000fe200078e0203 */
[----:B------:R-:W-:Y:S01]  /*8a50*/  PRMT R45, R0, 0x5410, R6 ;  /* 0x00005410002d7816 */ /* 0x000fe20000000006 */
[----:B------:R-:W-:Y:S01]  /*8a60*/  IMAD.MOV.U32 R0, RZ, RZ, R15 ;  /* 0x000000ffff007224 */ /* 0x000fe200078e000f */
[----:B------:R-:W-:Y:S01]  /*8a70*/  LOP3.LUT P2, RZ, R193, 0x4, RZ, 0xc0, !PT ;  /* 0x00000004c1ff7812 */ /* 0x000fe2000784c0ff */
[----:B------:R-:W-:Y:S01]  /*8a80*/  IMAD.MOV.U32 R4, RZ, RZ, R12 ;  /* 0x000000ffff047224 */ /* 0x000fe200078e000c */
[----:B------:R-:W-:Y:S01]  /*8a90*/  ISETP.GE.AND P1, PT, R187, R30, PT ;  /* 0x0000001ebb00720c */ /* 0x000fe20003f26270 */
[----:B------:R-:W-:Y:S01]  /*8aa0*/  IMAD R3, R3, 0x2, R2 ;  /* 0x0000000203037824 */ /* 0x000fe200078e0202 */
[----:B------:R-:W-:Y:S02]  /*8ab0*/  MOV R5, R13 ;  /* 0x0000000d00057202 */ /* 0x000fe40000000f00 */
[----:B------:R-:W-:Y:S01]  /*8ac0*/  PRMT R46, R0, 0x5410, R4 ;  /* 0x00005410002e7816 */ /* 0x000fe20000000004 */
[----:B------:R-:W-:-:S02]  /*8ad0*/  VIADD R4, R3, 0x20400 ;  /* 0x0002040003047836 */ /* 0x000fc40000000000 */
[----:B------:R-:W-:Y:S01]  /*8ae0*/  VIADD R0, R3, 0x20440 ;  /* 0x0002044003007836 */ /* 0x000fe20000000000 */
[----:B---3--:R-:W-:Y:S06]  /*8af0*/  @!P0 BRA `(.L_x_4759) ;  /* 0x00000164004c8947 */ /* 0x008fec0003800000 */
.L_x_4992:
[----:B------:R-:W-:Y:S05]  /*8b00*/  BSYNC B1 ;  /* 0x0000000000017941 */ /* 0x000fea0003800000 */
.L_x_4758:
        /* <DEDUP_REMOVED lines=9> */
[----:B------:R-:W1:Y:S01]  /*8ba0*/  LDS.128 R4, [R3+0x20400] ;  /* 0x0204000003047984 */ /* 0x000e620000000c00 */
[----:B------:R-:W-:Y:S01]  /*8bb0*/  SHF.R.U32.HI R36, RZ, 0x10, R27 ;  /* 0x00000010ff247819 */ /* 0x000fe2000001161b */
[--C-:B0-----:R-:W-:Y:S01]  /*8bc0*/  HADD2.F32 R35, -RZ, R37.reuse.H0_H0 ;  /* 0x20000025ff237230 */ /* 0x101fe20000004100 */
[--C-:B------:R-:W-:Y:S01]  /*8bd0*/  SHF.R.U32.HI R34, RZ, 0x10, R29.reuse ;  /* 0x00000010ff227819 */ /* 0x100fe2000001161d */
        /* <DEDUP_REMOVED lines=13> */
[----:B------:R-:W-:Y:S01]  /*8cb0*/  FFMA.FTZ R39, R28, R34, -R37 ;  /* 0x000000221c277223 */ /* 0x000fe20000010825 */
[----:B------:R-:W-:-:S02]  /*8cc0*/  HADD2.F32 R27, -RZ, R6.H1_H1 ;  /* 0x30000006ff1b7230 */ /* 0x000fc40000004100 */
[-C--:B------:R-:W-:Y:S01]  /*8cd0*/  FMUL.FTZ R34, R4, R32.reuse ;  /* 0x0000002004227220 */ /* 0x080fe20000410000 */
[C---:B------:R-:W-:Y:S01]  /*8ce0*/  FFMA.FTZ R38, R7.reuse, R32, -R38 ;  /* 0x0000002007267223 */ /* 0x040fe20000010826 */
[--C-:B------:R-:W-:Y:S02]  /*8cf0*/  HADD2.F32 R6, -RZ, R5.reuse.H0_H0 ;  /* 0x20000005ff067230 */ /* 0x100fe40000004100 */
[----:B------:R-:W-:Y:S01]  /*8d00*/  FFMA.FTZ R36, R28, R36, R29 ;  /* 0x000000241c247223 */ /* 0x000fe2000001001d */
        /* <DEDUP_REMOVED lines=19> */
.L_x_4763:
[----:B------:R-:W-:Y:S05]  /*8e40*/  BSYNC B2 ;  /* 0x0000000000027941 */ /* 0x000fea0003800000 */
.L_x_4762:
[----:B------:R-:W-:Y:S05]  /*8e50*/  @P1 BRA `(.L_x_4761) ;  /* 0x0000000000a81947 */ /* 0x000fea0003800000 */
[----:B-1----:R-:W1:Y:S01]  /*8e60*/  LDS.128 R4, [R0] ;  /* 0x0000000000047984 */ /* 0x002e620000000c00 */
[----:B------:R-:W-:Y:S01]  /*8e70*/  SHF.R.U32.HI R27, RZ, 0x10, R21 ;  /* 0x00000010ff1b7819 */ /* 0x000fe20000011615 */
[----:B------:R-:W-:Y:S01]  /*8e80*/  HADD2.F32 R28, -RZ, R42.H1_H1 ;  /* 0x3000002aff1c7230 */ /* 0x000fe20000004100 */
[--C-:B------:R-:W-:Y:S01]  /*8e90*/  SHF.R.U32.HI R29, RZ, 0x10, R25.reuse ;  /* 0x00000010ff1d7819 */ /* 0x100fe20000011619 */
[----:B------:R-:W-:Y:S01]  /*8ea0*/  HADD2.F32 R26, -RZ, R44.H0_H0 ;  /* 0x2000002cff1a7230 */ /* 0x000fe20000004100 */
        /* <DEDUP_REMOVED lines=9> */
[-C--:B0-----:R-:W-:Y:S01]  /*8f40*/  FMUL.FTZ R35, R25, R29.reuse ;  /* 0x0000001d19237220 */ /* 0x081fe20000410000 */
        /* <DEDUP_REMOVED lines=27> */
.L_x_4761:
[----:B------:R-:W-:Y:S05]  /*9100*/  BSYNC B1 ;  /* 0x0000000000017941 */ /* 0x000fea0003800000 */
.L_x_4760:
        /* <DEDUP_REMOVED lines=10> */
[----:B------:R-:W-:Y:S01]  /*91b0*/  HADD2.F32 R24, -RZ, R33.H1_H1 ;  /* 0x30000021ff187230 */ /* 0x000fe20000004100 */
        /* <DEDUP_REMOVED lines=39> */
.L_x_4766:
[----:B------:R-:W-:Y:S05]  /*9430*/  BSYNC B1 ;  /* 0x0000000000017941 */ /* 0x000fea0003800000 */
.L_x_4765:
[----:B------:R-:W-:Y:S05]  /*9440*/  @P1 BRA `(.L_x_4764) ;  /* 0x0000001400b81947 */ /* 0x000fea0003800000 */
[----:B-1----:R-:W1:Y:S01]  /*9450*/  LDS.128 R4, [R0+0x1000] ;  /* 0x0010000000047984 */ /* 0x002e620000000c00 */
[--C-:B------:R-:W-:Y:S01]  /*9460*/  SHF.R.U64 R24, R12, 0x10, R13.reuse ;  /* 0x000000100c187819 */ /* 0x100fe2000000120d */
[----:B------:R-:W-:Y:S01]  /*9470*/  HADD2.F32 R33, -RZ, R33.H0_H0 ;  /* 0x20000021ff217230 */ /* 0x000fe20000004100 */
[----:B------:R-:W-:Y:S02]  /*9480*/  SHF.R.U32.HI R12, RZ, 0x10, R13 ;  /* 0x00000010ff0c7819 */ /* 0x000fe4000001160d */
[--C-:B------:R-:W-:Y:S02]  /*9490*/  SHF.R.U32.HI R13, RZ, 0x10, R11.reuse ;  /* 0x00000010ff0d7819 */ /* 0x100fe4000001160b */
        /* <DEDUP_REMOVED lines=16> */
[----:B------:R-:W-:Y:S02]  /*95a0*/  HADD2.F32 R10, -RZ, R31.H0_H0 ;  /* 0x2000001fff0a7230 */ /* 0x000fe40000004100 */
[----:B------:R-:W-:Y:S01]  /*95b0*/  FFMA.FTZ R20, R9, R13, R20 ;  /* 0x0000000d09147223 */ /* 0x000fe20000010014 */
[----:B------:R-:W-:Y:S02]  /*95c0*/  HADD2.F32 R6, -RZ, R5.H0_H0 ;  /* 0x20000005ff067230 */ /* 0x000fe40000004100 */
[----:B------:R-:W-:Y:S01]  /*95d0*/  FFMA.FTZ R12, R3, R33, R12 ;  /* 0x00000021030c7223 */ /* 0x000fe2000001000c */
[----:B------:R-:W-:-:S02]  /*95e0*/  HADD2.F32 R31, -RZ, R31.H1_H1 ;  /* 0x3000001fff1f7230 */ /* 0x000fc40000004100 */
[CC--:B------:R-:W-:Y:S01]  /*95f0*/  FMUL.FTZ R14, R8.reuse, R10.reuse ;  /* 0x0000000a080e7220 */ /* 0x0c0fe20000410000 */
[----:B------:R-:W-:Y:S02]  /*9600*/  HADD2.F32 R5, -RZ, R5.H1_H1 ;  /* 0x30000005ff057230 */ /* 0x000fe40000004100 */
[----:B------:R-:W-:Y:S02]  /*9610*/  HADD2.F32 R9, -RZ, R21.H0_H0 ;  /* 0x20000015ff097230 */ /* 0x000fe40000004100 */
[-C--:B------:R-:W-:Y:S01]  /*9620*/  FMUL.FTZ R13, R8, R31.reuse ;  /* 0x0000001f080d7220 */ /* 0x080fe20000410000 */
[----:B------:R-:W-:Y:S02]  /*9630*/  HADD2.F32 R4, -RZ, R24.H0_H0 ;  /* 0x20000018ff047230 */ /* 0x000fe40000004100 */
[----:B------:R-:W-:Y:S01]  /*9640*/  FFMA.FTZ R14, R7, R31, -R14 ;  /* 0x0000001f070e7223 */ /* 0x000fe2000001080e */
[----:B------:R-:W-:Y:S01]  /*9650*/  FMUL.FTZ R3, R5, R9 ;  /* 0x0000000905037220 */ /* 0x000fe20000410000 */
[----:B------:R-:W-:Y:S01]  /*9660*/  FFMA.FTZ R13, R7, R10, R13 ;  /* 0x0000000a070d7223 */ /* 0x000fe2000001000d */
[-C--:B------:R-:W-:Y:S01]  /*9670*/  FMUL.FTZ R8, R5, R4.reuse ;  /* 0x0000000405087220 */ /* 0x080fe20000410000 */
        /* <DEDUP_REMOVED lines=8> */
.L_x_4751:
        /* <DEDUP_REMOVED lines=12> */
[----:B------:R-:W-:-:S05]  /*97c0*/  LOP3.LUT R4, R4, 0xfffffffc, RZ, 0xc0, !PT ;  /* 0xfffffffc04047812 */ /* 0x000fca00078ec0ff */
[----:B------:R-:W-:-:S04]  /*97d0*/  IMAD.IADD R4, R3, 0x1, -R4 ;  /* 0x0000000103047824 */ /* 0x000fc800078e0a04 */
        /* <DEDUP_REMOVED lines=25> */
[----:B------:R-:W5:Y:S01]  /*9970*/  SHFL.IDX PT, R5, R25, RZ, 0x1c1f ;  /* 0x001c1fff19057589 */ /* 0x000f6200000e0000 */
[----:B0-----:R-:W-:-:S04]  /*9980*/  ISETP.GE.AND P0, PT, R16, R37, PT ;  /* 0x000000251000720c */ /* 0x001fc80003f06270 */
[----:B------:R-:W-:-:S13]  /*9990*/  ISETP.GE.OR P1, PT, R35, R0, P0 ;  /* 0x000000002300720c */ /* 0x000fda0000726670 */
[C---:B------:R-:W-:Y:S01]  /*99a0*/  @!P1 IMAD.SHL.U32 R7, R16.reuse, 0x2, RZ ;  /* 0x0000000210079824 */ /* 0x040fe200078e00ff */
[----:B------:R-:W-:-:S04]  /*99b0*/  @!P1 SHF.L.U64.HI R6, R16, 0x1, R17 ;  /* 0x0000000110069819 */ /* 0x000fc80000010211 */
[----:B-1----:R-:W-:-:S04]  /*99c0*/  @!P1 IADD3 R8, P2, R4, R7, RZ ;  /* 0x0000000704089210 */ /* 0x002fc80007f5e0ff */
[----:B--2---:R-:W-:-:S06]  /*99d0*/  @!P1 IADD3.X R9, R3, R6, RZ, P2, !PT ;  /* 0x0000000603099210 */ /* 0x004fcc00017fe4ff */
[----:B----4-:R-:W2:Y:S01]  /*99e0*/  @!P1 LD.E.128 R8, desc[UR40][R8.64] ;  /* 0x0000002808089980 */ /* 0x010ea2000c101d00 */
[----:B---3--:R-:W-:-:S05]  /*99f0*/  @!P1 IADD3 R4, P2, R14, R7, RZ ;  /* 0x000000070e049210 */ /* 0x008fca0007f5e0ff */
[----:B-----5:R-:W-:-:S06]  /*9a00*/  @!P1 IMAD.X R5, R5, 0x1, R6, P2 ;  /* 0x0000000105059824 */ /* 0x020fcc00010e0606 */
        /* <DEDUP_REMOVED lines=17> */
[----:B------:R-:W-:Y:S01]  /*9b20*/  @!P1 MOV R33, R7 ;  /* 0x0000000700219202 */ /* 0x000fe20000000f00 */
[----:B------:R-:W-:Y:S01]  /*9b30*/  @!P1 IMAD.MOV.U32 R31, RZ, RZ, R5 ;  /* 0x000000ffff1f9224 */ /* 0x000fe200078e0005 */
[----:B------:R-:W-:Y:S01]  /*9b40*/  PRMT R47, R12, 0x7610, R47 ;  /* 0x000076100c2f7816 */ /* 0x000fe2000000002f */
[----:B------:R-:W-:Y:S02]  /*9b50*/  @!P1 IMAD.MOV.U32 R32, RZ, RZ, R6 ;  /* 0x000000ffff209224 */ /* 0x000fe400078e0006 */
[----:B------:R-:W-:-:S02]  /*9b60*/  IMAD.MOV.U32 R4, RZ, RZ, R30 ;  /* 0x000000ffff047224 */ /* 0x000fc400078e001e */
[----:B------:R-:W-:Y:S02]  /*9b70*/  IMAD.MOV.U32 R5, RZ, RZ, R31 ;  /* 0x000000ffff057224 */ /* 0x000fe400078e001f */
[----:B------:R-:W-:Y:S02]  /*9b80*/  IMAD.MOV.U32 R6, RZ, RZ, R32 ;  /* 0x000000ffff067224 */ /* 0x000fe400078e0020 */
[----:B------:R-:W-:Y:S01]  /*9b90*/  IMAD.MOV.U32 R8, RZ, RZ, R28 ;  /* 0x000000ffff087224 */ /* 0x000fe200078e001c */
[----:B------:R-:W-:Y:S01]  /*9ba0*/  PRMT R48, R5, 0x7610, R48 ;  /* 0x0000761005307816 */ /* 0x000fe20000000030 */
[----:B------:R-:W-:Y:S01]  /*9bb0*/  IMAD.MOV.U32 R9, RZ, RZ, R29 ;  /* 0x000000ffff097224 */ /* 0x000fe200078e001d */
[----:B------:R-:W-:Y:S01]  /*9bc0*/  PRMT R54, R4, 0x5410, R6 ;  /* 0x0000541004367816 */ /* 0x000fe20000000006 */
[----:B------:R-:W-:Y:S01]  /*9bd0*/  IMAD.MOV.U32 R7, RZ, RZ, R33 ;  /* 0x000000ffff077224 */ /* 0x000fe200078e0021 */
[----:B------:R-:W-:Y:S02]  /*9be0*/  CS2R R4, SRZ ;  /* 0x0000000000047805 */ /* 0x000fe4000001ff00 */
[----:B------:R-:W-:-:S02]  /*9bf0*/  PRMT R36, R8, 0x5410, R9 ;  /* 0x0000541008247816 */ /* 0x000fc40000000009 */
[----:B-12-4-:R-:W-:-:S07]  /*9c00*/  PRMT R53, R7, 0x7610, R53 ;  /* 0x0000761007357816 */ /* 0x016fce0000000035 */
.L_x_5002:
        /* <DEDUP_REMOVED lines=20> */
[--C-:B0-----:R-:W-:Y:S02]  /*9d50*/  IMAD.X R9, R3, 0x1, R6.reuse, P1 ;  /* 0x0000000103097824 */ /* 0x101fe400008e0606 */
[----:B------:R-:W-:-:S04]  /*9d60*/  IMAD.X R5, R25, 0x1, R6, P2 ;  /* 0x0000000119057824 */ /* 0x000fc800010e0606 */
[----:B------:R-:W5:Y:S04]  /*9d70*/  LD.E.128 R8, desc[UR40][R8.64] ;  /* 0x0000002808087980 */ /* 0x000f68000c101d00 */
[----:B------:R-:W5:Y:S02]  /*9d80*/  LD.E.128 R4, desc[UR40][R4.64] ;  /* 0x0000002804047980 */ /* 0x000f64000c101d00 */
.L_x_4769:
[----:B------:R-:W-:Y:S05]  /*9d90*/  BSYNC B1 ;  /* 0x0000000000017941 */ /* 0x000fea0003800000 */
.L_x_4768:
[----:B------:R-:W1:Y:S01]  /*9da0*/  SYNCS.PHASECHK.TRANS64.TRYWAIT P1, [R2+URZ+0x28c00], R13 ;  /* 0x028c000d020075a7 */ /* 0x000e62000802017f */
[----:B0-----:R-:W-:Y:S01]  /*9db0*/  VIADDMNMX R3, R0, -R199, 0x40, PT ;  /* 0x0000004000037446 */ /* 0x001fe200038009c7 */
[----:B-----5:R-:W-:Y:S01]  /*9dc0*/  IMAD.MOV.U32 R12, RZ, RZ, R4 ;  /* 0x000000ffff0c7224 */ /* 0x020fe200078e0004 */
[----:B------:R-:W-:Y:S01]  /*9dd0*/  BSSY B1, `(.L_x_4770) ;  /* 0x0000010000017945 */ /* 0x000fe20003800000 */
[----:B------:R-:W-:Y:S01]  /*9de0*/  IMAD.MOV.U32 R14, RZ, RZ, R5 ;  /* 0x000000ffff0e7224 */ /* 0x000fe200078e0005 */
[CC--:B------:R-:W-:Y:S01]  /*9df0*/  ISETP.GE.OR P2, PT, R187.reuse, R3.reuse, P0 ;  /* 0x00000003bb00720c */ /* 0x0c0fe20000746670 */
[----:B------:R-:W-:Y:S01]  /*9e00*/  VIADD R0, R187, 0x20 ;  /* 0x00000020bb007836 */ /* 0x000fe20000000000 */
[----:B------:R-:W-:Y:S01]  /*9e10*/  PRMT R41, R41, 0x5410, R12 ;  /* 0x0000541029297816 */ /* 0x000fe2000000000c */
[----:B------:R-:W-:Y:S01]  /*9e20*/  IMAD.MOV.U32 R12, RZ, RZ, R7 ;  /* 0x000000ffff0c7224 */ /* 0x000fe200078e0007 */
[----:B------:R-:W-:Y:S01]  /*9e30*/  PRMT R55, R55, 0x5410, R14 ;  /* 0x0000541037377816 */ /* 0x000fe2000000000e */
[----:B------:R-:W-:Y:S01]  /*9e40*/  IMAD.MOV.U32 R14, RZ, RZ, R8 ;  /* 0x000000ffff0e7224 */ /* 0x000fe200078e0008 */
[----:B------:R-:W-:Y:S01]  /*9e50*/  ISETP.GE.OR P0, PT, R0, R3, P0 ;  /* 0x000000030000720c */ /* 0x000fe20000706670 */
[----:B------:R-:W-:Y:S01]  /*9e60*/  IMAD.MOV.U32 R15, RZ, RZ, R9 ;  /* 0x000000ffff0f7224 */ /* 0x000fe200078e0009 */
[----:B------:R-:W-:Y:S01]  /*9e70*/  MOV R3, R6 ;  /* 0x0000000600037202 */ /* 0x000fe20000000f00 */
[----:B------:R-:W-:Y:S01]  /*9e80*/  IMAD.IADD R35, R16, 0x1, R37 ;  /* 0x0000000110237824 */ /* 0x000fe200078e0225 */
[----:B------:R-:W-:-:S02]  /*9e90*/  PRMT R41, R14, 0x7610, R41 ;  /* 0x000076100e297816 */ /* 0x000fc40000000029 */
[----:B------:R-:W-:Y:S02]  /*9ea0*/  PRMT R39, R12, 0x5410, R3 ;  /* 0x000054100c277816 */ /* 0x000fe40000000003 */
[----:B------:R-:W-:Y:S01]  /*9eb0*/  PRMT R57, R15, 0x7610, R57 ;  /* 0x000076100f397816 */ /* 0x000fe20000000039 */
[----:B-1----:R-:W-:Y:S06]  /*9ec0*/  @!P1 BRA `(.L_x_4771) ;  /* 0x0000015400cc9947 */ /* 0x002fec0003800000 */
.L_x_5003:
[----:B------:R-:W-:Y:S05]  /*9ed0*/  BSYNC B1 ;  /* 0x0000000000017941 */ /* 0x000fea0003800000 */
.L_x_4770:
        /* <DEDUP_REMOVED lines=11> */
[----:B------:R-:W-:Y:S01]  /*9f90*/  SHF.R.U64 R20, R20, 0x10, R21 ;  /* 0x0000001014147819 */ /* 0x000fe20000001215 */
[----:B------:R-:W-:Y:S01]  /*9fa0*/  HADD2.F32 R49, -RZ, R49.H0_H0 ;  /* 0x20000031ff317230 */ /* 0x000fe20000004100 */
[----:B------:R-:W-:Y:S02]  /*9fb0*/  LOP3.LUT R12, R25, 0x38, R16, 0xf8, !PT ;  /* 0x00000038190c7812 */ /* 0x000fe400078ef810 */
[----:B------:R-:W-:-:S02]  /*9fc0*/  SHF.R.U32.HI R14, RZ, 0x3, R25 ;  /* 0x00000003ff0e7819 */ /* 0x000fc40000011619 */
[----:B------:R-:W-:Y:S02]  /*9fd0*/  SHF.R.U32.HI R50, RZ, 0x10, R21 ;  /* 0x00000010ff327819 */ /* 0x000fe40000011615 */
[----:B0-----:R-:W-:Y:S02]  /*9fe0*/  LOP3.LUT R13, R12, R14, RZ, 0x3c, !PT ;  /* 0x0000000e0c0d7212 */ /* 0x001fe400078e3cff */
[----:B------:R-:W-:Y:S02]  /*9ff0*/  LOP3.LUT R25, R14, R35, R25, 0x1e, !PT ;  /* 0x000000230e197212 */ /* 0x000fe400078e1e19 */
[----:B------:R-:W-:Y:S01]  /*a000*/  SHF.R.U64 R21, R28, 0x10, R29 ;  /* 0x000000101c157819 */ /* 0x000fe2000000121d */
[----:B------:R-:W-:Y:S01]  /*a010*/  IMAD R13, R206, 0x200, R13 ;  /* 0x00000200ce0d7824 */ /* 0x000fe200078e020d */
[----:B------:R-:W-:Y:S01]  /*a020*/  SHF.R.U64 R28, R32, 0x10, R33 ;  /* 0x00000010201c7819 */ /* 0x000fe20000001221 */
[----:B------:R-:W-:Y:S01]  /*a030*/  IMAD R25, R206, 0x200, R25 ;  /* 0x00000200ce197824 */ /* 0x000fe200078e0219 */
[----:B------:R-:W-:Y:S01]  /*a040*/  SHF.R.U32.HI R52, RZ, 0x10, R33 ;  /* 0x00000010ff347819 */ /* 0x000fe20000011621 */
[--C-:B------:R-:W-:Y:S01]  /*a050*/  IMAD R37, R13, 0x2, R2.reuse ;  /* 0x000000020d257824 */ /* 0x100fe200078e0202 */
[----:B------:R-:W-:Y:S01]  /*a060*/  SHF.R.U32.HI R43, RZ, 0x10, R29 ;  /* 0x00000010ff2b7819 */ /* 0x000fe2000001161d */
[----:B------:R-:W-:-:S02]  /*a070*/  IMAD R38, R25, 0x2, R2 ;  /* 0x0000000219267824 */ /* 0x000fc400078e0202 */
[----:B------:R-:W-:Y:S01]  /*a080*/  HADD2.F32 R21, -RZ, R21.H0_H0 ;  /* 0x20000015ff157230 */ /* 0x000fe20000004100 */
[----:B------:R-:W0:Y:S01]  /*a090*/  LDS.128 R12, [R37+0x20400] ;  /* 0x02040000250c7984 */ /* 0x000e220000000c00 */
[----:B------:R-:W-:-:S03]  /*a0a0*/  HADD2.F32 R43, -RZ, R43.H0_H0 ;  /* 0x2000002bff2b7230 */ /* 0x000fc60000004100 */
[----:B------:R-:W1:Y:S01]  /*a0b0*/  LDS.128 R24, [R38+0x20400] ;  /* 0x0204000026187984 */ /* 0x000e620000000c00 */
[--C-:B0-----:R-:W-:Y:S02]  /*a0c0*/  HADD2.F32 R44, -RZ, R15.reuse.H0_H0 ;  /* 0x2000000fff2c7230 */ /* 0x101fe40000004100 */
[----:B------:R-:W-:Y:S02]  /*a0d0*/  HADD2.F32 R31, -RZ, R15.H1_H1 ;  /* 0x3000000fff1f7230 */ /* 0x000fe40000004100 */
[----:B-1----:R-:W-:Y:S02]  /*a0e0*/  HADD2.F32 R15, -RZ, R25.H0_H0 ;  /* 0x20000019ff0f7230 */ /* 0x002fe40000004100 */
[----:B------:R-:W-:Y:S02]  /*a0f0*/  HADD2.F32 R32, -RZ, R13.H0_H0 ;  /* 0x2000000dff207230 */ /* 0x000fe40000004100 */
[----:B------:R-:W-:Y:S02]  /*a100*/  HADD2.F32 R42, -RZ, R25.H1_H1 ;  /* 0x30000019ff2a7230 */ /* 0x000fe40000004100 */
[C---:B------:R-:W-:Y:S01]  /*a110*/  FMUL.FTZ R25, R15.reuse, R48 ;  /* 0x000000300f197220 */ /* 0x040fe20000410000 */
[----:B------:R-:W-:Y:S01]  /*a120*/  FMUL.FTZ R51, R15, R47 ;  /* 0x0000002f0f337220 */ /* 0x000fe20000410000 */
[----:B------:R-:W-:-:S02]  /*a130*/  HADD2.F32 R40, -RZ, R13.H1_H1 ;  /* 0x3000000dff287230 */ /* 0x000fc40000004100 */
[C---:B------:R-:W-:Y:S01]  /*a140*/  FFMA.FTZ R15, R32.reuse, R47, -R25 ;  /* 0x0000002f200f7223 */ /* 0x040fe20000010819 */
[----:B------:R-:W-:Y:S02]  /*a150*/  HADD2.F32 R47, -RZ, R50.H0_H0 ;  /* 0x20000032ff2f7230 */ /* 0x000fe40000004100 */
[----:B------:R-:W-:Y:S01]  /*a160*/  FFMA.FTZ R25, R32, R48, R51 ;  /* 0x0000003020197223 */ /* 0x000fe20000010033 */
[----:B------:R-:W-:Y:S02]  /*a170*/  HADD2.F32 R50, -RZ, R53.H0_H0 ;  /* 0x20000035ff327230 */ /* 0x000fe40000004100 */
[C---:B------:R-:W-:Y:S01]  /*a180*/  FMUL.FTZ R53, R42.reuse, R49 ;  /* 0x000000312a357220 */ /* 0x040fe20000410000 */
[----:B------:R-:W-:Y:S02]  /*a190*/  HADD2.F32 R45, -RZ, R27.H0_H0 ;  /* 0x2000001bff2d7230 */ /* 0x000fe40000004100 */
[----:B------:R-:W-:Y:S01]  /*a1a0*/  FMUL.FTZ R51, R42, R47 ;  /* 0x0000002f2a337220 */ /* 0x000fe20000410000 */
[----:B------:R-:W-:-:S02]  /*a1b0*/  HADD2.F32 R48, -RZ, R36.H1_H1 ;  /* 0x30000024ff307230 */ /* 0x000fc40000004100 */
[C---:B------:R-:W-:Y:S01]  /*a1c0*/  FFMA.FTZ R32, R40.reuse, R47, -R53 ;  /* 0x0000002f28207223 */ /* 0x040fe20000010835 */
[----:B------:R-:W-:Y:S02]  /*a1d0*/  HADD2.F32 R46, -RZ, R27.H1_H1 ;  /* 0x3000001bff2e7230 */ /* 0x000fe40000004100 */
[C---:B------:R-:W-:Y:S01]  /*a1e0*/  FMUL.FTZ R53, R45.reuse, R50 ;  /* 0x000000322d357220 */ /* 0x040fe20000410000 */
[----:B------:R-:W-:Y:S02]  /*a1f0*/  HADD2.F32 R47, -RZ, R52.H0_H0 ;  /* 0x20000034ff2f7230 */ /* 0x000fe40000004100 */
[-C--:B------:R-:W-:Y:S01]  /*a200*/  FMUL.FTZ R45, R45, R48.reuse ;  /* 0x000000302d2d7220 */ /* 0x080fe20000410000 */
[----:B------:R-:W-:Y:S01]  /*a210*/  FFMA.FTZ R40, R40, R49, R51 ;  /* 0x0000003128287223 */ /* 0x000fe20000010033 */
[C---:B------:R-:W-:Y:S01]  /*a220*/  FFMA.FTZ R42, R44.reuse, R48, -R53 ;  /* 0x000000302c2a7223 */ /* 0x040fe20000010835 */
[----:B------:R-:W-:Y:S02]  /*a230*/  HADD2.F32 R33, -RZ, R24.H0_H0 ;  /* 0x20000018ff217230 */ /* 0x000fe40000004100 */
[----:B------:R-:W-:Y:S01]  /*a240*/  FFMA.FTZ R49, R44, R50, R45 ;  /* 0x000000322c317223 */ /* 0x000fe2000001002d */
[----:B------:R-:W-:Y:S01]  /*a250*/  FMUL.FTZ R50, R46, R47 ;  /* 0x0000002f2e327220 */ /* 0x000fe20000410000 */
[----:B------:R-:W-:-:S02]  /*a260*/  HADD2.F32 R48, -RZ, R54.H0_H0 ;  /* 0x20000036ff307230 */ /* 0x000fc40000004100 */
[-C--:B------:R-:W-:Y:S01]  /*a270*/  FMUL.FTZ R52, R46, R43.reuse ;  /* 0x0000002b2e347220 */ /* 0x080fe20000410000 */
[----:B------:R-:W-:Y:S02]  /*a280*/  HADD2.F32 R44, -RZ, R55.H0_H0 ;  /* 0x20000037ff2c7230 */ /* 0x000fe40000004100 */
[----:B------:R-:W-:Y:S01]  /*a290*/  FFMA.FTZ R51, R31, R43, -R50 ;  /* 0x0000002b1f337223 */ /* 0x000fe20000010832 */
[----:B------:R-:W-:Y:S02]  /*a2a0*/  HADD2.F32 R29, -RZ, R12.H0_H0 ;  /* 0x2000000cff1d7230 */ /* 0x000fe40000004100 */
[C---:B------:R-:W-:Y:S01]  /*a2b0*/  FMUL.FTZ R50, R33.reuse, R48 ;  /* 0x0000003021327220 */ /* 0x040fe20000410000 */
[----:B------:R-:W-:Y:S02]  /*a2c0*/  HADD2.F32 R27, -RZ, R26.H0_H0 ;  /* 0x2000001aff1b7230 */ /* 0x000fe40000004100 */
[----:B------:R-:W-:Y:S01]  /*a2d0*/  FMUL.FTZ R33, R33, R44 ;  /* 0x0000002c21217220 */ /* 0x000fe20000410000 */
[----:B------:R-:W-:-:S02]  /*a2e0*/  HADD2.F32 R46, -RZ, R54.H1_H1 ;  /* 0x30000036ff2e7230 */ /* 0x000fc40000004100 */
[----:B------:R-:W-:Y:S01]  /*a2f0*/  FFMA.FTZ R54, R31, R47, R52 ;  /* 0x0000002f1f367223 */ /* 0x000fe20000010034 */
[----:B------:R-:W-:Y:S02]  /*a300*/  HADD2.F32 R36, -RZ, R36.H0_H0 ;  /* 0x20000024ff247230 */ /* 0x000fe40000004100 */
[C---:B------:R-:W-:Y:S01]  /*a310*/  FFMA.FTZ R50, R29.reuse, R44, -R50 ;  /* 0x0000002c1d327223 */ /* 0x040fe20000010832 */
[----:B------:R-:W-:Y:S02]  /*a320*/  HADD2.F32 R13, -RZ, R14.H0_H0 ;  /* 0x2000000eff0d7230 */ /* 0x000fe40000004100 */
[----:B------:R-:W-:Y:S01]  /*a330*/  FFMA.FTZ R33, R29, R48, R33 ;  /* 0x000000301d217223 */ /* 0x000fe20000010021 */
[----:B------:R-:W-:Y:S02]  /*a340*/  HADD2.F32 R24, -RZ, R24.H1_H1 ;  /* 0x30000018ff187230 */ /* 0x000fe40000004100 */
[----:B------:R-:W-:Y:S01]  /*a350*/  FMUL.FTZ R52, R27, R46 ;  /* 0x0000002e1b347220 */ /* 0x000fe20000410000 */
[----:B------:R-:W-:-:S02]  /*a360*/  HADD2.F32 R26, -RZ, R26.H1_H1 ;  /* 0x3000001aff1a7230 */ /* 0x000fc40000004100 */
[-C--:B------:R-:W-:Y:S01]  /*a370*/  FMUL.FTZ R44, R27, R36.reuse ;  /* 0x000000241b2c7220 */ /* 0x080fe20000410000 */
[----:B------:R-:W-:Y:S02]  /*a380*/  HADD2.F32 R29, -RZ, R30.H0_H0 ;  /* 0x2000001eff1d7230 */ /* 0x000fe40000004100 */
[C---:B------:R-:W-:Y:S01]  /*a390*/  FFMA.FTZ R52, R13.reuse, R36, -R52 ;  /* 0x000000240d347223 */ /* 0x040fe20000010834 */
[----:B------:R-:W-:Y:S02]  /*a3a0*/  HADD2.F32 R31, -RZ, R28.H0_H0 ;  /* 0x2000001cff1f7230 */ /* 0x000fe40000004100 */
[----:B------:R-:W-:Y:S01]  /*a3b0*/  FFMA.FTZ R44, R13, R46, R44 ;  /* 0x0000002e0d2c7223 */ /* 0x000fe2000001002c */
[----:B------:R-:W-:Y:S02]  /*a3c0*/  HADD2.F32 R27, -RZ, R20.H0_H0 ;  /* 0x20000014ff1b7230 */ /* 0x000fe40000004100 */
[----:B------:R-:W-:Y:S01]  /*a3d0*/  FMUL.FTZ R13, R24, R29 ;  /* 0x0000001d180d7220 */ /* 0x000fe20000410000 */
[----:B------:R-:W-:-:S02]  /*a3e0*/  HADD2.F32 R12, -RZ, R12.H1_H1 ;  /* 0x3000000cff0c7230 */ /* 0x000fc40000004100 */
[----:B------:R-:W-:Y:S01]  /*a3f0*/  FMUL.FTZ R45, R26, R31 ;  /* 0x0000001f1a2d7220 */ /* 0x000fe20000410000 */
[----:B------:R-:W-:Y:S02]  /*a400*/  HADD2.F32 R14, -RZ, R14.H1_H1 ;  /* 0x3000000eff0e7230 */ /* 0x000fe40000004100 */
[----:B------:R-:W-:Y:S01]  /*a410*/  FMUL.FTZ R24, R24, R27 ;  /* 0x0000001b18187220 */ /* 0x000fe20000410000 */
[----:B------:R-:W-:Y:S01]  /*a420*/  FMUL.FTZ R26, R26, R21 ;  /* 0x000000151a1a7220 */ /* 0x000fe20000410000 */
[----:B------:R-:W-:Y:S01]  /*a430*/  FFMA.FTZ R43, R12, R27, -R13 ;  /* 0x0000001b0c2b7223 */ /* 0x000fe2000001080d */
[----:B------:R-:W-:Y:S01]  /*a440*/  F2FP.F16.F32.PACK_AB R13, R32, R15 ;  /* 0x0000000f200d723e */ /* 0x000fe200000000ff */
[----:B------:R-:W-:Y:S01]  /*a450*/  FFMA.FTZ R45, R14, R21, -R45 ;  /* 0x000000150e2d7223 */ /* 0x000fe2000001082d */
[----:B------:R-:W-:Y:S01]  /*a460*/  FFMA.FTZ R24, R12, R29, R24 ;  /* 0x0000001d0c187223 */ /* 0x000fe20000010018 */
[----:B------:R-:W-:Y:S01]  /*a470*/  FFMA.FTZ R31, R14, R31, R26 ;  /* 0x0000001f0e1f7223 */ /* 0x000fe2000001001a */
[----:B------:R-:W-:-:S02]  /*a480*/  F2FP.F16.F32.PACK_AB R15, R51, R42 ;  /* 0x0000002a330f723e */ /* 0x000fc400000000ff */
[----:B------:R-:W-:Y:S02]  /*a490*/  F2FP.F16.F32.PACK_AB R12, R43, R50 ;  /* 0x000000322b0c723e */ /* 0x000fe400000000ff */
[----:B------:R-:W-:Y:S02]  /*a4a0*/  F2FP.F16.F32.PACK_AB R14, R45, R52 ;  /* 0x000000342d0e723e */ /* 0x000fe400000000ff */
[----:B------:R-:W-:Y:S02]  /*a4b0*/  F2FP.F16.F32.PACK_AB R25, R40, R25 ;  /* 0x000000192819723e */ /* 0x000fe400000000ff */
[----:B------:R-:W-:Y:S01]  /*a4c0*/  F2FP.F16.F32.PACK_AB R27, R54, R49 ;  /* 0x00000031361b723e */ /* 0x000fe200000000ff */
[----:B------:R1:W-:Y:S01]  /*a4d0*/  STS.128 [R37+0x20400], R12 ;  /* 0x0204000c25007388 */ /* 0x0003e20000000c00 */
[----:B------:R-:W-:Y:S02]  /*a4e0*/  F2FP.F16.F32.PACK_AB R24, R24, R33 ;  /* 0x000000211818723e */ /* 0x000fe400000000ff */
[----:B------:R-:W-:-:S05]  /*a4f0*/  F2FP.F16.F32.PACK_AB R26, R31, R44 ;  /* 0x0000002c1f1a723e */ /* 0x000fca00000000ff */
[----:B------:R1:W-:Y:S02]  /*a500*/  STS.128 [R38+0x20400], R24 ;  /* 0x0204001826007388 */ /* 0x0003e40000000c00 */
.L_x_4773:
[----:B------:R-:W-:Y:S05]  /*a510*/  BSYNC B1 ;  /* 0x0000000000017941 */ /* 0x000fea0003800000 */
.L_x_4772:
[----:B------:R-:W-:Y:S01]  /*a520*/  PRMT R42, R3, 0x5410, R34 ;  /* 0x00005410032a7816 */ /* 0x000fe20000000022 */
[----:B------:R-:W-:Y:S06]  /*a530*/  @P0 BRA `(.L_x_4764) ;  /* 0x00000004007c0947 */ /* 0x000fec0003800000 */
[----:B------:R-:W0:Y:S01]  /*a540*/  LDL R43, [R1+0x5c] ;  /* 0x00005c00012b7983 */ /* 0x000e220000100800 */
[----:B-1----:R-:W-:Y:S01]  /*a550*/  IMAD.SHL.U32 R12, R0, 0x40, RZ ;  /* 0x00000040000c7824 */ /* 0x002fe200078e00ff */
[----:B------:R-:W-:Y:S01]  /*a560*/  SHF.R.S32.HI R3, RZ, 0x1f, R0 ;  /* 0x0000001fff037819 */ /* 0x000fe20000011400 */
[----:B------:R-:W-:Y:S01]  /*a570*/  HADD2.F32 R30, -RZ, R55.H1_H1 ;  /* 0x30000037ff1e7230 */ /* 0x000fe20000004100 */
[----:B------:R-:W-:Y:S01]  /*a580*/  SHF.R.U32.HI R32, RZ, 0x10, R5 ;  /* 0x00000010ff207819 */ /* 0x000fe20000011605 */
[----:B------:R-:W-:Y:S01]  /*a590*/  HADD2.F32 R29, -RZ, R57.H0_H0 ;  /* 0x20000039ff1d7230 */ /* 0x000fe20000004100 */
[----:B------:R-:W-:Y:S02]  /*a5a0*/  LOP3.LUT R12, R12, 0x1c0, RZ, 0xc0, !PT ;  /* 0x000001c00c0c7812 */ /* 0x000fe400078ec0ff */
[----:B------:R-:W-:Y:S01]  /*a5b0*/  LEA.HI R3, R3, R0, RZ, 0x3 ;  /* 0x0000000003037211 */ /* 0x000fe200078f18ff */
[----:B------:R-:W-:Y:S01]  /*a5c0*/  HADD2.F32 R32, -RZ, R32.H0_H0 ;  /* 0x20000020ff207230 */ /* 0x000fe20000004100 */
[----:B------:R-:W-:-:S02]  /*a5d0*/  SHF.R.U32.HI R0, RZ, 0x3, R12 ;  /* 0x00000003ff007819 */ /* 0x000fc4000001160c */
[----:B------:R-:W-:Y:S02]  /*a5e0*/  SHF.L.U32 R3, R3, 0x6, RZ ;  /* 0x0000000603037819 */ /* 0x000fe400000006ff */
[----:B------:R-:W-:Y:S02]  /*a5f0*/  LOP3.LUT R35, R0, R35, R12, 0x1e, !PT ;  /* 0x0000002300237212 */ /* 0x000fe400078e1e0c */
[----:B------:R-:W-:Y:S02]  /*a600*/  LOP3.LUT R0, R3, 0xfffffe00, RZ, 0xc0, !PT ;  /* 0xfffffe0003007812 */ /* 0x000fe400078ec0ff */
[----:B------:R-:W-:Y:S02]  /*a610*/  SHF.R.U64 R3, R8, 0x10, R9 ;  /* 0x0000001008037819 */ /* 0x000fe40000001209 */
[----:B------:R-:W-:Y:S01]  /*a620*/  SHF.R.U64 R8, R4, 0x10, R5 ;  /* 0x0000001004087819 */ /* 0x000fe20000001205 */
[----:B------:R-:W-:Y:S01]  /*a630*/  IMAD.IADD R35, R0, 0x1, R35 ;  /* 0x0000000100237824 */ /* 0x000fe200078e0223 */
[--C-:B------:R-:W-:Y:S01]  /*a640*/  SHF.R.U64 R5, R6, 0x10, R7.reuse ;  /* 0x0000001006057819 */ /* 0x100fe20000001207 */
[----:B------:R-:W-:Y:S01]  /*a650*/  HADD2.F32 R3, -RZ, R3.H0_H0 ;  /* 0x20000003ff037230 */ /* 0x000fe20000004100 */
[----:B------:R-:W-:Y:S01]  /*a660*/  SHF.R.U32.HI R33, RZ, 0x10, R7 ;  /* 0x00000010ff217819 */ /* 0x000fe20000011607 */
[----:B------:R-:W-:Y:S01]  /*a670*/  IMAD R0, R35, 0x2, R2 ;  /* 0x0000000223007824 */ /* 0x000fe200078e0202 */
[----:B------:R-:W-:-:S02]  /*a680*/  SHF.R.U32.HI R37, RZ, 0x10, R9 ;  /* 0x00000010ff257819 */ /* 0x000fc40000011609 */
[--C-:B------:R-:W-:Y:S02]  /*a690*/  SHF.R.U64 R4, R10, 0x10, R11.reuse ;  /* 0x000000100a047819 */ /* 0x100fe4000000120b */
[----:B------:R-:W1:Y:S01]  /*a6a0*/  LDS.128 R24, [R0+0x20400] ;  /* 0x0204000000187984 */ /* 0x000e620000000c00 */
[----:B------:R-:W-:Y:S01]  /*a6b0*/  SHF.R.U32.HI R35, RZ, 0x10, R11 ;  /* 0x00000010ff237819 */ /* 0x000fe2000001160b */
[--C-:B-1----:R-:W-:Y:S02]  /*a6c0*/  HADD2.F32 R20, -RZ, R25.reuse.H0_H0 ;  /* 0x20000019ff147230 */ /* 0x102fe40000004100 */
[----:B------:R-:W-:Y:S02]  /*a6d0*/  HADD2.F32 R25, -RZ, R25.H1_H1 ;  /* 0x30000019ff197230 */ /* 0x000fe40000004100 */
[----:B------:R-:W-:Y:S02]  /*a6e0*/  HADD2.F32 R11, -RZ, R24.H0_H0 ;  /* 0x20000018ff0b7230 */ /* 0x000fe40000004100 */
[C---:B------:R-:W-:Y:S01]  /*a6f0*/  FMUL.FTZ R34, R20.reuse, R30 ;  /* 0x0000001e14227220 */ /* 0x040fe20000410000 */
[----:B------:R-:W-:Y:S01]  /*a700*/  FMUL.FTZ R36, R20, R29 ;  /* 0x0000001d14247220 */ /* 0x000fe20000410000 */
[----:B------:R-:W-:-:S02]  /*a710*/  HADD2.F32 R20, -RZ, R37.H0_H0 ;  /* 0x20000025ff147230 */ /* 0x000fc40000004100 */
[----:B------:R-:W-:Y:S02]  /*a720*/  HADD2.F32 R21, -RZ, R26.H0_H0 ;  /* 0x2000001aff157230 */ /* 0x000fe40000004100 */
[--C-:B------:R-:W-:Y:S02]  /*a730*/  HADD2.F32 R28, -RZ, R27.reuse.H0_H0 ;  /* 0x2000001bff1c7230 */ /* 0x100fe40000004100 */
[----:B------:R-:W-:Y:S01]  /*a740*/  FMUL.FTZ R40, R25, R20 ;  /* 0x0000001419287220 */ /* 0x000fe20000410000 */
[----:B------:R-:W-:Y:S02]  /*a750*/  HADD2.F32 R27, -RZ, R27.H1_H1 ;  /* 0x3000001bff1b7230 */ /* 0x000fe40000004100 */
[----:B------:R-:W-:Y:S02]  /*a760*/  HADD2.F32 R24, -RZ, R24.H1_H1 ;  /* 0x30000018ff187230 */ /* 0x000fe40000004100 */
[----:B------:R-:W-:Y:S01]  /*a770*/  HADD2.F32 R26, -RZ, R26.H1_H1 ;  /* 0x3000001aff1a7230 */ /* 0x000fe20000004100 */
[----:B0-----:R-:W0:Y:S02]  /*a780*/  LDS.128 R12, [R43+0x20400] ;  /* 0x020400002b0c7984 */ /* 0x001e240000000c00 */
[----:B0-----:R-:W-:-:S02]  /*a790*/  HADD2.F32 R7, -RZ, R13.H0_H0 ;  /* 0x2000000dff077230 */ /* 0x001fc40000004100 */
[----:B------:R-:W-:Y:S02]  /*a7a0*/  HADD2.F32 R13, -RZ, R13.H1_H1 ;  /* 0x3000000dff0d7230 */ /* 0x000fe40000004100 */
[----:B------:R-:W-:Y:S02]  /*a7b0*/  HADD2.F32 R6, -RZ, R12.H0_H0 ;  /* 0x2000000cff067230 */ /* 0x000fe40000004100 */
[----:B------:R-:W-:Y:S01]  /*a7c0*/  FFMA.FTZ R31, R7, R29, -R34 ;  /* 0x0000001d071f7223 */ /* 0x000fe20000010822 */
[--C-:B------:R-:W-:Y:S02]  /*a7d0*/  HADD2.F32 R29, -RZ, R41.reuse.H1_H1 ;  /* 0x30000029ff1d7230 */ /* 0x100fe40000004100 */
[----:B------:R-:W-:Y:S01]  /*a7e0*/  FMUL.FTZ R34, R25, R32 ;  /* 0x0000002019227220 */ /* 0x000fe20000410000 */
[----:B------:R-:W-:Y:S02]  /*a7f0*/  HADD2.F32 R41, -RZ, R41.H0_H0 ;  /* 0x20000029ff297230 */ /* 0x000fe40000004100 */
[----:B------:R-:W-:Y:S01]  /*a800*/  FFMA.FTZ R36, R7, R30, R36 ;  /* 0x0000001e07247223 */ /* 0x000fe20000010024 */
[----:B------:R-:W-:-:S02]  /*a810*/  HADD2.F32 R30, -RZ, R39.H1_H1 ;  /* 0x30000027ff1e7230 */ /* 0x000fc40000004100 */
[----:B------:R-:W-:Y:S01]  /*a820*/  FFMA.FTZ R38, R13, R20, -R34 ;  /* 0x000000140d267223 */ /* 0x000fe20000010822 */
[C---:B------:R-:W-:Y:S01]  /*a830*/  FMUL.FTZ R7, R11.reuse, R29 ;  /* 0x0000001d0b077220 */ /* 0x040fe20000410000 */
[-C--:B------:R-:W-:Y:S01]  /*a840*/  FMUL.FTZ R34, R11, R41.reuse ;  /* 0x000000290b227220 */ /* 0x080fe20000410000 */
[----:B------:R-:W-:Y:S02]  /*a850*/  HADD2.F32 R20, -RZ, R42.H0_H0 ;  /* 0x2000002aff147230 */ /* 0x000fe40000004100 */
[----:B------:R-:W-:Y:S01]  /*a860*/  FFMA.FTZ R13, R13, R32, R40 ;  /* 0x000000200d0d7223 */ /* 0x000fe20000010028 */
[----:B------:R-:W-:Y:S02]  /*a870*/  HADD2.F32 R9, -RZ, R14.H0_H0 ;  /* 0x2000000eff097230 */ /* 0x000fe40000004100 */
[C---:B------:R-:W-:Y:S01]  /*a880*/  FFMA.FTZ R41, R6.reuse, R41, -R7 ;  /* 0x0000002906297223 */ /* 0x040fe20000010807 */
[----:B------:R-:W-:Y:S01]  /*a890*/  FFMA.FTZ R34, R6, R29, R34 ;  /* 0x0000001d06227223 */ /* 0x000fe20000010022 */
[----:B------:R-:W-:-:S02]  /*a8a0*/  HADD2.F32 R39, -RZ, R39.H0_H0 ;  /* 0x20000027ff277230 */ /* 0x000fc40000004100 */
[C---:B------:R-:W-:Y:S01]  /*a8b0*/  FMUL.FTZ R6, R21.reuse, R30 ;  /* 0x0000001e15067220 */ /* 0x040fe20000410000 */
[----:B------:R-:W-:Y:S02]  /*a8c0*/  HADD2.F32 R7, -RZ, R42.H1_H1 ;  /* 0x3000002aff077230 */ /* 0x000fe40000004100 */
[-C--:B------:R-:W-:Y:S01]  /*a8d0*/  FMUL.FTZ R32, R21, R20.reuse ;  /* 0x0000001415207220 */ /* 0x080fe20000410000 */
[----:B------:R-:W-:Y:S02]  /*a8e0*/  HADD2.F32 R10, -RZ, R15.H0_H0 ;  /* 0x2000000fff0a7230 */ /* 0x000fe40000004100 */
[----:B------:R-:W-:Y:S01]  /*a8f0*/  FFMA.FTZ R21, R9, R20, -R6 ;  /* 0x0000001409157223 */ /* 0x000fe20000010806 */
[C---:B------:R-:W-:Y:S01]  /*a900*/  FMUL.FTZ R11, R28.reuse, R39 ;  /* 0x000000271c0b7220 */ /* 0x040fe20000410000 */
[----:B------:R-:W-:Y:S02]  /*a910*/  HADD2.F32 R20, -RZ, R33.H0_H0 ;  /* 0x20000021ff147230 */ /* 0x000fe40000004100 */
[----:B------:R-:W-:Y:S01]  /*a920*/  FMUL.FTZ R28, R28, R7 ;  /* 0x000000071c1c7220 */ /* 0x000fe20000410000 */
[----:B------:R-:W-:-:S02]  /*a930*/  HADD2.F32 R6, -RZ, R35.H0_H0 ;  /* 0x20000023ff067230 */ /* 0x000fc40000004100 */
[----:B------:R-:W-:Y:S01]  /*a940*/  FFMA.FTZ R32, R9, R30, R32 ;  /* 0x0000001e09207223 */ /* 0x000fe20000010020 */
[----:B------:R-:W-:Y:S02]  /*a950*/  HADD2.F32 R15, -RZ, R15.H1_H1 ;  /* 0x3000000fff0f7230 */ /* 0x000fe40000004100 */
        /* <DEDUP_REMOVED lines=29> */
.L_x_4764:
[----:B------:R-:W-:Y:S05]  /*ab30*/  BSYNC B0 ;  /* 0x0000000000007941 */ /* 0x000fea0003800000 */
.L_x_4750:
[----:B------:R-:W-:Y:S01]  /*ab40*/  @!PT LDS RZ, [RZ] ;  /* 0x00000000fffff984 */ /* 0x000fe20000000800 */
[----:B------:R-:W-:Y:S01]  /*ab50*/  @!PT LDS RZ, [RZ] ;  /* 0x00000000fffff984 */ /* 0x000fe20000000800 */
[----:B------:R-:W-:Y:S01]  /*ab60*/  @!PT LDS RZ, [RZ] ;  /* 0x00000000fffff984 */ /* 0x000fe20000000800 */
[----:B------:R-:W-:Y:S01]  /*ab70*/  @!PT LDS RZ, [RZ] ;  /* 0x00000000fffff984 */ /* 0x000fe20000000800 */
[----:B------:R4:W-:Y:S06]  /*ab80*/  MEMBAR.ALL.CTA ;  /* 0x0000000000007992 */ /* 0x0009ec0000008000 */
[----:B----4-:R-:W4:Y:S01]  /*ab90*/  FENCE.VIEW.ASYNC.S ;  /* 0x00000000000073c6 */ /* 0x010f220000000000 */
[----:B------:R-:W-:Y:S05]  /*aba0*/  WARPSYNC.ALL ;  /* 0x0000000000007948 */ /* 0x000fea0003800000 */
[----:B----4-:R-:W-:Y:S06]  /*abb0*/  BAR.SYNC.DEFER_BLOCKING 0xd, 0x80 ;  /* 0x0342000000007b1d */ /* 0x010fec0000010000 */
.L_x_4747:
[----:B------:R-:W-:-:S13]  /*abc0*/  ISETP.NE.AND P0, PT, R186, 0x3, PT ;  /* 0x00000003ba00780c */ /* 0x000fda0003f05270 */
[----:B------:R-:W-:Y:S05]  /*abd0*/  @!P0 BRA `(.L_x_4774) ;  /* 0x0000000000048947 */ /* 0x000fea0003800000 */
[----:B------:R-:W-:Y:S01]  /*abe0*/  BPT.TRAP 0x1 ;  /* 0x000000040000795c */ /* 0x000fe20000300000 */
.L_x_4774:
[----:B------:R-:W-:Y:S01]  /*abf0*/  IMAD R21, R19, 0x8, R2 ;  /* 0x0000000813157824 */ /* 0x000fe200078e0202 */
[----:B------:R-:W-:-:S04]  /*ac00*/  SHF.L.U32 R58, R22, 0x1f, RZ ;  /* 0x0000001f163a7819 */ /* 0x000fc800000006ff */
[----:B------:R0:W0:Y:S01]  /*ac10*/  SYNCS.PHASECHK.TRANS64.TRYWAIT P1, [R21+URZ+0x28c30], R58 ;  /* 0x028c303a150075a7 */ /* 0x000022000802017f */
[----:B------:R-:W-:Y:S05]  /*ac20*/  @!P0 BRA `(.L_x_4775) ;  /* 0x0000000000048947 */ /* 0x000fea0003800000 */
[----:B------:R-:W-:Y:S01]  /*ac30*/  BPT.TRAP 0x1 ;  /* 0x000000040000795c */ /* 0x000fe20000300000 */
.L_x_4775:
[C---:B--23--:R-:W-:Y:S02]  /*ac40*/  VIADD R0, R2.reuse, 0x22400 ;  /* 0x0002240002007836 */ /* 0x04cfe40000000000 */
[----:B01----:R-:W-:-:S03]  /*ac50*/  VIADD R3, R2, 0x20400 ;  /* 0x0002040002037836 */ /* 0x003fc60000000000 */
[----:B------:R-:W-:Y:S02]  /*ac60*/  SHF.R.U32.HI R0, RZ, 0x4, R0 ;  /* 0x00000004ff007819 */ /* 0x000fe40000011600 */
[----:B------:R-:W-:Y:S02]  /*ac70*/  SHF.R.U32.HI R3, RZ, 0x4, R3 ;  /* 0x00000004ff037819 */ /* 0x000fe40000011603 */
[----:B------:R-:W-:Y:S02]  /*ac80*/  LOP3.LUT R0, R0, 0x3fff, RZ, 0xc0, !PT ;  /* 0x00003fff00007812 */ /* 0x000fe400078ec0ff */
[----:B------:R-:W-:Y:S02]  /*ac90*/  LOP3.LUT R3, R3, 0x3fff, RZ, 0xc0, !PT ;  /* 0x00003fff03037812 */ /* 0x000fe400078ec0ff */
[----:B------:R-:W-:Y:S01]  /*aca0*/  LOP3.LUT R13, R0, 0x10000, RZ, 0xfc, !PT ;  /* 0x00010000000d7812 */ /* 0x000fe200078efcff */
[----:B------:R-:W-:Y:S06]  /*acb0*/  @P1 BRA `(.L_x_4776) ;  /* 0x0000000000081947 */ /* 0x000fec0003800000 */
[----:B------:R-:W0:Y:S02]  /*acc0*/  SYNCS.PHASECHK.TRANS64.TRYWAIT P1, [R21+URZ+0x28c30], R58 ;  /* 0x028c303a150075a7 */ /* 0x000e24000802017f */
[----:B0-----:R-:W-:Y:S05]  /*acd0*/  @!P1 BRA `(.L_x_4777) ;  /* 0x00000148005c9947 */ /* 0x001fea0003800000 */
.L_x_4776:
[----:B------:R-:W-:Y:S01]  /*ace0*/  IMAD R14, R19, 0x200, R13 ;  /* 0x00000200130e7824 */ /* 0x000fe200078e020d */
[----:B------:R-:W-:Y:S01]  /*acf0*/  LOP3.LUT R4, R3, 0x10000, RZ, 0xfc, !PT ;  /* 0x0001000003047812 */ /* 0x000fe200078efcff */
[----:B------:R-:W-:Y:S01]  /*ad00*/  IMAD.MOV.U32 R5, RZ, RZ, 0x40000040 ;  /* 0x40000040ff057424 */ /* 0x000fe200078e00ff */
[----:B------:R-:W-:Y:S05]  /*ad10*/  WARPSYNC.ALL ;  /* 0x0000000000007948 */ /* 0x000fea0003800000 */
[----:B------:R-:W-:Y:S01]  /*ad20*/  IMAD.MOV.U32 R15, RZ, RZ, 0x40000040 ;  /* 0x40000040ff0f7424 */ /* 0x000fe200078e00ff */
[C---:B------:R-:W-:Y:S01]  /*ad30*/  R2UR UR4, R4.reuse ;  /* 0x00000000040472ca */ /* 0x040fe200000e0000 */
[----:B------:R-:W-:Y:S01]  /*ad40*/  WARPGROUP.ARRIVE ;  /* 0x00000000000079c5 */ /* 0x000fe20000000000 */
[----:B------:R-:W-:Y:S01]  /*ad50*/  R2UR UR5, R5 ;  /* 0x00000000050572ca */ /* 0x000fe200000e0000 */
[----:B----4-:R-:W-:Y:S01]  /*ad60*/  VIADD R10, R4, 0x2 ;  /* 0x00000002040a7836 */ /* 0x010fe20000000000 */
[C---:B------:R-:W-:Y:S01]  /*ad70*/  R2UR UR6, R14.reuse ;  /* 0x000000000e0672ca */ /* 0x040fe200000e0000 */
[----:B------:R-:W-:Y:S01]  /*ad80*/  VIADD R6, R14, 0x2 ;  /* 0x000000020e067836 */ /* 0x000fe20000000000 */
[----:B------:R-:W-:Y:S01]  /*ad90*/  R2UR UR7, R15 ;  /* 0x000000000f0772ca */ /* 0x000fe200000e0000 */
[----:B------:R-:W-:Y:S01]  /*ada0*/  IMAD.MOV.U32 R11, RZ, RZ, 0x40000040 ;  /* 0x40000040ff0b7424 */ /* 0x000fe200078e00ff */
[----:B------:R-:W-:Y:S01]  /*adb0*/  IADD3 R8, R4, 0x4, RZ ;  /* 0x0000000404087810 */ /* 0x000fe20007ffe0ff */
[----:B------:R-:W-:-:S02]  /*adc0*/  IMAD.MOV.U32 R7, RZ, RZ, 0x40000040 ;  /* 0x40000040ff077424 */ /* 0x000fc400078e00ff */
[----:B------:R-:W-:Y:S02]  /*add0*/  IMAD.MOV.U32 R9, RZ, RZ, 0x40000040 ;  /* 0x40000040ff097424 */ /* 0x000fe400078e00ff */
[----:B------:R-:W-:-:S06]  /*ade0*/  IMAD.MOV.U32 R15, RZ, RZ, 0x40000040 ;  /* 0x40000040ff0f7424 */ /* 0x000fcc00078e00ff */
        /* <DEDUP_REMOVED lines=30> */
.L_x_4778:
[----:B------:R-:W1:Y:S01]  /*afd0*/  LDC R0, c[0x0][0x448] ;  /* 0x00011200ff007b82 */ /* 0x000e620000000800 */
[----:B------:R-:W-:Y:S01]  /*afe0*/  IMAD.IADD R20, R210, 0x1, R199 ;  /* 0x00000001d2147824 */ /* 0x000fe200078e02c7 */
[----:B------:R-:W-:Y:S01]  /*aff0*/  ULDC UR4, c[0x0][0x9d8] ;  /* 0x0002760000047ab9 */ /* 0x000fe20000000800 */
[----:B------:R-:W-:Y:S01]  /*b000*/  LOP3.LUT R18, R18, 0xfffffffd, RZ, 0xc0, !PT ;  /* 0xfffffffd12127812 */ /* 0x000fe200078ec0ff */
        /* <DEDUP_REMOVED lines=20> */
[----:B-1----:R-:W-:Y:S01]  /*b150*/  ISETP.NE.AND P1, PT, R0, 0x1, PT ;  /* 0x000000010000780c */ /* 0x002fe20003f25270 */
[----:B------:R-:W-:Y:S01]  /*b160*/  FMUL.FTZ R71, R37, UR4 ;  /* 0x0000000425477c20 */ /* 0x000fe20008410000 */
[----:B------:R-:W1:Y:S01]  /*b170*/  MUFU.TANH R30, R30 ;  /* 0x0000001e001e7308 */ /* 0x000e620000002400 */
[----:B------:R-:W-:Y:S01]  /*b180*/  FMUL.FTZ R73, R40, UR4 ;  /* 0x0000000428497c20 */ /* 0x000fe20008410000 */
[----:B------:R-:W-:Y:S01]  /*b190*/  FMUL.FTZ R75, R41, UR4 ;  /* 0x00000004294b7c20 */ /* 0x000fe20008410000 */
[----:B------:R-:W-:Y:S01]  /*b1a0*/  FMUL.FTZ R77, R44, UR4 ;  /* 0x000000042c4d7c20 */ /* 0x000fe20008410000 */
[----:B------:R-:W-:Y:S01]  /*b1b0*/  FMUL.FTZ R48, R48, UR4 ;  /* 0x0000000430307c20 */ /* 0x000fe20008410000 */
[----:B------:R-:W-:-:S03]  /*b1c0*/  FMUL.FTZ R52, R52, UR4 ;  /* 0x0000000434347c20 */ /* 0x000fc60008410000 */
[----:B------:R-:W4:Y:S03]  /*b1d0*/  MUFU.TANH R31, R31 ;  /* 0x0000001f001f7308 */ /* 0x000f260000002400 */
[----:B------:R-:W0:Y:S01]  /*b1e0*/  @P1 LDC R3, c[0x0][0x44c] ;  /* 0x00011300ff031b82 */ /* 0x000e220000000800 */
[----:B------:R-:W-:-:S04]  /*b1f0*/  @P1 LOP3.LUT R18, R18, 0x2, RZ, 0xfc, !PT ;  /* 0x0000000212121812 */ /* 0x000fc800078efcff */
[----:B------:R-:W4:Y:S03]  /*b200*/  MUFU.TANH R34, R34 ;  /* 0x0000002200227308 */ /* 0x000f260000002400 */
[----:B------:R-:W2:Y:S05]  /*b210*/  @P1 LDC R15, c[0x0][0x450] ;  /* 0x00011400ff0f1b82 */ /* 0x000eaa0000000800 */
[----:B------:R-:W4:Y:S08]  /*b220*/  MUFU.TANH R35, R35 ;  /* 0x0000002300237308 */ /* 0x000f300000002400 */
[----:B------:R-:W4:Y:S01]  /*b230*/  MUFU.TANH R38, R38 ;  /* 0x0000002600267308 */ /* 0x000f220000002400 */
[----:B0-----:R-:W-:-:S04]  /*b240*/  @P1 IMAD.HI.U32 R0, R20, R3, RZ ;  /* 0x0000000314001227 */ /* 0x001fc800078e00ff */
[----:B------:R-:W-:-:S03]  /*b250*/  IMAD.MOV.U32 R3, RZ, RZ, -0x40 ;  /* 0xffffffc0ff037424 */ /* 0x000fc600078e00ff */
[----:B------:R-:W0:Y:S01]  /*b260*/  MUFU.TANH R39, R39 ;  /* 0x0000002700277308 */ /* 0x000e220000002400 */
[----:B--2---:R-:W-:Y:S01]  /*b270*/  @P1 SHF.R.U32.HI R20, RZ, R15, R0 ;  /* 0x0000000fff141219 */ /* 0x004fe20000011600 */
[----:B------:R-:W-:Y:S02]  /*b280*/  IMAD R3, R208, R3, 0x40 ;  /* 0x00000040d0037424 */ /* 0x000fe400078e0203 */
[----:B------:R-:W-:Y:S02]  /*b290*/  FMUL.FTZ R15, R51, UR4 ;  /* 0x00000004330f7c20 */ /* 0x000fe40008410000 */
[----:B------:R-:W2:Y:S01]  /*b2a0*/  SHFL.IDX PT, R0, R20, 0x1, 0x1c1f ;  /* 0x003c1f0014007f89 */ /* 0x000ea200000e0000 */
[----:B------:R-:W-:Y:S01]  /*b2b0*/  IADD3 R67, R200, 0x1, R3 ;  /* 0x00000001c8437810 */ /* 0x000fe20007ffe003 */
[----:B------:R-:W0:Y:S01]  /*b2c0*/  MUFU.TANH R42, R42 ;  /* 0x0000002a002a7308 */ /* 0x000e220000002400 */
[----:B------:R-:W-:Y:S01]  /*b2d0*/  IADD3 R24, -R207, R3, R200 ;  /* 0x00000003cf187210 */ /* 0x000fe20007ffe1c8 */
[----:B------:R-:W0:Y:S01]  /*b2e0*/  SHFL.IDX PT, R20, R20, RZ, 0x1c1f ;  /* 0x001c1fff14147589 */ /* 0x000e2200000e0000 */
[----:B------:R-:W-:-:S05]  /*b2f0*/  IADD3 R67, -R198, R67, -R207 ;  /* 0x00000043c6437210 */ /* 0x000fca0007ffe9cf */
[----:B------:R-:W0:Y:S08]  /*b300*/  MUFU.TANH R25, R43 ;  /* 0x0000002b00197308 */ /* 0x000e300000002400 */
[----:B------:R-:W0:Y:S01]  /*b310*/  MUFU.TANH R46, R46 ;  /* 0x0000002e002e7308 */ /* 0x000e220000002400 */
[----:B--2---:R-:W-:-:S07]  /*b320*/  VIADDMNMX R3, R0, R67, R24, PT ;  /* 0x0000004300037246 */ /* 0x004fce0003800118 */
[----:B------:R-:W-:Y:S01]  /*b330*/  MUFU.TANH R50, R50 ;  /* 0x0000003200327308 */ /* 0x000fe20000002400 */
[C---:B------:R-:W-:Y:S02]  /*b340*/  ISETP.GT.AND P1, PT, R3.reuse, RZ, PT ;  /* 0x000000ff0300720c */ /* 0x040fe40003f24270 */
[C---:B------:R-:W-:Y:S02]  /*b350*/  ISETP.GT.AND P2, PT, R3.reuse, 0x1, PT ;  /* 0x000000010300780c */ /* 0x040fe40003f44270 */
[----:B------:R-:W-:Y:S02]  /*b360*/  ISETP.GT.AND P3, PT, R3, 0x8, PT ;  /* 0x000000080300780c */ /* 0x000fe40003f64270 */
[----:B------:R-:W-:Y:S01]  /*b370*/  FSEL R0, R26, -INF , P1 ;  /* 0xff8000001a007808 */ /* 0x000fe20000800000 */
[----:B------:R-:W-:Y:S01]  /*b380*/  MUFU.TANH R15, R15 ;  /* 0x0000000f000f7308 */ /* 0x000fe20000002400 */
[----:B---3--:R-:W-:Y:S02]  /*b390*/  FSEL R65, R27, -INF , P2 ;  /* 0xff8000001b417808 */ /* 0x008fe40001000000 */
[----:B------:R-:W-:-:S02]  /*b3a0*/  ISETP.GT.AND P1, PT, R3, 0x9, PT ;  /* 0x000000090300780c */ /* 0x000fc40003f24270 */
[----:B-1----:R-:W-:Y:S02]  /*b3b0*/  FSEL R63, R30, -INF , P3 ;  /* 0xff8000001e3f7808 */ /* 0x002fe40001800000 */
[----:B------:R-:W-:Y:S01]  /*b3c0*/  FMNMX.FTZ R26, R0, R65, !PT ;  /* 0x00000041001a7209 */ /* 0x000fe20007810000 */
[----:B------:R0:W1:Y:S01]  /*b3d0*/  MUFU.TANH R27, R47 ;  /* 0x0000002f001b7308 */ /* 0x0000620000002400 */
[----:B------:R-:W-:Y:S02]  /*b3e0*/  ISETP.GT.AND P2, PT, R3, 0x10, PT ;  /* 0x000000100300780c */ /* 0x000fe40003f44270 */
[----:B----4-:R-:W-:Y:S02]  /*b3f0*/  FSEL R59, R31, -INF , P1 ;  /* 0xff8000001f3b7808 */ /* 0x010fe40000800000 */
[----:B------:R-:W-:Y:S02]  /*b400*/  FMNMX.FTZ R26, R63, R26, !PT ;  /* 0x0000001a3f1a7209 */ /* 0x000fe40007810000 */
[----:B------:R-:W-:Y:S01]  /*b410*/  ISETP.GT.AND P1, PT, R3, 0x11, PT ;  /* 0x000000110300780c */ /* 0x000fe20003f24270 */
[----:B------:R-:W2:Y:S01]  /*b420*/  MUFU.TANH R54, R54 ;  /* 0x0000003600367308 */ /* 0x000ea20000002400 */
[----:B------:R-:W-:Y:S01]  /*b430*/  FSEL R61, R34, -INF , P2 ;  /* 0xff800000223d7808 */ /* 0x000fe20001000000 */
[----:B------:R-:W-:Y:S01]  /*b440*/  FMUL.FTZ R34, R53, UR4 ;  /* 0x0000000435227c20 */ /* 0x000fe20008410000 */
[----:B------:R-:W-:-:S02]  /*b450*/  FMNMX.FTZ R26, R59, R26, !PT ;  /* 0x0000001a3b1a7209 */ /* 0x000fc40007810000 */
[----:B------:R-:W-:Y:S02]  /*b460*/  ISETP.GT.AND P2, PT, R3, 0x18, PT ;  /* 0x000000180300780c */ /* 0x000fe40003f44270 */
[----:B------:R-:W-:Y:S01]  /*b470*/  FSEL R57, R35, -INF , P1 ;  /* 0xff80000023397808 */ /* 0x000fe20000800000 */
[----:B------:R-:W3:Y:S01]  /*b480*/  MUFU.TANH R55, R55 ;  /* 0x0000003700377308 */ /* 0x000ee20000002400 */
[----:B------:R-:W-:Y:S02]  /*b490*/  FMNMX.FTZ R26, R61, R26, !PT ;  /* 0x0000001a3d1a7209 */ /* 0x000fe40007810000 */
[----:B------:R-:W-:Y:S02]  /*b4a0*/  ISETP.GT.AND P1, PT, R3, 0x19, PT ;  /* 0x000000190300780c */ /* 0x000fe40003f24270 */
[----:B------:R-:W-:Y:S02]  /*b4b0*/  FSEL R51, R38, -INF , P2 ;  /* 0xff80000026337808 */ /* 0x000fe40001000000 */
[----:B------:R-:W-:Y:S01]  /*b4c0*/  FMNMX.FTZ R26, R57, R26, !PT ;  /* 0x0000001a391a7209 */ /* 0x000fe20007810000 */
[----:B------:R-:W-:Y:S01]  /*b4d0*/  MUFU.TANH R12, R12 ;  /* 0x0000000c000c7308 */ /* 0x000fe20000002400 */
        /* <DEDUP_REMOVED lines=8> */
[----:B------:R-:W-:Y:S01]  /*b560*/  FSEL R35, R25, -INF , P1 ;  /* 0xff80000019237808 */ /* 0x000fe20000800000 */
[----:B------:R-:W-:Y:S01]  /*b570*/  MUFU.TANH R69, R69 ;  /* 0x0000004500457308 */ /* 0x000fe20000002400 */
[----:B------:R-:W-:Y:S02]  /*b580*/  FMNMX.FTZ R26, R43, R26, !PT ;  /* 0x0000001a2b1a7209 */ /* 0x000fe40007810000 */
[----:B------:R-:W-:Y:S02]  /*b590*/  ISETP.GT.AND P1, PT, R3, 0x29, PT ;  /* 0x000000290300780c */ /* 0x000fe40003f24270 */
[----:B------:R-:W-:Y:S02]  /*b5a0*/  FSEL R39, R46, -INF , P2 ;  /* 0xff8000002e277808 */ /* 0x000fe40001000000 */
[----:B------:R-:W-:Y:S01]  /*b5b0*/  FMNMX.FTZ R26, R35, R26, !PT ;  /* 0x0000001a231a7209 */ /* 0x000fe20007810000 */
[----:B------:R-:W-:Y:S01]  /*b5c0*/  MUFU.TANH R71, R71 ;  /* 0x0000004700477308 */ /* 0x000fe20000002400 */
[----:B------:R-:W-:-:S02]  /*b5d0*/  ISETP.GT.AND P2, PT, R3, 0x30, PT ;  /* 0x000000300300780c */ /* 0x000fc40003f44270 */
[----:B-1----:R-:W-:Y:S02]  /*b5e0*/  FSEL R31, R27, -INF , P1 ;  /* 0xff8000001b1f7808 */ /* 0x002fe40000800000 */
[----:B------:R-:W-:Y:S01]  /*b5f0*/  FMNMX.FTZ R30, R39, R26, !PT ;  /* 0x0000001a271e7209 */ /* 0x000fe20007810000 */
[----:B------:R-:W-:Y:S01]  /*b600*/  FMUL.FTZ R26, R28, UR4 ;  /* 0x000000041c1a7c20 */ /* 0x000fe20008410000 */
[----:B------:R-:W-:Y:S01]  /*b610*/  ISETP.GT.AND P1, PT, R3, 0x31, PT ;  /* 0x000000310300780c */ /* 0x000fe20003f24270 */
[----:B------:R-:W-:Y:S01]  /*b620*/  FMUL.FTZ R28, R29, UR4 ;  /* 0x000000041d1c7c20 */ /* 0x000fe20008410000 */
[----:B------:R-:W-:Y:S01]  /*b630*/  FSEL R27, R50, -INF , P2 ;  /* 0xff800000321b7808 */ /* 0x000fe20001000000 */
[----:B------:R-:W-:Y:S01]  /*b640*/  FMUL.FTZ R29, R33, UR4 ;  /* 0x00000004211d7c20 */ /* 0x000fe20008410000 */
[----:B------:R-:W-:Y:S01]  /*b650*/  FMNMX.FTZ R30, R31, R30, !PT ;  /* 0x0000001e1f1e7209 */ /* 0x000fe20007810000 */
[----:B------:R-:W-:Y:S01]  /*b660*/  MUFU.TANH R26, R26 ;  /* 0x0000001a001a7308 */ /* 0x000fe20000002400 */
[----:B------:R-:W-:-:S02]  /*b670*/  ISETP.GT.AND P2, PT, R3, 0x38, PT ;  /* 0x000000380300780c */ /* 0x000fc40003f44270 */
[----:B------:R-:W-:Y:S02]  /*b680*/  FSEL R15, R15, -INF , P1 ;  /* 0xff8000000f0f7808 */ /* 0x000fe40000800000 */
[----:B------:R-:W-:Y:S02]  /*b690*/  FMNMX.FTZ R30, R27, R30, !PT ;  /* 0x0000001e1b1e7209 */ /* 0x000fe40007810000 */
[----:B------:R-:W-:Y:S01]  /*b6a0*/  ISETP.GT.AND P1, PT, R3, 0x39, PT ;  /* 0x000000390300780c */ /* 0x000fe20003f24270 */
[----:B------:R-:W-:Y:S01]  /*b6b0*/  MUFU.TANH R28, R28 ;  /* 0x0000001c001c7308 */ /* 0x000fe20000002400 */
[----:B--2---:R-:W-:Y:S02]  /*b6c0*/  FSEL R25, R54, -INF , P2 ;  /* 0xff80000036197808 */ /* 0x004fe40001000000 */
[----:B------:R-:W-:Y:S02]  /*b6d0*/  FMNMX.FTZ R30, R15, R30, !PT ;  /* 0x0000001e0f1e7209 */ /* 0x000fe40007810000 */
[----:B---3--:R-:W-:Y:S01]  /*b6e0*/  FSEL R3, R55, -INF , P1 ;  /* 0xff80000037037808 */ /* 0x008fe20000800000 */
[----:B------:R-:W-:Y:S01]  /*b6f0*/  FMUL.FTZ R55, R32, UR4 ;  /* 0x0000000420377c20 */ /* 0x000fe20008410000 */
[----:B------:R-:W-:Y:S01]  /*b700*/  FMNMX.FTZ R30, R25, R30, !PT ;  /* 0x0000001e191e7209 */ /* 0x000fe20007810000 */
[----:B------:R-:W-:Y:S01]  /*b710*/  MUFU.TANH R29, R29 ;  /* 0x0000001d001d7308 */ /* 0x000fe20000002400 */
[----:B------:R-:W-:-:S02]  /*b720*/  VIADDMNMX R24, R20, R67, R24, PT ;  /* 0x0000004314187246 */ /* 0x000fc40003800118 */
[----:B------:R-:W-:Y:S02]  /*b730*/  FMNMX.FTZ R30, R3, R30, !PT ;  /* 0x0000001e031e7209 */ /* 0x000fe40007810000 */
[C---:B------:R-:W-:Y:S02]  /*b740*/  ISETP.GT.AND P1, PT, R24.reuse, RZ, PT ;  /* 0x000000ff1800720c */ /* 0x040fe40003f24270 */
[C---:B------:R-:W-:Y:S01]  /*b750*/  ISETP.GT.AND P2, PT, R24.reuse, 0x1, PT ;  /* 0x000000011800780c */ /* 0x040fe20003f44270 */
[----:B------:R-:W1:Y:S01]  /*b760*/  SHFL.BFLY PT, R33, R30, 0x2, 0x1f ;  /* 0x0c401f001e217f89 */ /* 0x000e6200000e0000 */
[----:B------:R-:W2:Y:S01]  /*b770*/  MUFU.TANH R55, R55 ;  /* 0x0000003700377308 */ /* 0x000ea20000002400 */
[----:B------:R-:W-:Y:S02]  /*b780*/  ISETP.GT.AND P3, PT, R24, 0x8, PT ;  /* 0x000000081800780c */ /* 0x000fe40003f64270 */
[----:B0-----:R-:W-:Y:S02]  /*b790*/  FSEL R32, R14, -INF , P2 ;  /* 0xff8000000e207808 */ /* 0x001fe40001000000 */
[----:B------:R-:W-:-:S03]  /*b7a0*/  ISETP.GT.AND P2, PT, R24, 0x10, PT ;  /* 0x000000101800780c */ /* 0x000fc60003f44270 */
[----:B------:R-:W0:Y:S08]  /*b7b0*/  MUFU.TANH R73, R73 ;  /* 0x0000004900497308 */ /* 0x000e300000002400 */
[----:B------:R-:W3:Y:S01]  /*b7c0*/  MUFU.TANH R75, R75 ;  /* 0x0000004b004b7308 */ /* 0x000ee20000002400 */
[----:B--2---:R-:W-:Y:S02]  /*b7d0*/  FSEL R55, R55, -INF , P2 ;  /* 0xff80000037377808 */ /* 0x004fe40001000000 */
[----:B------:R-:W-:-:S02]  /*b7e0*/  ISETP.GT.AND P2, PT, R24, 0x18, PT ;  /* 0x000000181800780c */ /* 0x000fc40003f44270 */
[----:B-1----:R-:W-:Y:S01]  /*b7f0*/  FMNMX.FTZ R36, R30, R33, !PT ;  /* 0x000000211e247209 */ /* 0x002fe20007810000 */
[----:B------:R-:W-:Y:S01]  /*b800*/  FMUL.FTZ R30, R45, UR4 ;  /* 0x000000042d1e7c20 */ /* 0x000fe20008410000 */
[----:B------:R-:W-:Y:S01]  /*b810*/  FSEL R45, R12, -INF , P1 ;  /* 0xff8000000c2d7808 */ /* 0x000fe20000800000 */
[----:B------:R-:W-:Y:S01]  /*b820*/  FMUL.FTZ R33, R49, UR4 ;  /* 0x0000000431217c20 */ /* 0x000fe20008410000 */
[----:B------:R-:W-:Y:S01]  /*b830*/  ISETP.GT.AND P1, PT, R24, 0x9, PT ;  /* 0x000000091800780c */ /* 0x000fe20003f24270 */
[----:B------:R-:W1:Y:S01]  /*b840*/  SHFL.BFLY PT, R37, R36, 0x1, 0x1f ;  /* 0x0c201f0024257f89 */ /* 0x000e6200000e0000 */
[----:B------:R-:W-:Y:S01]  /*b850*/  FSEL R49, R26, -INF , P3 ;  /* 0xff8000001a317808 */ /* 0x000fe20001800000 */
[----:B------:R-:W2:Y:S01]  /*b860*/  MUFU.TANH R77, R77 ;  /* 0x0000004d004d7308 */ /* 0x000ea20000002400 */
[----:B------:R-:W-:Y:S01]  /*b870*/  FMNMX.FTZ R12, R45, R32, !PT ;  /* 0x000000202d0c7209 */ /* 0x000fe20007810000 */
[----:B------:R-:W-:Y:S01]  /*b880*/  ULDC UR4, c[0x0][0x988] ;  /* 0x0002620000047ab9 */ /* 0x000fe20000000800 */
[----:B------:R-:W-:Y:S01]  /*b890*/  FSEL R53, R28, -INF , P1 ;  /* 0xff8000001c357808 */ /* 0x000fe20000800000 */
[----:B------:R-:W-:Y:S01]  /*b8a0*/  IMAD.U32 R14, RZ, RZ, UR4 ;  /* 0x00000004ff0e7e24 */ /* 0x000fe2000f8e00ff */
[----:B------:R-:W-:-:S02]  /*b8b0*/  FMNMX.FTZ R12, R49, R12, !PT ;  /* 0x0000000c310c7209 */ /* 0x000fc40007810000 */
[C---:B------:R-:W-:Y:S01]  /*b8c0*/  ISETP.GT.AND P1, PT, R24.reuse, 0x11, PT ;  /* 0x000000111800780c */ /* 0x040fe20003f24270 */
[----:B------:R-:W4:Y:S01]  /*b8d0*/  MUFU.TANH R30, R30 ;  /* 0x0000001e001e7308 */ /* 0x000f220000002400 */
[----:B------:R-:W-:Y:S02]  /*b8e0*/  FMNMX.FTZ R12, R53, R12, !PT ;  /* 0x0000000c350c7209 */ /* 0x000fe40007810000 */
[----:B------:R-:W-:Y:S02]  /*b8f0*/  FSEL R67, R29, -INF , P1 ;  /* 0xff8000001d437808 */ /* 0x000fe40000800000 */
[----:B------:R-:W-:Y:S02]  /*b900*/  FMNMX.FTZ R12, R55, R12, !PT ;  /* 0x0000000c370c7209 */ /* 0x000fe40007810000 */
[----:B------:R-:W-:Y:S01]  /*b910*/  ISETP.GT.AND P1, PT, R24, 0x19, PT ;  /* 0x000000191800780c */ /* 0x000fe20003f24270 */
[----:B------:R-:W4:Y:S01]  /*b920*/  MUFU.TANH R48, R48 ;  /* 0x0000003000307308 */ /* 0x000f220000002400 */
[----:B------:R-:W-:-:S02]  /*b930*/  FSEL R69, R69, -INF , P2 ;  /* 0xff80000045457808 */ /* 0x000fc40001000000 */
[----:B------:R-:W-:Y:S02]  /*b940*/  FMNMX.FTZ R12, R67, R12, !PT ;  /* 0x0000000c430c7209 */ /* 0x000fe40007810000 */
[C---:B------:R-:W-:Y:S02]  /*b950*/  ISETP.GT.AND P2, PT, R24.reuse, 0x20, PT ;  /* 0x000000201800780c */ /* 0x040fe40003f44270 */
[----:B------:R-:W-:Y:S01]  /*b960*/  FSEL R71, R71, -INF , P1 ;  /* 0xff80000047477808 */ /* 0x000fe20000800000 */
[----:B------:R4:W4:Y:S01]  /*b970*/  MUFU.TANH R26, R33 ;  /* 0x00000021001a7308 */ /* 0x0009220000002400 */
[----:B------:R-:W-:Y:S02]  /*b980*/  FMNMX.FTZ R12, R69, R12, !PT ;  /* 0x0000000c450c7209 */ /* 0x000fe40007810000 */
[----:B------:R-:W-:Y:S02]  /*b990*/  ISETP.GT.AND P1, PT, R24, 0x21, PT ;  /* 0x000000211800780c */ /* 0x000fe40003f24270 */
[----:B0-----:R-:W-:-:S02]  /*b9a0*/  FSEL R73, R73, -INF , P2 ;  /* 0xff80000049497808 */ /* 0x001fc40001000000 */
[----:B------:R-:W-:Y:S01]  /*b9b0*/  FMNMX.FTZ R12, R71, R12, !PT ;  /* 0x0000000c470c7209 */ /* 0x000fe20007810000 */
[----:B------:R-:W-:Y:S01]  /*b9c0*/  MUFU.TANH R34, R34 ;  /* 0x0000002200227308 */ /* 0x000fe20000002400 */
[----:B------:R-:W-:Y:S02]  /*b9d0*/  ISETP.GT.AND P2, PT, R24, 0x28, PT ;  /* 0x000000281800780c */ /* 0x000fe40003f44270 */
[----:B---3--:R-:W-:Y:S02]  /*b9e0*/  FSEL R75, R75, -INF , P1 ;  /* 0xff8000004b4b7808 */ /* 0x008fe40000800000 */
[----:B------:R-:W-:Y:S02]  /*b9f0*/  FMNMX.FTZ R12, R73, R12, !PT ;  /* 0x0000000c490c7209 */ /* 0x000fe40007810000 */
[----:B-1----:R-:W-:Y:S02]  /*ba00*/  FMNMX.FTZ R20, R36, R37, !PT ;  /* 0x0000002524147209 */ /* 0x002fe40007810000 */
[----:B------:R-:W0:Y:S01]  /*ba10*/  MUFU.TANH R37, R52 ;  /* 0x0000003400257308 */ /* 0x000e220000002400 */
[----:B------:R-:W-:-:S02]  /*ba20*/  ISETP.GT.AND P3, PT, R24, 0x29, PT ;  /* 0x000000291800780c */ /* 0x000fc40003f64270 */
[----:B--2---:R-:W-:Y:S01]  /*ba30*/  FSEL R77, R77, -INF , P2 ;  /* 0xff8000004d4d7808 */ /* 0x004fe20001000000 */
[----:B------:R-:W-:Y:S01]  /*ba40*/  FMUL.FTZ R38, R20, R14 ;  /* 0x0000000e14267220 */ /* 0x000fe20000410000 */
[----:B------:R-:W-:Y:S02]  /*ba50*/  FMNMX.FTZ R12, R75, R12, !PT ;  /* 0x0000000c4b0c7209 */ /* 0x000fe40007810000 */
[----:B------:R-:W-:Y:S02]  /*ba60*/  ISETP.GT.AND P1, PT, R24, 0x30, PT ;  /* 0x000000301800780c */ /* 0x000fe40003f24270 */
[----:B----4-:R-:W-:Y:S02]  /*ba70*/  FSEL R79, R30, -INF , P3 ;  /* 0xff8000001e4f7808 */ /* 0x010fe40001800000 */
[----:B------:R-:W-:Y:S02]  /*ba80*/  FMNMX.FTZ R12, R77, R12, !PT ;  /* 0x0000000c4d0c7209 */ /* 0x000fe40007810000 */
[----:B------:R-:W-:-:S02]  /*ba90*/  ISETP.GT.AND P2, PT, R24, 0x31, PT ;  /* 0x000000311800780c */ /* 0x000fc40003f44270 */
[----:B------:R-:W-:Y:S02]  /*baa0*/  FSEL R33, R48, -INF , P1 ;  /* 0xff80000030217808 */ /* 0x000fe40000800000 */
[----:B------:R-:W-:Y:S02]  /*bab0*/  FMNMX.FTZ R12, R79, R12, !PT ;  /* 0x0000000c4f0c7209 */ /* 0x000fe40007810000 */
[----:B------:R-:W-:Y:S02]  /*bac0*/  ISETP.GT.AND P1, PT, R24, 0x38, PT ;  /* 0x000000381800780c */ /* 0x000fe40003f24270 */
[----:B------:R-:W-:Y:S02]  /*bad0*/  FSEL R29, R26, -INF , P2 ;  /* 0xff8000001a1d7808 */ /* 0x000fe40001000000 */
[----:B------:R-:W-:Y:S02]  /*bae0*/  FMNMX.FTZ R12, R33, R12, !PT ;  /* 0x0000000c210c7209 */ /* 0x000fe40007810000 */
[----:B------:R-:W-:-:S02]  /*baf0*/  ISETP.GT.AND P2, PT, R24, 0x39, PT ;  /* 0x000000391800780c */ /* 0x000fc40003f44270 */
[----:B0-----:R-:W-:Y:S02]  /*bb00*/  FSEL R37, R37, -INF , P1 ;  /* 0xff80000025257808 */ /* 0x001fe40000800000 */
[----:B------:R-:W-:Y:S02]  /*bb10*/  FMNMX.FTZ R12, R29, R12, !PT ;  /* 0x0000000c1d0c7209 */ /* 0x000fe40007810000 */
[----:B------:R-:W-:Y:S02]  /*bb20*/  FSETP.NEU.FTZ.AND P4, PT, R20, -INF , PT ;  /* 0xff8000001400780b */ /* 0x000fe40003f9d000 */
[----:B------:R-:W-:Y:S02]  /*bb30*/  FSEL R41, R34, -INF , P2 ;  /* 0xff80000022297808 */ /* 0x000fe40001000000 */
[----:B------:R-:W-:Y:S02]  /*bb40*/  FMNMX.FTZ R12, R37, R12, !PT ;  /* 0x0000000c250c7209 */ /* 0x000fe40007810000 */
[----:B------:R-:W-:-:S02]  /*bb50*/  FSEL R38, R38, RZ, P4 ;  /* 0x000000ff26267208 */ /* 0x000fc40002000000 */
[----:B------:R-:W-:-:S03]  /*bb60*/  FMNMX.FTZ R12, R41, R12, !PT ;  /* 0x0000000c290c7209 */ /* 0x000fc60007810000 */
[-CC-:B------:R-:W-:Y:S01]  /*bb70*/  FFMA.FTZ R28, R59, R14.reuse, -R38.reuse ;  /* 0x0000000e3b1c7223 */ /* 0x180fe20000010826 */
        /* <DEDUP_REMOVED lines=14> */
[----:B------:R-:W-:-:S05]  /*bc60*/  VIADD R47, R21, 0x28c40 ;  /* 0x00028c40152f7836 */ /* 0x000fca0000000000 */
[----:B------:R-:W-:Y:S02]  /*bc70*/  PRMT R47, R190, 0x654, R47 ;  /* 0x00000654be2f7816 */ /* 0x000fe4000000002f */
[----:B------:R-:W1:Y:S02]  /*bc80*/  MUFU.EX2 R26, R26 ;  /* 0x0000001a001a7308 */ /* 0x000e640000000800 */
[----:B------:R2:W-:Y:S01]  /*bc90*/  SYNCS.ARRIVE.TRANS64.RED.A1T0 RZ, [R47+URZ], RZ ;  /* 0x000000ff2fff79a7 */ /* 0x0005e2000810043f */
[----:B0-----:R-:W-:Y:S01]  /*bca0*/  FMNMX.FTZ R59, R12, R59, !PT ;  /* 0x0000003b0c3b7209 */ /* 0x001fe20007810000 */
[-CC-:B------:R-:W-:Y:S01]  /*bcb0*/  FFMA.FTZ R12, R27, R14.reuse, -R38.reuse ;  /* 0x0000000e1b0c7223 */ /* 0x180fe20000010826 */
[----:B------:R-:W-:-:S03]  /*bcc0*/  FFMA.FTZ R27, R15, R14, -R38 ;  /* 0x0000000e0f1b7223 */ /* 0x000fc60000010826 */
[----:B------:R-:W0:Y:S01]  /*bcd0*/  MUFU.EX2 R167, R167 ;  /* 0x000000a700a77308 */ /* 0x000e220000000800 */
[----:B------:R-:W3:Y:S07]  /*bce0*/  SHFL.BFLY PT, R24, R59, 0x1, 0x1f ;  /* 0x0c201f003b187f89 */ /* 0x000eee00000e0000 */
[----:B------:R-:W4:Y:S01]  /*bcf0*/  MUFU.EX2 R28, R28 ;  /* 0x0000001c001c7308 */ /* 0x000f220000000800 */
[----:B-1----:R-:W-:Y:S01]  /*bd00*/  FADD.FTZ R40, R165, R26 ;  /* 0x0000001aa5287221 */ /* 0x002fe20000010000 */
[----:B------:R-:W-:-:S06]  /*bd10*/  F2FP.F16.F32.PACK_AB R165, R26, R165 ;  /* 0x000000a51aa5723e */ /* 0x000fcc00000000ff */
[----:B------:R-:W-:Y:S01]  /*bd20*/  MUFU.EX2 R161, R161 ;  /* 0x000000a100a17308 */ /* 0x000fe20000000800 */
[----:B0-----:R-:W-:-:S07]  /*bd30*/  FADD.FTZ R51, R167, R40 ;  /* 0x00000028a7337221 */ /* 0x001fce0000010000 */
[----:B------:R-:W-:Y:S01]  /*bd40*/  MUFU.EX2 R30, R30 ;  /* 0x0000001e001e7308 */ /* 0x000fe20000000800 */
[----:B---3--:R-:W-:Y:S01]  /*bd50*/  FMNMX.FTZ R15, R59, R24, !PT ;  /* 0x000000183b0f7209 */ /* 0x008fe20007810000 */
[-C--:B------:R-:W-:Y:S01]  /*bd60*/  FFMA.FTZ R24, R25, R14.reuse, -R38 ;  /* 0x0000000e19187223 */ /* 0x080fe20000010826 */
[C---:B----4-:R-:W-:Y:S01]  /*bd70*/  FADD.FTZ R44, R28.reuse, R51 ;  /* 0x000000331c2c7221 */ /* 0x050fe20000010000 */
[----:B------:R-:W-:Y:S02]  /*bd80*/  F2FP.F16.F32.PACK_AB R167, R28, R167 ;  /* 0x000000a71ca7723e */ /* 0x000fe400000000ff */
[C---:B------:R-:W-:Y:S01]  /*bd90*/  FMUL.FTZ R25, R15.reuse, R14 ;  /* 0x0000000e0f197220 */ /* 0x040fe20000410000 */
[----:B------:R-:W-:Y:S01]  /*bda0*/  FSETP.NEU.FTZ.AND P1, PT, R15, -INF , PT ;  /* 0xff8000000f00780b */ /* 0x000fe20003f3d000 */
[----:B------:R-:W-:Y:S03]  /*bdb0*/  MUFU.EX2 R163, R163 ;  /* 0x000000a300a37308 */ /* 0x000fe60000000800 */
        /* <DEDUP_REMOVED lines=18> */
[----:B------:R-:W-:-:S05]  /*bee0*/  FFMA.FTZ R38, R41, R14, -R38 ;  /* 0x0000000e29267223 */ /* 0x000fca0000010826 */
[----:B------:R-:W1:Y:S08]  /*bef0*/  MUFU.EX2 R166, R166 ;  /* 0x000000a600a67308 */ /* 0x000e700000000800 */
[----:B------:R-:W3:Y:S01]  /*bf00*/  MUFU.EX2 R31, R31 ;  /* 0x0000001f001f7308 */ /* 0x000ee20000000800 */
[----:B0-----:R-:W-:Y:S01]  /*bf10*/  FADD.FTZ R49, R164, R25 ;  /* 0x00000019a4317221 */ /* 0x001fe20000010000 */
[----:B------:R-:W-:-:S06]  /*bf20*/  F2FP.F16.F32.PACK_AB R164, R25, R164 ;  /* 0x000000a419a4723e */ /* 0x000fcc00000000ff */
[----:B------:R-:W0:Y:S01]  /*bf30*/  MUFU.EX2 R160, R160 ;  /* 0x000000a000a07308 */ /* 0x000e220000000800 */
[----:B-1----:R-:W-:Y:S01]  /*bf40*/  FADD.FTZ R42, R166, R49 ;  /* 0x00000031a62a7221 */ /* 0x002fe20000010000 */
[----:B------:R-:W-:Y:S01]  /*bf50*/  FADD.FTZ R49, R161, R44 ;  /* 0x0000002ca1317221 */ /* 0x000fe20000010000 */
[----:B------:R-:W-:-:S03]  /*bf60*/  F2FP.F16.F32.PACK_AB R161, R30, R161 ;  /* 0x000000a11ea1723e */ /* 0x000fc600000000ff */
[----:B------:R-:W-:Y:S02]  /*bf70*/  FADD.FTZ R44, R30, R49 ;  /* 0x000000311e2c7221 */ /* 0x000fe40000010000 */
[----:B------:R-:W1:Y:S01]  /*bf80*/  MUFU.EX2 R35, R35 ;  /* 0x0000002300237308 */ /* 0x000e620000000800 */
[----:B---3--:R-:W-:Y:S01]  /*bf90*/  FADD.FTZ R29, R31, R42 ;  /* 0x0000002a1f1d7221 */ /* 0x008fe20000010000 */
[----:B------:R-:W-:Y:S01]  /*bfa0*/  FADD.FTZ R41, R163, R44 ;  /* 0x0000002ca3297221 */ /* 0x000fe20000010000 */
[----:B------:R-:W-:Y:S01]  /*bfb0*/  F2FP.F16.F32.PACK_AB R166, R31, R166 ;  /* 0x000000a61fa6723e */ /* 0x000fe200000000ff */
[----:B------:R-:W-:Y:S01]  /*bfc0*/  BAR.SYNC.DEFER_BLOCKING 0xf, 0x100 ;  /* 0x03c4000000007b1d */ /* 0x000fe20000010000 */
[----:B0-----:R-:W-:-:S05]  /*bfd0*/  FADD.FTZ R42, R160, R29 ;  /* 0x0000001da02a7221 */ /* 0x001fca0000010000 */
[----:B------:R-:W0:Y:S01]  /*bfe0*/  MUFU.EX2 R162, R162 ;  /* 0x000000a200a27308 */ /* 0x000e220000000800 */
[----:B-1----:R-:W-:-:S07]  /*bff0*/  FADD.FTZ R29, R35, R42 ;  /* 0x0000002a231d7221 */ /* 0x002fce0000010000 */
[----:B------:R-:W1:Y:S01]  /*c000*/  MUFU.EX2 R34, R34 ;  /* 0x0000002200227308 */ /* 0x000e620000000800 */
[----:B------:R-:W-:-:S07]  /*c010*/  F2FP.F16.F32.PACK_AB R160, R35, R160 ;  /* 0x000000a023a0723e */ /* 0x000fce00000000ff */
[----:B------:R-:W3:Y:S01]  /*c020*/  MUFU.EX2 R39, R39 ;  /* 0x0000002700277308 */ /* 0x000ee20000000800 */
[----:B0-----:R-:W-:Y:S01]  /*c030*/  FADD.FTZ R28, R162, R29 ;  /* 0x0000001da21c7221 */ /* 0x001fe20000010000 */
[----:B------:R0:W-:Y:S06]  /*c040*/  STSM.16.M88.4 [R201+0x26800], R164 ;  /* 0x026800a4c9007844 */ /* 0x0001ec0000000200 */
[----:B------:R-:W2:Y:S01]  /*c050*/  MUFU.EX2 R157, R157 ;  /* 0x0000009d009d7308 */ /* 0x000ea20000000800 */
[C---:B-1----:R-:W-:Y:S01]  /*c060*/  FADD.FTZ R42, R34.reuse, R41 ;  /* 0x00000029222a7221 */ /* 0x042fe20000010000 */
[----:B------:R-:W-:-:S06]  /*c070*/  F2FP.F16.F32.PACK_AB R163, R34, R163 ;  /* 0x000000a322a3723e */ /* 0x000fcc00000000ff */
[----:B------:R-:W1:Y:S01]  /*c080*/  MUFU.EX2 R156, R156 ;  /* 0x0000009c009c7308 */ /* 0x000e620000000800 */
[C---:B---3--:R-:W-:Y:S01]  /*c090*/  FADD.FTZ R41, R39.reuse, R28 ;  /* 0x0000001c27297221 */ /* 0x048fe20000010000 */
[----:B------:R-:W-:-:S05]  /*c0a0*/  F2FP.F16.F32.PACK_AB R162, R39, R162 ;  /* 0x000000a227a2723e */ /* 0x000fca00000000ff */
[----:B------:R0:W-:Y:S01]  /*c0b0*/  STSM.16.M88.4 [R202], R160 ;  /* 0x000000a0ca007844 */ /* 0x0001e20000000200 */
[----:B------:R-:W3:Y:S01]  /*c0c0*/  MUFU.EX2 R36, R36 ;  /* 0x0000002400247308 */ /* 0x000ee20000000800 */
[----:B--2---:R-:W-:-:S07]  /*c0d0*/  FADD.FTZ R47, R157, R42 ;  /* 0x0000002a9d2f7221 */ /* 0x004fce0000010000 */
[----:B------:R-:W2:Y:S01]  /*c0e0*/  MUFU.EX2 R43, R43 ;  /* 0x0000002b002b7308 */ /* 0x000ea20000000800 */
[----:B-1----:R-:W-:-:S07]  /*c0f0*/  FADD.FTZ R28, R156, R41 ;  /* 0x000000299c1c7221 */ /* 0x002fce0000010000 */
[----:B------:R-:W1:Y:S01]  /*c100*/  MUFU.EX2 R159, R159 ;  /* 0x0000009f009f7308 */ /* 0x000e620000000800 */
[C---:B---3--:R-:W-:Y:S01]  /*c110*/  FADD.FTZ R30, R36.reuse, R47 ;  /* 0x0000002f241e7221 */ /* 0x048fe20000010000 */
[----:B------:R-:W-:-:S06]  /*c120*/  F2FP.F16.F32.PACK_AB R157, R36, R157 ;  /* 0x0000009d249d723e */ /* 0x000fcc00000000ff */
[----:B------:R-:W3:Y:S01]  /*c130*/  MUFU.EX2 R45, R45 ;  /* 0x0000002d002d7308 */ /* 0x000ee20000000800 */
[C---:B--2---:R-:W-:Y:S01]  /*c140*/  FADD.FTZ R28, R43.reuse, R28 ;  /* 0x0000001c2b1c7221 */ /* 0x044fe20000010000 */
[----:B------:R-:W-:-:S06]  /*c150*/  F2FP.F16.F32.PACK_AB R156, R43, R156 ;  /* 0x0000009c2b9c723e */ /* 0x000fcc00000000ff */
[----:B------:R-:W2:Y:S01]  /*c160*/  MUFU.EX2 R32, R32 ;  /* 0x0000002000207308 */ /* 0x000ea20000000800 */
[----:B-1----:R-:W-:-:S07]  /*c170*/  FADD.FTZ R31, R159, R30 ;  /* 0x0000001e9f1f7221 */ /* 0x002fce0000010000 */
[----:B------:R-:W1:Y:S01]  /*c180*/  MUFU.EX2 R0, R0 ;  /* 0x0000000000007308 */ /* 0x000e620000000800 */
[----:B---3--:R-:W-:-:S07]  /*c190*/  FADD.FTZ R25, R45, R28 ;  /* 0x0000001c2d197221 */ /* 0x008fce0000010000 */
[----:B------:R-:W-:Y:S01]  /*c1a0*/  MUFU.EX2 R12, R12 ;  /* 0x0000000c000c7308 */ /* 0x000fe20000000800 */
[C---:B--2---:R-:W-:Y:S01]  /*c1b0*/  F2FP.F16.F32.PACK_AB R158, R32.reuse, R45 ;  /* 0x0000002d209e723e */ /* 0x044fe200000000ff */
[----:B------:R-:W-:-:S06]  /*c1c0*/  FADD.FTZ R32, R32, R25 ;  /* 0x0000001920207221 */ /* 0x000fcc0000010000 */
[----:B------:R-:W2:Y:S01]  /*c1d0*/  MUFU.EX2 R27, R27 ;  /* 0x0000001b001b7308 */ /* 0x000ea20000000800 */
[C---:B-1----:R-:W-:Y:S01]  /*c1e0*/  FADD.FTZ R31, R0.reuse, R31 ;  /* 0x0000001f001f7221 */ /* 0x042fe20000010000 */
[----:B------:R-:W-:-:S05]  /*c1f0*/  F2FP.F16.F32.PACK_AB R159, R0, R159 ;  /* 0x0000009f009f723e */ /* 0x000fca00000000ff */
[----:B------:R0:W-:Y:S01]  /*c200*/  STSM.16.M88.4 [R204], R156 ;  /* 0x0000009ccc007844 */ /* 0x0001e20000000200 */
[----:B------:R-:W-:Y:S08]  /*c210*/  MUFU.EX2 R33, R33 ;  /* 0x0000002100217308 */ /* 0x000ff00000000800 */
[----:B------:R-:W1:Y:S01]  /*c220*/  MUFU.EX2 R40, R40 ;  /* 0x0000002800287308 */ /* 0x000e620000000800 */
[----:B--2---:R-:W-:Y:S01]  /*c230*/  F2FP.F16.F32.PACK_AB R153, R27, R12 ;  /* 0x0000000c1b99723e */ /* 0x004fe200000000ff */
[----:B------:R-:W-:-:S04]  /*c240*/  FADD.FTZ R12, R12, R31 ;  /* 0x0000001f0c0c7221 */ /* 0x000fc80000010000 */
[----:B------:R-:W-:Y:S02]  /*c250*/  FADD.FTZ R27, R27, R12 ;  /* 0x0000000c1b1b7221 */ /* 0x000fe40000010000 */
[----:B------:R-:W-:Y:S08]  /*c260*/  MUFU.EX2 R24, R24 ;  /* 0x0000001800187308 */ /* 0x000ff00000000800 */
[----:B------:R-:W2:Y:S01]  /*c270*/  MUFU.EX2 R3, R3 ;  /* 0x0000000300037308 */ /* 0x000ea20000000800 */
[----:B-1---5:R-:W-:Y:S01]  /*c280*/  F2FP.F16.F32.PACK_AB R152, R40, R33 ;  /* 0x000000212898723e */ /* 0x022fe200000000ff */
[----:B------:R-:W-:-:S04]  /*c290*/  FADD.FTZ R33, R33, R32 ;  /* 0x0000002021217221 */ /* 0x000fc80000010000 */
[----:B------:R-:W-:Y:S02]  /*c2a0*/  FADD.FTZ R33, R40, R33 ;  /* 0x0000002128217221 */ /* 0x000fe40000010000 */
[----:B------:R-:W1:Y:S08]  /*c2b0*/  MUFU.EX2 R26, R37 ;  /* 0x00000025001a7308 */ /* 0x000e700000000800 */
[----:B------:R-:W3:Y:S01]  /*c2c0*/  MUFU.EX2 R29, R38 ;  /* 0x00000026001d7308 */ /* 0x000ee20000000800 */
[----:B--2---:R-:W-:Y:S01]  /*c2d0*/  F2FP.F16.F32.PACK_AB R155, R3, R24 ;  /* 0x00000018039b723e */ /* 0x004fe200000000ff */
        /* <DEDUP_REMOVED lines=8> */
.L_x_4779:
[----:B------:R1:W2:Y:S01]  /*c360*/  SYNCS.PHASECHK.TRANS64.TRYWAIT P1, [R21+URZ+0x28c50], R58 ;  /* 0x028c503a150075a7 */ /* 0x0002a2000802017f */
[----:B------:R-:W-:Y:S05]  /*c370*/  @!P0 BRA `(.L_x_4780) ;  /* 0x0000000000048947 */ /* 0x000fea0003800000 */
[----:B------:R-:W-:Y:S01]  /*c380*/  BPT.TRAP 0x1 ;  /* 0x000000040000795c */ /* 0x000fe20000300000 */
.L_x_4780:
[----:B------:R-:W-:Y:S01]  /*c390*/  LOP3.LUT R12, R56, 0x2000000, RZ, 0xfc, !PT ;  /* 0x02000000380c7812 */ /* 0x000fe200078efcff */
[----:B------:R-:W-:Y:S01]  /*c3a0*/  ULDC UR38, c[0x0][0x9d8] ;  /* 0x0002760000267ab9 */ /* 0x000fe20000000800 */
[----:B------:R-:W-:Y:S01]  /*c3b0*/  ULDC UR39, c[0x0][0x9d8] ;  /* 0x0002760000277ab9 */ /* 0x000fe20000000800 */
[----:B------:R-:W-:Y:S01]  /*c3c0*/  ULDC UR36, c[0x0][0x988] ;  /* 0x0002620000247ab9 */ /* 0x000fe20000000800 */
[----:B------:R-:W-:Y:S01]  /*c3d0*/  ULDC UR37, c[0x0][0x988] ;  /* 0x0002620000257ab9 */ /* 0x000fe20000000800 */
[----:B------:R-:W-:Y:S01]  /*c3e0*/  BSSY B0, `(.L_x_4781) ;  /* 0x0000006000007945 */ /* 0x000fe20003800000 */
[----:B------:R-:W-:Y:S01]  /*c3f0*/  IMAD R28, R19, 0x1000, R12 ;  /* 0x00001000131c7824 */ /* 0x000fe200078e020c */
[----:B------:R-:W-:Y:S02]  /*c400*/  MOV R29, 0x40000040 ;  /* 0x40000040001d7802 */ /* 0x000fe40000000f00 */
[----:B--2---:R-:W-:Y:S05]  /*c410*/  @P1 BRA `(.L_x_4782) ;  /* 0x0000000000081947 */ /* 0x004fea0003800000 */
[----:B------:R-:W2:Y:S02]  /*c420*/  SYNCS.PHASECHK.TRANS64.TRYWAIT P1, [R21+URZ+0x28c50], R58 ;  /* 0x028c503a150075a7 */ /* 0x000ea4000802017f */
[----:B--2---:R-:W-:Y:S05]  /*c430*/  @!P1 BRA `(.L_x_4783) ;  /* 0x0000013000989947 */ /* 0x004fea0003800000 */
.L_x_4782:
[----:B------:R-:W-:Y:S05]  /*c440*/  BSYNC B0 ;  /* 0x0000000000007941 */ /* 0x000fea0003800000 */
.L_x_4781:
        /* <DEDUP_REMOVED lines=14> */
[----:B-12---:R-:W-:-:S06]  /*c530*/  WARPGROUP.ARRIVE ;  /* 0x00000000000079c5 */ /* 0x006fcc0000000000 */
        /* <DEDUP_REMOVED lines=22> */
[----:B------:R-:W-:Y:S05]  /*c6a0*/  @!P0 BRA `(.L_x_4784) ;  /* 0x0000000000048947 */ /* 0x000fea0003800000 */
[----:B------:R-:W-:Y:S01]  /*c6b0*/  BPT.TRAP 0x1 ;  /* 0x000000040000795c */ /* 0x000fe20000300000 */
.L_x_4784:
[----:B0-----:R-:W0:Y:S01]  /*c6c0*/  LDC R152, c[0x0][0x448] ;  /* 0x00011200ff987b82 */ /* 0x001e220000000800 */
[----:B------:R-:W-:Y:S01]  /*c6d0*/  VIADD R21, R21, 0x28c60 ;  /* 0x00028c6015157836 */ /* 0x000fe20000000000 */
[----:B------:R-:W-:Y:S01]  /*c6e0*/  BSSY B1, `(.L_x_4785) ;  /* 0x000024b000017945 */ /* 0x000fe20003800000 */
[----:B------:R-:W-:Y:S02]  /*c6f0*/  IMAD.MOV.U32 R153, RZ, RZ, R199 ;  /* 0x000000ffff997224 */ /* 0x000fe400078e00c7 */
[----:B------:R-:W-:Y:S01]  /*c700*/  VIADD R208, R208, 0xfffffffe ;  /* 0xfffffffed0d07836 */ /* 0x000fe20000000000 */
[----:B------:R-:W-:-:S04]  /*c710*/  PRMT R21, R190, 0x654, R21 ;  /* 0x00000654be157816 */ /* 0x000fc80000000015 */
[----:B------:R1:W-:Y:S01]  /*c720*/  SYNCS.ARRIVE.TRANS64.RED.A1T0 RZ, [R21+URZ], RZ ;  /* 0x000000ff15ff79a7 */ /* 0x0003e2000810043f */
[----:B0-----:R-:W-:-:S13]  /*c730*/  ISETP.NE.AND P1, PT, R152, 0x1, PT ;  /* 0x000000019800780c */ /* 0x001fda0003f25270 */
[----:B------:R-:W0:Y:S08]  /*c740*/  @P1 LDC R152, c[0x0][0x44c] ;  /* 0x00011300ff981b82 */ /* 0x000e300000000800 */
[----:B-1----:R-:W1:Y:S01]  /*c750*/  @P1 LDC R21, c[0x0][0x450] ;  /* 0x00011400ff151b82 */ /* 0x002e620000000800 */
[----:B0-----:R-:W-:-:S05]  /*c760*/  @P1 IMAD.HI.U32 R152, R199, R152, RZ ;  /* 0x00000098c7981227 */ /* 0x001fca00078e00ff */
[----:B-1----:R-:W-:-:S04]  /*c770*/  @P1 SHF.R.U32.HI R153, RZ, R21, R152 ;  /* 0x00000015ff991219 */ /* 0x002fc80000011698 */
[----:B------:R-:W-:-:S04]  /*c780*/  IADD3 R21, R153, R200, -R198 ;  /* 0x000000c899157210 */ /* 0x000fc80007ffe8c6 */
        /* <DEDUP_REMOVED lines=9> */
[----:B------:R-:W-:-:S07]  /*c820*/  IMAD.MOV.U32 R220, RZ, RZ, R19 ;  /* 0x000000ffffdc7224 */ /* 0x000fce00078e0013 */
.L_x_4799:
[----:B------:R-:W-:-:S04]  /*c830*/  IADD3 R19, R220, 0x1, RZ ;  /* 0x00000001dc137810 */ /* 0x000fc80007ffe0ff */
[----:B------:R-:W-:-:S04]  /*c840*/  ISETP.NE.AND P1, PT, R19, 0x2, PT ;  /* 0x000000021300780c */ /* 0x000fc80003f25270 */
[----:B------:R-:W-:Y:S02]  /*c850*/  SEL R14, RZ, 0x1, P1 ;  /* 0x00000001ff0e7807 */ /* 0x000fe40000800000 */
[----:B------:R-:W-:Y:S02]  /*c860*/  SEL R19, R19, RZ, P1 ;  /* 0x000000ff13137207 */ /* 0x000fe40000800000 */
[----:B------:R-:W-:Y:S01]  /*c870*/  LOP3.LUT R22, R22, R14, RZ, 0x3c, !PT ;  /* 0x0000000e16167212 */ /* 0x000fe200078e3cff */
[----:B0-----:R-:W-:Y:S06]  /*c880*/  @!P0 BRA `(.L_x_4787) ;  /* 0x0000000000048947 */ /* 0x001fec0003800000 */
[----:B------:R-:W-:Y:S01]  /*c890*/  BPT.TRAP 0x1 ;  /* 0x000000040000795c */ /* 0x000fe20000300000 */
.L_x_4787:
[----:B------:R-:W-:Y:S01]  /*c8a0*/  IMAD R209, R19, 0x8, R2 ;  /* 0x0000000813d17824 */ /* 0x000fe200078e0202 */
[----:B------:R-:W-:-:S04]  /*c8b0*/  SHF.L.U32 R213, R22, 0x1f, RZ ;  /* 0x0000001f16d57819 */ /* 0x000fc800000006ff */
[----:B------:R0:W1:Y:S01]  /*c8c0*/  SYNCS.PHASECHK.TRANS64.TRYWAIT P1, [R209+URZ+0x28c30], R213 ;  /* 0x028c30d5d10075a7 */ /* 0x000062000802017f */
[----:B------:R-:W-:Y:S05]  /*c8d0*/  @!P0 BRA `(.L_x_4788) ;  /* 0x0000000000048947 */ /* 0x000fea0003800000 */
[----:B------:R-:W-:Y:S01]  /*c8e0*/  BPT.TRAP 0x1 ;  /* 0x000000040000795c */ /* 0x000fe20000300000 */
.L_x_4788:
[----:B------:R-:W-:Y:S01]  /*c8f0*/  BSSY B2, `(.L_x_4789) ;  /* 0x0000006000027945 */ /* 0x000fe20003800000 */
[----:B------:R-:W-:Y:S02]  /*c900*/  IMAD R154, R19, 0x200, R13 ;  /* 0x00000200139a7824 */ /* 0x000fe400078e020d */
[----:B------:R-:W-:Y:S01]  /*c910*/  IMAD.MOV.U32 R155, RZ, RZ, 0x40000040 ;  /* 0x40000040ff9b7424 */ /* 0x000fe200078e00ff */
[----:B-1----:R-:W-:Y:S06]  /*c920*/  @P1 BRA `(.L_x_4790) ;  /* 0x0000000000081947 */ /* 0x002fec0003800000 */
[----:B------:R-:W1:Y:S02]  /*c930*/  SYNCS.PHASECHK.TRANS64.TRYWAIT P1, [R209+URZ+0x28c30], R213 ;  /* 0x028c30d5d10075a7 */ /* 0x000e64000802017f */
[----:B-1----:R-:W-:Y:S05]  /*c940*/  @!P1 BRA `(.L_x_4791) ;  /* 0x0000012c00689947 */ /* 0x002fea0003800000 */
.L_x_4790:
[----:B------:R-:W-:Y:S05]  /*c950*/  BSYNC B2 ;  /* 0x0000000000027941 */ /* 0x000fea0003800000 */
.L_x_4789:
        /* <DEDUP_REMOVED lines=14> */
[----:B------:R-:W-:Y:S01]  /*ca40*/  WARPGROUP.ARRIVE ;  /* 0x00000000000079c5 */ /* 0x000fe20000000000 */
[----:B------:R-:W-:Y:S02]  /*ca50*/  R2UR UR8, R10 ;  /* 0x000000000a0872ca */ /* 0x000fe400000e0000 */
[----:B------:R-:W-:Y:S02]  /*ca60*/  R2UR UR9, R11 ;  /* 0x000000000b0972ca */ /* 0x000fe400000e0000 */
[----:B------:R-:W-:Y:S01]  /*ca70*/  R2UR UR14, R14 ;  /* 0x000000000e0e72ca */ /* 0x000fe200000e0000 */
[----:B------:R-:W-:Y:S01]  /*ca80*/  HGMMA.64x64x16.F32 R152, gdesc[UR4], RZ, !UPT, gsb0 ;  /* 0x00e00000049879f0 */ /* 0x000fe2000c0008ff */
[----:B------:R-:W-:Y:S02]  /*ca90*/  R2UR UR15, R15 ;  /* 0x000000000f0f72ca */ /* 0x000fe400000e0000 */
[----:B------:R-:W-:-:S02]  /*caa0*/  R2UR UR12, R8 ;  /* 0x00000000080c72ca */ /* 0x000fc400000e0000 */
        /* <DEDUP_REMOVED lines=15> */
.L_x_4792:
[----:B------:R-:W2:Y:S01]  /*cba0*/  LDC R14, c[0x0][0x448] ;  /* 0x00011200ff0e7b82 */ /* 0x000ea20000000800 */
[----:B------:R-:W-:Y:S01]  /*cbb0*/  FMUL.FTZ R223, R183, UR39 ;  /* 0x00000027b7df7c20 */ /* 0x000fe20008410000 */
[----:B------:R-:W-:Y:S01]  /*cbc0*/  FMUL.FTZ R182, R182, UR39 ;  /* 0x00000027b6b67c20 */ /* 0x000fe20008410000 */
[----:B------:R-:W-:Y:S01]  /*cbd0*/  FMUL.FTZ R173, R173, UR39 ;  /* 0x00000027adad7c20 */ /* 0x000fe20008410000 */
[----:B------:R-:W-:Y:S01]  /*cbe0*/  FMUL.FTZ R172, R172, UR39 ;  /* 0x00000027acac7c20 */ /* 0x000fe20008410000 */
[----:B------:R-:W-:Y:S01]  /*cbf0*/  FMUL.FTZ R176, R176, UR39 ;  /* 0x00000027b0b07c20 */ /* 0x000fe20008410000 */
[----:B------:R-:W-:Y:S01]  /*cc00*/  FMUL.FTZ R177, R177, UR39 ;  /* 0x00000027b1b17c20 */ /* 0x000fe20008410000 */
[----:B------:R-:W-:Y:S01]  /*cc10*/  FMUL.FTZ R181, R181, UR39 ;  /* 0x00000027b5b57c20 */ /* 0x000fe20008410000 */
[----:B------:R-:W-:Y:S08]  /*cc20*/  MUFU.TANH R182, R182 ;  /* 0x000000b600b67308 */ /* 0x000ff00000002400 */
[----:B------:R-:W-:Y:S01]  /*cc30*/  MUFU.TANH R172, R172 ;  /* 0x000000ac00ac7308 */ /* 0x000fe20000002400 */
[----:B--2---:R-:W-:Y:S01]  /*cc40*/  ISETP.NE.AND P1, PT, R14, 0x1, PT ;  /* 0x000000010e00780c */ /* 0x004fe20003f25270 */
[----:B------:R-:W-:-:S06]  /*cc50*/  IMAD.IADD R14, R210, 0x1, R199 ;  /* 0x00000001d20e7824 */ /* 0x000fcc00078e02c7 */
[----:B------:R-:W-:Y:S06]  /*cc60*/  MUFU.TANH R181, R181 ;  /* 0x000000b500b57308 */ /* 0x000fec0000002400 */
[----:B------:R-:W2:Y:S08]  /*cc70*/  @P1 LDC R20, c[0x0][0x44c] ;  /* 0x00011300ff141b82 */ /* 0x000eb00000000800 */
[----:B------:R-:W3:Y:S01]  /*cc80*/  @P1 LDC R15, c[0x0][0x450] ;  /* 0x00011400ff0f1b82 */ /* 0x000ee20000000800 */
[----:B--2---:R-:W-:-:S05]  /*cc90*/  @P1 IMAD.HI.U32 R20, R14, R20, RZ ;  /* 0x000000140e141227 */ /* 0x004fca00078e00ff */
        /* <DEDUP_REMOVED lines=22> */
[----:B------:R-:W-:Y:S01]  /*ce00*/  SHFL.IDX PT, R175, R14, RZ, 0x1c1f ;  /* 0x001c1fff0eaf7589 */ /* 0x000fe200000e0000 */
[----:B------:R-:W-:Y:S01]  /*ce10*/  FMUL.FTZ R170, R174, UR39 ;  /* 0x00000027aeaa7c20 */ /* 0x000fe20008410000 */
[----:B------:R-:W-:Y:S01]  /*ce20*/  FMUL.FTZ R174, R178, UR39 ;  /* 0x00000027b2ae7c20 */ /* 0x000fe20008410000 */
[----:B------:R-:W2:Y:S01]  /*ce30*/  MUFU.TANH R155, R155 ;  /* 0x0000009b009b7308 */ /* 0x000ea20000002400 */
[----:B------:R3:W4:Y:S07]  /*ce40*/  SHFL.IDX PT, R178, R14, 0x1, 0x1c1f ;  /* 0x003c1f000eb27f89 */ /* 0x00072e00000e0000 */
[----:B------:R-:W5:Y:S01]  /*ce50*/  MUFU.TANH R166, R166 ;  /* 0x000000a600a67308 */ /* 0x000f620000002400 */
[----:B---3--:R-:W-:Y:S01]  /*ce60*/  FMUL.FTZ R14, R179, UR39 ;  /* 0x00000027b30e7c20 */ /* 0x008fe20008410000 */
[----:B------:R-:W-:-:S04]  /*ce70*/  IMAD.MOV.U32 R179, RZ, RZ, -0x40 ;  /* 0xffffffc0ffb37424 */ /* 0x000fc800078e00ff */
[----:B------:R-:W-:Y:S02]  /*ce80*/  IMAD R179, R208, R179, 0x1 ;  /* 0x00000001d0b37424 */ /* 0x000fe400078e02b3 */
[----:B------:R-:W3:Y:S03]  /*ce90*/  MUFU.TANH R15, R15 ;  /* 0x0000000f000f7308 */ /* 0x000ee60000002400 */
[----:B------:R-:W-:-:S05]  /*cea0*/  IADD3 R179, R200, R179, -R207 ;  /* 0x000000b3c8b37210 */ /* 0x000fca0007ffe8cf */
[----:B------:R-:W-:Y:S01]  /*ceb0*/  IMAD.IADD R222, R179, 0x1, -R198 ;  /* 0x00000001b3de7824 */ /* 0x000fe200078e0ac6 */
[----:B------:R-:W0:Y:S03]  /*cec0*/  MUFU.TANH R157, R157 ;  /* 0x0000009d009d7308 */ /* 0x000e260000002400 */
[C---:B----4-:R-:W-:Y:S01]  /*ced0*/  IMAD.IADD R183, R222.reuse, 0x1, R178 ;  /* 0x00000001deb77824 */ /* 0x050fe200078e02b2 */
[----:B------:R-:W-:-:S04]  /*cee0*/  IADD3 R179, R222, R175, RZ ;  /* 0x000000afdeb37210 */ /* 0x000fc80007ffe0ff */
[----:B------:R-:W4:Y:S01]  /*cef0*/  MUFU.TANH R20, R20 ;  /* 0x0000001400147308 */ /* 0x000f220000002400 */
[C---:B------:R-:W-:Y:S02]  /*cf00*/  ISETP.GT.AND P2, PT, R179.reuse, 0x9, PT ;  /* 0x00000009b300780c */ /* 0x040fe40003f44270 */
[----:B------:R-:W-:Y:S02]  /*cf10*/  ISETP.GT.AND P4, PT, R179, RZ, PT ;  /* 0x000000ffb300720c */ /* 0x000fe40003f84270 */
[----:B--2---:R-:W-:Y:S02]  /*cf20*/  FSEL R155, R155, -INF , P2 ;  /* 0xff8000009b9b7808 */ /* 0x004fe40001000000 */
[C---:B------:R-:W-:Y:S01]  /*cf30*/  ISETP.GT.AND P2, PT, R179.reuse, 0x20, PT ;  /* 0x00000020b300780c */ /* 0x040fe20003f44270 */
[----:B------:R-:W2:Y:S01]  /*cf40*/  MUFU.TANH R159, R159 ;  /* 0x0000009f009f7308 */ /* 0x000ea20000002400 */
[----:B------:R-:W-:Y:S02]  /*cf50*/  ISETP.GT.AND P5, PT, R179, 0x1, PT ;  /* 0x00000001b300780c */ /* 0x000fe40003fa4270 */
[----:B-----5:R-:W-:-:S02]  /*cf60*/  FSEL R166, R166, -INF , P2 ;  /* 0xff800000a6a67808 */ /* 0x020fc40001000000 */
[----:B------:R-:W-:Y:S02]  /*cf70*/  ISETP.GT.AND P2, PT, R183, 0x9, PT ;  /* 0x00000009b700780c */ /* 0x000fe40003f44270 */
[----:B---3--:R-:W-:Y:S01]  /*cf80*/  FSEL R175, R15, -INF , P4 ;  /* 0xff8000000faf7808 */ /* 0x008fe20002000000 */
[----:B------:R-:W3:Y:S01]  /*cf90*/  MUFU.TANH R154, R154 ;  /* 0x0000009a009a7308 */ /* 0x000ee20000002400 */
[----:B------:R-:W-:Y:S02]  /*cfa0*/  ISETP.GT.AND P4, PT, R179, 0x11, PT ;  /* 0x00000011b300780c */ /* 0x000fe40003f84270 */
[----:B0-----:R-:W-:Y:S02]  /*cfb0*/  FSEL R157, R157, -INF , P2 ;  /* 0xff8000009d9d7808 */ /* 0x001fe40001000000 */
[----:B------:R-:W-:Y:S02]  /*cfc0*/  ISETP.GT.AND P1, PT, R179, 0x8, PT ;  /* 0x00000008b300780c */ /* 0x000fe40003f24270 */
[----:B----4-:R-:W-:Y:S01]  /*cfd0*/  FSEL R178, R20, -INF , P5 ;  /* 0xff80000014b27808 */ /* 0x010fe20002800000 */
[----:B------:R-:W0:Y:S01]  /*cfe0*/  MUFU.TANH R168, R168 ;  /* 0x000000a800a87308 */ /* 0x000e220000002400 */
[----:B------:R-:W-:-:S02]  /*cff0*/  ISETP.GT.AND P2, PT, R183, 0x20, PT ;  /* 0x00000020b700780c */ /* 0x000fc40003f44270 */
[----:B------:R-:W-:Y:S02]  /*d000*/  ISETP.GT.AND P5, PT, R179, 0x18, PT ;  /* 0x00000018b300780c */ /* 0x000fe40003fa4270 */
[----:B--2---:R-:W-:Y:S02]  /*d010*/  FSEL R159, R159, -INF , P4 ;  /* 0xff8000009f9f7808 */ /* 0x004fe40002000000 */
[----:B------:R-:W-:Y:S01]  /*d020*/  ISETP.GT.AND P4, PT, R183, RZ, PT ;  /* 0x000000ffb700720c */ /* 0x000fe20003f84270 */
[----:B------:R-:W2:Y:S01]  /*d030*/  MUFU.TANH R162, R162 ;  /* 0x000000a200a27308 */ /* 0x000ea20000002400 */
[----:B---3--:R-:W-:Y:S02]  /*d040*/  FSEL R154, R154, -INF , P1 ;  /* 0xff8000009a9a7808 */ /* 0x008fe40000800000 */
[C---:B------:R-:W-:Y:S02]  /*d050*/  ISETP.GT.AND P1, PT, R179.reuse, 0x19, PT ;  /* 0x00000019b300780c */ /* 0x040fe40003f24270 */
[----:B------:R-:W-:-:S03]  /*d060*/  ISETP.GT.AND P3, PT, R179, 0x10, PT ;  /* 0x00000010b300780c */ /* 0x000fc60003f64270 */
[----:B------:R-:W3:Y:S01]  /*d070*/  MUFU.TANH R152, R152 ;  /* 0x0000009800987308 */ /* 0x000ee20000002400 */
[----:B0-----:R-:W-:Y:S02]  /*d080*/  FSEL R168, R168, -INF , P2 ;  /* 0xff800000a8a87808 */ /* 0x001fe40001000000 */
[----:B------:R-:W-:-:S05]  /*d090*/  ISETP.GT.AND P2, PT, R183, 0x31, PT ;  /* 0x00000031b700780c */ /* 0x000fca0003f44270 */
[----:B------:R-:W0:Y:S01]  /*d0a0*/  MUFU.TANH R163, R163 ;  /* 0x000000a300a37308 */ /* 0x000e220000002400 */
[----:B--2---:R-:W-:Y:S02]  /*d0b0*/  FSEL R162, R162, -INF , P5 ;  /* 0xff800000a2a27808 */ /* 0x004fe40002800000 */
[----:B------:R-:W-:-:S05]  /*d0c0*/  ISETP.GT.AND P5, PT, R183, 0x1, PT ;  /* 0x00000001b700780c */ /* 0x000fca0003fa4270 */
[----:B------:R-:W2:Y:S01]  /*d0d0*/  MUFU.TANH R14, R14 ;  /* 0x0000000e000e7308 */ /* 0x000ea20000002400 */
[----:B---3--:R-:W-:Y:S02]  /*d0e0*/  FSEL R152, R152, -INF , P4 ;  /* 0xff80000098987808 */ /* 0x008fe40002000000 */
[----:B------:R-:W-:-:S05]  /*d0f0*/  ISETP.GT.AND P4, PT, R183, 0x11, PT ;  /* 0x00000011b700780c */ /* 0x000fca0003f84270 */
[----:B------:R-:W3:Y:S01]  /*d100*/  MUFU.TANH R153, R153 ;  /* 0x0000009900997308 */ /* 0x000ee20000002400 */
[----:B0-----:R-:W-:Y:S02]  /*d110*/  FSEL R163, R163, -INF , P1 ;  /* 0xff800000a3a37808 */ /* 0x001fe40000800000 */
[----:B------:R-:W-:-:S05]  /*d120*/  ISETP.GT.AND P1, PT, R183, 0x8, PT ;  /* 0x00000008b700780c */ /* 0x000fca0003f24270 */
[----:B------:R-:W0:Y:S01]  /*d130*/  MUFU.TANH R158, R158 ;  /* 0x0000009e009e7308 */ /* 0x000e220000002400 */
[----:B--2---:R-:W-:Y:S02]  /*d140*/  FSEL R15, R14, -INF , P2 ;  /* 0xff8000000e0f7808 */ /* 0x004fe40001000000 */
[----:B------:R-:W-:Y:S02]  /*d150*/  FMNMX.FTZ R14, R152, R219, !PT ;  /* 0x000000db980e7209 */ /* 0x000fe40007810000 */
[----:B------:R-:W-:-:S03]  /*d160*/  ISETP.GT.AND P2, PT, R179, 0x30, PT ;  /* 0x00000030b300780c */ /* 0x000fc60003f44270 */
[----:B------:R-:W2:Y:S01]  /*d170*/  MUFU.TANH R156, R156 ;  /* 0x0000009c009c7308 */ /* 0x000ea20000002400 */
[----:B---3--:R-:W-:Y:S02]  /*d180*/  FSEL R153, R153, -INF , P5 ;  /* 0xff80000099997808 */ /* 0x008fe40002800000 */
[----:B------:R-:W-:Y:S02]  /*d190*/  ISETP.GT.AND P5, PT, R183, 0x18, PT ;  /* 0x00000018b700780c */ /* 0x000fe40003fa4270 */
[----:B------:R-:W-:-:S03]  /*d1a0*/  FMNMX.FTZ R14, R153, R14, !PT ;  /* 0x0000000e990e7209 */ /* 0x000fc60007810000 */
[----:B------:R-:W3:Y:S01]  /*d1b0*/  MUFU.TANH R167, R167 ;  /* 0x000000a700a77308 */ /* 0x000ee20000002400 */
[----:B0-----:R-:W-:Y:S02]  /*d1c0*/  FSEL R158, R158, -INF , P3 ;  /* 0xff8000009e9e7808 */ /* 0x001fe40001800000 */
[----:B------:R-:W-:-:S05]  /*d1d0*/  ISETP.GT.AND P3, PT, R179, 0x21, PT ;  /* 0x00000021b300780c */ /* 0x000fca0003f64270 */
[----:B------:R-:W0:Y:S01]  /*d1e0*/  MUFU.TANH R160, R160 ;  /* 0x000000a000a07308 */ /* 0x000e220000002400 */
[----:B--2---:R-:W-:Y:S02]  /*d1f0*/  FSEL R156, R156, -INF , P1 ;  /* 0xff8000009c9c7808 */ /* 0x004fe40000800000 */
[----:B------:R-:W-:Y:S02]  /*d200*/  ISETP.GT.AND P1, PT, R183, 0x19, PT ;  /* 0x00000019b700780c */ /* 0x000fe40003f24270 */
[----:B------:R-:W-:-:S03]  /*d210*/  FMNMX.FTZ R14, R156, R14, !PT ;  /* 0x0000000e9c0e7209 */ /* 0x000fc60007810000 */
[----:B------:R-:W2:Y:S01]  /*d220*/  MUFU.TANH R161, R161 ;  /* 0x000000a100a17308 */ /* 0x000ea20000002400 */
[----:B---3--:R-:W-:Y:S02]  /*d230*/  FSEL R167, R167, -INF , P3 ;  /* 0xff800000a7a77808 */ /* 0x008fe40001800000 */
[----:B------:R-:W-:Y:S02]  /*d240*/  ISETP.GT.AND P3, PT, R183, 0x10, PT ;  /* 0x00000010b700780c */ /* 0x000fe40003f64270 */
[----:B------:R-:W-:-:S03]  /*d250*/  FMNMX.FTZ R14, R157, R14, !PT ;  /* 0x0000000e9d0e7209 */ /* 0x000fc60007810000 */
[----:B------:R-:W3:Y:S01]  /*d260*/  MUFU.TANH R164, R164 ;  /* 0x000000a400a47308 */ /* 0x000ee20000002400 */
[----:B0-----:R-:W-:Y:S02]  /*d270*/  FSEL R160, R160, -INF , P3 ;  /* 0xff800000a0a07808 */ /* 0x001fe40001800000 */
[----:B------:R-:W-:Y:S02]  /*d280*/  ISETP.GT.AND P3, PT, R183, 0x21, PT ;  /* 0x00000021b700780c */ /* 0x000fe40003f64270 */
[----:B------:R-:W-:-:S03]  /*d290*/  FMNMX.FTZ R14, R160, R14, !PT ;  /* 0x0000000ea00e7209 */ /* 0x000fc60007810000 */
        /* <DEDUP_REMOVED lines=14> */
[----:B------:R-:W-:Y:S02]  /*d380*/  FMNMX.FTZ R14, R168, R14, !PT ;  /* 0x0000000ea80e7209 */ /* 0x000fe40007810000 */
[----:B------:R-:W-:Y:S02]  /*d390*/  ISETP.GT.AND P3, PT, R183, 0x38, PT ;  /* 0x00000038b700780c */ /* 0x000fe40003f64270 */
[----:B------:R-:W-:Y:S01]  /*d3a0*/  FMNMX.FTZ R14, R169, R14, !PT ;  /* 0x0000000ea90e7209 */ /* 0x000fe20007810000 */
[----:B------:R-:W2:Y:S01]  /*d3b0*/  MUFU.TANH R174, R174 ;  /* 0x000000ae00ae7308 */ /* 0x000ea20000002400 */
[----:B---3--:R-:W-:Y:S02]  /*d3c0*/  FSEL R170, R170, -INF , P4 ;  /* 0xff800000aaaa7808 */ /* 0x008fe40002000000 */
[----:B------:R-:W-:-:S02]  /*d3d0*/  ISETP.GT.AND P4, PT, R183, 0x39, PT ;  /* 0x00000039b700780c */ /* 0x000fc40003f84270 */
[----:B------:R-:W-:Y:S02]  /*d3e0*/  FMNMX.FTZ R14, R170, R14, !PT ;  /* 0x0000000eaa0e7209 */ /* 0x000fe40007810000 */
[----:B------:R-:W-:Y:S01]  /*d3f0*/  FSEL R182, R182, -INF , P3 ;  /* 0xff800000b6b67808 */ /* 0x000fe20001800000 */
[----:B------:R-:W3:Y:S01]  /*d400*/  MUFU.TANH R222, R223 ;  /* 0x000000df00de7308 */ /* 0x000ee20000002400 */
[----:B0-----:R-:W-:Y:S02]  /*d410*/  FSEL R171, R171, -INF , P5 ;  /* 0xff800000abab7808 */ /* 0x001fe40002800000 */
[----:B------:R-:W-:Y:S02]  /*d420*/  ISETP.GT.AND P3, PT, R179, 0x31, PT ;  /* 0x00000031b300780c */ /* 0x000fe40003f64270 */
[----:B------:R-:W-:Y:S02]  /*d430*/  FMNMX.FTZ R14, R171, R14, !PT ;  /* 0x0000000eab0e7209 */ /* 0x000fe40007810000 */
[----:B------:R-:W-:-:S02]  /*d440*/  ISETP.GT.AND P5, PT, R179, 0x39, PT ;  /* 0x00000039b300780c */ /* 0x000fc40003fa4270 */
[----:B--2---:R-:W-:Y:S02]  /*d450*/  FSEL R174, R174, -INF , P1 ;  /* 0xff800000aeae7808 */ /* 0x004fe40000800000 */
[----:B------:R-:W-:Y:S02]  /*d460*/  ISETP.GT.AND P1, PT, R179, 0x29, PT ;  /* 0x00000029b300780c */ /* 0x000fe40003f24270 */
[----:B------:R-:W-:Y:S02]  /*d470*/  FMNMX.FTZ R14, R174, R14, !PT ;  /* 0x0000000eae0e7209 */ /* 0x000fe40007810000 */
[----:B------:R-:W-:Y:S02]  /*d480*/  FSEL R181, R181, -INF , P5 ;  /* 0xff800000b5b57808 */ /* 0x000fe40002800000 */
[----:B------:R-:W-:Y:S02]  /*d490*/  FMNMX.FTZ R14, R15, R14, !PT ;  /* 0x0000000e0f0e7209 */ /* 0x000fe40007810000 */
[----:B---3--:R-:W-:-:S02]  /*d4a0*/  FSEL R222, R222, -INF , P4 ;  /* 0xff800000dede7808 */ /* 0x008fc40002000000 */
[----:B------:R-:W-:Y:S02]  /*d4b0*/  FMNMX.FTZ R14, R182, R14, !PT ;  /* 0x0000000eb60e7209 */ /* 0x000fe40007810000 */
[----:B------:R-:W-:Y:S02]  /*d4c0*/  ISETP.GT.AND P4, PT, R179, 0x38, PT ;  /* 0x00000038b300780c */ /* 0x000fe40003f84270 */
[----:B------:R-:W-:-:S05]  /*d4d0*/  FMNMX.FTZ R14, R222, R14, !PT ;  /* 0x0000000ede0e7209 */ /* 0x000fca0007810000 */
[----:B------:R-:W0:Y:S02]  /*d4e0*/  SHFL.BFLY PT, R20, R14, 0x2, 0x1f ;  /* 0x0c401f000e147f89 */ /* 0x000e2400000e0000 */
[----:B0-----:R-:W-:-:S05]  /*d4f0*/  FMNMX.FTZ R20, R14, R20, !PT ;  /* 0x000000140e147209 */ /* 0x001fca0007810000 */
[----:B------:R-:W0:Y:S02]  /*d500*/  SHFL.BFLY PT, R14, R20, 0x1, 0x1f ;  /* 0x0c201f00140e7f89 */ /* 0x000e2400000e0000 */
[----:B0-----:R-:W-:Y:S01]  /*d510*/  FMNMX.FTZ R20, R20, R14, !PT ;  /* 0x0000000e14147209 */ /* 0x001fe20007810000 */
[----:B------:R-:W-:-:S03]  /*d520*/  IMAD.U32 R14, RZ, RZ, UR37 ;  /* 0x00000025ff0e7e24 */ /* 0x000fc6000f8e00ff */
[----:B------:R-:W-:-:S04]  /*d530*/  FSETP.NEU.FTZ.AND P6, PT, R20, -INF , PT ;  /* 0xff8000001400780b */ /* 0x000fc80003fdd000 */
[----:B------:R-:W-:-:S05]  /*d540*/  FSEL R183, R20, RZ, P6 ;  /* 0x000000ff14b77208 */ /* 0x000fca0003000000 */
[----:B------:R-:W-:Y:S01]  /*d550*/  FADD.FTZ R183, -R183, R219 ;  /* 0x000000dbb7b77221 */ /* 0x000fe20000010100 */
[----:B------:R-:W-:-:S05]  /*d560*/  FMUL.FTZ R219, R20, R14 ;  /* 0x0000000e14db7220 */ /* 0x000fca0000410000 */
[----:B------:R-:W-:Y:S02]  /*d570*/  FSEL R219, R219, RZ, P6 ;  /* 0x000000ffdbdb7208 */ /* 0x000fe40003000000 */
[----:B------:R-:W-:-:S03]  /*d580*/  ISETP.GT.AND P6, PT, R179, 0x28, PT ;  /* 0x00000028b300780c */ /* 0x000fc60003fc4270 */
[-CC-:B------:R-:W-:Y:S01]  /*d590*/  FFMA.FTZ R179, R168, R14.reuse, -R219.reuse ;  /* 0x0000000ea8b37223 */ /* 0x180fe200000108db */
[-CC-:B------:R-:W-:Y:S01]  /*d5a0*/  FFMA.FTZ R152, R152, R14.reuse, -R219.reuse ;  /* 0x0000000e98987223 */ /* 0x180fe200000108db */
[-C--:B------:R-:W-:Y:S01]  /*d5b0*/  FMUL.FTZ R168, R183, R14.reuse ;  /* 0x0000000eb7a87220 */ /* 0x080fe20000410000 */
[-CC-:B------:R-:W-:Y:S01]  /*d5c0*/  FFMA.FTZ R153, R153, R14.reuse, -R219.reuse ;  /* 0x0000000e99997223 */ /* 0x180fe200000108db */
[-CC-:B------:R-:W-:Y:S01]  /*d5d0*/  FFMA.FTZ R223, R15, R14.reuse, -R219.reuse ;  /* 0x0000000e0fdf7223 */ /* 0x180fe200000108db */
[----:B------:R-:W-:Y:S01]  /*d5e0*/  VIADD R15, R209, 0x28c40 ;  /* 0x00028c40d10f7836 */ /* 0x000fe20000000000 */
[----:B------:R-:W-:Y:S01]  /*d5f0*/  FSEL R172, R172, -INF , P6 ;  /* 0xff800000acac7808 */ /* 0x000fe20003000000 */
[----:B------:R-:W-:Y:S01]  /*d600*/  MUFU.EX2 R152, R152 ;  /* 0x0000009800987308 */ /* 0x000fe20000000800 */
[-CC-:B------:R-:W-:Y:S01]  /*d610*/  FFMA.FTZ R161, R161, R14.reuse, -R219.reuse ;  /* 0x0000000ea1a17223 */ /* 0x180fe200000108db */
[-C--:B------:R-:W-:Y:S01]  /*d620*/  FFMA.FTZ R165, R165, R14.reuse, -R219 ;  /* 0x0000000ea5a57223 */ /* 0x080fe200000108db */
[----:B------:R-:W-:Y:S01]  /*d630*/  PRMT R15, R190, 0x654, R15 ;  /* 0x00000654be0f7816 */ /* 0x000fe2000000000f */
[-CC-:B------:R-:W-:Y:S01]  /*d640*/  FFMA.FTZ R156, R156, R14.reuse, -R219.reuse ;  /* 0x0000000e9c9c7223 */ /* 0x180fe200000108db */
[-CC-:B------:R-:W-:Y:S01]  /*d650*/  FFMA.FTZ R157, R157, R14.reuse, -R219.reuse ;  /* 0x0000000e9d9d7223 */ /* 0x180fe200000108db */
[-CC-:B------:R-:W-:Y:S01]  /*d660*/  FFMA.FTZ R160, R160, R14.reuse, -R219.reuse ;  /* 0x0000000ea0a07223 */ /* 0x180fe200000108db */
[----:B------:R0:W-:Y:S01]  /*d670*/  SYNCS.ARRIVE.TRANS64.RED.A1T0 RZ, [R15+URZ], RZ ;  /* 0x000000ff0fff79a7 */ /* 0x0001e2000810043f */
[----:B------:R-:W2:Y:S01]  /*d680*/  MUFU.EX2 R168, R168 ;  /* 0x000000a800a87308 */ /* 0x000ea20000000800 */
[-CC-:B------:R-:W-:Y:S01]  /*d690*/  FFMA.FTZ R164, R164, R14.reuse, -R219.reuse ;  /* 0x0000000ea4a47223 */ /* 0x180fe200000108db */
[-CC-:B------:R-:W-:Y:S01]  /*d6a0*/  FFMA.FTZ R169, R169, R14.reuse, -R219.reuse ;  /* 0x0000000ea9a97223 */ /* 0x180fe200000108db */
[-CC-:B------:R-:W-:Y:S01]  /*d6b0*/  FFMA.FTZ R170, R170, R14.reuse, -R219.reuse ;  /* 0x0000000eaaaa7223 */ /* 0x180fe200000108db */
[-CC-:B------:R-:W-:Y:S01]  /*d6c0*/  FFMA.FTZ R171, R171, R14.reuse, -R219.reuse ;  /* 0x0000000eabab7223 */ /* 0x180fe200000108db */
[-CC-:B------:R-:W-:Y:S01]  /*d6d0*/  FFMA.FTZ R174, R174, R14.reuse, -R219.reuse ;  /* 0x0000000eaeae7223 */ /* 0x180fe200000108db */
[--C-:B------:R-:W-:Y:S01]  /*d6e0*/  FFMA.FTZ R182, R182, R14, -R219.reuse ;  /* 0x0000000eb6b67223 */ /* 0x100fe200000108db */
[----:B0-----:R-:W-:Y:S01]  /*d6f0*/  FMNMX.FTZ R15, R175, R218, !PT ;  /* 0x000000daaf0f7209 */ /* 0x001fe20007810000 */
[----:B------:R-:W0:Y:S01]  /*d700*/  MUFU.EX2 R153, R153 ;  /* 0x0000009900997308 */ /* 0x000e220000000800 */
[----:B------:R-:W-:-:S07]  /*d710*/  FFMA.FTZ R219, R222, R14, -R219 ;  /* 0x0000000ededb7223 */ /* 0x000fce00000108db */
        /* <DEDUP_REMOVED lines=9> */
[C---:B0-----:R-:W-:Y:S01]  /*d7b0*/  FADD.FTZ R3, R153.reuse, R3 ;  /* 0x0000000399037221 */ /* 0x041fe20000010000 */
[----:B------:R-:W-:Y:S01]  /*d7c0*/  F2FP.F16.F32.PACK_AB R153, R153, R152 ;  /* 0x000000989999723e */ /* 0x000fe200000000ff */
[-C--:B------:R-:W-:Y:S01]  /*d7d0*/  FMUL.FTZ R38, R38, R168.reuse ;  /* 0x000000a826267220 */ /* 0x080fe20000410000 */
[----:B------:R-:W-:Y:S01]  /*d7e0*/  FMNMX.FTZ R152, R178, R15, !PT ;  /* 0x0000000fb2987209 */ /* 0x000fe20007810000 */
[-C--:B------:R-:W-:Y:S01]  /*d7f0*/  FMUL.FTZ R39, R39, R168.reuse ;  /* 0x000000a827277220 */ /* 0x080fe20000410000 */
[-C--:B------:R-:W-:Y:S01]  /*d800*/  FMUL.FTZ R42, R42, R168.reuse ;  /* 0x000000a82a2a7220 */ /* 0x080fe20000410000 */
[----:B------:R-:W-:Y:S01]  /*d810*/  FMUL.FTZ R43, R43, R168 ;  /* 0x000000a82b2b7220 */ /* 0x000fe20000410000 */
[----:B------:R-:W-:Y:S01]  /*d820*/  FMNMX.FTZ R152, R154, R152, !PT ;  /* 0x000000989a987209 */ /* 0x000fe20007810000 */
[----:B------:R0:W-:Y:S01]  /*d830*/  MUFU.TANH R15, R173 ;  /* 0x000000ad000f7308 */ /* 0x0001e20000002400 */
        /* <DEDUP_REMOVED lines=8> */
[----:B0-----:R-:W-:Y:S01]  /*d8c0*/  FMNMX.FTZ R173, R155, R152, !PT ;  /* 0x000000989bad7209 */ /* 0x001fe20007810000 */
[-C--:B------:R-:W-:Y:S01]  /*d8d0*/  FMUL.FTZ R59, R59, R168.reuse ;  /* 0x000000a83b3b7220 */ /* 0x080fe20000410000 */
[-C--:B------:R-:W-:Y:S01]  /*d8e0*/  FMUL.FTZ R62, R62, R168.reuse ;  /* 0x000000a83e3e7220 */ /* 0x080fe20000410000 */
[-C--:B------:R-:W-:Y:S01]  /*d8f0*/  FMUL.FTZ R63, R63, R168.reuse ;  /* 0x000000a83f3f7220 */ /* 0x080fe20000410000 */
[----:B------:R-:W-:Y:S01]  /*d900*/  FMNMX.FTZ R173, R158, R173, !PT ;  /* 0x000000ad9ead7209 */ /* 0x000fe20007810000 */
[-C--:B------:R-:W-:Y:S01]  /*d910*/  FMUL.FTZ R66, R66, R168.reuse ;  /* 0x000000a842427220 */ /* 0x080fe20000410000 */
[-C--:B------:R-:W-:Y:S01]  /*d920*/  FMUL.FTZ R67, R67, R168.reuse ;  /* 0x000000a843437220 */ /* 0x080fe20000410000 */
[----:B------:R0:W3:Y:S01]  /*d930*/  MUFU.TANH R152, R176 ;  /* 0x000000b000987308 */ /* 0x0000e20000002400 */
        /* <DEDUP_REMOVED lines=8> */
[----:B0-----:R-:W-:Y:S01]  /*d9c0*/  FMNMX.FTZ R176, R159, R173, !PT ;  /* 0x000000ad9fb07209 */ /* 0x001fe20007810000 */
[----:B--2---:R-:W-:Y:S01]  /*d9d0*/  FADD.FTZ R3, R156, R3 ;  /* 0x000000039c037221 */ /* 0x004fe20000010000 */
[-C--:B------:R-:W-:Y:S01]  /*d9e0*/  FMUL.FTZ R83, R83, R168.reuse ;  /* 0x000000a853537220 */ /* 0x080fe20000410000 */
[----:B------:R-:W-:Y:S01]  /*d9f0*/  FMUL.FTZ R86, R86, R168 ;  /* 0x000000a856567220 */ /* 0x000fe20000410000 */
[----:B------:R-:W-:Y:S01]  /*da00*/  FMNMX.FTZ R176, R162, R176, !PT ;  /* 0x000000b0a2b07209 */ /* 0x000fe20007810000 */
[-C--:B------:R-:W-:Y:S01]  /*da10*/  FMUL.FTZ R87, R87, R168.reuse ;  /* 0x000000a857577220 */ /* 0x080fe20000410000 */
[----:B------:R-:W-:Y:S01]  /*da20*/  FMUL.FTZ R90, R90, R168 ;  /* 0x000000a85a5a7220 */ /* 0x000fe20000410000 */
[----:B------:R0:W2:Y:S01]  /*da30*/  MUFU.TANH R173, R177 ;  /* 0x000000b100ad7308 */ /* 0x0000a20000002400 */
[----:B------:R-:W-:Y:S01]  /*da40*/  FMNMX.FTZ R176, R163, R176, !PT ;  /* 0x000000b0a3b07209 */ /* 0x000fe20007810000 */
[-C--:B------:R-:W-:Y:S01]  /*da50*/  FMUL.FTZ R91, R91, R168.reuse ;  /* 0x000000a85b5b7220 */ /* 0x080fe20000410000 */
[----:B---3--:R-:W-:Y:S01]  /*da60*/  FSEL R152, R152, -INF , P2 ;  /* 0xff80000098987808 */ /* 0x008fe20001000000 */
[----:B------:R-:W-:Y:S01]  /*da70*/  FMUL.FTZ R94, R94, R168 ;  /* 0x000000a85e5e7220 */ /* 0x000fe20000410000 */
[----:B------:R-:W-:Y:S01]  /*da80*/  FMNMX.FTZ R176, R166, R176, !PT ;  /* 0x000000b0a6b07209 */ /* 0x000fe20007810000 */
[-C--:B------:R-:W-:Y:S01]  /*da90*/  FMUL.FTZ R95, R95, R168.reuse ;  /* 0x000000a85f5f7220 */ /* 0x080fe20000410000 */
[----:B------:R-:W-:Y:S01]  /*daa0*/  FMUL.FTZ R98, R98, R168 ;  /* 0x000000a862627220 */ /* 0x000fe20000410000 */
[----:B------:R-:W3:Y:S01]  /*dab0*/  MUFU.EX2 R160, R160 ;  /* 0x000000a000a07308 */ /* 0x000ee20000000800 */
[----:B0-----:R-:W-:Y:S01]  /*dac0*/  FMUL.FTZ R177, R180, UR39 ;  /* 0x00000027b4b17c20 */ /* 0x001fe20008410000 */
[----:B------:R-:W-:Y:S01]  /*dad0*/  FMNMX.FTZ R180, R167, R176, !PT ;  /* 0x000000b0a7b47209 */ /* 0x000fe20007810000 */
[----:B----4-:R-:W-:Y:S01]  /*dae0*/  FADD.FTZ R3, R157, R3 ;  /* 0x000000039d037221 */ /* 0x010fe20000010000 */
[----:B------:R-:W-:Y:S01]  /*daf0*/  FSEL R176, R15, -INF , P1 ;  /* 0xff8000000fb07808 */ /* 0x000fe20000800000 */
[----:B------:R-:W-:Y:S01]  /*db00*/  FMUL.FTZ R99, R99, R168 ;  /* 0x000000a863637220 */ /* 0x000fe20000410000 */
[----:B------:R-:W-:Y:S01]  /*db10*/  FMNMX.FTZ R180, R172, R180, !PT ;  /* 0x000000b4acb47209 */ /* 0x000fe20007810000 */
[-C--:B------:R-:W-:Y:S01]  /*db20*/  FMUL.FTZ R102, R102, R168.reuse ;  /* 0x000000a866667220 */ /* 0x080fe20000410000 */
[----:B------:R-:W0:Y:S01]  /*db30*/  MUFU.TANH R177, R177 ;  /* 0x000000b100b17308 */ /* 0x000e220000002400 */
[----:B------:R-:W-:Y:S01]  /*db40*/  ISETP.NE.AND P1, PT, R197, RZ, PT ;  /* 0x000000ffc500720c */ /* 0x000fe20003f25270 */
[----:B------:R-:W-:Y:S01]  /*db50*/  FMUL.FTZ R103, R103, R168 ;  /* 0x000000a867677220 */ /* 0x000fe20000410000 */
[----:B------:R-:W-:Y:S01]  /*db60*/  FMNMX.FTZ R15, R176, R180, !PT ;  /* 0x000000b4b00f7209 */ /* 0x000fe20007810000 */
[-C--:B------:R-:W-:Y:S01]  /*db70*/  FMUL.FTZ R106, R106, R168.reuse ;  /* 0x000000a86a6a7220 */ /* 0x080fe20000410000 */
[----:B--2---:R-:W-:Y:S01]  /*db80*/  FSEL R180, R173, -INF , P3 ;  /* 0xff800000adb47808 */ /* 0x004fe20001800000 */
[-C--:B------:R-:W-:Y:S01]  /*db90*/  FMUL.FTZ R107, R107, R168.reuse ;  /* 0x000000a86b6b7220 */ /* 0x080fe20000410000 */
[----:B------:R-:W-:Y:S01]  /*dba0*/  FMNMX.FTZ R15, R152, R15, !PT ;  /* 0x0000000f980f7209 */ /* 0x000fe20007810000 */
[----:B------:R-:W2:Y:S01]  /*dbb0*/  MUFU.EX2 R164, R164 ;  /* 0x000000a400a47308 */ /* 0x000ea20000000800 */
[----:B---3--:R-:W-:Y:S01]  /*dbc0*/  FADD.FTZ R3, R160, R3 ;  /* 0x00000003a0037221 */ /* 0x008fe20000010000 */
[-C--:B------:R-:W-:Y:S01]  /*dbd0*/  FMUL.FTZ R110, R110, R168.reuse ;  /* 0x000000a86e6e7220 */ /* 0x080fe20000410000 */
[----:B------:R-:W-:Y:S01]  /*dbe0*/  FMNMX.FTZ R15, R180, R15, !PT ;  /* 0x0000000fb40f7209 */ /* 0x000fe20007810000 */
[-C--:B------:R-:W-:Y:S01]  /*dbf0*/  FMUL.FTZ R111, R111, R168.reuse ;  /* 0x000000a86f6f7220 */ /* 0x080fe20000410000 */
[----:B------:R-:W-:Y:S01]  /*dc00*/  FADD.FTZ R3, R183, R3 ;  /* 0x00000003b7037221 */ /* 0x000fe20000010000 */
[-C--:B------:R-:W-:Y:S01]  /*dc10*/  FMUL.FTZ R114, R114, R168.reuse ;  /* 0x000000a872727220 */ /* 0x080fe20000410000 */
[-C--:B------:R-:W-:Y:S01]  /*dc20*/  FMUL.FTZ R115, R115, R168.reuse ;  /* 0x000000a873737220 */ /* 0x080fe20000410000 */
[----:B------:R-:W-:Y:S01]  /*dc30*/  MUFU.EX2 R169, R169 ;  /* 0x000000a900a97308 */ /* 0x000fe20000000800 */
[----:B0-----:R-:W-:Y:S01]  /*dc40*/  FSEL R177, R177, -INF , P4 ;  /* 0xff800000b1b17808 */ /* 0x001fe20002000000 */
[-C--:B------:R-:W-:Y:S01]  /*dc50*/  FMUL.FTZ R118, R118, R168.reuse ;  /* 0x000000a876767220 */ /* 0x080fe20000410000 */
[-C--:B------:R-:W-:Y:S01]  /*dc60*/  FMUL.FTZ R119, R119, R168.reuse ;  /* 0x000000a877777220 */ /* 0x080fe20000410000 */
[-C--:B------:R-:W-:Y:S01]  /*dc70*/  FMUL.FTZ R122, R122, R168.reuse ;  /* 0x000000a87a7a7220 */ /* 0x080fe20000410000 */
[----:B------:R-:W-:Y:S01]  /*dc80*/  FMNMX.FTZ R15, R177, R15, !PT ;  /* 0x0000000fb10f7209 */ /* 0x000fe20007810000 */
[-C--:B------:R-:W-:Y:S01]  /*dc90*/  FMUL.FTZ R123, R123, R168.reuse ;  /* 0x000000a87b7b7220 */ /* 0x080fe20000410000 */
[-C--:B------:R-:W-:Y:S01]  /*dca0*/  FMUL.FTZ R126, R126, R168.reuse ;  /* 0x000000a87e7e7220 */ /* 0x080fe20000410000 */
[----:B------:R-:W-:Y:S01]  /*dcb0*/  MUFU.EX2 R170, R170 ;  /* 0x000000aa00aa7308 */ /* 0x000fe20000000800 */
[----:B------:R-:W-:Y:S01]  /*dcc0*/  FMNMX.FTZ R15, R181, R15, !PT ;  /* 0x0000000fb50f7209 */ /* 0x000fe20007810000 */
[----:B--2---:R-:W-:Y:S01]  /*dcd0*/  FADD.FTZ R3, R164, R3 ;  /* 0x00000003a4037221 */ /* 0x004fe20000010000 */
[-C--:B------:R-:W-:Y:S01]  /*dce0*/  FMUL.FTZ R127, R127, R168.reuse ;  /* 0x000000a87f7f7220 */ /* 0x080fe20000410000 */
[-C--:B------:R-:W-:Y:S01]  /*dcf0*/  FMUL.FTZ R130, R130, R168.reuse ;  /* 0x000000a882827220 */ /* 0x080fe20000410000 */
[-C--:B------:R-:W-:Y:S01]  /*dd00*/  FMUL.FTZ R131, R131, R168.reuse ;  /* 0x000000a883837220 */ /* 0x080fe20000410000 */
[----:B------:R-:W0:Y:S01]  /*dd10*/  SHFL.BFLY PT, R173, R15, 0x2, 0x1f ;  /* 0x0c401f000fad7f89 */ /* 0x000e2200000e0000 */
        /* <DEDUP_REMOVED lines=11> */
[----:B------:R-:W-:-:S06]  /*ddd0*/  FMUL.FTZ R151, R151, R168 ;  /* 0x000000a897977220 */ /* 0x000fcc0000410000 */
[----:B------:R-:W-:Y:S01]  /*dde0*/  MUFU.EX2 R182, R182 ;  /* 0x000000b600b67308 */ /* 0x000fe20000000800 */
[----:B0-----:R-:W-:-:S05]  /*ddf0*/  FMNMX.FTZ R15, R15, R173, !PT ;  /* 0x000000ad0f0f7209 */ /* 0x001fca0007810000 */
[----:B------:R-:W0:Y:S02]  /*de00*/  SHFL.BFLY PT, R173, R15, 0x1, 0x1f ;  /* 0x0c201f000fad7f89 */ /* 0x000e2400000e0000 */
[----:B0-----:R-:W-:-:S04]  /*de10*/  FMNMX.FTZ R15, R15, R173, !PT ;  /* 0x000000ad0f0f7209 */ /* 0x001fc80007810000 */
[----:B------:R-:W-:-:S04]  /*de20*/  FSETP.NEU.FTZ.AND P2, PT, R15, -INF , PT ;  /* 0xff8000000f00780b */ /* 0x000fc80003f5d000 */
[----:B------:R-:W-:-:S05]  /*de30*/  FSEL R161, R15, RZ, P2 ;  /* 0x000000ff0fa17208 */ /* 0x000fca0001000000 */
[----:B------:R-:W-:Y:S02]  /*de40*/  FADD.FTZ R165, -R161, R218 ;  /* 0x000000daa1a57221 */ /* 0x000fe40000010100 */
[----:B------:R0:W-:Y:S02]  /*de50*/  MUFU.EX2 R161, R179 ;  /* 0x000000b300a17308 */ /* 0x0001e40000000800 */
[----:B------:R-:W-:-:S06]  /*de60*/  FMUL.FTZ R165, R165, R14 ;  /* 0x0000000ea5a57220 */ /* 0x000fcc0000410000 */
[----:B------:R2:W3:Y:S01]  /*de70*/  MUFU.EX2 R173, R165 ;  /* 0x000000a500ad7308 */ /* 0x0004e20000000800 */
[----:B0-----:R-:W-:Y:S01]  /*de80*/  FMUL.FTZ R179, R15, R14 ;  /* 0x0000000e0fb37220 */ /* 0x001fe20000410000 */
[----:B--2---:R-:W-:-:S04]  /*de90*/  @!P1 IMAD R165, R220, 0x40, R192 ;  /* 0x00000040dca59824 */ /* 0x004fc800078e02c0 */
[----:B------:R-:W-:Y:S02]  /*dea0*/  @!P1 IMAD R165, R165, 0x4, R2 ;  /* 0x00000004a5a59824 */ /* 0x000fe400078e0202 */
[----:B---3--:R-:W-:-:S03]  /*deb0*/  FMUL.FTZ R24, R24, R173 ;  /* 0x000000ad18187220 */ /* 0x008fc60000410000 */
        /* <DEDUP_REMOVED lines=14> */
[----:B0-----:R0:W-:Y:S01]  /*dfa0*/  MUFU.EX2 R165, R174 ;  /* 0x000000ae00a57308 */ /* 0x0011e20000000800 */
        /* <DEDUP_REMOVED lines=8> */
[----:B0-----:R-:W-:Y:S01]  /*e030*/  FSEL R174, R179, RZ, P2 ;  /* 0x000000ffb3ae7208 */ /* 0x001fe20001000000 */
[-C--:B------:R-:W-:Y:S01]  /*e040*/  FMUL.FTZ R65, R65, R173.reuse ;  /* 0x000000ad41417220 */ /* 0x080fe20000410000 */
[-C--:B------:R-:W-:Y:S01]  /*e050*/  FMUL.FTZ R68, R68, R173.reuse ;  /* 0x000000ad44447220 */ /* 0x080fe20000410000 */
[-C--:B------:R-:W-:Y:S01]  /*e060*/  FMUL.FTZ R69, R69, R173.reuse ;  /* 0x000000ad45457220 */ /* 0x080fe20000410000 */
[-C--:B------:R-:W-:Y:S01]  /*e070*/  FMUL.FTZ R72, R72, R173.reuse ;  /* 0x000000ad48487220 */ /* 0x080fe20000410000 */
        /* <DEDUP_REMOVED lines=17> */
[----:B------:R-:W-:Y:S01]  /*e190*/  FFMA.FTZ R174, R181, R14, -R174 ;  /* 0x0000000eb5ae7223 */ /* 0x000fe200000108ae */
        /* <DEDUP_REMOVED lines=10> */
[----:B------:R4:W5:Y:S01]  /*e240*/  MUFU.EX2 R175, R155 ;  /* 0x0000009b00af7308 */ /* 0x0009620000000800 */
        /* <DEDUP_REMOVED lines=8> */
[----:B----4-:R-:W-:Y:S01]  /*e2d0*/  F2FP.F16.F32.PACK_AB R155, R157, R156 ;  /* 0x0000009c9d9b723e */ /* 0x010fe200000000ff */
[----:B0-----:R-:W-:Y:S01]  /*e2e0*/  FFMA.FTZ R156, R173, R0, R152 ;  /* 0x00000000ad9c7223 */ /* 0x001fe20000010098 */
[----:B------:R-:W-:Y:S01]  /*e2f0*/  FADD.FTZ R0, R222, R3 ;  /* 0x00000003de007221 */ /* 0x000fe20000010000 */
[----:B------:R-:W-:Y:S01]  /*e300*/  F2FP.F16.F32.PACK_AB R157, R183, R160 ;  /* 0x000000a0b79d723e */ /* 0x000fe200000000ff */
[-C--:B------:R-:W-:Y:S01]  /*e310*/  FMUL.FTZ R105, R105, R173.reuse ;  /* 0x000000ad69697220 */ /* 0x080fe20000410000 */
[C---:B--2---:R-:W-:Y:S01]  /*e320*/  FADD.FTZ R156, R178.reuse, R156 ;  /* 0x0000009cb29c7221 */ /* 0x044fe20000010000 */
[----:B------:R-:W-:Y:S01]  /*e330*/  F2FP.F16.F32.PACK_AB R152, R178, R152 ;  /* 0x00000098b298723e */ /* 0x000fe200000000ff */
[----:B------:R0:W2:Y:S01]  /*e340*/  MUFU.EX2 R181, R159 ;  /* 0x0000009f00b57308 */ /* 0x0000a20000000800 */
[-C--:B------:R-:W-:Y:S01]  /*e350*/  FMUL.FTZ R108, R108, R173.reuse ;  /* 0x000000ad6c6c7220 */ /* 0x080fe20000410000 */
[----:B---3--:R-:W-:Y:S01]  /*e360*/  FADD.FTZ R156, R154, R156 ;  /* 0x0000009c9a9c7221 */ /* 0x008fe20000010000 */
[----:B-----5:R-:W-:Y:S01]  /*e370*/  F2FP.F16.F32.PACK_AB R154, R175, R154 ;  /* 0x0000009aaf9a723e */ /* 0x020fe200000000ff */
[----:B------:R-:W-:Y:S01]  /*e380*/  BAR.SYNC.DEFER_BLOCKING 0xf, 0x100 ;  /* 0x03c4000000007b1d */ /* 0x000fe20000010000 */
[-C--:B------:R-:W-:Y:S01]  /*e390*/  FMUL.FTZ R109, R109, R173.reuse ;  /* 0x000000ad6d6d7220 */ /* 0x080fe20000410000 */
[----:B------:R-:W-:Y:S01]  /*e3a0*/  FADD.FTZ R156, R175, R156 ;  /* 0x0000009caf9c7221 */ /* 0x000fe20000010000 */
[-C--:B------:R-:W-:Y:S01]  /*e3b0*/  FMUL.FTZ R112, R112, R173.reuse ;  /* 0x000000ad70707220 */ /* 0x080fe20000410000 */
[-C--:B------:R-:W-:Y:S01]  /*e3c0*/  FMUL.FTZ R113, R113, R173.reuse ;  /* 0x000000ad71717220 */ /* 0x080fe20000410000 */
[----:B0-----:R-:W-:Y:S01]  /*e3d0*/  F2FP.F16.F32.PACK_AB R159, R222, R164 ;  /* 0x000000a4de9f723e */ /* 0x001fe200000000ff */
[----:B------:R-:W0:Y:S01]  /*e3e0*/  MUFU.EX2 R162, R162 ;  /* 0x000000a200a27308 */ /* 0x000e220000000800 */
[----:B-1----:R-:W-:Y:S01]  /*e3f0*/  FADD.FTZ R156, R158, R156 ;  /* 0x0000009c9e9c7221 */ /* 0x002fe20000010000 */
[-C--:B------:R-:W-:Y:S01]  /*e400*/  FMUL.FTZ R116, R116, R173.reuse ;  /* 0x000000ad74747220 */ /* 0x080fe20000410000 */
[-C--:B------:R-:W-:Y:S01]  /*e410*/  FMUL.FTZ R117, R117, R173.reuse ;  /* 0x000000ad75757220 */ /* 0x080fe20000410000 */
[-C--:B------:R-:W-:Y:S01]  /*e420*/  FMUL.FTZ R120, R120, R173.reuse ;  /* 0x000000ad78787220 */ /* 0x080fe20000410000 */
[-C--:B------:R-:W-:Y:S01]  /*e430*/  FMUL.FTZ R121, R121, R173.reuse ;  /* 0x000000ad79797220 */ /* 0x080fe20000410000 */
[-C--:B------:R-:W-:Y:S01]  /*e440*/  FMUL.FTZ R124, R124, R173.reuse ;  /* 0x000000ad7c7c7220 */ /* 0x080fe20000410000 */
[----:B--2---:R-:W-:Y:S01]  /*e450*/  FADD.FTZ R156, R181, R156 ;  /* 0x0000009cb59c7221 */ /* 0x004fe20000010000 */
        /* <DEDUP_REMOVED lines=10> */
[----:B------:R-:W-:Y:S01]  /*e500*/  F2FP.F16.F32.PACK_AB R156, R181, R158 ;  /* 0x0000009eb59c723e */ /* 0x000fe200000000ff */
[----:B------:R0:W-:Y:S01]  /*e510*/  STSM.16.M88.4 [R201+0x26800], R152 ;  /* 0x02680098c9007844 */ /* 0x0001e20000000200 */
        /* <DEDUP_REMOVED lines=8> */
[----:B------:R-:W-:Y:S01]  /*e5a0*/  F2FP.F16.F32.PACK_AB R163, R171, R170 ;  /* 0x000000aaaba3723e */ /* 0x000fe200000000ff */
[----:B------:R-:W-:-:S02]  /*e5b0*/  FMUL.FTZ R149, R149, R173 ;  /* 0x000000ad95957220 */ /* 0x000fc40000410000 */
[----:B------:R0:W-:Y:S01]  /*e5c0*/  STSM.16.M88.4 [R202], R156 ;  /* 0x0000009cca007844 */ /* 0x0001e20000000200 */
[----:B------:R-:W1:Y:S01]  /*e5d0*/  MUFU.EX2 R172, R172 ;  /* 0x000000ac00ac7308 */ /* 0x000e620000000800 */
[----:B--2---:R-:W-:Y:S01]  /*e5e0*/  FADD.FTZ R160, R166, R3 ;  /* 0x00000003a6a07221 */ /* 0x004fe20000010000 */
[----:B------:R-:W-:Y:S01]  /*e5f0*/  FADD.FTZ R3, R161, R0 ;  /* 0x00000000a1037221 */ /* 0x000fe20000010000 */
[----:B------:R-:W-:-:S03]  /*e600*/  F2FP.F16.F32.PACK_AB R161, R169, R161 ;  /* 0x000000a1a9a1723e */ /* 0x000fc600000000ff */
[----:B------:R-:W-:Y:S02]  /*e610*/  FADD.FTZ R3, R169, R3 ;  /* 0x00000003a9037221 */ /* 0x000fe40000010000 */
[----:B------:R-:W2:Y:S01]  /*e620*/  MUFU.EX2 R176, R176 ;  /* 0x000000b000b07308 */ /* 0x000ea20000000800 */
[C---:B---3--:R-:W-:Y:S01]  /*e630*/  FADD.FTZ R0, R167.reuse, R160 ;  /* 0x000000a0a7007221 */ /* 0x048fe20000010000 */
[----:B------:R-:W-:Y:S01]  /*e640*/  FADD.FTZ R3, R170, R3 ;  /* 0x00000003aa037221 */ /* 0x000fe20000010000 */
[----:B------:R-:W-:-:S03]  /*e650*/  F2FP.F16.F32.PACK_AB R160, R167, R166 ;  /* 0x000000a6a7a0723e */ /* 0x000fc600000000ff */
[----:B------:R-:W-:Y:S02]  /*e660*/  FADD.FTZ R3, R171, R3 ;  /* 0x00000003ab037221 */ /* 0x000fe40000010000 */
[----:B------:R-:W3:Y:S01]  /*e670*/  MUFU.EX2 R164, R179 ;  /* 0x000000b300a47308 */ /* 0x000ee20000000800 */
[----:B-1----:R-:W-:Y:S01]  /*e680*/  FADD.FTZ R0, R172, R0 ;  /* 0x00000000ac007221 */ /* 0x002fe20000010000 */
[----:B------:R-:W-:Y:S01]  /*e690*/  FADD.FTZ R3, R165, R3 ;  /* 0x00000003a5037221 */ /* 0x000fe20000010000 */
[----:B------:R-:W-:-:S03]  /*e6a0*/  F2FP.F16.F32.PACK_AB R165, R223, R165 ;  /* 0x000000a5dfa5723e */ /* 0x000fc600000000ff */
[----:B------:R-:W-:Y:S02]  /*e6b0*/  FADD.FTZ R3, R223, R3 ;  /* 0x00000003df037221 */ /* 0x000fe40000010000 */
[----:B------:R-:W1:Y:S01]  /*e6c0*/  MUFU.EX2 R180, R180 ;  /* 0x000000b400b47308 */ /* 0x000e620000000800 */
[----:B--2---:R-:W-:Y:S01]  /*e6d0*/  FADD.FTZ R0, R176, R0 ;  /* 0x00000000b0007221 */ /* 0x004fe20000010000 */
[----:B------:R-:W-:Y:S01]  /*e6e0*/  FADD.FTZ R3, R182, R3 ;  /* 0x00000003b6037221 */ /* 0x000fe20000010000 */
[----:B------:R-:W-:-:S05]  /*e6f0*/  F2FP.F16.F32.PACK_AB R162, R176, R172 ;  /* 0x000000acb0a2723e */ /* 0x000fca00000000ff */
[----:B------:R-:W2:Y:S01]  /*e700*/  MUFU.EX2 R177, R177 ;  /* 0x000000b100b17308 */ /* 0x000ea20000000800 */
[----:B---3--:R-:W-:Y:S01]  /*e710*/  FADD.FTZ R0, R164, R0 ;  /* 0x00000000a4007221 */ /* 0x008fe20000010000 */
[----:B------:R0:W-:Y:S06]  /*e720*/  STSM.16.M88.4 [R204], R160 ;  /* 0x000000a0cc007844 */ /* 0x0001ec0000000200 */
[----:B------:R-:W3:Y:S01]  /*e730*/  MUFU.EX2 R166, R174 ;  /* 0x000000ae00a67308 */ /* 0x000ee20000000800 */
[C---:B-1----:R-:W-:Y:S01]  /*e740*/  FADD.FTZ R0, R180.reuse, R0 ;  /* 0x00000000b4007221 */ /* 0x042fe20000010000 */
[----:B------:R-:W-:-:S06]  /*e750*/  F2FP.F16.F32.PACK_AB R164, R180, R164 ;  /* 0x000000a4b4a4723e */ /* 0x000fcc00000000ff */
[----:B------:R-:W1:Y:S01]  /*e760*/  MUFU.EX2 R167, R219 ;  /* 0x000000db00a77308 */ /* 0x000e620000000800 */
[----:B--2---:R-:W-:-:S04]  /*e770*/  FADD.FTZ R0, R177, R0 ;  /* 0x00000000b1007221 */ /* 0x004fc80000010000 */
[C---:B---3--:R-:W-:Y:S01]  /*e780*/  FADD.FTZ R0, R166.reuse, R0 ;  /* 0x00000000a6007221 */ /* 0x048fe20000010000 */
[----:B------:R-:W-:Y:S01]  /*e790*/  F2FP.F16.F32.PACK_AB R166, R166, R177 ;  /* 0x000000b1a6a6723e */ /* 0x000fe200000000ff */
[C---:B-1----:R-:W-:Y:S01]  /*e7a0*/  FADD.FTZ R3, R167.reuse, R3 ;  /* 0x00000003a7037221 */ /* 0x042fe20000010000 */
[----:B------:R-:W-:-:S05]  /*e7b0*/  F2FP.F16.F32.PACK_AB R167, R167, R182 ;  /* 0x000000b6a7a7723e */ /* 0x000fca00000000ff */
[----:B------:R0:W-:Y:S01]  /*e7c0*/  STSM.16.M88.4 [R203], R164 ;  /* 0x000000a4cb007844 */ /* 0x0001e20000000200 */
[----:B------:R-:W-:Y:S05]  /*e7d0*/  @!P0 BRA `(.L_x_4793) ;  /* 0x0000000000048947 */ /* 0x000fea0003800000 */
[----:B------:R-:W-:Y:S01]  /*e7e0*/  BPT.TRAP 0x1 ;  /* 0x000000040000795c */ /* 0x000fe20000300000 */
.L_x_4793:
[----:B------:R1:W2:Y:S01]  /*e7f0*/  SYNCS.PHASECHK.TRANS64.TRYWAIT P1, [R209+URZ+0x28c50], R213 ;  /* 0x028c50d5d10075a7 */ /* 0x0002a2000802017f */
[----:B------:R-:W-:Y:S05]  /*e800*/  @!P0 BRA `(.L_x_4794) ;  /* 0x0000000000048947 */ /* 0x000fea0003800000 */
[----:B------:R-:W-:Y:S01]  /*e810*/  BPT.TRAP 0x1 ;  /* 0x000000040000795c */ /* 0x000fe20000300000 */
.L_x_4794:
[----:B------:R-:W-:Y:S04]  /*e820*/  BSSY B2, `(.L_x_4795) ;  /* 0x0000004000027945 */ /* 0x000fe80003800000 */
[----:B--2---:R-:W-:Y:S05]  /*e830*/  @P1 BRA `(.L_x_4796) ;  /* 0x0000000000081947 */ /* 0x004fea0003800000 */
[----:B------:R-:W2:Y:S02]  /*e840*/  SYNCS.PHASECHK.TRANS64.TRYWAIT P1, [R209+URZ+0x28c50], R213 ;  /* 0x028c50d5d10075a7 */ /* 0x000ea4000802017f */
[----:B--2---:R-:W-:Y:S05]  /*e850*/  @!P1 BRA `(.L_x_4797) ;  /* 0x0000010c00b89947 */ /* 0x004fea0003800000 */
.L_x_4796:
[----:B------:R-:W-:Y:S05]  /*e860*/  BSYNC B2 ;  /* 0x0000000000027941 */ /* 0x000fea0003800000 */
.L_x_4795:
[----:B------:R-:W-:Y:S01]  /*e870*/  IMAD R168, R19, 0x1000, R12 ;  /* 0x0000100013a87824 */ /* 0x000fe200078e020c */
[----:B------:R-:W-:Y:S01]  /*e880*/  WARPGROUP.ARRIVE ;  /* 0x00000000000079c5 */ /* 0x000fe20000000000 */
[----:B------:R-:W-:-:S03]  /*e890*/  IMAD.MOV.U32 R169, RZ, RZ, 0x40000040 ;  /* 0x40000040ffa97424 */ /* 0x000fc600078e00ff */
[----:B------:R-:W-:Y:S02]  /*e8a0*/  R2UR UR6, R168 ;  /* 0x00000000a80672ca */ /* 0x000fe400000e0000 */
[----:B------:R-:W-:Y:S02]  /*e8b0*/  R2UR UR7, R169 ;  /* 0x00000000a90772ca */ /* 0x000fe400000e0000 */
[----:B------:R-:W-:-:S11]  /*e8c0*/  MOV R169, 0x40000040 ;  /* 0x4000004000a97802 */ /* 0x000fd60000000f00 */
        /* <DEDUP_REMOVED lines=34> */
.L_x_4798:
[C---:B------:R-:W-:Y:S01]  /*eaf0*/  ISETP.GT.AND P1, PT, R208.reuse, R21, PT ;  /* 0x00000015d000720c */ /* 0x040fe20003f24270 */
[----:B-12---:R-:W-:Y:S02]  /*eb00*/  VIADD R209, R209, 0x28c60 ;  /* 0x00028c60d1d17836 */ /* 0x006fe40000000000 */
        /* <DEDUP_REMOVED lines=8> */
.L_x_4786:
[----:B------:R-:W-:Y:S05]  /*eb90*/  BSYNC B1 ;  /* 0x0000000000017941 */ /* 0x000fea0003800000 */
.L_x_4785:
[----:B------:R-:W-:Y:S01]  /*eba0*/  ISETP.GE.AND P1, PT, R208, R205, PT ;  /* 0x000000cdd000720c */ /* 0x000fe20003f26270 */
[----:B------:R-:W-:-:S12]  /*ebb0*/  BSSY B0, `(.L_x_4800) ;  /* 0x00001e5000007945 */ /* 0x000fd80003800000 */
[----:B------:R-:W-:Y:S05]  /*ebc0*/  @!P1 BRA `(.L_x_4801) ;  /* 0x0000001c008c9947 */ /* 0x000fea0003800000 */
[----:B------:R-:W-:Y:S02]  /*ebd0*/  IMAD.MOV.U32 R200, RZ, RZ, R20 ;  /* 0x000000ffffc87224 */ /* 0x000fe400078e0014 */
[----:B------:R-:W-:Y:S02]  /*ebe0*/  IMAD.MOV.U32 R213, RZ, RZ, R15 ;  /* 0x000000ffffd57224 */ /* 0x000fe400078e000f */
[----:B0-----:R-:W-:-:S07]  /*ebf0*/  IMAD.MOV.U32 R209, RZ, RZ, R19 ;  /* 0x000000ffffd17224 */ /* 0x001fce00078e0013 */
.L_x_4814:
[----:B------:R-:W-:-:S05]  /*ec00*/  VIADD R19, R209, 0x1 ;  /* 0x00000001d1137836 */ /* 0x000fca0000000000 */
[----:B------:R-:W-:-:S04]  /*ec10*/  ISETP.NE.AND P1, PT, R19, 0x2, PT ;  /* 0x000000021300780c */ /* 0x000fc80003f25270 */
[----:B------:R-:W-:Y:S02]  /*ec20*/  SEL R14, RZ, 0x1, P1 ;  /* 0x00000001ff0e7807 */ /* 0x000fe40000800000 */
[----:B------:R-:W-:Y:S02]  /*ec30*/  SEL R19, R19, RZ, P1 ;  /* 0x000000ff13137207 */ /* 0x000fe40000800000 */
[----:B------:R-:W-:Y:S01]  /*ec40*/  LOP3.LUT R22, R22, R14, RZ, 0x3c, !PT ;  /* 0x0000000e16167212 */ /* 0x000fe200078e3cff */
[----:B-1----:R-:W-:Y:S06]  /*ec50*/  @!P0 BRA `(.L_x_4802) ;  /* 0x0000000000048947 */ /* 0x002fec0003800000 */
[----:B------:R-:W-:Y:S01]  /*ec60*/  BPT.TRAP 0x1 ;  /* 0x000000040000795c */ /* 0x000fe20000300000 */
.L_x_4802:
[----:B------:R-:W-:Y:S01]  /*ec70*/  IMAD R21, R19, 0x8, R2 ;  /* 0x0000000813157824 */ /* 0x000fe200078e0202 */
[----:B------:R-:W-:-:S04]  /*ec80*/  SHF.L.U32 R198, R22, 0x1f, RZ ;  /* 0x0000001f16c67819 */ /* 0x000fc800000006ff */
[----:B------:R0:W1:Y:S01]  /*ec90*/  SYNCS.PHASECHK.TRANS64.TRYWAIT P1, [R21+URZ+0x28c30], R198 ;  /* 0x028c30c6150075a7 */ /* 0x000062000802017f */
[----:B------:R-:W-:Y:S05]  /*eca0*/  @!P0 BRA `(.L_x_4803) ;  /* 0x0000000000048947 */ /* 0x000fea0003800000 */
[----:B------:R-:W-:Y:S01]  /*ecb0*/  BPT.TRAP 0x1 ;  /* 0x000000040000795c */ /* 0x000fe20000300000 */
.L_x_4803:
[----:B------:R-:W-:Y:S01]  /*ecc0*/  BSSY B1, `(.L_x_4804) ;  /* 0x0000006000017945 */ /* 0x000fe20003800000 */
[----:B------:R-:W-:Y:S02]  /*ecd0*/  IMAD R154, R19, 0x200, R13 ;  /* 0x00000200139a7824 */ /* 0x000fe400078e020d */
[----:B------:R-:W-:Y:S01]  /*ece0*/  IMAD.MOV.U32 R155, RZ, RZ, 0x40000040 ;  /* 0x40000040ff9b7424 */ /* 0x000fe200078e00ff */
[----:B-1----:R-:W-:Y:S06]  /*ecf0*/  @P1 BRA `(.L_x_4805) ;  /* 0x0000000000081947 */ /* 0x002fec0003800000 */
[----:B------:R-:W1:Y:S02]  /*ed00*/  SYNCS.PHASECHK.TRANS64.TRYWAIT P1, [R21+URZ+0x28c30], R198 ;  /* 0x028c30c6150075a7 */ /* 0x000e64000802017f */
[----:B-1----:R-:W-:Y:S05]  /*ed10*/  @!P1 BRA `(.L_x_4806) ;  /* 0x00000108009c9947 */ /* 0x002fea0003800000 */
.L_x_4805:
[----:B------:R-:W-:Y:S05]  /*ed20*/  BSYNC B1 ;  /* 0x0000000000017941 */ /* 0x000fea0003800000 */
.L_x_4804:
[C---:B------:R-:W-:Y:S01]  /*ed30*/  R2UR UR6, R154.reuse ;  /* 0x000000009a0672ca */ /* 0x040fe200000e0000 */
[----:B------:R-:W-:Y:S01]  /*ed40*/  VIADD R14, R154, 0x4 ;  /* 0x000000049a0e7836 */ /* 0x000fe20000000000 */
[----:B------:R-:W-:Y:S01]  /*ed50*/  R2UR UR7, R155 ;  /* 0x000000009b0772ca */ /* 0x000fe200000e0000 */
[----:B------:R-:W-:Y:S01]  /*ed60*/  IMAD.MOV.U32 R153, RZ, RZ, 0x40000040 ;  /* 0x40000040ff997424 */ /* 0x000fe200078e00ff */
[----:B------:R-:W-:Y:S01]  /*ed70*/  R2UR UR4, R4 ;  /* 0x00000000040472ca */ /* 0x000fe200000e0000 */
[----:B------:R-:W-:Y:S01]  /*ed80*/  IMAD.MOV.U32 R155, RZ, RZ, 0x40000040 ;  /* 0x40000040ff9b7424 */ /* 0x000fe200078e00ff */
[----:B------:R-:W-:Y:S01]  /*ed90*/  R2UR UR5, R5 ;  /* 0x00000000050572ca */ /* 0x000fe200000e0000 */
[----:B------:R-:W-:Y:S01]  /*eda0*/  IMAD.MOV.U32 R15, RZ, RZ, 0x40000040 ;  /* 0x40000040ff0f7424 */ /* 0x000fe200078e00ff */
[C---:B------:R-:W-:Y:S01]  /*edb0*/  IADD3 R152, R154.reuse, 0x2, RZ ;  /* 0x000000029a987810 */ /* 0x040fe20007ffe0ff */
[----:B------:R-:W-:Y:S01]  /*edc0*/  VIADD R154, R154, 0x6 ;  /* 0x000000069a9a7836 */ /* 0x000fe20000000000 */
        /* <DEDUP_REMOVED lines=26> */
.L_x_4807:
        /* <DEDUP_REMOVED lines=108> */
[----:B------:R-:W-:Y:S01]  /*f630*/  FMUL.FTZ R36, R36, R180 ;  /* 0x000000b424247220 */ /* 0x000fe20000410000 */
        /* <DEDUP_REMOVED lines=27> */
[----:B------:R-:W-:Y:S01]  /*f7f0*/  FMUL.FTZ R72, R72, R180 ;  /* 0x000000b448487220 */ /* 0x000fe20000410000 */
[----:B--2---:R-:W-:Y:S01]  /*f800*/  FMNMX.FTZ R20, R154, R200, !PT ;  /* 0x000000c89a147209 */ /* 0x004fe20007810000 */
[-C--:B------:R-:W-:Y:S01]  /*f810*/  FMUL.FTZ R73, R73, R180.reuse ;  /* 0x000000b449497220 */ /* 0x080fe20000410000 */
[-C--:B------:R-:W-:Y:S01]  /*f820*/  FMUL.FTZ R76, R76, R180.reuse ;  /* 0x000000b44c4c7220 */ /* 0x080fe20000410000 */
[----:B------:R-:W-:Y:S01]  /*f830*/  FMUL.FTZ R77, R77, R180 ;  /* 0x000000b44d4d7220 */ /* 0x000fe20000410000 */
[----:B------:R-:W-:Y:S01]  /*f840*/  FMNMX.FTZ R20, R155, R20, !PT ;  /* 0x000000149b147209 */ /* 0x000fe20007810000 */
[----:B------:R-:W-:Y:S01]  /*f850*/  MUFU.TANH R182, R182 ;  /* 0x000000b600b67308 */ /* 0x000fe20000002400 */
[-C--:B------:R-:W-:Y:S01]  /*f860*/  FMUL.FTZ R80, R80, R180.reuse ;  /* 0x000000b450507220 */ /* 0x080fe20000410000 */
[----:B------:R-:W-:Y:S01]  /*f870*/  FMUL.FTZ R81, R81, R180 ;  /* 0x000000b451517220 */ /* 0x000fe20000410000 */
[----:B------:R-:W-:Y:S01]  /*f880*/  FMNMX.FTZ R20, R158, R20, !PT ;  /* 0x000000149e147209 */ /* 0x000fe20007810000 */
        /* <DEDUP_REMOVED lines=12> */
[----:B------:R-:W2:Y:S01]  /*f950*/  MUFU.EX2 R153, R153 ;  /* 0x0000009900997308 */ /* 0x000ea20000000800 */
[-C--:B------:R-:W-:Y:S01]  /*f960*/  FMUL.FTZ R100, R100, R180.reuse ;  /* 0x000000b464647220 */ /* 0x080fe20000410000 */
[----:B------:R-:W-:Y:S01]  /*f970*/  FMUL.FTZ R101, R101, R180 ;  /* 0x000000b465657220 */ /* 0x000fe20000410000 */
[----:B------:R-:W-:Y:S01]  /*f980*/  FMNMX.FTZ R20, R166, R20, !PT ;  /* 0x00000014a6147209 */ /* 0x000fe20007810000 */
[-C--:B------:R-:W-:Y:S01]  /*f990*/  FMUL.FTZ R104, R104, R180.reuse ;  /* 0x000000b468687220 */ /* 0x080fe20000410000 */
[-C--:B------:R-:W-:Y:S01]  /*f9a0*/  FMUL.FTZ R105, R105, R180.reuse ;  /* 0x000000b469697220 */ /* 0x080fe20000410000 */
[----:B------:R-:W-:Y:S01]  /*f9b0*/  FMUL.FTZ R108, R108, R180 ;  /* 0x000000b46c6c7220 */ /* 0x000fe20000410000 */
[----:B------:R-:W-:Y:S01]  /*f9c0*/  FMNMX.FTZ R20, R167, R20, !PT ;  /* 0x00000014a7147209 */ /* 0x000fe20007810000 */
[----:B------:R-:W3:Y:S01]  /*f9d0*/  MUFU.EX2 R156, R156 ;  /* 0x0000009c009c7308 */ /* 0x000ee20000000800 */
[-C--:B------:R-:W-:Y:S01]  /*f9e0*/  FMUL.FTZ R109, R109, R180.reuse ;  /* 0x000000b46d6d7220 */ /* 0x080fe20000410000 */
[----:B------:R-:W-:Y:S01]  /*f9f0*/  FMUL.FTZ R112, R112, R180 ;  /* 0x000000b470707220 */ /* 0x000fe20000410000 */
[----:B------:R-:W-:Y:S01]  /*fa00*/  FMNMX.FTZ R20, R170, R20, !PT ;  /* 0x00000014aa147209 */ /* 0x000fe20007810000 */
[-C--:B------:R-:W-:Y:S01]  /*fa10*/  FMUL.FTZ R113, R113, R180.reuse ;  /* 0x000000b471717220 */ /* 0x080fe20000410000 */
[-C--:B------:R-:W-:Y:S01]  /*fa20*/  FMUL.FTZ R116, R116, R180.reuse ;  /* 0x000000b474747220 */ /* 0x080fe20000410000 */
[----:B------:R-:W-:Y:S01]  /*fa30*/  FMUL.FTZ R117, R117, R180 ;  /* 0x000000b475757220 */ /* 0x000fe20000410000 */
[----:B------:R-:W-:Y:S01]  /*fa40*/  FMNMX.FTZ R20, R171, R20, !PT ;  /* 0x00000014ab147209 */ /* 0x000fe20007810000 */
[----:B------:R-:W4:Y:S01]  /*fa50*/  MUFU.EX2 R157, R157 ;  /* 0x0000009d009d7308 */ /* 0x000f220000000800 */
[----:B--2---:R-:W-:Y:S01]  /*fa60*/  FADD.FTZ R0, R153, R0 ;  /* 0x0000000099007221 */ /* 0x004fe20000010000 */
[----:B------:R-:W-:Y:S01]  /*fa70*/  FMUL.FTZ R120, R120, R180 ;  /* 0x000000b478787220 */ /* 0x000fe20000410000 */
[----:B------:R-:W-:Y:S01]  /*fa80*/  FMNMX.FTZ R20, R174, R20, !PT ;  /* 0x00000014ae147209 */ /* 0x000fe20007810000 */
[-C--:B------:R-:W-:Y:S01]  /*fa90*/  FMUL.FTZ R121, R121, R180.reuse ;  /* 0x000000b479797220 */ /* 0x080fe20000410000 */
[-C--:B------:R-:W-:Y:S01]  /*faa0*/  FMUL.FTZ R124, R124, R180.reuse ;  /* 0x000000b47c7c7220 */ /* 0x080fe20000410000 */
[----:B------:R-:W-:Y:S01]  /*fab0*/  FMUL.FTZ R125, R125, R180 ;  /* 0x000000b47d7d7220 */ /* 0x000fe20000410000 */
[----:B------:R-:W-:Y:S01]  /*fac0*/  FMNMX.FTZ R20, R175, R20, !PT ;  /* 0x00000014af147209 */ /* 0x000fe20007810000 */
[----:B------:R-:W-:Y:S01]  /*fad0*/  MUFU.EX2 R161, R161 ;  /* 0x000000a100a17308 */ /* 0x000fe20000000800 */
[----:B---3--:R-:W-:Y:S01]  /*fae0*/  FADD.FTZ R0, R156, R0 ;  /* 0x000000009c007221 */ /* 0x008fe20000010000 */
[----:B------:R-:W-:Y:S01]  /*faf0*/  FMUL.FTZ R128, R128, R180 ;  /* 0x000000b480807220 */ /* 0x000fe20000410000 */
[----:B------:R-:W-:Y:S01]  /*fb00*/  FMNMX.FTZ R20, R178, R20, !PT ;  /* 0x00000014b2147209 */ /* 0x000fe20007810000 */
[-C--:B------:R-:W-:Y:S01]  /*fb10*/  FMUL.FTZ R129, R129, R180.reuse ;  /* 0x000000b481817220 */ /* 0x080fe20000410000 */
[-C--:B------:R-:W-:Y:S01]  /*fb20*/  FMUL.FTZ R132, R132, R180.reuse ;  /* 0x000000b484847220 */ /* 0x080fe20000410000 */
[----:B------:R-:W-:Y:S01]  /*fb30*/  FMUL.FTZ R133, R133, R180 ;  /* 0x000000b485857220 */ /* 0x000fe20000410000 */
[----:B------:R-:W-:Y:S01]  /*fb40*/  FMNMX.FTZ R20, R179, R20, !PT ;  /* 0x00000014b3147209 */ /* 0x000fe20007810000 */
[----:B------:R-:W-:Y:S01]  /*fb50*/  MUFU.EX2 R164, R164 ;  /* 0x000000a400a47308 */ /* 0x000fe20000000800 */
[----:B----4-:R-:W-:Y:S01]  /*fb60*/  FADD.FTZ R0, R157, R0 ;  /* 0x000000009d007221 */ /* 0x010fe20000010000 */
[----:B------:R-:W-:Y:S01]  /*fb70*/  FMUL.FTZ R136, R136, R180 ;  /* 0x000000b488887220 */ /* 0x000fe20000410000 */
[----:B------:R-:W-:Y:S01]  /*fb80*/  FMNMX.FTZ R20, R182, R20, !PT ;  /* 0x00000014b6147209 */ /* 0x000fe20007810000 */
[-C--:B------:R-:W-:Y:S01]  /*fb90*/  FMUL.FTZ R137, R137, R180.reuse ;  /* 0x000000b489897220 */ /* 0x080fe20000410000 */
[-C--:B------:R-:W-:Y:S01]  /*fba0*/  FMUL.FTZ R140, R140, R180.reuse ;  /* 0x000000b48c8c7220 */ /* 0x080fe20000410000 */
[----:B------:R-:W-:Y:S01]  /*fbb0*/  FMUL.FTZ R141, R141, R180 ;  /* 0x000000b48d8d7220 */ /* 0x000fe20000410000 */
        /* <DEDUP_REMOVED lines=11> */
[----:B------:R-:W2:Y:S01]  /*fc70*/  MUFU.EX2 R213, R160 ;  /* 0x000000a000d57308 */ /* 0x000ea20000000800 */
[----:B------:R-:W3:Y:S07]  /*fc80*/  SHFL.BFLY PT, R218, R20, 0x1, 0x1f ;  /* 0x0c201f0014da7f89 */ /* 0x000eee00000e0000 */
[----:B------:R-:W4:Y:S08]  /*fc90*/  MUFU.EX2 R160, R165 ;  /* 0x000000a500a07308 */ /* 0x000f300000000800 */
[----:B------:R5:W0:Y:S01]  /*fca0*/  MUFU.EX2 R165, R168 ;  /* 0x000000a800a57308 */ /* 0x000a220000000800 */
[----:B--2---:R-:W-:-:S04]  /*fcb0*/  FADD.FTZ R0, R213, R0 ;  /* 0x00000000d5007221 */ /* 0x004fc80000010000 */
[----:B------:R-:W-:-:S03]  /*fcc0*/  FADD.FTZ R0, R161, R0 ;  /* 0x00000000a1007221 */ /* 0x000fc60000010000 */
[----:B------:R-:W-:Y:S01]  /*fcd0*/  MUFU.EX2 R177, R177 ;  /* 0x000000b100b17308 */ /* 0x000fe20000000800 */
[----:B---3--:R-:W-:Y:S01]  /*fce0*/  FMNMX.FTZ R20, R20, R218, !PT ;  /* 0x000000da14147209 */ /* 0x008fe20007810000 */
[----:B------:R-:W-:-:S04]  /*fcf0*/  FADD.FTZ R0, R164, R0 ;  /* 0x00000000a4007221 */ /* 0x000fc80000010000 */
[----:B-----5:R-:W-:Y:S01]  /*fd00*/  FADD.FTZ R168, -R20, R200 ;  /* 0x000000c814a87221 */ /* 0x020fe20000010100 */
[----:B------:R-:W-:Y:S02]  /*fd10*/  @!P1 IMAD R200, R209, 0x40, R192 ;  /* 0x00000040d1c89824 */ /* 0x000fe400078e02c0 */
[----:B----4-:R-:W-:Y:S01]  /*fd20*/  FADD.FTZ R0, R160, R0 ;  /* 0x00000000a0007221 */ /* 0x010fe20000010000 */
[C---:B0-----:R-:W-:Y:S01]  /*fd30*/  F2FP.F16.F32.PACK_AB R160, R165.reuse, R160 ;  /* 0x000000a0a5a0723e */ /* 0x041fe200000000ff */
[----:B------:R-:W-:Y:S01]  /*fd40*/  FMUL.FTZ R168, R168, R14 ;  /* 0x0000000ea8a87220 */ /* 0x000fe20000410000 */
[----:B------:R-:W-:Y:S02]  /*fd50*/  @!P1 IMAD R200, R200, 0x4, R2 ;  /* 0x00000004c8c89824 */ /* 0x000fe400078e0202 */
[----:B------:R-:W-:-:S03]  /*fd60*/  FADD.FTZ R0, R165, R0 ;  /* 0x00000000a5007221 */ /* 0x000fc60000010000 */
[----:B------:R-:W0:Y:S01]  /*fd70*/  MUFU.EX2 R168, R168 ;  /* 0x000000a800a87308 */ /* 0x000e220000000800 */
[----:B------:R-:W-:Y:S01]  /*fd80*/  @!P1 STS [R200+0x28800], R180 ;  /* 0x028800b4c8009388 */ /* 0x000fe20000000800 */
[----:B------:R-:W-:-:S04]  /*fd90*/  FADD.FTZ R0, R169, R0 ;  /* 0x00000000a9007221 */ /* 0x000fc80000010000 */
[----:B------:R-:W-:-:S04]  /*fda0*/  FADD.FTZ R0, R172, R0 ;  /* 0x00000000ac007221 */ /* 0x000fc80000010000 */
[----:B------:R-:W-:-:S04]  /*fdb0*/  FADD.FTZ R0, R173, R0 ;  /* 0x00000000ad007221 */ /* 0x000fc80000010000 */
[----:B------:R-:W-:Y:S01]  /*fdc0*/  FADD.FTZ R0, R176, R0 ;  /* 0x00000000b0007221 */ /* 0x000fe20000010000 */
[----:B0-----:R0:W-:Y:S03]  /*fdd0*/  @!P1 STS [R200+0x28820], R168 ;  /* 0x028820a8c8009388 */ /* 0x0011e60000000800 */
        /* <DEDUP_REMOVED lines=9> */
[----:B0-----:R-:W-:Y:S01]  /*fe70*/  FMUL.FTZ R200, R20, R14 ;  /* 0x0000000e14c87220 */ /* 0x001fe20000410000 */
[-C--:B------:R-:W-:Y:S01]  /*fe80*/  FMUL.FTZ R42, R42, R168.reuse ;  /* 0x000000a82a2a7220 */ /* 0x080fe20000410000 */
[-C--:B------:R-:W-:Y:S01]  /*fe90*/  FMUL.FTZ R43, R43, R168.reuse ;  /* 0x000000a82b2b7220 */ /* 0x080fe20000410000 */
[----:B------:R-:W-:Y:S01]  /*fea0*/  FMUL.FTZ R46, R46, R168 ;  /* 0x000000a82e2e7220 */ /* 0x000fe20000410000 */
        /* <DEDUP_REMOVED lines=22> */
[C---:B0-----:R-:W-:Y:S01]  /*10010*/  FADD.FTZ R0, R166.reuse, R0 ;  /* 0x00000000a6007221 */ /* 0x041fe20000010000 */
[----:B------:R-:W-:Y:S01]  /*10020*/  F2FP.F16.F32.PACK_AB R156, R213, R157 ;  /* 0x0000009dd59c723e */ /* 0x000fe200000000ff */
[-C--:B------:R-:W-:Y:S01]  /*10030*/  FMUL.FTZ R51, R51, R168.reuse ;  /* 0x000000a833337220 */ /* 0x080fe20000410000 */
[----:B------:R-:W-:Y:S01]  /*10040*/  F2FP.F16.F32.PACK_AB R166, R166, R177 ;  /* 0x000000b1a6a6723e */ /* 0x000fe200000000ff */
[-C--:B------:R-:W-:Y:S01]  /*10050*/  FMUL.FTZ R54, R54, R168.reuse ;  /* 0x000000a836367220 */ /* 0x080fe20000410000 */
[-C--:B------:R-:W-:Y:S01]  /*10060*/  FMUL.FTZ R55, R55, R168.reuse ;  /* 0x000000a837377220 */ /* 0x080fe20000410000 */
[----:B------:R-:W0:Y:S01]  /*10070*/  MUFU.EX2 R158, R158 ;  /* 0x0000009e009e7308 */ /* 0x000e220000000800 */
[----:B---3--:R-:W-:Y:S01]  /*10080*/  FFMA.FTZ R3, R168, R3, R181 ;  /* 0x00000003a8037223 */ /* 0x008fe200000100b5 */
[-C--:B------:R-:W-:Y:S01]  /*10090*/  FMUL.FTZ R58, R58, R168.reuse ;  /* 0x000000a83a3a7220 */ /* 0x080fe20000410000 */
        /* <DEDUP_REMOVED lines=24> */
[----:B------:R-:W-:Y:S01]  /*10220*/  BAR.SYNC.DEFER_BLOCKING 0xf, 0x100 ;  /* 0x03c4000000007b1d */ /* 0x000fe20000010000 */
[----:B------:R-:W-:Y:S01]  /*10230*/  F2FP.F16.F32.PACK_AB R158, R164, R161 ;  /* 0x000000a1a49e723e */ /* 0x000fe200000000ff */
[-C--:B------:R-:W-:Y:S01]  /*10240*/  FMUL.FTZ R91, R91, R168.reuse ;  /* 0x000000a85b5b7220 */ /* 0x080fe20000410000 */
[----:B------:R-:W-:Y:S01]  /*10250*/  F2FP.F16.F32.PACK_AB R164, R176, R173 ;  /* 0x000000adb0a4723e */ /* 0x000fe200000000ff */
        /* <DEDUP_REMOVED lines=14> */
[----:B------:R-:W-:Y:S01]  /*10340*/  F2FP.F16.F32.PACK_AB R162, R172, R169 ;  /* 0x000000a9aca2723e */ /* 0x000fe200000000ff */
[-C--:B------:R-:W-:Y:S01]  /*10350*/  FMUL.FTZ R111, R111, R168.reuse ;  /* 0x000000a86f6f7220 */ /* 0x080fe20000410000 */
[-C--:B------:R-:W-:Y:S01]  /*10360*/  FMUL.FTZ R114, R114, R168.reuse ;  /* 0x000000a872727220 */ /* 0x080fe20000410000 */
[-C--:B------:R-:W-:Y:S01]  /*10370*/  FMUL.FTZ R115, R115, R168.reuse ;  /* 0x000000a873737220 */ /* 0x080fe20000410000 */
[----:B------:R-:W0:Y:S01]  /*10380*/  MUFU.EX2 R170, R170 ;  /* 0x000000aa00aa7308 */ /* 0x000e220000000800 */
[----:B--2---:R-:W-:Y:S01]  /*10390*/  FADD.FTZ R3, R209, R3 ;  /* 0x00000003d1037221 */ /* 0x004fe20000010000 */
[----:B------:R2:W-:Y:S01]  /*103a0*/  STSM.16.M88.4 [R201+0x26800], R152 ;  /* 0x02680098c9007844 */ /* 0x0005e20000000200 */
[-C--:B------:R-:W-:Y:S01]  /*103b0*/  FMUL.FTZ R118, R118, R168.reuse ;  /* 0x000000a876767220 */ /* 0x080fe20000410000 */
[-C--:B------:R-:W-:Y:S01]  /*103c0*/  FMUL.FTZ R119, R119, R168.reuse ;  /* 0x000000a877777220 */ /* 0x080fe20000410000 */
[-C--:B------:R-:W-:Y:S01]  /*103d0*/  FMUL.FTZ R122, R122, R168.reuse ;  /* 0x000000a87a7a7220 */ /* 0x080fe20000410000 */
[-C--:B------:R-:W-:Y:S01]  /*103e0*/  FMUL.FTZ R123, R123, R168.reuse ;  /* 0x000000a87b7b7220 */ /* 0x080fe20000410000 */
[-C--:B------:R-:W-:Y:S01]  /*103f0*/  FMUL.FTZ R126, R126, R168.reuse ;  /* 0x000000a87e7e7220 */ /* 0x080fe20000410000 */
[----:B------:R-:W4:Y:S01]  /*10400*/  MUFU.EX2 R171, R171 ;  /* 0x000000ab00ab7308 */ /* 0x000f220000000800 */
[C---:B---3--:R-:W-:Y:S01]  /*10410*/  FADD.FTZ R3, R167.reuse, R3 ;  /* 0x00000003a7037221 */ /* 0x048fe20000010000 */
[----:B------:R-:W-:Y:S01]  /*10420*/  F2FP.F16.F32.PACK_AB R159, R167, R209 ;  /* 0x000000d1a79f723e */ /* 0x000fe200000000ff */
[-C--:B------:R-:W-:Y:S01]  /*10430*/  FMUL.FTZ R127, R127, R168.reuse ;  /* 0x000000a87f7f7220 */ /* 0x080fe20000410000 */
[-C--:B------:R-:W-:Y:S01]  /*10440*/  FMUL.FTZ R130, R130, R168.reuse ;  /* 0x000000a882827220 */ /* 0x080fe20000410000 */
[-C--:B------:R-:W-:Y:S01]  /*10450*/  FMUL.FTZ R131, R131, R168.reuse ;  /* 0x000000a883837220 */ /* 0x080fe20000410000 */
[-C--:B------:R-:W-:Y:S01]  /*10460*/  FMUL.FTZ R134, R134, R168.reuse ;  /* 0x000000a886867220 */ /* 0x080fe20000410000 */
[----:B------:R2:W-:Y:S01]  /*10470*/  STSM.16.M88.4 [R202], R156 ;  /* 0x0000009cca007844 */ /* 0x0005e20000000200 */
        /* <DEDUP_REMOVED lines=9> */
[C---:B----4-:R-:W-:Y:S01]  /*10510*/  FADD.FTZ R3, R171.reuse, R3 ;  /* 0x00000003ab037221 */ /* 0x050fe20000010000 */
[----:B------:R-:W-:Y:S01]  /*10520*/  F2FP.F16.F32.PACK_AB R161, R171, R170 ;  /* 0x000000aaaba1723e */ /* 0x000fe200000000ff */
[-C--:B------:R-:W-:Y:S01]  /*10530*/  FMUL.FTZ R147, R147, R168.reuse ;  /* 0x000000a893937220 */ /* 0x080fe20000410000 */
[-C--:B------:R-:W-:Y:S01]  /*10540*/  FMUL.FTZ R150, R150, R168.reuse ;  /* 0x000000a896967220 */ /* 0x080fe20000410000 */
[----:B------:R-:W-:-:S03]  /*10550*/  FMUL.FTZ R151, R151, R168 ;  /* 0x000000a897977220 */ /* 0x000fc60000410000 */
[----:B------:R-:W4:Y:S01]  /*10560*/  MUFU.EX2 R178, R178 ;  /* 0x000000b200b27308 */ /* 0x000f220000000800 */
[----:B---3--:R-:W-:-:S07]  /*10570*/  FADD.FTZ R3, R174, R3 ;  /* 0x00000003ae037221 */ /* 0x008fce0000010000 */
[----:B------:R-:W3:Y:S01]  /*10580*/  MUFU.EX2 R179, R179 ;  /* 0x000000b300b37308 */ /* 0x000ee20000000800 */
[C---:B0-----:R-:W-:Y:S01]  /*10590*/  FADD.FTZ R3, R175.reuse, R3 ;  /* 0x00000003af037221 */ /* 0x041fe20000010000 */
[----:B------:R-:W-:-:S05]  /*105a0*/  F2FP.F16.F32.PACK_AB R163, R175, R174 ;  /* 0x000000aeafa3723e */ /* 0x000fca00000000ff */
[----:B------:R2:W-:Y:S01]  /*105b0*/  STSM.16.M88.4 [R204], R160 ;  /* 0x000000a0cc007844 */ /* 0x0005e20000000200 */
[----:B------:R-:W0:Y:S01]  /*105c0*/  MUFU.EX2 R167, R182 ;  /* 0x000000b600a77308 */ /* 0x000e220000000800 */
[----:B----4-:R-:W-:-:S07]  /*105d0*/  FADD.FTZ R3, R178, R3 ;  /* 0x00000003b2037221 */ /* 0x010fce0000010000 */
[----:B------:R-:W4:Y:S01]  /*105e0*/  MUFU.EX2 R183, R183 ;  /* 0x000000b700b77308 */ /* 0x000f220000000800 */
[C---:B---3--:R-:W-:Y:S01]  /*105f0*/  FADD.FTZ R3, R179.reuse, R3 ;  /* 0x00000003b3037221 */ /* 0x048fe20000010000 */
[----:B------:R-:W-:-:S03]  /*10600*/  F2FP.F16.F32.PACK_AB R165, R179, R178 ;  /* 0x000000b2b3a5723e */ /* 0x000fc600000000ff */
[----:B0-----:R-:W-:Y:S01]  /*10610*/  FADD.FTZ R3, R167, R3 ;  /* 0x00000003a7037221 */ /* 0x001fe20000010000 */
[----:B----4-:R-:W-:-:S03]  /*10620*/  F2FP.F16.F32.PACK_AB R167, R183, R167 ;  /* 0x000000a7b7a7723e */ /* 0x010fc600000000ff */
[----:B------:R-:W-:Y:S02]  /*10630*/  FADD.FTZ R3, R183, R3 ;  /* 0x00000003b7037221 */ /* 0x000fe40000010000 */
[----:B------:R2:W-:Y:S01]  /*10640*/  STSM.16.M88.4 [R203], R164 ;  /* 0x000000a4cb007844 */ /* 0x0005e20000000200 */
[----:B------:R-:W-:Y:S05]  /*10650*/  @!P0 BRA `(.L_x_4808) ;  /* 0x0000000000048947 */ /* 0x000fea0003800000 */
[----:B------:R-:W-:Y:S01]  /*10660*/  BPT.TRAP 0x1 ;  /* 0x000000040000795c */ /* 0x000fe20000300000 */
.L_x_4808:
[----:B------:R0:W3:Y:S01]  /*10670*/  SYNCS.PHASECHK.TRANS64.TRYWAIT P1, [R21+URZ+0x28c50], R198 ;  /* 0x028c50c6150075a7 */ /* 0x0000e2000802017f */
[----:B------:R-:W-:Y:S05]  /*10680*/  @!P0 BRA `(.L_x_4809) ;  /* 0x0000000000048947 */ /* 0x000fea0003800000 */
[----:B------:R-:W-:Y:S01]  /*10690*/  BPT.TRAP 0x1 ;  /* 0x000000040000795c */ /* 0x000fe20000300000 */
.L_x_4809:
[----:B------:R-:W-:Y:S04]  /*106a0*/  BSSY B1, `(.L_x_4810) ;  /* 0x0000004000017945 */ /* 0x000fe80003800000 */
[----:B---3--:R-:W-:Y:S05]  /*106b0*/  @P1 BRA `(.L_x_4811) ;  /* 0x0000000000081947 */ /* 0x008fea0003800000 */
[----:B------:R-:W3:Y:S02]  /*106c0*/  SYNCS.PHASECHK.TRANS64.TRYWAIT P1, [R21+URZ+0x28c50], R198 ;  /* 0x028c50c6150075a7 */ /* 0x000ee4000802017f */
[----:B---3--:R-:W-:Y:S05]  /*106d0*/  @!P1 BRA `(.L_x_4812) ;  /* 0x000000f000409947 */ /* 0x008fea0003800000 */
.L_x_4811:
[----:B------:R-:W-:Y:S05]  /*106e0*/  BSYNC B1 ;  /* 0x0000000000017941 */ /* 0x000fea0003800000 */
.L_x_4810:
        /* <DEDUP_REMOVED lines=8> */
[----:B--2---:R-:W-:Y:S01]  /*10770*/  VIADD R152, R168, 0x80 ;  /* 0x00000080a8987836 */ /* 0x004fe20000000000 */
        /* <DEDUP_REMOVED lines=31> */
.L_x_4813:
[C---:B------:R-:W-:Y:S01]  /*10970*/  ISETP.GT.AND P1, PT, R208.reuse, R205, PT ;  /* 0x000000cdd000720c */ /* 0x040fe20003f24270 */
[----:B01-3--:R-:W-:Y:S02]  /*10980*/  VIADD R21, R21, 0x28c60 ;  /* 0x00028c6015157836 */ /* 0x00bfe40000000000 */
[----:B------:R-:W-:Y:S02]  /*10990*/  VIADD R208, R208, 0xffffffff ;  /* 0xffffffffd0d07836 */ /* 0x000fe40000000000 */
[----:B------:R-:W-:Y:S01]  /*109a0*/  IMAD.MOV.U32 R200, RZ, RZ, R20 ;  /* 0x000000ffffc87224 */ /* 0x000fe200078e0014 */
[----:B------:R-:W-:Y:S01]  /*109b0*/  PRMT R21, R190, 0x654, R21 ;  /* 0x00000654be157816 */ /* 0x000fe20000000015 */
[----:B------:R-:W-:Y:S02]  /*109c0*/  IMAD.MOV.U32 R213, RZ, RZ, R15 ;  /* 0x000000ffffd57224 */ /* 0x000fe400078e000f */
[----:B------:R-:W-:Y:S01]  /*109d0*/  IMAD.MOV.U32 R209, RZ, RZ, R19 ;  /* 0x000000ffffd17224 */ /* 0x000fe200078e0013 */
[----:B------:R1:W-:Y:S03]  /*109e0*/  SYNCS.ARRIVE.TRANS64.RED.A1T0 RZ, [R21+URZ], RZ ;  /* 0x000000ff15ff79a7 */ /* 0x0003e6000810043f */
[----:B------:R-:W-:Y:S05]  /*109f0*/  @P1 BRA `(.L_x_4814) ;  /* 0xffffffe000801947 */ /* 0x000fea000383ffff */
.L_x_4801:
[----:B------:R-:W-:Y:S05]  /*10a00*/  BSYNC B0 ;  /* 0x0000000000007941 */ /* 0x000fea0003800000 */
.L_x_4800:
[----:B-1----:R-:W2:Y:S01]  /*10a10*/  LDL.LU R21, [R1+0x50] ;  /* 0x0000500001157983 */ /* 0x002ea20000300800 */
[----:B------:R-:W-:Y:S01]  /*10a20*/  IMAD.MOV.U32 R155, RZ, RZ, -0x800000 ;  /* 0xff800000ff9b7424 */ /* 0x000fe200078e00ff */
[----:B------:R-:W-:Y:S02]  /*10a30*/  MOV R154, 0xff800000 ;  /* 0xff800000009a7802 */ /* 0x000fe40000000f00 */
[----:B------:R-:W1:Y:S02]  /*10a40*/  SHFL.BFLY PT, R4, R0, 0x2, 0x1f ;  /* 0x0c401f0000047f89 */ /* 0x000e6400000e0000 */
[----:B-1----:R-:W-:-:S05]  /*10a50*/  FADD.FTZ R4, R4, R0 ;  /* 0x0000000004047221 */ /* 0x002fca0000010000 */
[----:B------:R-:W1:Y:S02]  /*10a60*/  SHFL.BFLY PT, R0, R4, 0x1, 0x1f ;  /* 0x0c201f0004007f89 */ /* 0x000e6400000e0000 */
[----:B-1----:R-:W-:Y:S01]  /*10a70*/  FADD.FTZ R0, R4, R0 ;  /* 0x0000000004007221 */ /* 0x002fe20000010000 */
[----:B------:R-:W-:Y:S01]  /*10a80*/  IMAD.MOV.U32 R4, RZ, RZ, RZ ;  /* 0x000000ffff047224 */ /* 0x000fe200078e00ff */
[----:B------:R-:W-:Y:S08]  /*10a90*/  BAR.ARV 0x8, 0x100 ;  /* 0x0204000000007b1d */ /* 0x000ff00000002000 */
[----:B------:R-:W-:Y:S01]  /*10aa0*/  BAR.SYNC.DEFER_BLOCKING 0xf, 0x100 ;  /* 0x03c4000000007b1d */ /* 0x000fe20000010000 */
[----:B------:R-:W-:-:S13]  /*10ab0*/  FSETP.NE.FTZ.AND P0, PT, R0, RZ, PT ;  /* 0x000000ff0000720b */ /* 0x000fda0003f15000 */
[----:B------:R-:W1:Y:S01]  /*10ac0*/  @P0 MUFU.RCP R4, R0 ;  /* 0x0000000000040308 */ /* 0x000e620000001000 */
[----:B------:R-:W-:-:S07]  /*10ad0*/  @P0 FMUL.FTZ R5, R14, 0.69314718246459960938 ;  /* 0x3f3172180e050820 */ /* 0x000fce0000410000 */
[----:B------:R-:W3:Y:S01]  /*10ae0*/  @P0 MUFU.LG2 R0, R0 ;  /* 0x0000000000000308 */ /* 0x000ee20000000c00 */
        /* <DEDUP_REMOVED lines=8> */
[----:B---3--:R-:W-:Y:S01]  /*10b70*/  @P0 FMUL.FTZ R0, R0, 0.69314718246459960938 ;  /* 0x3f31721800000820 */ /* 0x008fe20000410000 */
[-C--:B------:R-:W-:Y:S01]  /*10b80*/  FMUL.FTZ R40, R40, R4.reuse ;  /* 0x0000000428287220 */ /* 0x080fe20000410000 */
[-C--:B------:R-:W-:Y:S01]  /*10b90*/  FMUL.FTZ R41, R41, R4.reuse ;  /* 0x0000000429297220 */ /* 0x080fe20000410000 */
[-C--:B------:R-:W-:Y:S01]  /*10ba0*/  FMUL.FTZ R44, R44, R4.reuse ;  /* 0x000000042c2c7220 */ /* 0x080fe20000410000 */
[----:B------:R-:W-:Y:S01]  /*10bb0*/  @P0 FFMA.FTZ R155, R5, R15, R0 ;  /* 0x0000000f059b0223 */ /* 0x000fe20000010000 */
[-C--:B------:R-:W-:Y:S01]  /*10bc0*/  FMUL.FTZ R45, R45, R4.reuse ;  /* 0x000000042d2d7220 */ /* 0x080fe20000410000 */
[----:B------:R-:W1:Y:S01]  /*10bd0*/  SHFL.BFLY PT, R0, R3, 0x2, 0x1f ;  /* 0x0c401f0003007f89 */ /* 0x000e6200000e0000 */
        /* <DEDUP_REMOVED lines=25> */
[-C--:B------:R-:W-:Y:S01]  /*10d70*/  FMUL.FTZ R96, R96, R4.reuse ;  /* 0x0000000460607220 */ /* 0x080fe20000410000 */
[-C--:B------:R-:W-:Y:S01]  /*10d80*/  FMUL.FTZ R97, R97, R4.reuse ;  /* 0x0000000461617220 */ /* 0x080fe20000410000 */
        /* <DEDUP_REMOVED lines=25> */
[----:B-1----:R-:W-:Y:S01]  /*10f20*/  FADD.FTZ R3, R0, R3 ;  /* 0x0000000300037221 */ /* 0x002fe20000010000 */
[----:B------:R-:W-:-:S02]  /*10f30*/  IMAD.MOV.U32 R0, RZ, RZ, RZ ;  /* 0x000000ffff007224 */ /* 0x000fc400078e00ff */
[-C--:B------:R-:W-:Y:S01]  /*10f40*/  FMUL.FTZ R148, R148, R4.reuse ;  /* 0x0000000494947220 */ /* 0x080fe20000410000 */
[----:B------:R-:W-:Y:S01]  /*10f50*/  FMUL.FTZ R149, R149, R4 ;  /* 0x0000000495957220 */ /* 0x000fe20000410000 */
        /* <DEDUP_REMOVED lines=77> */
[----:B-1----:R-:W-:Y:S01]  /*11430*/  SEL R0, RZ, 0x1, P1 ;  /* 0x00000001ff007807 */ /* 0x002fe20000800000 */
[----:B------:R-:W-:Y:S06]  /*11440*/  BAR.ARV 0xe, 0x100 ;  /* 0x0384000000007b1d */ /* 0x000fec0000002000 */
[----:B------:R-:W-:-:S02]  /*11450*/  PLOP3.LUT P0, PT, PT, PT, PT, 0x8, 0x0 ;  /* 0x000000000000781c */ /* 0x000fc40003f0e170 */
[----:B------:R-:W-:Y:S02]  /*11460*/  LOP3.LUT R22, R22, R0, RZ, 0x3c, !PT ;  /* 0x0000000016167212 */ /* 0x000fe400078e3cff */
[----:B------:R-:W-:Y:S01]  /*11470*/  SEL R19, R19, RZ, P1 ;  /* 0x000000ff13137207 */ /* 0x000fe20000800000 */
[----:B--2---:R-:W-:-:S05]  /*11480*/  VIADD R21, R21, 0x1 ;  /* 0x0000000115157836 */ /* 0x004fca0000000000 */
[----:B------:R1:W-:Y:S03]  /*11490*/  STL [R1+0x50], R21 ;  /* 0x0000501501007387 */ /* 0x0003e60000100800 */
.L_x_4725:
[----:B------:R-:W-:Y:S05]  /*114a0*/  BSYNC B7 ;  /* 0x0000000000077941 */ /* 0x000fea0003800000 */
.L_x_4721:
[----:B------:R-:W2:Y:S08]  /*114b0*/  S2UR UR4, SR_CgaCtaId ;  /* 0x00000000000479c3 */ /* 0x000eb00000008800 */
[----:B------:R-:W-:Y:S01]  /*114c0*/  BAR.SYNC.DEFER_BLOCKING 0x5, 0x180 ;  /* 0x0146000000007b1d */ /* 0x000fe20000010000 */
[----:B------:R-:W-:-:S05]  /*114d0*/  MOV R2, 0x400 ;  /* 0x0000040000027802 */ /* 0x000fca0000000f00 */
[----:B------:R-:W-:Y:S01]  /*114e0*/  BSSY B0, `(.L_x_4815) ;  /* 0x00004f4000007945 */ /* 0x000fe20003800000 */
[----:B--2---:R-:W-:-:S05]  /*114f0*/  IMAD.U32 R190, RZ, RZ, UR4 ;  /* 0x00000004ffbe7e24 */ /* 0x004fca000f8e00ff */
[----:B------:R-:W-:-:S05]  /*11500*/  LEA R2, R190, R2, 0x18 ;  /* 0x00000002be027211 */ /* 0x000fca00078ec0ff */
[----:B------:R2:W3:Y:S01]  /*11510*/  LDS.128 R4, [R2+0x28cd0] ;  /* 0x028cd00002047984 */ /* 0x0004e20000000c00 */
[----:B------:R-:W-:Y:S06]  /*11520*/  BAR.ARV 0x4, 0x180 ;  /* 0x0106000000007b1d */ /* 0x000fec0000002000 */
[----:B------:R-:W-:Y:S05]  /*11530*/  @P0 BRA `(.L_x_4816) ;  /* 0x0000003c00ac0947 */ /* 0x000fea0003800000 */
[----:B------:R-:W1:Y:S01]  /*11540*/  LDL R3, [R1+0x68] ;  /* 0x0000680001037983 */ /* 0x000e620000100800 */
[----:B------:R-:W2:Y:S01]  /*11550*/  S2R R0, SR_SWINHI ;  /* 0x0000000000007919 */ /* 0x000ea20000002f00 */
[----:B----4-:R-:W-:Y:S01]  /*11560*/  F2FP.F16.F32.PACK_AB R10, R29, R28 ;  /* 0x0000001c1d0a723e */ /* 0x010fe200000000ff */
[----:B------:R-:W-:Y:S01]  /*11570*/  ULDC.64 UR6, c[0x0][0xc00] ;  /* 0x0003000000067ab9 */ /* 0x000fe20000000a00 */
[----:B------:R-:W-:Y:S01]  /*11580*/  F2FP.F16.F32.PACK_AB R11, R31, R30 ;  /* 0x0000001e1f0b723e */ /* 0x000fe200000000ff */
[----:B------:R-:W4:Y:S01]  /*11590*/  LDL.LU R157, [R1+0x44] ;  /* 0x00004400019d7983 */ /* 0x000f220000300800 */
[----:B0-----:R-:W-:Y:S01]  /*115a0*/  F2FP.F16.F32.PACK_AB R12, R33, R32 ;  /* 0x00000020210c723e */ /* 0x001fe200000000ff */
[----:B------:R-:W-:Y:S01]  /*115b0*/  ULDC.64 UR4, c[0x0][0xc08] ;  /* 0x0003020000047ab9 */ /* 0x000fe20000000a00 */
[----:B------:R-:W-:Y:S01]  /*115c0*/  F2FP.F16.F32.PACK_AB R13, R35, R34 ;  /* 0x00000022230d723e */ /* 0x000fe200000000ff */
[----:B------:R-:W3:Y:S01]  /*115d0*/  LDL.LU R156, [R1+0x48] ;  /* 0x00004800019c7983 */ /* 0x000ee20000300800 */
[----:B-----5:R-:W-:-:S02]  /*115e0*/  MOV R152, R2 ;  /* 0x0000000200987202 */ /* 0x020fc40000000f00 */
[----:B--2---:R-:W-:Y:S02]  /*115f0*/  MOV R153, R0 ;  /* 0x0000000000997202 */ /* 0x004fe40000000f00 */
[----:B------:R-:W-:Y:S02]  /*11600*/  F2FP.F16.F32.PACK_AB R14, R37, R36 ;  /* 0x00000024250e723e */ /* 0x000fe400000000ff */
[----:B------:R-:W-:Y:S01]  /*11610*/  F2FP.F16.F32.PACK_AB R15, R39, R38 ;  /* 0x00000026270f723e */ /* 0x000fe200000000ff */
[----:B------:R-:W-:Y:S01]  /*11620*/  BAR.SYNC.DEFER_BLOCKING 0x1, 0x100 ;  /* 0x0044000000007b1d */ /* 0x000fe20000010000 */
[----:B-1----:R-:W-:-:S03]  /*11630*/  IMAD.WIDE R20, R3, 0x2, R152 ;  /* 0x0000000203147825 */ /* 0x002fc600078e0298 */
        /* <DEDUP_REMOVED lines=164> */
[----:B----4-:R-:W-:Y:S02]  /*12080*/  IADD3 R8, P0, R157, UR6, RZ ;  /* 0x000000069d087c10 */ /* 0x010fe4000ff1e0ff */
        /* <DEDUP_REMOVED lines=12> */
[----:B------:R-:W-:Y:S01]  /*12150*/  @P0 IADD3 R10, P2, R157, UR4, RZ ;  /* 0x000000049d0a0c10 */ /* 0x000fe2000ff5e0ff */
        /* <DEDUP_REMOVED lines=10> */
.L_x_4817:
[----:B------:R-:W2:Y:S01]  /*12200*/  LDL R0, [R1+0x58] ;  /* 0x0000580001007983 */ /* 0x000ea20000100800 */
[----:B------:R-:W-:-:S03]  /*12210*/  ULDC UR4, c[0x0][0xad4] ;  /* 0x0002b50000047ab9 */ /* 0x000fc60000000800 */
[----:B0-----:R-:W3:Y:S04]  /*12220*/  LDL.LU R8, [R1+0x3c] ;  /* 0x00003c0001087983 */ /* 0x001ee80000300800 */
[----:B------:R0:W5:Y:S02]  /*12230*/  LDL R158, [R1+0x40] ;  /* 0x00004000019e7983 */ /* 0x0001640000100800 */
[----:B-----5:R-:W-:Y:S02]  /*12240*/  SHF.R.S32.HI R20, RZ, 0x1f, R4 ;  /* 0x0000001fff147819 */ /* 0x020fe40000011404 */
[----:B--2---:R-:W1:Y:S01]  /*12250*/  SHFL.IDX PT, R0, R0, RZ, 0x1f ;  /* 0x00001fff00007589 */ /* 0x004e6200000e0000 */
[----:B---3--:R-:W-:Y:S02]  /*12260*/  ISETP.NE.AND P1, PT, R8, RZ, PT ;  /* 0x000000ff0800720c */ /* 0x008fe40003f25270 */
[----:B-1----:R-:W-:-:S02]  /*12270*/  ISETP.NE.AND P0, PT, R0, RZ, PT ;  /* 0x000000ff0000720c */ /* 0x002fc40003f05270 */
[----:B------:R-:W-:-:S11]  /*12280*/  SEL R0, R8, UR4, P1 ;  /* 0x0000000408007c07 */ /* 0x000fd60008800000 */
[----:B0-----:R-:W-:Y:S05]  /*12290*/  @P0 BRA `(.L_x_4818) ;  /* 0x0000000000fc0947 */ /* 0x001fea0003800000 */
[----:B------:R-:W2:Y:S01]  /*122a0*/  LDL.LU R13, [R1+0x54] ;  /* 0x00005400010d7983 */ /* 0x000ea20000300800 */
[----:B------:R-:W-:Y:S01]  /*122b0*/  IMAD.MOV.U32 R12, RZ, RZ, 0x9b8 ;  /* 0x000009b8ff0c7424 */ /* 0x000fe200078e00ff */
[----:B------:R-:W-:Y:S01]  /*122c0*/  ISETP.GT.AND P1, PT, R0, 0x1, PT ;  /* 0x000000010000780c */ /* 0x000fe20003f24270 */
[----:B------:R-:W0:Y:S01]  /*122d0*/  LDC R157, c[0x0][0xbe8] ;  /* 0x0002fa00ff9d7b82 */ /* 0x000e220000000800 */
[----:B------:R-:W3:Y:S01]  /*122e0*/  LDL R156, [R1+0x4c] ;  /* 0x00004c00019c7983 */ /* 0x000ee20000100800 */
[----:B------:R-:W-:Y:S02]  /*122f0*/  ISETP.NE.U32.AND P0, PT, RZ, UR6, PT ;  /* 0x00000006ff007c0c */ /* 0x000fe4000bf05070 */
[----:B------:R-:W-:Y:S01]  /*12300*/  SEL R12, R12, 0x978, P1 ;  /* 0x000009780c0c7807 */ /* 0x000fe20000800000 */
[----:B------:R-:W4:Y:S01]  /*12310*/  LDL R159, [R1+0x64] ;  /* 0x00006400019f7983 */ /* 0x000f220000100800 */
[----:B------:R-:W-:Y:S02]  /*12320*/  ISETP.NE.AND.EX P0, PT, RZ, UR7, PT, P0 ;  /* 0x00000007ff007c0c */ /* 0x000fe4000bf05300 */
[----:B------:R-:W1:Y:S02]  /*12330*/  LDC.64 R10, c[0x0][R12+0x220] ;  /* 0x000088000c0a7b82 */ /* 0x000e640000000a00 */
[----:B------:R-:W-:-:S06]  /*12340*/  SEL R14, R158, RZ, !P0 ;  /* 0x000000ff9e0e7207 */ /* 0x000fcc0004000000 */
[----:B------:R-:W5:Y:S01]  /*12350*/  LDC.64 R8, c[0x0][R12+0x218] ;  /* 0x000086000c087b82 */ /* 0x000f620000000a00 */
[----:B------:R-:W-:Y:S02]  /*12360*/  IMAD.IADD R21, R210, 0x1, R199 ;  /* 0x00000001d2157824 */ /* 0x000fe400078e02c7 */
[----:B-1----:R-:W-:Y:S01]  /*12370*/  IMAD R11, R11, R14, RZ ;  /* 0x0000000e0b0b7224 */ /* 0x002fe200078e02ff */
[----:B--2---:R-:W-:Y:S02]  /*12380*/  SEL R13, R13, RZ, !P0 ;  /* 0x000000ff0d0d7207 */ /* 0x004fe40004000000 */
[----:B0-----:R-:W-:-:S03]  /*12390*/  ISETP.NE.AND P0, PT, R157, 0x1, PT ;  /* 0x000000019d00780c */ /* 0x001fc60003f05270 */
[C---:B------:R-:W-:Y:S02]  /*123a0*/  IMAD R13, R10.reuse, R13, R11 ;  /* 0x0000000d0a0d7224 */ /* 0x040fe400078e020b */
[----:B------:R-:W-:-:S04]  /*123b0*/  IMAD.WIDE.U32 R10, R10, R14, RZ ;  /* 0x0000000e0a0a7225 */ /* 0x000fc800078e00ff */
[-C--:B-----5:R-:W-:Y:S02]  /*123c0*/  IMAD R14, R9, R185.reuse, RZ ;  /* 0x000000b9090e7224 */ /* 0x0a0fe400078e02ff */
[----:B------:R-:W-:-:S04]  /*123d0*/  IMAD.WIDE.U32 R8, R8, R185, RZ ;  /* 0x000000b908087225 */ /* 0x000fc800078e00ff */
[----:B------:R-:W-:Y:S02]  /*123e0*/  IMAD.IADD R14, R9, 0x1, R14 ;  /* 0x00000001090e7824 */ /* 0x000fe400078e020e */
[----:B------:R-:W0:Y:S01]  /*123f0*/  @P0 LDC R9, c[0x0][0xbec] ;  /* 0x0002fb00ff090b82 */ /* 0x000e220000000800 */
[----:B------:R-:W-:-:S07]  /*12400*/  IADD3 R15, P2, P3, R10, R8, R4 ;  /* 0x000000080a0f7210 */ /* 0x000fce0007b5e004 */
[----:B------:R-:W1:Y:S01]  /*12410*/  @P0 LDC R8, c[0x0][0xbf0] ;  /* 0x0002fc00ff080b82 */ /* 0x000e620000000800 */
[----:B------:R-:W-:-:S04]  /*12420*/  IADD3 R13, R11, R13, RZ ;  /* 0x0000000d0b0d7210 */ /* 0x000fc80007ffe0ff */
[----:B------:R-:W-:Y:S01]  /*12430*/  IADD3.X R13, R13, R14, R20, P2, P3 ;  /* 0x0000000e0d0d7210 */ /* 0x000fe200017e6414 */
[----:B------:R-:W-:Y:S02]  /*12440*/  IMAD.MOV.U32 R14, RZ, RZ, R21 ;  /* 0x000000ffff0e7224 */ /* 0x000fe400078e0015 */
[----:B0-----:R-:W-:-:S05]  /*12450*/  @P0 IMAD.HI.U32 R9, R21, R9, RZ ;  /* 0x0000000915090227 */ /* 0x001fca00078e00ff */
[----:B-1----:R-:W-:Y:S02]  /*12460*/  @P0 SHF.R.U32.HI R14, RZ, R8, R9 ;  /* 0x00000008ff0e0219 */ /* 0x002fe40000011609 */
[----:B------:R-:W0:Y:S01]  /*12470*/  LDC.64 R8, c[0x0][R12+0x228] ;  /* 0x00008a000c087b82 */ /* 0x000e220000000a00 */
[----:B---3--:R-:W-:-:S05]  /*12480*/  SEL R156, R156, RZ, P1 ;  /* 0x000000ff9c9c7207 */ /* 0x008fca0000800000 */
[----:B0-----:R-:W-:-:S04]  /*12490*/  IMAD.WIDE.U32 R10, R8, R156, RZ ;  /* 0x0000009c080a7225 */ /* 0x001fc800078e00ff */
[----:B------:R-:W-:-:S04]  /*124a0*/  IMAD R8, R9, R156, RZ ;  /* 0x0000009c09087224 */ /* 0x000fc800078e02ff */
[----:B------:R-:W-:Y:S02]  /*124b0*/  IMAD.IADD R11, R11, 0x1, R8 ;  /* 0x000000010b0b7824 */ /* 0x000fe400078e0208 */
[----:B------:R0:W1:Y:S01]  /*124c0*/  LDC.64 R8, c[0x0][R12+0x210] ;  /* 0x000084000c087b82 */ /* 0x0000620000000a00 */
[----:B------:R-:W-:Y:S01]  /*124d0*/  IADD3 R10, P0, P2, R14, R15, R10 ;  /* 0x0000000f0e0a7210 */ /* 0x000fe20007a1e00a */
[--C-:B------:R-:W-:Y:S01]  /*124e0*/  IMAD.MOV R15, RZ, RZ, -R14.reuse ;  /* 0x000000ffff0f7224 */ /* 0x100fe200078e0a0e */
[----:B------:R-:W-:-:S03]  /*124f0*/  SHF.R.S32.HI R14, RZ, 0x1f, R14 ;  /* 0x0000001fff0e7819 */ /* 0x000fc6000001140e */
[----:B------:R-:W-:Y:S01]  /*12500*/  IMAD R15, R157, R15, R21 ;  /* 0x0000000f9d0f7224 */ /* 0x000fe200078e0215 */
[----:B------:R-:W-:-:S04]  /*12510*/  IADD3.X R11, R14, R13, R11, P0, P2 ;  /* 0x0000000d0e0b7210 */ /* 0x000fc800007e440b */
[----:B0-----:R-:W-:Y:S01]  /*12520*/  SHF.R.S32.HI R12, RZ, 0x1f, R15 ;  /* 0x0000001fff0c7819 */ /* 0x001fe2000001140f */
[-C--:B-1----:R-:W-:Y:S02]  /*12530*/  IMAD R9, R9, R15.reuse, RZ ;  /* 0x0000000f09097224 */ /* 0x082fe400078e02ff */
[----:B------:R-:W-:-:S04]  /*12540*/  IMAD.WIDE.U32 R10, R8, R15, R10 ;  /* 0x0000000f080a7225 */ /* 0x000fc800078e000a */
[----:B------:R-:W-:Y:S02]  /*12550*/  IMAD R12, R8, R12, R9 ;  /* 0x0000000c080c7224 */ /* 0x000fe400078e0209 */
[----:B------:R-:W0:Y:S08]  /*12560*/  LDC.64 R8, c[0x0][0xba8] ;  /* 0x0002ea00ff087b82 */ /* 0x000e300000000a00 */
[----:B0-----:R-:W0:Y:S08]  /*12570*/  @!P1 LDC R8, c[0x0][0xb50] ;  /* 0x0002d400ff089b82 */ /* 0x001e300000000800 */
[----:B------:R-:W1:Y:S01]  /*12580*/  @!P1 LDC R9, c[0x0][0xb54] ;  /* 0x0002d500ff099b82 */ /* 0x000e620000000800 */
[----:B------:R-:W-:-:S02]  /*12590*/  IMAD.IADD R12, R11, 0x1, R12 ;  /* 0x000000010b0c7824 */ /* 0x000fc400078e020c */
[----:B------:R-:W-:Y:S01]  /*125a0*/  IMAD.IADD R13, R192, 0x1, R199 ;  /* 0x00000001c00d7824 */ /* 0x000fe200078e02c7 */
[----:B0-----:R-:W-:Y:S01]  /*125b0*/  LEA R11, P0, R10, R8, 0x2 ;  /* 0x000000080a0b7211 */ /* 0x001fe200078010ff */
[----:B----4-:R-:W-:-:S03]  /*125c0*/  IMAD.MOV R8, RZ, RZ, -R159 ;  /* 0x000000ffff087224 */ /* 0x010fc600078e0a9f */
        /* <DEDUP_REMOVED lines=12> */
.L_x_4818:
[----:B------:R-:W-:Y:S02]  /*12690*/  ISETP.GT.AND P1, PT, R0, 0x1, PT ;  /* 0x000000010000780c */ /* 0x000fe40003f24270 */
[----:B------:R-:W-:-:S04]  /*126a0*/  ISETP.NE.U32.AND P0, PT, RZ, UR6, PT ;  /* 0x00000006ff007c0c */ /* 0x000fc8000bf05070 */
[----:B------:R-:W-:-:S04]  /*126b0*/  ISETP.NE.AND.EX P0, PT, RZ, UR7, PT, P0 ;  /* 0x00000007ff007c0c */ /* 0x000fc8000bf05300 */
[----:B------:R-:W-:-:S03]  /*126c0*/  SEL R0, R158, RZ, !P0 ;  /* 0x000000ff9e007207 */ /* 0x000fc60004000000 */
[----:B------:R-:W-:Y:S06]  /*126d0*/  @P1 BRA `(.L_x_4819) ;  /* 0x0000001000601947 */ /* 0x000fec0003800000 */
[----:B------:R-:W1:Y:S01]  /*126e0*/  S2R R82, SR_TID.X ;  /* 0x0000000000527919 */ /* 0x000e620000002100 */
[----:B------:R-:W2:Y:S01]  /*126f0*/  LDC R83, c[0x0][0xbe8] ;  /* 0x0002fa00ff537b82 */ /* 0x000ea20000000800 */
[----:B------:R-:W-:Y:S01]  /*12700*/  ULDC.64 UR4, c[0x0][0xaa0] ;  /* 0x0002a80000047ab9 */ /* 0x000fe20000000a00 */
[----:B-1----:R-:W-:-:S05]  /*12710*/  VIADD R82, R82, 0xffffff80 ;  /* 0xffffff8052527836 */ /* 0x002fca0000000000 */
[----:B------:R-:W-:-:S04]  /*12720*/  SHF.R.S32.HI R81, RZ, 0x1f, R82 ;  /* 0x0000001fff517819 */ /* 0x000fc80000011452 */
[----:B------:R-:W-:-:S04]  /*12730*/  LEA.HI R81, R81, R82, RZ, 0x3 ;  /* 0x0000005251517211 */ /* 0x000fc800078f18ff */
[----:B------:R-:W-:-:S05]  /*12740*/  SHF.R.S32.HI R80, RZ, 0x3, R81 ;  /* 0x00000003ff507819 */ /* 0x000fca0000011451 */
[----:B0-----:R-:W-:-:S04]  /*12750*/  IMAD R9, R80, 0x40, R194 ;  /* 0x0000004050097824 */ /* 0x001fc800078e02c2 */
[----:B------:R-:W-:-:S03]  /*12760*/  IMAD.WIDE R152, R9, 0x2, R152 ;  /* 0x0000000209987825 */ /* 0x000fc600078e0298 */
[----:B------:R-:W-:Y:S01]  /*12770*/  IADD3 R37, P0, R152, 0x5000, RZ ;  /* 0x0000500098257810 */ /* 0x000fe20007f1e0ff */
[----:B------:R-:W-:Y:S01]  /*12780*/  IMAD R21, R20, UR4, RZ ;  /* 0x0000000414157c24 */ /* 0x000fe2000f8e02ff */
[----:B------:R-:W-:Y:S02]  /*12790*/  LOP3.LUT R81, R81, 0xfffffff8, RZ, 0xc0, !PT ;  /* 0xfffffff851517812 */ /* 0x000fe400078ec0ff */
[----:B------:R-:W-:Y:S02]  /*127a0*/  LOP3.LUT R36, R37, 0x380, RZ, 0xc0, !PT ;  /* 0x0000038025247812 */ /* 0x000fe400078ec0ff */
[----:B------:R-:W-:Y:S02]  /*127b0*/  IADD3 R13, P3, R152, 0x1000, RZ ;  /* 0x00001000980d7810 */ /* 0x000fe40007f7e0ff */
[----:B------:R-:W-:Y:S01]  /*127c0*/  SHF.R.U64 R36, R36, 0x3, RZ ;  /* 0x0000000324247819 */ /* 0x000fe200000012ff */
[----:B------:R-:W-:Y:S01]  /*127d0*/  IMAD R85, R4, UR5, R21 ;  /* 0x0000000504557c24 */ /* 0x000fe2000f8e0215 */
[----:B------:R-:W-:-:S02]  /*127e0*/  IADD3 R41, P1, R152, 0x6000, RZ ;  /* 0x0000600098297810 */ /* 0x000fc40007f3e0ff */
[----:B------:R-:W-:Y:S01]  /*127f0*/  LOP3.LUT R36, R36, R37, RZ, 0x3c, !PT ;  /* 0x0000002524247212 */ /* 0x000fe200078e3cff */
[----:B------:R-:W-:Y:S01]  /*12800*/  IMAD.X R37, RZ, RZ, R153, P0 ;  /* 0x000000ffff257224 */ /* 0x000fe200000e0699 */
[----:B------:R-:W-:Y:S01]  /*12810*/  IADD3 R65, P0, R152, 0xc000, RZ ;  /* 0x0000c00098417810 */ /* 0x000fe20007f1e0ff */
[----:B------:R-:W-:Y:S01]  /*12820*/  IMAD.WIDE.U32 R20, R4, UR4, RZ ;  /* 0x0000000404147c25 */ /* 0x000fe2000f8e00ff */
[----:B------:R-:W-:Y:S01]  /*12830*/  ULDC.64 UR4, c[0x0][0xae8] ;  /* 0x0002ba0000047ab9 */ /* 0x000fe20000000a00 */
[----:B------:R-:W-:Y:S02]  /*12840*/  LOP3.LUT R12, R13, 0x380, RZ, 0xc0, !PT ;  /* 0x000003800d0c7812 */ /* 0x000fe400078ec0ff */
[----:B------:R-:W-:Y:S01]  /*12850*/  LOP3.LUT R64, R65, 0x380, RZ, 0xc0, !PT ;  /* 0x0000038041407812 */ /* 0x000fe200078ec0ff */
[----:B------:R-:W-:Y:S01]  /*12860*/  IMAD.IADD R21, R21, 0x1, R85 ;  /* 0x0000000115157824 */ /* 0x000fe200078e0255 */
[----:B------:R-:W-:Y:S01]  /*12870*/  LOP3.LUT R40, R41, 0x380, RZ, 0xc0, !PT ;  /* 0x0000038029287812 */ /* 0x000fe200078ec0ff */
[----:B------:R-:W-:Y:S01]  /*12880*/  IMAD.IADD R87, R82, 0x1, -R81 ;  /* 0x0000000152577824 */ /* 0x000fe200078e0a51 */
[----:B------:R-:W-:Y:S01]  /*12890*/  SHF.R.U64 R64, R64, 0x3, RZ ;  /* 0x0000000340407819 */ /* 0x000fe200000012ff */
[----:B------:R-:W-:Y:S01]  /*128a0*/  IMAD.WIDE.U32 R20, R185, UR4, R20 ;  /* 0x00000004b9147c25 */ /* 0x000fe2000f8e0014 */
[----:B------:R-:W-:Y:S01]  /*128b0*/  SHF.R.U64 R12, R12, 0x3, RZ ;  /* 0x000000030c0c7819 */ /* 0x000fe200000012ff */
[----:B------:R-:W5:Y:S01]  /*128c0*/  LD.E.128 R36, desc[UR40][R36.64] ;  /* 0x0000002824247980 */ /* 0x000f62000c101d00 */
[----:B------:R-:W-:Y:S01]  /*128d0*/  LOP3.LUT R64, R64, R65, RZ, 0x3c, !PT ;  /* 0x0000004140407212 */ /* 0x000fe200078e3cff */
[----:B------:R-:W-:Y:S01]  /*128e0*/  IMAD.X R65, RZ, RZ, R153, P0 ;  /* 0x000000ffff417224 */ /* 0x000fe200000e0699 */
[----:B--2---:R-:W-:Y:S01]  /*128f0*/  ISETP.NE.AND P0, PT, R83, 0x1, PT ;  /* 0x000000015300780c */ /* 0x004fe20003f05270 */
[----:B------:R-:W-:Y:S01]  /*12900*/  IMAD R82, R87, 0x20, R80 ;  /* 0x0000002057527824 */ /* 0x000fe200078e0250 */
[----:B------:R-:W-:Y:S01]  /*12910*/  SHF.R.S32.HI R81, RZ, 0x1f, R0 ;  /* 0x0000001fff517819 */ /* 0x000fe20000011400 */
[----:B------:R-:W-:Y:S01]  /*12920*/  IMAD R21, R185, UR5, R21 ;  /* 0x00000005b9157c24 */ /* 0x000fe2000f8e0215 */
[----:B------:R-:W-:Y:S01]  /*12930*/  ULDC.64 UR4, c[0x0][0xaf0] ;  /* 0x0002bc0000047ab9 */ /* 0x000fe20000000a00 */
[----:B------:R-:W-:Y:S01]  /*12940*/  SHF.R.U64 R40, R40, 0x3, RZ ;  /* 0x0000000328287819 */ /* 0x000fe200000012ff */
[----:B------:R-:W-:Y:S01]  /*12950*/  VIADD R166, R194, 0x40 ;  /* 0x00000040c2a67836 */ /* 0x000fe20000000000 */
[----:B------:R-:W-:Y:S01]  /*12960*/  LOP3.LUT R12, R12, R13, RZ, 0x3c, !PT ;  /* 0x0000000d0c0c7212 */ /* 0x000fe200078e3cff */
[----:B------:R-:W-:Y:S01]  /*12970*/  VIADD R164, R194, 0x80 ;  /* 0x00000080c2a47836 */ /* 0x000fe20000000000 */
[----:B------:R-:W-:Y:S01]  /*12980*/  IADD3 R25, P4, R152, 0x2000, RZ ;  /* 0x0000200098197810 */ /* 0x000fe20007f9e0ff */
[----:B------:R-:W-:Y:S01]  /*12990*/  VIADD R162, R194, 0xc0 ;  /* 0x000000c0c2a27836 */ /* 0x000fe20000000000 */
[----:B------:R-:W-:Y:S01]  /*129a0*/  IADD3 R29, P5, R152, 0x3000, RZ ;  /* 0x00003000981d7810 */ /* 0x000fe20007fbe0ff */
[----:B------:R-:W-:Y:S01]  /*129b0*/  VIADD R160, R194, 0x100 ;  /* 0x00000100c2a07836 */ /* 0x000fe20000000000 */
[----:B------:R-:W0:Y:S01]  /*129c0*/  @P0 LDC R85, c[0x0][0xbec] ;  /* 0x0002fb00ff550b82 */ /* 0x000e220000000800 */
[----:B------:R-:W-:Y:S01]  /*129d0*/  IADD3 R33, P6, R152, 0x4000, RZ ;  /* 0x0000400098217810 */ /* 0x000fe20007fde0ff */
[----:B------:R-:W-:Y:S01]  /*129e0*/  VIADD R158, R194, 0x140 ;  /* 0x00000140c29e7836 */ /* 0x000fe20000000000 */
[----:B------:R-:W-:Y:S01]  /*129f0*/  LOP3.LUT R40, R40, R41, RZ, 0x3c, !PT ;  /* 0x0000002928287212 */ /* 0x000fe200078e3cff */
[----:B------:R-:W5:Y:S01]  /*12a00*/  LD.E.128 R64, desc[UR40][R64.64] ;  /* 0x0000002840407980 */ /* 0x000f62000c101d00 */
[----:B------:R-:W-:-:S02]  /*12a10*/  IADD3 R45, P2, R152, 0x7000, RZ ;  /* 0x00007000982d7810 */ /* 0x000fc40007f5e0ff */
[----:B------:R-:W-:Y:S01]  /*12a20*/  LOP3.LUT R9, R152, 0x380, RZ, 0xc0, !PT ;  /* 0x0000038098097812 */ /* 0x000fe200078ec0ff */
[----:B------:R-:W1:Y:S01]  /*12a30*/  @P0 LDC R4, c[0x0][0xbf0] ;  /* 0x0002fc00ff040b82 */ /* 0x000e620000000800 */
[----:B------:R-:W-:Y:S01]  /*12a40*/  IMAD.IADD R82, R199, 0x1, R82 ;  /* 0x00000001c7527824 */ /* 0x000fe200078e0252 */
[----:B------:R-:W-:Y:S01]  /*12a50*/  LOP3.LUT R24, R25, 0x380, RZ, 0xc0, !PT ;  /* 0x0000038019187812 */ /* 0x000fe200078ec0ff */
[----:B------:R-:W-:Y:S01]  /*12a60*/  IMAD R81, R81, UR4, RZ ;  /* 0x0000000451517c24 */ /* 0x000fe2000f8e02ff */
[----:B------:R-:W-:Y:S01]  /*12a70*/  LOP3.LUT R28, R29, 0x380, RZ, 0xc0, !PT ;  /* 0x000003801d1c7812 */ /* 0x000fe200078ec0ff */
[C---:B------:R-:W-:Y:S01]  /*12a80*/  IMAD.WIDE.U32 R20, R0.reuse, UR4, R20 ;  /* 0x0000000400147c25 */ /* 0x040fe2000f8e0014 */
[----:B------:R-:W-:Y:S02]  /*12a90*/  LOP3.LUT R32, R33, 0x380, RZ, 0xc0, !PT ;  /* 0x0000038021207812 */ /* 0x000fe400078ec0ff */
[----:B------:R-:W-:Y:S01]  /*12aa0*/  LOP3.LUT R44, R45, 0x380, RZ, 0xc0, !PT ;  /* 0x000003802d2c7812 */ /* 0x000fe200078ec0ff */
[----:B------:R-:W-:Y:S01]  /*12ab0*/  IMAD R87, R0, UR5, R81 ;  /* 0x0000000500577c24 */ /* 0x000fe2000f8e0251 */
[----:B------:R-:W-:Y:S01]  /*12ac0*/  ULDC.64 UR4, c[0x0][0xae0] ;  /* 0x0002b80000047ab9 */ /* 0x000fe20000000a00 */
[----:B------:R-:W-:Y:S01]  /*12ad0*/  IMAD.MOV.U32 R81, RZ, RZ, R82 ;  /* 0x000000ffff517224 */ /* 0x000fe200078e0052 */
[----:B------:R-:W-:Y:S01]  /*12ae0*/  SHF.R.U64 R24, R24, 0x3, RZ ;  /* 0x0000000318187819 */ /* 0x000fe200000012ff */
[--C-:B------:R-:W-:Y:S01]  /*12af0*/  IMAD.X R13, RZ, RZ, R153.reuse, P3 ;  /* 0x000000ffff0d7224 */ /* 0x100fe200018e0699 */
[C---:B------:R-:W-:Y:S01]  /*12b00*/  IADD3 R49, P3, R152.reuse, 0x8000, RZ ;  /* 0x0000800098317810 */ /* 0x040fe20007f7e0ff */
[----:B------:R-:W-:Y:S01]  /*12b10*/  IMAD.X R41, RZ, RZ, R153, P1 ;  /* 0x000000ffff297224 */ /* 0x000fe200008e0699 */
[----:B------:R-:W-:Y:S01]  /*12b20*/  IADD3 R69, P1, R152, 0xd000, RZ ;  /* 0x0000d00098457810 */ /* 0x000fe20007f3e0ff */
[----:B0-----:R-:W-:Y:S01]  /*12b30*/  @P0 IMAD.HI.U32 R85, R82, R85, RZ ;  /* 0x0000005552550227 */ /* 0x001fe200078e00ff */
[----:B------:R-:W-:Y:S01]  /*12b40*/  LOP3.LUT R48, R49, 0x380, RZ, 0xc0, !PT ;  /* 0x0000038031307812 */ /* 0x000fe200078ec0ff */
[----:B------:R-:W5:Y:S01]  /*12b50*/  LD.E.128 R12, desc[UR40][R12.64] ;  /* 0x000000280c0c7980 */ /* 0x000f62000c101d00 */
[----:B------:R-:W-:Y:S01]  /*12b60*/  LOP3.LUT R68, R69, 0x380, RZ, 0xc0, !PT ;  /* 0x0000038045447812 */ /* 0x000fe200078ec0ff */
[----:B------:R-:W-:Y:S01]  /*12b70*/  IMAD.IADD R21, R21, 0x1, R87 ;  /* 0x0000000115157824 */ /* 0x000fe200078e0257 */
[----:B------:R-:W-:Y:S01]  /*12b80*/  SHF.R.U64 R28, R28, 0x3, RZ ;  /* 0x000000031c1c7819 */ /* 0x000fe200000012ff */
[----:B------:R-:W5:Y:S01]  /*12b90*/  LD.E.128 R40, desc[UR40][R40.64] ;  /* 0x0000002828287980 */ /* 0x000f62000c101d00 */
[----:B-1----:R-:W-:-:S02]  /*12ba0*/  @P0 SHF.R.U32.HI R81, RZ, R4, R85 ;  /* 0x00000004ff510219 */ /* 0x002fc40000011655 */
[----:B------:R-:W-:Y:S02]  /*12bb0*/  SHF.R.U64 R32, R32, 0x3, RZ ;  /* 0x0000000320207819 */ /* 0x000fe400000012ff */
[--C-:B------:R-:W-:Y:S01]  /*12bc0*/  SHF.R.S32.HI R0, RZ, 0x1f, R81.reuse ;  /* 0x0000001fff007819 */ /* 0x100fe20000011451 */
[----:B------:R-:W-:Y:S01]  /*12bd0*/  IMAD.MOV R4, RZ, RZ, -R81 ;  /* 0x000000ffff047224 */ /* 0x000fe200078e0a51 */
[----:B------:R-:W-:Y:S01]  /*12be0*/  SHF.R.U64 R44, R44, 0x3, RZ ;  /* 0x000000032c2c7819 */ /* 0x000fe200000012ff */
[----:B------:R-:W-:Y:S01]  /*12bf0*/  IMAD.WIDE.U32 R20, R81, UR4, R20 ;  /* 0x0000000451147c25 */ /* 0x000fe2000f8e0014 */
[----:B------:R-:W-:Y:S02]  /*12c00*/  SHF.R.U64 R48, R48, 0x3, RZ ;  /* 0x0000000330307819 */ /* 0x000fe400000012ff */
[----:B------:R-:W-:Y:S01]  /*12c10*/  SHF.R.U64 R68, R68, 0x3, RZ ;  /* 0x0000000344447819 */ /* 0x000fe200000012ff */
[----:B------:R-:W-:Y:S01]  /*12c20*/  IMAD R85, R83, R4, R82 ;  /* 0x0000000453557224 */ /* 0x000fe200078e0252 */
[----:B------:R-:W-:Y:S01]  /*12c30*/  LOP3.LUT R24, R24, R25, RZ, 0x3c, !PT ;  /* 0x0000001918187212 */ /* 0x000fe200078e3cff */
[----:B------:R-:W-:Y:S01]  /*12c40*/  IMAD R0, R0, UR4, RZ ;  /* 0x0000000400007c24 */ /* 0x000fe2000f8e02ff */
[----:B------:R-:W0:Y:S01]  /*12c50*/  LDC R4, c[0x0][0xac8] ;  /* 0x0002b200ff047b82 */ /* 0x000e220000000800 */
[----:B------:R-:W-:Y:S01]  /*12c60*/  LOP3.LUT R28, R28, R29, RZ, 0x3c, !PT ;  /* 0x0000001d1c1c7212 */ /* 0x000fe200078e3cff */
[----:B------:R-:W-:Y:S01]  /*12c70*/  IMAD.X R29, RZ, RZ, R153, P5 ;  /* 0x000000ffff1d7224 */ /* 0x000fe200028e0699 */
[----:B------:R-:W-:Y:S01]  /*12c80*/  LOP3.LUT R32, R32, R33, RZ, 0x3c, !PT ;  /* 0x0000002120207212 */ /* 0x000fe200078e3cff */
[----:B------:R-:W-:Y:S01]  /*12c90*/  IMAD R81, R81, UR5, R0 ;  /* 0x0000000551517c24 */ /* 0x000fe2000f8e0200 */
[----:B------:R-:W-:Y:S01]  /*12ca0*/  SHF.R.S32.HI R0, RZ, 0x1f, R85 ;  /* 0x0000001fff007819 */ /* 0x000fe20000011455 */
[----:B------:R-:W-:Y:S01]  /*12cb0*/  ULDC.64 UR4, c[0x0][0xad8] ;  /* 0x0002b60000047ab9 */ /* 0x000fe20000000a00 */
[----:B------:R-:W-:Y:S01]  /*12cc0*/  LOP3.LUT R44, R44, R45, RZ, 0x3c, !PT ;  /* 0x0000002d2c2c7212 */ /* 0x000fe200078e3cff */
[----:B------:R-:W-:Y:S01]  /*12cd0*/  IMAD.IADD R21, R21, 0x1, R81 ;  /* 0x0000000115157824 */ /* 0x000fe200078e0251 */
[----:B------:R-:W-:Y:S01]  /*12ce0*/  IADD3.X R25, RZ, R153, RZ, P4, !PT ;  /* 0x00000099ff197210 */ /* 0x000fe200027fe4ff */
[----:B------:R-:W-:Y:S01]  /*12cf0*/  IMAD R0, R0, UR4, RZ ;  /* 0x0000000400007c24 */ /* 0x000fe2000f8e02ff */
[----:B------:R-:W-:Y:S01]  /*12d00*/  LOP3.LUT R48, R48, R49, RZ, 0x3c, !PT ;  /* 0x0000003130307212 */ /* 0x000fe200078e3cff */
[C---:B------:R-:W-:Y:S01]  /*12d10*/  IMAD.WIDE.U32 R20, R85.reuse, UR4, R20 ;  /* 0x0000000455147c25 */ /* 0x040fe2000f8e0014 */
[C---:B------:R-:W-:Y:S01]  /*12d20*/  IADD3 R53, P4, R152.reuse, 0x9000, RZ ;  /* 0x0000900098357810 */ /* 0x040fe20007f9e0ff */
[----:B------:R-:W5:Y:S01]  /*12d30*/  LD.E.128 R28, desc[UR40][R28.64] ;  /* 0x000000281c1c7980 */ /* 0x000f62000c101d00 */
[----:B------:R-:W-:Y:S01]  /*12d40*/  IADD3 R57, P5, R152, 0xa000, RZ ;  /* 0x0000a00098397810 */ /* 0x000fe20007fbe0ff */
[----:B------:R-:W-:Y:S01]  /*12d50*/  IMAD R81, R85, UR5, R0 ;  /* 0x0000000555517c24 */ /* 0x000fe2000f8e0200 */
[----:B------:R-:W-:Y:S01]  /*12d60*/  ULDC.64 UR4, c[0x0][0xa80] ;  /* 0x0002a00000047ab9 */ /* 0x000fe20000000a00 */
[----:B------:R-:W-:Y:S01]  /*12d70*/  IMAD.X R33, RZ, RZ, R153, P6 ;  /* 0x000000ffff217224 */ /* 0x000fe200030e0699 */
[----:B------:R-:W-:Y:S01]  /*12d80*/  LEA R82, P0, R20, UR4, 0x1 ;  /* 0x0000000414527c11 */ /* 0x000fe2000f8008ff */
[----:B------:R-:W-:Y:S01]  /*12d90*/  IMAD.IADD R21, R21, 0x1, R81 ;  /* 0x0000000115157824 */ /* 0x000fe200078e0251 */
[C---:B------:R-:W-:Y:S01]  /*12da0*/  IADD3 R61, P6, R152.reuse, 0xb000, RZ ;  /* 0x0000b000983d7810 */ /* 0x040fe20007fde0ff */
[--C-:B------:R-:W-:Y:S01]  /*12db0*/  IMAD.X R45, RZ, RZ, R153.reuse, P2 ;  /* 0x000000ffff2d7224 */ /* 0x100fe200010e0699 */
[----:B------:R-:W-:Y:S01]  /*12dc0*/  IADD3 R73, P2, R152, 0xe000, RZ ;  /* 0x0000e00098497810 */ /* 0x000fe20007f5e0ff */
[----:B------:R-:W-:Y:S01]  /*12dd0*/  IMAD.X R49, RZ, RZ, R153, P3 ;  /* 0x000000ffff317224 */ /* 0x000fe200018e0699 */
[----:B------:R-:W-:Y:S01]  /*12de0*/  LEA.HI.X R84, R20, UR5, R21, 0x1, P0 ;  /* 0x0000000514547c11 */ /* 0x000fe200080f0c15 */
[----:B------:R-:W5:Y:S01]  /*12df0*/  LD.E.128 R24, desc[UR40][R24.64] ;  /* 0x0000002818187980 */ /* 0x000f62000c101d00 */
[----:B0-----:R-:W-:-:S02]  /*12e00*/  ISETP.GE.AND P0, PT, R166, R4, PT ;  /* 0x00000004a600720c */ /* 0x001fc40003f06270 */
[----:B------:R-:W-:Y:S01]  /*12e10*/  LOP3.LUT R68, R68, R69, RZ, 0x3c, !PT ;  /* 0x0000004544447212 */ /* 0x000fe200078e3cff */
[----:B------:R-:W-:Y:S01]  /*12e20*/  IMAD.X R69, RZ, RZ, R153, P1 ;  /* 0x000000ffff457224 */ /* 0x000fe200008e0699 */
[----:B------:R-:W-:Y:S01]  /*12e30*/  SEL R0, RZ, 0xffffffff, P0 ;  /* 0xffffffffff007807 */ /* 0x000fe20000000000 */
[----:B------:R-:W5:Y:S01]  /*12e40*/  LD.E.128 R32, desc[UR40][R32.64] ;  /* 0x0000002820207980 */ /* 0x000f62000c101d00 */
[----:B------:R-:W-:Y:S02]  /*12e50*/  IADD3 R11, P3, R152, 0xf000, RZ ;  /* 0x0000f000980b7810 */ /* 0x000fe40007f7e0ff */
[-C--:B------:R-:W-:Y:S01]  /*12e60*/  ISETP.GE.AND P1, PT, R194, R4.reuse, PT ;  /* 0x00000004c200720c */ /* 0x080fe20003f26270 */
[----:B------:R-:W5:Y:S01]  /*12e70*/  LD.E.128 R44, desc[UR40][R44.64] ;  /* 0x000000282c2c7980 */ /* 0x000f62000c101d00 */
[----:B------:R-:W-:Y:S01]  /*12e80*/  ISETP.GE.AND P0, PT, R164, R4, PT ;  /* 0x00000004a400720c */ /* 0x000fe20003f06270 */
[----:B------:R-:W-:Y:S01]  /*12e90*/  IMAD.SHL.U32 R21, R0, 0x2, RZ ;  /* 0x0000000200157824 */ /* 0x000fe200078e00ff */
[----:B------:R-:W-:Y:S01]  /*12ea0*/  LOP3.LUT R52, R53, 0x380, RZ, 0xc0, !PT ;  /* 0x0000038035347812 */ /* 0x000fe200078ec0ff */
[----:B------:R-:W5:Y:S01]  /*12eb0*/  LD.E.128 R48, desc[UR40][R48.64] ;  /* 0x0000002830307980 */ /* 0x000f62000c101d00 */
[----:B------:R-:W-:-:S02]  /*12ec0*/  LOP3.LUT R56, R57, 0x380, RZ, 0xc0, !PT ;  /* 0x0000038039387812 */ /* 0x000fc400078ec0ff */
[----:B------:R-:W-:Y:S01]  /*12ed0*/  LOP3.LUT R60, R61, 0x380, RZ, 0xc0, !PT ;  /* 0x000003803d3c7812 */ /* 0x000fe200078ec0ff */
[----:B------:R-:W5:Y:S01]  /*12ee0*/  LD.E.128 R68, desc[UR40][R68.64] ;  /* 0x0000002844447980 */ /* 0x000f62000c101d00 */
[----:B------:R-:W-:Y:S02]  /*12ef0*/  LOP3.LUT R72, R73, 0x380, RZ, 0xc0, !PT ;  /* 0x0000038049487812 */ /* 0x000fe400078ec0ff */
[----:B------:R-:W-:Y:S02]  /*12f00*/  LOP3.LUT R10, R11, 0x380, RZ, 0xc0, !PT ;  /* 0x000003800b0a7812 */ /* 0x000fe400078ec0ff */
[----:B------:R-:W-:Y:S02]  /*12f10*/  SEL R0, RZ, 0x1, P1 ;  /* 0x00000001ff007807 */ /* 0x000fe40000800000 */
[----:B------:R-:W-:Y:S02]  /*12f20*/  SEL R20, RZ, 0xffffffff, P0 ;  /* 0xffffffffff147807 */ /* 0x000fe40000000000 */
[----:B------:R-:W-:-:S02]  /*12f30*/  SHF.R.U64 R52, R52, 0x3, RZ ;  /* 0x0000000334347819 */ /* 0x000fc400000012ff */
[----:B------:R-:W-:Y:S02]  /*12f40*/  SHF.R.U64 R56, R56, 0x3, RZ ;  /* 0x0000000338387819 */ /* 0x000fe400000012ff */
[----:B------:R-:W-:Y:S02]  /*12f50*/  SHF.R.U64 R60, R60, 0x3, RZ ;  /* 0x000000033c3c7819 */ /* 0x000fe400000012ff */
[----:B------:R-:W-:Y:S02]  /*12f60*/  SHF.R.U64 R72, R72, 0x3, RZ ;  /* 0x0000000348487819 */ /* 0x000fe400000012ff */
[----:B------:R-:W-:Y:S02]  /*12f70*/  SHF.R.U64 R9, R9, 0x3, RZ ;  /* 0x0000000309097819 */ /* 0x000fe400000012ff */
[----:B------:R-:W-:Y:S02]  /*12f80*/  ISETP.GE.AND P0, PT, R162, R4, PT ;  /* 0x00000004a200720c */ /* 0x000fe40003f06270 */
[----:B------:R-:W-:-:S02]  /*12f90*/  SHF.R.U64 R10, R10, 0x3, RZ ;  /* 0x000000030a0a7819 */ /* 0x000fc400000012ff */
[----:B------:R-:W-:Y:S01]  /*12fa0*/  LOP3.LUT R0, R21, 0x2, R0, 0xe2, !PT ;  /* 0x0000000215007812 */ /* 0x000fe200078ee200 */
        /* <DEDUP_REMOVED lines=11> */
[----:B------:R-:W-:Y:S01]  /*13060*/  SEL R20, RZ, 0xffffffff, P0 ;  /* 0xffffffffff147807 */ /* 0x000fe20000000000 */
[----:B------:R-:W5:Y:S01]  /*13070*/  LD.E.128 R52, desc[UR40][R52.64] ;  /* 0x0000002834347980 */ /* 0x000f62000c101d00 */
[----:B------:R-:W-:-:S02]  /*13080*/  IADD3.X R77, RZ, R153, RZ, P3, !PT ;  /* 0x00000099ff4d7210 */ /* 0x000fc40001ffe4ff */
[----:B------:R-:W-:Y:S01]  /*13090*/  LOP3.LUT R76, R10, R11, RZ, 0x3c, !PT ;  /* 0x0000000b0a4c7212 */ /* 0x000fe200078e3cff */
[----:B------:R-:W5:Y:S01]  /*130a0*/  LD.E.128 R56, desc[UR40][R56.64] ;  /* 0x0000002838387980 */ /* 0x000f62000c101d00 */
[-C--:B------:R-:W-:Y:S02]  /*130b0*/  ISETP.GE.AND P0, PT, R160, R4.reuse, PT ;  /* 0x00000004a000720c */ /* 0x080fe40003f06270 */
[----:B------:R-:W-:Y:S01]  /*130c0*/  LOP3.LUT R0, R21, 0x4, R0, 0xe2, !PT ;  /* 0x0000000415007812 */ /* 0x000fe200078ee200 */
[----:B------:R-:W-:Y:S01]  /*130d0*/  IMAD.SHL.U32 R21, R20, 0x8, RZ ;  /* 0x0000000814157824 */ /* 0x000fe200078e00ff */
[----:B------:R-:W-:Y:S01]  /*130e0*/  SEL R20, RZ, 0xffffffff, P0 ;  /* 0xffffffffff147807 */ /* 0x000fe20000000000 */
[----:B------:R-:W5:Y:S01]  /*130f0*/  LD.E.128 R8, desc[UR40][R8.64] ;  /* 0x0000002808087980 */ /* 0x000f62000c101d00 */
[----:B------:R-:W-:-:S03]  /*13100*/  ISETP.GE.AND P0, PT, R158, R4, PT ;  /* 0x000000049e00720c */ /* 0x000fc60003f06270 */
[----:B------:R-:W5:Y:S01]  /*13110*/  LD.E.128 R60, desc[UR40][R60.64] ;  /* 0x000000283c3c7980 */ /* 0x000f62000c101d00 */
[----:B------:R-:W-:-:S03]  /*13120*/  LOP3.LUT R0, R21, 0x8, R0, 0xe2, !PT ;  /* 0x0000000815007812 */ /* 0x000fc600078ee200 */
[----:B------:R-:W5:Y:S04]  /*13130*/  LD.E.128 R72, desc[UR40][R72.64] ;  /* 0x0000002848487980 */ /* 0x000f68000c101d00 */
[----:B------:R-:W5:Y:S01]  /*13140*/  LD.E.128 R76, desc[UR40][R76.64] ;  /* 0x000000284c4c7980 */ /* 0x000f62000c101d00 */
[----:B------:R-:W-:Y:S01]  /*13150*/  IMAD.SHL.U32 R21, R20, 0x10, RZ ;  /* 0x0000001014157824 */ /* 0x000fe200078e00ff */
[----:B------:R-:W-:Y:S01]  /*13160*/  @!PT LDS RZ, [RZ] ;  /* 0x00000000fffff984 */ /* 0x000fe20000000800 */
[----:B------:R-:W-:Y:S01]  /*13170*/  @!PT LDS RZ, [RZ] ;  /* 0x00000000fffff984 */ /* 0x000fe20000000800 */
[----:B------:R-:W-:Y:S01]  /*13180*/  @!PT LDS RZ, [RZ] ;  /* 0x00000000fffff984 */ /* 0x000fe20000000800 */
[----:B------:R-:W-:Y:S01]  /*13190*/  @!PT LDS RZ, [RZ] ;  /* 0x00000000fffff984 */ /* 0x000fe20000000800 */
[----:B------:R0:W-:Y:S06]  /*131a0*/  MEMBAR.ALL.CTA ;  /* 0x0000000000007992 */ /* 0x0001ec0000008000 */
[----:B0-----:R-:W0:Y:S01]  /*131b0*/  FENCE.VIEW.ASYNC.S ;  /* 0x00000000000073c6 */ /* 0x001e220000000000 */
[----:B------:R-:W-:Y:S01]  /*131c0*/  SEL R20, RZ, 0xffffffff, P0 ;  /* 0xffffffffff147807 */ /* 0x000fe20000000000 */
[----:B------:R-:W-:Y:S01]  /*131d0*/  VIADD R156, R194, 0x180 ;  /* 0x00000180c29c7836 */ /* 0x000fe20000000000 */
[----:B------:R-:W-:Y:S01]  /*131e0*/  LOP3.LUT R0, R21, 0x10, R0, 0xe2, !PT ;  /* 0x0000001015007812 */ /* 0x000fe200078ee200 */
[----:B------:R-:W-:Y:S01]  /*131f0*/  IMAD R83, R3, R83, RZ ;  /* 0x0000005303537224 */ /* 0x000fe200078e02ff */
[----:B------:R-:W-:Y:S01]  /*13200*/  IADD3 R199, R80, R199, RZ ;  /* 0x000000c750c77210 */ /* 0x000fe20007ffe0ff */
[----:B------:R-:W-:Y:S01]  /*13210*/  IMAD.SHL.U32 R21, R20, 0x20, RZ ;  /* 0x0000002014157824 */ /* 0x000fe200078e00ff */
[----:B------:R-:W-:Y:S01]  /*13220*/  ISETP.GE.AND P0, PT, R156, R4, PT ;  /* 0x000000049c00720c */ /* 0x000fe20003f06270 */
[----:B------:R-:W-:Y:S01]  /*13230*/  VIADD R154, R194, 0x1c0 ;  /* 0x000001c0c29a7836 */ /* 0x000fe20000000000 */
[----:B------:R-:W-:-:S02]  /*13240*/  ISETP.GE.AND P1, PT, R199, R83, PT ;  /* 0x00000053c700720c */ /* 0x000fc40003f26270 */
[----:B------:R-:W-:Y:S01]  /*13250*/  LOP3.LUT R3, R21, 0x20, R0, 0xe2, !PT ;  /* 0x0000002015037812 */ /* 0x000fe200078ee200 */
[----:B------:R-:W-:Y:S01]  /*13260*/  VIADD R0, R2, 0x28c20 ;  /* 0x00028c2002007836 */ /* 0x000fe20000000000 */
[----:B------:R-:W-:Y:S02]  /*13270*/  SEL R20, RZ, 0x40, P0 ;  /* 0x00000040ff147807 */ /* 0x000fe40000000000 */
[----:B------:R-:W-:Y:S02]  /*13280*/  ISETP.GE.AND P0, PT, R154, R4, PT ;  /* 0x000000049a00720c */ /* 0x000fe40003f06270 */
[----:B------:R-:W-:Y:S02]  /*13290*/  LOP3.LUT R3, R3, R20, RZ, 0xfc, !PT ;  /* 0x0000001403037212 */ /* 0x000fe400078efcff */
[----:B------:R-:W-:Y:S02]  /*132a0*/  PRMT R0, RZ, 0x654, R0 ;  /* 0x00000654ff007816 */ /* 0x000fe40000000000 */
[----:B------:R-:W-:Y:S01]  /*132b0*/  SEL R20, RZ, 0x80, P0 ;  /* 0x00000080ff147807 */ /* 0x000fe20000000000 */
[C---:B------:R-:W-:Y:S01]  /*132c0*/  VIADD R155, R194.reuse, 0x1c0 ;  /* 0x000001c0c29b7836 */ /* 0x040fe20000000000 */
[C---:B------:R-:W-:Y:S01]  /*132d0*/  IADD3 R157, R194.reuse, 0x180, RZ ;  /* 0x00000180c29d7810 */ /* 0x040fe20007ffe0ff */
[----:B0-----:R0:W-:Y:S01]  /*132e0*/  SYNCS.ARRIVE.TRANS64.RED.A1T0 RZ, [R0+URZ], RZ ;  /* 0x000000ff00ff79a7 */ /* 0x0011e2000810043f */
[----:B------:R-:W-:-:S02]  /*132f0*/  VIADD R159, R194, 0x140 ;  /* 0x00000140c29f7836 */ /* 0x000fc40000000000 */
[C---:B------:R-:W-:Y:S02]  /*13300*/  VIADD R161, R194.reuse, 0x100 ;  /* 0x00000100c2a17836 */ /* 0x040fe40000000000 */
[C---:B------:R-:W-:Y:S02]  /*13310*/  VIADD R163, R194.reuse, 0xc0 ;  /* 0x000000c0c2a37836 */ /* 0x040fe40000000000 */
[C---:B------:R-:W-:Y:S01]  /*13320*/  VIADD R165, R194.reuse, 0x80 ;  /* 0x00000080c2a57836 */ /* 0x040fe20000000000 */
[----:B0-----:R-:W-:Y:S01]  /*13330*/  LOP3.LUT R0, R3, R20, RZ, 0xfc, !PT ;  /* 0x0000001403007212 */ /* 0x001fe200078efcff */
        /* <DEDUP_REMOVED lines=25> */
[----:B------:R-:W-:-:S02]  /*134d0*/  ISETP.GE.AND P1, PT, R158, R4, PT ;  /* 0x000000049e00720c */ /* 0x000fc40003f26270 */
[----:B0-----:R-:W-:-:S11]  /*134e0*/  @!P5 LEA R8, P4, R164, R20, 0x1 ;  /* 0x00000014a408d211 */ /* 0x001fd600078808ff */
[-C--:B------:R-:W-:Y:S02]  /*134f0*/  @!P1 LEA R24, P6, R158, R20.reuse, 0x1 ;  /* 0x000000149e189211 */ /* 0x080fe400078c08ff */
[-C--:B------:R-:W-:Y:S02]  /*13500*/  @!P5 LEA.HI.X R9, R164, R21.reuse, R165, 0x1, P4 ;  /* 0x00000015a409d211 */ /* 0x080fe400020f0ca5 */
[----:B------:R-:W-:Y:S02]  /*13510*/  LOP3.LUT P4, RZ, R0, 0x80, RZ, 0xc0, !PT ;  /* 0x0000008000ff7812 */ /* 0x000fe4000788c0ff */
[----:B------:R-:W-:Y:S01]  /*13520*/  @!P1 LEA.HI.X R25, R158, R21, R159, 0x1, P6 ;  /* 0x000000159e199211 */ /* 0x000fe200030f0c9f */
[----:B------:R0:W-:Y:S04]  /*13530*/  @!P5 ST.E.128 desc[UR40][R8.64], R32 ;  /* 0x000000200800d985 */ /* 0x0001e8000c101d28 */
[----:B------:R1:W-:Y:S01]  /*13540*/  @!P3 ST.E.128 desc[UR40][R10.64], R40 ;  /* 0x000000280a00b985 */ /* 0x0003e2000c101d28 */
[----:B0-----:R-:W-:-:S02]  /*13550*/  @!P2 LEA R8, P5, R160, R20, 0x1 ;  /* 0x00000014a008a211 */ /* 0x001fc400078a08ff */
[-C--:B-1----:R-:W-:Y:S02]  /*13560*/  @P0 LEA R10, P3, R156, R20.reuse, 0x1 ;  /* 0x000000149c0a0211 */ /* 0x082fe400078608ff */
[-C--:B------:R-:W-:Y:S02]  /*13570*/  @!P2 LEA.HI.X R9, R160, R21.reuse, R161, 0x1, P5 ;  /* 0x00000015a009a211 */ /* 0x080fe400028f0ca1 */
[----:B------:R-:W-:Y:S02]  /*13580*/  @P4 LEA R20, P5, R154, R20, 0x1 ;  /* 0x000000149a144211 */ /* 0x000fe400078a08ff */
[-C--:B------:R-:W-:Y:S01]  /*13590*/  @P0 LEA.HI.X R11, R156, R21.reuse, R157, 0x1, P3 ;  /* 0x000000159c0b0211 */ /* 0x080fe200018f0c9d */
[----:B------:R0:W-:Y:S01]  /*135a0*/  @!P2 ST.E.128 desc[UR40][R8.64], R48 ;  /* 0x000000300800a985 */ /* 0x0001e2000c101d28 */
[----:B------:R-:W-:-:S03]  /*135b0*/  @P4 LEA.HI.X R21, R154, R21, R155, 0x1, P5 ;  /* 0x000000159a154211 */ /* 0x000fc600028f0c9b */
[----:B------:R0:W-:Y:S04]  /*135c0*/  @!P1 ST.E.128 desc[UR40][R24.64], R56 ;  /* 0x0000003818009985 */ /* 0x0001e8000c101d28 */
[----:B------:R0:W-:Y:S04]  /*135d0*/  @P0 ST.E.128 desc[UR40][R10.64], R64 ;  /* 0x000000400a000985 */ /* 0x0001e8000c101d28 */
[----:B------:R0:W-:Y:S02]  /*135e0*/  @P4 ST.E.128 desc[UR40][R20.64], R72 ;  /* 0x0000004814004985 */ /* 0x0001e4000c101d28 */
.L_x_4821:
[----:B------:R-:W-:Y:S05]  /*135f0*/  BSYNC B1 ;  /* 0x0000000000017941 */ /* 0x000fea0003800000 */
.L_x_4820:
        /* <DEDUP_REMOVED lines=17> */
[-C--:B0-----:R-:W-:Y:S02]  /*13710*/  @!P3 LEA R10, P6, R164, R8.reuse, 0x1 ;  /* 0x00000008a40ab211 */ /* 0x081fe400078c08ff */
[----:B------:R-:W-:Y:S02]  /*13720*/  @!P2 LEA R12, P5, R162, R8, 0x1 ;  /* 0x00000008a20ca211 */ /* 0x000fe400078a08ff */
[-C--:B------:R-:W-:Y:S02]  /*13730*/  @!P3 LEA.HI.X R11, R164, R9.reuse, R165, 0x1, P6 ;  /* 0x00000009a40bb211 */ /* 0x080fe400030f0ca5 */
[----:B------:R-:W-:-:S03]  /*13740*/  @!P2 LEA.HI.X R13, R162, R9, R163, 0x1, P5 ;  /* 0x00000009a20da211 */ /* 0x000fc600028f0ca3 */
[-C--:B-1----:R-:W-:Y:S01]  /*13750*/  @P4 LEA R20, P5, R156, R8.reuse, 0x1 ;  /* 0x000000089c144211 */ /* 0x082fe200078a08ff */
[----:B------:R0:W-:Y:S01]  /*13760*/  @!P3 ST.E.128 desc[UR40][R10.64], R36 ;  /* 0x000000240a00b985 */ /* 0x0001e2000c101d28 */
[-C--:B------:R-:W-:Y:S02]  /*13770*/  @!P0 LEA R14, P3, R158, R8.reuse, 0x1 ;  /* 0x000000089e0e8211 */ /* 0x080fe400078608ff */
        /* <DEDUP_REMOVED lines=14> */
.L_x_4819:
[----:B0-----:R-:W2:Y:S01]  /*13860*/  LDL.LU R11, [R1+0x4c] ;  /* 0x00004c00010b7983 */ /* 0x001ea20000300800 */
[----:B------:R-:W-:Y:S01]  /*13870*/  ULDC.64 UR4, c[0x0][0xb08] ;  /* 0x0002c20000047ab9 */ /* 0x000fe20000000a00 */
[----:B------:R-:W0:Y:S01]  /*13880*/  LDC R12, c[0x0][0xbe8] ;  /* 0x0002fa00ff0c7b82 */ /* 0x000e220000000800 */
[----:B------:R-:W-:Y:S01]  /*13890*/  IMAD R10, R20, UR4, RZ ;  /* 0x00000004140a7c24 */ /* 0x000fe2000f8e02ff */
[C---:B------:R-:W-:Y:S01]  /*138a0*/  IADD3 R175, R197.reuse, 0xa0, RZ ;  /* 0x000000a0c5af7810 */ /* 0x040fe20007ffe0ff */
[C---:B------:R-:W-:Y:S01]  /*138b0*/  IMAD.WIDE.U32 R8, R4.reuse, UR4, RZ ;  /* 0x0000000404087c25 */ /* 0x040fe2000f8e00ff */
[----:B------:R-:W-:Y:S01]  /*138c0*/  BSSY B1, `(.L_x_4823) ;  /* 0x000010e000017945 */ /* 0x000fe20003800000 */
[C---:B------:R-:W-:Y:S02]  /*138d0*/  IADD3 R162, R197.reuse, 0xd0, RZ ;  /* 0x000000d0c5a27810 */ /* 0x040fe40007ffe0ff */
[----:B------:R-:W-:Y:S01]  /*138e0*/  IMAD R10, R4, UR5, R10 ;  /* 0x00000005040a7c24 */ /* 0x000fe2000f8e020a */
[----:B------:R-:W-:Y:S01]  /*138f0*/  ULDC.64 UR4, c[0x0][0xb38] ;  /* 0x0002ce0000047ab9 */ /* 0x000fe20000000a00 */
[----:B------:R-:W-:Y:S01]  /*13900*/  SHF.R.S32.HI R4, RZ, 0x1f, R0 ;  /* 0x0000001fff047819 */ /* 0x000fe20000011400 */
[----:B------:R-:W-:Y:S01]  /*13910*/  VIADD R153, R197, 0xf8 ;  /* 0x000000f8c5997836 */ /* 0x000fe20000000000 */
[----:B------:R-:W-:Y:S01]  /*13920*/  SHF.R.S32.HI R175, RZ, 0x1f, R175 ;  /* 0x0000001fffaf7819 */ /* 0x000fe200000114af */
[----:B------:R-:W-:Y:S01]  /*13930*/  IMAD.IADD R9, R9, 0x1, R10 ;  /* 0x0000000109097824 */ /* 0x000fe200078e020a */
[----:B------:R-:W-:Y:S01]  /*13940*/  IADD3 R208, R197, 0x68, RZ ;  /* 0x00000068c5d07810 */ /* 0x000fe20007ffe0ff */
[----:B------:R-:W-:Y:S01]  /*13950*/  IMAD.IADD R10, R210, 0x1, R199 ;  /* 0x00000001d20a7824 */ /* 0x000fe200078e02c7 */
[----:B------:R-:W-:Y:S01]  /*13960*/  SHF.R.S32.HI R153, RZ, 0x1f, R153 ;  /* 0x0000001fff997819 */ /* 0x000fe20000011499 */
[----:B------:R-:W-:-:S04]  /*13970*/  IMAD.WIDE.U32 R8, R185, UR4, R8 ;  /* 0x00000004b9087c25 */ /* 0x000fc8000f8e0008 */
[----:B------:R-:W-:Y:S01]  /*13980*/  IMAD R9, R185, UR5, R9 ;  /* 0x00000005b9097c24 */ /* 0x000fe2000f8e0209 */
[----:B------:R-:W-:Y:S01]  /*13990*/  ULDC.64 UR4, c[0x0][0xb40] ;  /* 0x0002d00000047ab9 */ /* 0x000fe20000000a00 */
[----:B------:R-:W-:Y:S02]  /*139a0*/  IMAD.IADD R199, R192, 0x1, R199 ;  /* 0x00000001c0c77824 */ /* 0x000fe400078e02c7 */
[----:B------:R-:W-:Y:S01]  /*139b0*/  IMAD R4, R4, UR4, RZ ;  /* 0x0000000404047c24 */ /* 0x000fe2000f8e02ff */
[----:B0-----:R-:W-:Y:S01]  /*139c0*/  ISETP.NE.AND P0, PT, R12, 0x1, PT ;  /* 0x000000010c00780c */ /* 0x001fe20003f05270 */
[----:B------:R-:W-:-:S04]  /*139d0*/  IMAD.WIDE.U32 R8, R0, UR4, R8 ;  /* 0x0000000400087c25 */ /* 0x000fc8000f8e0008 */
[----:B------:R-:W-:Y:S01]  /*139e0*/  IMAD R4, R0, UR5, R4 ;  /* 0x0000000500047c24 */ /* 0x000fe2000f8e0204 */
[----:B------:R-:W-:Y:S01]  /*139f0*/  ULDC.64 UR4, c[0x0][0xb48] ;  /* 0x0002d20000047ab9 */ /* 0x000fe20000000a00 */
[----:B------:R-:W-:Y:S02]  /*13a00*/  IMAD R3, R3, R12, RZ ;  /* 0x0000000c03037224 */ /* 0x000fe400078e02ff */
[----:B------:R-:W-:Y:S02]  /*13a10*/  IMAD.IADD R9, R9, 0x1, R4 ;  /* 0x0000000109097824 */ /* 0x000fe400078e0204 */
[----:B------:R-:W-:Y:S02]  /*13a20*/  IMAD.MOV.U32 R4, RZ, RZ, R10 ;  /* 0x000000ffff047224 */ /* 0x000fe400078e000a */
[----:B------:R-:W0:Y:S01]  /*13a30*/  @P0 LDC R0, c[0x0][0xbf0] ;  /* 0x0002fc00ff000b82 */ /* 0x000e220000000800 */
[C---:B------:R-:W-:Y:S02]  /*13a40*/  VIADD R155, R197.reuse, 0xf0 ;  /* 0x000000f0c59b7836 */ /* 0x040fe40000000000 */
        /* <DEDUP_REMOVED lines=67> */
[----:B------:R-:W-:Y:S01]  /*13e80*/  IMAD R0, R12, R0, R10 ;  /* 0x000000000c007224 */ /* 0x000fe200078e020a */
        /* <DEDUP_REMOVED lines=10> */
[----:B------:R-:W-:Y:S02]  /*13f30*/  LEA R0, P0, R8, UR4, 0x2 ;  /* 0x0000000408007c11 */ /* 0x000fe4000f8010ff */
[----:B------:R-:W-:-:S03]  /*13f40*/  IADD3 R4, R9, R4, RZ ;  /* 0x0000000409047210 */ /* 0x000fc60007ffe0ff */
        /* <DEDUP_REMOVED lines=14> */
[C---:B------:R-:W-:Y:S01]  /*14030*/  VIADD R21, R197.reuse, 0x18 ;  /* 0x00000018c5157836 */ /* 0x040fe20000000000 */
[----:B------:R-:W-:Y:S01]  /*14040*/  ISETP.GE.AND P4, PT, R208, UR4, PT ;  /* 0x00000004d0007c0c */ /* 0x000fe2000bf86270 */
[C---:B------:R-:W-:Y:S01]  /*14050*/  VIADD R10, R197.reuse, 0x30 ;  /* 0x00000030c50a7836 */ /* 0x040fe20000000000 */
[----:B------:R-:W-:Y:S01]  /*14060*/  SHF.R.S32.HI R11, RZ, 0x1f, R11 ;  /* 0x0000001fff0b7819 */ /* 0x000fe2000001140b */
[----:B------:R-:W-:-:S06]  /*14070*/  VIADD R12, R197, 0x38 ;  /* 0x00000038c50c7836 */ /* 0x000fcc0000000000 */
        /* <DEDUP_REMOVED lines=8> */
[----:B------:R-:W-:Y:S02]  /*14100*/  ISETP.GE.AND P1, PT, R21, UR4, PT ;  /* 0x0000000415007c0c */ /* 0x000fe4000bf26270 */
[----:B------:R-:W-:Y:S01]  /*14110*/  IADD3 R20, R197, 0x20, RZ ;  /* 0x00000020c5147810 */ /* 0x000fe20007ffe0ff */
        /* <DEDUP_REMOVED lines=49> */
[----:B------:R-:W-:Y:S02]  /*14430*/  @!P1 LEA.HI.X R9, R10, R14, R11, 0x2, P2 ;  /* 0x0000000e0a099211 */ /* 0x000fe400010f140b */
[----:B------:R-:W-:-:S03]  /*14440*/  @!P4 LEA R10, P6, R208, R15, 0x2 ;  /* 0x0000000fd00ac211 */ /* 0x000fc600078c10ff */
[----:B------:R0:W-:Y:S01]  /*14450*/  @!P1 ST.E.64 desc[UR40][R8.64], R60 ;  /* 0x0000003c08009985 */ /* 0x0001e2000c101b28 */
[----:B------:R-:W-:Y:S02]  /*14460*/  ISETP.GE.AND P1, PT, R219, UR4, PT ;  /* 0x00000004db007c0c */ /* 0x000fe4000bf26270 */
[----:B------:R-:W-:Y:S02]  /*14470*/  @!P4 LEA.HI.X R11, R208, R14, R209, 0x2, P6 ;  /* 0x0000000ed00bc211 */ /* 0x000fe400030f14d1 */
        /* <DEDUP_REMOVED lines=17> */
[C---:B-1----:R-:W-:Y:S02]  /*14590*/  @!P1 LEA R10, P5, R185.reuse, R15, 0x2 ;  /* 0x0000000fb90a9211 */ /* 0x042fe400078a10ff */
        /* <DEDUP_REMOVED lines=64> */
.L_x_4824:
[----:B------:R-:W-:Y:S05]  /*149a0*/  BSYNC B1 ;  /* 0x0000000000017941 */ /* 0x000fea0003800000 */
.L_x_4823:
[----:B0--3--:R-:W-:Y:S01]  /*149b0*/  IADD3 R8, R199, 0x8, RZ ;  /* 0x00000008c7087810 */ /* 0x009fe20007ffe0ff */
[----:B------:R-:W0:Y:S03]  /*149c0*/  SHFL.IDX PT, R4, R4, 0x1, 0x1c1f ;  /* 0x003c1f0004047f89 */ /* 0x000e2600000e0000 */
        /* <DEDUP_REMOVED lines=8> */
[C---:B--2---:R-:W-:Y:S01]  /*14a50*/  VIADD R14, R197.reuse, 0x18 ;  /* 0x00000018c50e7836 */ /* 0x044fe20000000000 */
[----:B------:R-:W-:Y:S01]  /*14a60*/  ISETP.GE.AND P2, PT, R12, UR4, PT ;  /* 0x000000040c007c0c */ /* 0x000fe2000bf46270 */
[C---:B------:R-:W-:Y:S01]  /*14a70*/  VIADD R24, R197.reuse, 0x20 ;  /* 0x00000020c5187836 */ /* 0x040fe20000000000 */
[----:B------:R-:W-:Y:S01]  /*14a80*/  ISETP.GE.AND P1, PT, R20, UR4, PT ;  /* 0x0000000414007c0c */ /* 0x000fe2000bf26270 */
[C---:B------:R-:W-:Y:S01]  /*14a90*/  VIADD R13, R197.reuse, 0x8 ;  /* 0x00000008c50d7836 */ /* 0x040fe20000000000 */
[----:B------:R-:W-:Y:S01]  /*14aa0*/  ISETP.GE.AND P0, PT, R14, UR4, PT ;  /* 0x000000040e007c0c */ /* 0x000fe2000bf06270 */
[----:B------:R-:W-:-:S02]  /*14ab0*/  VIADD R28, R197, 0x10 ;  /* 0x00000010c51c7836 */ /* 0x000fc40000000000 */
[C---:B------:R-:W-:Y:S01]  /*14ac0*/  VIADD R21, R197.reuse, 0x30 ;  /* 0x00000030c5157836 */ /* 0x040fe20000000000 */
[----:B------:R-:W-:Y:S01]  /*14ad0*/  SHF.R.S32.HI R13, RZ, 0x1f, R13 ;  /* 0x0000001fff0d7819 */ /* 0x000fe2000001140d */
[C---:B-1----:R-:W-:Y:S01]  /*14ae0*/  VIADD R15, R197.reuse, 0x18 ;  /* 0x00000018c50f7836 */ /* 0x042fe20000000000 */
[C---:B---3--:R-:W-:Y:S01]  /*14af0*/  @!P4 LEA R8, P3, R197.reuse, R0, 0x2 ;  /* 0x00000000c508c211 */ /* 0x048fe200078610ff */
[C---:B------:R-:W-:Y:S01]  /*14b00*/  VIADD R25, R197.reuse, 0x28 ;  /* 0x00000028c5197836 */ /* 0x040fe20000000000 */
[----:B------:R-:W-:Y:S02]  /*14b10*/  SHF.R.S32.HI R28, RZ, 0x1f, R28 ;  /* 0x0000001fff1c7819 */ /* 0x000fe4000001141c */
[----:B0-----:R-:W-:Y:S02]  /*14b20*/  @!P4 LEA.HI.X R9, R197, R4, R10, 0x2, P3 ;  /* 0x00000004c509c211 */ /* 0x001fe400018f140a */
[----:B------:R-:W-:Y:S02]  /*14b30*/  ISETP.GE.AND P3, PT, R24, UR4, PT ;  /* 0x0000000418007c0c */ /* 0x000fe4000bf66270 */
[----:B------:R-:W-:Y:S01]  /*14b40*/  @!P1 LEA R10, P5, R20, R0, 0x2 ;  /* 0x00000000140a9211 */ /* 0x000fe200078a10ff */
[----:B------:R0:W-:Y:S01]  /*14b50*/  @!P4 ST.E.64 desc[UR40][R8.64], R26 ;  /* 0x0000001a0800c985 */ /* 0x0001e2000c101b28 */
[----:B------:R-:W-:-:S02]  /*14b60*/  SHF.R.S32.HI R15, RZ, 0x1f, R15 ;  /* 0x0000001fff0f7819 */ /* 0x000fc4000001140f */
[----:B------:R-:W-:Y:S01]  /*14b70*/  @!P1 LEA.HI.X R11, R20, R4, R28, 0x2, P5 ;  /* 0x00000004140b9211 */ /* 0x000fe200028f141c */
[----:B------:R-:W-:Y:S01]  /*14b80*/  VIADD R28, R197, 0x20 ;  /* 0x00000020c51c7836 */ /* 0x000fe20000000000 */
[----:B------:R-:W-:Y:S01]  /*14b90*/  ISETP.GE.AND P5, PT, R21, UR4, PT ;  /* 0x0000000415007c0c */ /* 0x000fe2000bfa6270 */
[----:B------:R-:W-:Y:S01]  /*14ba0*/  VIADD R20, R197, 0x40 ;  /* 0x00000040c5147836 */ /* 0x000fe20000000000 */
[----:B------:R-:W-:Y:S02]  /*14bb0*/  ISETP.GE.AND P4, PT, R25, UR4, PT ;  /* 0x0000000419007c0c */ /* 0x000fe4000bf86270 */
[----:B------:R-:W-:Y:S02]  /*14bc0*/  SHF.R.S32.HI R28, RZ, 0x1f, R28 ;  /* 0x0000001fff1c7819 */ /* 0x000fe4000001141c */
[----:B0-----:R-:W-:-:S04]  /*14bd0*/  @!P2 LEA R8, P6, R12, R0, 0x2 ;  /* 0x000000000c08a211 */ /* 0x001fc800078c10ff */
[----:B------:R-:W-:Y:S02]  /*14be0*/  @!P2 LEA.HI.X R9, R12, R4, R13, 0x2, P6 ;  /* 0x000000040c09a211 */ /* 0x000fe400030f140d */
[----:B------:R-:W-:-:S03]  /*14bf0*/  @!P0 LEA R12, P6, R14, R0, 0x2 ;  /* 0x000000000e0c8211 */ /* 0x000fc600078c10ff */
[----:B------:R0:W-:Y:S01]  /*14c00*/  @!P2 ST.E.64 desc[UR40][R8.64], R30 ;  /* 0x0000001e0800a985 */ /* 0x0001e2000c101b28 */
[----:B------:R-:W-:Y:S01]  /*14c10*/  @!P0 LEA.HI.X R13, R14, R4, R15, 0x2, P6 ;  /* 0x000000040e0d8211 */ /* 0x000fe200030f140f */
[C---:B------:R-:W-:Y:S01]  /*14c20*/  VIADD R15, R197.reuse, 0x38 ;  /* 0x00000038c50f7836 */ /* 0x040fe20000000000 */
[----:B------:R-:W-:Y:S01]  /*14c30*/  IADD3 R14, R197, 0x48, RZ ;  /* 0x00000048c50e7810 */ /* 0x000fe20007ffe0ff */
[----:B------:R1:W-:Y:S04]  /*14c40*/  @!P1 ST.E.64 desc[UR40][R10.64], R34 ;  /* 0x000000220a009985 */ /* 0x0003e8000c101b28 */
[----:B------:R2:W-:Y:S01]  /*14c50*/  @!P0 ST.E.64 desc[UR40][R12.64], R38 ;  /* 0x000000260c008985 */ /* 0x0005e2000c101b28 */
[----:B------:R-:W-:Y:S02]  /*14c60*/  ISETP.GE.AND P0, PT, R15, UR4, PT ;  /* 0x000000040f007c0c */ /* 0x000fe4000bf06270 */
[----:B0-----:R-:W-:-:S04]  /*14c70*/  @!P3 LEA R8, P1, R24, R0, 0x2 ;  /* 0x000000001808b211 */ /* 0x001fc800078210ff */
[----:B------:R-:W-:Y:S01]  /*14c80*/  @!P3 LEA.HI.X R9, R24, R4, R28, 0x2, P1 ;  /* 0x000000041809b211 */ /* 0x000fe200008f141c */
[----:B------:R-:W-:Y:S01]  /*14c90*/  VIADD R24, R197, 0x30 ;  /* 0x00000030c5187836 */ /* 0x000fe20000000000 */
[-C--:B-1----:R-:W-:Y:S01]  /*14ca0*/  @!P4 LEA R10, P2, R25, R0.reuse, 0x2 ;  /* 0x00000000190ac211 */ /* 0x082fe200078410ff */
[----:B------:R-:W-:Y:S01]  /*14cb0*/  VIADD R28, R197, 0x28 ;  /* 0x00000028c51c7836 */ /* 0x000fe20000000000 */
[C---:B--2---:R-:W-:Y:S01]  /*14cc0*/  @!P5 LEA R12, P6, R21.reuse, R0, 0x2 ;  /* 0x00000000150cd211 */ /* 0x044fe200078c10ff */
[----:B------:R0:W-:Y:S01]  /*14cd0*/  @!P3 ST.E.64 desc[UR40][R8.64], R42 ;  /* 0x0000002a0800b985 */ /* 0x0001e2000c101b28 */
[----:B------:R-:W-:Y:S02]  /*14ce0*/  SHF.R.S32.HI R24, RZ, 0x1f, R24 ;  /* 0x0000001fff187819 */ /* 0x000fe40000011418 */
[----:B------:R-:W-:Y:S02]  /*14cf0*/  SHF.R.S32.HI R28, RZ, 0x1f, R28 ;  /* 0x0000001fff1c7819 */ /* 0x000fe4000001141c */
[----:B------:R-:W-:Y:S01]  /*14d00*/  @!P5 LEA.HI.X R13, R21, R4, R24, 0x2, P6 ;  /* 0x00000004150dd211 */ /* 0x000fe200030f1418 */
[----:B------:R-:W-:Y:S01]  /*14d10*/  VIADD R21, R197, 0x38 ;  /* 0x00000038c5157836 */ /* 0x000fe20000000000 */
[----:B------:R-:W-:-:S02]  /*14d20*/  ISETP.GE.AND P1, PT, R20, UR4, PT ;  /* 0x0000000414007c0c */ /* 0x000fc4000bf26270 */
[----:B------:R-:W-:Y:S02]  /*14d30*/  @!P4 LEA.HI.X R11, R25, R4, R28, 0x2, P2 ;  /* 0x00000004190bc211 */ /* 0x000fe400010f141c */
[----:B------:R-:W-:Y:S02]  /*14d40*/  ISETP.GE.AND P2, PT, R14, UR4, PT ;  /* 0x000000040e007c0c */ /* 0x000fe4000bf46270 */
[----:B------:R-:W-:Y:S01]  /*14d50*/  SHF.R.S32.HI R21, RZ, 0x1f, R21 ;  /* 0x0000001fff157819 */ /* 0x000fe20000011415 */
[----:B------:R1:W-:Y:S01]  /*14d60*/  @!P4 ST.E.64 desc[UR40][R10.64], R46 ;  /* 0x0000002e0a00c985 */ /* 0x0003e2000c101b28 */
[C---:B0-----:R-:W-:Y:S02]  /*14d70*/  @!P0 LEA R8, P6, R15.reuse, R0, 0x2 ;  /* 0x000000000f088211 */ /* 0x041fe400078c10ff */
[----:B------:R-:W-:Y:S01]  /*14d80*/  ISETP.GE.AND P3, PT, R222, UR4, PT ;  /* 0x00000004de007c0c */ /* 0x000fe2000bf66270 */
[----:B------:R0:W-:Y:S01]  /*14d90*/  @!P5 ST.E.64 desc[UR40][R12.64], R50 ;  /* 0x000000320c00d985 */ /* 0x0001e2000c101b28 */
[----:B------:R-:W-:Y:S01]  /*14da0*/  @!P0 LEA.HI.X R9, R15, R4, R21, 0x2, P6 ;  /* 0x000000040f098211 */ /* 0x000fe200030f1415 */
[----:B------:R-:W-:Y:S01]  /*14db0*/  VIADD R21, R197, 0x40 ;  /* 0x00000040c5157836 */ /* 0x000fe20000000000 */
[----:B------:R-:W-:Y:S01]  /*14dc0*/  ISETP.GE.AND P4, PT, R219, UR4, PT ;  /* 0x00000004db007c0c */ /* 0x000fe2000bf86270 */
[----:B------:R-:W-:-:S02]  /*14dd0*/  VIADD R15, R197, 0x48 ;  /* 0x00000048c50f7836 */ /* 0x000fc40000000000 */
[----:B------:R2:W-:Y:S01]  /*14de0*/  @!P0 ST.E.64 desc[UR40][R8.64], R54 ;  /* 0x0000003608008985 */ /* 0x0005e2000c101b28 */
[----:B------:R-:W-:Y:S02]  /*14df0*/  SHF.R.S32.HI R21, RZ, 0x1f, R21 ;  /* 0x0000001fff157819 */ /* 0x000fe40000011415 */
[----:B------:R-:W-:Y:S02]  /*14e00*/  SHF.R.S32.HI R15, RZ, 0x1f, R15 ;  /* 0x0000001fff0f7819 */ /* 0x000fe4000001140f */
[-C--:B-1----:R-:W-:Y:S02]  /*14e10*/  @!P1 LEA R10, P5, R20, R0.reuse, 0x2 ;  /* 0x00000000140a9211 */ /* 0x082fe400078a10ff */
[----:B------:R-:W-:Y:S02]  /*14e20*/  ISETP.GE.AND P0, PT, R208, UR4, PT ;  /* 0x00000004d0007c0c */ /* 0x000fe4000bf06270 */
[----:B0-----:R-:W-:Y:S02]  /*14e30*/  @!P2 LEA R12, P6, R14, R0, 0x2 ;  /* 0x000000000e0ca211 */ /* 0x001fe400078c10ff */
[----:B------:R-:W-:-:S02]  /*14e40*/  @!P1 LEA.HI.X R11, R20, R4, R21, 0x2, P5 ;  /* 0x00000004140b9211 */ /* 0x000fc400028f1415 */
[----:B------:R-:W-:Y:S02]  /*14e50*/  ISETP.GE.AND P5, PT, R213, UR4, PT ;  /* 0x00000004d5007c0c */ /* 0x000fe4000bfa6270 */
[----:B------:R-:W-:Y:S01]  /*14e60*/  @!P2 LEA.HI.X R13, R14, R4, R15, 0x2, P6 ;  /* 0x000000040e0da211 */ /* 0x000fe200030f140f */
[----:B------:R0:W-:Y:S01]  /*14e70*/  @!P1 ST.E.64 desc[UR40][R10.64], R58 ;  /* 0x0000003a0a009985 */ /* 0x0001e2000c101b28 */
[----:B--2---:R-:W-:Y:S02]  /*14e80*/  @!P3 LEA R8, P6, R222, R0, 0x2 ;  /* 0x00000000de08b211 */ /* 0x004fe400078c10ff */
[----:B------:R-:W-:Y:S01]  /*14e90*/  ISETP.GE.AND P1, PT, R200, UR4, PT ;  /* 0x00000004c8007c0c */ /* 0x000fe2000bf26270 */
[----:B------:R1:W-:Y:S01]  /*14ea0*/  @!P2 ST.E.64 desc[UR40][R12.64], R62 ;  /* 0x0000003e0c00a985 */ /* 0x0003e2000c101b28 */
[----:B------:R-:W-:-:S05]  /*14eb0*/  @!P3 LEA.HI.X R9, R222, R4, R223, 0x2, P6 ;  /* 0x00000004de09b211 */ /* 0x000fca00030f14df */
[----:B------:R2:W-:Y:S01]  /*14ec0*/  @!P3 ST.E.64 desc[UR40][R8.64], R66 ;  /* 0x000000420800b985 */ /* 0x0005e2000c101b28 */
[----:B0-----:R-:W-:-:S04]  /*14ed0*/  @!P4 LEA R10, P2, R219, R0, 0x2 ;  /* 0x00000000db0ac211 */ /* 0x001fc800078410ff */
[----:B------:R-:W-:Y:S02]  /*14ee0*/  @!P4 LEA.HI.X R11, R219, R4, R220, 0x2, P2 ;  /* 0x00000004db0bc211 */ /* 0x000fe400010f14dc */
[----:B------:R-:W-:Y:S02]  /*14ef0*/  ISETP.GE.AND P2, PT, R185, UR4, PT ;  /* 0x00000004b9007c0c */ /* 0x000fe4000bf46270 */
[CC--:B-1----:R-:W-:Y:S01]  /*14f00*/  @!P5 LEA R12, P6, R213.reuse, R0.reuse, 0x2 ;  /* 0x00000000d50cd211 */ /* 0x0c2fe200078c10ff */
[----:B------:R0:W-:Y:S01]  /*14f10*/  @!P4 ST.E.64 desc[UR40][R10.64], R70 ;  /* 0x000000460a00c985 */ /* 0x0001e2000c101b28 */
[C---:B--2---:R-:W-:Y:S02]  /*14f20*/  @!P0 LEA R8, P4, R208.reuse, R0, 0x2 ;  /* 0x00000000d0088211 */ /* 0x044fe400078810ff */
[-C--:B------:R-:W-:Y:S02]  /*14f30*/  @!P5 LEA.HI.X R13, R213, R4.reuse, R218, 0x2, P6 ;  /* 0x00000004d50dd211 */ /* 0x080fe400030f14da */
[----:B------:R-:W-:-:S02]  /*14f40*/  @!P0 LEA.HI.X R9, R208, R4, R209, 0x2, P4 ;  /* 0x00000004d0098211 */ /* 0x000fc400020f14d1 */
[----:B------:R-:W-:Y:S01]  /*14f50*/  ISETP.GE.AND P4, PT, R180, UR4, PT ;  /* 0x00000004b4007c0c */ /* 0x000fe2000bf86270 */
[----:B------:R1:W-:Y:S01]  /*14f60*/  @!P5 ST.E.64 desc[UR40][R12.64], R74 ;  /* 0x0000004a0c00d985 */ /* 0x0003e2000c101b28 */
[----:B------:R-:W-:-:S03]  /*14f70*/  ISETP.GE.AND P5, PT, R182, UR4, PT ;  /* 0x00000004b6007c0c */ /* 0x000fc6000bfa6270 */
        /* <DEDUP_REMOVED lines=71> */
.L_x_4816:
[----:B---3--:R-:W3:Y:S01]  /*153f0*/  LDL.LU R4, [R1+0x44] ;  /* 0x0000440001047983 */ /* 0x008ee20000300800 */
[----:B------:R-:W-:Y:S01]  /*15400*/  ULDC.64 UR6, c[0x0][0xc08] ;  /* 0x0003020000067ab9 */ /* 0x000fe20000000a00 */
[----:B------:R-:W-:Y:S02]  /*15410*/  ULDC.64 UR4, c[0x0][0xc00] ;  /* 0x0003000000047ab9 */ /* 0x000fe40000000a00 */
[----:B------:R-:W4:Y:S04]  /*15420*/  LDL.LU R0, [R1+0x48] ;  /* 0x0000480001007983 */ /* 0x000f280000300800 */
[----:B------:R-:W2:Y:S01]  /*15430*/  LDL R13, [R1+0x3c] ;  /* 0x00003c00010d7983 */ /* 0x000ea20000100800 */
[----:B------:R-:W-:Y:S01]  /*15440*/  ISETP.NE.U32.AND P1, PT, RZ, UR6, PT ;  /* 0x00000006ff007c0c */ /* 0x000fe2000bf25070 */
[----:B------:R-:W-:Y:S01]  /*15450*/  IMAD.MOV.U32 R3, RZ, RZ, RZ ;  /* 0x000000ffff037224 */ /* 0x000fe200078e00ff */
[----:B------:R-:W-:-:S02]  /*15460*/  ISETP.NE.U32.AND P0, PT, RZ, UR4, PT ;  /* 0x00000004ff007c0c */ /* 0x000fc4000bf05070 */
[----:B------:R-:W-:Y:S02]  /*15470*/  ISETP.NE.AND.EX P1, PT, RZ, UR7, PT, P1 ;  /* 0x00000007ff007c0c */ /* 0x000fe4000bf25310 */
[----:B------:R-:W-:Y:S01]  /*15480*/  ISETP.NE.AND.EX P0, PT, RZ, UR5, PT, P0 ;  /* 0x00000005ff007c0c */ /* 0x000fe2000bf05300 */
[----:B0-----:R-:W0:Y:S01]  /*15490*/  S2R R12, SR_TID.X ;  /* 0x00000000000c7919 */ /* 0x001e220000002100 */
[----:B---3--:R-:W-:-:S04]  /*154a0*/  IADD3 R8, P2, R4, UR4, RZ ;  /* 0x0000000404087c10 */ /* 0x008fc8000ff5e0ff */
[----:B----4-:R-:W-:-:S05]  /*154b0*/  IADD3.X R9, R0, UR5, RZ, P2, !PT ;  /* 0x0000000500097c10 */ /* 0x010fca00097fe4ff */
[----:B------:R-:W-:Y:S01]  /*154c0*/  @P1 IADD3 R10, P2, R4, UR6, RZ ;  /* 0x00000006040a1c10 */ /* 0x000fe2000ff5e0ff */
[----:B------:R-:W-:Y:S01]  /*154d0*/  ULDC UR4, c[0x0][0xa88] ;  /* 0x0002a20000047ab9 */ /* 0x000fe20000000800 */
[----:B------:R3:W5:Y:S02]  /*154e0*/  @P0 LDG.E R3, desc[UR40][R8.64] ;  /* 0x0000002808030981 */ /* 0x000764000c1e1900 */
[----:B------:R-:W-:Y:S01]  /*154f0*/  @P1 IADD3.X R11, R0, UR7, RZ, P2, !PT ;  /* 0x00000007000b1c10 */ /* 0x000fe200097fe4ff */
[----:B------:R-:W-:-:S06]  /*15500*/  IMAD.U32 R0, RZ, RZ, UR4 ;  /* 0x00000004ff007e24 */ /* 0x000fcc000f8e00ff */
[----:B------:R3:W5:Y:S01]  /*15510*/  @P1 LDG.E R0, desc[UR40][R10.64] ;  /* 0x000000280a001981 */ /* 0x000762000c1e1900 */
[----:B--2---:R-:W-:Y:S01]  /*15520*/  ISETP.NE.AND P2, PT, R13, RZ, PT ;  /* 0x000000ff0d00720c */ /* 0x004fe20003f45270 */
[----:B0-----:R-:W-:-:S05]  /*15530*/  VIADD R4, R12, 0xffffff80 ;  /* 0xffffff800c047836 */ /* 0x001fca0000000000 */
[----:B------:R-:W-:-:S07]  /*15540*/  ISETP.GT.AND P3, PT, R4, 0x3f, PT ;  /* 0x0000003f0400780c */ /* 0x000fce0003f64270 */
[----:B------:R-:W0:Y:S02]  /*15550*/  @!P2 LDC R13, c[0x0][0xad4] ;  /* 0x0002b500ff0dab82 */ /* 0x000e240000000800 */
[----:B0-----:R3:W-:Y:S01]  /*15560*/  @!P2 STL [R1+0x3c], R13 ;  /* 0x00003c0d0100a387 */ /* 0x0017e20000100800 */
[----:B------:R-:W-:Y:S01]  /*15570*/  ISETP.GT.AND P2, PT, R13, 0x1, PT ;  /* 0x000000010d00780c */ /* 0x000fe20003f44270 */
[----:B------:R-:W-:-:S12]  /*15580*/  @P1 BRA `(.L_x_4825) ;  /* 0x0000000000101947 */ /* 0x000fd80003800000 */
[----:B------:R-:W-:Y:S05]  /*15590*/  @!P0 BRA `(.L_x_4825) ;  /* 0x00000000000c8947 */ /* 0x000fea0003800000 */
[----:B---3--:R-:W2:Y:S04]  /*155a0*/  LDG.E R11, desc[UR40][R8.64] ;  /* 0x00000028080b7981 */ /* 0x008ea8000c1e1900 */
[----:B-----5:R-:W2:Y:S02]  /*155b0*/  LDG.E R0, desc[UR40][R8.64+0x4] ;  /* 0x0000042808007981 */ /* 0x020ea4000c1e1900 */
[----:B--2---:R-:W-:-:S07]  /*155c0*/  IMAD.IADD R0, R0, 0x1, -R11 ;  /* 0x0000000100007824 */ /* 0x004fce00078e0a0b */
.L_x_4825:
[----:B---3--:R-:W2:Y:S04]  /*155d0*/  LDL.LU R8, [R1+0x40] ;  /* 0x0000400001087983 */ /* 0x008ea80000300800 */
[----:B------:R-:W3:Y:S01]  /*155e0*/  LDL.LU R4, [R1+0x54] ;  /* 0x0000540001047983 */ /* 0x000ee20000300800 */
[----:B------:R-:W-:Y:S01]  /*155f0*/  BSSY B1, `(.L_x_4826) ;  /* 0x0000036000017945 */ /* 0x000fe20003800000 */
[----:B-----5:R-:W-:Y:S02]  /*15600*/  SHF.R.S32.HI R28, RZ, 0x1f, R3 ;  /* 0x0000001fff1c7819 */ /* 0x020fe40000011403 */
[----:B--2---:R-:W-:Y:S02]  /*15610*/  SEL R33, R8, RZ, !P0 ;  /* 0x000000ff08217207 */ /* 0x004fe40004000000 */
[----:B---3--:R-:W-:Y:S01]  /*15620*/  SEL R30, R4, RZ, !P0 ;  /* 0x000000ff041e7207 */ /* 0x008fe20004000000 */
        /* <DEDUP_REMOVED lines=29> */
[----:B------:R-:W-:Y:S01]  /*15800*/  IMAD.IADD R29, R21, 0x1, R29 ;  /* 0x00000001151d7824 */ /* 0x000fe200078e021d */
[----:B------:R-:W-:Y:S01]  /*15810*/  IADD3 R4, -R27, RZ, RZ ;  /* 0x000000ff1b047210 */ /* 0x000fe20007ffe1ff */
        /* <DEDUP_REMOVED lines=19> */
.L_x_4827:
[----:B------:R-:W-:Y:S05]  /*15950*/  BSYNC B1 ;  /* 0x0000000000017941 */ /* 0x000fea0003800000 */
.L_x_4826:
[----:B------:R-:W-:Y:S05]  /*15960*/  @P2 BRA `(.L_x_4822) ;  /* 0x0000000800ac2947 */ /* 0x000fea0003800000 */
[----:B------:R-:W2:Y:S01]  /*15970*/  S2R R10, SR_TID.X ;  /* 0x00000000000a7919 */ /* 0x000ea20000002100 */
[----:B0-----:R-:W0:Y:S01]  /*15980*/  LDC R15, c[0x0][0xbe8] ;  /* 0x0002fa00ff0f7b82 */ /* 0x001e220000000800 */
[----:B------:R-:W-:Y:S01]  /*15990*/  ULDC.64 UR4, c[0x0][0xaa0] ;  /* 0x0002a80000047ab9 */ /* 0x000fe20000000a00 */
[----:B------:R-:W-:Y:S01]  /*159a0*/  VIADD R42, R194, 0x40 ;  /* 0x00000040c22a7836 */ /* 0x000fe20000000000 */
[----:B------:R-:W-:Y:S01]  /*159b0*/  BSSY B1, `(.L_x_4828) ;  /* 0x0000082000017945 */ /* 0x000fe20003800000 */
[----:B------:R-:W-:Y:S02]  /*159c0*/  IMAD R4, R28, UR4, RZ ;  /* 0x000000041c047c24 */ /* 0x000fe4000f8e02ff */
[----:B------:R-:W-:-:S04]  /*159d0*/  IMAD.WIDE.U32 R8, R3, UR4, RZ ;  /* 0x0000000403087c25 */ /* 0x000fc8000f8e00ff */
[----:B------:R-:W-:Y:S01]  /*159e0*/  IMAD R11, R3, UR5, R4 ;  /* 0x00000005030b7c24 */ /* 0x000fe2000f8e0204 */
[----:B------:R-:W-:Y:S01]  /*159f0*/  ULDC.64 UR4, c[0x0][0xae8] ;  /* 0x0002ba0000047ab9 */ /* 0x000fe20000000a00 */
[----:B------:R-:W3:Y:S01]  /*15a00*/  LDC R3, c[0x0][0xac8] ;  /* 0x0002b200ff037b82 */ /* 0x000ee20000000800 */
[C---:B------:R-:W-:Y:S02]  /*15a10*/  VIADD R40, R194.reuse, 0x80 ;  /* 0x00000080c2287836 */ /* 0x040fe40000000000 */
[----:B------:R-:W-:Y:S02]  /*15a20*/  IMAD.IADD R9, R9, 0x1, R11 ;  /* 0x0000000109097824 */ /* 0x000fe400078e020b */
[----:B------:R-:W-:Y:S02]  /*15a30*/  VIADD R38, R194, 0xc0 ;  /* 0x000000c0c2267836 */ /* 0x000fe40000000000 */
[----:B------:R-:W-:-:S04]  /*15a40*/  IMAD.WIDE.U32 R8, R185, UR4, R8 ;  /* 0x00000004b9087c25 */ /* 0x000fc8000f8e0008 */
[----:B------:R-:W-:Y:S01]  /*15a50*/  IMAD R9, R185, UR5, R9 ;  /* 0x00000005b9097c24 */ /* 0x000fe2000f8e0209 */
[----:B0-----:R-:W-:Y:S01]  /*15a60*/  ISETP.NE.AND P0, PT, R15, 0x1, PT ;  /* 0x000000010f00780c */ /* 0x001fe20003f05270 */
[----:B------:R-:W-:Y:S01]  /*15a70*/  ULDC.64 UR4, c[0x0][0xaf0] ;  /* 0x0002bc0000047ab9 */ /* 0x000fe20000000a00 */
[----:B------:R-:W-:Y:S02]  /*15a80*/  VIADD R36, R194, 0x100 ;  /* 0x00000100c2247836 */ /* 0x000fe40000000000 */
[----:B------:R-:W-:Y:S02]  /*15a90*/  IMAD R4, R30, UR4, RZ ;  /* 0x000000041e047c24 */ /* 0x000fe4000f8e02ff */
[----:B------:R-:W-:-:S04]  /*15aa0*/  IMAD.WIDE.U32 R8, R33, UR4, R8 ;  /* 0x0000000421087c25 */ /* 0x000fc8000f8e0008 */
[----:B--2---:R-:W-:Y:S01]  /*15ab0*/  VIADD R10, R10, 0xffffff80 ;  /* 0xffffff800a0a7836 */ /* 0x004fe20000000000 */
[-C--:B---3--:R-:W-:Y:S02]  /*15ac0*/  ISETP.GE.AND P1, PT, R42, R3.reuse, PT ;  /* 0x000000032a00720c */ /* 0x088fe40003f26270 */
[----:B-1----:R-:W0:Y:S01]  /*15ad0*/  @P0 LDC R21, c[0x0][0xbec] ;  /* 0x0002fb00ff150b82 */ /* 0x002e220000000800 */
        /* <DEDUP_REMOVED lines=8> */
[-C--:B------:R-:W-:Y:S01]  /*15b60*/  ISETP.GE.AND P1, PT, R40, R3.reuse, PT ;  /* 0x000000032800720c */ /* 0x080fe20003f26270 */
[C---:B------:R-:W-:Y:S01]  /*15b70*/  VIADD R29, R194.reuse, 0x1c0 ;  /* 0x000001c0c21d7836 */ /* 0x040fe20000000000 */
[----:B------:R-:W-:Y:S01]  /*15b80*/  LOP3.LUT R11, R13, 0xfffffff8, RZ, 0xc0, !PT ;  /* 0xfffffff80d0b7812 */ /* 0x000fe200078ec0ff */
[----:B------:R-:W-:Y:S01]  /*15b90*/  VIADD R32, R194, 0x180 ;  /* 0x00000180c2207836 */ /* 0x000fe20000000000 */
[----:B------:R-:W-:Y:S01]  /*15ba0*/  SHF.R.S32.HI R26, RZ, 0x3, R13 ;  /* 0x00000003ff1a7819 */ /* 0x000fe2000001140d */
[----:B------:R-:W-:Y:S01]  /*15bb0*/  IMAD R13, R33, UR5, R4 ;  /* 0x00000005210d7c24 */ /* 0x000fe2000f8e0204 */
[----:B------:R-:W-:Y:S01]  /*15bc0*/  SEL R12, RZ, 0x1, P2 ;  /* 0x00000001ff0c7807 */ /* 0x000fe20001000000 */
[----:B------:R-:W-:Y:S01]  /*15bd0*/  IMAD.IADD R11, R10, 0x1, -R11 ;  /* 0x000000010a0b7824 */ /* 0x000fe200078e0a0b */
[----:B------:R-:W-:Y:S01]  /*15be0*/  ULDC.64 UR4, c[0x0][0xae0] ;  /* 0x0002b80000047ab9 */ /* 0x000fe20000000a00 */
[----:B------:R-:W-:Y:S01]  /*15bf0*/  IMAD.IADD R9, R9, 0x1, R13 ;  /* 0x0000000109097824 */ /* 0x000fe200078e020d */
[----:B------:R-:W-:Y:S01]  /*15c00*/  ISETP.GE.AND P2, PT, R27, R3, PT ;  /* 0x000000031b00720c */ /* 0x000fe20003f46270 */
[----:B------:R-:W-:Y:S01]  /*15c10*/  IMAD R10, R11, 0x20, R26 ;  /* 0x000000200b0a7824 */ /* 0x000fe200078e021a */
[----:B------:R-:W-:Y:S01]  /*15c20*/  SHF.R.S32.HI R29, RZ, 0x1f, R29 ;  /* 0x0000001fff1d7819 */ /* 0x000fe2000001141d */
[----:B------:R-:W-:Y:S01]  /*15c30*/  IMAD.SHL.U32 R13, R14, 0x2, RZ ;  /* 0x000000020e0d7824 */ /* 0x000fe200078e00ff */
[----:B------:R-:W-:Y:S01]  /*15c40*/  SHF.R.S32.HI R32, RZ, 0x1f, R32 ;  /* 0x0000001fff207819 */ /* 0x000fe20000011420 */
[----:B------:R-:W-:-:S02]  /*15c50*/  IMAD.IADD R10, R199, 0x1, R10 ;  /* 0x00000001c70a7824 */ /* 0x000fc400078e020a */
[----:B------:R-:W-:Y:S01]  /*15c60*/  IMAD.IADD R26, R26, 0x1, R199 ;  /* 0x000000011a1a7824 */ /* 0x000fe200078e02c7 */
[----:B------:R-:W-:Y:S01]  /*15c70*/  LOP3.LUT R12, R13, 0x2, R12, 0xe2, !PT ;  /* 0x000000020d0c7812 */ /* 0x000fe200078ee20c */
[----:B0-----:R-:W-:Y:S01]  /*15c80*/  @P0 IMAD.HI.U32 R4, R10, R21, RZ ;  /* 0x000000150a040227 */ /* 0x001fe200078e00ff */
[----:B------:R-:W-:-:S03]  /*15c90*/  MOV R11, R10 ;  /* 0x0000000a000b7202 */ /* 0x000fc60000000f00 */
[----:B------:R-:W-:Y:S01]  /*15ca0*/  VIADD R35, R194, 0x140 ;  /* 0x00000140c2237836 */ /* 0x000fe20000000000 */
[----:B-1----:R-:W-:Y:S01]  /*15cb0*/  @P0 SHF.R.U32.HI R11, RZ, R25, R4 ;  /* 0x00000019ff0b0219 */ /* 0x002fe20000011604 */
[----:B------:R-:W-:Y:S01]  /*15cc0*/  IMAD R25, R0, R15, RZ ;  /* 0x0000000f00197224 */ /* 0x000fe200078e02ff */
[----:B------:R-:W-:Y:S01]  /*15cd0*/  SEL R4, RZ, 0xffffffff, P1 ;  /* 0xffffffffff047807 */ /* 0x000fe20000800000 */
[----:B------:R-:W-:Y:S01]  /*15ce0*/  VIADD R37, R194, 0x100 ;  /* 0x00000100c2257836 */ /* 0x000fe20000000000 */
[----:B------:R-:W-:Y:S01]  /*15cf0*/  ISETP.GE.AND P0, PT, R38, R3, PT ;  /* 0x000000032600720c */ /* 0x000fe20003f06270 */
[--C-:B------:R-:W-:Y:S01]  /*15d00*/  IMAD.MOV R13, RZ, RZ, -R11.reuse ;  /* 0x000000ffff0d7224 */ /* 0x100fe200078e0a0b */
[----:B------:R-:W-:Y:S01]  /*15d10*/  SHF.R.S32.HI R0, RZ, 0x1f, R11 ;  /* 0x0000001fff007819 */ /* 0x000fe2000001140b */
        /* <DEDUP_REMOVED lines=8> */
[----:B------:R-:W-:Y:S01]  /*15da0*/  IMAD.WIDE.U32 R8, R11, UR4, R8 ;  /* 0x000000040b087c25 */ /* 0x000fe2000f8e0008 */
[----:B------:R-:W-:-:S02]  /*15db0*/  ISETP.GE.AND P0, PT, R34, R3, PT ;  /* 0x000000032200720c */ /* 0x000fc40003f06270 */
[----:B------:R-:W-:Y:S01]  /*15dc0*/  LOP3.LUT R12, R15, 0x8, R12, 0xe2, !PT ;  /* 0x000000080f0c7812 */ /* 0x000fe200078ee20c */
[----:B------:R-:W-:Y:S01]  /*15dd0*/  IMAD R11, R11, UR5, R0 ;  /* 0x000000050b0b7c24 */ /* 0x000fe2000f8e0200 */
[----:B------:R-:W-:Y:S01]  /*15de0*/  SHF.R.S32.HI R0, RZ, 0x1f, R13 ;  /* 0x0000001fff007819 */ /* 0x000fe2000001140d */
[----:B------:R-:W-:Y:S01]  /*15df0*/  ULDC.64 UR4, c[0x0][0xad8] ;  /* 0x0002b60000047ab9 */ /* 0x000fe20000000a00 */
[----:B------:R-:W-:Y:S01]  /*15e00*/  VIADD R39, R194, 0xc0 ;  /* 0x000000c0c2277836 */ /* 0x000fe20000000000 */
[----:B------:R-:W-:Y:S01]  /*15e10*/  SHF.R.S32.HI R35, RZ, 0x1f, R35 ;  /* 0x0000001fff237819 */ /* 0x000fe20000011423 */
[----:B------:R-:W-:Y:S01]  /*15e20*/  IMAD.IADD R9, R9, 0x1, R11 ;  /* 0x0000000109097824 */ /* 0x000fe200078e020b */
[----:B------:R-:W-:Y:S01]  /*15e30*/  SHF.R.S32.HI R37, RZ, 0x1f, R37 ;  /* 0x0000001fff257819 */ /* 0x000fe20000011425 */
[----:B------:R-:W-:Y:S01]  /*15e40*/  IMAD.SHL.U32 R11, R4, 0x10, RZ ;  /* 0x00000010040b7824 */ /* 0x000fe200078e00ff */
[----:B------:R-:W-:Y:S01]  /*15e50*/  SEL R4, RZ, 0xffffffff, P0 ;  /* 0xffffffffff047807 */ /* 0x000fe20000000000 */
[----:B------:R-:W-:Y:S01]  /*15e60*/  IMAD R0, R0, UR4, RZ ;  /* 0x0000000400007c24 */ /* 0x000fe2000f8e02ff */
[----:B------:R-:W-:Y:S01]  /*15e70*/  ISETP.GE.AND P0, PT, R31, R3, PT ;  /* 0x000000031f00720c */ /* 0x000fe20003f06270 */
[----:B------:R-:W-:Y:S01]  /*15e80*/  IMAD.WIDE.U32 R8, R13, UR4, R8 ;  /* 0x000000040d087c25 */ /* 0x000fe2000f8e0008 */
[----:B------:R-:W-:-:S02]  /*15e90*/  LOP3.LUT R12, R11, 0x10, R12, 0xe2, !PT ;  /* 0x000000100b0c7812 */ /* 0x000fc400078ee20c */
[----:B------:R-:W-:Y:S01]  /*15ea0*/  SHF.L.U32 R15, R4, 0x5, RZ ;  /* 0x00000005040f7819 */ /* 0x000fe200000006ff */
[----:B------:R-:W-:Y:S01]  /*15eb0*/  IMAD R11, R13, UR5, R0 ;  /* 0x000000050d0b7c24 */ /* 0x000fe2000f8e0200 */
[----:B------:R-:W-:Y:S01]  /*15ec0*/  SEL R13, RZ, 0x40, P0 ;  /* 0x00000040ff0d7807 */ /* 0x000fe20000000000 */
[----:B------:R-:W-:Y:S01]  /*15ed0*/  ULDC.64 UR4, c[0x0][0xa80] ;  /* 0x0002a00000047ab9 */ /* 0x000fe20000000a00 */
[----:B------:R-:W-:Y:S01]  /*15ee0*/  ISETP.GE.AND P0, PT, R26, R25, PT ;  /* 0x000000191a00720c */ /* 0x000fe20003f06270 */
[----:B------:R-:W-:Y:S01]  /*15ef0*/  IMAD.IADD R9, R9, 0x1, R11 ;  /* 0x0000000109097824 */ /* 0x000fe200078e020b */
[----:B------:R-:W-:Y:S01]  /*15f00*/  LEA R4, P1, R8, UR4, 0x1 ;  /* 0x0000000408047c11 */ /* 0x000fe2000f8208ff */
[C---:B------:R-:W-:Y:S01]  /*15f10*/  VIADD R41, R194.reuse, 0x80 ;  /* 0x00000080c2297836 */ /* 0x040fe20000000000 */
[----:B------:R-:W-:Y:S01]  /*15f20*/  LOP3.LUT R12, R15, 0x20, R12, 0xe2, !PT ;  /* 0x000000200f0c7812 */ /* 0x000fe200078ee20c */
[----:B------:R-:W-:Y:S01]  /*15f30*/  VIADD R43, R194, 0x40 ;  /* 0x00000040c22b7836 */ /* 0x000fe20000000000 */
[----:B------:R-:W-:Y:S01]  /*15f40*/  LEA.HI.X R20, R8, UR5, R9, 0x1, P1 ;  /* 0x0000000508147c11 */ /* 0x000fe200088f0c09 */
[----:B------:R0:W1:Y:S01]  /*15f50*/  SHFL.IDX PT, R14, R4, RZ, 0x181f ;  /* 0x00181fff040e7589 */ /* 0x00006200000e0000 */
[----:B------:R-:W-:-:S02]  /*15f60*/  LOP3.LUT R21, R12, R13, RZ, 0xfc, !PT ;  /* 0x0000000d0c157212 */ /* 0x000fc400078efcff */
[----:B------:R-:W-:Y:S01]  /*15f70*/  SEL R0, RZ, 0x80, P2 ;  /* 0x00000080ff007807 */ /* 0x000fe20001000000 */
[----:B------:R0:W2:Y:S01]  /*15f80*/  SHFL.IDX PT, R15, R20, RZ, 0x181f ;  /* 0x00181fff140f7589 */ /* 0x0000a200000e0000 */
[----:B------:R-:W-:Y:S02]  /*15f90*/  SHF.R.S32.HI R39, RZ, 0x1f, R39 ;  /* 0x0000001fff277819 */ /* 0x000fe40000011427 */
[----:B------:R-:W-:Y:S02]  /*15fa0*/  LOP3.LUT R24, R21, R0, RZ, 0xfc, !PT ;  /* 0x0000000015187212 */ /* 0x000fe400078efcff */
[----:B------:R-:W-:Y:S02]  /*15fb0*/  SHF.R.S32.HI R41, RZ, 0x1f, R41 ;  /* 0x0000001fff297819 */ /* 0x000fe40000011429 */
[----:B------:R-:W-:Y:S01]  /*15fc0*/  SHF.R.S32.HI R43, RZ, 0x1f, R43 ;  /* 0x0000001fff2b7819 */ /* 0x000fe2000001142b */
[----:B0-----:R-:W-:Y:S06]  /*15fd0*/  @P0 BRA `(.L_x_4829) ;  /* 0x00000000007c0947 */ /* 0x001fec0003800000 */
        /* <DEDUP_REMOVED lines=12> */
[----:B0-----:R-:W-:-:S04]  /*160a0*/  @!P5 LEA R10, P4, R40, R14, 0x1 ;  /* 0x0000000e280ad211 */ /* 0x001fc800078808ff */
[-C--:B------:R-:W-:Y:S02]  /*160b0*/  @!P5 LEA.HI.X R11, R40, R15.reuse, R41, 0x1, P4 ;  /* 0x0000000f280bd211 */ /* 0x080fe400020f0c29 */
[----:B------:R-:W-:Y:S02]  /*160c0*/  LOP3.LUT P4, RZ, R24, 0x80, RZ, 0xc0, !PT ;  /* 0x0000008018ff7812 */ /* 0x000fe4000788c0ff */
[-C--:B-1----:R-:W-:Y:S01]  /*160d0*/  @!P3 LEA R8, P6, R38, R14.reuse, 0x1 ;  /* 0x0000000e2608b211 */ /* 0x082fe200078c08ff */
[----:B------:R0:W-:Y:S02]  /*160e0*/  @!P5 ST.E.128 desc[UR40][R10.64], RZ ;  /* 0x000000ff0a00d985 */ /* 0x0001e4000c101d28 */
[----:B------:R-:W-:Y:S02]  /*160f0*/  @!P2 LEA R12, P5, R36, R14, 0x1 ;  /* 0x0000000e240ca211 */ /* 0x000fe400078a08ff */
[-C--:B------:R-:W-:Y:S02]  /*16100*/  @!P3 LEA.HI.X R9, R38, R15.reuse, R39, 0x1, P6 ;  /* 0x0000000f2609b211 */ /* 0x080fe400030f0c27 */
[----:B------:R-:W-:-:S03]  /*16110*/  @!P2 LEA.HI.X R13, R36, R15, R37, 0x1, P5 ;  /* 0x0000000f240da211 */ /* 0x000fc600028f0c25 */
[----:B------:R1:W-:Y:S01]  /*16120*/  @!P3 ST.E.128 desc[UR40][R8.64], RZ ;  /* 0x000000ff0800b985 */ /* 0x0003e2000c101d28 */
[----:B0-----:R-:W-:-:S03]  /*16130*/  @!P1 LEA R10, P6, R34, R14, 0x1 ;  /* 0x0000000e220a9211 */ /* 0x001fc600078c08ff */
[----:B------:R0:W-:Y:S01]  /*16140*/  @!P2 ST.E.128 desc[UR40][R12.64], RZ ;  /* 0x000000ff0c00a985 */ /* 0x0001e2000c101d28 */
[----:B------:R-:W-:Y:S02]  /*16150*/  @!P1 LEA.HI.X R11, R34, R15, R35, 0x1, P6 ;  /* 0x0000000f220b9211 */ /* 0x000fe400030f0c23 */
[----:B-1----:R-:W-:-:S03]  /*16160*/  @P0 LEA R8, P3, R31, R14, 0x1 ;  /* 0x0000000e1f080211 */ /* 0x002fc600078608ff */
[----:B------:R0:W-:Y:S01]  /*16170*/  @!P1 ST.E.128 desc[UR40][R10.64], RZ ;  /* 0x000000ff0a009985 */ /* 0x0001e2000c101d28 */
[----:B------:R-:W-:Y:S02]  /*16180*/  @P4 LEA R14, P5, R27, R14, 0x1 ;  /* 0x0000000e1b0e4211 */ /* 0x000fe400078a08ff */
[-C--:B------:R-:W-:Y:S02]  /*16190*/  @P0 LEA.HI.X R9, R31, R15.reuse, R32, 0x1, P3 ;  /* 0x0000000f1f090211 */ /* 0x080fe400018f0c20 */
[----:B------:R-:W-:-:S03]  /*161a0*/  @P4 LEA.HI.X R15, R27, R15, R29, 0x1, P5 ;  /* 0x0000000f1b0f4211 */ /* 0x000fc600028f0c1d */
[----:B------:R0:W-:Y:S04]  /*161b0*/  @P0 ST.E.128 desc[UR40][R8.64], RZ ;  /* 0x000000ff08000985 */ /* 0x0001e8000c101d28 */
[----:B------:R0:W-:Y:S02]  /*161c0*/  @P4 ST.E.128 desc[UR40][R14.64], RZ ;  /* 0x000000ff0e004985 */ /* 0x0001e4000c101d28 */
.L_x_4829:
[----:B------:R-:W-:Y:S05]  /*161d0*/  BSYNC B1 ;  /* 0x0000000000017941 */ /* 0x000fea0003800000 */
.L_x_4828:
[----:B------:R-:W-:Y:S01]  /*161e0*/  VIADD R0, R26, 0x20 ;  /* 0x000000201a007836 */ /* 0x000fe20000000000 */
[----:B0-2---:R2:W3:Y:S04]  /*161f0*/  SHFL.IDX PT, R15, R20, 0x1, 0x181f ;  /* 0x00381f00140f7f89 */ /* 0x0054e800000e0000 */
        /* <DEDUP_REMOVED lines=18> */
[-C--:B-1----:R-:W-:Y:S01]  /*16320*/  @!P3 LEA R8, P5, R38, R14.reuse, 0x1 ;  /* 0x0000000e2608b211 */ /* 0x082fe200078a08ff */
[----:B------:R0:W-:Y:S01]  /*16330*/  @!P4 ST.E.128 desc[UR40][R10.64], RZ ;  /* 0x000000ff0a00c985 */ /* 0x0001e2000c101d28 */
        /* <DEDUP_REMOVED lines=14> */
.L_x_4822:
[----:B------:R-:W-:Y:S05]  /*16420*/  BSYNC B0 ;  /* 0x0000000000007941 */ /* 0x000fea0003800000 */
.L_x_4815:
[----:B------:R-:W-:Y:S02]  /*16430*/  ULDC UR4, c[0x0][0xc3c] ;  /* 0x00030f0000047ab9 */ /* 0x000fe40000000800 */
[----:B------:R-:W-:-:S13]  /*16440*/  ISETP.GE.AND P0, PT, R7, UR4, PT ;  /* 0x0000000407007c0c */ /* 0x000fda000bf06270 */
[----:B------:R-:W-:Y:S05]  /*16450*/  @!P0 BRA `(.L_x_4830) ;  /* 0xfffffeb400508947 */ /* 0x000fea000383ffff */
[----:B------:R-:W-:Y:S05]  /*16460*/  BRA `(.L_x_4675) ;  /* 0x0000008000ac7947 */ /* 0x000fea0003800000 */
.L_x_4673:
[----:B------:R-:W-:-:S08]  /*16470*/  NOP ;  /* 0x0000000000007918 */ /* 0x000fd00000000000 */
[----:B---3--:R-:W0:-:S00]  /*16480*/  USETMAXREG.DEALLOC.CTAPOOL 0x28 ;  /* 0x00000028000079c8 */ /* 0x008e0000080e0500 */
[----:B0-----:R-:W-:Y:S02]  /*16490*/  LOP3.LUT R2, R2, 0x3, RZ, 0xc0, !PT ;  /* 0x0000000302027812 */ /* 0x001fe400078ec0ff */
[----:B------:R-:W-:Y:S02]  /*164a0*/  LOP3.LUT R18, R18, 0xffffefff, RZ, 0xc0, !PT ;  /* 0xffffefff12127812 */ /* 0x000fe400078ec0ff */
[----:B------:R-:W-:Y:S02]  /*164b0*/  MOV R7, RZ ;  /* 0x000000ff00077202 */ /* 0x000fe40000000f00 */
        /* <DEDUP_REMOVED lines=11> */
.L_x_4831:
        /* <DEDUP_REMOVED lines=43> */
.L_x_4835:
[----:B------:R-:W0:Y:S01]  /*16820*/  LDC R2, c[0x0][0xc3c] ;  /* 0x00030f00ff027b82 */ /* 0x000e220000000800 */
[----:B------:R-:W-:Y:S01]  /*16830*/  UIADD3 UR4, UR4, 0x1f, URZ ;  /* 0x0000001f04047890 */ /* 0x000fe2000fffe03f */
[----:B------:R-:W-:Y:S02]  /*16840*/  ULDC UR7, c[0x0][0xc3c] ;  /* 0x00030f0000077ab9 */ /* 0x000fe40000000800 */
[----:B------:R-:W-:-:S03]  /*16850*/  IMAD.U32 R27, RZ, RZ, UR7 ;  /* 0x00000007ff1b7e24 */ /* 0x000fc6000f8e00ff */
[----:B0-----:R-:W-:-:S13]  /*16860*/  ISETP.LE.AND P6, PT, R2, UR4, PT ;  /* 0x0000000402007c0c */ /* 0x001fda000bfc3270 */
[----:B------:R-:W-:Y:S05]  /*16870*/  @P6 BRA `(.L_x_4834) ;  /* 0x0000000800a86947 */ /* 0x000fea0003800000 */
[----:B------:R-:W-:Y:S01]  /*16880*/  VIADD R11, R6, UR4 ;  /* 0x00000004060b7c36 */ /* 0x000fe20008000000 */
[----:B------:R-:W-:Y:S01]  /*16890*/  MOV R8, RZ ;  /* 0x000000ff00087202 */ /* 0x000fe20000000f00 */
[----:B------:R-:W-:-:S03]  /*168a0*/  IMAD.MOV.U32 R7, RZ, RZ, RZ ;  /* 0x000000ffff077224 */ /* 0x000fc600078e00ff */
[----:B------:R-:W-:-:S13]  /*168b0*/  ISETP.GE.OR P6, PT, R11, R2, !P0 ;  /* 0x000000020b00720c */ /* 0x000fda00047c6670 */
[----:B------:R-:W0:Y:S08]  /*168c0*/  @!P6 LDC.64 R4, c[0x0][0xc80] ;  /* 0x00032000ff04eb82 */ /* 0x000e300000000a00 */
[----:B------:R-:W1:Y:S01]  /*168d0*/  @!P6 LDC.64 R2, c[0x0][0xc78] ;  /* 0x00031e00ff02eb82 */ /* 0x000e620000000a00 */
[----:B0-----:R-:W-:-:S05]  /*168e0*/  @!P6 IMAD.WIDE R4, R11, 0x4, R4 ;  /* 0x000000040b04e825 */ /* 0x001fca00078e0204 */
[----:B------:R-:W2:Y:S01]  /*168f0*/  @!P6 LDG.E R7, desc[UR40][R4.64] ;  /* 0x000000280407e981 */ /* 0x000ea2000c1e1900 */
[----:B-1----:R-:W-:-:S05]  /*16900*/  @!P6 IMAD.WIDE R2, R11, 0x4, R2 ;  /* 0x000000040b02e825 */ /* 0x002fca00078e0202 */
        /* <DEDUP_REMOVED lines=22> */
.L_x_4833:
        /* <DEDUP_REMOVED lines=11> */
[----:B------:R-:W-:-:S05]  /*16b20*/  VIADD R3, R27, 0xffffffff ;  /* 0xffffffff1b037836 */ /* 0x000fca0000000000 */
[----:B------:R0:W1:Y:S02]  /*16b30*/  SHFL.IDX PT, R24, R2, R3, 0x1f ;  /* 0x00001f0302187589 */ /* 0x00006400000e0000 */
.L_x_4836:
[----:B-1----:R-:W-:Y:S02]  /*16b40*/  IMAD R24, R24, UR5, R5 ;  /* 0x0000000518187c24 */ /* 0x002fe4000f8e0205 */
[----:B------:R-:W-:-:S03]  /*16b50*/  VIADD R27, R27, UR4 ;  /* 0x000000041b1b7c36 */ /* 0x000fc60008000000 */
[----:B------:R-:W-:Y:S01]  /*16b60*/  IADD3 R4, -R24, UR6, RZ ;  /* 0x0000000618047c10 */ /* 0x000fe2000fffe1ff */
[----:B------:R-:W-:Y:S06]  /*16b70*/  @!P1 BRA `(.L_x_4837) ;  /* 0x0000000000e89947 */ /* 0x000fec0003800000 */
[-C--:B--2---:R-:W-:Y:S02]  /*16b80*/  IABS R12, R7.reuse ;  /* 0x00000007000c7213 */ /* 0x084fe40000000000 */
[----:B------:R-:W-:Y:S02]  /*16b90*/  IABS R5, R8 ;  /* 0x0000000800057213 */ /* 0x000fe40000000000 */
[----:B------:R-:W1:Y:S01]  /*16ba0*/  I2F.RP R9, R12 ;  /* 0x0000000c00097306 */ /* 0x000e620000209400 */
[----:B------:R-:W-:-:S07]  /*16bb0*/  IABS R13, R7 ;  /* 0x00000007000d7213 */ /* 0x000fce0000000000 */
[----:B------:R-:W2:Y:S08]  /*16bc0*/  I2F.RP R10, R5 ;  /* 0x00000005000a7306 */ /* 0x000eb00000209400 */
[----:B-1----:R-:W0:Y:S08]  /*16bd0*/  MUFU.RCP R9, R9 ;  /* 0x0000000900097308 */ /* 0x002e300000001000 */
[----:B--2---:R-:W-:Y:S01]  /*16be0*/  MUFU.RCP R10, R10 ;  /* 0x0000000a000a7308 */ /* 0x004fe20000001000 */
[----:B0-----:R-:W-:Y:S01]  /*16bf0*/  VIADD R2, R9, 0xffffffe ;  /* 0x0ffffffe09027836 */ /* 0x001fe20000000000 */
[----:B------:R-:W-:-:S06]  /*16c00*/  IABS R9, R4 ;  /* 0x0000000400097213 */ /* 0x000fcc0000000000 */
[----:B------:R0:W1:Y:S02]  /*16c10*/  F2I.FTZ.U32.TRUNC.NTZ R3, R2 ;  /* 0x0000000200037305 */ /* 0x000064000021f000 */
[----:B0-----:R-:W-:Y:S01]  /*16c20*/  IMAD.MOV.U32 R2, RZ, RZ, RZ ;  /* 0x000000ffff027224 */ /* 0x001fe200078e00ff */
[----:B-1----:R-:W-:-:S05]  /*16c30*/  IADD3 R11, RZ, -R3, RZ ;  /* 0x80000003ff0b7210 */ /* 0x002fca0007ffe0ff */
        /* <DEDUP_REMOVED lines=13> */
[----:B------:R-:W0:Y:S01]  /*16d10*/  F2I.FTZ.U32.TRUNC.NTZ R3, R11 ;  /* 0x0000000b00037305 */ /* 0x000e22000021f000 */
[----:B------:R-:W-:-:S05]  /*16d20*/  IABS R12, R8 ;  /* 0x00000008000c7213 */ /* 0x000fca0000000000 */
[----:B------:R-:W-:-:S05]  /*16d30*/  IMAD.MOV R12, RZ, RZ, -R12 ;  /* 0x000000ffff0c7224 */ /* 0x000fca00078e0a0c */
[----:B------:R-:W-:-:S04]  /*16d40*/  @P0 VIADD R2, R2, 0x1 ;  /* 0x0000000102020836 */ /* 0x000fc80000000000 */
[----:B------:R-:W-:Y:S02]  /*16d50*/  IMAD.MOV.U32 R13, RZ, RZ, R2 ;  /* 0x000000ffff0d7224 */ /* 0x000fe400078e0002 */
[----:B0-----:R-:W-:Y:S02]  /*16d60*/  IMAD.MOV R2, RZ, RZ, -R3 ;  /* 0x000000ffff027224 */ /* 0x001fe400078e0a03 */
[----:B------:R-:W-:Y:S01]  /*16d70*/  @!P2 IMAD.MOV R13, RZ, RZ, -R13 ;  /* 0x000000ffff0da224 */ /* 0x000fe200078e0a0d */
[----:B------:R-:W-:Y:S01]  /*16d80*/  @!P1 LOP3.LUT R13, RZ, R7, RZ, 0x33, !PT ;  /* 0x00000007ff0d9212 */ /* 0x000fe200078e33ff */
[----:B------:R-:W-:Y:S02]  /*16d90*/  IMAD R9, R2, R5, RZ ;  /* 0x0000000502097224 */ /* 0x000fe400078e02ff */
[----:B------:R-:W-:Y:S01]  /*16da0*/  IMAD.MOV.U32 R2, RZ, RZ, RZ ;  /* 0x000000ffff027224 */ /* 0x000fe200078e00ff */
[----:B------:R-:W-:-:S03]  /*16db0*/  IABS R10, R13 ;  /* 0x0000000d000a7213 */ /* 0x000fc60000000000 */
[----:B------:R-:W-:Y:S01]  /*16dc0*/  IMAD.HI.U32 R2, R3, R9, R2 ;  /* 0x0000000903027227 */ /* 0x000fe200078e0002 */
[----:B------:R-:W-:-:S03]  /*16dd0*/  MOV R3, R10 ;  /* 0x0000000a00037202 */ /* 0x000fc60000000f00 */
[----:B------:R-:W-:Y:S02]  /*16de0*/  IMAD.MOV.U32 R10, RZ, RZ, R12 ;  /* 0x000000ffff0a7224 */ /* 0x000fe400078e000c */
        /* <DEDUP_REMOVED lines=9> */
[----:B------:R-:W-:-:S12]  /*16e80*/  IMAD.MOV R5, RZ, RZ, -R13 ;  /* 0x000000ffff057224 */ /* 0x000fd800078e0a0d */
[----:B------:R-:W-:-:S04]  /*16e90*/  @P0 VIADD R2, R2, 0x1 ;  /* 0x0000000102020836 */ /* 0x000fc80000000000 */
        /* <DEDUP_REMOVED lines=8> */
.L_x_4837:
[----:B0-----:R-:W0:Y:S02]  /*16f20*/  LDC.64 R2, c[0x0][0xc90] ;  /* 0x00032400ff027b82 */ /* 0x001e240000000a00 */
[----:B0-----:R-:W-:-:S05]  /*16f30*/  IMAD.WIDE R2, R27, 0x4, R2 ;  /* 0x000000041b027825 */ /* 0x001fca00078e0202 */
[----:B------:R0:W2:Y:S01]  /*16f40*/  LDG.E R13, desc[UR40][R2.64] ;  /* 0x00000028020d7981 */ /* 0x0000a2000c1e1900 */
[----:B------:R-:W-:Y:S02]  /*16f50*/  IABS R15, R4 ;  /* 0x00000004000f7213 */ /* 0x000fe40000000000 */
[----:B0-----:R-:W-:Y:S01]  /*16f60*/  MOV R2, RZ ;  /* 0x000000ff00027202 */ /* 0x001fe20000000f00 */
        /* <DEDUP_REMOVED lines=28> */
[----:B------:R-:W-:Y:S02]  /*17130*/  VIADDMNMX R8, R8, UR5, R13, PT ;  /* 0x0000000508087c46 */ /* 0x000fe4000b80010d */
[----:B------:R-:W-:-:S02]  /*17140*/  IADD3 R9, R9, 0x1000000, R4 ;  /* 0x0100000009097810 */ /* 0x000fc40007ffe004 */
        /* <DEDUP_REMOVED lines=11> */
[----:B------:R-:W-:Y:S01]  /*17200*/  IMAD.HI.U32 R2, R3, R5, R2 ;  /* 0x0000000503027227 */ /* 0x000fe200078e0002 */
[----:B------:R-:W-:-:S05]  /*17210*/  IADD3 R3, RZ, -R13, RZ ;  /* 0x8000000dff037210 */ /* 0x000fca0007ffe0ff */
        /* <DEDUP_REMOVED lines=12> */
[----:B------:R-:W-:-:S07]  /*172e0*/  IMAD R26, R2, R26, R9 ;  /* 0x0000001a021a7224 */ /* 0x000fce00078e0209 */
.L_x_4838:
[----:B------:R-:W-:-:S05]  /*172f0*/  LOP3.LUT R2, RZ, R2, RZ, 0x33, !PT ;  /* 0x00000002ff027212 */ /* 0x000fca00078e33ff */
[----:B------:R-:W-:Y:S01]  /*17300*/  IMAD.IADD R25, R7, 0x1, R2 ;  /* 0x0000000107197824 */ /* 0x000fe200078e0202 */
[----:B------:R-:W-:Y:S06]  /*17310*/  BRA `(.L_x_4839) ;  /* 0x00000000000c7947 */ /* 0x000fec0003800000 */
.L_x_4834:
[----:B------:R-:W-:Y:S02]  /*17320*/  IMAD.MOV.U32 R25, RZ, RZ, RZ ;  /* 0x000000ffff197224 */ /* 0x000fe400078e00ff */
[----:B------:R-:W-:Y:S02]  /*17330*/  IMAD.U32 R24, RZ, RZ, UR6 ;  /* 0x00000006ff187e24 */ /* 0x000fe4000f8e00ff */
[----:B------:R-:W-:-:S07]  /*17340*/  IMAD.MOV.U32 R26, RZ, RZ, RZ ;  /* 0x000000ffff1a7224 */ /* 0x000fce00078e00ff */
.L_x_4839:
[----:B------:R-:W-:-:S13]  /*17350*/  ISETP.NE.AND P0, PT, R6, RZ, PT ;  /* 0x000000ff0600720c */ /* 0x000fda0003f05270 */
[----:B------:R-:W0:Y:S01]  /*17360*/  @!P0 S2R R3, SR_CgaCtaId ;  /* 0x0000000000038919 */ /* 0x000e220000008800 */
[----:B------:R-:W-:-:S04]  /*17370*/  @!P0 MOV R2, 0x400 ;  /* 0x0000040000028802 */ /* 0x000fc80000000f00 */
[----:B0-----:R-:W-:-:S05]  /*17380*/  @!P0 LEA R2, R3, R2, 0x18 ;  /* 0x0000000203028211 */ /* 0x001fca00078ec0ff */
[----:B------:R1:W-:Y:S01]  /*17390*/  @!P0 STS.128 [R2+0x28cd0], R24 ;  /* 0x028cd01802008388 */ /* 0x0003e20000000c00 */
[----:B------:R-:W-:Y:S06]  /*173a0*/  BAR.ARV 0x5, 0x180 ;  /* 0x0146000000007b1d */ /* 0x000fec0000002000 */
.L_x_4832:
[----:B------:R2:W-:Y:S01]  /*173b0*/  STL [R1+0x24], RZ ;  /* 0x000024ff01007387 */ /* 0x0005e20000100800 */
[----:B------:R-:W-:Y:S01]  /*173c0*/  ULDC UR4, c[0x0][0xc3c] ;  /* 0x00030f0000047ab9 */ /* 0x000fe20000000800 */
[----:B------:R-:W-:Y:S01]  /*173d0*/  IMAD.MOV.U32 R28, RZ, RZ, 0x1 ;  /* 0x00000001ff1c7424 */ /* 0x000fe200078e00ff */
[----:B0-----:R-:W-:Y:S01]  /*173e0*/  ISETP.GE.AND P0, PT, R27, UR4, PT ;  /* 0x000000041b007c0c */ /* 0x001fe2000bf06270 */
[----:B------:R-:W-:-:S12]  /*173f0*/  IMAD.MOV.U32 R22, RZ, RZ, RZ ;  /* 0x000000ffff167224 */ /* 0x000fd800078e00ff */
[----:B--2---:R-:W-:Y:S05]  /*17400*/  @P0 BRA `(.L_x_4840) ;  /* 0x0000006c00e80947 */ /* 0x004fea0003800000 */
[----:B------:R-:W2:Y:S01]  /*17410*/  LDL R5, [R1] ;  /* 0x0000000001057983 */ /* 0x000ea20000100800 */
[----:B------:R-:W0:Y:S01]  /*17420*/  S2UR UR5, SR_CgaCtaId ;  /* 0x00000000000579c3 */ /* 0x000e220000008800 */
[C---:B-1----:R-:W-:Y:S01]  /*17430*/  SHF.L.U32 R2, R0.reuse, 0x3, RZ ;  /* 0x0000000300027819 */ /* 0x042fe200000006ff */
[----:B------:R-:W-:Y:S01]  /*17440*/  UMOV UR4, 0x400 ;  /* 0x0000040000047882 */ /* 0x000fe20000000000 */
[----:B------:R-:W-:Y:S01]  /*17450*/  LOP3.LUT R6, R0, 0x7f, RZ, 0xc0, !PT ;  /* 0x0000007f00067812 */ /* 0x000fe200078ec0ff */
[----:B------:R-:W-:Y:S01]  /*17460*/  BSSY B8, `(.L_x_4840) ;  /* 0x00006f4000087945 */ /* 0x000fe20003800000 */
[C---:B------:R-:W-:Y:S01]  /*17470*/  LOP3.LUT R3, R2.reuse, 0x1f8, RZ, 0xc0, !PT ;  /* 0x000001f802037812 */ /* 0x040fe200078ec0ff */
[----:B------:R-:W-:Y:S01]  /*17480*/  IMAD.MOV.U32 R29, RZ, RZ, 0x1 ;  /* 0x00000001ff1d7424 */ /* 0x000fe200078e00ff */
[----:B------:R-:W-:Y:S01]  /*17490*/  LOP3.LUT R2, R2, 0x38, RZ, 0xc0, !PT ;  /* 0x0000003802027812 */ /* 0x000fe200078ec0ff */
[----:B------:R-:W-:Y:S01]  /*174a0*/  IMAD.SHL.U32 R35, R6, 0x8, RZ ;  /* 0x0000000806237824 */ /* 0x000fe200078e00ff */
[----:B------:R-:W-:Y:S01]  /*174b0*/  LOP3.LUT R4, R3, 0x38, R0, 0x78, !PT ;  /* 0x0000003803047812 */ /* 0x000fe200078e7800 */
[----:B------:R-:W-:Y:S01]  /*174c0*/  IMAD.SHL.U32 R0, R0, 0x10, RZ ;  /* 0x0000001000007824 */ /* 0x000fe200078e00ff */
[----:B------:R-:W-:Y:S01]  /*174d0*/  SHF.R.U32.HI R3, RZ, 0x3, R6 ;  /* 0x00000003ff037819 */ /* 0x000fe20000011606 */
[----:B------:R-:W-:Y:S01]  /*174e0*/  IMAD.MOV.U32 R19, RZ, RZ, RZ ;  /* 0x000000ffff137224 */ /* 0x000fe200078e00ff */
[----:B------:R-:W-:Y:S01]  /*174f0*/  LOP3.LUT R35, R4, 0x200, R35, 0xf8, !PT ;  /* 0x0000020004237812 */ /* 0x000fe200078ef823 */
[----:B------:R-:W-:Y:S01]  /*17500*/  IMAD.MOV.U32 R22, RZ, RZ, RZ ;  /* 0x000000ffff167224 */ /* 0x000fe200078e00ff */
[----:B------:R-:W-:Y:S01]  /*17510*/  LOP3.LUT R0, R3, 0x70, R0, 0xf8, !PT ;  /* 0x0000007003007812 */ /* 0x000fe200078ef800 */
[----:B------:R-:W-:Y:S01]  /*17520*/  IMAD.MOV.U32 R28, RZ, RZ, 0x1 ;  /* 0x00000001ff1c7424 */ /* 0x000fe200078e00ff */
[C---:B------:R-:W-:Y:S01]  /*17530*/  LOP3.LUT R0, R2.reuse, 0xc0, RZ, 0xfc, !PT ;  /* 0x000000c002007812 */ /* 0x040fe200078efcff */
[----:B------:R-:W-:Y:S01]  /*17540*/  ULDC.64 UR38, c[0x0][0x198] ;  /* 0x0000660000267ab9 */ /* 0x000fe20000000a00 */
[C---:B------:R-:W-:Y:S01]  /*17550*/  LOP3.LUT R0, R2.reuse, 0x140, RZ, 0xfc, !PT ;  /* 0x0000014002007812 */ /* 0x040fe200078efcff */
[----:B------:R-:W-:Y:S01]  /*17560*/  ULDC UR36, c[0x0][0xc] ;  /* 0x0000030000247ab9 */ /* 0x000fe20000000800 */
[----:B------:R-:W-:-:S02]  /*17570*/  LOP3.LUT R3, R2, 0x40, RZ, 0xfc, !PT ;  /* 0x0000004002037812 */ /* 0x000fc400078efcff */
[C---:B------:R-:W-:Y:S01]  /*17580*/  LOP3.LUT R3, R2.reuse, 0x100, RZ, 0xfc, !PT ;  /* 0x0000010002037812 */ /* 0x040fe200078efcff */
[----:B0-----:R-:W-:Y:S01]  /*17590*/  ULEA UR4, UR5, UR4, 0x18 ;  /* 0x0000000405047291 */ /* 0x001fe2000f8ec03f */
[----:B------:R-:W-:-:S05]  /*175a0*/  LOP3.LUT R3, R2, 0x180, RZ, 0xfc, !PT ;  /* 0x0000018002037812 */ /* 0x000fca00078efcff */
[----:B------:R-:W-:-:S04]  /*175b0*/  IMAD.U32 R17, RZ, RZ, UR4 ;  /* 0x00000004ff117e24 */ /* 0x000fc8000f8e00ff */
[----:B------:R-:W-:Y:S01]  /*175c0*/  IMAD R0, R35, 0x2, R17 ;  /* 0x0000000223007824 */ /* 0x000fe200078e0211 */
[----:B--2---:R-:W-:-:S05]  /*175d0*/  LOP3.LUT R4, R5, 0x2, RZ, 0xfc, !PT ;  /* 0x0000000205047812 */ /* 0x004fca00078efcff */
[----:B------:R0:W-:Y:S04]  /*175e0*/  STL [R1+0x48], R4 ;  /* 0x0000480401007387 */ /* 0x0001e80000100800 */
[----:B------:R1:W-:Y:S04]  /*175f0*/  STL [R1+0x24], RZ ;  /* 0x000024ff01007387 */ /* 0x0003e80000100800 */
[----:B------:R1:W-:Y:S01]  /*17600*/  STL [R1+0x3c], R0 ;  /* 0x00003c0001007387 */ /* 0x0003e20000100800 */
[C---:B0-----:R-:W-:Y:S02]  /*17610*/  LOP3.LUT R4, R2.reuse, 0x80, RZ, 0xfc, !PT ;  /* 0x0000008002047812 */ /* 0x041fe400078efcff */
[----:B------:R-:W-:-:S07]  /*17620*/  LOP3.LUT R2, R2, 0x1c0, RZ, 0xfc, !PT ;  /* 0x000001c002027812 */ /* 0x000fce00078efcff */
.L_x_4951:
[----:B------:R-:W0:Y:S02]  /*17630*/  LDC.64 R2, c[0x0][0xc88] ;  /* 0x00032200ff027b82 */ /* 0x000e240000000a00 */
        /* <DEDUP_REMOVED lines=19> */
[----:B------:R-:W-:Y:S02]  /*17770*/  ISETP.NE.U32.AND P2, PT, RZ, UR8, PT ;  /* 0x00000008ff007c0c */ /* 0x000fe4000bf45070 */
[----:B------:R-:W-:Y:S02]  /*17780*/  ISETP.NE.AND.EX P0, PT, RZ, UR5, PT, P0 ;  /* 0x00000005ff007c0c */ /* 0x000fe4000bf05300 */
[----:B------:R-:W-:Y:S02]  /*17790*/  ISETP.NE.AND.EX P2, PT, RZ, UR9, PT, P2 ;  /* 0x00000009ff007c0c */ /* 0x000fe4000bf45320 */
[----:B------:R-:W-:Y:S02]  /*177a0*/  ISETP.NE.U32.AND P1, PT, RZ, UR6, PT ;  /* 0x00000006ff007c0c */ /* 0x000fe4000bf25070 */
[----:B-1----:R-:W-:-:S02]  /*177b0*/  IADD3 R2, P3, R23, UR4, RZ ;  /* 0x0000000417027c10 */ /* 0x002fc4000ff7e0ff */
[----:B------:R-:W-:Y:S02]  /*177c0*/  ISETP.NE.AND.EX P1, PT, RZ, UR7, PT, P1 ;  /* 0x00000007ff007c0c */ /* 0x000fe4000bf25310 */
[C---:B------:R-:W-:Y:S02]  /*177d0*/  IADD3.X R3, R30.reuse, UR5, RZ, P3, !PT ;  /* 0x000000051e037c10 */ /* 0x040fe40009ffe4ff */
[----:B------:R-:W-:Y:S02]  /*177e0*/  IADD3 R4, P4, R23, UR6, RZ ;  /* 0x0000000617047c10 */ /* 0x000fe4000ff9e0ff */
[----:B0-----:R-:W-:Y:S01]  /*177f0*/  MOV R0, RZ ;  /* 0x000000ff00007202 */ /* 0x001fe20000000f00 */
        /* <DEDUP_REMOVED lines=19> */
[----:B--2---:R0:W-:Y:S01]  /*17930*/  STL [R1+0x14], R8 ;  /* 0x0000140801007387 */ /* 0x0041e20000100800 */
[----:B------:R-:W-:Y:S01]  /*17940*/  IMAD.MOV.U32 R10, RZ, RZ, R8 ;  /* 0x000000ffff0a7224 */ /* 0x000fe200078e0008 */
[----:B----4-:R-:W-:Y:S06]  /*17950*/  @P2 BRA `(.L_x_4841) ;  /* 0x0000000000142947 */ /* 0x010fec0003800000 */
[----:B------:R-:W-:Y:S05]  /*17960*/  @!P0 BRA `(.L_x_4841) ;  /* 0x0000000000108947 */ /* 0x000fea0003800000 */
[----:B------:R-:W2:Y:S04]  /*17970*/  LDG.E R7, desc[UR40][R2.64] ;  /* 0x0000002802077981 */ /* 0x000ea8000c1e1900 */
[----:B------:R-:W2:Y:S02]  /*17980*/  LDG.E R2, desc[UR40][R2.64+0x4] ;  /* 0x0000042802027981 */ /* 0x000ea4000c1e1900 */
[----:B--2---:R-:W-:-:S05]  /*17990*/  IMAD.IADD R10, R2, 0x1, -R7 ;  /* 0x00000001020a7824 */ /* 0x004fca00078e0a07 */
[----:B------:R1:W-:Y:S02]  /*179a0*/  STL [R1+0x14], R10 ;  /* 0x0000140a01007387 */ /* 0x0003e40000100800 */
.L_x_4841:
[----:B------:R-:W-:Y:S01]  /*179b0*/  ULDC.64 UR4, c[0x0][0xa20] ;  /* 0x0002880000047ab9 */ /* 0x000fe20000000a00 */
[C---:B0-----:R-:W-:Y:S02]  /*179c0*/  LOP3.LUT R8, R26.reuse, 0xff000000, RZ, 0xc0, !PT ;  /* 0xff0000001a087812 */ /* 0x041fe400078ec0ff */
[----:B------:R-:W-:Y:S02]  /*179d0*/  ISETP.NE.U32.AND P0, PT, RZ, UR4, PT ;  /* 0x00000004ff007c0c */ /* 0x000fe4000bf05070 */
[----:B------:R-:W-:Y:S02]  /*179e0*/  SHF.R.U32.HI R8, RZ, 0x8, R8 ;  /* 0x00000008ff087819 */ /* 0x000fe40000011608 */
[----:B------:R-:W-:Y:S02]  /*179f0*/  ISETP.NE.AND.EX P0, PT, RZ, UR5, PT, P0 ;  /* 0x00000005ff007c0c */ /* 0x000fe4000bf05300 */
[C---:B------:R-:W-:Y:S02]  /*17a00*/  LOP3.LUT R2, R26.reuse, 0xff0000, RZ, 0xc0, !PT ;  /* 0x00ff00001a027812 */ /* 0x040fe400078ec0ff */
        /* <DEDUP_REMOVED lines=8> */
.L_x_4842:
        /* <DEDUP_REMOVED lines=9> */
.L_x_4843:
[----:B0-----:R-:W2:Y:S01]  /*17b20*/  @P1 LDG.E R2, desc[UR40][R4.64] ;  /* 0x0000002804021981 */ /* 0x001ea2000c1e1900 */
[----:B------:R-:W0:Y:S03]  /*17b30*/  LDC R3, c[0x0][0x448] ;  /* 0x00011200ff037b82 */ /* 0x000e260000000800 */
[----:B------:R3:W2:Y:S01]  /*17b40*/  @P1 LDG.E R5, desc[UR40][R4.64+0x4] ;  /* 0x0000042804051981 */ /* 0x0006a2000c1e1900 */
[----:B-----5:R-:W-:Y:S01]  /*17b50*/  IMAD.IADD R9, R9, 0x1, -R33 ;  /* 0x0000000109097824 */ /* 0x020fe200078e0a21 */
[----:B------:R-:W-:Y:S01]  /*17b60*/  BSSY B0, `(.L_x_4844) ;  /* 0x0000036000007945 */ /* 0x000fe20003800000 */
[----:B------:R-:W-:Y:S01]  /*17b70*/  LOP3.LUT R32, R8, 0xff, RZ, 0xc0, !PT ;  /* 0x000000ff08207812 */ /* 0x000fe200078ec0ff */
[----:B------:R-:W-:Y:S01]  /*17b80*/  IMAD.MOV.U32 R13, RZ, RZ, RZ ;  /* 0x000000ffff0d7224 */ /* 0x000fe200078e00ff */
[----:B0-----:R-:W-:-:S13]  /*17b90*/  ISETP.NE.AND P0, PT, R3, 0x1, PT ;  /* 0x000000010300780c */ /* 0x001fda0003f05270 */
[----:B---3--:R-:W0:Y:S08]  /*17ba0*/  @P0 LDC R4, c[0x0][0x44c] ;  /* 0x00011300ff040b82 */ /* 0x008e300000000800 */
[----:B------:R-:W3:Y:S01]  /*17bb0*/  @P0 LDC R3, c[0x0][0x450] ;  /* 0x00011400ff030b82 */ /* 0x000ee20000000800 */
[----:B--2---:R-:W-:Y:S02]  /*17bc0*/  @P1 IMAD.IADD R6, R5, 0x1, -R2 ;  /* 0x0000000105061824 */ /* 0x004fe400078e0a02 */
[----:B------:R-:W-:-:S03]  /*17bd0*/  IMAD.SHL.U32 R2, R25, 0x40, RZ ;  /* 0x0000004019027824 */ /* 0x000fc600078e00ff */
[----:B------:R-:W-:Y:S01]  /*17be0*/  IADD3 R7, R9, R6, RZ ;  /* 0x0000000609077210 */ /* 0x000fe20007ffe0ff */
[----:B------:R-:W-:-:S03]  /*17bf0*/  VIADD R2, R2, 0x3f ;  /* 0x0000003f02027836 */ /* 0x000fc60000000000 */
[C---:B------:R-:W-:Y:S01]  /*17c00*/  IADD3 R5, R7.reuse, 0x40, -R10 ;  /* 0x0000004007057810 */ /* 0x040fe20007ffe80a */
[----:B0-----:R-:W-:Y:S01]  /*17c10*/  @P0 IMAD.HI.U32 R4, R2, R4, RZ ;  /* 0x0000000402040227 */ /* 0x001fe200078e00ff */
[----:B------:R0:W-:Y:S04]  /*17c20*/  STL [R1+0x4], R7 ;  /* 0x0000040701007387 */ /* 0x0001e80000100800 */
[----:B---3--:R-:W-:Y:S01]  /*17c30*/  @P0 SHF.R.U32.HI R2, RZ, R3, R4 ;  /* 0x00000003ff020219 */ /* 0x008fe20000011604 */
[----:B------:R-:W-:-:S04]  /*17c40*/  VIADD R3, R7, 0x3f ;  /* 0x0000003f07037836 */ /* 0x000fc80000000000 */
[----:B------:R-:W-:Y:S01]  /*17c50*/  IMAD.IADD R2, R5, 0x1, R2 ;  /* 0x0000000105027824 */ /* 0x000fe200078e0202 */
[----:B------:R-:W-:-:S04]  /*17c60*/  SHF.R.S32.HI R4, RZ, 0x1f, R3 ;  /* 0x0000001fff047819 */ /* 0x000fc80000011403 */
[----:B------:R-:W-:Y:S02]  /*17c70*/  LEA.HI R4, R4, R3, RZ, 0x6 ;  /* 0x0000000304047211 */ /* 0x000fe400078f30ff */
[----:B------:R-:W-:Y:S02]  /*17c80*/  SHF.R.S32.HI R3, RZ, 0x1f, R2 ;  /* 0x0000001fff037819 */ /* 0x000fe40000011402 */
[----:B0-----:R-:W-:Y:S02]  /*17c90*/  SHF.R.S32.HI R7, RZ, 0x6, R4 ;  /* 0x00000006ff077819 */ /* 0x001fe40000011404 */
[----:B------:R-:W-:Y:S02]  /*17ca0*/  LEA.HI R3, R3, R2, RZ, 0x6 ;  /* 0x0000000203037211 */ /* 0x000fe400078f30ff */
[----:B------:R-:W-:Y:S02]  /*17cb0*/  SHF.R.U32.HI R4, RZ, 0x10, R8 ;  /* 0x00000010ff047819 */ /* 0x000fe40000011608 */
[----:B------:R-:W-:-:S04]  /*17cc0*/  SHF.R.S32.HI R3, RZ, 0x6, R3 ;  /* 0x00000006ff037819 */ /* 0x000fc80000011403 */
[----:B-1----:R-:W-:-:S04]  /*17cd0*/  VIMNMX R10, R7, R3, PT ;  /* 0x00000003070a7248 */ /* 0x002fc80003fe0100 */
[----:B------:R-:W-:-:S13]  /*17ce0*/  ISETP.GE.AND P0, PT, R10, 0x1, PT ;  /* 0x000000010a00780c */ /* 0x000fda0003f06270 */
[----:B------:R-:W-:Y:S05]  /*17cf0*/  @!P0 BRA `(.L_x_4845) ;  /* 0x0000000000708947 */ /* 0x000fea0003800000 */
        /* <DEDUP_REMOVED lines=28> */
.L_x_4845:
[----:B------:R-:W-:Y:S05]  /*17ec0*/  BSYNC B0 ;  /* 0x0000000000007941 */ /* 0x000fea0003800000 */
.L_x_4844:
[-C--:B------:R-:W-:Y:S01]  /*17ed0*/  IMAD R2, R32, R13.reuse, RZ ;  /* 0x0000000d20027224 */ /* 0x080fe200078e02ff */
[----:B------:R-:W-:Y:S04]  /*17ee0*/  BSSY B0, `(.L_x_4846) ;  /* 0x00001a8000007945 */ /* 0x000fe80003800000 */
[C---:B------:R-:W-:Y:S01]  /*17ef0*/  VIADDMNMX R10, R2.reuse, R13, R10, PT ;  /* 0x0000000d020a7246 */ /* 0x040fe2000380010a */
[----:B------:R-:W-:-:S03]  /*17f00*/  IMAD R2, R2, 0x40, -R9 ;  /* 0x0000004002027824 */ /* 0x000fc600078e0a09 */
[----:B------:R-:W-:Y:S02]  /*17f10*/  LEA R10, R10, -R9, 0x6 ;  /* 0x800000090a0a7211 */ /* 0x000fe400078e30ff */
[----:B------:R-:W-:Y:S02]  /*17f20*/  VIMNMX R8, RZ, R2, !PT ;  /* 0x00000002ff087248 */ /* 0x000fe40007fe0100 */
        /* <DEDUP_REMOVED lines=18> */
.L_x_5006:
[----:B-1----:R-:W-:Y:S02]  /*18050*/  ISETP.NE.AND P0, PT, R14, RZ, PT ;  /* 0x000000ff0e00720c */ /* 0x002fe40003f05270 */
[----:B------:R-:W-:-:S11]  /*18060*/  PLOP3.LUT P6, PT, PT, PT, PT, 0x8, 0x0 ;  /* 0x000000000000781c */ /* 0x000fd60003fce170 */
[----:B------:R-:W-:Y:S05]  /*18070*/  @P0 BRA `(.L_x_4849) ;  /* 0x00000000000c0947 */ /* 0x000fea0003800000 */
[----:B------:R-:W-:-:S03]  /*18080*/  UMOV UR4, 0xffffffff ;  /* 0xffffffff00047882 */ /* 0x000fc60000000000 */
[----:B------:R-:W-:Y:S05]  /*18090*/  BRA.DIV UR4, `(.L_x_4850) ;  /* 0x0000007a04187947 */ /* 0x000fea000b800000 */
[----:B------:R-:W-:-:S13]  /*180a0*/  ELECT P6, URZ, PT ;  /* 0x00000000003f782f */ /* 0x000fda00038c0000 */
.L_x_4849:
        /* <DEDUP_REMOVED lines=9> */
.L_x_5009:
[----:B------:R-:W-:Y:S05]  /*18140*/  BSYNC B1 ;  /* 0x0000000000017941 */ /* 0x000fea0003800000 */
.L_x_4851:
        /* <DEDUP_REMOVED lines=10> */
.L_x_5010:
[----:B------:R-:W-:Y:S05]  /*181f0*/  BSYNC B2 ;  /* 0x0000000000027941 */ /* 0x000fea0003800000 */
.L_x_4855:
        /* <DEDUP_REMOVED lines=9> */
.L_x_4858:
[----:B------:R-:W-:Y:S05]  /*18290*/  BSYNC B2 ;  /* 0x0000000000027941 */ /* 0x000fea0003800000 */
.L_x_4857:
[----:B------:R-:W-:Y:S01]  /*182a0*/  IMAD.MOV.U32 R14, RZ, RZ, RZ ;  /* 0x000000ffff0e7224 */ /* 0x000fe200078e00ff */
[----:B------:R-:W-:Y:S01]  /*182b0*/  UIADD3 UR4, UP0, UR38, 0x570, URZ ;  /* 0x0000057026047890 */ /* 0x000fe2000ff1e03f */
[----:B------:R-:W-:Y:S01]  /*182c0*/  IMAD R11, R19, 0x2000, R17 ;  /* 0x00002000130b7824 */ /* 0x000fe200078e0211 */
[----:B------:R-:W-:Y:S01]  /*182d0*/  PLOP3.LUT P0, PT, PT, PT, PT, 0x80, 0x0 ;  /* 0x000000000000781c */ /* 0x000fe20003f0f070 */
[----:B------:R-:W-:Y:S01]  /*182e0*/  IMAD R10, R2, 0x40, R0 ;  /* 0x00000040020a7824 */ /* 0x000fe200078e0200 */
[----:B------:R-:W-:Y:S01]  /*182f0*/  R2UR UR10, R14 ;  /* 0x000000000e0a72ca */ /* 0x000fe200000e0000 */
[----:B------:R-:W-:Y:S01]  /*18300*/  VIADD R12, R3, 0x28c90 ;  /* 0x00028c90030c7836 */ /* 0x000fe20000000000 */
[----:B------:R-:W-:Y:S01]  /*18310*/  IADD3 R11, R11, 0x22400, RZ ;  /* 0x000224000b0b7810 */ /* 0x000fe20007ffe0ff */
[----:B------:R-:W-:Y:S01]  /*18320*/  VIADD R10, R10, 0xffffffc0 ;  /* 0xffffffc00a0a7836 */ /* 0x000fe20000000000 */
[----:B------:R-:W-:Y:S01]  /*18330*/  UIADD3.X UR5, URZ, UR39, URZ, UP0, !UPT ;  /* 0x000000273f057290 */ /* 0x000fe200087fe43f */
[----:B------:R-:W-:Y:S01]  /*18340*/  UMOV UR6, 0x0 ;  /* 0x0000000000067882 */ /* 0x000fe20000000000 */
[----:B------:R-:W-:-:S10]  /*18350*/  UMOV UR7, 0x12f00000 ;  /* 0x12f0000000077882 */ /* 0x000fd40000000000 */
.L_x_4859:
        /* <DEDUP_REMOVED lines=13> */
.L_x_5011:
[----:B------:R-:W-:Y:S05]  /*18430*/  BSYNC B2 ;  /* 0x0000000000027941 */ /* 0x000fea0003800000 */
.L_x_4860:
        /* <DEDUP_REMOVED lines=11> */
.L_x_4863:
[----:B------:R-:W-:Y:S05]  /*184f0*/  BSYNC B2 ;  /* 0x0000000000027941 */ /* 0x000fea0003800000 */
.L_x_4862:
        /* <DEDUP_REMOVED lines=9> */
.L_x_4864:
        /* <DEDUP_REMOVED lines=15> */
.L_x_4865:
        /* <DEDUP_REMOVED lines=15> */
.L_x_4866:
        /* <DEDUP_REMOVED lines=15> */
.L_x_4867:
        /* <DEDUP_REMOVED lines=15> */
.L_x_4868:
        /* <DEDUP_REMOVED lines=11> */
[----:B------:R-:W-:Y:S01]  /*18a00*/  UMOV UR10, 0x140 ;  /* 0x00000140000a7882 */ /* 0x000fe20000000000 */
[----:B------:R-:W-:Y:S02]  /*18a10*/  R2UR UR7, R13 ;  /* 0x000000000d0772ca */ /* 0x000fe400000e0000 */
[----:B------:R-:W-:Y:S02]  /*18a20*/  PLOP3.LUT P0, PT, PT, PT, PT, 0x80, 0x0 ;  /* 0x000000000000781c */ /* 0x000fe40003f0f070 */
[----:B------:R-:W-:-:S11]  /*18a30*/  IADD3 R11, R9, 0xa400, RZ ;  /* 0x0000a400090b7810 */ /* 0x000fd60007ffe0ff */
.L_x_4869:
        /* <DEDUP_REMOVED lines=15> */
.L_x_4870:
        /* <DEDUP_REMOVED lines=15> */
.L_x_4871:
        /* <DEDUP_REMOVED lines=10> */
.L_x_4854:
[----:B------:R-:W-:Y:S05]  /*18cc0*/  BSYNC B1 ;  /* 0x0000000000017941 */ /* 0x000fea0003800000 */
.L_x_4853:
        /* <DEDUP_REMOVED lines=9> */
.L_x_4891:
        /* <DEDUP_REMOVED lines=11> */
.L_x_5012:
[----:B------:R-:W-:Y:S05]  /*18e10*/  BSYNC B2 ;  /* 0x0000000000027941 */ /* 0x000fea0003800000 */
.L_x_4874:
        /* <DEDUP_REMOVED lines=9> */
.L_x_4877:
[----:B------:R-:W-:Y:S05]  /*18eb0*/  BSYNC B2 ;  /* 0x0000000000027941 */ /* 0x000fea0003800000 */
.L_x_4876:
        /* <DEDUP_REMOVED lines=11> */
.L_x_4878:
        /* <DEDUP_REMOVED lines=13> */
.L_x_5013:
[----:B------:R-:W-:Y:S05]  /*19040*/  BSYNC B2 ;  /* 0x0000000000027941 */ /* 0x000fea0003800000 */
.L_x_4879:
[----:B------:R-:W-:Y:S01]  /*19050*/  BSSY B2, `(.L_x_4881) ;  /* 0x000000b000027945 */ /* 0x000fe20003800000 */
[----:B01----:R-:W-:Y:S01]  /*19060*/  MOV R2, 0x0 ;  /* 0x0000000000027802 */ /* 0x003fe20000000f00 */
[----:B------:R-:W-:Y:S02]  /*19070*/  IMAD.MOV.U32 R3, RZ, RZ, 0x12f00000 ;  /* 0x12f00000ff037424 */ /* 0x000fe400078e00ff */
        /* <DEDUP_REMOVED lines=8> */
.L_x_4882:
[----:B------:R-:W-:Y:S05]  /*19100*/  BSYNC B2 ;  /* 0x0000000000027941 */ /* 0x000fea0003800000 */
.L_x_4881:
        /* <DEDUP_REMOVED lines=9> */
.L_x_4883:
        /* <DEDUP_REMOVED lines=15> */
.L_x_4884:
        /* <DEDUP_REMOVED lines=15> */
.L_x_4885:
        /* <DEDUP_REMOVED lines=15> */
.L_x_4886:
        /* <DEDUP_REMOVED lines=15> */
.L_x_4887:
        /* <DEDUP_REMOVED lines=15> */
.L_x_4888:
        /* <DEDUP_REMOVED lines=15> */
.L_x_4889:
        /* <DEDUP_REMOVED lines=15> */
.L_x_4890:
        /* <DEDUP_REMOVED lines=10> */
.L_x_4873:
[----:B------:R-:W-:Y:S05]  /*198d0*/  BSYNC B1 ;  /* 0x0000000000017941 */ /* 0x000fea0003800000 */
.L_x_4872:
        /* <DEDUP_REMOVED lines=8> */
.L_x_4847:
[----:B------:R-:W-:Y:S05]  /*19960*/  BSYNC B0 ;  /* 0x0000000000007941 */ /* 0x000fea0003800000 */
.L_x_4846:
[----:B------:R-:W1:Y:S01]  /*19970*/  LDC R0, c[0x0][0x448] ;  /* 0x00011200ff007b82 */ /* 0x000e620000000800 */
[----:B------:R-:W-:Y:S01]  /*19980*/  LEA R2, R25, 0x3f, 0x6 ;  /* 0x0000003f19027811 */ /* 0x000fe200078e30ff */
[----:B------:R-:W-:Y:S06]  /*19990*/  @!P0 WARPSYNC.ALL ;  /* 0x0000000000008948 */ /* 0x000fec0003800000 */
[----:B------:R-:W-:Y:S01]  /*199a0*/  @!P0 BAR.SYNC.DEFER_BLOCKING 0xc, 0x180 ;  /* 0x0306000000008b1d */ /* 0x000fe20000010000 */
[----:B------:R-:W-:-:S05]  /*199b0*/  ISETP.NE.AND P2, PT, R4, RZ, PT ;  /* 0x000000ff0400720c */ /* 0x000fca0003f45270 */
[----:B------:R-:W-:Y:S08]  /*199c0*/  BSSY B0, `(.L_x_4892) ;  /* 0x0000029000007945 */ /* 0x000ff00003800000 */
[----:B------:R-:W2:Y:S01]  /*199d0*/  @!P2 LDC R4, c[0x0][0x9f0] ;  /* 0x00027c00ff04ab82 */ /* 0x000ea20000000800 */
[----:B-1----:R-:W-:-:S13]  /*199e0*/  ISETP.NE.AND P1, PT, R0, 0x1, PT ;  /* 0x000000010000780c */ /* 0x002fda0003f25270 */
[----:B0-----:R-:W0:Y:S08]  /*199f0*/  @P1 LDC R3, c[0x0][0x44c] ;  /* 0x00011300ff031b82 */ /* 0x001e300000000800 */
[----:B------:R-:W1:Y:S01]  /*19a00*/  @P1 LDC R0, c[0x0][0x450] ;  /* 0x00011400ff001b82 */ /* 0x000e620000000800 */
[----:B0-----:R-:W-:-:S05]  /*19a10*/  @P1 IMAD.HI.U32 R3, R2, R3, RZ ;  /* 0x0000000302031227 */ /* 0x001fca00078e00ff */
[----:B-1----:R-:W-:-:S05]  /*19a20*/  @P1 SHF.R.U32.HI R2, RZ, R0, R3 ;  /* 0x00000000ff021219 */ /* 0x002fca0000011603 */
[----:B------:R-:W-:-:S05]  /*19a30*/  IMAD.IADD R2, R5, 0x1, R2 ;  /* 0x0000000105027824 */ /* 0x000fca00078e0202 */
[----:B------:R-:W-:-:S04]  /*19a40*/  SHF.R.S32.HI R0, RZ, 0x1f, R2 ;  /* 0x0000001fff007819 */ /* 0x000fc80000011402 */
[----:B------:R-:W-:-:S04]  /*19a50*/  LEA.HI R0, R0, R2, RZ, 0x6 ;  /* 0x0000000200007211 */ /* 0x000fc800078f30ff */
[----:B------:R-:W-:-:S04]  /*19a60*/  SHF.R.S32.HI R0, RZ, 0x6, R0 ;  /* 0x00000006ff007819 */ /* 0x000fc80000011400 */
[----:B------:R-:W-:Y:S01]  /*19a70*/  VIMNMX R7, R7, R0, PT ;  /* 0x0000000007077248 */ /* 0x000fe20003fe0100 */
[----:B------:R-:W-:-:S03]  /*19a80*/  IMAD.MOV.U32 R0, RZ, RZ, RZ ;  /* 0x000000ffff007224 */ /* 0x000fc600078e00ff */
[----:B------:R-:W-:-:S13]  /*19a90*/  ISETP.GE.AND P1, PT, R7, 0x1, PT ;  /* 0x000000010700780c */ /* 0x000fda0003f26270 */
[----:B--2---:R-:W-:Y:S05]  /*19aa0*/  @!P1 BRA `(.L_x_4893) ;  /* 0x0000000000689947 */ /* 0x004fea0003800000 */
[-C--:B------:R-:W-:Y:S02]  /*19ab0*/  IABS R0, R4.reuse ;  /* 0x0000000400007213 */ /* 0x080fe40000000000 */
        /* <DEDUP_REMOVED lines=21> */
[----:B------:R-:W-:-:S05]  /*19c10*/  @P0 VIADD R5, R5, 0x1 ;  /* 0x0000000105050836 */ /* 0x000fca0000000000 */
[----:B------:R-:W-:-:S05]  /*19c20*/  MOV R0, R5 ;  /* 0x0000000500007202 */ /* 0x000fca0000000f00 */
[----:B------:R-:W-:Y:S01]  /*19c30*/  @!P2 IMAD.MOV R0, RZ, RZ, -R0 ;  /* 0x000000ffff00a224 */ /* 0x000fe200078e0a00 */
[----:B------:R-:W-:-:S07]  /*19c40*/  @!P1 LOP3.LUT R0, RZ, R4, RZ, 0x33, !PT ;  /* 0x00000004ff009212 */ /* 0x000fce00078e33ff */
.L_x_4893:
[----:B------:R-:W-:Y:S05]  /*19c50*/  BSYNC B0 ;  /* 0x0000000000007941 */ /* 0x000fea0003800000 */
.L_x_4892:
[-C--:B------:R-:W-:Y:S01]  /*19c60*/  IMAD R32, R32, R0.reuse, RZ ;  /* 0x0000000020207224 */ /* 0x080fe200078e02ff */
        /* <DEDUP_REMOVED lines=22> */
.L_x_4895:
        /* <DEDUP_REMOVED lines=20> */
.L_x_4898:
[----:B------:R-:W-:Y:S05]  /*19f10*/  BSYNC B6 ;  /* 0x0000000000067941 */ /* 0x000fea0003800000 */
.L_x_4897:
[----:B------:R-:W-:Y:S01]  /*19f20*/  IADD3 R0, R17, 0x400, RZ ;  /* 0x0000040011007810 */ /* 0x000fe20007ffe0ff */
[----:B------:R-:W-:Y:S03]  /*19f30*/  BSSY B6, `(.L_x_4899) ;  /* 0x0000022000067945 */ /* 0x000fe60003800000 */
        /* <DEDUP_REMOVED lines=18> */
.L_x_4901:
[----:B------:R0:W1:Y:S01]  /*1a060*/  LDC.64 R2, c[0x4][R34] ;  /* 0x0100000022027b82 */ /* 0x0000620000000a00 */
[----:B------:R-:W-:Y:S01]  /*1a070*/  ULDC.64 UR4, c[0x4][0x90] ;  /* 0x0100240000047ab9 */ /* 0x000fe20000000a00 */
[----:B------:R-:W-:Y:S01]  /*1a080*/  ULDC.64 UR6, c[0x4][0x98] ;  /* 0x0100260000067ab9 */ /* 0x000fe20000000a00 */
[----:B------:R-:W-:Y:S01]  /*1a090*/  ULDC.64 UR8, c[0x4][0x18] ;  /* 0x0100060000087ab9 */ /* 0x000fe20000000a00 */
[----:B------:R-:W-:Y:S01]  /*1a0a0*/  IMAD.U32 R4, RZ, RZ, UR4 ;  /* 0x00000004ff047e24 */ /* 0x000fe2000f8e00ff */
[----:B------:R-:W-:Y:S01]  /*1a0b0*/  MOV R6, UR6 ;  /* 0x0000000600067c02 */ /* 0x000fe20008000f00 */
        /* <DEDUP_REMOVED lines=9> */
.L_x_4900:
[----:B------:R-:W-:Y:S05]  /*1a150*/  BSYNC B6 ;  /* 0x0000000000067941 */ /* 0x000fea0003800000 */
.L_x_4899:
[----:B------:R-:W2:Y:S01]  /*1a160*/  LDL R34, [R1+0x20] ;  /* 0x0000200001227983 */ /* 0x000ea20000100800 */
[----:B------:R-:W-:Y:S01]  /*1a170*/  ULDC.64 UR4, c[0x0][0x9f8] ;  /* 0x00027e0000047ab9 */ /* 0x000fe20000000a00 */
[----:B------:R-:W0:Y:S02]  /*1a180*/  LDC R8, c[0x0][0x430] ;  /* 0x00010c00ff087b82 */ /* 0x000e240000000800 */
[----:B------:R-:W3:Y:S01]  /*1a190*/  LDL R20, [R1+0x4] ;  /* 0x0000040001147983 */ /* 0x000ee20000100800 */
[----:B------:R-:W-:Y:S01]  /*1a1a0*/  ISETP.NE.U32.AND P0, PT, RZ, UR4, PT ;  /* 0x00000004ff007c0c */ /* 0x000fe2000bf05070 */
[----:B------:R-:W1:Y:S03]  /*1a1b0*/  S2R R21, SR_TID.X ;  /* 0x0000000000157919 */ /* 0x000e660000002100 */
[----:B------:R-:W-:-:S13]  /*1a1c0*/  ISETP.NE.AND.EX P0, PT, RZ, UR5, PT, P0 ;  /* 0x00000005ff007c0c */ /* 0x000fda000bf05300 */
[----:B------:R-:W-:Y:S01]  /*1a1d0*/  @P0 IADD3 R2, P1, R23, UR4, RZ ;  /* 0x0000000417020c10 */ /* 0x000fe2000ff3e0ff */
[----:B------:R-:W-:-:S03]  /*1a1e0*/  ULDC UR4, c[0x0][0x320] ;  /* 0x0000c80000047ab9 */ /* 0x000fc60000000800 */
[----:B------:R-:W-:-:S05]  /*1a1f0*/  @P0 IADD3.X R3, R30, UR5, RZ, P1, !PT ;  /* 0x000000051e030c10 */ /* 0x000fca0008ffe4ff */
[----:B------:R4:W3:Y:S01]  /*1a200*/  @P0 LDG.E R26, desc[UR40][R2.64] ;  /* 0x00000028021a0981 */ /* 0x0008e2000c1e1900 */
[----:B-1----:R-:W-:-:S04]  /*1a210*/  LOP3.LUT R21, R21, 0x7f, RZ, 0xc0, !PT ;  /* 0x0000007f15157812 */ /* 0x002fc800078ec0ff */
[----:B------:R-:W-:Y:S02]  /*1a220*/  SHF.R.U32.HI R0, RZ, 0x3, R21 ;  /* 0x00000003ff007819 */ /* 0x000fe40000011615 */
[----:B------:R-:W1:Y:S01]  /*1a230*/  S2R R21, SR_TID.X ;  /* 0x0000000000157919 */ /* 0x000e620000002100 */
[----:B0-----:R-:W-:Y:S01]  /*1a240*/  ISETP.NE.AND P1, PT, R8, 0x1, PT ;  /* 0x000000010800780c */ /* 0x001fe20003f25270 */
[----:B------:R-:W0:Y:S01]  /*1a250*/  S2R R4, SR_TID.X ;  /* 0x0000000000047919 */ /* 0x000e220000002100 */
[----:B------:R-:W0:Y:S11]  /*1a260*/  S2R R9, SR_TID.X ;  /* 0x0000000000097919 */ /* 0x000e360000002100 */
[----:B----4-:R-:W4:Y:S08]  /*1a270*/  @P1 LDC R3, c[0x0][0x434] ;  /* 0x00010d00ff031b82 */ /* 0x010f300000000800 */
[----:B------:R-:W4:Y:S01]  /*1a280*/  @P1 LDC R2, c[0x0][0x438] ;  /* 0x00010e00ff021b82 */ /* 0x000f220000000800 */
[----:B-1----:R-:W-:-:S05]  /*1a290*/  IMAD.SHL.U32 R21, R21, 0x10, RZ ;  /* 0x0000001015157824 */ /* 0x002fca00078e00ff */
[----:B------:R-:W-:Y:S01]  /*1a2a0*/  LOP3.LUT R21, R0, 0x70, R21, 0xf8, !PT ;  /* 0x0000007000157812 */ /* 0x000fe200078ef815 */
[----:B0-----:R-:W-:Y:S01]  /*1a2b0*/  IMAD.SHL.U32 R4, R4, 0x8, RZ ;  /* 0x0000000804047824 */ /* 0x001fe200078e00ff */
[----:B------:R-:W-:-:S04]  /*1a2c0*/  SHF.L.U32 R9, R9, 0x3, RZ ;  /* 0x0000000309097819 */ /* 0x000fc800000006ff */
[----:B------:R-:W-:Y:S02]  /*1a2d0*/  LOP3.LUT R4, R4, 0x38, RZ, 0xc0, !PT ;  /* 0x0000003804047812 */ /* 0x000fe400078ec0ff */
[----:B------:R-:W-:Y:S02]  /*1a2e0*/  LOP3.LUT R9, R9, 0x38, RZ, 0xc0, !PT ;  /* 0x0000003809097812 */ /* 0x000fe400078ec0ff */
[----:B------:R-:W-:Y:S02]  /*1a2f0*/  LOP3.LUT R18, R18, 0xffffffbf, RZ, 0xc0, !PT ;  /* 0xffffffbf12127812 */ /* 0x000fe400078ec0ff */
[----:B------:R-:W-:Y:S02]  /*1a300*/  LOP3.LUT R4, R4, 0x80, RZ, 0xfc, !PT ;  /* 0x0000008004047812 */ /* 0x000fe400078efcff */
[C---:B------:R-:W-:Y:S01]  /*1a310*/  ISETP.GE.AND P3, PT, R9.reuse, UR4, PT ;  /* 0x0000000409007c0c */ /* 0x040fe2000bf66270 */
[----:B------:R-:W0:Y:S01]  /*1a320*/  S2R R10, SR_TID.X ;  /* 0x00000000000a7919 */ /* 0x000e220000002100 */
[----:B------:R-:W-:Y:S01]  /*1a330*/  IMAD.MOV.U32 R36, RZ, RZ, RZ ;  /* 0x000000ffff247224 */ /* 0x000fe200078e00ff */
[----:B------:R-:W-:Y:S01]  /*1a340*/  LOP3.LUT R11, R9, 0x1c0, RZ, 0xfc, !PT ;  /* 0x000001c0090b7812 */ /* 0x000fe200078efcff */
[----:B0-----:R-:W-:-:S05]  /*1a350*/  IMAD.SHL.U32 R10, R10, 0x8, RZ ;  /* 0x000000080a0a7824 */ /* 0x001fca00078e00ff */
[----:B------:R-:W-:-:S04]  /*1a360*/  LOP3.LUT R10, R10, 0x38, RZ, 0xc0, !PT ;  /* 0x000000380a0a7812 */ /* 0x000fc800078ec0ff */
[----:B------:R-:W-:Y:S02]  /*1a370*/  LOP3.LUT R10, R10, 0x180, RZ, 0xfc, !PT ;  /* 0x000001800a0a7812 */ /* 0x000fe400078efcff */
[----:B--2---:R-:W-:Y:S02]  /*1a380*/  LEA R23, R34, 0xffffffc0, 0x6 ;  /* 0xffffffc022177811 */ /* 0x004fe400078e30ff */
[----:B------:R-:W0:Y:S03]  /*1a390*/  S2R R34, SR_TID.X ;  /* 0x0000000000227919 */ /* 0x000e260000002100 */
[----:B------:R-:W-:Y:S02]  /*1a3a0*/  IMAD.IADD R37, R21, 0x1, R23 ;  /* 0x0000000115257824 */ /* 0x000fe400078e0217 */
[----:B0-----:R-:W-:-:S05]  /*1a3b0*/  IMAD.SHL.U32 R34, R34, 0x8, RZ ;  /* 0x0000000822227824 */ /* 0x001fca00078e00ff */
[----:B------:R-:W-:-:S04]  /*1a3c0*/  LOP3.LUT R34, R34, 0x38, RZ, 0xc0, !PT ;  /* 0x0000003822227812 */ /* 0x000fc800078ec0ff */
[----:B------:R-:W-:-:S04]  /*1a3d0*/  LOP3.LUT R34, R34, 0x40, RZ, 0xfc, !PT ;  /* 0x0000004022227812 */ /* 0x000fc800078efcff */
[----:B------:R-:W-:Y:S02]  /*1a3e0*/  ISETP.GE.AND P2, PT, R34, UR4, PT ;  /* 0x0000000422007c0c */ /* 0x000fe4000bf46270 */
[----:B------:R-:W0:Y:S01]  /*1a3f0*/  S2R R34, SR_TID.X ;  /* 0x0000000000227919 */ /* 0x000e220000002100 */
[C---:B---3--:R-:W-:Y:S01]  /*1a400*/  ISETP.GE.AND P0, PT, R37.reuse, R20, PT ;  /* 0x000000142500720c */ /* 0x048fe20003f06270 */
[----:B------:R-:W-:-:S03]  /*1a410*/  IMAD.IADD R37, R37, 0x1, R33 ;  /* 0x0000000125257824 */ /* 0x000fc600078e0221 */
[----:B------:R-:W-:Y:S01]  /*1a420*/  ISETP.GT.U32.OR P0, PT, R21, 0x3f, P0 ;  /* 0x0000003f1500780c */ /* 0x000fe20000704470 */
[----:B----4-:R-:W-:-:S04]  /*1a430*/  @P1 IMAD.HI.U32 R3, R37, R3, RZ ;  /* 0x0000000325031227 */ /* 0x010fc800078e00ff */
[----:B------:R-:W-:Y:S01]  /*1a440*/  IMAD.MOV.U32 R0, RZ, RZ, R37 ;  /* 0x000000ffff007224 */ /* 0x000fe200078e0025 */
[----:B------:R-:W-:-:S07]  /*1a450*/  @P1 SHF.R.U32.HI R0, RZ, R2, R3 ;  /* 0x00000002ff001219 */ /* 0x000fce0000011603 */
[----:B------:R-:W1:Y:S01]  /*1a460*/  @!P0 LDC.64 R2, c[0x0][0x428] ;  /* 0x00010a00ff028b82 */ /* 0x000e620000000a00 */
[----:B------:R-:W-:Y:S02]  /*1a470*/  SEL R7, RZ, 0xffffffff, P2 ;  /* 0xffffffffff077807 */ /* 0x000fe40001000000 */
[----:B------:R-:W-:Y:S01]  /*1a480*/  @P2 LOP3.LUT R18, R18, 0x40, RZ, 0xfc, !PT ;  /* 0x0000004012122812 */ /* 0x000fe200078efcff */
[----:B0-----:R-:W-:-:S05]  /*1a490*/  IMAD.SHL.U32 R34, R34, 0x8, RZ ;  /* 0x0000000822227824 */ /* 0x001fca00078e00ff */
[----:B------:R-:W-:Y:S01]  /*1a4a0*/  LOP3.LUT R34, R34, 0x38, RZ, 0xc0, !PT ;  /* 0x0000003822227812 */ /* 0x000fe200078ec0ff */
[----:B------:R-:W-:Y:S01]  /*1a4b0*/  IMAD.SHL.U32 R7, R7, 0x2, RZ ;  /* 0x0000000207077824 */ /* 0x000fe200078e00ff */
[----:B------:R-:W-:Y:S02]  /*1a4c0*/  ISETP.GE.AND P2, PT, R4, UR4, PT ;  /* 0x0000000404007c0c */ /* 0x000fe4000bf46270 */
[----:B------:R-:W-:Y:S02]  /*1a4d0*/  LOP3.LUT R34, R34, 0xc0, RZ, 0xfc, !PT ;  /* 0x000000c022227812 */ /* 0x000fe400078efcff */
[----:B------:R-:W-:Y:S02]  /*1a4e0*/  SEL R4, RZ, 0x1, P3 ;  /* 0x00000001ff047807 */ /* 0x000fe40001800000 */
        /* <DEDUP_REMOVED lines=8> */
[----:B-1----:R-:W-:-:S04]  /*1a570*/  @!P0 IMAD R6, R34, R2, RZ ;  /* 0x0000000222068224 */ /* 0x002fc800078e02ff */
        /* <DEDUP_REMOVED lines=18> */
[----:B------:R-:W-:-:S02]  /*1a6a0*/  SEL R4, RZ, 0x10, P3 ;  /* 0x00000010ff047807 */ /* 0x000fc40001800000 */
[----:B------:R-:W-:Y:S02]  /*1a6b0*/  SEL R5, RZ, 0x20, P2 ;  /* 0x00000020ff057807 */ /* 0x000fe40001000000 */
[----:B0-----:R-:W-:Y:S02]  /*1a6c0*/  SEL R3, RZ, 0x40, P0 ;  /* 0x00000040ff037807 */ /* 0x001fe40000000000 */
        /* <DEDUP_REMOVED lines=8> */
[----:B------:R-:W-:Y:S02]  /*1a750*/  LOP3.LUT R18, R18, 0xfffffffb, RZ, 0xc0, !PT ;  /* 0xfffffffb12127812 */ /* 0x000fe400078ec0ff */
[----:B------:R-:W-:Y:S01]  /*1a760*/  SEL R2, RZ, 0x80, P0 ;  /* 0x00000080ff027807 */ /* 0x000fe20000000000 */
[----:B------:R-:W-:Y:S01]  /*1a770*/  IMAD R37, R8, R0, R37 ;  /* 0x0000000008257224 */ /* 0x000fe200078e0225 */
[----:B------:R-:W-:Y:S01]  /*1a780*/  @P2 LOP3.LUT R18, R18, 0x4, RZ, 0xfc, !PT ;  /* 0x0000000412122812 */ /* 0x000fe200078efcff */
[----:B0-----:R-:W-:Y:S06]  /*1a790*/  BRA.DIV UR4, `(.L_x_4902) ;  /* 0x0000005204dc7947 */ /* 0x001fec000b800000 */
.L_x_5016:
[----:B------:R-:W2:Y:S01]  /*1a7a0*/  LDL R0, [R1+0x48] ;  /* 0x0000480001007983 */ /* 0x000ea20000100800 */
[----:B------:R-:W-:Y:S02]  /*1a7b0*/  LOP3.LUT R2, R3, R2, RZ, 0xfc, !PT ;  /* 0x0000000203027212 */ /* 0x000fe400078efcff */
[----:B------:R-:W-:Y:S02]  /*1a7c0*/  ISETP.GT.U32.AND P1, PT, R21, 0x3f, PT ;  /* 0x0000003f1500780c */ /* 0x000fe40003f24070 */
[----:B------:R-:W-:Y:S01]  /*1a7d0*/  LOP3.LUT R18, R18, 0xfffffeff, RZ, 0xc0, !PT ;  /* 0xfffffeff12127812 */ /* 0x000fe200078ec0ff */
[----:B------:R0:W-:Y:S03]  /*1a7e0*/  STL [R1+0xc], R2 ;  /* 0x00000c0201007387 */ /* 0x0001e60000100800 */
[----:B------:R-:W-:-:S07]  /*1a7f0*/  LOP3.LUT R18, R18, 0xfffffffe, RZ, 0xc0, !PT ;  /* 0xfffffffe12127812 */ /* 0x000fce00078ec0ff */
[----:B------:R-:W-:Y:S02]  /*1a800*/  @P1 LOP3.LUT R18, R18, 0x1, RZ, 0xfc, !PT ;  /* 0x0000000112121812 */ /* 0x000fe400078efcff */
[----:B--2---:R-:W-:-:S13]  /*1a810*/  ISETP.NE.AND P0, PT, R0, 0x3, PT ;  /* 0x000000030000780c */ /* 0x004fda0003f05270 */
[----:B------:R-:W-:Y:S01]  /*1a820*/  @P0 LOP3.LUT R18, R18, 0x100, RZ, 0xfc, !PT ;  /* 0x0000010012120812 */ /* 0x000fe200078efcff */
[----:B0-----:R-:W-:Y:S06]  /*1a830*/  @!P0 BRA `(.L_x_4903) ;  /* 0x0000000000048947 */ /* 0x001fec0003800000 */
[----:B------:R-:W-:Y:S01]  /*1a840*/  BPT.TRAP 0x1 ;  /* 0x000000040000795c */ /* 0x000fe20000300000 */
.L_x_4903:
        /* <DEDUP_REMOVED lines=9> */
.L_x_5017:
[----:B------:R-:W-:Y:S05]  /*1a8e0*/  BSYNC B0 ;  /* 0x0000000000007941 */ /* 0x000fea0003800000 */
.L_x_4904:
[----:B------:R-:W1:Y:S01]  /*1a8f0*/  S2R R7, SR_TID.X ;  /* 0x0000000000077919 */ /* 0x000e620000002100 */
[----:B0-----:R-:W-:Y:S01]  /*1a900*/  SHF.R.S32.HI R0, RZ, 0x1f, R37 ;  /* 0x0000001fff007819 */ /* 0x001fe20000011425 */
[----:B------:R-:W-:Y:S01]  /*1a910*/  ULDC.64 UR4, c[0x0][0x300] ;  /* 0x0000c00000047ab9 */ /* 0x000fe20000000a00 */
[----:B-----5:R-:W-:Y:S01]  /*1a920*/  SHF.R.S32.HI R4, RZ, 0x1f, R36 ;  /* 0x0000001fff047819 */ /* 0x020fe20000011424 */
[----:B------:R-:W-:Y:S01]  /*1a930*/  IMAD.WIDE.U32 R2, R37, UR4, RZ ;  /* 0x0000000425027c25 */ /* 0x000fe2000f8e00ff */
[----:B------:R-:W-:Y:S01]  /*1a940*/  ULDC.64 UR6, c[0x0][0x2e8] ;  /* 0x0000ba0000067ab9 */ /* 0x000fe20000000a00 */
[----:B------:R0:W-:Y:S01]  /*1a950*/  STL [R1+0x28], R0 ;  /* 0x0000280001007387 */ /* 0x0001e20000100800 */
[----:B------:R-:W-:Y:S01]  /*1a960*/  LOP3.LUT R18, R18, 0xfffffffd, RZ, 0xc0, !PT ;  /* 0xfffffffd12127812 */ /* 0x000fe200078ec0ff */
[----:B------:R-:W-:Y:S02]  /*1a970*/  IMAD R5, R22, 0x1000, R35 ;  /* 0x0000100016057824 */ /* 0x000fe400078e0223 */
        /* <DEDUP_REMOVED lines=8> */
[----:B-1----:R-:W-:Y:S01]  /*1aa00*/  SHF.L.U32 R7, R7, 0x3, RZ ;  /* 0x0000000307077819 */ /* 0x002fe200000006ff */
[----:B------:R-:W-:Y:S02]  /*1aa10*/  ULDC.64 UR4, c[0x0][0x308] ;  /* 0x0000c20000047ab9 */ /* 0x000fe40000000a00 */
[----:B------:R-:W-:Y:S01]  /*1aa20*/  IMAD.IADD R3, R3, 0x1, R0 ;  /* 0x0000000103037824 */ /* 0x000fe200078e0200 */
[----:B------:R-:W-:Y:S01]  /*1aa30*/  LOP3.LUT R7, R7, 0x38, RZ, 0xc0, !PT ;  /* 0x0000003807077812 */ /* 0x000fe200078ec0ff */
[C---:B------:R-:W-:Y:S01]  /*1aa40*/  IMAD.WIDE.U32 R2, R16.reuse, UR4, R2 ;  /* 0x0000000410027c25 */ /* 0x040fe2000f8e0002 */
[----:B------:R-:W-:Y:S02]  /*1aa50*/  ULDC UR4, c[0x0][0x2f4] ;  /* 0x0000bd0000047ab9 */ /* 0x000fe40000000800 */
[----:B------:R-:W-:Y:S01]  /*1aa60*/  ISETP.GE.AND P2, PT, R7, UR4, PT ;  /* 0x0000000407007c0c */ /* 0x000fe2000bf46270 */
[----:B--2---:R-:W-:Y:S01]  /*1aa70*/  IMAD R4, R16, UR5, R3 ;  /* 0x0000000510047c24 */ /* 0x004fe2000f8e0203 */
        /* <DEDUP_REMOVED lines=38> */
.L_x_5027:
[----:B------:R-:W-:-:S13]  /*1ace0*/  ISETP.GE.AND P0, PT, R23, 0x31, PT ;  /* 0x000000311700780c */ /* 0x000fda0003f06270 */
[----:B0-----:R-:W-:Y:S01]  /*1acf0*/  @P0 LEA R2, P1, R7, R0, 0x1 ;  /* 0x0000000007020211 */ /* 0x001fe200078208ff */
        /* <DEDUP_REMOVED lines=8> */
.L_x_4907:
[----:B------:R-:W-:Y:S02]  /*1ad80*/  PLOP3.LUT P1, PT, P1, P0, PT, 0xa2, 0x0 ;  /* 0x000000000000781c */ /* 0x000fe40000f21472 */
[----:B------:R-:W-:-:S08]  /*1ad90*/  @P0 R2UR P1, UR4, R30 ;  /* 0x000000001e0402ca */ /* 0x000fd00000020000 */
[----:B------:R-:W-:-:S05]  /*1ada0*/  @P0 PLOP3.LUT P0, PT, P1, PT, PT, 0x80, 0x0 ;  /* 0x000000000000081c */ /* 0x000fca0000f0f070 */
[----:B------:R-:W-:Y:S01]  /*1adb0*/  @!P1 SYNCS.ARRIVE.TRANS64.RED.A0T1 RZ, [UR4+0x28c30], RZ ;  /* 0x028c30ffffff99a7 */ /* 0x000fe20008200404 */
[----:B------:R-:W-:Y:S07]  /*1adc0*/  @!P1 ARRIVES.LDGSTSBAR.64.TRANSCNT [UR4+0x28c30] ;  /* 0x028c3000ff0099b0 */ /* 0x000fee0008000a84 */
[----:B------:R-:W-:Y:S05]  /*1add0*/  @P0 BRA.U.ANY `(.L_x_4907) ;  /* 0xfffffffd00e80947 */ /* 0x000fea000393ffff */
[----:B------:R-:W-:Y:S01]  /*1ade0*/  NOP ;  /* 0x0000000000007918 */ /* 0x000fe20000000000 */
[----:B------:R-:W2:Y:S02]  /*1adf0*/  LDL R0, [R1+0x48] ;  /* 0x0000480001007983 */ /* 0x000ea40000100800 */
[----:B--2---:R-:W-:-:S13]  /*1ae00*/  ISETP.NE.AND P2, PT, R0, 0x3, PT ;  /* 0x000000030000780c */ /* 0x004fda0003f45270 */
[----:B------:R-:W-:Y:S05]  /*1ae10*/  @!P2 BRA `(.L_x_4908) ;  /* 0x000000000004a947 */ /* 0x000fea0003800000 */
[----:B------:R-:W-:Y:S01]  /*1ae20*/  BPT.TRAP 0x1 ;  /* 0x000000040000795c */ /* 0x000fe20000300000 */
.L_x_4908:
[----:B------:R1:W5:Y:S01]  /*1ae30*/  LDL.LU R0, [R1+0x18] ;  /* 0x0000180001007983 */ /* 0x0003620000300800 */
[----:B------:R1:W-:Y:S03]  /*1ae40*/  SYNCS.ARRIVE.TRANS64.A1T0 RZ, [R30+URZ+0x28c30], RZ ;  /* 0x028c30ff1eff79a7 */ /* 0x0003e6000810003f */
[----:B------:R1:W5:Y:S04]  /*1ae50*/  LDL.LU R4, [R1+0x8] ;  /* 0x0000080001047983 */ /* 0x0003680000300800 */
[----:B0-----:R1:W5:Y:S02]  /*1ae60*/  LDL R3, [R1+0xc] ;  /* 0x00000c0001037983 */ /* 0x0013640000100800 */
        /* <DEDUP_REMOVED lines=18> */
[----:B------:R0:W-:Y:S01]  /*1af90*/  STL.64 [R1+0x18], R4 ;  /* 0x0000180401007387 */ /* 0x0001e20000100a00 */
        /* <DEDUP_REMOVED lines=8> */
[----:B------:R-:W-:Y:S01]  /*1b020*/  MOV R4, UR4 ;  /* 0x0000000400047c02 */ /* 0x000fe20008000f00 */
        /* <DEDUP_REMOVED lines=11> */
.L_x_4910:
[----:B------:R-:W-:Y:S05]  /*1b0e0*/  BSYNC B6 ;  /* 0x0000000000067941 */ /* 0x000fea0003800000 */
.L_x_4909:
[----:B------:R-:W2:Y:S01]  /*1b0f0*/  LDL.LU R0, [R1+0x8] ;  /* 0x0000080001007983 */ /* 0x000ea20000300800 */
[----:B------:R-:W-:Y:S01]  /*1b100*/  ULDC.64 UR4, c[0x0][0x2d8] ;  /* 0x0000b60000047ab9 */ /* 0x000fe20000000a00 */
[----:B------:R-:W0:Y:S02]  /*1b110*/  LDC R7, c[0x0][0x448] ;  /* 0x00011200ff077b82 */ /* 0x000e240000000800 */
[----:B------:R-:W2:Y:S04]  /*1b120*/  LDL.LU.64 R2, [R1+0x18] ;  /* 0x0000180001027983 */ /* 0x000ea80000300a00 */
[----:B------:R-:W3:Y:S04]  /*1b130*/  LDL.LU R20, [R1+0x38] ;  /* 0x0000380001147983 */ /* 0x000ee80000300800 */
[----:B------:R-:W4:Y:S04]  /*1b140*/  LDL.LU R21, [R1+0x4] ;  /* 0x0000040001157983 */ /* 0x000f280000300800 */
[----:B------:R0:W5:Y:S02]  /*1b150*/  LDL R8, [R1+0x3c] ;  /* 0x00003c0001087983 */ /* 0x0001640000100800 */
[----:B0-----:R-:W-:-:S13]  /*1b160*/  ISETP.NE.AND P0, PT, R7, 0x1, PT ;  /* 0x000000010700780c */ /* 0x001fda0003f05270 */
[----:B------:R-:W0:Y:S08]  /*1b170*/  @P0 LDC R5, c[0x0][0x44c] ;  /* 0x00011300ff050b82 */ /* 0x000e300000000800 */
[----:B------:R-:W1:Y:S01]  /*1b180*/  @P0 LDC R6, c[0x0][0x450] ;  /* 0x00011400ff060b82 */ /* 0x000e620000000800 */
        /* <DEDUP_REMOVED lines=15> */
[----:B------:R-:W-:-:S04]  /*1b280*/  LOP3.LUT R20, R21, 0x70, R20, 0xf8, !PT ;  /* 0x0000007015147812 */ /* 0x000fc800078ef814 */
[----:B------:R-:W-:Y:S02]  /*1b290*/  LEA R0, R25, R20, 0x6 ;  /* 0x0000001419007211 */ /* 0x000fe400078e30ff */
[----:B------:R2:W5:Y:S03]  /*1b2a0*/  LDL R20, [R1+0x14] ;  /* 0x0000140001147983 */ /* 0x0005660000100800 */
        /* <DEDUP_REMOVED lines=62> */
.L_x_5036:
[----:B------:R-:W-:-:S04]  /*1b690*/  IADD3 R25, R25, 0x30, RZ ;  /* 0x0000003019197810 */ /* 0x000fc80007ffe0ff */
        /* <DEDUP_REMOVED lines=9> */
.L_x_4912:
        /* <DEDUP_REMOVED lines=18> */
.L_x_5037:
[----:B------:R-:W-:Y:S05]  /*1b850*/  BSYNC B0 ;  /* 0x0000000000007941 */ /* 0x000fea0003800000 */
.L_x_4913:
[----:B------:R-:W2:Y:S02]  /*1b860*/  LDL R2, [R1+0x48] ;  /* 0x0000480001027983 */ /* 0x000ea40000100800 */
[----:B--2---:R-:W-:-:S13]  /*1b870*/  ISETP.NE.AND P0, PT, R2, 0x3, PT ;  /* 0x000000030200780c */ /* 0x004fda0003f05270 */
[----:B------:R-:W-:Y:S05]  /*1b880*/  @!P0 BRA `(.L_x_4915) ;  /* 0x0000000000048947 */ /* 0x000fea0003800000 */
[----:B------:R-:W-:Y:S01]  /*1b890*/  BPT.TRAP 0x1 ;  /* 0x000000040000795c */ /* 0x000fe20000300000 */
.L_x_4915:
[----:B0-----:R-:W-:Y:S01]  /*1b8a0*/  SHF.L.U32 R0, R28, 0x1f, RZ ;  /* 0x0000001f1c007819 */ /* 0x001fe200000006ff */
[----:B------:R-:W-:Y:S03]  /*1b8b0*/  BSSY B0, `(.L_x_4916) ;  /* 0x0000003000007945 */ /* 0x000fe60003800000 */
[----:B------:R-:W0:Y:S02]  /*1b8c0*/  SYNCS.PHASECHK.TRANS64.TRYWAIT P0, [R30+URZ+0x28c60], R0 ;  /* 0x028c60001e0075a7 */ /* 0x000e24000800017f */
[----:B0-----:R-:W-:Y:S05]  /*1b8d0*/  @!P0 BRA `(.L_x_4917) ;  /* 0x0000004c007c8947 */ /* 0x001fea0003800000 */
.L_x_5038:
[----:B------:R-:W-:Y:S05]  /*1b8e0*/  BSYNC B0 ;  /* 0x0000000000007941 */ /* 0x000fea0003800000 */
.L_x_4916:
        /* <DEDUP_REMOVED lines=67> */
[----:B0-----:R-:W-:-:S04]  /*1bd20*/  IADD3 R2, P6, R2, R0, RZ ;  /* 0x0000000002027210 */ /* 0x001fc80007fde0ff */
[----:B-1----:R-:W-:Y:S02]  /*1bd30*/  IADD3.X R3, RZ, R3, RZ, P6, !PT ;  /* 0x00000003ff037210 */ /* 0x002fe400037fe4ff */
        /* <DEDUP_REMOVED lines=40> */
.L_x_5048:
        /* <DEDUP_REMOVED lines=34> */
.L_x_4919:
[----:B------:R-:W-:Y:S02]  /*1c1e0*/  PLOP3.LUT P1, PT, P1, P0, PT, 0xa2, 0x0 ;  /* 0x000000000000781c */ /* 0x000fe40000f21472 */
[----:B------:R-:W-:-:S08]  /*1c1f0*/  @P0 R2UR P1, UR4, R30 ;  /* 0x000000001e0402ca */ /* 0x000fd00000020000 */
[----:B------:R-:W-:-:S05]  /*1c200*/  @P0 PLOP3.LUT P0, PT, P1, PT, PT, 0x80, 0x0 ;  /* 0x000000000000081c */ /* 0x000fca0000f0f070 */
[----:B------:R-:W-:Y:S01]  /*1c210*/  @!P1 SYNCS.ARRIVE.TRANS64.RED.A0T1 RZ, [UR4+0x28c50], RZ ;  /* 0x028c50ffffff99a7 */ /* 0x000fe20008200404 */
[----:B------:R-:W-:Y:S07]  /*1c220*/  @!P1 ARRIVES.LDGSTSBAR.64.TRANSCNT [UR4+0x28c50] ;  /* 0x028c5000ff0099b0 */ /* 0x000fee0008000a84 */
[----:B------:R-:W-:Y:S05]  /*1c230*/  @P0 BRA.U.ANY `(.L_x_4919) ;  /* 0xfffffffd00e80947 */ /* 0x000fea000393ffff */
[----:B------:R-:W-:Y:S01]  /*1c240*/  NOP ;  /* 0x0000000000007918 */ /* 0x000fe20000000000 */
[----:B-1----:R-:W2:Y:S02]  /*1c250*/  LDL R2, [R1+0x48] ;  /* 0x0000480001027983 */ /* 0x002ea40000100800 */
[----:B--2---:R-:W-:-:S13]  /*1c260*/  ISETP.NE.AND P2, PT, R2, 0x3, PT ;  /* 0x000000030200780c */ /* 0x004fda0003f45270 */
[----:B------:R-:W-:Y:S05]  /*1c270*/  @!P2 BRA `(.L_x_4920) ;  /* 0x000000000004a947 */ /* 0x000fea0003800000 */
[----:B------:R-:W-:Y:S01]  /*1c280*/  BPT.TRAP 0x1 ;  /* 0x000000040000795c */ /* 0x000fe20000300000 */
.L_x_4920:
        /* <DEDUP_REMOVED lines=12> */
.L_x_4935:
[----:B--2---:R-:W2:Y:S01]  /*1c350*/  LDL R10, [R1+0x48] ;  /* 0x00004800010a7983 */ /* 0x004ea20000100800 */
[----:B0-----:R-:W0:Y:S01]  /*1c360*/  LDC R5, c[0x0][0x430] ;  /* 0x00010c00ff057b82 */ /* 0x001e220000000800 */
[----:B-1----:R-:W1:Y:S01]  /*1c370*/  S2R R2, SR_TID.X ;  /* 0x0000000000027919 */ /* 0x002e620000002100 */
[----:B---3--:R-:W3:Y:S01]  /*1c380*/  S2R R8, SR_TID.X ;  /* 0x0000000000087919 */ /* 0x008ee20000002100 */
[----:B0-----:R-:W-:Y:S02]  /*1c390*/  ISETP.NE.AND P0, PT, R5, 0x1, PT ;  /* 0x000000010500780c */ /* 0x001fe40003f05270 */
[----:B-1----:R-:W-:-:S11]  /*1c3a0*/  LOP3.LUT R2, R2, 0x7f, RZ, 0xc0, !PT ;  /* 0x0000007f02027812 */ /* 0x002fd600078ec0ff */
[----:B------:R-:W0:Y:S01]  /*1c3b0*/  @P0 LDC R6, c[0x0][0x434] ;  /* 0x00010d00ff060b82 */ /* 0x000e220000000800 */
[----:B---3--:R-:W-:Y:S01]  /*1c3c0*/  IMAD.SHL.U32 R8, R8, 0x10, RZ ;  /* 0x0000001008087824 */ /* 0x008fe200078e00ff */
[----:B------:R-:W-:-:S04]  /*1c3d0*/  SHF.R.U32.HI R2, RZ, 0x3, R2 ;  /* 0x00000003ff027819 */ /* 0x000fc80000011602 */
[----:B------:R-:W-:Y:S02]  /*1c3e0*/  LOP3.LUT R8, R2, 0x70, R8, 0xf8, !PT ;  /* 0x0000007002087812 */ /* 0x000fe400078ef808 */
[----:B------:R-:W1:Y:S02]  /*1c3f0*/  @P0 LDC R3, c[0x0][0x438] ;  /* 0x00010e00ff030b82 */ /* 0x000e640000000800 */
[----:B------:R-:W-:Y:S01]  /*1c400*/  ISETP.GT.U32.AND P1, PT, R8, 0x3f, PT ;  /* 0x0000003f0800780c */ /* 0x000fe20003f24070 */
[----:B------:R-:W-:-:S04]  /*1c410*/  IMAD R4, R7, 0x40, R33 ;  /* 0x0000004007047824 */ /* 0x000fc800078e0221 */
[----:B------:R-:W-:-:S08]  /*1c420*/  IMAD.IADD R4, R8, 0x1, R4 ;  /* 0x0000000108047824 */ /* 0x000fd000078e0204 */
[----:B------:R-:W3:Y:S01]  /*1c430*/  @!P1 LDC.64 R8, c[0x0][0x428] ;  /* 0x00010a00ff089b82 */ /* 0x000ee20000000a00 */
[----:B0-----:R-:W-:-:S04]  /*1c440*/  @P0 IMAD.HI.U32 R6, R4, R6, RZ ;  /* 0x0000000604060227 */ /* 0x001fc800078e00ff */
[----:B------:R-:W-:Y:S01]  /*1c450*/  IMAD.MOV.U32 R2, RZ, RZ, R4 ;  /* 0x000000ffff027224 */ /* 0x000fe200078e0004 */
[----:B-1----:R-:W-:-:S05]  /*1c460*/  @P0 SHF.R.U32.HI R2, RZ, R3, R6 ;  /* 0x00000003ff020219 */ /* 0x002fca0000011606 */
[----:B------:R-:W-:-:S04]  /*1c470*/  IMAD.MOV R3, RZ, RZ, -R2 ;  /* 0x000000ffff037224 */ /* 0x000fc800078e0a02 */
[----:B------:R-:W-:Y:S01]  /*1c480*/  IMAD R5, R5, R3, R4 ;  /* 0x0000000305057224 */ /* 0x000fe200078e0204 */
[--C-:B------:R-:W-:Y:S01]  /*1c490*/  @!P1 SHF.R.S32.HI R3, RZ, 0x1f, R2.reuse ;  /* 0x0000001fff039819 */ /* 0x100fe20000011402 */
[-C--:B---3--:R-:W-:Y:S02]  /*1c4a0*/  @!P1 IMAD R4, R34, R8.reuse, RZ ;  /* 0x0000000822049224 */ /* 0x088fe400078e02ff */
[----:B------:R-:W-:-:S04]  /*1c4b0*/  @!P1 IMAD.WIDE.U32 R2, R26, R8, R2 ;  /* 0x000000081a029225 */ /* 0x000fc800078e0002 */
[----:B------:R-:W-:Y:S02]  /*1c4c0*/  @!P1 IMAD R4, R26, R9, R4 ;  /* 0x000000091a049224 */ /* 0x000fe400078e0204 */
[----:B------:R-:W0:Y:S02]  /*1c4d0*/  @!P1 LDC.64 R8, c[0x0][0x418] ;  /* 0x00010600ff089b82 */ /* 0x000e240000000a00 */
[----:B------:R-:W-:Y:S02]  /*1c4e0*/  @!P1 IMAD.IADD R3, R4, 0x1, R3 ;  /* 0x0000000104039824 */ /* 0x000fe400078e0203 */
[----:B------:R-:W-:Y:S02]  /*1c4f0*/  IMAD.MOV.U32 R4, RZ, RZ, RZ ;  /* 0x000000ffff047224 */ /* 0x000fe400078e00ff */
[----:B------:R-:W-:Y:S01]  /*1c500*/  VIADD R22, R22, 0x1 ;  /* 0x0000000116167836 */ /* 0x000fe20000000000 */
[----:B0-----:R-:W-:-:S04]  /*1c510*/  @!P1 LEA R8, P0, R2, R8, 0x2 ;  /* 0x0000000802089211 */ /* 0x001fc800078010ff */
[----:B------:R-:W-:Y:S02]  /*1c520*/  @!P1 LEA.HI.X R9, R2, R9, R3, 0x2, P0 ;  /* 0x0000000902099211 */ /* 0x000fe400000f1403 */
[----:B------:R-:W-:-:S03]  /*1c530*/  ISETP.NE.AND P0, PT, R22, 0x2, PT ;  /* 0x000000021600780c */ /* 0x000fc60003f05270 */
[----:B------:R0:W5:Y:S01]  /*1c540*/  @!P1 LDG.E R4, desc[UR40][R8.64] ;  /* 0x0000002808049981 */ /* 0x000162000c1e1900 */
[----:B------:R-:W-:Y:S01]  /*1c550*/  SEL R2, RZ, 0x1, P0 ;  /* 0x00000001ff027807 */ /* 0x000fe20000000000 */
[----:B------:R-:W-:Y:S05]  /*1c560*/  YIELD ;  /* 0x0000000000007946 */ /* 0x000fea0003800000 */
[----:B------:R-:W-:Y:S02]  /*1c570*/  LOP3.LUT R28, R28, R2, RZ, 0x3c, !PT ;  /* 0x000000021c1c7212 */ /* 0x000fe400078e3cff */
[----:B------:R-:W-:Y:S01]  /*1c580*/  MOV R2, R7 ;  /* 0x0000000700027202 */ /* 0x000fe20000000f00 */
[----:B------:R-:W-:Y:S01]  /*1c590*/  VIADD R7, R7, 0xffffffff ;  /* 0xffffffff07077836 */ /* 0x000fe20000000000 */
[----:B------:R-:W-:-:S02]  /*1c5a0*/  SEL R22, R22, RZ, P0 ;  /* 0x000000ff16167207 */ /* 0x000fc40000000000 */
[----:B------:R-:W-:Y:S02]  /*1c5b0*/  ISETP.GT.AND P3, PT, R2, R32, PT ;  /* 0x000000200200720c */ /* 0x000fe40003f64270 */
[----:B--2---:R-:W-:-:S13]  /*1c5c0*/  ISETP.NE.AND P1, PT, R10, 0x3, PT ;  /* 0x000000030a00780c */ /* 0x004fda0003f25270 */
[----:B0-----:R-:W-:Y:S05]  /*1c5d0*/  @!P1 BRA `(.L_x_4923) ;  /* 0x0000000000049947 */ /* 0x001fea0003800000 */
[----:B------:R-:W-:Y:S01]  /*1c5e0*/  BPT.TRAP 0x1 ;  /* 0x000000040000795c */ /* 0x000fe20000300000 */
.L_x_4923:
[----:B------:R-:W-:Y:S01]  /*1c5f0*/  IMAD R6, R22, 0x8, R17 ;  /* 0x0000000816067824 */ /* 0x000fe200078e0211 */
[----:B------:R-:W-:Y:S01]  /*1c600*/  SHF.L.U32 R20, R28, 0x1f, RZ ;  /* 0x0000001f1c147819 */ /* 0x000fe200000006ff */
[----:B------:R-:W-:Y:S01]  /*1c610*/  BSSY B1, `(.L_x_4924) ;  /* 0x0000004000017945 */ /* 0x000fe20003800000 */
[----:B------:R-:W-:Y:S02]  /*1c620*/  SHF.R.S32.HI R9, RZ, 0x1f, R5 ;  /* 0x0000001fff097819 */ /* 0x000fe40000011405 */
[----:B------:R-:W0:Y:S02]  /*1c630*/  SYNCS.PHASECHK.TRANS64.TRYWAIT P0, [R6+URZ+0x28c40], R20 ;  /* 0x028c4014060075a7 */ /* 0x000e24000800017f */
[----:B0-----:R-:W-:Y:S05]  /*1c640*/  @!P0 BRA `(.L_x_4925) ;  /* 0x0000004800608947 */ /* 0x001fea0003800000 */
.L_x_5049:
[----:B------:R-:W-:Y:S05]  /*1c650*/  BSYNC B1 ;  /* 0x0000000000017941 */ /* 0x000fea0003800000 */
.L_x_4924:
        /* <DEDUP_REMOVED lines=40> */
.L_x_5059:
        /* <DEDUP_REMOVED lines=8> */
.L_x_4927:
[----:B------:R-:W-:Y:S02]  /*1c960*/  PLOP3.LUT P1, PT, P1, P0, PT, 0xa2, 0x0 ;  /* 0x000000000000781c */ /* 0x000fe40000f21472 */
[----:B------:R-:W-:-:S08]  /*1c970*/  @P0 R2UR P1, UR4, R6 ;  /* 0x00000000060402ca */ /* 0x000fd00000020000 */
[----:B------:R-:W-:-:S05]  /*1c980*/  @P0 PLOP3.LUT P0, PT, P1, PT, PT, 0x80, 0x0 ;  /* 0x000000000000081c */ /* 0x000fca0000f0f070 */
[----:B------:R-:W-:Y:S01]  /*1c990*/  @!P1 SYNCS.ARRIVE.TRANS64.RED.A0T1 RZ, [UR4+0x28c30], RZ ;  /* 0x028c30ffffff99a7 */ /* 0x000fe20008200404 */
[----:B------:R-:W-:Y:S07]  /*1c9a0*/  @!P1 ARRIVES.LDGSTSBAR.64.TRANSCNT [UR4+0x28c30] ;  /* 0x028c3000ff0099b0 */ /* 0x000fee0008000a84 */
[----:B------:R-:W-:Y:S05]  /*1c9b0*/  @P0 BRA.U.ANY `(.L_x_4927) ;  /* 0xfffffffd00e80947 */ /* 0x000fea000393ffff */
[----:B------:R-:W-:Y:S01]  /*1c9c0*/  NOP ;  /* 0x0000000000007918 */ /* 0x000fe20000000000 */
[----:B--2---:R-:W2:Y:S02]  /*1c9d0*/  LDL R2, [R1+0x48] ;  /* 0x0000480001027983 */ /* 0x004ea40000100800 */
[----:B--2---:R-:W-:-:S13]  /*1c9e0*/  ISETP.NE.AND P2, PT, R2, 0x3, PT ;  /* 0x000000030200780c */ /* 0x004fda0003f45270 */
[----:B------:R-:W-:Y:S05]  /*1c9f0*/  @!P2 BRA `(.L_x_4928) ;  /* 0x000000000004a947 */ /* 0x000fea0003800000 */
[----:B------:R-:W-:Y:S01]  /*1ca00*/  BPT.TRAP 0x1 ;  /* 0x000000040000795c */ /* 0x000fe20000300000 */
.L_x_4928:
[----:B------:R2:W-:Y:S01]  /*1ca10*/  SYNCS.ARRIVE.TRANS64.A1T0 RZ, [R6+URZ+0x28c30], RZ ;  /* 0x028c30ff06ff79a7 */ /* 0x0005e2000810003f */
[----:B------:R-:W-:Y:S05]  /*1ca20*/  @!P2 BRA `(.L_x_4929) ;  /* 0x000000000004a947 */ /* 0x000fea0003800000 */
[----:B------:R-:W-:Y:S01]  /*1ca30*/  BPT.TRAP 0x1 ;  /* 0x000000040000795c */ /* 0x000fe20000300000 */
.L_x_4929:
[----:B------:R-:W3:Y:S01]  /*1ca40*/  SYNCS.PHASECHK.TRANS64.TRYWAIT P0, [R6+URZ+0x28c60], R20 ;  /* 0x028c6014060075a7 */ /* 0x000ee2000800017f */
[----:B------:R-:W-:Y:S04]  /*1ca50*/  BSSY B1, `(.L_x_4930) ;  /* 0x0000002000017945 */ /* 0x000fe80003800000 */
[----:B---3--:R-:W-:Y:S05]  /*1ca60*/  @!P0 BRA `(.L_x_4931) ;  /* 0x0000004800888947 */ /* 0x008fea0003800000 */
.L_x_5060:
[----:B------:R-:W-:Y:S05]  /*1ca70*/  BSYNC B1 ;  /* 0x0000000000017941 */ /* 0x000fea0003800000 */
.L_x_4930:
        /* <DEDUP_REMOVED lines=13> */
[----:B------:R-:W-:-:S04]  /*1cb50*/  ULDC.64 UR4, c[0x0][0x330] ;  /* 0x0000cc0000047ab9 */ /* 0x000fc80000000a00 */
[----:B------:R-:W-:-:S03]  /*1cb60*/  IADD3 R3, R3, R10, RZ ;  /* 0x0000000a03037210 */ /* 0x000fc60007ffe0ff */
        /* <DEDUP_REMOVED lines=64> */
.L_x_5070:
        /* <DEDUP_REMOVED lines=25> */
.L_x_4933:
[----:B------:R-:W-:Y:S02]  /*1d100*/  PLOP3.LUT P1, PT, P1, P0, PT, 0xa2, 0x0 ;  /* 0x000000000000781c */ /* 0x000fe40000f21472 */
[----:B------:R-:W-:-:S08]  /*1d110*/  @P0 R2UR P1, UR4, R6 ;  /* 0x00000000060402ca */ /* 0x000fd00000020000 */
[----:B------:R-:W-:-:S05]  /*1d120*/  @P0 PLOP3.LUT P0, PT, P1, PT, PT, 0x80, 0x0 ;  /* 0x000000000000081c */ /* 0x000fca0000f0f070 */
[----:B------:R-:W-:Y:S01]  /*1d130*/  @!P1 SYNCS.ARRIVE.TRANS64.RED.A0T1 RZ, [UR4+0x28c50], RZ ;  /* 0x028c50ffffff99a7 */ /* 0x000fe20008200404 */
[----:B------:R-:W-:Y:S07]  /*1d140*/  @!P1 ARRIVES.LDGSTSBAR.64.TRANSCNT [UR4+0x28c50] ;  /* 0x028c5000ff0099b0 */ /* 0x000fee0008000a84 */
[----:B------:R-:W-:Y:S05]  /*1d150*/  @P0 BRA.U.ANY `(.L_x_4933) ;  /* 0xfffffffd00e80947 */ /* 0x000fea000393ffff */
[----:B------:R-:W-:Y:S01]  /*1d160*/  NOP ;  /* 0x0000000000007918 */ /* 0x000fe20000000000 */
[----:B0-----:R-:W4:Y:S02]  /*1d170*/  LDL R2, [R1+0x48] ;  /* 0x0000480001027983 */ /* 0x001f240000100800 */
[----:B----4-:R-:W-:-:S13]  /*1d180*/  ISETP.NE.AND P2, PT, R2, 0x3, PT ;  /* 0x000000030200780c */ /* 0x010fda0003f45270 */
[----:B------:R-:W-:Y:S05]  /*1d190*/  @!P2 BRA `(.L_x_4934) ;  /* 0x000000000004a947 */ /* 0x000fea0003800000 */
[----:B------:R-:W-:Y:S01]  /*1d1a0*/  BPT.TRAP 0x1 ;  /* 0x000000040000795c */ /* 0x000fe20000300000 */
.L_x_4934:
[----:B------:R1:W-:Y:S01]  /*1d1b0*/  SYNCS.ARRIVE.TRANS64.A1T0 RZ, [R6+URZ+0x28c50], RZ ;  /* 0x028c50ff06ff79a7 */ /* 0x0003e2000810003f */
[----:B------:R-:W-:Y:S05]  /*1d1c0*/  @P3 BRA `(.L_x_4935) ;  /* 0xfffffff000603947 */ /* 0x000fea000383ffff */
.L_x_4922:
[----:B------:R-:W-:Y:S05]  /*1d1d0*/  BSYNC B0 ;  /* 0x0000000000007941 */ /* 0x000fea0003800000 */
.L_x_4921:
        /* <DEDUP_REMOVED lines=21> */
.L_x_4937:
[----:B------:R-:W-:Y:S05]  /*1d330*/  BSYNC B0 ;  /* 0x0000000000007941 */ /* 0x000fea0003800000 */
.L_x_4936:
[----:B------:R-:W-:-:S07]  /*1d340*/  SEL R22, R22, RZ, P0 ;  /* 0x000000ff16167207 */ /* 0x000fce0000000000 */
.L_x_4896:
[----:B------:R-:W-:Y:S05]  /*1d350*/  BSYNC B7 ;  /* 0x0000000000077941 */ /* 0x000fea0003800000 */
.L_x_4894:
        /* <DEDUP_REMOVED lines=11> */
.L_x_4938:
        /* <DEDUP_REMOVED lines=23> */
[----:B----4-:R-:W-:Y:S01]  /*1d580*/  @!P1 IMAD.MOV.U32 R25, RZ, RZ, R7 ;  /* 0x000000ffff199224 */ /* 0x010fe200078e0007 */
[----:B-----5:R-:W-:Y:S02]  /*1d590*/  @!P1 MOV R5, R4 ;  /* 0x0000000400059202 */ /* 0x020fe40000000f00 */
        /* <DEDUP_REMOVED lines=18> */
.L_x_5080:
[----:B------:R-:W-:Y:S02]  /*1d6c0*/  ULDC UR4, c[0x0][0xc38] ;  /* 0x00030e0000047ab9 */ /* 0x000fe40000000800 */
[----:B------:R-:W-:-:S04]  /*1d6d0*/  IMAD.U32 R4, RZ, RZ, UR4 ;  /* 0x00000004ff047e24 */ /* 0x000fc8000f8e00ff */
[----:B-1----:R-:W-:-:S04]  /*1d6e0*/  IMAD R3, R14, R4, RZ ;  /* 0x000000040e037224 */ /* 0x002fc800078e02ff */
[----:B------:R-:W-:-:S05]  /*1d6f0*/  IMAD.IADD R6, R6, 0x1, R3 ;  /* 0x0000000106067824 */ /* 0x000fca00078e0203 */
[----:B------:R-:W-:-:S13]  /*1d700*/  ISETP.GT.AND P6, PT, R6, R0, PT ;  /* 0x000000000600720c */ /* 0x000fda0003fc4270 */
[----:B------:R-:W-:Y:S05]  /*1d710*/  @P6 BRA `(.L_x_4941) ;  /* 0x0000000000a46947 */ /* 0x000fea0003800000 */
.L_x_4944:
        /* <DEDUP_REMOVED lines=35> */
.L_x_5088:
[----:B------:R-:W-:Y:S02]  /*1d950*/  ULDC UR4, c[0x0][0xc38] ;  /* 0x00030e0000047ab9 */ /* 0x000fe40000000800 */
[----:B------:R-:W-:-:S04]  /*1d960*/  IMAD.U32 R4, RZ, RZ, UR4 ;  /* 0x00000004ff047e24 */ /* 0x000fc8000f8e00ff */
[----:B-1----:R-:W-:-:S04]  /*1d970*/  IMAD R3, R14, R4, RZ ;  /* 0x000000040e037224 */ /* 0x002fc800078e02ff */
[----:B------:R-:W-:-:S05]  /*1d980*/  IMAD.IADD R6, R3, 0x1, R6 ;  /* 0x0000000103067824 */ /* 0x000fca00078e0206 */
[----:B------:R-:W-:-:S13]  /*1d990*/  ISETP.GT.AND P6, PT, R6, R0, PT ;  /* 0x000000000600720c */ /* 0x000fda0003fc4270 */
[----:B------:R-:W-:Y:S05]  /*1d9a0*/  @!P6 BRA `(.L_x_4944) ;  /* 0xfffffffc005ce947 */ /* 0x000fea000383ffff */
.L_x_4941:
        /* <DEDUP_REMOVED lines=10> */
.L_x_5093:
[----:B------:R-:W-:-:S13]  /*1da50*/  ISETP.NE.AND P0, PT, R3, RZ, PT ;  /* 0x000000ff0300720c */ /* 0x000fda0003f05270 */
[----:B------:R-:W-:Y:S05]  /*1da60*/  @!P0 BRA `(.L_x_4946) ;  /* 0x0000000000108947 */ /* 0x000fea0003800000 */
[----:B------:R-:W-:Y:S01]  /*1da70*/  UMOV UR4, 0xffffffff ;  /* 0xffffffff00047882 */ /* 0x000fe20000000000 */
[----:B------:R-:W-:Y:S02]  /*1da80*/  VIADD R12, R7, 0xffffffff ;  /* 0xffffffff070c7836 */ /* 0x000fe40000000000 */
[----:B------:R-:W-:Y:S05]  /*1da90*/  BRA.DIV UR4, `(.L_x_4947) ;  /* 0x0000004a04bc7947 */ /* 0x000fea000b800000 */
[----:B------:R4:W0:Y:S02]  /*1daa0*/  SHFL.IDX PT, R24, R2, R12, 0x1f ;  /* 0x00001f0c02187589 */ /* 0x00082400000e0000 */
.L_x_4946:
        /* <DEDUP_REMOVED lines=10> */
[----:B0-----:R-:W-:-:S02]  /*1db50*/  IADD3 R8, R7, 0xffffffe, RZ ;  /* 0x0ffffffe07087810 */ /* 0x001fc40007ffe0ff */
[----:B------:R-:W-:-:S04]  /*1db60*/  IABS R7, R25 ;  /* 0x0000001900077213 */ /* 0x000fc80000000000 */
[----:B------:R0:W1:Y:S02]  /*1db70*/  F2I.FTZ.U32.TRUNC.NTZ R3, R8 ;  /* 0x0000000800037305 */ /* 0x000064000021f000 */
[----:B0-----:R-:W-:Y:S01]  /*1db80*/  IABS R8, R0 ;  /* 0x0000000000087213 */ /* 0x001fe20000000000 */
[----:B-1----:R-:W-:-:S04]  /*1db90*/  IMAD.MOV R9, RZ, RZ, -R3 ;  /* 0x000000ffff097224 */ /* 0x002fc800078e0a03 */
[----:B------:R-:W-:-:S04]  /*1dba0*/  IMAD R9, R9, R4, RZ ;  /* 0x0000000409097224 */ /* 0x000fc800078e02ff */
[----:B------:R-:W-:Y:S02]  /*1dbb0*/  IMAD.HI.U32 R3, R3, R9, R2 ;  /* 0x0000000903037227 */ /* 0x000fe400078e0002 */
[----:B------:R-:W0:Y:S02]  /*1dbc0*/  MUFU.RCP R2, R10 ;  /* 0x0000000a00027308 */ /* 0x000e240000001000 */
[----:B------:R-:W-:Y:S02]  /*1dbd0*/  IMAD.MOV R9, RZ, RZ, -R7 ;  /* 0x000000ffff097224 */ /* 0x000fe400078e0a07 */
[----:B------:R-:W-:-:S04]  /*1dbe0*/  IMAD.HI.U32 R7, R3, R8, RZ ;  /* 0x0000000803077227 */ /* 0x000fc800078e00ff */
[----:B------:R-:W-:-:S05]  /*1dbf0*/  IMAD R9, R7, R9, R8 ;  /* 0x0000000907097224 */ /* 0x000fca00078e0208 */
[----:B------:R-:W-:Y:S01]  /*1dc00*/  ISETP.GT.U32.AND P1, PT, R4, R9, PT ;  /* 0x000000090400720c */ /* 0x000fe20003f24070 */
[----:B0-----:R-:W-:Y:S02]  /*1dc10*/  VIADD R8, R2, 0xffffffe ;  /* 0x0ffffffe02087836 */ /* 0x001fe40000000000 */
[----:B------:R-:W-:Y:S02]  /*1dc20*/  IMAD.MOV.U32 R2, RZ, RZ, RZ ;  /* 0x000000ffff027224 */ /* 0x000fe400078e00ff */
[----:B------:R-:W0:Y:S08]  /*1dc30*/  F2I.FTZ.U32.TRUNC.NTZ R3, R8 ;  /* 0x0000000800037305 */ /* 0x000e30000021f000 */
[----:B------:R-:W-:-:S02]  /*1dc40*/  @!P1 IMAD.IADD R9, R9, 0x1, -R4 ;  /* 0x0000000109099824 */ /* 0x000fc400078e0a04 */
[----:B------:R-:W-:Y:S01]  /*1dc50*/  @!P1 VIADD R7, R7, 0x1 ;  /* 0x0000000107079836 */ /* 0x000fe20000000000 */
[----:B------:R-:W-:Y:S02]  /*1dc60*/  ISETP.NE.AND P1, PT, R25, RZ, PT ;  /* 0x000000ff1900720c */ /* 0x000fe40003f25270 */
[----:B------:R-:W-:Y:S02]  /*1dc70*/  ISETP.GE.U32.AND P0, PT, R9, R4, PT ;  /* 0x000000040900720c */ /* 0x000fe40003f06070 */
[----:B------:R-:W-:Y:S01]  /*1dc80*/  IABS R4, R5 ;  /* 0x0000000500047213 */ /* 0x000fe20000000000 */
[----:B0-----:R-:W-:-:S04]  /*1dc90*/  IMAD.MOV R9, RZ, RZ, -R3 ;  /* 0x000000ffff097224 */ /* 0x001fc800078e0a03 */
[----:B------:R-:W-:Y:S02]  /*1dca0*/  IMAD.MOV R4, RZ, RZ, -R4 ;  /* 0x000000ffff047224 */ /* 0x000fe400078e0a04 */
[----:B------:R-:W-:-:S04]  /*1dcb0*/  IMAD R9, R9, R6, RZ ;  /* 0x0000000609097224 */ /* 0x000fc800078e02ff */
[----:B------:R-:W-:Y:S01]  /*1dcc0*/  IMAD.HI.U32 R2, R3, R9, R2 ;  /* 0x0000000903027227 */ /* 0x000fe200078e0002 */
[----:B------:R-:W-:-:S03]  /*1dcd0*/  LOP3.LUT R3, R0, R25, RZ, 0x3c, !PT ;  /* 0x0000001900037212 */ /* 0x000fc600078e3cff */
[----:B------:R-:W-:Y:S01]  /*1dce0*/  @P0 VIADD R7, R7, 0x1 ;  /* 0x0000000107070836 */ /* 0x000fe20000000000 */
[----:B------:R-:W-:-:S13]  /*1dcf0*/  ISETP.GE.AND P2, PT, R3, RZ, PT ;  /* 0x000000ff0300720c */ /* 0x000fda0003f46270 */
[----:B------:R-:W-:Y:S01]  /*1dd00*/  @!P2 IMAD.MOV R7, RZ, RZ, -R7 ;  /* 0x000000ffff07a224 */ /* 0x000fe200078e0a07 */
[----:B------:R-:W-:-:S04]  /*1dd10*/  @!P1 LOP3.LUT R7, RZ, R25, RZ, 0x33, !PT ;  /* 0x00000019ff079212 */ /* 0x000fc800078e33ff */
[----:B------:R-:W-:-:S05]  /*1dd20*/  IABS R3, R7 ;  /* 0x0000000700037213 */ /* 0x000fca0000000000 */
[----:B------:R-:W-:-:S04]  /*1dd30*/  IMAD.HI.U32 R2, R2, R3, RZ ;  /* 0x0000000302027227 */ /* 0x000fc800078e00ff */
[----:B------:R-:W-:-:S05]  /*1dd40*/  IMAD R3, R2, R4, R3 ;  /* 0x0000000402037224 */ /* 0x000fca00078e0203 */
[----:B------:R-:W-:-:S13]  /*1dd50*/  ISETP.GT.U32.AND P1, PT, R6, R3, PT ;  /* 0x000000030600720c */ /* 0x000fda0003f24070 */
[-C--:B------:R-:W-:Y:S01]  /*1dd60*/  @!P1 IADD3 R3, R3, -R6.reuse, RZ ;  /* 0x8000000603039210 */ /* 0x080fe20007ffe0ff */
        /* <DEDUP_REMOVED lines=15> */
.L_x_4948:
[----:B----4-:R-:W0:Y:S02]  /*1de60*/  LDC.64 R2, c[0x0][0xc90] ;  /* 0x00032400ff027b82 */ /* 0x010e240000000a00 */
[----:B0-----:R-:W-:-:S05]  /*1de70*/  IMAD.WIDE R2, R27, 0x4, R2 ;  /* 0x000000041b027825 */ /* 0x001fca00078e0202 */
[----:B-1----:R0:W2:Y:S02]  /*1de80*/  LDG.E R7, desc[UR40][R2.64] ;  /* 0x0000002802077981 */ /* 0x0020a4000c1e1900 */
[----:B0-----:R-:W-:Y:S02]  /*1de90*/  IMAD.MOV.U32 R2, RZ, RZ, RZ ;  /* 0x000000ffff027224 */ /* 0x001fe400078e00ff */
[----:B--2---:R-:W-:-:S05]  /*1dea0*/  IMAD R5, R25, R7, RZ ;  /* 0x0000000719057224 */ /* 0x004fca00078e02ff */
[-C--:B------:R-:W-:Y:S02]  /*1deb0*/  IABS R6, R5.reuse ;  /* 0x0000000500067213 */ /* 0x080fe40000000000 */
[----:B------:R-:W-:Y:S02]  /*1dec0*/  IABS R10, R5 ;  /* 0x00000005000a7213 */ /* 0x000fe40000000000 */
[----:B------:R-:W0:Y:S08]  /*1ded0*/  I2F.RP R8, R6 ;  /* 0x0000000600087306 */ /* 0x000e300000209400 */
[----:B0-----:R-:W0:Y:S02]  /*1dee0*/  MUFU.RCP R8, R8 ;  /* 0x0000000800087308 */ /* 0x001e240000001000 */
[----:B0-----:R-:W-:-:S02]  /*1def0*/  VIADD R9, R8, 0xffffffe ;  /* 0x0ffffffe08097836 */ /* 0x001fc40000000000 */
[----:B------:R-:W-:-:S04]  /*1df00*/  IMAD.MOV R8, RZ, RZ, -R10 ;  /* 0x000000ffff087224 */ /* 0x000fc800078e0a0a */
[----:B------:R-:W0:Y:S02]  /*1df10*/  F2I.FTZ.U32.TRUNC.NTZ R3, R9 ;  /* 0x0000000900037305 */ /* 0x000e24000021f000 */
[----:B0-----:R-:W-:-:S04]  /*1df20*/  IMAD.MOV R11, RZ, RZ, -R3 ;  /* 0x000000ffff0b7224 */ /* 0x001fc800078e0a03 */
[----:B------:R-:W-:-:S04]  /*1df30*/  IMAD R11, R11, R6, RZ ;  /* 0x000000060b0b7224 */ /* 0x000fc800078e02ff */
[----:B------:R-:W-:Y:S01]  /*1df40*/  IMAD.HI.U32 R3, R3, R11, R2 ;  /* 0x0000000b03037227 */ /* 0x000fe200078e0002 */
[----:B------:R-:W-:-:S05]  /*1df50*/  IABS R2, R0 ;  /* 0x0000000000027213 */ /* 0x000fca0000000000 */
[----:B------:R-:W-:-:S04]  /*1df60*/  IMAD.HI.U32 R3, R3, R2, RZ ;  /* 0x0000000203037227 */ /* 0x000fc800078e00ff */
[----:B------:R-:W-:Y:S01]  /*1df70*/  IMAD R9, R3, R8, R2 ;  /* 0x0000000803097224 */ /* 0x000fe200078e0202 */
[----:B------:R-:W-:-:S04]  /*1df80*/  LOP3.LUT R2, R0, R5, RZ, 0x3c, !PT ;  /* 0x0000000500027212 */ /* 0x000fc800078e3cff */
[----:B------:R-:W-:Y:S02]  /*1df90*/  ISETP.GT.U32.AND P1, PT, R6, R9, PT ;  /* 0x000000090600720c */ /* 0x000fe40003f24070 */
[----:B------:R-:W-:-:S11]  /*1dfa0*/  ISETP.GE.AND P2, PT, R2, RZ, PT ;  /* 0x000000ff0200720c */ /* 0x000fd60003f46270 */
[-C--:B------:R-:W-:Y:S01]  /*1dfb0*/  @!P1 IADD3 R9, R9, -R6.reuse, RZ ;  /* 0x8000000609099210 */ /* 0x080fe20007ffe0ff */
[----:B------:R-:W-:Y:S01]  /*1dfc0*/  @!P1 VIADD R3, R3, 0x1 ;  /* 0x0000000103039836 */ /* 0x000fe20000000000 */
[----:B------:R-:W-:Y:S02]  /*1dfd0*/  ISETP.NE.AND P1, PT, R5, RZ, PT ;  /* 0x000000ff0500720c */ /* 0x000fe40003f25270 */
[----:B------:R-:W-:-:S13]  /*1dfe0*/  ISETP.GE.U32.AND P0, PT, R9, R6, PT ;  /* 0x000000060900720c */ /* 0x000fda0003f06070 */
[----:B------:R-:W-:-:S04]  /*1dff0*/  @P0 VIADD R3, R3, 0x1 ;  /* 0x0000000103030836 */ /* 0x000fc80000000000 */
[----:B------:R-:W-:-:S04]  /*1e000*/  IMAD.MOV.U32 R2, RZ, RZ, R3 ;  /* 0x000000ffff027224 */ /* 0x000fc800078e0003 */
[----:B------:R-:W-:Y:S01]  /*1e010*/  @!P2 IMAD.MOV R2, RZ, RZ, -R2 ;  /* 0x000000ffff02a224 */ /* 0x000fe200078e0a02 */
[----:B------:R-:W-:-:S05]  /*1e020*/  @!P1 LOP3.LUT R2, RZ, R5, RZ, 0x33, !PT ;  /* 0x00000005ff029212 */ /* 0x000fca00078e33ff */
[----:B------:R-:W-:Y:S02]  /*1e030*/  IMAD R6, R7, R2, RZ ;  /* 0x0000000207067224 */ /* 0x000fe400078e02ff */
[----:B------:R-:W-:Y:S02]  /*1e040*/  IMAD.MOV R2, RZ, RZ, -R2 ;  /* 0x000000ffff027224 */ /* 0x000fe400078e0a02 */
[----:B------:R-:W-:Y:S02]  /*1e050*/  IMAD.MOV R3, RZ, RZ, -R6 ;  /* 0x000000ffff037224 */ /* 0x000fe400078e0a06 */
[----:B------:R-:W-:Y:S02]  /*1e060*/  IMAD R5, R5, R2, R0 ;  /* 0x0000000205057224 */ /* 0x000fe400078e0200 */
[----:B------:R-:W-:Y:S01]  /*1e070*/  IMAD.MOV.U32 R2, RZ, RZ, RZ ;  /* 0x000000ffff027224 */ /* 0x000fe200078e00ff */
[----:B------:R-:W-:-:S04]  /*1e080*/  VIADDMNMX R4, R3, R4, R7, PT ;  /* 0x0000000403047246 */ /* 0x000fc80003800107 */
        /* <DEDUP_REMOVED lines=14> */
[----:B------:R-:W-:Y:S01]  /*1e170*/  @!P1 IMAD.IADD R0, R0, 0x1, -R7 ;  /* 0x0000000100009824 */ /* 0x000fe200078e0a07 */
[----:B------:R-:W-:Y:S02]  /*1e180*/  @!P1 IADD3 R2, R2, 0x1, RZ ;  /* 0x0000000102029810 */ /* 0x000fe40007ffe0ff */
[----:B------:R-:W-:Y:S02]  /*1e190*/  ISETP.NE.AND P1, PT, R4, RZ, PT ;  /* 0x000000ff0400720c */ /* 0x000fe40003f25270 */
[----:B------:R-:W-:Y:S02]  /*1e1a0*/  ISETP.GE.U32.AND P0, PT, R0, R7, PT ;  /* 0x000000070000720c */ /* 0x000fe40003f06070 */
[----:B------:R-:W-:Y:S02]  /*1e1b0*/  LOP3.LUT R0, R5, R4, RZ, 0x3c, !PT ;  /* 0x0000000405007212 */ /* 0x000fe400078e3cff */
[----:B------:R-:W-:Y:S02]  /*1e1c0*/  IADD3 R5, R6, 0x1000000, R5 ;  /* 0x0100000006057810 */ /* 0x000fe40007ffe005 */
[----:B------:R-:W-:-:S07]  /*1e1d0*/  ISETP.GE.AND P2, PT, R0, RZ, PT ;  /* 0x000000ff0000720c */ /* 0x000fce0003f46270 */
[----:B------:R-:W-:-:S06]  /*1e1e0*/  @P0 VIADD R2, R2, 0x1 ;  /* 0x0000000102020836 */ /* 0x000fcc0000000000 */
[----:B------:R-:W-:Y:S01]  /*1e1f0*/  @!P2 IMAD.MOV R2, RZ, RZ, -R2 ;  /* 0x000000ffff02a224 */ /* 0x000fe200078e0a02 */
[----:B------:R-:W-:Y:S01]  /*1e200*/  @!P1 LOP3.LUT R2, RZ, R4, RZ, 0x33, !PT ;  /* 0x00000004ff029212 */ /* 0x000fe200078e33ff */
[----:B------:R-:W-:-:S04]  /*1e210*/  IMAD.MOV R4, RZ, RZ, -R4 ;  /* 0x000000ffff047224 */ /* 0x000fc800078e0a04 */
[----:B------:R-:W-:-:S07]  /*1e220*/  IMAD R26, R2, R4, R5 ;  /* 0x00000004021a7224 */ /* 0x000fce00078e0205 */
.L_x_4949:
[----:B------:R-:W-:-:S05]  /*1e230*/  LOP3.LUT R2, RZ, R2, RZ, 0x33, !PT ;  /* 0x00000002ff027212 */ /* 0x000fca00078e33ff */
[----:B------:R-:W-:Y:S01]  /*1e240*/  IMAD.IADD R25, R25, 0x1, R2 ;  /* 0x0000000119197824 */ /* 0x000fe200078e0202 */
[----:B------:R-:W-:Y:S06]  /*1e250*/  BRA `(.L_x_4950) ;  /* 0x00000000001c7947 */ /* 0x000fec0003800000 */
.L_x_4942:
[----:B------:R-:W-:Y:S01]  /*1e260*/  UMOV UR4, URZ ;  /* 0x0000003f00047c82 */ /* 0x000fe20008000000 */
[----:B------:R-:W-:Y:S01]  /*1e270*/  UMOV UR5, URZ ;  /* 0x0000003f00057c82 */ /* 0x000fe20008000000 */
[----:B------:R-:W-:Y:S01]  /*1e280*/  ULDC UR6, c[0x0][0xc3c] ;  /* 0x00030f0000067ab9 */ /* 0x000fe20000000800 */
[----:B------:R-:W-:Y:S02]  /*1e290*/  IMAD.MOV.U32 R24, RZ, RZ, R0 ;  /* 0x000000ffff187224 */ /* 0x000fe400078e0000 */
[----:B------:R-:W-:Y:S02]  /*1e2a0*/  IMAD.U32 R25, RZ, RZ, UR4 ;  /* 0x00000004ff197e24 */ /* 0x000fe4000f8e00ff */
[----:B------:R-:W-:Y:S02]  /*1e2b0*/  IMAD.U32 R26, RZ, RZ, UR5 ;  /* 0x00000005ff1a7e24 */ /* 0x000fe4000f8e00ff */
[----:B------:R-:W-:-:S07]  /*1e2c0*/  IMAD.U32 R27, RZ, RZ, UR6 ;  /* 0x00000006ff1b7e24 */ /* 0x000fce000f8e00ff */
.L_x_4950:
        /* <DEDUP_REMOVED lines=10> */
.L_x_4939:
[----:B------:R-:W-:Y:S02]  /*1e370*/  ULDC UR4, c[0x0][0xc3c] ;  /* 0x00030f0000047ab9 */ /* 0x000fe40000000800 */
[----:B0-----:R-:W-:-:S13]  /*1e380*/  ISETP.GE.AND P0, PT, R27, UR4, PT ;  /* 0x000000041b007c0c */ /* 0x001fda000bf06270 */
[----:B------:R-:W-:Y:S05]  /*1e390*/  @!P0 BRA `(.L_x_4951) ;  /* 0xffffff9000a48947 */ /* 0x000fea000383ffff */
[----:B------:R-:W-:Y:S05]  /*1e3a0*/  BSYNC B8 ;  /* 0x0000000000087941 */ /* 0x000fea0003800000 */
.L_x_4840:
        /* <DEDUP_REMOVED lines=12> */
.L_x_5096:
[----:B------:R-:W-:Y:S05]  /*1e470*/  BSYNC B0 ;  /* 0x0000000000007941 */ /* 0x000fea0003800000 */
.L_x_4952:
[----:B------:R-:W-:-:S03]  /*1e480*/  UMOV UR4, 0xffffffff ;  /* 0xffffffff00047882 */ /* 0x000fc60000000000 */
[----:B------:R-:W-:Y:S05]  /*1e490*/  BRA.DIV UR4, `(.L_x_4954) ;  /* 0x0000004204787947 */ /* 0x000fea000b800000 */
[----:B0-----:R-:W0:Y:S02]  /*1e4a0*/  S2R R0, SR_TID.X ;  /* 0x0000000000007919 */ /* 0x001e240000002100 */
[----:B0-----:R-:W-:-:S04]  /*1e4b0*/  SHF.R.U32.HI R0, RZ, 0x5, R0 ;  /* 0x00000005ff007819 */ /* 0x001fc80000011600 */
[----:B------:R-:W-:-:S05]  /*1e4c0*/  LOP3.LUT R0, R0, 0x3, RZ, 0xc0, !PT ;  /* 0x0000000300007812 */ /* 0x000fca00078ec0ff */
[----:B------:R0:W1:Y:S02]  /*1e4d0*/  SHFL.IDX PT, R14, R0, RZ, 0x1f ;  /* 0x00001fff000e7589 */ /* 0x00006400000e0000 */
.L_x_5099:
[----:B-1----:R-:W-:-:S13]  /*1e4e0*/  ISETP.NE.AND P0, PT, R14, RZ, PT ;  /* 0x000000ff0e00720c */ /* 0x002fda0003f05270 */
[----:B------:R-:W-:Y:S05]  /*1e4f0*/  @P0 BRA `(.L_x_4675) ;  /* 0x0000000000880947 */ /* 0x000fea0003800000 */
[----:B------:R-:W-:-:S03]  /*1e500*/  UMOV UR4, 0xffffffff ;  /* 0xffffffff00047882 */ /* 0x000fc60000000000 */
[----:B------:R-:W-:Y:S05]  /*1e510*/  BRA.DIV UR4, `(.L_x_4955) ;  /* 0x00000042048c7947 */ /* 0x000fea000b800000 */
[----:B------:R-:W-:-:S13]  /*1e520*/  ELECT P6, URZ, PT ;  /* 0x00000000003f782f */ /* 0x000fda00038c0000 */
.L_x_5102:
[----:B------:R-:W-:Y:S05]  /*1e530*/  @!P6 BRA `(.L_x_4675) ;  /* 0x000000000078e947 */ /* 0x000fea0003800000 */
[----:B0-----:R-:W5:Y:S02]  /*1e540*/  LDL.LU R0, [R1] ;  /* 0x0000000001007983 */ /* 0x001f640000300800 */
[----:B-----5:R-:W-:-:S04]  /*1e550*/  LOP3.LUT R0, R0, 0x2, RZ, 0xfc, !PT ;  /* 0x0000000200007812 */ /* 0x020fc800078efcff */
[----:B------:R-:W-:-:S13]  /*1e560*/  ISETP.NE.AND P0, PT, R0, 0x3, PT ;  /* 0x000000030000780c */ /* 0x000fda0003f05270 */
[----:B------:R-:W-:Y:S05]  /*1e570*/  @!P0 BRA `(.L_x_4956) ;  /* 0x0000000000048947 */ /* 0x000fea0003800000 */
[----:B------:R-:W-:Y:S01]  /*1e580*/  BPT.TRAP 0x1 ;  /* 0x000000040000795c */ /* 0x000fe20000300000 */
.L_x_4956:
[----:B------:R-:W-:Y:S01]  /*1e590*/  IMAD R5, R22, 0x8, R7 ;  /* 0x0000000816057824 */ /* 0x000fe200078e0207 */
[----:B------:R-:W-:Y:S02]  /*1e5a0*/  SHF.L.U32 R0, R28, 0x1f, RZ ;  /* 0x0000001f1c007819 */ /* 0x000fe400000006ff */
[----:B------:R-:W-:Y:S02]  /*1e5b0*/  IADD3 R22, R22, 0x1, RZ ;  /* 0x0000000116167810 */ /* 0x000fe40007ffe0ff */
[----:B------:R-:W0:Y:S02]  /*1e5c0*/  SYNCS.PHASECHK.TRANS64.TRYWAIT P1, [R5+URZ+0x28c40], R0 ;  /* 0x028c4000050075a7 */ /* 0x000e24000802017f */
[----:B------:R-:W-:-:S04]  /*1e5d0*/  ISETP.NE.AND P2, PT, R22, 0x2, PT ;  /* 0x000000021600780c */ /* 0x000fc80003f45270 */
[----:B------:R-:W-:Y:S01]  /*1e5e0*/  SEL R3, RZ, 0x1, P2 ;  /* 0x00000001ff037807 */ /* 0x000fe20001000000 */
[----:B0-----:R-:W-:Y:S08]  /*1e5f0*/  @!P1 BRA `(.L_x_4957) ;  /* 0x0000004000749947 */ /* 0x001ff00003800000 */
.L_x_5103:
[----:B------:R-:W-:Y:S02]  /*1e600*/  SEL R22, R22, RZ, P2 ;  /* 0x000000ff16167207 */ /* 0x000fe40001000000 */
[----:B------:R-:W-:Y:S01]  /*1e610*/  LOP3.LUT R2, R28, R3, RZ, 0x3c, !PT ;  /* 0x000000031c027212 */ /* 0x000fe200078e3cff */
[----:B------:R-:W-:Y:S06]  /*1e620*/  @!P0 BRA `(.L_x_4958) ;  /* 0x0000000000048947 */ /* 0x000fec0003800000 */
[----:B------:R-:W-:Y:S01]  /*1e630*/  BPT.TRAP 0x1 ;  /* 0x000000040000795c */ /* 0x000fe20000300000 */
.L_x_4958:
[----:B------:R-:W-:Y:S01]  /*1e640*/  IMAD R3, R22, 0x8, R7 ;  /* 0x0000000816037824 */ /* 0x000fe200078e0207 */
[----:B------:R-:W-:-:S04]  /*1e650*/  SHF.L.U32 R2, R2, 0x1f, RZ ;  /* 0x0000001f02027819 */ /* 0x000fc800000006ff */
[----:B------:R-:W1:Y:S02]  /*1e660*/  SYNCS.PHASECHK.TRANS64.TRYWAIT P1, [R3+URZ+0x28c40], R2 ;  /* 0x028c4002030075a7 */ /* 0x000e64000802017f */
[----:B-1----:R-:W-:Y:S05]  /*1e670*/  @!P1 BRA `(.L_x_4959) ;  /* 0x0000004000689947 */ /* 0x002fea0003800000 */
.L_x_5104:
[----:B------:R-:W-:Y:S05]  /*1e680*/  @!P0 BRA `(.L_x_4960) ;  /* 0x0000000000048947 */ /* 0x000fea0003800000 */
[----:B------:R-:W-:Y:S01]  /*1e690*/  BPT.TRAP 0x1 ;  /* 0x000000040000795c */ /* 0x000fe20000300000 */
.L_x_4960:
[----:B------:R-:W5:Y:S02]  /*1e6a0*/  SYNCS.PHASECHK.TRANS64.TRYWAIT P1, [R5+URZ+0x28c60], R0 ;  /* 0x028c6000050075a7 */ /* 0x000f64000802017f */
[----:B-----5:R-:W-:Y:S05]  /*1e6b0*/  @!P1 BRA `(.L_x_4961) ;  /* 0x00000040006c9947 */ /* 0x020fea0003800000 */
.L_x_5105:
[----:B------:R-:W-:Y:S05]  /*1e6c0*/  @!P0 BRA `(.L_x_4962) ;  /* 0x0000000000048947 */ /* 0x000fea0003800000 */
[----:B------:R-:W-:Y:S01]  /*1e6d0*/  BPT.TRAP 0x1 ;  /* 0x000000040000795c */ /* 0x000fe20000300000 */
.L_x_4962:
[----:B------:R0:W0:Y:S02]  /*1e6e0*/  SYNCS.PHASECHK.TRANS64.TRYWAIT P0, [R3+URZ+0x28c60], R2 ;  /* 0x028c6002030075a7 */ /* 0x000024000800017f */
[----:B0-----:R-:W-:Y:S05]  /*1e6f0*/  @!P0 NANOSLEEP.SYNCS 0x989680 ;  /* 0x009896800000895d */ /* 0x001fea0003900000 */
[----:B------:R-:W0:Y:S02]  /*1e700*/  @!P0 SYNCS.PHASECHK.TRANS64 P0, [R3+URZ+0x28c60], R2 ;  /* 0x028c6002030085a7 */ /* 0x000e24000800007f */
[----:B0-----:R-:W-:Y:S05]  /*1e710*/  @!P0 BRA `(.L_x_4962) ;  /* 0xfffffffc00f08947 */ /* 0x001fea000383ffff */
.L_x_4675:
[----:B------:R-:W-:Y:S05]  /*1e720*/  BSYNC B9 ;  /* 0x0000000000097941 */ /* 0x000fea0003800000 */
.L_x_4672:
[----:B------:R-:W-:Y:S05]  /*1e730*/  EXIT ;  /* 0x000000000000794d */ /* 0x000fea0003800000 */
.L_x_4693:
[----:B0-----:R0:W1:Y:S02]  /*1e740*/  SYNCS.PHASECHK.TRANS64.TRYWAIT P6, [R60+URZ+0x28c90], R67 ;  /* 0x028c90433c0075a7 */ /* 0x00106400080c017f */
[----:B-1----:R-:W-:Y:S05]  /*1e750*/  @!P6 NANOSLEEP.SYNCS 0x989680 ;  /* 0x009896800000e95d */ /* 0x002fea0003900000 */
[----:B------:R-:W1:Y:S02]  /*1e760*/  @!P6 SYNCS.PHASECHK.TRANS64 P6, [R60+URZ+0x28c90], R67 ;  /* 0x028c90433c00e5a7 */ /* 0x000e6400080c007f */
[----:B-1----:R-:W-:Y:S05]  /*1e770*/  @!P6 BRA `(.L_x_4693) ;  /* 0xfffffffc00f0e947 */ /* 0x002fea000383ffff */
[----:B------:R-:W-:Y:S05]  /*1e780*/  BRA `(.L_x_4963) ;  /* 0xfffffe4800847947 */ /* 0x000fea000383ffff */
.L_x_4694:
        /* <DEDUP_REMOVED lines=8> */
.L_x_4965:
[----:B------:R-:W-:Y:S05]  /*1e810*/  BSYNC B1 ;  /* 0x0000000000017941 */ /* 0x000fea0003800000 */
.L_x_4964:
        /* <DEDUP_REMOVED lines=8> */
.L_x_4966:
[----:B------:R-:W-:Y:S01]  /*1e8a0*/  IMAD.MOV.U32 R68, RZ, RZ, R14 ;  /* 0x000000ffff447224 */ /* 0x000fe200078e000e */
[----:B------:R-:W-:Y:S06]  /*1e8b0*/  BRA `(.L_x_4967) ;  /* 0xfffffe48004c7947 */ /* 0x000fec000383ffff */
.L_x_4704:
[----:B0-----:R0:W1:Y:S02]  /*1e8c0*/  SYNCS.PHASECHK.TRANS64.TRYWAIT P6, [R60+URZ+0x28c90], R67 ;  /* 0x028c90433c0075a7 */ /* 0x00106400080c017f */
[----:B-1----:R-:W-:Y:S05]  /*1e8d0*/  @!P6 NANOSLEEP.SYNCS 0x989680 ;  /* 0x009896800000e95d */ /* 0x002fea0003900000 */
[----:B------:R-:W1:Y:S02]  /*1e8e0*/  @!P6 SYNCS.PHASECHK.TRANS64 P6, [R60+URZ+0x28c90], R67 ;  /* 0x028c90433c00e5a7 */ /* 0x000e6400080c007f */
[----:B-1----:R-:W-:Y:S05]  /*1e8f0*/  @!P6 BRA `(.L_x_4704) ;  /* 0xfffffffc00f0e947 */ /* 0x002fea000383ffff */
[----:B------:R-:W-:Y:S05]  /*1e900*/  BRA `(.L_x_4968) ;  /* 0xfffffe5000a87947 */ /* 0x000fea000383ffff */
.L_x_4705:
[----:B------:R-:W-:Y:S01]  /*1e910*/  BSSY B1, `(.L_x_4969) ;  /* 0x0000008000017945 */ /* 0x000fe20003800000 */
[----:B------:R-:W-:Y:S01]  /*1e920*/  MOV R13, R14 ;  /* 0x0000000e000d7202 */ /* 0x000fe20000000f00 */
[----:B------:R-:W-:Y:S02]  /*1e930*/  IMAD.MOV.U32 R12, RZ, RZ, RZ ;  /* 0x000000ffff0c7224 */ /* 0x000fe400078e00ff */
[----:B------:R-:W-:Y:S02]  /*1e940*/  IMAD.MOV.U32 R11, RZ, RZ, 0x1c1f ;  /* 0x00001c1fff0b7424 */ /* 0x000fe400078e00ff */
[----:B------:R-:W-:-:S07]  /*1e950*/  IMAD.MOV.U32 R15, RZ, RZ, -0x1 ;  /* 0xffffffffff0f7424 */ /* 0x000fce00078e00ff */
[----:B0-----:R-:W-:Y:S05]  /*1e960*/  WARPSYNC.COLLECTIVE R15, `(.L_x_4970) ;  /* 0x000000000f087348 */ /* 0x001fea0003c00000 */
[----:B------:R1:W2:Y:S02]  /*1e970*/  SHFL.IDX P6, R14, R13, R12, R11 ;  /* 0x0000000c0d0e7389 */ /* 0x0002a400000c000b */
[----:B012---:R-:W-:Y:S01]  /*1e980*/  ENDCOLLECTIVE ;  /* 0x000000000000791b */ /* 0x007fe20003800000 */
.L_x_4970:
[----:B------:R-:W-:Y:S05]  /*1e990*/  BSYNC B1 ;  /* 0x0000000000017941 */ /* 0x000fea0003800000 */
.L_x_4969:
        /* <DEDUP_REMOVED lines=8> */
.L_x_4971:
[----:B------:R-:W-:Y:S01]  /*1ea20*/  IMAD.MOV.U32 R68, RZ, RZ, R14 ;  /* 0x000000ffff447224 */ /* 0x000fe200078e000e */
[----:B------:R-:W-:Y:S06]  /*1ea30*/  BRA `(.L_x_4972) ;  /* 0xfffffe5000707947 */ /* 0x000fec000383ffff */
.L_x_4710:
[----:B0-----:R0:W1:Y:S02]  /*1ea40*/  SYNCS.PHASECHK.TRANS64.TRYWAIT P0, [R60+URZ+0x28c90], R67 ;  /* 0x028c90433c0075a7 */ /* 0x001064000800017f */
[----:B-1----:R-:W-:Y:S05]  /*1ea50*/  @!P0 NANOSLEEP.SYNCS 0x989680 ;  /* 0x009896800000895d */ /* 0x002fea0003900000 */
[----:B------:R-:W1:Y:S02]  /*1ea60*/  @!P0 SYNCS.PHASECHK.TRANS64 P0, [R60+URZ+0x28c90], R67 ;  /* 0x028c90433c0085a7 */ /* 0x000e64000800007f */
[----:B-1----:R-:W-:Y:S05]  /*1ea70*/  @!P0 BRA `(.L_x_4710) ;  /* 0xfffffffc00f08947 */ /* 0x002fea000383ffff */
[----:B------:R-:W-:Y:S05]  /*1ea80*/  BRA `(.L_x_4973) ;  /* 0xfffffe5800787947 */ /* 0x000fea000383ffff */
.L_x_4711:
[----:B------:R-:W-:Y:S01]  /*1ea90*/  BSSY B1, `(.L_x_4974) ;  /* 0x0000007000017945 */ /* 0x000fe20003800000 */
[----:B------:R-:W-:Y:S01]  /*1eaa0*/  IMAD.MOV.U32 R12, RZ, RZ, RZ ;  /* 0x000000ffff0c7224 */ /* 0x000fe200078e00ff */
[----:B------:R-:W-:Y:S01]  /*1eab0*/  MOV R15, 0xffffffff ;  /* 0xffffffff000f7802 */ /* 0x000fe20000000f00 */
[----:B------:R-:W-:-:S07]  /*1eac0*/  IMAD.MOV.U32 R11, RZ, RZ, 0x1c1f ;  /* 0x00001c1fff0b7424 */ /* 0x000fce00078e00ff */
[----:B0-----:R-:W-:Y:S05]  /*1ead0*/  WARPSYNC.COLLECTIVE R15, `(.L_x_4975) ;  /* 0x000000000f087348 */ /* 0x001fea0003c00000 */
[----:B------:R1:W2:Y:S02]  /*1eae0*/  SHFL.IDX P6, R14, R13, R12, R11 ;  /* 0x0000000c0d0e7389 */ /* 0x0002a400000c000b */
[----:B012---:R-:W-:Y:S01]  /*1eaf0*/  ENDCOLLECTIVE ;  /* 0x000000000000791b */ /* 0x007fe20003800000 */
.L_x_4975:
[----:B------:R-:W-:Y:S05]  /*1eb00*/  BSYNC B1 ;  /* 0x0000000000017941 */ /* 0x000fea0003800000 */
.L_x_4974:
        /* <DEDUP_REMOVED lines=8> */
.L_x_4976:
[----:B------:R-:W-:Y:S05]  /*1eb90*/  BRA `(.L_x_4977) ;  /* 0xfffffe5800987947 */ /* 0x000fea000383ffff */
.L_x_4715:
[----:B--2---:R2:W4:Y:S02]  /*1eba0*/  SYNCS.PHASECHK.TRANS64.TRYWAIT P5, [R60+URZ+0x28cb0], R67 ;  /* 0x028cb0433c0075a7 */ /* 0x00452400080a017f */
[----:B----4-:R-:W-:Y:S05]  /*1ebb0*/  @!P5 NANOSLEEP.SYNCS 0x989680 ;  /* 0x009896800000d95d */ /* 0x010fea0003900000 */
[----:B------:R-:W4:Y:S02]  /*1ebc0*/  @!P5 SYNCS.PHASECHK.TRANS64 P5, [R60+URZ+0x28cb0], R67 ;  /* 0x028cb0433c00d5a7 */ /* 0x000f2400080a007f */
[----:B----4-:R-:W-:Y:S05]  /*1ebd0*/  @!P5 BRA `(.L_x_4715) ;  /* 0xfffffffc00f0d947 */ /* 0x010fea000383ffff */
[----:B------:R-:W-:Y:S05]  /*1ebe0*/  BRA `(.L_x_4978) ;  /* 0xfffffe5c00247947 */ /* 0x000fea000383ffff */
.L_x_4728:
[----:B0-----:R0:W1:Y:S02]  /*1ebf0*/  SYNCS.PHASECHK.TRANS64.TRYWAIT P1, [R12+URZ+0x28c50], R5 ;  /* 0x028c50050c0075a7 */ /* 0x001064000802017f */
[----:B-1----:R-:W-:Y:S05]  /*1ec00*/  @!P1 NANOSLEEP.SYNCS 0x989680 ;  /* 0x009896800000995d */ /* 0x002fea0003900000 */
[----:B------:R-:W1:Y:S02]  /*1ec10*/  @!P1 SYNCS.PHASECHK.TRANS64 P1, [R12+URZ+0x28c50], R5 ;  /* 0x028c50050c0095a7 */ /* 0x000e64000802007f */
[----:B-1----:R-:W-:Y:S05]  /*1ec20*/  @!P1 BRA `(.L_x_4728) ;  /* 0xfffffffc00f09947 */ /* 0x002fea000383ffff */
[----:B------:R-:W-:Y:S05]  /*1ec30*/  BRA `(.L_x_4979) ;  /* 0xfffffe6c00dc7947 */ /* 0x000fea000383ffff */
.L_x_4736:
[----:B-1----:R1:W2:Y:S02]  /*1ec40*/  SYNCS.PHASECHK.TRANS64.TRYWAIT P1, [R21+URZ+0x28c50], R12 ;  /* 0x028c500c150075a7 */ /* 0x0022a4000802017f */
[----:B--2---:R-:W-:Y:S05]  /*1ec50*/  @!P1 NANOSLEEP.SYNCS 0x989680 ;  /* 0x009896800000995d */ /* 0x004fea0003900000 */
[----:B------:R-:W2:Y:S02]  /*1ec60*/  @!P1 SYNCS.PHASECHK.TRANS64 P1, [R21+URZ+0x28c50], R12 ;  /* 0x028c500c150095a7 */ /* 0x000ea4000802007f */
[----:B--2---:R-:W-:Y:S05]  /*1ec70*/  @!P1 BRA `(.L_x_4736) ;  /* 0xfffffffc00f09947 */ /* 0x004fea000383ffff */
[----:B------:R-:W-:Y:S05]  /*1ec80*/  BRA `(.L_x_4735) ;  /* 0xfffffe7c00047947 */ /* 0x000fea000383ffff */
.L_x_4752:
        /* <DEDUP_REMOVED lines=8> */
.L_x_4981:
[----:B------:R-:W-:Y:S05]  /*1ed10*/  BSYNC B1 ;  /* 0x0000000000017941 */ /* 0x000fea0003800000 */
.L_x_4980:
[----:B------:R-:W-:Y:S01]  /*1ed20*/  IMAD.MOV.U32 R13, RZ, RZ, R10 ;  /* 0x000000ffff0d7224 */ /* 0x000fe200078e000a */
[----:B------:R-:W-:Y:S01]  /*1ed30*/  MOV R12, RZ ;  /* 0x000000ff000c7202 */ /* 0x000fe20000000f00 */
[----:B------:R-:W-:Y:S02]  /*1ed40*/  IMAD.MOV.U32 R11, RZ, RZ, 0x1c1f ;  /* 0x00001c1fff0b7424 */ /* 0x000fe400078e00ff */
[----:B------:R-:W-:Y:S02]  /*1ed50*/  IMAD.MOV.U32 R15, RZ, RZ, -0x1 ;  /* 0xffffffffff0f7424 */ /* 0x000fe400078e00ff */
[----:B------:R-:W-:-:S07]  /*1ed60*/  IMAD.MOV.U32 R0, RZ, RZ, R14 ;  /* 0x000000ffff007224 */ /* 0x000fce00078e000e */
[----:B------:R-:W-:Y:S05]  /*1ed70*/  WARPSYNC.COLLECTIVE R15, `(.L_x_4982) ;  /* 0x000000000f087348 */ /* 0x000fea0003c00000 */
[----:B------:R0:W1:Y:S02]  /*1ed80*/  SHFL.IDX P6, R14, R13, R12, R11 ;  /* 0x0000000c0d0e7389 */ /* 0x00006400000c000b */
[----:B01----:R-:W-:Y:S01]  /*1ed90*/  ENDCOLLECTIVE ;  /* 0x000000000000791b */ /* 0x003fe20003800000 */
.L_x_4982:
[----:B------:R-:W-:Y:S02]  /*1eda0*/  IMAD.MOV.U32 R13, RZ, RZ, R152 ;  /* 0x000000ffff0d7224 */ /* 0x000fe400078e0098 */
[----:B------:R-:W-:-:S07]  /*1edb0*/  IMAD.MOV.U32 R3, RZ, RZ, R14 ;  /* 0x000000ffff037224 */ /* 0x000fce00078e000e */
[----:B------:R-:W-:Y:S05]  /*1edc0*/  WARPSYNC.COLLECTIVE R15, `(.L_x_4983) ;  /* 0x000000000f087348 */ /* 0x000fea0003c00000 */
[----:B------:R0:W1:Y:S02]  /*1edd0*/  SHFL.IDX P6, R14, R13, R12, R11 ;  /* 0x0000000c0d0e7389 */ /* 0x00006400000c000b */
[----:B01----:R-:W-:Y:S01]  /*1ede0*/  ENDCOLLECTIVE ;  /* 0x000000000000791b */ /* 0x003fe20003800000 */
.L_x_4983:
[----:B------:R-:W-:Y:S02]  /*1edf0*/  IMAD.MOV.U32 R13, RZ, RZ, R30 ;  /* 0x000000ffff0d7224 */ /* 0x000fe400078e001e */
[----:B------:R-:W-:-:S07]  /*1ee00*/  IMAD.MOV.U32 R7, RZ, RZ, R14 ;  /* 0x000000ffff077224 */ /* 0x000fce00078e000e */
[----:B------:R-:W-:Y:S05]  /*1ee10*/  WARPSYNC.COLLECTIVE R15, `(.L_x_4984) ;  /* 0x000000000f087348 */ /* 0x000fea0003c00000 */
[----:B------:R0:W1:Y:S02]  /*1ee20*/  SHFL.IDX P6, R14, R13, R12, R11 ;  /* 0x0000000c0d0e7389 */ /* 0x00006400000c000b */
[----:B01----:R-:W-:Y:S01]  /*1ee30*/  ENDCOLLECTIVE ;  /* 0x000000000000791b */ /* 0x003fe20003800000 */
.L_x_4984:
[----:B------:R-:W-:Y:S01]  /*1ee40*/  IMAD.MOV.U32 R8, RZ, RZ, R14 ;  /* 0x000000ffff087224 */ /* 0x000fe200078e000e */
[----:B------:R-:W-:Y:S06]  /*1ee50*/  BRA `(.L_x_4985) ;  /* 0xfffffe9400507947 */ /* 0x000fec000383ffff */
.L_x_4755:
[----:B------:R-:W-:Y:S01]  /*1ee60*/  BSSY B1, `(.L_x_4986) ;  /* 0x0000008000017945 */ /* 0x000fe20003800000 */
[----:B------:R-:W-:Y:S02]  /*1ee70*/  IMAD.MOV.U32 R13, RZ, RZ, R31 ;  /* 0x000000ffff0d7224 */ /* 0x000fe400078e001f */
[----:B------:R-:W-:Y:S02]  /*1ee80*/  IMAD.MOV.U32 R12, RZ, RZ, 0x1 ;  /* 0x00000001ff0c7424 */ /* 0x000fe400078e00ff */
[----:B------:R-:W-:Y:S02]  /*1ee90*/  IMAD.MOV.U32 R11, RZ, RZ, 0x1c1f ;  /* 0x00001c1fff0b7424 */ /* 0x000fe400078e00ff */
[----:B------:R-:W-:-:S07]  /*1eea0*/  IMAD.MOV.U32 R15, RZ, RZ, -0x1 ;  /* 0xffffffffff0f7424 */ /* 0x000fce00078e00ff */
[----:B0--3--:R-:W-:Y:S05]  /*1eeb0*/  WARPSYNC.COLLECTIVE R15, `(.L_x_4987) ;  /* 0x000000000f087348 */ /* 0x009fea0003c00000 */
[----:B------:R1:W2:Y:S02]  /*1eec0*/  SHFL.IDX P6, R14, R13, R12, R11 ;  /* 0x0000000c0d0e7389 */ /* 0x0002a400000c000b */
[----:B0123--:R-:W-:Y:S01]  /*1eed0*/  ENDCOLLECTIVE ;  /* 0x000000000000791b */ /* 0x00ffe20003800000 */
.L_x_4987:
[----:B------:R-:W-:Y:S05]  /*1eee0*/  BSYNC B1 ;  /* 0x0000000000017941 */ /* 0x000fea0003800000 */
.L_x_4986:
[----:B------:R-:W-:Y:S01]  /*1eef0*/  IMAD.MOV.U32 R13, RZ, RZ, R10 ;  /* 0x000000ffff0d7224 */ /* 0x000fe200078e000a */
[----:B------:R-:W-:Y:S01]  /*1ef00*/  MOV R0, R14 ;  /* 0x0000000e00007202 */ /* 0x000fe20000000f00 */
[----:B------:R-:W-:Y:S02]  /*1ef10*/  IMAD.MOV.U32 R12, RZ, RZ, 0x1 ;  /* 0x00000001ff0c7424 */ /* 0x000fe400078e00ff */
[----:B------:R-:W-:Y:S02]  /*1ef20*/  IMAD.MOV.U32 R11, RZ, RZ, 0x1c1f ;  /* 0x00001c1fff0b7424 */ /* 0x000fe400078e00ff */
[----:B------:R-:W-:-:S07]  /*1ef30*/  IMAD.MOV.U32 R15, RZ, RZ, -0x1 ;  /* 0xffffffffff0f7424 */ /* 0x000fce00078e00ff */
[----:B------:R-:W-:Y:S05]  /*1ef40*/  WARPSYNC.COLLECTIVE R15, `(.L_x_4988) ;  /* 0x000000000f087348 */ /* 0x000fea0003c00000 */
[----:B------:R0:W1:Y:S02]  /*1ef50*/  SHFL.IDX P6, R14, R13, R12, R11 ;  /* 0x0000000c0d0e7389 */ /* 0x00006400000c000b */
[----:B01----:R-:W-:Y:S01]  /*1ef60*/  ENDCOLLECTIVE ;  /* 0x000000000000791b */ /* 0x003fe20003800000 */
.L_x_4988:
[----:B------:R-:W-:Y:S02]  /*1ef70*/  IMAD.MOV.U32 R13, RZ, RZ, R152 ;  /* 0x000000ffff0d7224 */ /* 0x000fe400078e0098 */
[----:B------:R-:W-:-:S07]  /*1ef80*/  IMAD.MOV.U32 R3, RZ, RZ, R14 ;  /* 0x000000ffff037224 */ /* 0x000fce00078e000e */
[----:B------:R-:W-:Y:S05]  /*1ef90*/  WARPSYNC.COLLECTIVE R15, `(.L_x_4989) ;  /* 0x000000000f087348 */ /* 0x000fea0003c00000 */
[----:B------:R0:W1:Y:S02]  /*1efa0*/  SHFL.IDX P6, R14, R13, R12, R11 ;  /* 0x0000000c0d0e7389 */ /* 0x00006400000c000b */
[----:B01----:R-:W-:Y:S01]  /*1efb0*/  ENDCOLLECTIVE ;  /* 0x000000000000791b */ /* 0x003fe20003800000 */
.L_x_4989:
[----:B------:R-:W-:Y:S02]  /*1efc0*/  IMAD.MOV.U32 R13, RZ, RZ, R30 ;  /* 0x000000ffff0d7224 */ /* 0x000fe400078e001e */
[----:B------:R-:W-:-:S07]  /*1efd0*/  IMAD.MOV.U32 R7, RZ, RZ, R14 ;  /* 0x000000ffff077224 */ /* 0x000fce00078e000e */
[----:B------:R-:W-:Y:S05]  /*1efe0*/  WARPSYNC.COLLECTIVE R15, `(.L_x_4990) ;  /* 0x000000000f087348 */ /* 0x000fea0003c00000 */
[----:B------:R0:W1:Y:S02]  /*1eff0*/  SHFL.IDX P6, R14, R13, R12, R11 ;  /* 0x0000000c0d0e7389 */ /* 0x00006400000c000b */
[----:B01----:R-:W-:Y:S01]  /*1f000*/  ENDCOLLECTIVE ;  /* 0x000000000000791b */ /* 0x003fe20003800000 */
.L_x_4990:
[----:B------:R-:W-:Y:S01]  /*1f010*/  IMAD.MOV.U32 R30, RZ, RZ, R14 ;  /* 0x000000ffff1e7224 */ /* 0x000fe200078e000e */
[----:B------:R-:W-:Y:S06]  /*1f020*/  BRA `(.L_x_4991) ;  /* 0xfffffe9400b07947 */ /* 0x000fec000383ffff */
.L_x_4759:
[----:B0-----:R0:W1:Y:S02]  /*1f030*/  SYNCS.PHASECHK.TRANS64.TRYWAIT P0, [R2+URZ+0x28c00], R35 ;  /* 0x028c0023020075a7 */ /* 0x001064000800017f */
[----:B-1----:R-:W-:Y:S05]  /*1f040*/  @!P0 NANOSLEEP.SYNCS 0x989680 ;  /* 0x009896800000895d */ /* 0x002fea0003900000 */
[----:B------:R-:W1:Y:S02]  /*1f050*/  @!P0 SYNCS.PHASECHK.TRANS64 P0, [R2+URZ+0x28c00], R35 ;  /* 0x028c0023020085a7 */ /* 0x000e64000800007f */
[----:B-1----:R-:W-:Y:S05]  /*1f060*/  @!P0 BRA `(.L_x_4759) ;  /* 0xfffffffc00f08947 */ /* 0x002fea000383ffff */
[----:B------:R-:W-:Y:S05]  /*1f070*/  BRA `(.L_x_4992) ;  /* 0xfffffe9800a07947 */ /* 0x000fea000383ffff */
.L_x_4767:
[----:B------:R-:W0:Y:S01]  /*1f080*/  LDC R37, c[0x0][0x3f4] ;  /* 0x0000fd00ff257b82 */ /* 0x000e220000000800 */
[----:B------:R-:W-:Y:S01]  /*1f090*/  BSSY B1, `(.L_x_4993) ;  /* 0x0000008000017945 */ /* 0x000fe20003800000 */
[----:B------:R-:W-:Y:S01]  /*1f0a0*/  IMAD.MOV.U32 R13, RZ, RZ, R27 ;  /* 0x000000ffff0d7224 */ /* 0x000fe200078e001b */
[----:B------:R-:W-:Y:S01]  /*1f0b0*/  MOV R11, 0x1c1f ;  /* 0x00001c1f000b7802 */ /* 0x000fe20000000f00 */
[----:B------:R-:W-:Y:S02]  /*1f0c0*/  IMAD.MOV.U32 R12, RZ, RZ, RZ ;  /* 0x000000ffff0c7224 */ /* 0x000fe400078e00ff */
[----:B------:R-:W-:-:S07]  /*1f0d0*/  IMAD.MOV.U32 R15, RZ, RZ, -0x1 ;  /* 0xffffffffff0f7424 */ /* 0x000fce00078e00ff */
[----:B0---4-:R-:W-:Y:S05]  /*1f0e0*/  WARPSYNC.COLLECTIVE R15, `(.L_x_4994) ;  /* 0x000000000f087348 */ /* 0x011fea0003c00000 */
[----:B------:R1:W2:Y:S02]  /*1f0f0*/  SHFL.IDX P6, R14, R13, R12, R11 ;  /* 0x0000000c0d0e7389 */ /* 0x0002a400000c000b */
[----:B012-4-:R-:W-:Y:S01]  /*1f100*/  ENDCOLLECTIVE ;  /* 0x000000000000791b */ /* 0x017fe20003800000 */
.L_x_4994:
[----:B------:R-:W-:Y:S05]  /*1f110*/  BSYNC B1 ;  /* 0x0000000000017941 */ /* 0x000fea0003800000 */
.L_x_4993:
        /* <DEDUP_REMOVED lines=10> */
.L_x_4995:
        /* <DEDUP_REMOVED lines=8> */
.L_x_4996:
[----:B------:R-:W-:-:S04]  /*1f240*/  @!P1 IADD3 R8, P2, R4, R7, RZ ;  /* 0x0000000704089210 */ /* 0x000fc80007f5e0ff */
[----:B------:R-:W-:Y:S01]  /*1f250*/  @!P1 IADD3.X R9, R3, R6, RZ, P2, !PT ;  /* 0x0000000603099210 */ /* 0x000fe200017fe4ff */
[----:B------:R-:W-:Y:S02]  /*1f260*/  IMAD.MOV.U32 R13, RZ, RZ, R34 ;  /* 0x000000ffff0d7224 */ /* 0x000fe400078e0022 */
[----:B------:R-:W-:-:S07]  /*1f270*/  IMAD.MOV.U32 R5, RZ, RZ, R14 ;  /* 0x000000ffff057224 */ /* 0x000fce00078e000e */
[----:B------:R-:W-:Y:S05]  /*1f280*/  WARPSYNC.COLLECTIVE R15, `(.L_x_4997) ;  /* 0x000000000f087348 */ /* 0x000fea0003c00000 */
[----:B------:R0:W1:Y:S02]  /*1f290*/  SHFL.IDX P6, R14, R13, R12, R11 ;  /* 0x0000000c0d0e7389 */ /* 0x00006400000c000b */
[----:B01----:R-:W-:Y:S01]  /*1f2a0*/  ENDCOLLECTIVE ;  /* 0x000000000000791b */ /* 0x003fe20003800000 */
.L_x_4997:
        /* <DEDUP_REMOVED lines=16> */
[----:B------:R-:W-:Y:S02]  /*1f3b0*/  IMAD.MOV.U32 R3, RZ, RZ, R20 ;  /* 0x000000ffff037224 */ /* 0x000fe400078e0014 */
[----:B------:R-:W-:-:S07]  /*1f3c0*/  @!P1 IMAD.MOV.U32 R28, RZ, RZ, R10 ;  /* 0x000000ffff1c9224 */ /* 0x000fce00078e000a */
[----:B-----5:R-:W-:Y:S05]  /*1f3d0*/  WARPSYNC.COLLECTIVE R15, `(.L_x_4998) ;  /* 0x000000000f087348 */ /* 0x020fea0003c00000 */
[----:B------:R0:W1:Y:S02]  /*1f3e0*/  SHFL.IDX P6, R14, R13, R12, R11 ;  /* 0x0000000c0d0e7389 */ /* 0x00006400000c000b */
[----:B01---5:R-:W-:Y:S01]  /*1f3f0*/  ENDCOLLECTIVE ;  /* 0x000000000000791b */ /* 0x023fe20003800000 */
.L_x_4998:
[----:B------:R-:W-:Y:S01]  /*1f400*/  IMAD.MOV.U32 R9, RZ, RZ, R29 ;  /* 0x000000ffff097224 */ /* 0x000fe200078e001d */
[----:B------:R-:W-:Y:S01]  /*1f410*/  PRMT R55, R3, 0x7610, R55 ;  /* 0x0000761003377816 */ /* 0x000fe20000000037 */
[----:B------:R-:W-:Y:S02]  /*1f420*/  IMAD.MOV.U32 R8, RZ, RZ, R28 ;  /* 0x000000ffff087224 */ /* 0x000fe400078e001c */
[----:B------:R-:W-:Y:S02]  /*1f430*/  @!P1 IMAD.MOV.U32 R30, RZ, RZ, R4 ;  /* 0x000000ffff1e9224 */ /* 0x000fe400078e0004 */
[----:B------:R-:W-:Y:S01]  /*1f440*/  @!P1 IMAD.MOV.U32 R31, RZ, RZ, R5 ;  /* 0x000000ffff1f9224 */ /* 0x000fe200078e0005 */
[----:B------:R-:W-:Y:S01]  /*1f450*/  PRMT R36, R8, 0x5410, R9 ;  /* 0x0000541008247816 */ /* 0x000fe20000000009 */
[----:B------:R-:W-:Y:S02]  /*1f460*/  @!P1 IMAD.MOV.U32 R32, RZ, RZ, R6 ;  /* 0x000000ffff209224 */ /* 0x000fe400078e0006 */
[----:B------:R-:W-:Y:S01]  /*1f470*/  @!P1 IMAD.MOV.U32 R33, RZ, RZ, R7 ;  /* 0x000000ffff219224 */ /* 0x000fe200078e0007 */
[----:B------:R-:W-:Y:S01]  /*1f480*/  MOV R5, R31 ;  /* 0x0000001f00057202 */ /* 0x000fe20000000f00 */
[----:B------:R-:W-:Y:S01]  /*1f490*/  IMAD.MOV.U32 R4, RZ, RZ, R30 ;  /* 0x000000ffff047224 */ /* 0x000fe200078e001e */
[----:B------:R-:W-:Y:S01]  /*1f4a0*/  MOV R13, R26 ;  /* 0x0000001a000d7202 */ /* 0x000fe20000000f00 */
[----:B------:R-:W-:Y:S01]  /*1f4b0*/  IMAD.MOV.U32 R6, RZ, RZ, R32 ;  /* 0x000000ffff067224 */ /* 0x000fe200078e0020 */
[----:B------:R-:W-:Y:S01]  /*1f4c0*/  PRMT R48, R5, 0x7610, R48 ;  /* 0x0000761005307816 */ /* 0x000fe20000000030 */
[----:B------:R-:W-:-:S03]  /*1f4d0*/  IMAD.MOV.U32 R7, RZ, RZ, R33 ;  /* 0x000000ffff077224 */ /* 0x000fc600078e0021 */
[----:B------:R-:W-:Y:S02]  /*1f4e0*/  PRMT R54, R4, 0x5410, R6 ;  /* 0x0000541004367816 */ /* 0x000fe40000000006 */
[----:B------:R-:W-:Y:S02]  /*1f4f0*/  CS2R R4, SRZ ;  /* 0x0000000000047805 */ /* 0x000fe4000001ff00 */
[----:B------:R-:W-:Y:S01]  /*1f500*/  PRMT R53, R7, 0x7610, R53 ;  /* 0x0000761007357816 */ /* 0x000fe20000000035 */
[----:B------:R-:W-:-:S07]  /*1f510*/  IMAD.MOV.U32 R3, RZ, RZ, R14 ;  /* 0x000000ffff037224 */ /* 0x000fce00078e000e */
[----:B------:R-:W-:Y:S05]  /*1f520*/  WARPSYNC.COLLECTIVE R15, `(.L_x_4999) ;  /* 0x000000000f087348 */ /* 0x000fea0003c00000 */
[----:B------:R0:W1:Y:S02]  /*1f530*/  SHFL.IDX P6, R14, R13, R12, R11 ;  /* 0x0000000c0d0e7389 */ /* 0x00006400000c000b */
[----:B01----:R-:W-:Y:S01]  /*1f540*/  ENDCOLLECTIVE ;  /* 0x000000000000791b */ /* 0x003fe20003800000 */
.L_x_4999:
[----:B------:R-:W-:Y:S02]  /*1f550*/  IMAD.MOV.U32 R13, RZ, RZ, R25 ;  /* 0x000000ffff0d7224 */ /* 0x000fe400078e0019 */
[----:B------:R-:W-:-:S07]  /*1f560*/  IMAD.MOV.U32 R24, RZ, RZ, R14 ;  /* 0x000000ffff187224 */ /* 0x000fce00078e000e */
[----:B------:R-:W-:Y:S05]  /*1f570*/  WARPSYNC.COLLECTIVE R15, `(.L_x_5000) ;  /* 0x000000000f087348 */ /* 0x000fea0003c00000 */
[----:B------:R0:W1:Y:S02]  /*1f580*/  SHFL.IDX P6, R14, R13, R12, R11 ;  /* 0x0000000c0d0e7389 */ /* 0x00006400000c000b */
[----:B01----:R-:W-:Y:S01]  /*1f590*/  ENDCOLLECTIVE ;  /* 0x000000000000791b */ /* 0x003fe20003800000 */
.L_x_5000:
[----:B------:R-:W-:Y:S02]  /*1f5a0*/  IMAD.MOV.U32 R13, RZ, RZ, R34 ;  /* 0x000000ffff0d7224 */ /* 0x000fe400078e0022 */
[----:B------:R-:W-:-:S07]  /*1f5b0*/  IMAD.MOV.U32 R25, RZ, RZ, R14 ;  /* 0x000000ffff197224 */ /* 0x000fce00078e000e */
[----:B------:R-:W-:Y:S05]  /*1f5c0*/  WARPSYNC.COLLECTIVE R15, `(.L_x_5001) ;  /* 0x000000000f087348 */ /* 0x000fea0003c00000 */
[----:B------:R0:W1:Y:S02]  /*1f5d0*/  SHFL.IDX P6, R14, R13, R12, R11 ;  /* 0x0000000c0d0e7389 */ /* 0x00006400000c000b */
[----:B01----:R-:W-:Y:S01]  /*1f5e0*/  ENDCOLLECTIVE ;  /* 0x000000000000791b */ /* 0x003fe20003800000 */
.L_x_5001:
[----:B------:R-:W-:Y:S05]  /*1f5f0*/  BRA `(.L_x_5002) ;  /* 0xfffffea400847947 */ /* 0x000fea000383ffff */
.L_x_4771:
[----:B0-----:R0:W1:Y:S02]  /*1f600*/  SYNCS.PHASECHK.TRANS64.TRYWAIT P1, [R2+URZ+0x28c00], R13 ;  /* 0x028c000d020075a7 */ /* 0x001064000802017f */
[----:B-1----:R-:W-:Y:S05]  /*1f610*/  @!P1 NANOSLEEP.SYNCS 0x989680 ;  /* 0x009896800000995d */ /* 0x002fea0003900000 */
[----:B------:R-:W1:Y:S02]  /*1f620*/  @!P1 SYNCS.PHASECHK.TRANS64 P1, [R2+URZ+0x28c00], R13 ;  /* 0x028c000d020095a7 */ /* 0x000e64000802007f */
[----:B-1----:R-:W-:Y:S05]  /*1f630*/  @!P1 BRA `(.L_x_4771) ;  /* 0xfffffffc00f09947 */ /* 0x002fea000383ffff */
[----:B------:R-:W-:Y:S05]  /*1f640*/  BRA `(.L_x_5003) ;  /* 0xfffffea800207947 */ /* 0x000fea000383ffff */
.L_x_4777:
[----:B0-----:R0:W1:Y:S02]  /*1f650*/  SYNCS.PHASECHK.TRANS64.TRYWAIT P1, [R21+URZ+0x28c30], R58 ;  /* 0x028c303a150075a7 */ /* 0x001064000802017f */
[----:B-1----:R-:W-:Y:S05]  /*1f660*/  @!P1 NANOSLEEP.SYNCS 0x989680 ;  /* 0x009896800000995d */ /* 0x002fea0003900000 */
[----:B------:R-:W1:Y:S02]  /*1f670*/  @!P1 SYNCS.PHASECHK.TRANS64 P1, [R21+URZ+0x28c30], R58 ;  /* 0x028c303a150095a7 */ /* 0x000e64000802007f */
[----:B-1----:R-:W-:Y:S05]  /*1f680*/  @!P1 BRA `(.L_x_4777) ;  /* 0xfffffffc00f09947 */ /* 0x002fea000383ffff */
[----:B------:R-:W-:Y:S05]  /*1f690*/  BRA `(.L_x_4776) ;  /* 0xfffffeb400907947 */ /* 0x000fea000383ffff */
.L_x_4783:
[----:B--2---:R2:W3:Y:S02]  /*1f6a0*/  SYNCS.PHASECHK.TRANS64.TRYWAIT P1, [R21+URZ+0x28c50], R58 ;  /* 0x028c503a150075a7 */ /* 0x0044e4000802017f */
[----:B---3--:R-:W-:Y:S05]  /*1f6b0*/  @!P1 NANOSLEEP.SYNCS 0x989680 ;  /* 0x009896800000995d */ /* 0x008fea0003900000 */
[----:B------:R-:W3:Y:S02]  /*1f6c0*/  @!P1 SYNCS.PHASECHK.TRANS64 P1, [R21+URZ+0x28c50], R58 ;  /* 0x028c503a150095a7 */ /* 0x000ee4000802007f */
[----:B---3--:R-:W-:Y:S05]  /*1f6d0*/  @!P1 BRA `(.L_x_4783) ;  /* 0xfffffffc00f09947 */ /* 0x008fea000383ffff */
[----:B------:R-:W-:Y:S05]  /*1f6e0*/  BRA `(.L_x_4782) ;  /* 0xfffffecc00547947 */ /* 0x000fea000383ffff */
.L_x_4791:
[----:B-1----:R1:W2:Y:S02]  /*1f6f0*/  SYNCS.PHASECHK.TRANS64.TRYWAIT P1, [R209+URZ+0x28c30], R213 ;  /* 0x028c30d5d10075a7 */ /* 0x0022a4000802017f */
[----:B--2---:R-:W-:Y:S05]  /*1f700*/  @!P1 NANOSLEEP.SYNCS 0x989680 ;  /* 0x009896800000995d */ /* 0x004fea0003900000 */
[----:B------:R-:W2:Y:S02]  /*1f710*/  @!P1 SYNCS.PHASECHK.TRANS64 P1, [R209+URZ+0x28c30], R213 ;  /* 0x028c30d5d10095a7 */ /* 0x000ea4000802007f */
[----:B--2---:R-:W-:Y:S05]  /*1f720*/  @!P1 BRA `(.L_x_4791) ;  /* 0xfffffffc00f09947 */ /* 0x004fea000383ffff */
[----:B------:R-:W-:Y:S05]  /*1f730*/  BRA `(.L_x_4790) ;  /* 0xfffffed000847947 */ /* 0x000fea000383ffff */
.L_x_4797:
[----:B--2---:R2:W3:Y:S02]  /*1f740*/  SYNCS.PHASECHK.TRANS64.TRYWAIT P1, [R209+URZ+0x28c50], R213 ;  /* 0x028c50d5d10075a7 */ /* 0x0044e4000802017f */
[----:B---3--:R-:W-:Y:S05]  /*1f750*/  @!P1 NANOSLEEP.SYNCS 0x989680 ;  /* 0x009896800000995d */ /* 0x008fea0003900000 */
[----:B------:R-:W3:Y:S02]  /*1f760*/  @!P1 SYNCS.PHASECHK.TRANS64 P1, [R209+URZ+0x28c50], R213 ;  /* 0x028c50d5d10095a7 */ /* 0x000ee4000802007f */
[----:B---3--:R-:W-:Y:S05]  /*1f770*/  @!P1 BRA `(.L_x_4797) ;  /* 0xfffffffc00f09947 */ /* 0x008fea000383ffff */
[----:B------:R-:W-:Y:S05]  /*1f780*/  BRA `(.L_x_4796) ;  /* 0xfffffef000347947 */ /* 0x000fea000383ffff */
.L_x_4806:
[----:B-1----:R1:W2:Y:S02]  /*1f790*/  SYNCS.PHASECHK.TRANS64.TRYWAIT P1, [R21+URZ+0x28c30], R198 ;  /* 0x028c30c6150075a7 */ /* 0x0022a4000802017f */
[----:B--2---:R-:W-:Y:S05]  /*1f7a0*/  @!P1 NANOSLEEP.SYNCS 0x989680 ;  /* 0x009896800000995d */ /* 0x004fea0003900000 */
[----:B------:R-:W2:Y:S02]  /*1f7b0*/  @!P1 SYNCS.PHASECHK.TRANS64 P1, [R21+URZ+0x28c30], R198 ;  /* 0x028c30c6150095a7 */ /* 0x000ea4000802007f */
[----:B--2---:R-:W-:Y:S05]  /*1f7c0*/  @!P1 BRA `(.L_x_4806) ;  /* 0xfffffffc00f09947 */ /* 0x004fea000383ffff */
[----:B------:R-:W-:Y:S05]  /*1f7d0*/  BRA `(.L_x_4805) ;  /* 0xfffffef400507947 */ /* 0x000fea000383ffff */
.L_x_4812:
[----:B---3--:R3:W4:Y:S02]  /*1f7e0*/  SYNCS.PHASECHK.TRANS64.TRYWAIT P1, [R21+URZ+0x28c50], R198 ;  /* 0x028c50c6150075a7 */ /* 0x008724000802017f */
[----:B----4-:R-:W-:Y:S05]  /*1f7f0*/  @!P1 NANOSLEEP.SYNCS 0x989680 ;  /* 0x009896800000995d */ /* 0x010fea0003900000 */
[----:B------:R-:W4:Y:S02]  /*1f800*/  @!P1 SYNCS.PHASECHK.TRANS64 P1, [R21+URZ+0x28c50], R198 ;  /* 0x028c50c6150095a7 */ /* 0x000f24000802007f */
[----:B----4-:R-:W-:Y:S05]  /*1f810*/  @!P1 BRA `(.L_x_4812) ;  /* 0xfffffffc00f09947 */ /* 0x010fea000383ffff */
[----:B------:R-:W-:Y:S05]  /*1f820*/  BRA `(.L_x_4811) ;  /* 0xffffff0c00ac7947 */ /* 0x000fea000383ffff */
.L_x_4848:
[----:B------:R-:W0:Y:S01]  /*1f830*/  S2R R11, SR_TID.X ;  /* 0x00000000000b7919 */ /* 0x000e220000002100 */
[----:B------:R-:W-:Y:S01]  /*1f840*/  BSSY B1, `(.L_x_5004) ;  /* 0x000000a000017945 */ /* 0x000fe20003800000 */
[----:B------:R-:W-:Y:S02]  /*1f850*/  IMAD.MOV.U32 R12, RZ, RZ, RZ ;  /* 0x000000ffff0c7224 */ /* 0x000fe400078e00ff */
[----:B------:R-:W-:Y:S01]  /*1f860*/  IMAD.MOV.U32 R15, RZ, RZ, -0x1 ;  /* 0xffffffffff0f7424 */ /* 0x000fe200078e00ff */
[----:B0-----:R-:W-:-:S04]  /*1f870*/  SHF.R.U32.HI R11, RZ, 0x5, R11 ;  /* 0x00000005ff0b7819 */ /* 0x001fc8000001160b */
[----:B------:R-:W-:-:S05]  /*1f880*/  LOP3.LUT R11, R11, 0x3, RZ, 0xc0, !PT ;  /* 0x000000030b0b7812 */ /* 0x000fca00078ec0ff */
[----:B------:R-:W-:Y:S02]  /*1f890*/  IMAD.MOV.U32 R13, RZ, RZ, R11 ;  /* 0x000000ffff0d7224 */ /* 0x000fe400078e000b */
[----:B------:R-:W-:-:S07]  /*1f8a0*/  IMAD.MOV.U32 R11, RZ, RZ, 0x1f ;  /* 0x0000001fff0b7424 */ /* 0x000fce00078e00ff */
[----:B------:R-:W-:Y:S05]  /*1f8b0*/  WARPSYNC.COLLECTIVE R15, `(.L_x_5005) ;  /* 0x000000000f087348 */ /* 0x000fea0003c00000 */
[----:B------:R0:W1:Y:S02]  /*1f8c0*/  SHFL.IDX P6, R14, R13, R12, R11 ;  /* 0x0000000c0d0e7389 */ /* 0x00006400000c000b */
[----:B01----:R-:W-:Y:S01]  /*1f8d0*/  ENDCOLLECTIVE ;  /* 0x000000000000791b */ /* 0x003fe20003800000 */
.L_x_5005:
[----:B------:R-:W-:Y:S05]  /*1f8e0*/  BSYNC B1 ;  /* 0x0000000000017941 */ /* 0x000fea0003800000 */
.L_x_5004:
[----:B------:R-:W-:Y:S05]  /*1f8f0*/  BRA `(.L_x_5006) ;  /* 0xffffff8400d47947 */ /* 0x000fea000383ffff */
.L_x_4850:
[----:B------:R-:W-:Y:S01]  /*1f900*/  BSSY B1, `(.L_x_5007) ;  /* 0x0000006000017945 */ /* 0x000fe20003800000 */
[----:B------:R-:W-:-:S07]  /*1f910*/  IMAD.MOV.U32 R15, RZ, RZ, -0x1 ;  /* 0xffffffffff0f7424 */ /* 0x000fce00078e00ff */
[----:B0-----:R-:W-:Y:S05]  /*1f920*/  WARPSYNC.COLLECTIVE R15, `(.L_x_5008) ;  /* 0x000000000f0c7348 */ /* 0x001fea0003c00000 */
[----:B------:R-:W-:Y:S02]  /*1f930*/  ELECT P6, UR62, PT ;  /* 0x00000000003e782f */ /* 0x000fe400038c0000 */
[----:B------:R-:W-:Y:S01]  /*1f940*/  MOV R14, UR62 ;  /* 0x0000003e000e7c02 */ /* 0x000fe20008000f00 */
[----:B0-----:R-:W-:Y:S10]  /*1f950*/  ENDCOLLECTIVE ;  /* 0x000000000000791b */ /* 0x001ff40003800000 */
.L_x_5008:
[----:B------:R-:W-:Y:S05]  /*1f960*/  BSYNC B1 ;  /* 0x0000000000017941 */ /* 0x000fea0003800000 */
.L_x_5007:
[----:B------:R-:W-:Y:S05]  /*1f970*/  BRA `(.L_x_4849) ;  /* 0xffffff8400cc7947 */ /* 0x000fea000383ffff */
.L_x_4852:
[----:B0-----:R0:W1:Y:S02]  /*1f980*/  SYNCS.PHASECHK.TRANS64.TRYWAIT P0, [R17+URZ+0x28c20], R3 ;  /* 0x028c2003110075a7 */ /* 0x001064000800017f */
[----:B-1----:R-:W-:Y:S05]  /*1f990*/  @!P0 NANOSLEEP.SYNCS 0x989680 ;  /* 0x009896800000895d */ /* 0x002fea0003900000 */
[----:B------:R-:W1:Y:S02]  /*1f9a0*/  @!P0 SYNCS.PHASECHK.TRANS64 P0, [R17+URZ+0x28c20], R3 ;  /* 0x028c2003110085a7 */ /* 0x000e64000800007f */
[----:B-1----:R-:W-:Y:S05]  /*1f9b0*/  @!P0 BRA `(.L_x_4852) ;  /* 0xfffffffc00f08947 */ /* 0x002fea000383ffff */
[----:B------:R-:W-:Y:S05]  /*1f9c0*/  BRA `(.L_x_5009) ;  /* 0xffffff8400dc7947 */ /* 0x000fea000383ffff */
.L_x_4856:
[----:B0-----:R0:W1:Y:S02]  /*1f9d0*/  SYNCS.PHASECHK.TRANS64.TRYWAIT P0, [R3+URZ+0x28ca0], R9 ;  /* 0x028ca009030075a7 */ /* 0x001064000800017f */
[----:B-1----:R-:W-:Y:S05]  /*1f9e0*/  @!P0 NANOSLEEP.SYNCS 0x989680 ;  /* 0x009896800000895d */ /* 0x002fea0003900000 */
[----:B------:R-:W1:Y:S02]  /*1f9f0*/  @!P0 SYNCS.PHASECHK.TRANS64 P0, [R3+URZ+0x28ca0], R9 ;  /* 0x028ca009030085a7 */ /* 0x000e64000800007f */
[----:B-1----:R-:W-:Y:S05]  /*1fa00*/  @!P0 BRA `(.L_x_4856) ;  /* 0xfffffffc00f08947 */ /* 0x002fea000383ffff */
[----:B------:R-:W-:Y:S05]  /*1fa10*/  BRA `(.L_x_5010) ;  /* 0xffffff8400f47947 */ /* 0x000fea000383ffff */
.L_x_4861:
[----:B-1----:R1:W2:Y:S02]  /*1fa20*/  SYNCS.PHASECHK.TRANS64.TRYWAIT P0, [R3+URZ+0x28cc0], R9 ;  /* 0x028cc009030075a7 */ /* 0x0022a4000800017f */
[----:B--2---:R-:W-:Y:S05]  /*1fa30*/  @!P0 NANOSLEEP.SYNCS 0x989680 ;  /* 0x009896800000895d */ /* 0x004fea0003900000 */
[----:B------:R-:W2:Y:S02]  /*1fa40*/  @!P0 SYNCS.PHASECHK.TRANS64 P0, [R3+URZ+0x28cc0], R9 ;  /* 0x028cc009030085a7 */ /* 0x000ea4000800007f */
[----:B--2---:R-:W-:Y:S05]  /*1fa50*/  @!P0 BRA `(.L_x_4861) ;  /* 0xfffffffc00f08947 */ /* 0x004fea000383ffff */
[----:B------:R-:W-:Y:S05]  /*1fa60*/  BRA `(.L_x_5011) ;  /* 0xffffff8800707947 */ /* 0x000fea000383ffff */
.L_x_4875:
[----:B0-----:R0:W1:Y:S02]  /*1fa70*/  SYNCS.PHASECHK.TRANS64.TRYWAIT P1, [R9+URZ+0x28ca0], R2 ;  /* 0x028ca002090075a7 */ /* 0x001064000802017f */
[----:B-1----:R-:W-:Y:S05]  /*1fa80*/  @!P1 NANOSLEEP.SYNCS 0x989680 ;  /* 0x009896800000995d */ /* 0x002fea0003900000 */
[----:B------:R-:W1:Y:S02]  /*1fa90*/  @!P1 SYNCS.PHASECHK.TRANS64 P1, [R9+URZ+0x28ca0], R2 ;  /* 0x028ca002090095a7 */ /* 0x000e64000802007f */
[----:B-1----:R-:W-:Y:S05]  /*1faa0*/  @!P1 BRA `(.L_x_4875) ;  /* 0xfffffffc00f09947 */ /* 0x002fea000383ffff */
[----:B------:R-:W-:Y:S05]  /*1fab0*/  BRA `(.L_x_5012) ;  /* 0xffffff9000d47947 */ /* 0x000fea000383ffff */
.L_x_4880:
[----:B-1----:R1:W2:Y:S02]  /*1fac0*/  SYNCS.PHASECHK.TRANS64.TRYWAIT P1, [R9+URZ+0x28cc0], R2 ;  /* 0x028cc002090075a7 */ /* 0x0022a4000802017f */
[----:B--2---:R-:W-:Y:S05]  /*1fad0*/  @!P1 NANOSLEEP.SYNCS 0x989680 ;  /* 0x009896800000995d */ /* 0x004fea0003900000 */
[----:B------:R-:W2:Y:S02]  /*1fae0*/  @!P1 SYNCS.PHASECHK.TRANS64 P1, [R9+URZ+0x28cc0], R2 ;  /* 0x028cc002090095a7 */ /* 0x000ea4000802007f */
[----:B--2---:R-:W-:Y:S05]  /*1faf0*/  @!P1 BRA `(.L_x_4880) ;  /* 0xfffffffc00f09947 */ /* 0x004fea000383ffff */
[----:B------:R-:W-:Y:S05]  /*1fb00*/  BRA `(.L_x_5013) ;  /* 0xffffff94004c7947 */ /* 0x000fea000383ffff */
.L_x_4902:
        /* <DEDUP_REMOVED lines=11> */
.L_x_5015:
[----:B------:R-:W-:Y:S05]  /*1fbc0*/  BSYNC B0 ;  /* 0x0000000000007941 */ /* 0x000fea0003800000 */
.L_x_5014:
[----:B------:R-:W-:Y:S05]  /*1fbd0*/  BRA `(.L_x_5016) ;  /* 0xffffffa800f07947 */ /* 0x000fea000383ffff */
.L_x_4905:
[----:B0-----:R0:W1:Y:S02]  /*1fbe0*/  SYNCS.PHASECHK.TRANS64.TRYWAIT P0, [R30+URZ+0x28c40], R0 ;  /* 0x028c40001e0075a7 */ /* 0x001064000800017f */
[----:B-1----:R-:W-:Y:S05]  /*1fbf0*/  @!P0 NANOSLEEP.SYNCS 0x989680 ;  /* 0x009896800000895d */ /* 0x002fea0003900000 */
[----:B------:R-:W1:Y:S02]  /*1fc00*/  @!P0 SYNCS.PHASECHK.TRANS64 P0, [R30+URZ+0x28c40], R0 ;  /* 0x028c40001e0085a7 */ /* 0x000e64000800007f */
[----:B-1----:R-:W-:Y:S05]  /*1fc10*/  @!P0 BRA `(.L_x_4905) ;  /* 0xfffffffc00f08947 */ /* 0x002fea000383ffff */
[----:B------:R-:W-:Y:S05]  /*1fc20*/  BRA `(.L_x_5017) ;  /* 0xffffffac002c7947 */ /* 0x000fea000383ffff */
.L_x_4906:
        /* <DEDUP_REMOVED lines=8> */
.L_x_5019:
[----:B------:R-:W-:Y:S05]  /*1fcb0*/  BSYNC B0 ;  /* 0x0000000000007941 */ /* 0x000fea0003800000 */
.L_x_5018:
        /* <DEDUP_REMOVED lines=9> */
.L_x_5020:
[----:B------:R-:W-:Y:S01]  /*1fd50*/  MOV R13, R4 ;  /* 0x00000004000d7202 */ /* 0x000fe20000000f00 */
[----:B------:R-:W-:Y:S02]  /*1fd60*/  IMAD.MOV.U32 R12, RZ, RZ, 0x1 ;  /* 0x00000001ff0c7424 */ /* 0x000fe400078e00ff */
[----:B------:R-:W-:-:S07]  /*1fd70*/  IMAD.MOV.U32 R3, RZ, RZ, R14 ;  /* 0x000000ffff037224 */ /* 0x000fce00078e000e */
[----:B------:R-:W-:Y:S05]  /*1fd80*/  WARPSYNC.COLLECTIVE R15, `(.L_x_5021) ;  /* 0x000000000f087348 */ /* 0x000fea0003c00000 */
[----:B------:R0:W1:Y:S02]  /*1fd90*/  SHFL.IDX P6, R14, R13, R12, R11 ;  /* 0x0000000c0d0e7389 */ /* 0x00006400000c000b */
[----:B01----:R-:W-:Y:S01]  /*1fda0*/  ENDCOLLECTIVE ;  /* 0x000000000000791b */ /* 0x003fe20003800000 */
.L_x_5021:
        /* <DEDUP_REMOVED lines=15> */
.L_x_5022:
[----:B------:R-:W-:Y:S02]  /*1fea0*/  @P0 IMAD R6, R5, 0x2, R17 ;  /* 0x0000000205060824 */ /* 0x000fe400078e0211 */
[----:B------:R-:W-:Y:S02]  /*1feb0*/  IMAD.MOV.U32 R13, RZ, RZ, R4 ;  /* 0x000000ffff0d7224 */ /* 0x000fe400078e0004 */
[----:B------:R-:W-:Y:S02]  /*1fec0*/  IMAD.MOV.U32 R12, RZ, RZ, 0x2 ;  /* 0x00000002ff0c7424 */ /* 0x000fe400078e00ff */
[----:B------:R-:W-:-:S07]  /*1fed0*/  IMAD.MOV.U32 R3, RZ, RZ, R14 ;  /* 0x000000ffff037224 */ /* 0x000fce00078e000e */
[----:B------:R-:W-:Y:S05]  /*1fee0*/  WARPSYNC.COLLECTIVE R15, `(.L_x_5023) ;  /* 0x000000000f087348 */ /* 0x000fea0003c00000 */
[----:B------:R0:W1:Y:S02]  /*1fef0*/  SHFL.IDX P6, R14, R13, R12, R11 ;  /* 0x0000000c0d0e7389 */ /* 0x00006400000c000b */
[----:B01----:R-:W-:Y:S01]  /*1ff00*/  ENDCOLLECTIVE ;  /* 0x000000000000791b */ /* 0x003fe20003800000 */
.L_x_5023:
        /* <DEDUP_REMOVED lines=15> */
.L_x_5024:
[----:B------:R-:W-:Y:S02]  /*20000*/  @P0 IMAD R6, R5, 0x2, R17 ;  /* 0x0000000205060824 */ /* 0x000fe400078e0211 */
[----:B------:R-:W-:Y:S02]  /*20010*/  IMAD.MOV.U32 R13, RZ, RZ, R4 ;  /* 0x000000ffff0d7224 */ /* 0x000fe400078e0004 */
[----:B------:R-:W-:Y:S02]  /*20020*/  IMAD.MOV.U32 R12, RZ, RZ, 0x3 ;  /* 0x00000003ff0c7424 */ /* 0x000fe400078e00ff */
[----:B------:R-:W-:-:S07]  /*20030*/  IMAD.MOV.U32 R3, RZ, RZ, R14 ;  /* 0x000000ffff037224 */ /* 0x000fce00078e000e */
[----:B------:R-:W-:Y:S05]  /*20040*/  WARPSYNC.COLLECTIVE R15, `(.L_x_5025) ;  /* 0x000000000f087348 */ /* 0x000fea0003c00000 */
[----:B------:R0:W1:Y:S02]  /*20050*/  SHFL.IDX P6, R14, R13, R12, R11 ;  /* 0x0000000c0d0e7389 */ /* 0x00006400000c000b */
[----:B01----:R-:W-:Y:S01]  /*20060*/  ENDCOLLECTIVE ;  /* 0x000000000000791b */ /* 0x003fe20003800000 */
.L_x_5025:
[----:B------:R-:W-:-:S04]  /*20070*/  @P0 LEA R3, P1, R7, R3, 0x1 ;  /* 0x0000000307030211 */ /* 0x000fc800078208ff */
[----:B------:R-:W-:-:S04]  /*20080*/  @P0 IADD3.X R2, RZ, R2, RZ, P1, !PT ;  /* 0x00000002ff020210 */ /* 0x000fc80000ffe4ff */
[----:B------:R-:W-:Y:S01]  /*20090*/  @P0 LOP3.LUT R3, R3, R2, RZ, 0x3c, !PT ;  /* 0x0000000203030212 */ /* 0x000fe200078e3cff */
[----:B------:R-:W-:-:S03]  /*200a0*/  IMAD.MOV.U32 R13, RZ, RZ, R0 ;  /* 0x000000ffff0d7224 */ /* 0x000fc600078e0000 */
[----:B------:R-:W-:-:S04]  /*200b0*/  @P0 LOP3.LUT R2, R3, R2, RZ, 0x3c, !PT ;  /* 0x0000000203020212 */ /* 0x000fc800078e3cff */
[----:B------:R-:W-:Y:S01]  /*200c0*/  @P0 LOP3.LUT R3, R3, R2, RZ, 0x3c, !PT ;  /* 0x0000000203030212 */ /* 0x000fe200078e3cff */
[----:B------:R-:W-:-:S04]  /*200d0*/  IMAD.MOV.U32 R4, RZ, RZ, R14 ;  /* 0x000000ffff047224 */ /* 0x000fc800078e000e */
[----:B------:R-:W-:Y:S01]  /*200e0*/  @!PT LDS RZ, [RZ] ;  /* 0x00000000fffff984 */ /* 0x000fe20000000800 */
[----:B------:R-:W-:Y:S01]  /*200f0*/  @!PT LDS RZ, [RZ] ;  /* 0x00000000fffff984 */ /* 0x000fe20000000800 */
[----:B------:R-:W-:Y:S01]  /*20100*/  @!PT LDS RZ, [RZ] ;  /* 0x00000000fffff984 */ /* 0x000fe20000000800 */
[----:B------:R0:W-:Y:S03]  /*20110*/  @P0 LDGSTS.E.BYPASS.LTC128B.128 [R6+0x23400], desc[UR40][R2.64], !P2 ;  /* 0x2340000002060fae */ /* 0x0001e6000d101d68 */
[----:B0-----:R-:W-:Y:S05]  /*20120*/  WARPSYNC.COLLECTIVE R15, `(.L_x_5026) ;  /* 0x000000000f087348 */ /* 0x001fea0003c00000 */
[----:B------:R1:W2:Y:S02]  /*20130*/  SHFL.IDX P6, R14, R13, R12, R11 ;  /* 0x0000000c0d0e7389 */ /* 0x0002a400000c000b */
[----:B012---:R-:W-:Y:S01]  /*20140*/  ENDCOLLECTIVE ;  /* 0x000000000000791b */ /* 0x007fe20003800000 */
.L_x_5026:
[----:B------:R-:W-:Y:S01]  /*20150*/  IMAD.MOV.U32 R0, RZ, RZ, R14 ;  /* 0x000000ffff007224 */ /* 0x000fe200078e000e */
[----:B------:R-:W-:Y:S06]  /*20160*/  BRA `(.L_x_5027) ;  /* 0xffffffa800dc7947 */ /* 0x000fec000383ffff */
.L_x_4911:
        /* <DEDUP_REMOVED lines=9> */
.L_x_5028:
[C---:B------:R-:W-:Y:S01]  /*20200*/  VIADD R6, R25.reuse, 0x10 ;  /* 0x0000001019067836 */ /* 0x040fe20000000000 */
[----:B------:R-:W-:Y:S02]  /*20210*/  ISETP.GE.AND P0, PT, R25, R3, PT ;  /* 0x000000031900720c */ /* 0x000fe40003f06270 */
[----:B------:R-:W-:Y:S01]  /*20220*/  MOV R13, R0 ;  /* 0x00000000000d7202 */ /* 0x000fe20000000f00 */
[----:B------:R-:W-:-:S10]  /*20230*/  IMAD.MOV.U32 R4, RZ, RZ, R14 ;  /* 0x000000ffff047224 */ /* 0x000fd400078e000e */
[----:B------:R-:W-:Y:S05]  /*20240*/  WARPSYNC.COLLECTIVE R15, `(.L_x_5029) ;  /* 0x000000000f087348 */ /* 0x000fea0003c00000 */
[----:B------:R0:W1:Y:S02]  /*20250*/  SHFL.IDX P6, R14, R13, R12, R11 ;  /* 0x0000000c0d0e7389 */ /* 0x00006400000c000b */
[----:B01----:R-:W-:Y:S01]  /*20260*/  ENDCOLLECTIVE ;  /* 0x000000000000791b */ /* 0x003fe20003800000 */
.L_x_5029:
[----:B------:R-:W-:Y:S02]  /*20270*/  IMAD.MOV.U32 R13, RZ, RZ, R2 ;  /* 0x000000ffff0d7224 */ /* 0x000fe400078e0002 */
[----:B------:R-:W-:Y:S02]  /*20280*/  IMAD.MOV.U32 R12, RZ, RZ, 0x1 ;  /* 0x00000001ff0c7424 */ /* 0x000fe400078e00ff */
[----:B------:R-:W-:-:S07]  /*20290*/  IMAD.MOV.U32 R5, RZ, RZ, R14 ;  /* 0x000000ffff057224 */ /* 0x000fce00078e000e */
[----:B------:R-:W-:Y:S05]  /*202a0*/  WARPSYNC.COLLECTIVE R15, `(.L_x_5030) ;  /* 0x000000000f087348 */ /* 0x000fea0003c00000 */
[----:B------:R0:W1:Y:S02]  /*202b0*/  SHFL.IDX P6, R14, R13, R12, R11 ;  /* 0x0000000c0d0e7389 */ /* 0x00006400000c000b */
[----:B01----:R-:W-:Y:S01]  /*202c0*/  ENDCOLLECTIVE ;  /* 0x000000000000791b */ /* 0x003fe20003800000 */
.L_x_5030:
        /* <DEDUP_REMOVED lines=15> */
.L_x_5031:
[----:B------:R-:W-:Y:S01]  /*203c0*/  MOV R13, R2 ;  /* 0x00000002000d7202 */ /* 0x000fe20000000f00 */
[----:B------:R-:W-:Y:S02]  /*203d0*/  IMAD.MOV.U32 R12, RZ, RZ, 0x2 ;  /* 0x00000002ff0c7424 */ /* 0x000fe400078e00ff */
[----:B------:R-:W-:-:S07]  /*203e0*/  IMAD.MOV.U32 R5, RZ, RZ, R14 ;  /* 0x000000ffff057224 */ /* 0x000fce00078e000e */
[----:B------:R-:W-:Y:S05]  /*203f0*/  WARPSYNC.COLLECTIVE R15, `(.L_x_5032) ;  /* 0x000000000f087348 */ /* 0x000fea0003c00000 */
[----:B------:R0:W1:Y:S02]  /*20400*/  SHFL.IDX P6, R14, R13, R12, R11 ;  /* 0x0000000c0d0e7389 */ /* 0x00006400000c000b */
[----:B01----:R-:W-:Y:S01]  /*20410*/  ENDCOLLECTIVE ;  /* 0x000000000000791b */ /* 0x003fe20003800000 */
.L_x_5032:
        /* <DEDUP_REMOVED lines=16> */
.L_x_5033:
[----:B------:R-:W-:Y:S02]  /*20520*/  IMAD.MOV.U32 R13, RZ, RZ, R2 ;  /* 0x000000ffff0d7224 */ /* 0x000fe400078e0002 */
[----:B------:R-:W-:Y:S02]  /*20530*/  IMAD.MOV.U32 R12, RZ, RZ, 0x3 ;  /* 0x00000003ff0c7424 */ /* 0x000fe400078e00ff */
[----:B------:R-:W-:-:S07]  /*20540*/  IMAD.MOV.U32 R5, RZ, RZ, R14 ;  /* 0x000000ffff057224 */ /* 0x000fce00078e000e */
[----:B------:R-:W-:Y:S05]  /*20550*/  WARPSYNC.COLLECTIVE R15, `(.L_x_5034) ;  /* 0x000000000f087348 */ /* 0x000fea0003c00000 */
[----:B------:R0:W1:Y:S02]  /*20560*/  SHFL.IDX P6, R14, R13, R12, R11 ;  /* 0x0000000c0d0e7389 */ /* 0x00006400000c000b */
[----:B01----:R-:W-:Y:S01]  /*20570*/  ENDCOLLECTIVE ;  /* 0x000000000000791b */ /* 0x003fe20003800000 */
.L_x_5034:
        /* <DEDUP_REMOVED lines=14> */
.L_x_5035:
[----:B------:R-:W-:Y:S01]  /*20660*/  IMAD.MOV.U32 R0, RZ, RZ, R14 ;  /* 0x000000ffff007224 */ /* 0x000fe200078e000e */
[----:B------:R-:W-:Y:S06]  /*20670*/  BRA `(.L_x_5036) ;  /* 0xffffffb000047947 */ /* 0x000fec000383ffff */
.L_x_4914:
[----:B0-----:R0:W1:Y:S02]  /*20680*/  SYNCS.PHASECHK.TRANS64.TRYWAIT P0, [R17+URZ+0x28c20], R0 ;  /* 0x028c2000110075a7 */ /* 0x001064000800017f */
[----:B-1----:R-:W-:Y:S05]  /*20690*/  @!P0 NANOSLEEP.SYNCS 0x989680 ;  /* 0x009896800000895d */ /* 0x002fea0003900000 */
[----:B------:R-:W1:Y:S02]  /*206a0*/  @!P0 SYNCS.PHASECHK.TRANS64 P0, [R17+URZ+0x28c20], R0 ;  /* 0x028c2000110085a7 */ /* 0x000e64000800007f */
[----:B-1----:R-:W-:Y:S05]  /*206b0*/  @!P0 BRA `(.L_x_4914) ;  /* 0xfffffffc00f08947 */ /* 0x002fea000383ffff */
[----:B------:R-:W-:Y:S05]  /*206c0*/  BRA `(.L_x_5037) ;  /* 0xffffffb000607947 */ /* 0x000fea000383ffff */
.L_x_4917:
[----:B0-----:R0:W1:Y:S02]  /*206d0*/  SYNCS.PHASECHK.TRANS64.TRYWAIT P0, [R30+URZ+0x28c60], R0 ;  /* 0x028c60001e0075a7 */ /* 0x001064000800017f */
[----:B-1----:R-:W-:Y:S05]  /*206e0*/  @!P0 NANOSLEEP.SYNCS 0x989680 ;  /* 0x009896800000895d */ /* 0x002fea0003900000 */
[----:B------:R-:W1:Y:S02]  /*206f0*/  @!P0 SYNCS.PHASECHK.TRANS64 P0, [R30+URZ+0x28c60], R0 ;  /* 0x028c60001e0085a7 */ /* 0x000e64000800007f */
[----:B-1----:R-:W-:Y:S05]  /*20700*/  @!P0 BRA `(.L_x_4917) ;  /* 0xfffffffc00f08947 */ /* 0x002fea000383ffff */
[----:B------:R-:W-:Y:S05]  /*20710*/  BRA `(.L_x_5038) ;  /* 0xffffffb000707947 */ /* 0x000fea000383ffff */
.L_x_4918:
        /* <DEDUP_REMOVED lines=8> */
.L_x_5040:
[----:B------:R-:W-:Y:S05]  /*207a0*/  BSYNC B0 ;  /* 0x0000000000007941 */ /* 0x000fea0003800000 */
.L_x_5039:
[----:B------:R0:W5:Y:S01]  /*207b0*/  LDL R8, [R1+0xc] ;  /* 0x00000c0001087983 */ /* 0x0001620000100800 */
[----:B------:R-:W-:Y:S01]  /*207c0*/  IMAD.MOV.U32 R13, RZ, RZ, R5 ;  /* 0x000000ffff0d7224 */ /* 0x000fe200078e0005 */
[----:B------:R-:W-:Y:S01]  /*207d0*/  LEA R4, R4, R17, 0x1 ;  /* 0x0000001104047211 */ /* 0x000fe200078e08ff */
[----:B------:R-:W-:Y:S01]  /*207e0*/  IMAD.MOV.U32 R12, RZ, RZ, RZ ;  /* 0x000000ffff0c7224 */ /* 0x000fe200078e00ff */
[----:B------:R-:W1:Y:S01]  /*207f0*/  S2R R7, SR_TID.X ;  /* 0x0000000000077919 */ /* 0x000e620000002100 */
[----:B------:R-:W-:Y:S01]  /*20800*/  IMAD.MOV.U32 R11, RZ, RZ, 0x181f ;  /* 0x0000181fff0b7424 */ /* 0x000fe200078e00ff */
[C---:B------:R-:W-:Y:S01]  /*20810*/  LOP3.LUT P5, RZ, R31.reuse, 0x2, RZ, 0xc0, !PT ;  /* 0x000000021fff7812 */ /* 0x040fe200078ac0ff */
[----:B------:R-:W-:Y:S01]  /*20820*/  IMAD.MOV.U32 R15, RZ, RZ, -0x1 ;  /* 0xffffffffff0f7424 */ /* 0x000fe200078e00ff */
[C---:B------:R-:W-:Y:S01]  /*20830*/  LOP3.LUT P4, RZ, R31.reuse, 0x4, RZ, 0xc0, !PT ;  /* 0x000000041fff7812 */ /* 0x040fe2000788c0ff */
[----:B------:R-:W-:Y:S01]  /*20840*/  IMAD.MOV.U32 R3, RZ, RZ, R14 ;  /* 0x000000ffff037224 */ /* 0x000fe200078e000e */
[----:B0-----:R-:W-:-:S13]  /*20850*/  LOP3.LUT P3, RZ, R31, 0x8, RZ, 0xc0, !PT ;  /* 0x000000081fff7812 */ /* 0x001fda000786c0ff */
[----:B-1---5:R-:W-:Y:S05]  /*20860*/  WARPSYNC.COLLECTIVE R15, `(.L_x_5041) ;  /* 0x000000000f087348 */ /* 0x022fea0003c00000 */
[----:B------:R0:W2:Y:S02]  /*20870*/  SHFL.IDX P6, R14, R13, R12, R11 ;  /* 0x0000000c0d0e7389 */ /* 0x0000a400000c000b */
[----:B012--5:R-:W-:Y:S01]  /*20880*/  ENDCOLLECTIVE ;  /* 0x000000000000791b */ /* 0x027fe20003800000 */
.L_x_5041:
[----:B------:R-:W-:Y:S02]  /*20890*/  LOP3.LUT R18, R18, 0xfffffdff, RZ, 0xc0, !PT ;  /* 0xfffffdff12127812 */ /* 0x000fe400078ec0ff */
        /* <DEDUP_REMOVED lines=40> */
.L_x_5042:
[----:B------:R-:W-:Y:S02]  /*20b20*/  IMAD.MOV.U32 R13, RZ, RZ, R5 ;  /* 0x000000ffff0d7224 */ /* 0x000fe400078e0005 */
[----:B------:R-:W-:-:S07]  /*20b30*/  IMAD.MOV.U32 R3, RZ, RZ, R14 ;  /* 0x000000ffff037224 */ /* 0x000fce00078e000e */
[----:B------:R-:W-:Y:S05]  /*20b40*/  WARPSYNC.COLLECTIVE R15, `(.L_x_5043) ;  /* 0x000000000f087348 */ /* 0x000fea0003c00000 */
[----:B------:R0:W1:Y:S02]  /*20b50*/  SHFL.IDX P6, R14, R13, R12, R11 ;  /* 0x0000000c0d0e7389 */ /* 0x00006400000c000b */
[----:B01----:R-:W-:Y:S01]  /*20b60*/  ENDCOLLECTIVE ;  /* 0x000000000000791b */ /* 0x003fe20003800000 */
.L_x_5043:
        /* <DEDUP_REMOVED lines=29> */
.L_x_5044:
[----:B------:R-:W-:Y:S02]  /*20d40*/  IMAD.MOV.U32 R13, RZ, RZ, R5 ;  /* 0x000000ffff0d7224 */ /* 0x000fe400078e0005 */
[----:B------:R-:W-:-:S07]  /*20d50*/  IMAD.MOV.U32 R7, RZ, RZ, R14 ;  /* 0x000000ffff077224 */ /* 0x000fce00078e000e */
[----:B------:R-:W-:Y:S05]  /*20d60*/  WARPSYNC.COLLECTIVE R15, `(.L_x_5045) ;  /* 0x000000000f087348 */ /* 0x000fea0003c00000 */
[----:B------:R0:W1:Y:S02]  /*20d70*/  SHFL.IDX P6, R14, R13, R12, R11 ;  /* 0x0000000c0d0e7389 */ /* 0x00006400000c000b */
[----:B01----:R-:W-:Y:S01]  /*20d80*/  ENDCOLLECTIVE ;  /* 0x000000000000791b */ /* 0x003fe20003800000 */
.L_x_5045:
[----:B------:R-:W-:Y:S02]  /*20d90*/  IMAD.MOV.U32 R13, RZ, RZ, R6 ;  /* 0x000000ffff0d7224 */ /* 0x000fe400078e0006 */
[----:B------:R-:W-:Y:S02]  /*20da0*/  IMAD.MOV.U32 R12, RZ, RZ, 0x3 ;  /* 0x00000003ff0c7424 */ /* 0x000fe400078e00ff */
[----:B------:R-:W-:-:S05]  /*20db0*/  IMAD.MOV.U32 R2, RZ, RZ, R14 ;  /* 0x000000ffff027224 */ /* 0x000fca00078e000e */
        /* <DEDUP_REMOVED lines=26> */
.L_x_5046:
[----:B------:R-:W-:Y:S02]  /*20f60*/  IMAD.MOV.U32 R13, RZ, RZ, R5 ;  /* 0x000000ffff0d7224 */ /* 0x000fe400078e0005 */
[----:B------:R-:W-:-:S07]  /*20f70*/  IMAD.MOV.U32 R6, RZ, RZ, R14 ;  /* 0x000000ffff067224 */ /* 0x000fce00078e000e */
[----:B------:R-:W-:Y:S05]  /*20f80*/  WARPSYNC.COLLECTIVE R15, `(.L_x_5047) ;  /* 0x000000000f087348 */ /* 0x000fea0003c00000 */
[----:B------:R0:W1:Y:S02]  /*20f90*/  SHFL.IDX P6, R14, R13, R12, R11 ;  /* 0x0000000c0d0e7389 */ /* 0x00006400000c000b */
[----:B01----:R-:W-:Y:S01]  /*20fa0*/  ENDCOLLECTIVE ;  /* 0x000000000000791b */ /* 0x003fe20003800000 */
.L_x_5047:
[----:B------:R-:W-:Y:S01]  /*20fb0*/  IMAD.MOV.U32 R2, RZ, RZ, R14 ;  /* 0x000000ffff027224 */ /* 0x000fe200078e000e */
[----:B------:R-:W-:Y:S06]  /*20fc0*/  BRA `(.L_x_5048) ;  /* 0xffffffac00fc7947 */ /* 0x000fec000383ffff */
.L_x_4925:
[----:B0-----:R0:W1:Y:S02]  /*20fd0*/  SYNCS.PHASECHK.TRANS64.TRYWAIT P0, [R6+URZ+0x28c40], R20 ;  /* 0x028c4014060075a7 */ /* 0x001064000800017f */
[----:B-1----:R-:W-:Y:S05]  /*20fe0*/  @!P0 NANOSLEEP.SYNCS 0x989680 ;  /* 0x009896800000895d */ /* 0x002fea0003900000 */
[----:B------:R-:W1:Y:S02]  /*20ff0*/  @!P0 SYNCS.PHASECHK.TRANS64 P0, [R6+URZ+0x28c40], R20 ;  /* 0x028c4014060085a7 */ /* 0x000e64000800007f */
[----:B-1----:R-:W-:Y:S05]  /*21000*/  @!P0 BRA `(.L_x_4925) ;  /* 0xfffffffc00f08947 */ /* 0x002fea000383ffff */
[----:B------:R-:W-:Y:S05]  /*21010*/  BRA `(.L_x_5049) ;  /* 0xffffffb4008c7947 */ /* 0x000fea000383ffff */
.L_x_4926:
        /* <DEDUP_REMOVED lines=8> */
.L_x_5051:
[----:B------:R-:W-:Y:S05]  /*210a0*/  BSYNC B1 ;  /* 0x0000000000017941 */ /* 0x000fea0003800000 */
.L_x_5050:
[----:B------:R-:W-:Y:S01]  /*210b0*/  IMAD.MOV.U32 R13, RZ, RZ, R21 ;  /* 0x000000ffff0d7224 */ /* 0x000fe200078e0015 */
[----:B------:R-:W-:Y:S01]  /*210c0*/  MOV R12, RZ ;  /* 0x000000ff000c7202 */ /* 0x000fe20000000f00 */
[----:B------:R-:W-:Y:S02]  /*210d0*/  IMAD.MOV.U32 R11, RZ, RZ, 0x181f ;  /* 0x0000181fff0b7424 */ /* 0x000fe400078e00ff */
[----:B------:R-:W-:Y:S02]  /*210e0*/  IMAD.MOV.U32 R15, RZ, RZ, -0x1 ;  /* 0xffffffffff0f7424 */ /* 0x000fe400078e00ff */
[----:B------:R-:W-:Y:S02]  /*210f0*/  IMAD.MOV.U32 R3, RZ, RZ, R14 ;  /* 0x000000ffff037224 */ /* 0x000fe400078e000e */
[----:B------:R-:W-:-:S07]  /*21100*/  IMAD R23, R8, 0x2, R17 ;  /* 0x0000000208177824 */ /* 0x000fce00078e0211 */
[----:B------:R-:W-:Y:S05]  /*21110*/  WARPSYNC.COLLECTIVE R15, `(.L_x_5052) ;  /* 0x000000000f087348 */ /* 0x000fea0003c00000 */
[----:B------:R0:W1:Y:S02]  /*21120*/  SHFL.IDX P6, R14, R13, R12, R11 ;  /* 0x0000000c0d0e7389 */ /* 0x00006400000c000b */
[----:B01----:R-:W-:Y:S01]  /*21130*/  ENDCOLLECTIVE ;  /* 0x000000000000791b */ /* 0x003fe20003800000 */
.L_x_5052:
[----:B------:R-:W-:Y:S02]  /*21140*/  IMAD.MOV.U32 R13, RZ, RZ, R25 ;  /* 0x000000ffff0d7224 */ /* 0x000fe400078e0019 */
[----:B------:R-:W-:Y:S02]  /*21150*/  IMAD.MOV.U32 R12, RZ, RZ, 0x1 ;  /* 0x00000001ff0c7424 */ /* 0x000fe400078e00ff */
[----:B------:R-:W-:-:S07]  /*21160*/  IMAD.MOV.U32 R2, RZ, RZ, R14 ;  /* 0x000000ffff027224 */ /* 0x000fce00078e000e */
[----:B------:R-:W-:Y:S05]  /*21170*/  WARPSYNC.COLLECTIVE R15, `(.L_x_5053) ;  /* 0x000000000f087348 */ /* 0x000fea0003c00000 */
[----:B------:R0:W1:Y:S02]  /*21180*/  SHFL.IDX P6, R14, R13, R12, R11 ;  /* 0x0000000c0d0e7389 */ /* 0x00006400000c000b */
[----:B01----:R-:W-:Y:S01]  /*21190*/  ENDCOLLECTIVE ;  /* 0x000000000000791b */ /* 0x003fe20003800000 */
.L_x_5053:
        /* <DEDUP_REMOVED lines=11> */
.L_x_5054:
[----:B------:R-:W-:Y:S01]  /*21250*/  MOV R13, R25 ;  /* 0x00000019000d7202 */ /* 0x000fe20000000f00 */
[----:B------:R-:W-:Y:S02]  /*21260*/  IMAD.MOV.U32 R12, RZ, RZ, 0x2 ;  /* 0x00000002ff0c7424 */ /* 0x000fe400078e00ff */
[----:B------:R-:W-:-:S07]  /*21270*/  IMAD.MOV.U32 R2, RZ, RZ, R14 ;  /* 0x000000ffff027224 */ /* 0x000fce00078e000e */
[----:B------:R-:W-:Y:S05]  /*21280*/  WARPSYNC.COLLECTIVE R15, `(.L_x_5055) ;  /* 0x000000000f087348 */ /* 0x000fea0003c00000 */
[----:B------:R0:W1:Y:S02]  /*21290*/  SHFL.IDX P6, R14, R13, R12, R11 ;  /* 0x0000000c0d0e7389 */ /* 0x00006400000c000b */
[----:B01----:R-:W-:Y:S01]  /*212a0*/  ENDCOLLECTIVE ;  /* 0x000000000000791b */ /* 0x003fe20003800000 */
.L_x_5055:
        /* <DEDUP_REMOVED lines=11> */
.L_x_5056:
[----:B------:R-:W-:Y:S02]  /*21360*/  IMAD.MOV.U32 R13, RZ, RZ, R25 ;  /* 0x000000ffff0d7224 */ /* 0x000fe400078e0019 */
[----:B------:R-:W-:Y:S02]  /*21370*/  IMAD.MOV.U32 R12, RZ, RZ, 0x3 ;  /* 0x00000003ff0c7424 */ /* 0x000fe400078e00ff */
[----:B------:R-:W-:-:S07]  /*21380*/  IMAD.MOV.U32 R2, RZ, RZ, R14 ;  /* 0x000000ffff027224 */ /* 0x000fce00078e000e */
[----:B------:R-:W-:Y:S05]  /*21390*/  WARPSYNC.COLLECTIVE R15, `(.L_x_5057) ;  /* 0x000000000f087348 */ /* 0x000fea0003c00000 */
[----:B------:R0:W1:Y:S02]  /*213a0*/  SHFL.IDX P6, R14, R13, R12, R11 ;  /* 0x0000000c0d0e7389 */ /* 0x00006400000c000b */
[----:B01----:R-:W-:Y:S01]  /*213b0*/  ENDCOLLECTIVE ;  /* 0x000000000000791b */ /* 0x003fe20003800000 */
.L_x_5057:
        /* <DEDUP_REMOVED lines=11> */
.L_x_5058:
[----:B------:R-:W-:Y:S01]  /*21470*/  IMAD.MOV.U32 R2, RZ, RZ, R14 ;  /* 0x000000ffff027224 */ /* 0x000fe200078e000e */
[----:B------:R-:W-:Y:S06]  /*21480*/  BRA `(.L_x_5059) ;  /* 0xffffffb400147947 */ /* 0x000fec000383ffff */
.L_x_4931:
[----:B---3--:R3:W4:Y:S02]  /*21490*/  SYNCS.PHASECHK.TRANS64.TRYWAIT P0, [R6+URZ+0x28c60], R20 ;  /* 0x028c6014060075a7 */ /* 0x008724000800017f */
[----:B----4-:R-:W-:Y:S05]  /*214a0*/  @!P0 NANOSLEEP.SYNCS 0x989680 ;  /* 0x009896800000895d */ /* 0x010fea0003900000 */
[----:B------:R-:W4:Y:S02]  /*214b0*/  @!P0 SYNCS.PHASECHK.TRANS64 P0, [R6+URZ+0x28c60], R20 ;  /* 0x028c6014060085a7 */ /* 0x000f24000800007f */
[----:B----4-:R-:W-:Y:S05]  /*214c0*/  @!P0 BRA `(.L_x_4931) ;  /* 0xfffffffc00f08947 */ /* 0x010fea000383ffff */
[----:B------:R-:W-:Y:S05]  /*214d0*/  BRA `(.L_x_5060) ;  /* 0xffffffb400647947 */ /* 0x000fea000383ffff */
.L_x_4932:
[----:B------:R-:W-:Y:S01]  /*214e0*/  BSSY B1, `(.L_x_5061) ;  /* 0x0000008000017945 */ /* 0x000fe20003800000 */
[----:B------:R-:W-:Y:S01]  /*214f0*/  IMAD.MOV.U32 R13, RZ, RZ, R10 ;  /* 0x000000ffff0d7224 */ /* 0x000fe200078e000a */
[----:B------:R-:W-:Y:S01]  /*21500*/  MOV R12, RZ ;  /* 0x000000ff000c7202 */ /* 0x000fe20000000f00 */
[----:B------:R-:W-:Y:S02]  /*21510*/  IMAD.MOV.U32 R11, RZ, RZ, 0x181f ;  /* 0x0000181fff0b7424 */ /* 0x000fe400078e00ff */
[----:B------:R-:W-:-:S07]  /*21520*/  IMAD.MOV.U32 R15, RZ, RZ, -0x1 ;  /* 0xffffffffff0f7424 */ /* 0x000fce00078e00ff */
[----:B0-23--:R-:W-:Y:S05]  /*21530*/  WARPSYNC.COLLECTIVE R15, `(.L_x_5062) ;  /* 0x000000000f087348 */ /* 0x00dfea0003c00000 */
[----:B------:R1:W4:Y:S02]  /*21540*/  SHFL.IDX P6, R14, R13, R12, R11 ;  /* 0x0000000c0d0e7389 */ /* 0x00032400000c000b */
[----:B01234-:R-:W-:Y:S01]  /*21550*/  ENDCOLLECTIVE ;  /* 0x000000000000791b */ /* 0x01ffe20003800000 */
.L_x_5062:
[----:B------:R-:W-:Y:S05]  /*21560*/  BSYNC B1 ;  /* 0x0000000000017941 */ /* 0x000fea0003800000 */
.L_x_5061:
        /* <DEDUP_REMOVED lines=13> */
.L_x_5063:
[C---:B------:R-:W-:Y:S01]  /*21640*/  LOP3.LUT P3, RZ, R18.reuse, 0x10, RZ, 0xc0, !PT ;  /* 0x0000001012ff7812 */ /* 0x040fe2000786c0ff */
[----:B------:R-:W-:Y:S01]  /*21650*/  IMAD.MOV.U32 R13, RZ, RZ, R10 ;  /* 0x000000ffff0d7224 */ /* 0x000fe200078e000a */
[----:B------:R-:W-:Y:S01]  /*21660*/  MOV R12, 0x1 ;  /* 0x00000001000c7802 */ /* 0x000fe20000000f00 */
[----:B------:R-:W-:Y:S01]  /*21670*/  IMAD.MOV.U32 R2, RZ, RZ, R14 ;  /* 0x000000ffff027224 */ /* 0x000fe200078e000e */
[C---:B------:R-:W-:Y:S02]  /*21680*/  LOP3.LUT P6, RZ, R18.reuse, 0x80, RZ, 0xc0, !PT ;  /* 0x0000008012ff7812 */ /* 0x040fe400078cc0ff */
[----:B------:R-:W-:Y:S02]  /*21690*/  LOP3.LUT R18, R18, 0xffff7fff, RZ, 0xc0, !PT ;  /* 0xffff7fff12127812 */ /* 0x000fe400078ec0ff */
[----:B------:R-:W-:-:S05]  /*216a0*/  IADD3 R2, P0, R2, R0, RZ ;  /* 0x0000000002027210 */ /* 0x000fca0007f1e0ff */
[----:B------:R-:W-:Y:S01]  /*216b0*/  @P3 LOP3.LUT R18, R18, 0x8000, RZ, 0xfc, !PT ;  /* 0x0000800012123812 */ /* 0x000fe200078efcff */
        /* <DEDUP_REMOVED lines=9> */
.L_x_5064:
        /* <DEDUP_REMOVED lines=16> */
.L_x_5065:
        /* <DEDUP_REMOVED lines=19> */
.L_x_5066:
        /* <DEDUP_REMOVED lines=14> */
.L_x_5067:
        /* <DEDUP_REMOVED lines=16> */
.L_x_5068:
[----:B------:R-:W-:Y:S01]  /*21b60*/  @!PT LDS RZ, [RZ] ;  /* 0x00000000fffff984 */ /* 0x000fe20000000800 */
[----:B------:R-:W-:Y:S01]  /*21b70*/  @!PT LDS RZ, [RZ] ;  /* 0x00000000fffff984 */ /* 0x000fe20000000800 */
[----:B------:R-:W-:Y:S01]  /*21b80*/  @!PT LDS RZ, [RZ] ;  /* 0x00000000fffff984 */ /* 0x000fe20000000800 */
[----:B------:R0:W-:Y:S01]  /*21b90*/  LDGSTS.E.BYPASS.LTC128B.128 [R21+0x7400], desc[UR40][R2.64+0x180], !P3 ;  /* 0x0740018002157fae */ /* 0x0001e2000d901d68 */
[----:B------:R-:W-:-:S03]  /*21ba0*/  LOP3.LUT P3, RZ, R18, 0x2000, RZ, 0xc0, !PT ;  /* 0x0000200012ff7812 */ /* 0x000fc6000786c0ff */
        /* <DEDUP_REMOVED lines=9> */
.L_x_5069:
[----:B------:R-:W-:Y:S05]  /*21c40*/  BRA `(.L_x_5070) ;  /* 0xffffffb000c87947 */ /* 0x000fea000383ffff */
.L_x_4940:
        /* <DEDUP_REMOVED lines=8> */
.L_x_5072:
[----:B------:R-:W-:Y:S05]  /*21cd0*/  BSYNC B0 ;  /* 0x0000000000007941 */ /* 0x000fea0003800000 */
.L_x_5071:
        /* <DEDUP_REMOVED lines=9> */
.L_x_5073:
        /* <DEDUP_REMOVED lines=15> */
[C---:B------:R-:W-:Y:S02]  /*21e60*/  ISETP.GE.U32.AND P5, PT, R8.reuse, 0x10, PT ;  /* 0x000000100800780c */ /* 0x040fe40003fa6070 */
[----:B--2---:R-:W-:Y:S01]  /*21e70*/  @!P1 MOV R25, R7 ;  /* 0x0000000700199202 */ /* 0x004fe20000000f00 */
[----:B---3--:R-:W-:Y:S01]  /*21e80*/  @!P1 IMAD.MOV.U32 R5, RZ, RZ, R4 ;  /* 0x000000ffff059224 */ /* 0x008fe200078e0004 */
[----:B------:R-:W-:-:S03]  /*21e90*/  ISETP.NE.AND P1, PT, R8, RZ, PT ;  /* 0x000000ff0800720c */ /* 0x000fc60003f25270 */
[----:B------:R-:W-:-:S10]  /*21ea0*/  IMAD R13, R5, R25, RZ ;  /* 0x00000019050d7224 */ /* 0x000fd400078e02ff */
[----:B------:R-:W-:Y:S05]  /*21eb0*/  WARPSYNC.COLLECTIVE R15, `(.L_x_5074) ;  /* 0x000000000f087348 */ /* 0x000fea0003c00000 */
[----:B------:R0:W1:Y:S02]  /*21ec0*/  SHFL.UP P6, R14, R13, R12, R11 ;  /* 0x0400000c0d0e7389 */ /* 0x00006400000c000b */
[----:B01----:R-:W-:Y:S01]  /*21ed0*/  ENDCOLLECTIVE ;  /* 0x000000000000791b */ /* 0x003fe20003800000 */
.L_x_5074:
[----:B------:R-:W-:Y:S01]  /*21ee0*/  IMAD.MOV.U32 R12, RZ, RZ, 0x2 ;  /* 0x00000002ff0c7424 */ /* 0x000fe200078e00ff */
[----:B------:R-:W-:-:S05]  /*21ef0*/  SEL R4, R14, RZ, P1 ;  /* 0x000000ff0e047207 */ /* 0x000fca0000800000 */
[----:B------:R-:W-:-:S04]  /*21f00*/  IMAD.IADD R4, R13, 0x1, R4 ;  /* 0x000000010d047824 */ /* 0x000fc800078e0204 */
[----:B------:R-:W-:-:S07]  /*21f10*/  IMAD.MOV.U32 R13, RZ, RZ, R4 ;  /* 0x000000ffff0d7224 */ /* 0x000fce00078e0004 */
[----:B------:R-:W-:Y:S05]  /*21f20*/  WARPSYNC.COLLECTIVE R15, `(.L_x_5075) ;  /* 0x000000000f087348 */ /* 0x000fea0003c00000 */
[----:B------:R0:W1:Y:S02]  /*21f30*/  SHFL.UP P6, R14, R13, R12, R11 ;  /* 0x0400000c0d0e7389 */ /* 0x00006400000c000b */
[----:B01----:R-:W-:Y:S01]  /*21f40*/  ENDCOLLECTIVE ;  /* 0x000000000000791b */ /* 0x003fe20003800000 */
.L_x_5075:
[----:B------:R-:W-:Y:S01]  /*21f50*/  IMAD.MOV.U32 R12, RZ, RZ, 0x4 ;  /* 0x00000004ff0c7424 */ /* 0x000fe200078e00ff */
[----:B------:R-:W-:-:S05]  /*21f60*/  SEL R3, R14, RZ, P2 ;  /* 0x000000ff0e037207 */ /* 0x000fca0001000000 */
[----:B------:R-:W-:-:S04]  /*21f70*/  IMAD.IADD R2, R4, 0x1, R3 ;  /* 0x0000000104027824 */ /* 0x000fc800078e0203 */
[----:B------:R-:W-:-:S07]  /*21f80*/  IMAD.MOV.U32 R13, RZ, RZ, R2 ;  /* 0x000000ffff0d7224 */ /* 0x000fce00078e0002 */
[----:B------:R-:W-:Y:S05]  /*21f90*/  WARPSYNC.COLLECTIVE R15, `(.L_x_5076) ;  /* 0x000000000f087348 */ /* 0x000fea0003c00000 */
[----:B------:R0:W1:Y:S02]  /*21fa0*/  SHFL.UP P6, R14, R13, R12, R11 ;  /* 0x0400000c0d0e7389 */ /* 0x00006400000c000b */
[----:B01----:R-:W-:Y:S01]  /*21fb0*/  ENDCOLLECTIVE ;  /* 0x000000000000791b */ /* 0x003fe20003800000 */
.L_x_5076:
[----:B------:R-:W-:Y:S02]  /*21fc0*/  MOV R12, 0x8 ;  /* 0x00000008000c7802 */ /* 0x000fe40000000f00 */
[----:B------:R-:W-:-:S05]  /*21fd0*/  SEL R3, R14, RZ, P3 ;  /* 0x000000ff0e037207 */ /* 0x000fca0001800000 */
[----:B------:R-:W-:-:S04]  /*21fe0*/  IMAD.IADD R3, R2, 0x1, R3 ;  /* 0x0000000102037824 */ /* 0x000fc800078e0203 */
[----:B------:R-:W-:-:S07]  /*21ff0*/  IMAD.MOV.U32 R13, RZ, RZ, R3 ;  /* 0x000000ffff0d7224 */ /* 0x000fce00078e0003 */
[----:B------:R-:W-:Y:S05]  /*22000*/  WARPSYNC.COLLECTIVE R15, `(.L_x_5077) ;  /* 0x000000000f087348 */ /* 0x000fea0003c00000 */
[----:B------:R0:W1:Y:S02]  /*22010*/  SHFL.UP P6, R14, R13, R12, R11 ;  /* 0x0400000c0d0e7389 */ /* 0x00006400000c000b */
[----:B01----:R-:W-:Y:S01]  /*22020*/  ENDCOLLECTIVE ;  /* 0x000000000000791b */ /* 0x003fe20003800000 */
.L_x_5077:
[----:B------:R-:W-:Y:S01]  /*22030*/  IMAD.MOV.U32 R12, RZ, RZ, 0x10 ;  /* 0x00000010ff0c7424 */ /* 0x000fe200078e00ff */
[----:B------:R-:W-:-:S05]  /*22040*/  SEL R4, R14, RZ, P4 ;  /* 0x000000ff0e047207 */ /* 0x000fca0002000000 */
[----:B------:R-:W-:-:S04]  /*22050*/  IMAD.IADD R4, R3, 0x1, R4 ;  /* 0x0000000103047824 */ /* 0x000fc800078e0204 */
[----:B------:R-:W-:-:S07]  /*22060*/  IMAD.MOV.U32 R13, RZ, RZ, R4 ;  /* 0x000000ffff0d7224 */ /* 0x000fce00078e0004 */
[----:B------:R-:W-:Y:S05]  /*22070*/  WARPSYNC.COLLECTIVE R15, `(.L_x_5078) ;  /* 0x000000000f087348 */ /* 0x000fea0003c00000 */
[----:B------:R0:W1:Y:S02]  /*22080*/  SHFL.UP P6, R14, R13, R12, R11 ;  /* 0x0400000c0d0e7389 */ /* 0x00006400000c000b */
[----:B01----:R-:W-:Y:S01]  /*22090*/  ENDCOLLECTIVE ;  /* 0x000000000000791b */ /* 0x003fe20003800000 */
.L_x_5078:
        /* <DEDUP_REMOVED lines=8> */
.L_x_5079:
[----:B------:R-:W-:Y:S05]  /*22120*/  BRA `(.L_x_5080) ;  /* 0xffffffb400647947 */ /* 0x000fea000383ffff */
.L_x_4943:
[----:B------:R-:W-:Y:S01]  /*22130*/  BSSY B0, `(.L_x_5081) ;  /* 0x0000007000007945 */ /* 0x000fe20003800000 */
[----:B------:R-:W-:Y:S02]  /*22140*/  IMAD.MOV.U32 R12, RZ, RZ, 0x1 ;  /* 0x00000001ff0c7424 */ /* 0x000fe400078e00ff */
[----:B------:R-:W-:Y:S02]  /*22150*/  IMAD.MOV.U32 R11, RZ, RZ, RZ ;  /* 0x000000ffff0b7224 */ /* 0x000fe400078e00ff */
[----:B------:R-:W-:-:S07]  /*22160*/  IMAD.MOV.U32 R15, RZ, RZ, -0x1 ;  /* 0xffffffffff0f7424 */ /* 0x000fce00078e00ff */
[----:B------:R-:W-:Y:S05]  /*22170*/  WARPSYNC.COLLECTIVE R15, `(.L_x_5082) ;  /* 0x000000000f087348 */ /* 0x000fea0003c00000 */
[----:B------:R0:W1:Y:S02]  /*22180*/  SHFL.UP P6, R14, R13, R12, R11 ;  /* 0x0400000c0d0e7389 */ /* 0x00006400000c000b */
[----:B01----:R-:W-:Y:S01]  /*22190*/  ENDCOLLECTIVE ;  /* 0x000000000000791b */ /* 0x003fe20003800000 */
.L_x_5082:
[----:B------:R-:W-:Y:S05]  /*221a0*/  BSYNC B0 ;  /* 0x0000000000007941 */ /* 0x000fea0003800000 */
.L_x_5081:
[----:B------:R-:W-:Y:S01]  /*221b0*/  SEL R14, R14, RZ, P1 ;  /* 0x000000ff0e0e7207 */ /* 0x000fe20000800000 */
[----:B------:R-:W-:Y:S01]  /*221c0*/  IMAD.MOV.U32 R11, RZ, RZ, RZ ;  /* 0x000000ffff0b7224 */ /* 0x000fe200078e00ff */
[----:B------:R-:W-:Y:S01]  /*221d0*/  MOV R12, 0x2 ;  /* 0x00000002000c7802 */ /* 0x000fe20000000f00 */
[----:B------:R-:W-:Y:S02]  /*221e0*/  IMAD.MOV.U32 R15, RZ, RZ, -0x1 ;  /* 0xffffffffff0f7424 */ /* 0x000fe400078e00ff */
[----:B------:R-:W-:-:S07]  /*221f0*/  IMAD.IADD R13, R13, 0x1, R14 ;  /* 0x000000010d0d7824 */ /* 0x000fce00078e020e */
[----:B------:R-:W-:Y:S05]  /*22200*/  WARPSYNC.COLLECTIVE R15, `(.L_x_5083) ;  /* 0x000000000f087348 */ /* 0x000fea0003c00000 */
[----:B------:R0:W1:Y:S02]  /*22210*/  SHFL.UP P6, R14, R13, R12, R11 ;  /* 0x0400000c0d0e7389 */ /* 0x00006400000c000b */
[----:B01----:R-:W-:Y:S01]  /*22220*/  ENDCOLLECTIVE ;  /* 0x000000000000791b */ /* 0x003fe20003800000 */
.L_x_5083:
[----:B------:R-:W-:Y:S01]  /*22230*/  IMAD.MOV.U32 R12, RZ, RZ, 0x4 ;  /* 0x00000004ff0c7424 */ /* 0x000fe200078e00ff */
[----:B------:R-:W-:-:S05]  /*22240*/  SEL R2, R14, RZ, P2 ;  /* 0x000000ff0e027207 */ /* 0x000fca0001000000 */
[----:B------:R-:W-:-:S04]  /*22250*/  IMAD.IADD R2, R13, 0x1, R2 ;  /* 0x000000010d027824 */ /* 0x000fc800078e0202 */
[----:B------:R-:W-:-:S07]  /*22260*/  IMAD.MOV.U32 R13, RZ, RZ, R2 ;  /* 0x000000ffff0d7224 */ /* 0x000fce00078e0002 */
[----:B------:R-:W-:Y:S05]  /*22270*/  WARPSYNC.COLLECTIVE R15, `(.L_x_5084) ;  /* 0x000000000f087348 */ /* 0x000fea0003c00000 */
[----:B------:R0:W1:Y:S02]  /*22280*/  SHFL.UP P6, R14, R13, R12, R11 ;  /* 0x0400000c0d0e7389 */ /* 0x00006400000c000b */
[----:B01----:R-:W-:Y:S01]  /*22290*/  ENDCOLLECTIVE ;  /* 0x000000000000791b */ /* 0x003fe20003800000 */
.L_x_5084:
[----:B------:R-:W-:Y:S01]  /*222a0*/  IMAD.MOV.U32 R12, RZ, RZ, 0x8 ;  /* 0x00000008ff0c7424 */ /* 0x000fe200078e00ff */
[----:B------:R-:W-:-:S05]  /*222b0*/  SEL R3, R14, RZ, P3 ;  /* 0x000000ff0e037207 */ /* 0x000fca0001800000 */
[----:B------:R-:W-:-:S04]  /*222c0*/  IMAD.IADD R3, R2, 0x1, R3 ;  /* 0x0000000102037824 */ /* 0x000fc800078e0203 */
[----:B------:R-:W-:-:S07]  /*222d0*/  IMAD.MOV.U32 R13, RZ, RZ, R3 ;  /* 0x000000ffff0d7224 */ /* 0x000fce00078e0003 */
[----:B------:R-:W-:Y:S05]  /*222e0*/  WARPSYNC.COLLECTIVE R15, `(.L_x_5085) ;  /* 0x000000000f087348 */ /* 0x000fea0003c00000 */
[----:B------:R0:W1:Y:S02]  /*222f0*/  SHFL.UP P6, R14, R13, R12, R11 ;  /* 0x0400000c0d0e7389 */ /* 0x00006400000c000b */
[----:B01----:R-:W-:Y:S01]  /*22300*/  ENDCOLLECTIVE ;  /* 0x000000000000791b */ /* 0x003fe20003800000 */
.L_x_5085:
[----:B------:R-:W-:Y:S01]  /*22310*/  IMAD.MOV.U32 R12, RZ, RZ, 0x10 ;  /* 0x00000010ff0c7424 */ /* 0x000fe200078e00ff */
[----:B------:R-:W-:-:S05]  /*22320*/  SEL R4, R14, RZ, P4 ;  /* 0x000000ff0e047207 */ /* 0x000fca0002000000 */
[----:B------:R-:W-:-:S04]  /*22330*/  IMAD.IADD R4, R3, 0x1, R4 ;  /* 0x0000000103047824 */ /* 0x000fc800078e0204 */
[----:B------:R-:W-:-:S07]  /*22340*/  IMAD.MOV.U32 R13, RZ, RZ, R4 ;  /* 0x000000ffff0d7224 */ /* 0x000fce00078e0004 */
[----:B------:R-:W-:Y:S05]  /*22350*/  WARPSYNC.COLLECTIVE R15, `(.L_x_5086) ;  /* 0x000000000f087348 */ /* 0x000fea0003c00000 */
[----:B------:R0:W1:Y:S02]  /*22360*/  SHFL.UP P6, R14, R13, R12, R11 ;  /* 0x0400000c0d0e7389 */ /* 0x00006400000c000b */
[----:B01----:R-:W-:Y:S01]  /*22370*/  ENDCOLLECTIVE ;  /* 0x000000000000791b */ /* 0x003fe20003800000 */
.L_x_5086:
[----:B------:R-:W-:Y:S02]  /*22380*/  IMAD.MOV.U32 R12, RZ, RZ, 0x1f ;  /* 0x0000001fff0c7424 */ /* 0x000fe400078e00ff */
[----:B------:R-:W-:Y:S01]  /*22390*/  IMAD.MOV.U32 R11, RZ, RZ, 0x1f ;  /* 0x0000001fff0b7424 */ /* 0x000fe200078e00ff */
[----:B------:R-:W-:-:S04]  /*223a0*/  SEL R3, R14, RZ, P5 ;  /* 0x000000ff0e037207 */ /* 0x000fc80002800000 */
[----:B------:R-:W-:-:S05]  /*223b0*/  IADD3 R2, R4, R3, RZ ;  /* 0x0000000304027210 */ /* 0x000fca0007ffe0ff */
[----:B------:R-:W-:-:S07]  /*223c0*/  IMAD.MOV.U32 R13, RZ, RZ, R2 ;  /* 0x000000ffff0d7224 */ /* 0x000fce00078e0002 */
[----:B------:R-:W-:Y:S05]  /*223d0*/  WARPSYNC.COLLECTIVE R15, `(.L_x_5087) ;  /* 0x000000000f087348 */ /* 0x000fea0003c00000 */
[----:B------:R0:W1:Y:S02]  /*223e0*/  SHFL.IDX P6, R14, R13, R12, R11 ;  /* 0x0000000c0d0e7389 */ /* 0x00006400000c000b */
[----:B01----:R-:W-:Y:S01]  /*223f0*/  ENDCOLLECTIVE ;  /* 0x000000000000791b */ /* 0x003fe20003800000 */
.L_x_5087:
[----:B------:R-:W-:Y:S05]  /*22400*/  BRA `(.L_x_5088) ;  /* 0xffffffb400507947 */ /* 0x000fea000383ffff */
.L_x_4945:
[----:B------:R-:W-:Y:S01]  /*22410*/  BSSY B0, `(.L_x_5089) ;  /* 0x0000006000007945 */ /* 0x000fe20003800000 */
[----:B------:R-:W-:Y:S01]  /*22420*/  PLOP3.LUT P6, PT, P6, PT, PT, 0x8, 0x0 ;  /* 0x000000000000781c */ /* 0x000fe200037ce170 */
[----:B------:R-:W-:-:S12]  /*22430*/  IMAD.MOV.U32 R15, RZ, RZ, -0x1 ;  /* 0xffffffffff0f7424 */ /* 0x000fd800078e00ff */
[----:B0-----:R-:W-:Y:S05]  /*22440*/  WARPSYNC.COLLECTIVE R15, `(.L_x_5090) ;  /* 0x000000000f087348 */ /* 0x001fea0003c00000 */
[----:B------:R-:W-:Y:S01]  /*22450*/  VOTE.ANY R14, PT, P6 ;  /* 0x00000000000e7806 */ /* 0x000fe200030e0100 */
[----:B0-----:R-:W-:Y:S06]  /*22460*/  ENDCOLLECTIVE ;  /* 0x000000000000791b */ /* 0x001fec0003800000 */
.L_x_5090:
[----:B------:R-:W-:Y:S05]  /*22470*/  BSYNC B0 ;  /* 0x0000000000007941 */ /* 0x000fea0003800000 */
.L_x_5089:
        /* <DEDUP_REMOVED lines=10> */
.L_x_5091:
[----:B------:R-:W-:Y:S02]  /*22520*/  IMAD.MOV.U32 R13, RZ, RZ, R5 ;  /* 0x000000ffff0d7224 */ /* 0x000fe400078e0005 */
[----:B------:R-:W-:-:S07]  /*22530*/  IMAD.MOV.U32 R25, RZ, RZ, R14 ;  /* 0x000000ffff197224 */ /* 0x000fce00078e000e */
[----:B------:R-:W-:Y:S05]  /*22540*/  WARPSYNC.COLLECTIVE R15, `(.L_x_5092) ;  /* 0x000000000f087348 */ /* 0x000fea0003c00000 */
[----:B------:R0:W1:Y:S02]  /*22550*/  SHFL.IDX P6, R14, R13, R12, R11 ;  /* 0x0000000c0d0e7389 */ /* 0x00006400000c000b */
[----:B01----:R-:W-:Y:S01]  /*22560*/  ENDCOLLECTIVE ;  /* 0x000000000000791b */ /* 0x003fe20003800000 */
.L_x_5092:
[----:B------:R-:W-:Y:S01]  /*22570*/  MOV R5, R14 ;  /* 0x0000000e00057202 */ /* 0x000fe20000000f00 */
[----:B------:R-:W-:Y:S06]  /*22580*/  BRA `(.L_x_5093) ;  /* 0xffffffb400307947 */ /* 0x000fec000383ffff */
.L_x_4947:
[----:B------:R-:W-:Y:S01]  /*22590*/  BSSY B0, `(.L_x_5094) ;  /* 0x0000007000007945 */ /* 0x000fe20003800000 */
[----:B------:R-:W-:Y:S02]  /*225a0*/  IMAD.MOV.U32 R13, RZ, RZ, R2 ;  /* 0x000000ffff0d7224 */ /* 0x000fe400078e0002 */
[----:B------:R-:W-:Y:S02]  /*225b0*/  IMAD.MOV.U32 R11, RZ, RZ, 0x1f ;  /* 0x0000001fff0b7424 */ /* 0x000fe400078e00ff */
[----:B------:R-:W-:-:S07]  /*225c0*/  IMAD.MOV.U32 R15, RZ, RZ, -0x1 ;  /* 0xffffffffff0f7424 */ /* 0x000fce00078e00ff */
[----:B0123--:R-:W-:Y:S05]  /*225d0*/  WARPSYNC.COLLECTIVE R15, `(.L_x_5095) ;  /* 0x000000000f087348 */ /* 0x00ffea0003c00000 */
[----:B------:R4:W0:Y:S02]  /*225e0*/  SHFL.IDX P6, R14, R13, R12, R11 ;  /* 0x0000000c0d0e7389 */ /* 0x00082400000c000b */
[----:B01234-:R-:W-:Y:S01]  /*225f0*/  ENDCOLLECTIVE ;  /* 0x000000000000791b */ /* 0x01ffe20003800000 */
.L_x_5095:
[----:B------:R-:W-:Y:S05]  /*22600*/  BSYNC B0 ;  /* 0x0000000000007941 */ /* 0x000fea0003800000 */
.L_x_5094:
[----:B------:R-:W-:Y:S01]  /*22610*/  IMAD.MOV.U32 R24, RZ, RZ, R14 ;  /* 0x000000ffff187224 */ /* 0x000fe200078e000e */
[----:B------:R-:W-:Y:S06]  /*22620*/  BRA `(.L_x_4946) ;  /* 0xffffffb400207947 */ /* 0x000fec000383ffff */
.L_x_4953:
[----:B0-----:R0:W1:Y:S02]  /*22630*/  SYNCS.PHASECHK.TRANS64.TRYWAIT P0, [R7+URZ+0x28c20], R0 ;  /* 0x028c2000070075a7 */ /* 0x001064000800017f */
[----:B-1----:R-:W-:Y:S05]  /*22640*/  @!P0 NANOSLEEP.SYNCS 0x989680 ;  /* 0x009896800000895d */ /* 0x002fea0003900000 */
[----:B------:R-:W1:Y:S02]  /*22650*/  @!P0 SYNCS.PHASECHK.TRANS64 P0, [R7+URZ+0x28c20], R0 ;  /* 0x028c2000070085a7 */ /* 0x000e64000800007f */
[----:B-1----:R-:W-:Y:S05]  /*22660*/  @!P0 BRA `(.L_x_4953) ;  /* 0xfffffffc00f08947 */ /* 0x002fea000383ffff */
[----:B------:R-:W-:Y:S05]  /*22670*/  BRA `(.L_x_5096) ;  /* 0xffffffbc007c7947 */ /* 0x000fea000383ffff */
.L_x_4954:
        /* <DEDUP_REMOVED lines=11> */
.L_x_5098:
[----:B------:R-:W-:Y:S05]  /*22730*/  BSYNC B0 ;  /* 0x0000000000007941 */ /* 0x000fea0003800000 */
.L_x_5097:
[----:B------:R-:W-:Y:S05]  /*22740*/  BRA `(.L_x_5099) ;  /* 0xffffffbc00647947 */ /* 0x000fea000383ffff */
.L_x_4955:
[----:B------:R-:W-:Y:S01]  /*22750*/  BSSY B0, `(.L_x_5100) ;  /* 0x0000006000007945 */ /* 0x000fe20003800000 */
[----:B------:R-:W-:-:S07]  /*22760*/  IMAD.MOV.U32 R15, RZ, RZ, -0x1 ;  /* 0xffffffffff0f7424 */ /* 0x000fce00078e00ff */
[----:B0-234-:R-:W-:Y:S05]  /*22770*/  WARPSYNC.COLLECTIVE R15, `(.L_x_5101) ;  /* 0x000000000f0c7348 */ /* 0x01dfea0003c00000 */
[----:B------:R-:W-:Y:S02]  /*22780*/  ELECT P6, UR62, PT ;  /* 0x00000000003e782f */ /* 0x000fe400038c0000 */
[----:B------:R-:W-:Y:S01]  /*22790*/  MOV R14, UR62 ;  /* 0x0000003e000e7c02 */ /* 0x000fe20008000f00 */
[----:B0-234-:R-:W-:Y:S10]  /*227a0*/  ENDCOLLECTIVE ;  /* 0x000000000000791b */ /* 0x01dff40003800000 */
.L_x_5101:
[----:B------:R-:W-:Y:S05]  /*227b0*/  BSYNC B0 ;  /* 0x0000000000007941 */ /* 0x000fea0003800000 */
.L_x_5100:
[----:B------:R-:W-:Y:S05]  /*227c0*/  BRA `(.L_x_5102) ;  /* 0xffffffbc00587947 */ /* 0x000fea000383ffff */
.L_x_4957:
[----:B0-----:R0:W1:Y:S02]  /*227d0*/  SYNCS.PHASECHK.TRANS64.TRYWAIT P1, [R5+URZ+0x28c40], R0 ;  /* 0x028c4000050075a7 */ /* 0x001064000802017f */
[----:B-1----:R-:W-:Y:S05]  /*227e0*/  @!P1 NANOSLEEP.SYNCS 0x989680 ;  /* 0x009896800000995d */ /* 0x002fea0003900000 */
[----:B------:R-:W1:Y:S02]  /*227f0*/  @!P1 SYNCS.PHASECHK.TRANS64 P1, [R5+URZ+0x28c40], R0 ;  /* 0x028c4000050095a7 */ /* 0x000e64000802007f */
[----:B-1----:R-:W-:Y:S05]  /*22800*/  @!P1 BRA `(.L_x_4957) ;  /* 0xfffffffc00f09947 */ /* 0x002fea000383ffff */
[----:B------:R-:W-:Y:S05]  /*22810*/  BRA `(.L_x_5103) ;  /* 0xffffffbc00787947 */ /* 0x000fea000383ffff */
.L_x_4959:
[----:B-1----:R1:W0:Y:S02]  /*22820*/  SYNCS.PHASECHK.TRANS64.TRYWAIT P1, [R3+URZ+0x28c40], R2 ;  /* 0x028c4002030075a7 */ /* 0x002224000802017f */
[----:B0-----:R-:W-:Y:S05]  /*22830*/  @!P1 NANOSLEEP.SYNCS 0x989680 ;  /* 0x009896800000995d */ /* 0x001fea0003900000 */
[----:B------:R-:W0:Y:S02]  /*22840*/  @!P1 SYNCS.PHASECHK.TRANS64 P1, [R3+URZ+0x28c40], R2 ;  /* 0x028c4002030095a7 */ /* 0x000e24000802007f */
[----:B0-----:R-:W-:Y:S05]  /*22850*/  @!P1 BRA `(.L_x_4959) ;  /* 0xfffffffc00f09947 */ /* 0x001fea000383ffff */
[----:B------:R-:W-:Y:S05]  /*22860*/  BRA `(.L_x_5104) ;  /* 0xffffffbc00847947 */ /* 0x000fea000383ffff */
.L_x_4961:
[----:B------:R0:W0:Y:S02]  /*22870*/  SYNCS.PHASECHK.TRANS64.TRYWAIT P1, [R5+URZ+0x28c60], R0 ;  /* 0x028c6000050075a7 */ /* 0x000024000802017f */
[----:B0-----:R-:W-:Y:S05]  /*22880*/  @!P1 NANOSLEEP.SYNCS 0x989680 ;  /* 0x009896800000995d */ /* 0x001fea0003900000 */
[----:B------:R-:W0:Y:S02]  /*22890*/  @!P1 SYNCS.PHASECHK.TRANS64 P1, [R5+URZ+0x28c60], R0 ;  /* 0x028c6000050095a7 */ /* 0x000e24000802007f */
[----:B0-----:R-:W-:Y:S05]  /*228a0*/  @!P1 BRA `(.L_x_4961) ;  /* 0xfffffffc00f09947 */ /* 0x001fea000383ffff */
[----:B------:R-:W-:Y:S05]  /*228b0*/  BRA `(.L_x_5105) ;  /* 0xffffffbc00807947 */ /* 0x000fea000383ffff */
.L_x_5106:
        /* <DEDUP_REMOVED lines=12> */
.L_x_5844:


//--------------------- .text._ZN7cutlass13device_kernelIN5flash11enable_sm90INS1_16FlashAttnFwdSm90INS1_25CollectiveMainloopFwdSm90ILi2EN4cute5tupleIJNS5_1CILi1EEES8_S8_EEENS6_IJNS7_ILi64EEESA_SA_EEELi512ENS_6half_tEfNS_4arch4Sm90ELb1ELb0ELb1ELb1ELb1ELb0ELb1ELb0ELb0ELb1ELb1ELb0EEENS1_21CollectiveEpilogueFwdINS6_IJSA_NS7_ILi512EEESA_EEES9_SC_SE_Li256ELb1ELb1ELb1ELb0EEENS1_36VarlenDynamicPersistentTileSchedulerILi64ELi64ELi256ELi128ELb1ELb1ELb1ELb1ELb1ELb1EEEEEEEEEvNT_6ParamsE --------------------------
	.section	.text._ZN7cutlass13device_kernelIN5flash11enable_sm90INS1_16FlashAttnFwdSm90INS1_25CollectiveMainloopFwdSm90ILi2EN4cute5tupleIJNS5_1CILi1EEES8_S8_EEENS6_IJNS7_ILi64EEESA_SA_EEELi512ENS_6half_tEfNS_4arch4Sm90ELb1ELb0ELb1ELb1ELb1ELb0ELb1ELb0ELb0ELb1ELb1ELb0EEENS1_21CollectiveEpilogueFwdINS6_IJSA_NS7_ILi512EEESA_EEES9_SC_SE_Li256ELb1ELb1ELb1ELb0EEENS1_36VarlenDynamicPersistentTileSchedulerILi64ELi64ELi256ELi128ELb1ELb1ELb1ELb1ELb1ELb1EEEEEEEEEvNT_6ParamsE,"ax",@progbits
	.align	128
.text._ZN7cutlass13device_kernelIN5flash11enable_sm90INS1_16FlashAttnFwdSm90INS1_25CollectiveMainloopFwdSm90ILi2EN4cute5tupleIJNS5_1CILi1EEES8_S8_EEENS6_IJNS7_ILi64EEESA_SA_EEELi512ENS_6half_tEfNS_4arch4Sm90ELb1ELb0ELb1ELb1ELb1ELb0ELb1ELb0ELb0ELb1ELb1ELb0EEENS1_21CollectiveEpilogueFwdINS6_IJSA_NS7_ILi512EEESA_EEES9_SC_SE_Li256ELb1ELb1ELb1ELb0EEENS1_36VarlenDynamicPersistentTileSchedulerILi64ELi64ELi256ELi128ELb1ELb1ELb1ELb1ELb1ELb1EEEEEEEEEvNT_6ParamsE:
        .type           _ZN7cutlass13device_kernelIN5flash11enable_sm90INS1_16FlashAttnFwdSm90INS1_25CollectiveMainloopFwdSm90ILi2EN4cute5tupleIJNS5_1CILi1EEES8_S8_EEENS6_IJNS7_ILi64EEESA_SA_EEELi512ENS_6half_tEfNS_4arch4Sm90ELb1ELb0ELb1ELb1ELb1ELb0ELb1ELb0ELb0ELb1ELb1ELb0EEENS1_21CollectiveEpilogueFwdINS6_IJSA_NS7_ILi512EEESA_EEES9_SC_SE_Li256ELb1ELb1ELb1ELb0EEENS1_36VarlenDynamicPersistentTileSchedulerILi64ELi64ELi256ELi128ELb1ELb1ELb1ELb1ELb1ELb1EEEEEEEEEvNT_6ParamsE,@function
        .size           _ZN7cutlass13device_kernelIN5flash11enable_sm90INS1_16FlashAttnFwdSm90INS1_25CollectiveMainloopFwdSm90ILi2EN4cute5tupleIJNS5_1CILi1EEES8_S8_EEENS6_IJNS7_ILi64EEESA_SA_EEELi512ENS_6half_tEfNS_4arch4Sm90ELb1ELb0ELb1ELb1ELb1ELb0ELb1ELb0ELb0ELb1ELb1ELb0EEENS1_21CollectiveEpilogueFwdINS6_IJSA_NS7_ILi512EEESA_EEES9_SC_SE_Li256ELb1ELb1ELb1ELb0EEENS1_36VarlenDynamicPersistentTileSchedulerILi64ELi64ELi256ELi128ELb1ELb1ELb1ELb1ELb1ELb1EEEEEEEEEvNT_6ParamsE,(.L_x_5845 - _ZN7cutlass13device_kernelIN5flash11enable_sm90INS1_16FlashAttnFwdSm90INS1_25CollectiveMainloopFwdSm90ILi2EN4cute5tupleIJNS5_1CILi1EEES8_S8_EEENS6_IJNS7_ILi64EEESA_SA_EEELi512ENS_6half_tEfNS_4arch4Sm90ELb1ELb0ELb1ELb1ELb1ELb0ELb1ELb0ELb0ELb1ELb1ELb0EEENS1_21CollectiveEpilogueFwdINS6_IJSA_NS7_ILi512EEESA_EEES9_SC_SE_Li256ELb1ELb1ELb1ELb0EEENS1_36VarlenDynamicPersistentTileSchedulerILi64ELi64ELi256ELi128ELb1ELb1ELb1ELb1ELb1ELb1EEEEEEEEEvNT_6ParamsE)
        .other          _ZN7cutlass13device_kernelIN5flash11enable_sm90INS1_16FlashAttnFwdSm90INS1_25CollectiveMainloopFwdSm90ILi2EN4cute5tupleIJNS5_1CILi1EEES8_S8_EEENS6_IJNS7_ILi64EEESA_SA_EEELi512ENS_6half_tEfNS_4arch4Sm90ELb1ELb0ELb1ELb1ELb1ELb0ELb1ELb0ELb0ELb1ELb1ELb0EEENS1_21CollectiveEpilogueFwdINS6_IJSA_NS7_ILi512EEESA_EEES9_SC_SE_Li256ELb1ELb1ELb1ELb0EEENS1_36VarlenDynamicPersistentTileSchedulerILi64ELi64ELi256ELi128ELb1ELb1ELb1ELb1ELb1ELb1EEEEEEEEEvNT_6ParamsE,@"STO_CUDA_ENTRY STV_DEFAULT"
_ZN7cutlass13device_kernelIN5flash11enable_sm90INS1_16FlashAttnFwdSm90INS1_25CollectiveMainloopFwdSm90ILi2EN4cute5tupleIJNS5_1CILi1EEES8_S8_EEENS6_IJNS7_ILi64EEESA_SA_EEELi512ENS_6half_tEfNS_4arch4Sm90ELb1ELb0ELb1ELb1ELb1ELb0ELb1ELb0ELb0ELb1ELb1ELb0EEENS1_21CollectiveEpilogueFwdINS6_IJSA_NS7_ILi512EEESA_EEES9_SC_SE_Li256ELb1ELb1ELb1ELb0EEENS1_36VarlenDynamicPersistentTileSchedulerILi64ELi64ELi256ELi128ELb1ELb1ELb1ELb1ELb1ELb1EEEEEEEEEvNT_6ParamsE:
        /* <DEDUP_REMOVED lines=43> */
.L_x_5107:
        /* <DEDUP_REMOVED lines=22> */
.L_x_5108:
        /* <DEDUP_REMOVED lines=18> */
.L_x_5109:
        /* <DEDUP_REMOVED lines=22> */
.L_x_5110:
        /* <DEDUP_REMOVED lines=23> */
.L_x_5111:
        /* <DEDUP_REMOVED lines=8> */
.L_x_5113:
[----:B------:R-:W-:-:S08]  /*0880*/  NOP ;  /* 0x0000000000007918 */ /* 0x000fd00000000000 */
[----:B------:R-:W0:Y:S02]  /*0890*/  USETMAXREG.TRY_ALLOC.CTAPOOL UP0, 0xe8 ;  /* 0x000000e8000079c8 */ /* 0x000e240008000600 */
[----:B0-----:R-:W-:-:S13]  /*08a0*/  PLOP3.LUT P0, PT, PT, PT, UP0, 0x80, 0x0 ;  /* 0x000000000000781c */ /* 0x001fda0003f0f008 */
[----:B------:R-:W-:Y:S05]  /*08b0*/  @!P0 BRA `(.L_x_5113) ;  /* 0xfffffffc00f08947 */ /* 0x000fea000383ffff */
[----:B------:R-:W-:Y:S01]  /*08c0*/  LOP3.LUT R2, R0, 0xffffff80, RZ, 0xc0, !PT ;  /* 0xffffff8000027812 */ /* 0x000fe200078ec0ff */
[----:B------:R-:W0:Y:S01]  /*08d0*/  S2R R3, SR_CgaCtaId ;  /* 0x0000000000037919 */ /* 0x000e220000008800 */
[----:B------:R-:W-:Y:S01]  /*08e0*/  MOV R17, 0x400 ;  /* 0x0000040000117802 */ /* 0x000fe20000000f00 */
[----:B------:R-:W-:Y:S01]  /*08f0*/  ULDC UR4, c[0x0][0xd3c] ;  /* 0x00034f0000047ab9 */ /* 0x000fe20000000800 */
[----:B------:R-:W-:-:S13]  /*0900*/  ISETP.NE.AND P0, PT, R2, 0x80, PT ;  /* 0x000000800200780c */ /* 0x000fda0003f05270 */
[----:B------:R-:W-:Y:S06]  /*0910*/  @!P0 BAR.ARV 0x8, 0x100 ;  /* 0x0204000000008b1d */ /* 0x000fec0000002000 */
[----:B------:R-:W-:Y:S02]  /*0920*/  ISETP.GE.U32.AND P0, PT, R0, 0x100, PT ;  /* 0x000001000000780c */ /* 0x000fe40003f06070 */
[----:B0-----:R-:W-:-:S11]  /*0930*/  LEA R17, R3, R17, 0x18 ;  /* 0x0000001103117211 */ /* 0x001fd600078ec0ff */
[----:B------:R-:W-:Y:S08]  /*0940*/  @P0 BAR.ARV 0xf, 0x100 ;  /* 0x03c4000000000b1d */ /* 0x000ff00000002000 */
[----:B------:R-:W-:Y:S06]  /*0950*/  BAR.SYNC.DEFER_BLOCKING 0x5, 0x180 ;  /* 0x0146000000007b1d */ /* 0x000fec0000010000 */
[----:B------:R-:W0:Y:S02]  /*0960*/  LDS.128 R12, [R17+0x388d0] ;  /* 0x0388d000110c7984 */ /* 0x000e240000000c00 */
        /* <DEDUP_REMOVED lines=14> */
[----:B------:R-:W-:Y:S02]  /*0a50*/  LEA.HI R3, R3, R0, RZ, 0x2 ;  /* 0x0000000003037211 */ /* 0x000fe400078f10ff */
[----:B------:R-:W-:-:S02]  /*0a60*/  SHF.R.S32.HI R6, RZ, 0x5, R5 ;  /* 0x00000005ff067819 */ /* 0x000fc40000011405 */
[----:B------:R-:W-:Y:S02]  /*0a70*/  LOP3.LUT R13, R3, 0xfffffffc, RZ, 0xc0, !PT ;  /* 0xfffffffc030d7812 */ /* 0x000fe400078ec0ff */
[----:B------:R-:W-:Y:S02]  /*0a80*/  LOP3.LUT R3, R4, 0xfffffff0, RZ, 0xc0, !PT ;  /* 0xfffffff004037812 */ /* 0x000fe400078ec0ff */
[----:B------:R-:W-:Y:S01]  /*0a90*/  SHF.R.S32.HI R7, RZ, 0x1f, R5 ;  /* 0x0000001fff077819 */ /* 0x000fe20000011405 */
[C---:B------:R-:W-:Y:S01]  /*0aa0*/  IMAD.IADD R13, R0.reuse, 0x1, -R13 ;  /* 0x00000001000d7824 */ /* 0x040fe200078e0a0d */
[----:B------:R-:W-:Y:S01]  /*0ab0*/  SHF.R.S32.HI R5, RZ, 0x4, R4 ;  /* 0x00000004ff057819 */ /* 0x000fe20000011404 */
[----:B------:R-:W-:Y:S01]  /*0ac0*/  IMAD.IADD R3, R0, 0x1, -R3 ;  /* 0x0000000100037824 */ /* 0x000fe200078e0a03 */
[----:B------:R-:W-:Y:S02]  /*0ad0*/  LOP3.LUT R9, R2, 0xffffff80, RZ, 0xc0, !PT ;  /* 0xffffff8002097812 */ /* 0x000fe400078ec0ff */
[----:B------:R-:W-:-:S02]  /*0ae0*/  LOP3.LUT R11, R8, 0xfffffff8, RZ, 0xc0, !PT ;  /* 0xfffffff8080b7812 */ /* 0x000fc400078ec0ff */
[----:B------:R-:W-:Y:S01]  /*0af0*/  SHF.R.S32.HI R8, RZ, 0x1f, R3 ;  /* 0x0000001fff087819 */ /* 0x000fe20000011403 */
[----:B------:R-:W-:Y:S01]  /*0b00*/  IMAD.IADD R9, R0, 0x1, -R9 ;  /* 0x0000000100097824 */ /* 0x000fe200078e0a09 */
[----:B------:R-:W-:Y:S01]  /*0b10*/  LEA.HI R4, R4, R5, RZ, 0x1 ;  /* 0x0000000504047211 */ /* 0x000fe200078f08ff */
[----:B------:R-:W-:Y:S01]  /*0b20*/  IMAD.IADD R11, R0, 0x1, -R11 ;  /* 0x00000001000b7824 */ /* 0x000fe200078e0a0b */
[----:B------:R-:W-:Y:S02]  /*0b30*/  LEA.HI R7, R7, R6, RZ, 0x2 ;  /* 0x0000000607077211 */ /* 0x000fe400078f10ff */
[----:B------:R-:W-:Y:S01]  /*0b40*/  LEA.HI R10, R13, R13, RZ, 0x1 ;  /* 0x0000000d0d0a7211 */ /* 0x000fe200078f08ff */
[----:B------:R-:W-:Y:S01]  /*0b50*/  IMAD.SHL.U32 R18, R11, 0x8, RZ ;  /* 0x000000080b127824 */ /* 0x000fe200078e00ff */
[----:B------:R-:W-:Y:S02]  /*0b60*/  LEA.HI R8, R8, R3, RZ, 0x3 ;  /* 0x0000000308087211 */ /* 0x000fe400078f18ff */
[----:B------:R-:W-:Y:S01]  /*0b70*/  LOP3.LUT R4, R4, 0x1ffffffe, RZ, 0xc0, !PT ;  /* 0x1ffffffe04047812 */ /* 0x000fe200078ec0ff */
[C---:B------:R-:W-:Y:S01]  /*0b80*/  VIADD R198, R18.reuse, 0x40 ;  /* 0x0000004012c67836 */ /* 0x040fe20000000000 */
[----:B------:R-:W-:Y:S01]  /*0b90*/  SHF.R.S32.HI R20, RZ, 0x7, R2 ;  /* 0x00000007ff147819 */ /* 0x000fe20000011402 */
[----:B------:R-:W-:Y:S01]  /*0ba0*/  VIADD R197, R18, 0x80 ;  /* 0x0000008012c57836 */ /* 0x000fe20000000000 */
[----:B------:R-:W-:Y:S01]  /*0bb0*/  LOP3.LUT R7, R7, 0x3ffffc, RZ, 0xc0, !PT ;  /* 0x003ffffc07077812 */ /* 0x000fe200078ec0ff */
[----:B------:R-:W-:Y:S01]  /*0bc0*/  IMAD.IADD R4, R5, 0x1, -R4 ;  /* 0x0000000105047824 */ /* 0x000fe200078e0a04 */
[----:B------:R-:W-:Y:S01]  /*0bd0*/  SHF.R.S32.HI R0, RZ, 0x1f, R9 ;  /* 0x0000001fff007819 */ /* 0x000fe20000011409 */
[----:B------:R-:W-:Y:S01]  /*0be0*/  IMAD R12, R20, 0x100, R3 ;  /* 0x00000100140c7824 */ /* 0x000fe200078e0203 */
[----:B------:R-:W-:Y:S01]  /*0bf0*/  LOP3.LUT R16, R10, 0x1ffffffe, RZ, 0xc0, !PT ;  /* 0x1ffffffe0a107812 */ /* 0x000fe200078ec0ff */
[----:B------:R-:W-:Y:S01]  /*0c00*/  IMAD.IADD R7, R6, 0x1, -R7 ;  /* 0x0000000106077824 */ /* 0x000fe200078e0a07 */
[C---:B------:R-:W-:Y:S01]  /*0c10*/  LOP3.LUT R10, R8.reuse, 0xfffffff8, RZ, 0xc0, !PT ;  /* 0xfffffff8080a7812 */ /* 0x040fe200078ec0ff */
[----:B------:R-:W-:Y:S01]  /*0c20*/  IMAD.SHL.U32 R8, R8, 0x40, RZ ;  /* 0x0000004008087824 */ /* 0x000fe200078e00ff */
[-C--:B------:R-:W-:Y:S01]  /*0c30*/  LEA.HI R5, R0, R9.reuse, RZ, 0x2 ;  /* 0x0000000900057211 */ /* 0x080fe200078f10ff */
[----:B------:R-:W-:Y:S01]  /*0c40*/  IMAD R15, R7, 0x10, R12 ;  /* 0x00000010070f7824 */ /* 0x000fe200078e020c */
[----:B------:R-:W-:Y:S01]  /*0c50*/  LEA.HI R2, R2, R20, RZ, 0x1 ;  /* 0x0000001402027211 */ /* 0x000fe200078f08ff */
[----:B------:R-:W-:Y:S01]  /*0c60*/  IMAD.IADD R10, R3, 0x1, -R10 ;  /* 0x00000001030a7824 */ /* 0x000fe200078e0a0a */
[----:B------:R-:W-:Y:S01]  /*0c70*/  LEA.HI R3, R0, R9, RZ, 0x5 ;  /* 0x0000000900037211 */ /* 0x000fe200078f28ff */
[----:B------:R-:W-:Y:S01]  /*0c80*/  IMAD.SHL.U32 R4, R4, 0x8, RZ ;  /* 0x0000000804047824 */ /* 0x000fe200078e00ff */
[----:B------:R-:W-:Y:S01]  /*0c90*/  LOP3.LUT R12, R5, 0x7ffffffc, RZ, 0xc0, !PT ;  /* 0x7ffffffc050c7812 */ /* 0x000fe200078ec0ff */
[----:B------:R-:W-:Y:S01]  /*0ca0*/  IMAD.SHL.U32 R7, R10, 0x40, RZ ;  /* 0x000000400a077824 */ /* 0x000fe200078e00ff */
[--C-:B------:R-:W-:Y:S01]  /*0cb0*/  SHF.R.S32.HI R0, RZ, 0x2, R5.reuse ;  /* 0x00000002ff007819 */ /* 0x100fe20000011405 */
[----:B------:R-:W-:Y:S01]  /*0cc0*/  STL [R1+0x8], R20 ;  /* 0x0000081401007387 */ /* 0x000fe20000100800 */
[----:B------:R-:W-:Y:S01]  /*0cd0*/  SHF.R.S32.HI R5, RZ, 0x1f, R5 ;  /* 0x0000001fff057819 */ /* 0x000fe20000011405 */
[----:B------:R-:W-:Y:S01]  /*0ce0*/  IMAD.IADD R12, R9, 0x1, -R12 ;  /* 0x00000001090c7824 */ /* 0x000fe200078e0a0c */
[----:B------:R-:W-:Y:S01]  /*0cf0*/  SHF.R.S32.HI R3, RZ, 0x5, R3 ;  /* 0x00000005ff037819 */ /* 0x000fe20000011403 */
[----:B------:R-:W-:Y:S01]  /*0d00*/  IMAD.IADD R16, R13, 0x1, -R16 ;  /* 0x000000010d107824 */ /* 0x000fe200078e0a10 */
[----:B------:R-:W-:Y:S01]  /*0d10*/  LEA.HI R5, R5, R0, RZ, 0x3 ;  /* 0x0000000005057211 */ /* 0x000fe200078f18ff */
[----:B------:R-:W-:Y:S01]  /*0d20*/  IMAD.SHL.U32 R190, R12, 0x2, RZ ;  /* 0x000000020cbe7824 */ /* 0x000fe200078e00ff */
[----:B------:R-:W-:Y:S01]  /*0d30*/  LOP3.LUT R7, R7, 0x1c0, RZ, 0xc0, !PT ;  /* 0x000001c007077812 */ /* 0x000fe200078ec0ff */
[C---:B------:R-:W-:Y:S01]  /*0d40*/  VIADD R196, R18.reuse, 0xc0 ;  /* 0x000000c012c47836 */ /* 0x040fe20000000000 */
[----:B------:R-:W-:Y:S01]  /*0d50*/  LOP3.LUT R5, R5, 0xfffffff8, RZ, 0xc0, !PT ;  /* 0xfffffff805057812 */ /* 0x000fe200078ec0ff */
[----:B------:R-:W-:Y:S01]  /*0d60*/  VIADD R195, R18, 0x100 ;  /* 0x0000010012c37836 */ /* 0x000fe20000000000 */
[----:B------:R-:W-:Y:S01]  /*0d70*/  LOP3.LUT R9, R8, 0x7ffffe00, RZ, 0xc0, !PT ;  /* 0x7ffffe0008097812 */ /* 0x000fe200078ec0ff */
[--C-:B------:R-:W-:Y:S01]  /*0d80*/  IMAD.U32 R8, R15, 0x40, R4.reuse ;  /* 0x000000400f087824 */ /* 0x100fe200078e0004 */
[----:B------:R-:W-:Y:S01]  /*0d90*/  LOP3.LUT R4, R7, 0x8, R4, 0xf8, !PT ;  /* 0x0000000807047812 */ /* 0x000fe200078ef804 */
[----:B------:R-:W-:Y:S01]  /*0da0*/  IMAD.IADD R0, R0, 0x1, -R5 ;  /* 0x0000000100007824 */ /* 0x000fe200078e0a05 */
[----:B------:R-:W-:Y:S01]  /*0db0*/  SHF.R.U32.HI R7, RZ, 0x3, R7 ;  /* 0x00000003ff077819 */ /* 0x000fe20000011607 */
[----:B------:R-:W-:Y:S01]  /*0dc0*/  IMAD R9, R6, 0x400, R9 ;  /* 0x0000040006097824 */ /* 0x000fe200078e0209 */
[----:B------:R-:W-:Y:S01]  /*0dd0*/  STL [R1+0x2c], R8 ;  /* 0x00002c0801007387 */ /* 0x000fe20000100800 */
[----:B------:R-:W-:Y:S01]  /*0de0*/  IMAD R19, R3, 0x10, R0 ;  /* 0x0000001003137824 */ /* 0x000fe200078e0200 */
[----:B------:R-:W-:Y:S01]  /*0df0*/  LOP3.LUT R0, R2, 0xfffffe, RZ, 0xc0, !PT ;  /* 0x00fffffe02007812 */ /* 0x000fe200078ec0ff */
[----:B------:R-:W-:Y:S01]  /*0e00*/  IMAD.MOV.U32 R6, RZ, RZ, R14 ;  /* 0x000000ffff067224 */ /* 0x000fe200078e000e */
[----:B------:R-:W-:Y:S01]  /*0e10*/  LOP3.LUT R4, R4, R7, RZ, 0x3c, !PT ;  /* 0x0000000704047212 */ /* 0x000fe200078e3cff */
[----:B------:R-:W-:Y:S01]  /*0e20*/  IMAD.MOV.U32 R2, RZ, RZ, RZ ;  /* 0x000000ffff027224 */ /* 0x000fe200078e00ff */
[----:B------:R-:W-:Y:S01]  /*0e30*/  R2P PR, R10, 0x6 ;  /* 0x000000060a007804 */ /* 0x000fe20000000000 */
[----:B------:R-:W-:-:S02]  /*0e40*/  IMAD.IADD R0, R20, 0x1, -R0 ;  /* 0x0000000114007824 */ /* 0x000fc400078e0a00 */
[----:B------:R-:W-:Y:S02]  /*0e50*/  IMAD.IADD R4, R9, 0x1, R4 ;  /* 0x0000000109047824 */ /* 0x000fe400078e0204 */
[----:B------:R-:W-:Y:S01]  /*0e60*/  IMAD.SHL.U32 R3, R0, 0x100, RZ ;  /* 0x0000010000037824 */ /* 0x000fe200078e00ff */
[----:B------:R-:W-:Y:S01]  /*0e70*/  SEL R188, R188, 0xffffffc0, !P2 ;  /* 0xffffffc0bcbc7807 */ /* 0x000fe20005000000 */
[----:B------:R-:W-:Y:S01]  /*0e80*/  VIADD R0, R18, 0x180 ;  /* 0x0000018012007836 */ /* 0x000fe20000000000 */
[----:B------:R-:W-:Y:S01]  /*0e90*/  SHF.R.S32.HI R0, RZ, 0x1f, R198 ;  /* 0x0000001fff007819 */ /* 0x000fe200000114c6 */
[----:B------:R-:W-:Y:S01]  /*0ea0*/  IMAD.IADD R23, R190, 0x1, R3 ;  /* 0x00000001be177824 */ /* 0x000fe200078e0203 */
[----:B------:R0:W-:Y:S01]  /*0eb0*/  STL [R1+0x28], R3 ;  /* 0x0000280301007387 */ /* 0x0001e20000100800 */
[----:B------:R-:W-:Y:S02]  /*0ec0*/  IMAD R184, R4, 0x2, R17 ;  /* 0x0000000204b87824 */ /* 0x000fe400078e0211 */
[C---:B------:R-:W-:Y:S01]  /*0ed0*/  VIADD R0, R23.reuse, 0x10 ;  /* 0x0000001017007836 */ /* 0x040fe20000000000 */
[----:B------:R-:W-:Y:S01]  /*0ee0*/  SHF.R.S32.HI R5, RZ, 0x1f, R23 ;  /* 0x0000001fff057819 */ /* 0x000fe20000011417 */
[----:B------:R-:W-:-:S02]  /*0ef0*/  VIADD R228, R23, 0x20 ;  /* 0x0000002017e47836 */ /* 0x000fc40000000000 */
[C---:B------:R-:W-:Y:S01]  /*0f00*/  VIADD R227, R23.reuse, 0x28 ;  /* 0x0000002817e37836 */ /* 0x040fe20000000000 */
[----:B------:R-:W-:Y:S01]  /*0f10*/  SHF.R.S32.HI R0, RZ, 0x1f, R0 ;  /* 0x0000001fff007819 */ /* 0x000fe20000011400 */
[C---:B------:R-:W-:Y:S02]  /*0f20*/  VIADD R225, R23.reuse, 0x38 ;  /* 0x0000003817e17836 */ /* 0x040fe40000000000 */
[----:B0-----:R-:W-:Y:S01]  /*0f30*/  VIADD R3, R18, 0x1c0 ;  /* 0x000001c012037836 */ /* 0x001fe20000000000 */
[----:B------:R-:W-:Y:S01]  /*0f40*/  SHF.R.S32.HI R0, RZ, 0x1f, R227 ;  /* 0x0000001fff007819 */ /* 0x000fe200000114e3 */
        /* <DEDUP_REMOVED lines=61> */
[----:B------:R-:W-:Y:S02]  /*1320*/  IMAD R191, R16, 0x8, R19 ;  /* 0x0000000810bf7824 */ /* 0x000fe400078e0213 */
[----:B------:R-:W-:-:S07]  /*1330*/  IMAD.IADD R188, R188, 0x1, R187 ;  /* 0x00000001bcbc7824 */ /* 0x000fce00078e02bb */
.L_x_5177:
[----:B------:R-:W-:Y:S01]  /*1340*/  ULDC.64 UR6, c[0x0][0xd88] ;  /* 0x0003620000067ab9 */ /* 0x000fe20000000a00 */
[----:B------:R-:W-:Y:S01]  /*1350*/  ULDC.64 UR8, c[0x0][0xb10] ;  /* 0x0002c40000087ab9 */ /* 0x000fe20000000a00 */
[----:B------:R-:W-:Y:S01]  /*1360*/  UIMAD.WIDE UR6, UR5, 0x4, UR6 ;  /* 0x00000004050678a5 */ /* 0x000fe2000f8e0206 */
[----:B012---:R-:W0:Y:S05]  /*1370*/  LDC.64 R10, c[0x0][0x418] ;  /* 0x00010600ff0a7b82 */ /* 0x007e2a0000000a00 */
[----:B------:R-:W-:Y:S02]  /*1380*/  IMAD.U32 R192, RZ, RZ, UR6 ;  /* 0x00000006ffc07e24 */ /* 0x000fe4000f8e00ff */
[----:B------:R-:W-:Y:S01]  /*1390*/  IMAD.U32 R193, RZ, RZ, UR7 ;  /* 0x00000007ffc17e24 */ /* 0x000fe2000f8e00ff */
[----:B------:R-:W-:Y:S01]  /*13a0*/  ULDC.64 UR6, c[0x0][0xb20] ;  /* 0x0002c80000067ab9 */ /* 0x000fe20000000a00 */
[----:B------:R-:W1:Y:S03]  /*13b0*/  LDC R3, c[0x0][0x424] ;  /* 0x00010900ff037b82 */ /* 0x000e660000000800 */
[----:B------:R-:W2:Y:S01]  /*13c0*/  LDG.E R192, desc[UR42][R192.64] ;  /* 0x0000002ac0c07981 */ /* 0x000ea2000c1e1900 */
[----:B------:R-:W-:Y:S01]  /*13d0*/  ISETP.NE.U32.AND P1, PT, RZ, UR6, PT ;  /* 0x00000006ff007c0c */ /* 0x000fe2000bf25070 */
[----:B------:R-:W-:Y:S01]  /*13e0*/  IMAD.MOV.U32 R7, RZ, RZ, RZ ;  /* 0x000000ffff077224 */ /* 0x000fe200078e00ff */
[----:B------:R-:W-:-:S02]  /*13f0*/  ISETP.NE.U32.AND P0, PT, RZ, UR8, PT ;  /* 0x00000008ff007c0c */ /* 0x000fc4000bf05070 */
[----:B------:R-:W-:Y:S01]  /*1400*/  ISETP.NE.AND.EX P1, PT, RZ, UR7, PT, P1 ;  /* 0x00000007ff007c0c */ /* 0x000fe2000bf25310 */
[----:B---3--:R-:W3:Y:S01]  /*1410*/  LDC R186, c[0x0][0x2f0] ;  /* 0x0000bc00ffba7b82 */ /* 0x008ee20000000800 */
[----:B------:R-:W-:Y:S02]  /*1420*/  ISETP.NE.AND.EX P0, PT, RZ, UR9, PT, P0 ;  /* 0x00000009ff007c0c */ /* 0x000fe4000bf05300 */
[----:B--2---:R-:W-:-:S09]  /*1430*/  SHF.R.S32.HI R200, RZ, 0x1f, R192 ;  /* 0x0000001fffc87819 */ /* 0x004fd200000114c0 */
[----:B----4-:R-:W-:-:S04]  /*1440*/  @P1 LEA R4, P2, R192, UR6, 0x2 ;  /* 0x00000006c0041c11 */ /* 0x010fc8000f8410ff */
[C---:B------:R-:W-:Y:S02]  /*1450*/  @P1 LEA.HI.X R5, R192.reuse, UR7, R200, 0x2, P2 ;  /* 0x00000007c0051c11 */ /* 0x040fe400090f14c8 */
[----:B------:R-:W-:-:S03]  /*1460*/  @P0 LEA R8, P2, R192, UR8, 0x2 ;  /* 0x00000008c0080c11 */ /* 0x000fc6000f8410ff */
[----:B-----5:R2:W5:Y:S01]  /*1470*/  @P1 LDG.E R7, desc[UR42][R4.64] ;  /* 0x0000002a04071981 */ /* 0x020562000c1e1900 */
[----:B------:R-:W-:Y:S01]  /*1480*/  @P0 LEA.HI.X R9, R192, UR9, R200, 0x2, P2 ;  /* 0x00000009c0090c11 */ /* 0x000fe200090f14c8 */
[----:B------:R-:W-:-:S04]  /*1490*/  ULDC.64 UR8, c[0x0][0xb18] ;  /* 0x0002c60000087ab9 */ /* 0x000fc80000000a00 */
[----:B------:R2:W5:Y:S01]  /*14a0*/  @P0 LDG.E R185, desc[UR42][R8.64] ;  /* 0x0000002a08b90981 */ /* 0x000562000c1e1900 */
[----:B0-----:R-:W-:Y:S02]  /*14b0*/  ISETP.NE.U32.AND P1, PT, R10, RZ, PT ;  /* 0x000000ff0a00720c */ /* 0x001fe40003f25070 */
[----:B------:R-:W-:Y:S02]  /*14c0*/  ISETP.NE.U32.AND P2, PT, RZ, UR8, PT ;  /* 0x00000008ff007c0c */ /* 0x000fe4000bf45070 */
[C---:B------:R-:W-:Y:S02]  /*14d0*/  LOP3.LUT R0, R6.reuse, 0xff000000, RZ, 0xc0, !PT ;  /* 0xff00000006007812 */ /* 0x040fe400078ec0ff */
[----:B------:R-:W-:Y:S02]  /*14e0*/  ISETP.NE.AND.EX P1, PT, R11, RZ, PT, P1 ;  /* 0x000000ff0b00720c */ /* 0x000fe40003f25310 */
[----:B------:R-:W-:Y:S02]  /*14f0*/  ISETP.NE.AND.EX P2, PT, RZ, UR9, PT, P2 ;  /* 0x00000009ff007c0c */ /* 0x000fe4000bf45320 */
[----:B------:R-:W-:-:S02]  /*1500*/  LOP3.LUT R193, R6, 0xffff, RZ, 0xc0, !PT ;  /* 0x0000ffff06c17812 */ /* 0x000fc400078ec0ff */
[----:B------:R-:W-:Y:S02]  /*1510*/  LOP3.LUT R199, R6, 0xff0000, RZ, 0xc0, !PT ;  /* 0x00ff000006c77812 */ /* 0x000fe400078ec0ff */
[----:B------:R-:W-:Y:S02]  /*1520*/  SHF.R.U32.HI R0, RZ, 0x8, R0 ;  /* 0x00000008ff007819 */ /* 0x000fe40000011600 */
[----:B-1----:R-:W-:Y:S01]  /*1530*/  SEL R3, R3, 0x1, P1 ;  /* 0x0000000103037807 */ /* 0x002fe20000800000 */
[----:B--23--:R-:W-:Y:S06]  /*1540*/  @P0 BRA `(.L_x_5114) ;  /* 0x0000000000280947 */ /* 0x00cfec0003800000 */
[----:B------:R-:W-:Y:S01]  /*1550*/  ULDC.64 UR6, c[0x0][0xaf8] ;  /* 0x0002be0000067ab9 */ /* 0x000fe20000000a00 */
[----:B-----5:R-:W0:Y:S01]  /*1560*/  LDC R185, c[0x0][0x288] ;  /* 0x0000a200ffb97b82 */ /* 0x020e220000000800 */
[----:B------:R-:W-:-:S04]  /*1570*/  ISETP.NE.U32.AND P0, PT, RZ, UR6, PT ;  /* 0x00000006ff007c0c */ /* 0x000fc8000bf05070 */
[----:B------:R-:W-:-:S13]  /*1580*/  ISETP.NE.AND.EX P0, PT, RZ, UR7, PT, P0 ;  /* 0x00000007ff007c0c */ /* 0x000fda000bf05300 */
[----:B------:R-:W-:Y:S05]  /*1590*/  @!P0 BRA `(.L_x_5114) ;  /* 0x0000000000148947 */ /* 0x000fea0003800000 */
[----:B------:R-:W1:Y:S02]  /*15a0*/  LDC.64 R4, c[0x0][0xaf8] ;  /* 0x0002be00ff047b82 */ /* 0x000e640000000a00 */
[----:B-1----:R-:W-:-:S05]  /*15b0*/  IMAD.WIDE R4, R192, 0x4, R4 ;  /* 0x00000004c0047825 */ /* 0x002fca00078e0204 */
[----:B0-----:R-:W2:Y:S04]  /*15c0*/  LDG.E R185, desc[UR42][R4.64] ;  /* 0x0000002a04b97981 */ /* 0x001ea8000c1e1900 */
[----:B------:R-:W2:Y:S02]  /*15d0*/  LDG.E R6, desc[UR42][R4.64+0x4] ;  /* 0x0000042a04067981 */ /* 0x000ea4000c1e1900 */
[----:B--2---:R-:W-:-:S07]  /*15e0*/  IMAD.IADD R185, R6, 0x1, -R185 ;  /* 0x0000000106b97824 */ /* 0x004fce00078e0ab9 */
.L_x_5114:
[----:B------:R-:W-:Y:S01]  /*15f0*/  LEA.HI R199, R199, R0, RZ, 0x10 ;  /* 0x00000000c7c77211 */ /* 0x000fe200078f80ff */
[----:B------:R-:W-:Y:S01]  /*1600*/  IMAD R186, R3, R186, RZ ;  /* 0x000000ba03ba7224 */ /* 0x000fe200078e02ff */
[----:B------:R-:W-:Y:S06]  /*1610*/  @!P2 BRA `(.L_x_5115) ;  /* 0x000000000010a947 */ /* 0x000fec0003800000 */
[----:B------:R-:W-:-:S04]  /*1620*/  LEA R4, P0, R192, UR8, 0x2 ;  /* 0x00000008c0047c11 */ /* 0x000fc8000f8010ff */
[----:B------:R-:W-:-:S05]  /*1630*/  LEA.HI.X R5, R192, UR9, R200, 0x2, P0 ;  /* 0x00000009c0057c11 */ /* 0x000fca00080f14c8 */
[----:B------:R1:W5:Y:S01]  /*1640*/  LDG.E R186, desc[UR42][R4.64] ;  /* 0x0000002a04ba7981 */ /* 0x000362000c1e1900 */
[----:B------:R-:W-:Y:S05]  /*1650*/  BRA `(.L_x_5116) ;  /* 0x0000000000247947 */ /* 0x000fea0003800000 */
.L_x_5115:
[----:B------:R-:W-:Y:S02]  /*1660*/  ULDC.64 UR6, c[0x0][0xb00] ;  /* 0x0002c00000067ab9 */ /* 0x000fe40000000a00 */
[----:B------:R-:W-:-:S04]  /*1670*/  ISETP.NE.U32.AND P0, PT, RZ, UR6, PT ;  /* 0x00000006ff007c0c */ /* 0x000fc8000bf05070 */
[----:B------:R-:W-:-:S13]  /*1680*/  ISETP.NE.AND.EX P0, PT, RZ, UR7, PT, P0 ;  /* 0x00000007ff007c0c */ /* 0x000fda000bf05300 */
[----:B------:R-:W-:Y:S05]  /*1690*/  @!P0 BRA `(.L_x_5116) ;  /* 0x0000000000148947 */ /* 0x000fea0003800000 */
[----:B------:R-:W1:Y:S02]  /*16a0*/  LDC.64 R4, c[0x0][0xb00] ;  /* 0x0002c000ff047b82 */ /* 0x000e640000000a00 */
[----:B-1----:R-:W-:-:S05]  /*16b0*/  IMAD.WIDE R4, R192, 0x4, R4 ;  /* 0x00000004c0047825 */ /* 0x002fca00078e0204 */
[----:B------:R-:W2:Y:S04]  /*16c0*/  LDG.E R186, desc[UR42][R4.64] ;  /* 0x0000002a04ba7981 */ /* 0x000ea8000c1e1900 */
[----:B------:R-:W2:Y:S02]  /*16d0*/  LDG.E R3, desc[UR42][R4.64+0x4] ;  /* 0x0000042a04037981 */ /* 0x000ea4000c1e1900 */
[----:B--2---:R-:W-:-:S07]  /*16e0*/  IMAD.IADD R186, R3, 0x1, -R186 ;  /* 0x0000000103ba7824 */ /* 0x004fce00078e0aba */
.L_x_5116:
[----:B------:R-:W-:Y:S01]  /*16f0*/  UISETP.NE.AND UP0, UPT, UR41, 0x1, UPT ;  /* 0x000000012900788c */ /* 0x000fe2000bf05270 */
[----:B-----5:R-:W-:Y:S01]  /*1700*/  IMAD.IADD R186, R186, 0x1, -R7 ;  /* 0x00000001baba7824 */ /* 0x020fe200078e0a07 */
[----:B------:R-:W-:-:S03]  /*1710*/  USHF.L.U32 UR39, UR4, 0x6, URZ ;  /* 0x0000000604277899 */ /* 0x000fc6000800063f */
[----:B------:R-:W-:Y:S01]  /*1720*/  VIADD R0, R186, 0x3f ;  /* 0x0000003fba007836 */ /* 0x000fe20000000000 */
[----:B------:R-:W-:-:S04]  /*1730*/  PLOP3.LUT P0, PT, PT, PT, UP0, 0x80, 0x0 ;  /* 0x000000000000781c */ /* 0x000fc80003f0f008 */
[----:B------:R-:W-:-:S04]  /*1740*/  SHF.R.S32.HI R3, RZ, 0x1f, R0 ;  /* 0x0000001fff037819 */ /* 0x000fc80000011400 */
[----:B------:R-:W-:-:S04]  /*1750*/  LEA.HI R3, R3, R0, RZ, 0x6 ;  /* 0x0000000003037211 */ /* 0x000fc800078f30ff */
[----:B------:R-:W-:Y:S01]  /*1760*/  SHF.R.S32.HI R6, RZ, 0x6, R3 ;  /* 0x00000006ff067819 */ /* 0x000fe20000011403 */
[----:B------:R-:W-:Y:S06]  /*1770*/  @!P0 BRA `(.L_x_5117) ;  /* 0x0000001c00fc8947 */ /* 0x000fec0003800000 */
[----:B------:R-:W2:Y:S01]  /*1780*/  LDC R0, c[0x0][0x448] ;  /* 0x00011200ff007b82 */ /* 0x000ea20000000800 */
[----:B------:R-:W-:Y:S01]  /*1790*/  UIADD3 UR4, UR39, 0x3f, URZ ;  /* 0x0000003f27047890 */ /* 0x000fe2000fffe03f */
[----:B0-----:R-:W-:Y:S02]  /*17a0*/  IADD3 R185, R186, 0x40, -R185 ;  /* 0x00000040bab97810 */ /* 0x001fe40007ffe8b9 */
[----:B------:R-:W-:Y:S02]  /*17b0*/  LOP3.LUT R8, R199, 0xff, RZ, 0xc0, !PT ;  /* 0x000000ffc7087812 */ /* 0x000fe400078ec0ff */
[----:B--2---:R-:W-:Y:S01]  /*17c0*/  ISETP.NE.AND P0, PT, R0, 0x1, PT ;  /* 0x000000010000780c */ /* 0x004fe20003f05270 */
[----:B------:R-:W-:-:S12]  /*17d0*/  IMAD.U32 R0, RZ, RZ, UR4 ;  /* 0x00000004ff007e24 */ /* 0x000fd8000f8e00ff */
[----:B------:R-:W0:Y:S08]  /*17e0*/  @P0 LDC R3, c[0x0][0x44c] ;  /* 0x00011300ff030b82 */ /* 0x000e300000000800 */
[----:B-1----:R-:W1:Y:S01]  /*17f0*/  @P0 LDC R4, c[0x0][0x450] ;  /* 0x00011400ff040b82 */ /* 0x002e620000000800 */
[----:B0-----:R-:W-:-:S05]  /*1800*/  @P0 IMAD.HI.U32 R3, R3, UR4, RZ ;  /* 0x0000000403030c27 */ /* 0x001fca000f8e00ff */
        /* <DEDUP_REMOVED lines=8> */
[----:B------:R-:W-:Y:S05]  /*1890*/  @!P0 BRA `(.L_x_5118) ;  /* 0x0000000000788947 */ /* 0x000fea0003800000 */
[----:B------:R-:W-:-:S04]  /*18a0*/  SHF.R.U32.HI R0, RZ, 0x10, R199 ;  /* 0x00000010ff007819 */ /* 0x000fc800000116c7 */
[----:B------:R-:W-:-:S13]  /*18b0*/  ISETP.NE.AND P0, PT, R0, RZ, PT ;  /* 0x000000ff0000720c */ /* 0x000fda0003f05270 */
[----:B------:R-:W0:Y:S02]  /*18c0*/  @!P0 LDC R0, c[0x0][0xae8] ;  /* 0x0002ba00ff008b82 */ /* 0x000e240000000800 */
[-C--:B0-----:R-:W-:Y:S02]  /*18d0*/  IABS R7, R0.reuse ;  /* 0x0000000000077213 */ /* 0x081fe40000000000 */
        /* <DEDUP_REMOVED lines=26> */
.L_x_5118:
        /* <DEDUP_REMOVED lines=72> */
[----:B------:R-:W2:Y:S01]  /*1f00*/  LDL R4, [R1+0x8] ;  /* 0x0000080001047983 */ /* 0x000ea20000100800 */
        /* <DEDUP_REMOVED lines=9> */
[----:B------:R-:W-:Y:S01]  /*1fa0*/  UMOV UR7, 0x40000040 ;  /* 0x4000004000077882 */ /* 0x000fe20000000000 */
[----:B------:R-:W-:Y:S01]  /*1fb0*/  WARPGROUP.ARRIVE ;  /* 0x00000000000079c5 */ /* 0x000fe20000000000 */
        /* <DEDUP_REMOVED lines=12> */
[C---:B------:R-:W-:Y:S01]  /*2080*/  R2UR UR16, R5.reuse ;  /* 0x00000000051072ca */ /* 0x040fe200000e0000 */
[----:B------:R-:W-:Y:S01]  /*2090*/  VIADD R6, R5, 0x2 ;  /* 0x0000000205067836 */ /* 0x000fe20000000000 */
[----:B------:R-:W-:-:S04]  /*20a0*/  LOP3.LUT R3, R3, 0x2000000, RZ, 0xfc, !PT ;  /* 0x0200000003037812 */ /* 0x000fc800078efcff */
[----:B------:R-:W-:Y:S01]  /*20b0*/  R2UR UR12, R6 ;  /* 0x00000000060c72ca */ /* 0x000fe200000e0000 */
[----:B------:R-:W-:-:S04]  /*20c0*/  IMAD R4, R2, 0x1000, R3 ;  /* 0x0000100002047824 */ /* 0x000fc800078e0203 */
[C---:B------:R-:W-:Y:S01]  /*20d0*/  VIADD R6, R4.reuse, 0x80 ;  /* 0x0000008004067836 */ /* 0x040fe20000000000 */
[----:B------:R-:W-:-:S04]  /*20e0*/  R2UR UR18, R4 ;  /* 0x00000000041272ca */ /* 0x000fc800000e0000 */
[----:B------:R-:W-:Y:S01]  /*20f0*/  R2UR UR14, R6 ;  /* 0x00000000060e72ca */ /* 0x000fe200000e0000 */
[C---:B------:R-:W-:Y:S02]  /*2100*/  VIADD R6, R5.reuse, 0x4 ;  /* 0x0000000405067836 */ /* 0x040fe40000000000 */
[----:B------:R-:W-:-:S03]  /*2110*/  VIADD R5, R5, 0x6 ;  /* 0x0000000605057836 */ /* 0x000fc60000000000 */
[----:B------:R-:W-:Y:S01]  /*2120*/  R2UR UR8, R6 ;  /* 0x00000000060872ca */ /* 0x000fe200000e0000 */
[C---:B------:R-:W-:Y:S01]  /*2130*/  VIADD R6, R4.reuse, 0x100 ;  /* 0x0000010004067836 */ /* 0x040fe20000000000 */
[----:B------:R-:W-:Y:S01]  /*2140*/  R2UR UR4, R5 ;  /* 0x00000000050472ca */ /* 0x000fe200000e0000 */
[----:B------:R-:W-:Y:S01]  /*2150*/  HGMMA.64x256x16.F32 R24, gdesc[UR16].tnspB, RZ, !UPT, gsb0 ;  /* 0x43e00000101879f0 */ /* 0x000fe2000c0008ff */
[----:B------:R-:W-:Y:S02]  /*2160*/  VIADD R4, R4, 0x180 ;  /* 0x0000018004047836 */ /* 0x000fe40000000000 */
[----:B------:R-:W-:-:S03]  /*2170*/  R2UR UR10, R6 ;  /* 0x00000000060a72ca */ /* 0x000fc600000e0000 */
[----:B------:R-:W-:Y:S01]  /*2180*/  R2UR UR6, R4 ;  /* 0x00000000040672ca */ /* 0x000fe200000e0000 */
[----:B------:R-:W-:-:S05]  /*2190*/  IMAD.MOV.U32 R4, RZ, RZ, 0x1 ;  /* 0x00000001ff047424 */ /* 0x000fca00078e00ff */
[----:B------:R-:W-:-:S04]  /*21a0*/  SEL R4, R4, 0x2, !P0 ;  /* 0x0000000204047807 */ /* 0x000fc80004000000 */
[----:B------:R-:W-:-:S04]  /*21b0*/  LOP3.LUT R4, R4, 0x1, RZ, 0xfc, !PT ;  /* 0x0000000104047812 */ /* 0x000fc800078efcff */
[----:B------:R-:W-:Y:S01]  /*21c0*/  ISETP.NE.AND P1, PT, R4, 0x3, PT ;  /* 0x000000030400780c */ /* 0x000fe20003f25270 */
        /* <DEDUP_REMOVED lines=15> */
.L_x_5120:
[----:B------:R-:W0:Y:S01]  /*22c0*/  S2R R5, SR_CgaCtaId ;  /* 0x0000000000057919 */ /* 0x000e220000008800 */
[----:B------:R-:W-:Y:S01]  /*22d0*/  UIADD3 UR6, UR20, -0x2, URZ ;  /* 0xfffffffe14067890 */ /* 0x000fe2000fffe03f */
[----:B------:R-:W-:-:S04]  /*22e0*/  IMAD R4, R2, 0x8, R17 ;  /* 0x0000000802047824 */ /* 0x000fc800078e0211 */
[----:B------:R-:W-:Y:S01]  /*22f0*/  VIADD R4, R4, 0x38860 ;  /* 0x0003886004047836 */ /* 0x000fe20000000000 */
[----:B------:R-:W-:-:S04]  /*2300*/  ISETP.LE.AND P0, PT, R0, UR6, PT ;  /* 0x0000000600007c0c */ /* 0x000fc8000bf03270 */
[----:B0-----:R-:W-:-:S04]  /*2310*/  PRMT R4, R5, 0x654, R4 ;  /* 0x0000065405047816 */ /* 0x001fc80000000004 */
[----:B------:R0:W-:Y:S05]  /*2320*/  SYNCS.ARRIVE.TRANS64.RED.A1T0 RZ, [R4+URZ], RZ ;  /* 0x000000ff04ff79a7 */ /* 0x0001ea000810043f */
[----:B------:R-:W-:Y:S05]  /*2330*/  @!P0 BRA `(.L_x_5121) ;  /* 0x0000000800cc8947 */ /* 0x000fea0003800000 */
[----:B------:R-:W-:-:S05]  /*2340*/  UMOV UR20, UR6 ;  /* 0x0000000600147c82 */ /* 0x000fca0008000000 */
.L_x_5123:
        /* <DEDUP_REMOVED lines=9> */
[----:B------:R-:W-:Y:S01]  /*23e0*/  SEL R2, R2, RZ, P0 ;  /* 0x000000ff02027207 */ /* 0x000fe20000000000 */
        /* <DEDUP_REMOVED lines=139> */
[----:B------:R-:W-:Y:S02]  /*2ca0*/  R2UR UR6, R4 ;  /* 0x00000000040672ca */ /* 0x000fe400000e0000 */
[----:B------:R-:W-:Y:S01]  /*2cb0*/  SEL R4, RZ, 0x1, P0 ;  /* 0x00000001ff047807 */ /* 0x000fe20000000000 */
[----:B------:R-:W-:-:S02]  /*2cc0*/  WARPGROUP.DEPBAR.LE gsb0, 0x0 ;  /* 0x00008000000079c5 */ /* 0x000fc40000010000 */
[----:B------:R-:W-:-:S15]  /*2cd0*/  WARPGROUP.ARRIVE ;  /* 0x00000000000079c5 */ /* 0x000fde0000000000 */
[----:B------:R-:W-:-:S05]  /*2ce0*/  NOP ;  /* 0x0000000000007918 */ /* 0x000fca0000000000 */
        /* <DEDUP_REMOVED lines=9> */
[----:B------:R-:W-:Y:S01]  /*2d80*/  R2UR UR7, R4 ;  /* 0x00000000040772ca */ /* 0x000fe200000e0000 */
[----:B------:R-:W-:Y:S01]  /*2d90*/  UMOV UR6, UR20 ;  /* 0x0000001400067c82 */ /* 0x000fe20008000000 */
[----:B------:R-:W-:Y:S01]  /*2da0*/  UIADD3 UR20, UR20, -0x1, URZ ;  /* 0xffffffff14147890 */ /* 0x000fe2000fffe03f */
[----:B------:R-:W-:-:S10]  /*2db0*/  ISETP.LT.AND P0, PT, R0, UR6, PT ;  /* 0x0000000600007c0c */ /* 0x000fd4000bf01270 */
[----:B------:R-:W-:Y:S01]  /*2dc0*/  ULOP3.LUT UR37, UR37, UR7, URZ, 0x3c, !UPT ;  /* 0x0000000725257292 */ /* 0x000fe2000f8e3c3f */
[----:B------:R-:W-:Y:S02]  /*2dd0*/  WARPGROUP.DEPBAR.LE gsb0, 0x0 ;  /* 0x00008000000079c5 */ /* 0x000fe40000010000 */
[----:B------:R-:W-:Y:S06]  /*2de0*/  BAR.ARV 0xf, 0x100 ;  /* 0x03c4000000007b1d */ /* 0x000fec0000002000 */
[----:B------:R-:W-:Y:S05]  /*2df0*/  @!P1 BRA `(.L_x_5122) ;  /* 0x0000000000049947 */ /* 0x000fea0003800000 */
[----:B------:R-:W-:Y:S01]  /*2e00*/  BPT.TRAP 0x1 ;  /* 0x000000040000795c */ /* 0x000fe20000300000 */
.L_x_5122:
[----:B------:R-:W0:Y:S01]  /*2e10*/  S2R R5, SR_CgaCtaId ;  /* 0x0000000000057919 */ /* 0x000e220000008800 */
[----:B------:R-:W-:-:S04]  /*2e20*/  IMAD R4, R2, 0x8, R17 ;  /* 0x0000000802047824 */ /* 0x000fc800078e0211 */
[----:B------:R-:W-:-:S05]  /*2e30*/  VIADD R4, R4, 0x38860 ;  /* 0x0003886004047836 */ /* 0x000fca0000000000 */
[----:B0-----:R-:W-:-:S04]  /*2e40*/  PRMT R4, R5, 0x654, R4 ;  /* 0x0000065405047816 */ /* 0x001fc80000000004 */
[----:B------:R1:W-:Y:S01]  /*2e50*/  SYNCS.ARRIVE.TRANS64.RED.A1T0 RZ, [R4+URZ], RZ ;  /* 0x000000ff04ff79a7 */ /* 0x0003e2000810043f */
[----:B------:R-:W-:Y:S05]  /*2e60*/  @P0 BRA `(.L_x_5123) ;  /* 0xfffffff400380947 */ /* 0x000fea000383ffff */
.L_x_5121:
[----:B------:R-:W-:Y:S01]  /*2e70*/  BAR.SYNC.DEFER_BLOCKING 0xe, 0x100 ;  /* 0x0384000000007b1d */ /* 0x000fe20000010000 */
[C---:B------:R-:W-:Y:S01]  /*2e80*/  IMAD R0, R2.reuse, 0x40, R19 ;  /* 0x0000004002007824 */ /* 0x040fe200078e0213 */
[----:B------:R-:W-:Y:S01]  /*2e90*/  PLOP3.LUT P0, PT, PT, PT, PT, 0x8, 0x0 ;  /* 0x000000000000781c */ /* 0x000fe20003f0e170 */
[----:B------:R-:W-:Y:S02]  /*2ea0*/  VIADD R2, R2, 0x1 ;  /* 0x0000000102027836 */ /* 0x000fe40000000000 */
[----:B------:R-:W-:Y:S02]  /*2eb0*/  IMAD R17, R0, 0x4, R17 ;  /* 0x0000000400117824 */ /* 0x000fe400078e0211 */
[----:B------:R-:W-:Y:S01]  /*2ec0*/  IMAD.MOV.U32 R20, RZ, RZ, RZ ;  /* 0x000000ffff147224 */ /* 0x000fe200078e00ff */
[----:B------:R-:W-:-:S04]  /*2ed0*/  ISETP.NE.AND P1, PT, R2, 0x2, PT ;  /* 0x000000020200780c */ /* 0x000fc80003f25270 */
[----:B------:R-:W-:Y:S01]  /*2ee0*/  SEL R2, R2, RZ, P1 ;  /* 0x000000ff02027207 */ /* 0x000fe20000800000 */
[----:B------:R-:W2:Y:S04]  /*2ef0*/  LDS R3, [R17+0x38400] ;  /* 0x0384000011037984 */ /* 0x000ea80000000800 */
[----:B------:R-:W3:Y:S01]  /*2f00*/  LDS R0, [R17+0x38420] ;  /* 0x0384200011007984 */ /* 0x000ee20000000800 */
        /* <DEDUP_REMOVED lines=65> */
[-C--:B---3--:R-:W-:Y:S01]  /*3320*/  FMUL.FTZ R26, R26, R0.reuse ;  /* 0x000000001a1a7220 */ /* 0x088fe20000410000 */
[-C--:B------:R-:W-:Y:S01]  /*3330*/  FMUL.FTZ R27, R27, R0.reuse ;  /* 0x000000001b1b7220 */ /* 0x080fe20000410000 */
[-C--:B------:R-:W-:Y:S01]  /*3340*/  FMUL.FTZ R30, R30, R0.reuse ;  /* 0x000000001e1e7220 */ /* 0x080fe20000410000 */
[----:B------:R-:W-:Y:S01]  /*3350*/  R2UR UR4, R3 ;  /* 0x00000000030472ca */ /* 0x000fe200000e0000 */
        /* <DEDUP_REMOVED lines=62> */
[----:B------:R-:W-:Y:S01]  /*3740*/  ULOP3.LUT UR37, UR37, UR4, URZ, 0x3c, !UPT ;  /* 0x0000000425257292 */ /* 0x000fe2000f8e3c3f */
[----:B------:R-:W-:Y:S06]  /*3750*/  BAR.ARV 0xf, 0x100 ;  /* 0x03c4000000007b1d */ /* 0x000fec0000002000 */
[----:B------:R-:W-:Y:S05]  /*3760*/  BRA `(.L_x_5119) ;  /* 0x000000ac00807947 */ /* 0x000fea0003800000 */
.L_x_5117:
[----:B------:R-:W2:Y:S01]  /*3770*/  LDC R0, c[0x0][0x448] ;  /* 0x00011200ff007b82 */ /* 0x000ea20000000800 */
[----:B------:R-:W-:Y:S01]  /*3780*/  UIADD3 UR4, UR39, 0x3f, URZ ;  /* 0x0000003f27047890 */ /* 0x000fe2000fffe03f */
[----:B01----:R-:W-:Y:S02]  /*3790*/  IADD3 R5, R186, 0x40, -R185 ;  /* 0x00000040ba057810 */ /* 0x003fe40007ffe8b9 */
[----:B------:R-:W-:Y:S02]  /*37a0*/  LOP3.LUT R16, R16, 0xfffffffd, RZ, 0xc0, !PT ;  /* 0xfffffffd10107812 */ /* 0x000fe400078ec0ff */
[----:B--2---:R-:W-:-:S13]  /*37b0*/  ISETP.NE.AND P0, PT, R0, 0x1, PT ;  /* 0x000000010000780c */ /* 0x004fda0003f05270 */
[----:B------:R-:W0:Y:S01]  /*37c0*/  @P0 LDC R0, c[0x0][0x44c] ;  /* 0x00011300ff000b82 */ /* 0x000e220000000800 */
[----:B------:R-:W-:-:S07]  /*37d0*/  @P0 LOP3.LUT R16, R16, 0x2, RZ, 0xfc, !PT ;  /* 0x0000000210100812 */ /* 0x000fce00078efcff */
[----:B------:R-:W1:Y:S01]  /*37e0*/  @P0 LDC R4, c[0x0][0x450] ;  /* 0x00011400ff040b82 */ /* 0x000e620000000800 */
[----:B0-----:R-:W-:-:S04]  /*37f0*/  @P0 IMAD.HI.U32 R3, R0, UR4, RZ ;  /* 0x0000000400030c27 */ /* 0x001fc8000f8e00ff */
[----:B------:R-:W-:Y:S01]  /*3800*/  IMAD.U32 R0, RZ, RZ, UR4 ;  /* 0x00000004ff007e24 */ /* 0x000fe2000f8e00ff */
[----:B------:R-:W-:Y:S01]  /*3810*/  UMOV UR4, URZ ;  /* 0x0000003f00047c82 */ /* 0x000fe20008000000 */
[----:B-1----:R-:W-:-:S05]  /*3820*/  @P0 SHF.R.U32.HI R0, RZ, R4, R3 ;  /* 0x00000004ff000219 */ /* 0x002fca0000011603 */
[----:B------:R-:W-:-:S05]  /*3830*/  IMAD.IADD R0, R5, 0x1, R0 ;  /* 0x0000000105007824 */ /* 0x000fca00078e0200 */
[----:B------:R-:W-:-:S04]  /*3840*/  SHF.R.S32.HI R3, RZ, 0x1f, R0 ;  /* 0x0000001fff037819 */ /* 0x000fc80000011400 */
[----:B------:R-:W-:Y:S02]  /*3850*/  LEA.HI R3, R3, R0, RZ, 0x6 ;  /* 0x0000000003037211 */ /* 0x000fe400078f30ff */
[----:B------:R-:W-:Y:S02]  /*3860*/  LOP3.LUT R0, R199, 0xff, RZ, 0xc0, !PT ;  /* 0x000000ffc7007812 */ /* 0x000fe400078ec0ff */
[----:B------:R-:W-:Y:S02]  /*3870*/  SHF.R.S32.HI R3, RZ, 0x6, R3 ;  /* 0x00000006ff037819 */ /* 0x000fe40000011403 */
[----:B------:R-:W-:Y:S02]  /*3880*/  R2UR UR38, R0 ;  /* 0x00000000002672ca */ /* 0x000fe400000e0000 */
[----:B------:R-:W-:-:S04]  /*3890*/  VIMNMX R6, R6, R3, PT ;  /* 0x0000000306067248 */ /* 0x000fc80003fe0100 */
[----:B------:R-:W-:-:S13]  /*38a0*/  ISETP.GE.AND P0, PT, R6, 0x1, PT ;  /* 0x000000010600780c */ /* 0x000fda0003f06270 */
[----:B------:R-:W-:Y:S05]  /*38b0*/  @!P0 BRA `(.L_x_5124) ;  /* 0x0000000000948947 */ /* 0x000fea0003800000 */
[----:B------:R-:W-:Y:S01]  /*38c0*/  SHF.R.U32.HI R5, RZ, 0x10, R199 ;  /* 0x00000010ff057819 */ /* 0x000fe200000116c7 */
[----:B------:R-:W-:-:S03]  /*38d0*/  UMOV UR4, URZ ;  /* 0x0000003f00047c82 */ /* 0x000fc60008000000 */
[----:B------:R-:W-:-:S13]  /*38e0*/  ISETP.NE.AND P0, PT, R5, RZ, PT ;  /* 0x000000ff0500720c */ /* 0x000fda0003f05270 */
[----:B------:R-:W0:Y:S02]  /*38f0*/  @!P0 LDC R5, c[0x0][0xae8] ;  /* 0x0002ba00ff058b82 */ /* 0x000e240000000800 */
[-C--:B0-----:R-:W-:Y:S02]  /*3900*/  IABS R0, R5.reuse ;  /* 0x0000000500007213 */ /* 0x081fe40000000000 */
[----:B------:R-:W-:Y:S02]  /*3910*/  IABS R8, R5 ;  /* 0x0000000500087213 */ /* 0x000fe40000000000 */
[----:B------:R-:W-:Y:S02]  /*3920*/  R2UR UR8, R0 ;  /* 0x00000000000872ca */ /* 0x000fe400000e0000 */
[C---:B------:R-:W-:Y:S02]  /*3930*/  IADD3 R0, R5.reuse, -0x1, R6 ;  /* 0xffffffff05007810 */ /* 0x040fe40007ffe006 */
[----:B------:R-:W-:-:S02]  /*3940*/  R2UR UR9, R5 ;  /* 0x00000000050972ca */ /* 0x000fc400000e0000 */
[----:B------:R-:W-:Y:S02]  /*3950*/  IABS R7, R0 ;  /* 0x0000000000077213 */ /* 0x000fe40000000000 */
[----:B------:R-:W-:Y:S02]  /*3960*/  LOP3.LUT R0, R0, R5, RZ, 0x3c, !PT ;  /* 0x0000000500007212 */ /* 0x000fe400078e3cff */
[----:B------:R-:W-:-:S03]  /*3970*/  R2UR UR7, R7 ;  /* 0x00000000070772ca */ /* 0x000fc600000e0000 */
[----:B------:R-:W0:Y:S04]  /*3980*/  I2F.RP R3, UR8 ;  /* 0x0000000800037d06 */ /* 0x000e280008209400 */
[----:B------:R-:W-:-:S06]  /*3990*/  UISETP.NE.AND UP0, UPT, UR9, URZ, UPT ;  /* 0x0000003f0900728c */ /* 0x000fcc000bf05270 */
[----:B------:R-:W-:Y:S01]  /*39a0*/  PLOP3.LUT P0, PT, PT, PT, UP0, 0x80, 0x0 ;  /* 0x000000000000781c */ /* 0x000fe20003f0f008 */
        /* <DEDUP_REMOVED lines=16> */
[----:B------:R-:W-:Y:S01]  /*3ab0*/  UISETP.GE.AND UP2, UPT, UR6, URZ, UPT ;  /* 0x0000003f0600728c */ /* 0x000fe2000bf46270 */
[----:B------:R-:W-:-:S08]  /*3ac0*/  @!P0 R2UR UR6, R5 ;  /* 0x00000000050682ca */ /* 0x000fd000000e0000 */
[----:B------:R-:W-:-:S07]  /*3ad0*/  @UP1 UIADD3 UR5, UR5, 0x1, URZ ;  /* 0x0000000105051890 */ /* 0x000fce000fffe03f */
[----:B------:R-:W-:Y:S02]  /*3ae0*/  UMOV UR4, UR5 ;  /* 0x0000000500047c82 */ /* 0x000fe40008000000 */
[----:B------:R-:W-:Y:S02]  /*3af0*/  @!UP2 UIADD3 UR4, -UR4, URZ, URZ ;  /* 0x0000003f0404a290 */ /* 0x000fe4000fffe13f */
[----:B------:R-:W-:-:S12]  /*3b00*/  @!UP0 ULOP3.LUT UR4, URZ, UR6, URZ, 0x33, !UPT ;  /* 0x000000063f048292 */ /* 0x000fd8000f8e333f */
.L_x_5124:
[----:B------:R-:W-:Y:S02]  /*3b10*/  UIMAD UR38, UR38, UR4, URZ ;  /* 0x00000004262672a4 */ /* 0x000fe4000f8e023f */
[----:B------:R-:W-:Y:S01]  /*3b20*/  IMAD.U32 R3, RZ, RZ, UR4 ;  /* 0x00000004ff037e24 */ /* 0x000fe2000f8e00ff */
[----:B------:R-:W-:Y:S01]  /*3b30*/  PLOP3.LUT P0, PT, PT, PT, PT, 0x80, 0x0 ;  /* 0x000000000000781c */ /* 0x000fe20003f0f070 */
[----:B------:R-:W-:Y:S01]  /*3b40*/  IMAD.MOV.U32 R20, RZ, RZ, RZ ;  /* 0x000000ffff147224 */ /* 0x000fe200078e00ff */
[----:B------:R-:W-:Y:S02]  /*3b50*/  CS2R R150, SRZ ;  /* 0x0000000000967805 */ /* 0x000fe4000001ff00 */
[----:B------:R-:W-:Y:S02]  /*3b60*/  CS2R R148, SRZ ;  /* 0x0000000000947805 */ /* 0x000fe4000001ff00 */
[----:B------:R-:W-:Y:S01]  /*3b70*/  VIADDMNMX R168, R3, UR38, R6, PT ;  /* 0x0000002603a87c46 */ /* 0x000fe2000b800106 */
[----:B------:R-:W-:Y:S01]  /*3b80*/  IMAD.MOV.U32 R3, RZ, RZ, RZ ;  /* 0x000000ffff037224 */ /* 0x000fe200078e00ff */
[----:B------:R-:W-:-:S02]  /*3b90*/  CS2R R146, SRZ ;  /* 0x0000000000927805 */ /* 0x000fc4000001ff00 */
[----:B------:R-:W-:Y:S02]  /*3ba0*/  CS2R R144, SRZ ;  /* 0x0000000000907805 */ /* 0x000fe4000001ff00 */
[----:B------:R-:W-:Y:S02]  /*3bb0*/  ISETP.GT.AND P1, PT, R168, UR38, PT ;  /* 0x00000026a8007c0c */ /* 0x000fe4000bf24270 */
        /* <DEDUP_REMOVED lines=61> */
[----:B------:R-:W2:Y:S04]  /*3f90*/  LDL R0, [R1+0x8] ;  /* 0x0000080001007983 */ /* 0x000ea80000100800 */
        /* <DEDUP_REMOVED lines=28> */
.L_x_5125:
        /* <DEDUP_REMOVED lines=10> */
[----:B------:R-:W0:Y:S02]  /*4200*/  SYNCS.PHASECHK.TRANS64.TRYWAIT P1, [R17+URZ+0x38800], R6 ;  /* 0x03880006110075a7 */ /* 0x000e24000802017f */
[----:B0-----:R-:W-:Y:S05]  /*4210*/  @!P1 BRA `(.L_x_5126) ;  /* 0x0000015c00849947 */ /* 0x001fea0003800000 */
.L_x_5270:
[----:B------:R-:W-:Y:S05]  /*4220*/  @!P0 BRA `(.L_x_5127) ;  /* 0x0000000000048947 */ /* 0x000fea0003800000 */
[----:B------:R-:W-:Y:S01]  /*4230*/  BPT.TRAP 0x1 ;  /* 0x000000040000795c */ /* 0x000fe20000300000 */
.L_x_5127:
[----:B------:R-:W-:Y:S02]  /*4240*/  IMAD.U32 R8, RZ, RZ, UR37 ;  /* 0x00000025ff087e24 */ /* 0x000fe4000f8e00ff */
[----:B------:R-:W-:-:S03]  /*4250*/  IMAD R9, R2, 0x8, R17 ;  /* 0x0000000802097824 */ /* 0x000fc600078e0211 */
[----:B------:R-:W-:-:S04]  /*4260*/  SHF.L.U32 R8, R8, 0x1f, RZ ;  /* 0x0000001f08087819 */ /* 0x000fc800000006ff */
[----:B------:R1:W2:Y:S01]  /*4270*/  SYNCS.PHASECHK.TRANS64.TRYWAIT P1, [R9+URZ+0x38830], R8 ;  /* 0x03883008090075a7 */ /* 0x0002a2000802017f */
[----:B------:R-:W-:Y:S05]  /*4280*/  @!P0 BRA `(.L_x_5128) ;  /* 0x0000000000048947 */ /* 0x000fea0003800000 */
[----:B------:R-:W-:Y:S01]  /*4290*/  BPT.TRAP 0x1 ;  /* 0x000000040000795c */ /* 0x000fe20000300000 */
.L_x_5128:
[----:B------:R-:W-:-:S05]  /*42a0*/  VIADD R0, R17, 0x22400 ;  /* 0x0002240011007836 */ /* 0x000fca0000000000 */
[----:B------:R-:W-:-:S04]  /*42b0*/  SHF.R.U32.HI R0, RZ, 0x4, R0 ;  /* 0x00000004ff007819 */ /* 0x000fc80000011600 */
[----:B------:R-:W-:Y:S01]  /*42c0*/  LOP3.LUT R0, R0, 0x3fff, RZ, 0xc0, !PT ;  /* 0x00003fff00007812 */ /* 0x000fe200078ec0ff */
[----:B--2---:R-:W-:Y:S06]  /*42d0*/  @P1 BRA `(.L_x_5129) ;  /* 0x0000000000081947 */ /* 0x004fec0003800000 */
[----:B------:R-:W2:Y:S02]  /*42e0*/  SYNCS.PHASECHK.TRANS64.TRYWAIT P1, [R9+URZ+0x38830], R8 ;  /* 0x03883008090075a7 */ /* 0x000ea4000802017f */
[----:B--2---:R-:W-:Y:S05]  /*42f0*/  @!P1 BRA `(.L_x_5130) ;  /* 0x0000015c00609947 */ /* 0x004fea0003800000 */
.L_x_5129:
[----:B------:R-:W-:Y:S05]  /*4300*/  WARPSYNC.ALL ;  /* 0x0000000000007948 */ /* 0x000fea0003800000 */
[----:B------:R-:W-:Y:S01]  /*4310*/  LOP3.LUT R4, R0, 0x10000, RZ, 0xfc, !PT ;  /* 0x0001000000047812 */ /* 0x000fe200078efcff */
[----:B------:R-:W-:Y:S01]  /*4320*/  VIADD R0, R17, 0x20400 ;  /* 0x0002040011007836 */ /* 0x000fe20000000000 */
[----:B------:R-:W-:-:S03]  /*4330*/  WARPGROUP.ARRIVE ;  /* 0x00000000000079c5 */ /* 0x000fc60000000000 */
[----:B------:R-:W-:Y:S01]  /*4340*/  IMAD R3, R2, 0x200, R4 ;  /* 0x0000020002037824 */ /* 0x000fe200078e0204 */
[----:B------:R-:W-:Y:S01]  /*4350*/  UMOV UR11, 0x40000040 ;  /* 0x40000040000b7882 */ /* 0x000fe20000000000 */
[----:B------:R-:W-:Y:S01]  /*4360*/  UMOV UR9, 0x40000040 ;  /* 0x4000004000097882 */ /* 0x000fe20000000000 */
[----:B------:R-:W-:Y:S01]  /*4370*/  SHF.R.U32.HI R0, RZ, 0x4, R0 ;  /* 0x00000004ff007819 */ /* 0x000fe20000011600 */
[----:B------:R-:W-:Y:S01]  /*4380*/  UMOV UR15, 0x40000040 ;  /* 0x40000040000f7882 */ /* 0x000fe20000000000 */
[----:B------:R-:W-:Y:S01]  /*4390*/  R2UR UR10, R3 ;  /* 0x00000000030a72ca */ /* 0x000fe200000e0000 */
[----:B------:R-:W-:Y:S01]  /*43a0*/  UMOV UR13, 0x40000040 ;  /* 0x40000040000d7882 */ /* 0x000fe20000000000 */
[----:B------:R-:W-:Y:S01]  /*43b0*/  LOP3.LUT R0, R0, 0x3fff, RZ, 0xc0, !PT ;  /* 0x00003fff00007812 */ /* 0x000fe200078ec0ff */
[----:B------:R-:W-:Y:S01]  /*43c0*/  UMOV UR19, 0x40000040 ;  /* 0x4000004000137882 */ /* 0x000fe20000000000 */
[----:B------:R-:W-:Y:S01]  /*43d0*/  UMOV UR17, 0x40000040 ;  /* 0x4000004000117882 */ /* 0x000fe20000000000 */
[----:B------:R-:W-:Y:S01]  /*43e0*/  UMOV UR23, 0x40000040 ;  /* 0x4000004000177882 */ /* 0x000fe20000000000 */
[----:B------:R-:W-:Y:S01]  /*43f0*/  LOP3.LUT R0, R0, 0x10000, RZ, 0xfc, !PT ;  /* 0x0001000000007812 */ /* 0x000fe200078efcff */
[----:B------:R-:W-:-:S03]  /*4400*/  UMOV UR21, 0x40000040 ;  /* 0x4000004000157882 */ /* 0x000fc60000000000 */
[C---:B------:R-:W-:Y:S01]  /*4410*/  R2UR UR8, R0.reuse ;  /* 0x00000000000872ca */ /* 0x040fe200000e0000 */
[C---:B------:R-:W-:Y:S02]  /*4420*/  VIADD R3, R0.reuse, 0x2 ;  /* 0x0000000200037836 */ /* 0x040fe40000000000 */
[----:B------:R-:W-:Y:S02]  /*4430*/  UIADD3 UR14, UR10, 0x2, URZ ;  /* 0x000000020a0e7890 */ /* 0x000fe4000fffe03f */
[----:B------:R-:W-:Y:S01]  /*4440*/  UIADD3 UR18, UR10, 0x4, URZ ;  /* 0x000000040a127890 */ /* 0x000fe2000fffe03f */
[----:B------:R-:W-:Y:S01]  /*4450*/  R2UR UR12, R3 ;  /* 0x00000000030c72ca */ /* 0x000fe200000e0000 */
[C---:B------:R-:W-:Y:S01]  /*4460*/  VIADD R3, R0.reuse, 0x4 ;  /* 0x0000000400037836 */ /* 0x040fe20000000000 */
[----:B------:R-:W-:Y:S01]  /*4470*/  UIADD3 UR22, UR10, 0x6, URZ ;  /* 0x000000060a167890 */ /* 0x000fe2000fffe03f */
[----:B------:R-:W-:-:S03]  /*4480*/  VIADD R0, R0, 0x6 ;  /* 0x0000000600007836 */ /* 0x000fc60000000000 */
[----:B------:R-:W-:Y:S01]  /*4490*/  R2UR UR16, R3 ;  /* 0x00000000031072ca */ /* 0x000fe200000e0000 */
[----:B------:R-:W-:Y:S01]  /*44a0*/  HGMMA.64x64x16.F32 R24, gdesc[UR8], RZ, !UPT, gsb0 ;  /* 0x00e00000081879f0 */ /* 0x000fe2000c0008ff */
[----:B------:R-:W-:Y:S02]  /*44b0*/  R2UR UR20, R0 ;  /* 0x00000000001472ca */ /* 0x000fe400000e0000 */
        /* <DEDUP_REMOVED lines=10> */
[----:B------:R-:W3:Y:S02]  /*4560*/  SYNCS.PHASECHK.TRANS64.TRYWAIT P1, [R17+URZ+0x38810], R6 ;  /* 0x03881006110075a7 */ /* 0x000ee4000802017f */
[----:B---3--:R-:W-:Y:S05]  /*4570*/  @!P1 BRA `(.L_x_5131) ;  /* 0x0000015800d49947 */ /* 0x008fea0003800000 */
.L_x_5271:
[----:B------:R-:W-:Y:S05]  /*4580*/  @!P0 BRA `(.L_x_5132) ;  /* 0x0000000000048947 */ /* 0x000fea0003800000 */
[----:B------:R-:W-:Y:S01]  /*4590*/  BPT.TRAP 0x1 ;  /* 0x000000040000795c */ /* 0x000fe20000300000 */
.L_x_5132:
[----:B------:R4:W0:Y:S01]  /*45a0*/  SYNCS.PHASECHK.TRANS64.TRYWAIT P1, [R9+URZ+0x38850], R8 ;  /* 0x03885008090075a7 */ /* 0x000822000802017f */
[----:B------:R-:W-:Y:S05]  /*45b0*/  @!P0 BRA `(.L_x_5133) ;  /* 0x0000000000048947 */ /* 0x000fea0003800000 */
[----:B------:R-:W-:Y:S01]  /*45c0*/  BPT.TRAP 0x1 ;  /* 0x000000040000795c */ /* 0x000fe20000300000 */
.L_x_5133:
[C---:B------:R-:W-:Y:S02]  /*45d0*/  VIADD R0, R17.reuse, 0x400 ;  /* 0x0000040011007836 */ /* 0x040fe40000000000 */
[----:B------:R-:W-:-:S03]  /*45e0*/  VIADD R3, R17, 0x26400 ;  /* 0x0002640011037836 */ /* 0x000fc60000000000 */
[----:B------:R-:W-:Y:S02]  /*45f0*/  SHF.R.U32.HI R0, RZ, 0x4, R0 ;  /* 0x00000004ff007819 */ /* 0x000fe40000011600 */
[----:B------:R-:W-:Y:S02]  /*4600*/  SHF.R.U32.HI R3, RZ, 0x4, R3 ;  /* 0x00000004ff037819 */ /* 0x000fe40000011603 */
[----:B------:R-:W-:Y:S02]  /*4610*/  LOP3.LUT R0, R0, 0x3fff, RZ, 0xc0, !PT ;  /* 0x00003fff00007812 */ /* 0x000fe400078ec0ff */
[----:B------:R-:W-:Y:S02]  /*4620*/  LOP3.LUT R3, R3, 0x3fff, RZ, 0xc0, !PT ;  /* 0x00003fff03037812 */ /* 0x000fe400078ec0ff */
[----:B------:R-:W-:Y:S02]  /*4630*/  LOP3.LUT R0, R0, 0x10000, RZ, 0xfc, !PT ;  /* 0x0001000000007812 */ /* 0x000fe400078efcff */
[----:B------:R-:W-:-:S03]  /*4640*/  LOP3.LUT R3, R3, 0x10000, RZ, 0xfc, !PT ;  /* 0x0001000003037812 */ /* 0x000fc600078efcff */
[----:B------:R-:W-:Y:S01]  /*4650*/  IMAD R5, R2, 0x1000, R0 ;  /* 0x0000100002057824 */ /* 0x000fe200078e0200 */
[----:B0-----:R-:W-:Y:S06]  /*4660*/  @P1 BRA `(.L_x_5134) ;  /* 0x0000000000081947 */ /* 0x001fec0003800000 */
[----:B------:R-:W0:Y:S02]  /*4670*/  SYNCS.PHASECHK.TRANS64.TRYWAIT P1, [R9+URZ+0x38850], R8 ;  /* 0x03885008090075a7 */ /* 0x000e24000802017f */
[----:B0-----:R-:W-:Y:S05]  /*4680*/  @!P1 BRA `(.L_x_5135) ;  /* 0x0000015800a49947 */ /* 0x001fea0003800000 */
.L_x_5134:
[----:B------:R-:W-:Y:S01]  /*4690*/  R2UR UR24, R3 ;  /* 0x00000000031872ca */ /* 0x000fe200000e0000 */
[----:B------:R-:W-:Y:S01]  /*46a0*/  WARPGROUP.ARRIVE ;  /* 0x00000000000079c5 */ /* 0x000fe20000000000 */
[----:B------:R-:W-:Y:S01]  /*46b0*/  R2UR UR26, R5 ;  /* 0x00000000051a72ca */ /* 0x000fe200000e0000 */
[----:B------:R-:W-:Y:S01]  /*46c0*/  UMOV UR25, 0x40000040 ;  /* 0x4000004000197882 */ /* 0x000fe20000000000 */
[----:B------:R-:W-:Y:S01]  /*46d0*/  UMOV UR27, 0x40000040 ;  /* 0x40000040001b7882 */ /* 0x000fe20000000000 */
[----:B------:R-:W-:Y:S01]  /*46e0*/  VIADD R7, R3, 0x2 ;  /* 0x0000000203077836 */ /* 0x000fe20000000000 */
[----:B------:R-:W-:Y:S01]  /*46f0*/  UMOV UR5, 0x40000040 ;  /* 0x4000004000057882 */ /* 0x000fe20000000000 */
[----:B---3--:R-:W-:Y:S01]  /*4700*/  VIADD R6, R5, 0x2 ;  /* 0x0000000205067836 */ /* 0x008fe20000000000 */
[----:B------:R-:W-:Y:S01]  /*4710*/  UMOV UR7, 0x40000040 ;  /* 0x4000004000077882 */ /* 0x000fe20000000000 */
[----:B------:R-:W0:Y:S01]  /*4720*/  S2R R10, SR_TID.X ;  /* 0x00000000000a7919 */ /* 0x000e220000002100 */
[----:B------:R-:W-:Y:S01]  /*4730*/  R2UR UR4, R7 ;  /* 0x00000000070472ca */ /* 0x000fe200000e0000 */
[----:B------:R-:W-:Y:S01]  /*4740*/  VIADD R7, R3, 0x4 ;  /* 0x0000000403077836 */ /* 0x000fe20000000000 */
[----:B------:R-:W-:Y:S01]  /*4750*/  R2UR UR6, R6 ;  /* 0x00000000060672ca */ /* 0x000fe200000e0000 */
[----:B------:R-:W-:-:S02]  /*4760*/  VIADD R6, R5, 0x4 ;  /* 0x0000000405067836 */ /* 0x000fc40000000000 */
[----:B------:R-:W-:Y:S01]  /*4770*/  HGMMA.64x64x16.F32 R24, gdesc[UR24], R24, gsb0 ;  /* 0x00e00000181879f0 */ /* 0x000fe20008000818 */
[----:B------:R-:W-:Y:S02]  /*4780*/  VIADD R11, R5, 0x800 ;  /* 0x00000800050b7836 */ /* 0x000fe40000000000 */
[----:B------:R-:W-:Y:S01]  /*4790*/  IMAD.MOV.U32 R15, RZ, RZ, 0x40 ;  /* 0x00000040ff0f7424 */ /* 0x000fe200078e00ff */
[----:B0-----:R-:W-:Y:S01]  /*47a0*/  SHF.R.U32.HI R10, RZ, 0x7, R10 ;  /* 0x00000007ff0a7819 */ /* 0x001fe2000001160a */
        /* <DEDUP_REMOVED lines=8> */
[----:B------:R-:W-:Y:S01]  /*4830*/  VIADD R6, R5, 0x6 ;  /* 0x0000000605067836 */ /* 0x000fe20000000000 */
        /* <DEDUP_REMOVED lines=115> */
[----:B------:R-:W0:Y:S01]  /*4f70*/  SHFL.IDX PT, R6, R10, RZ, 0x1f ;  /* 0x00001fff0a067589 */ /* 0x000e2200000e0000 */
[----:B------:R-:W-:Y:S01]  /*4f80*/  VIADD R7, R3, 0x800 ;  /* 0x0000080003077836 */ /* 0x000fe20000000000 */
[----:B0-----:R-:W-:-:S04]  /*4f90*/  ISETP.GT.AND P1, PT, R6, 0x7f, PT ;  /* 0x0000007f0600780c */ /* 0x001fc80003f24270 */
[----:B------:R-:W-:-:S05]  /*4fa0*/  SEL R6, RZ, 0x2, !P1 ;  /* 0x00000002ff067807 */ /* 0x000fca0004800000 */
[C---:B-12-4-:R-:W-:Y:S02]  /*4fb0*/  IMAD.IADD R8, R6.reuse, 0x1, R7 ;  /* 0x0000000106087824 */ /* 0x056fe400078e0207 */
        /* <DEDUP_REMOVED lines=12> */
[----:B------:R-:W-:Y:S02]  /*5080*/  IMAD.IADD R13, R11, 0x1, R8 ;  /* 0x000000010b0d7824 */ /* 0x000fe400078e0208 */
[--C-:B------:R-:W-:Y:S02]  /*5090*/  IMAD.IADD R7, R7, 0x1, R10.reuse ;  /* 0x0000000107077824 */ /* 0x100fe400078e020a */
        /* <DEDUP_REMOVED lines=167> */
.L_x_5136:
[----:B------:R-:W0:Y:S01]  /*5b10*/  LDC R5, c[0x0][0x448] ;  /* 0x00011200ff057b82 */ /* 0x000e220000000800 */
[----:B------:R-:W-:Y:S01]  /*5b20*/  ULDC UR4, c[0x0][0xad0] ;  /* 0x0002b40000047ab9 */ /* 0x000fe20000000800 */
[----:B------:R-:W-:Y:S01]  /*5b30*/  ULDC UR10, c[0x0][0xa80] ;  /* 0x0002a000000a7ab9 */ /* 0x000fe20000000800 */
[----:B------:R-:W-:Y:S01]  /*5b40*/  FMUL.FTZ R24, R24, UR4 ;  /* 0x0000000418187c20 */ /* 0x000fe20008410000 */
[----:B------:R-:W-:Y:S01]  /*5b50*/  FMUL.FTZ R25, R25, UR4 ;  /* 0x0000000419197c20 */ /* 0x000fe20008410000 */
[----:B------:R-:W-:Y:S01]  /*5b60*/  FMUL.FTZ R28, R28, UR4 ;  /* 0x000000041c1c7c20 */ /* 0x000fe20008410000 */
[----:B------:R-:W-:Y:S01]  /*5b70*/  FMUL.FTZ R33, R33, UR4 ;  /* 0x0000000421217c20 */ /* 0x000fe20008410000 */
[----:B------:R-:W-:Y:S01]  /*5b80*/  FMUL.FTZ R29, R29, UR4 ;  /* 0x000000041d1d7c20 */ /* 0x000fe20008410000 */
[----:B------:R-:W-:Y:S01]  /*5b90*/  MUFU.TANH R20, R25 ;  /* 0x0000001900147308 */ /* 0x000fe20000002400 */
        /* <DEDUP_REMOVED lines=15> */
[----:B0-----:R-:W-:Y:S01]  /*5c90*/  ISETP.NE.AND P5, PT, R5, 0x1, PT ;  /* 0x000000010500780c */ /* 0x001fe20003fa5270 */
[----:B------:R-:W-:Y:S01]  /*5ca0*/  VIADD R5, R191, UR39 ;  /* 0x00000027bf057c36 */ /* 0x000fe20008000000 */
[----:B------:R0:W2:Y:S01]  /*5cb0*/  MUFU.TANH R10, R28 ;  /* 0x0000001c000a7308 */ /* 0x0000a20000002400 */
[----:B------:R-:W-:Y:S01]  /*5cc0*/  FMUL.FTZ R31, R31, UR4 ;  /* 0x000000041f1f7c20 */ /* 0x000fe20008410000 */
[----:B------:R-:W-:Y:S01]  /*5cd0*/  FMUL.FTZ R34, R34, UR4 ;  /* 0x0000000422227c20 */ /* 0x000fe20008410000 */
[----:B------:R-:W-:-:S02]  /*5ce0*/  IMAD.MOV.U32 R57, RZ, RZ, R5 ;  /* 0x000000ffff397224 */ /* 0x000fc400078e0005 */
[----:B------:R-:W-:Y:S01]  /*5cf0*/  FMUL.FTZ R35, R35, UR4 ;  /* 0x0000000423237c20 */ /* 0x000fe20008410000 */
[----:B------:R-:W-:Y:S01]  /*5d00*/  FMUL.FTZ R38, R38, UR4 ;  /* 0x0000000426267c20 */ /* 0x000fe20008410000 */
[----:B------:R-:W-:Y:S01]  /*5d10*/  FMUL.FTZ R39, R39, UR4 ;  /* 0x0000000427277c20 */ /* 0x000fe20008410000 */
[----:B------:R-:W-:Y:S01]  /*5d20*/  FMUL.FTZ R42, R42, UR4 ;  /* 0x000000042a2a7c20 */ /* 0x000fe20008410000 */
[----:B------:R-:W3:Y:S01]  /*5d30*/  MUFU.TANH R11, R29 ;  /* 0x0000001d000b7308 */ /* 0x000ee20000002400 */
[----:B------:R-:W-:Y:S01]  /*5d40*/  FMUL.FTZ R43, R43, UR4 ;  /* 0x000000042b2b7c20 */ /* 0x000fe20008410000 */
[----:B------:R-:W-:Y:S01]  /*5d50*/  FMUL.FTZ R46, R46, UR4 ;  /* 0x000000042e2e7c20 */ /* 0x000fe20008410000 */
[----:B------:R-:W4:Y:S01]  /*5d60*/  @P5 LDC R6, c[0x0][0x44c] ;  /* 0x00011300ff065b82 */ /* 0x000f220000000800 */
[----:B------:R-:W-:Y:S01]  /*5d70*/  FMUL.FTZ R47, R47, UR4 ;  /* 0x000000042f2f7c20 */ /* 0x000fe20008410000 */
[----:B------:R-:W-:Y:S01]  /*5d80*/  FMUL.FTZ R50, R50, UR4 ;  /* 0x0000000432327c20 */ /* 0x000fe20008410000 */
[----:B------:R-:W-:Y:S01]  /*5d90*/  FMUL.FTZ R51, R51, UR4 ;  /* 0x0000000433337c20 */ /* 0x000fe20008410000 */
[----:B------:R-:W-:Y:S01]  /*5da0*/  FMUL.FTZ R54, R54, UR4 ;  /* 0x0000000436367c20 */ /* 0x000fe20008410000 */
[----:B------:R-:W5:Y:S01]  /*5db0*/  MUFU.TANH R32, R32 ;  /* 0x0000002000207308 */ /* 0x000f620000002400 */
[----:B------:R-:W-:Y:S01]  /*5dc0*/  FMUL.FTZ R55, R55, UR4 ;  /* 0x0000000437377c20 */ /* 0x000fe20008410000 */
[----:B------:R-:W5:Y:S01]  /*5dd0*/  S2R R169, SR_CgaCtaId ;  /* 0x0000000000a97919 */ /* 0x000f620000008800 */
[----:B------:R-:W1:Y:S01]  /*5de0*/  @P5 LDC R13, c[0x0][0x450] ;  /* 0x00011400ff0d5b82 */ /* 0x000e620000000800 */
[----:B------:R-:W-:Y:S01]  /*5df0*/  UMOV UR23, 0x40000040 ;  /* 0x4000004000177882 */ /* 0x000fe20000000000 */
[----:B------:R-:W-:Y:S01]  /*5e00*/  UMOV UR7, 0x40000040 ;  /* 0x4000004000077882 */ /* 0x000fe20000000000 */
[----:B------:R-:W-:Y:S01]  /*5e10*/  UMOV UR15, 0x40000040 ;  /* 0x40000040000f7882 */ /* 0x000fe20000000000 */
[----:B------:R-:W-:Y:S01]  /*5e20*/  UMOV UR19, 0x40000040 ;  /* 0x4000004000137882 */ /* 0x000fe20000000000 */
[----:B------:R-:W-:Y:S08]  /*5e30*/  MUFU.TANH R36, R36 ;  /* 0x0000002400247308 */ /* 0x000ff00000002400 */
[----:B------:R-:W-:Y:S01]  /*5e40*/  MUFU.TANH R37, R37 ;  /* 0x0000002500257308 */ /* 0x000fe20000002400 */
[----:B----4-:R-:W-:-:S04]  /*5e50*/  @P5 IMAD.HI.U32 R6, R5, R6, RZ ;  /* 0x0000000605065227 */ /* 0x010fc800078e00ff */
[----:B------:R-:W-:-:S03]  /*5e60*/  IMAD R5, R168, -0x40, R15 ;  /* 0xffffffc0a8057824 */ /* 0x000fc600078e020f */
[----:B------:R-:W-:Y:S01]  /*5e70*/  MUFU.TANH R40, R40 ;  /* 0x0000002800287308 */ /* 0x000fe20000002400 */
[----:B-1----:R-:W-:Y:S02]  /*5e80*/  @P5 SHF.R.U32.HI R57, RZ, R13, R6 ;  /* 0x0000000dff395219 */ /* 0x002fe40000011606 */
[----:B------:R-:W-:Y:S02]  /*5e90*/  IADD3 R6, R186, 0x1, R5 ;  /* 0x00000001ba067810 */ /* 0x000fe40007ffe005 */
[----:B0-----:R-:W-:Y:S01]  /*5ea0*/  IADD3 R28, -R190, R5, R186 ;  /* 0x00000005be1c7210 */ /* 0x001fe20007ffe1ba */
[----:B------:R-:W0:Y:S02]  /*5eb0*/  SHFL.IDX PT, R8, R57, RZ, 0x1c1f ;  /* 0x001c1fff39087589 */ /* 0x000e2400000e0000 */
[----:B------:R1:W4:Y:S02]  /*5ec0*/  MUFU.TANH R13, R33 ;  /* 0x00000021000d7308 */ /* 0x0003240000002400 */
[----:B------:R-:W4:Y:S06]  /*5ed0*/  SHFL.IDX PT, R57, R57, 0x1, 0x1c1f ;  /* 0x003c1f0039397f89 */ /* 0x000f2c00000e0000 */
[----:B------:R-:W4:Y:S01]  /*5ee0*/  MUFU.TANH R41, R41 ;  /* 0x0000002900297308 */ /* 0x000f220000002400 */
[----:B-1----:R-:W-:-:S07]  /*5ef0*/  IADD3 R33, -R185, R6, -R190 ;  /* 0x00000006b9217210 */ /* 0x002fce0007ffe9be */
[----:B------:R-:W1:Y:S01]  /*5f00*/  MUFU.TANH R44, R44 ;  /* 0x0000002c002c7308 */ /* 0x000e620000002400 */
[----:B0-----:R-:W-:-:S07]  /*5f10*/  VIADDMNMX R21, R8, R33, R28, PT ;  /* 0x0000002108157246 */ /* 0x001fce000380011c */
[----:B------:R-:W0:Y:S01]  /*5f20*/  MUFU.TANH R27, R45 ;  /* 0x0000002d001b7308 */ /* 0x000e220000002400 */
[C---:B------:R-:W-:Y:S02]  /*5f30*/  ISETP.GT.AND P1, PT, R21.reuse, RZ, PT ;  /* 0x000000ff1500720c */ /* 0x040fe40003f24270 */
[C---:B------:R-:W-:Y:S02]  /*5f40*/  ISETP.GT.AND P2, PT, R21.reuse, 0x1, PT ;  /* 0x000000011500780c */ /* 0x040fe40003f44270 */
[----:B------:R-:W-:-:S03]  /*5f50*/  ISETP.GT.AND P3, PT, R21, 0x8, PT ;  /* 0x000000081500780c */ /* 0x000fc60003f64270 */
[----:B------:R-:W0:Y:S01]  /*5f60*/  MUFU.TANH R48, R48 ;  /* 0x0000003000307308 */ /* 0x000e220000002400 */
[----:B------:R-:W-:Y:S02]  /*5f70*/  FSEL R29, R24, -INF , P1 ;  /* 0xff800000181d7808 */ /* 0x000fe40000800000 */
[----:B------:R-:W-:Y:S02]  /*5f80*/  FSEL R20, R20, -INF , P2 ;  /* 0xff80000014147808 */ /* 0x000fe40001000000 */
[----:B------:R-:W-:Y:S02]  /*5f90*/  ISETP.GT.AND P1, PT, R21, 0x9, PT ;  /* 0x000000091500780c */ /* 0x000fe40003f24270 */
[----:B--2---:R-:W-:Y:S01]  /*5fa0*/  FSEL R8, R10, -INF , P3 ;  /* 0xff8000000a087808 */ /* 0x004fe20001800000 */
[----:B------:R-:W2:Y:S01]  /*5fb0*/  MUFU.TANH R26, R49 ;  /* 0x00000031001a7308 */ /* 0x000ea20000002400 */
[----:B------:R-:W-:Y:S02]  /*5fc0*/  FMNMX.FTZ R5, R29, R20, !PT ;  /* 0x000000141d057209 */ /* 0x000fe40007810000 */
[----:B---3--:R-:W-:-:S02]  /*5fd0*/  FSEL R6, R11, -INF , P1 ;  /* 0xff8000000b067808 */ /* 0x008fc40000800000 */
[C---:B------:R-:W-:Y:S02]  /*5fe0*/  ISETP.GT.AND P2, PT, R21.reuse, 0x10, PT ;  /* 0x000000101500780c */ /* 0x040fe40003f44270 */
[----:B------:R-:W-:Y:S01]  /*5ff0*/  FMNMX.FTZ R11, R8, R5, !PT ;  /* 0x00000005080b7209 */ /* 0x000fe20007810000 */
[----:B------:R-:W3:Y:S01]  /*6000*/  MUFU.TANH R52, R52 ;  /* 0x0000003400347308 */ /* 0x000ee20000002400 */
[----:B------:R-:W-:Y:S02]  /*6010*/  ISETP.GT.AND P1, PT, R21, 0x11, PT ;  /* 0x000000111500780c */ /* 0x000fe40003f24270 */
[----:B-----5:R-:W-:Y:S02]  /*6020*/  FSEL R5, R32, -INF , P2 ;  /* 0xff80000020057808 */ /* 0x020fe40001000000 */
[----:B------:R-:W-:Y:S02]  /*6030*/  FMNMX.FTZ R12, R6, R11, !PT ;  /* 0x0000000b060c7209 */ /* 0x000fe40007810000 */
[----:B----4-:R-:W-:Y:S01]  /*6040*/  FSEL R10, R13, -INF , P1 ;  /* 0xff8000000d0a7808 */ /* 0x010fe20000800000 */
[----:B------:R-:W4:Y:S01]  /*6050*/  MUFU.TANH R53, R53 ;  /* 0x0000003500357308 */ /* 0x000f220000002400 */
[----:B------:R-:W-:-:S02]  /*6060*/  ISETP.GT.AND P2, PT, R21, 0x18, PT ;  /* 0x000000181500780c */ /* 0x000fc40003f44270 */
[----:B------:R-:W-:Y:S02]  /*6070*/  FMNMX.FTZ R13, R5, R12, !PT ;  /* 0x0000000c050d7209 */ /* 0x000fe40007810000 */
[C---:B------:R-:W-:Y:S02]  /*6080*/  ISETP.GT.AND P1, PT, R21.reuse, 0x19, PT ;  /* 0x000000191500780c */ /* 0x040fe40003f24270 */
[----:B------:R-:W-:Y:S01]  /*6090*/  FSEL R11, R36, -INF , P2 ;  /* 0xff800000240b7808 */ /* 0x000fe20001000000 */
[----:B------:R5:W-:Y:S01]  /*60a0*/  MUFU.TANH R58, R30 ;  /* 0x0000001e003a7308 */ /* 0x000be20000002400 */
[----:B------:R-:W-:Y:S02]  /*60b0*/  FMNMX.FTZ R14, R10, R13, !PT ;  /* 0x0000000d0a0e7209 */ /* 0x000fe40007810000 */
[----:B------:R-:W-:Y:S02]  /*60c0*/  ISETP.GT.AND P2, PT, R21, 0x20, PT ;  /* 0x000000201500780c */ /* 0x000fe40003f44270 */
[----:B------:R-:W-:-:S02]  /*60d0*/  FSEL R12, R37, -INF , P1 ;  /* 0xff800000250c7808 */ /* 0x000fc40000800000 */
[----:B------:R-:W-:Y:S01]  /*60e0*/  FMNMX.FTZ R15, R11, R14, !PT ;  /* 0x0000000e0b0f7209 */ /* 0x000fe20007810000 */
[----:B------:R5:W-:Y:S01]  /*60f0*/  MUFU.TANH R32, R31 ;  /* 0x0000001f00207308 */ /* 0x000be20000002400 */
[C---:B------:R-:W-:Y:S02]  /*6100*/  ISETP.GT.AND P1, PT, R21.reuse, 0x21, PT ;  /* 0x000000211500780c */ /* 0x040fe40003f24270 */
[----:B------:R-:W-:Y:S02]  /*6110*/  FSEL R13, R40, -INF , P2 ;  /* 0xff800000280d7808 */ /* 0x000fe40001000000 */
[----:B------:R-:W-:Y:S02]  /*6120*/  FMNMX.FTZ R24, R12, R15, !PT ;  /* 0x0000000f0c187209 */ /* 0x000fe40007810000 */
[----:B------:R-:W-:Y:S01]  /*6130*/  ISETP.GT.AND P2, PT, R21, 0x28, PT ;  /* 0x000000281500780c */ /* 0x000fe20003f44270 */
[----:B------:R-:W5:Y:S01]  /*6140*/  MUFU.TANH R7, R7 ;  /* 0x0000000700077308 */ /* 0x000f620000002400 */
[----:B------:R-:W-:-:S02]  /*6150*/  FSEL R14, R41, -INF , P1 ;  /* 0xff800000290e7808 */ /* 0x000fc40000800000 */
[----:B------:R-:W-:Y:S02]  /*6160*/  FMNMX.FTZ R25, R13, R24, !PT ;  /* 0x000000180d197209 */ /* 0x000fe40007810000 */
[C---:B------:R-:W-:Y:S02]  /*6170*/  ISETP.GT.AND P1, PT, R21.reuse, 0x29, PT ;  /* 0x000000291500780c */ /* 0x040fe40003f24270 */
[----:B-1----:R-:W-:Y:S01]  /*6180*/  FSEL R15, R44, -INF , P2 ;  /* 0xff8000002c0f7808 */ /* 0x002fe20001000000 */
[----:B------:R-:W1:Y:S01]  /*6190*/  MUFU.TANH R56, R56 ;  /* 0x0000003800387308 */ /* 0x000e620000002400 */
[----:B------:R-:W-:Y:S02]  /*61a0*/  FMNMX.FTZ R24, R14, R25, !PT ;  /* 0x000000190e187209 */ /* 0x000fe40007810000 */
[----:B------:R-:W-:Y:S02]  /*61b0*/  ISETP.GT.AND P2, PT, R21, 0x30, PT ;  /* 0x000000301500780c */ /* 0x000fe40003f44270 */
[----:B0-----:R-:W-:-:S02]  /*61c0*/  FSEL R27, R27, -INF , P1 ;  /* 0xff8000001b1b7808 */ /* 0x001fc40000800000 */
[----:B------:R-:W-:Y:S01]  /*61d0*/  FMNMX.FTZ R24, R15, R24, !PT ;  /* 0x000000180f187209 */ /* 0x000fe20007810000 */
[----:B------:R0:W1:Y:S01]  /*61e0*/  MUFU.TANH R36, R34 ;  /* 0x0000002200247308 */ /* 0x0000620000002400 */
[----:B------:R-:W-:Y:S02]  /*61f0*/  ISETP.GT.AND P1, PT, R21, 0x31, PT ;  /* 0x000000311500780c */ /* 0x000fe40003f24270 */
[----:B------:R-:W-:Y:S02]  /*6200*/  FSEL R25, R48, -INF , P2 ;  /* 0xff80000030197808 */ /* 0x000fe40001000000 */
[----:B------:R-:W-:Y:S02]  /*6210*/  FMNMX.FTZ R24, R27, R24, !PT ;  /* 0x000000181b187209 */ /* 0x000fe40007810000 */
[----:B------:R-:W-:Y:S01]  /*6220*/  ISETP.GT.AND P2, PT, R21, 0x38, PT ;  /* 0x000000381500780c */ /* 0x000fe20003f44270 */
[----:B------:R-:W-:Y:S01]  /*6230*/  MUFU.TANH R38, R38 ;  /* 0x0000002600267308 */ /* 0x000fe20000002400 */
[----:B--2---:R-:W-:-:S02]  /*6240*/  FSEL R26, R26, -INF , P1 ;  /* 0xff8000001a1a7808 */ /* 0x004fc40000800000 */
[----:B------:R-:W-:Y:S02]  /*6250*/  FMNMX.FTZ R37, R25, R24, !PT ;  /* 0x0000001819257209 */ /* 0x000fe40007810000 */
[----:B------:R-:W-:Y:S02]  /*6260*/  ISETP.GT.AND P1, PT, R21, 0x39, PT ;  /* 0x000000391500780c */ /* 0x000fe40003f24270 */
[----:B---3--:R-:W-:Y:S01]  /*6270*/  FSEL R24, R52, -INF , P2 ;  /* 0xff80000034187808 */ /* 0x008fe20001000000 */
[----:B------:R-:W-:Y:S01]  /*6280*/  MUFU.TANH R39, R39 ;  /* 0x0000002700277308 */ /* 0x000fe20000002400 */
[----:B------:R-:W-:Y:S02]  /*6290*/  FMNMX.FTZ R37, R26, R37, !PT ;  /* 0x000000251a257209 */ /* 0x000fe40007810000 */
[----:B----4-:R-:W-:Y:S02]  /*62a0*/  FSEL R21, R53, -INF , P1 ;  /* 0xff80000035157808 */ /* 0x010fe40000800000 */
[----:B-----5:R-:W-:-:S02]  /*62b0*/  FMNMX.FTZ R30, R24, R37, !PT ;  /* 0x00000025181e7209 */ /* 0x020fc40007810000 */
[----:B------:R-:W-:Y:S01]  /*62c0*/  VIADDMNMX R57, R57, R33, R28, PT ;  /* 0x0000002139397246 */ /* 0x000fe2000380011c */
[----:B------:R2:W3:Y:S01]  /*62d0*/  MUFU.TANH R37, R35 ;  /* 0x0000002300257308 */ /* 0x0004e20000002400 */
[----:B------:R-:W-:Y:S02]  /*62e0*/  FMNMX.FTZ R30, R21, R30, !PT ;  /* 0x0000001e151e7209 */ /* 0x000fe40007810000 */
[C---:B------:R-:W-:Y:S02]  /*62f0*/  ISETP.GT.AND P1, PT, R57.reuse, RZ, PT ;  /* 0x000000ff3900720c */ /* 0x040fe40003f24270 */
[C---:B------:R-:W-:Y:S01]  /*6300*/  ISETP.GT.AND P2, PT, R57.reuse, 0x1, PT ;  /* 0x000000013900780c */ /* 0x040fe20003f44270 */
[----:B------:R-:W0:Y:S01]  /*6310*/  SHFL.BFLY PT, R31, R30, 0x2, 0x1f ;  /* 0x0c401f001e1f7f89 */ /* 0x000e2200000e0000 */
[----:B------:R-:W-:Y:S01]  /*6320*/  ISETP.GT.AND P3, PT, R57, 0x8, PT ;  /* 0x000000083900780c */ /* 0x000fe20003f64270 */
[----:B------:R-:W4:Y:S01]  /*6330*/  MUFU.TANH R42, R42 ;  /* 0x0000002a002a7308 */ /* 0x000f220000002400 */
[----:B------:R-:W-:-:S02]  /*6340*/  FSEL R28, R7, -INF , P1 ;  /* 0xff800000071c7808 */ /* 0x000fc40000800000 */
[----:B------:R-:W-:-:S04]  /*6350*/  ISETP.GT.AND P1, PT, R57, 0x9, PT ;  /* 0x000000093900780c */ /* 0x000fc80003f24270 */
[----:B------:R-:W-:Y:S01]  /*6360*/  FSEL R32, R32, -INF , P1 ;  /* 0xff80000020207808 */ /* 0x000fe20000800000 */
[----:B------:R-:W5:Y:S01]  /*6370*/  MUFU.TANH R43, R43 ;  /* 0x0000002b002b7308 */ /* 0x000f620000002400 */
[----:B------:R-:W-:-:S07]  /*6380*/  ISETP.GT.AND P1, PT, R57, 0x11, PT ;  /* 0x000000113900780c */ /* 0x000fce0003f24270 */
[----:B------:R-:W5:Y:S01]  /*6390*/  MUFU.TANH R46, R46 ;  /* 0x0000002e002e7308 */ /* 0x000f620000002400 */
[----:B0-----:R-:W-:Y:S02]  /*63a0*/  FMNMX.FTZ R34, R30, R31, !PT ;  /* 0x0000001f1e227209 */ /* 0x001fe40007810000 */
[----:B-1----:R-:W-:-:S05]  /*63b0*/  FSEL R31, R56, -INF , P2 ;  /* 0xff800000381f7808 */ /* 0x002fca0001000000 */
[----:B------:R-:W0:Y:S01]  /*63c0*/  MUFU.TANH R47, R47 ;  /* 0x0000002f002f7308 */ /* 0x000e220000002400 */
[----:B------:R-:W-:Y:S01]  /*63d0*/  FSEL R30, R58, -INF , P3 ;  /* 0xff8000003a1e7808 */ /* 0x000fe20001800000 */
[----:B--2---:R-:W1:Y:S01]  /*63e0*/  SHFL.BFLY PT, R35, R34, 0x1, 0x1f ;  /* 0x0c201f0022237f89 */ /* 0x004e6200000e0000 */
[----:B------:R-:W-:Y:S02]  /*63f0*/  FMNMX.FTZ R7, R28, R31, !PT ;  /* 0x0000001f1c077209 */ /* 0x000fe40007810000 */
[----:B------:R-:W-:Y:S02]  /*6400*/  ISETP.GT.AND P2, PT, R57, 0x10, PT ;  /* 0x000000103900780c */ /* 0x000fe40003f44270 */
[----:B------:R-:W-:Y:S01]  /*6410*/  FMNMX.FTZ R7, R30, R7, !PT ;  /* 0x000000071e077209 */ /* 0x000fe20007810000 */
[----:B------:R-:W2:Y:S01]  /*6420*/  MUFU.TANH R50, R50 ;  /* 0x0000003200327308 */ /* 0x000ea20000002400 */
[----:B------:R-:W-:Y:S02]  /*6430*/  FSEL R33, R36, -INF , P2 ;  /* 0xff80000024217808 */ /* 0x000fe40001000000 */
[----:B------:R-:W-:-:S02]  /*6440*/  FMNMX.FTZ R36, R32, R7, !PT ;  /* 0x0000000720247209 */ /* 0x000fc40007810000 */
[C---:B------:R-:W-:Y:S02]  /*6450*/  ISETP.GT.AND P2, PT, R57.reuse, 0x18, PT ;  /* 0x000000183900780c */ /* 0x040fe40003f44270 */
[----:B------:R-:W-:Y:S01]  /*6460*/  ISETP.GT.AND P3, PT, R57, 0x29, PT ;  /* 0x000000293900780c */ /* 0x000fe20003f64270 */
[----:B------:R-:W2:Y:S08]  /*6470*/  MUFU.TANH R51, R51 ;  /* 0x0000003300337308 */ /* 0x000eb00000002400 */
[----:B------:R-:W2:Y:S01]  /*6480*/  MUFU.TANH R54, R54 ;  /* 0x0000003600367308 */ /* 0x000ea20000002400 */
[----:B-1----:R-:W-:-:S02]  /*6490*/  FMNMX.FTZ R7, R34, R35, !PT ;  /* 0x0000002322077209 */ /* 0x002fc40007810000 */
[----:B---3--:R-:W-:Y:S02]  /*64a0*/  FSEL R34, R37, -INF , P1 ;  /* 0xff80000025227808 */ /* 0x008fe40000800000 */
[----:B------:R-:W-:Y:S02]  /*64b0*/  FMNMX.FTZ R37, R33, R36, !PT ;  /* 0x0000002421257209 */ /* 0x000fe40007810000 */
[----:B------:R-:W-:Y:S01]  /*64c0*/  ISETP.GT.AND P1, PT, R57, 0x19, PT ;  /* 0x000000193900780c */ /* 0x000fe20003f24270 */
[----:B------:R-:W1:Y:S01]  /*64d0*/  MUFU.TANH R55, R55 ;  /* 0x0000003700377308 */ /* 0x000e620000002400 */
[----:B------:R-:W-:Y:S02]  /*64e0*/  FSEL R35, R38, -INF , P2 ;  /* 0xff80000026237808 */ /* 0x000fe40001000000 */
[----:B------:R-:W-:Y:S02]  /*64f0*/  FMNMX.FTZ R38, R34, R37, !PT ;  /* 0x0000002522267209 */ /* 0x000fe40007810000 */
[----:B------:R-:W-:-:S02]  /*6500*/  FSEL R36, R39, -INF , P1 ;  /* 0xff80000027247808 */ /* 0x000fc40000800000 */
[----:B------:R-:W-:Y:S02]  /*6510*/  ISETP.GT.AND P2, PT, R57, 0x20, PT ;  /* 0x000000203900780c */ /* 0x000fe40003f44270 */
[----:B------:R-:W-:Y:S02]  /*6520*/  FMNMX.FTZ R39, R35, R38, !PT ;  /* 0x0000002623277209 */ /* 0x000fe40007810000 */
[C---:B------:R-:W-:Y:S02]  /*6530*/  ISETP.GT.AND P1, PT, R57.reuse, 0x21, PT ;  /* 0x000000213900780c */ /* 0x040fe40003f24270 */
[----:B----4-:R-:W-:Y:S02]  /*6540*/  FSEL R37, R42, -INF , P2 ;  /* 0xff8000002a257808 */ /* 0x010fe40001000000 */
[----:B------:R-:W-:Y:S02]  /*6550*/  FMNMX.FTZ R40, R36, R39, !PT ;  /* 0x0000002724287209 */ /* 0x000fe40007810000 */
[----:B------:R-:W-:-:S02]  /*6560*/  ISETP.GT.AND P2, PT, R57, 0x28, PT ;  /* 0x000000283900780c */ /* 0x000fc40003f44270 */
[----:B-----5:R-:W-:Y:S02]  /*6570*/  FSEL R38, R43, -INF , P1 ;  /* 0xff8000002b267808 */ /* 0x020fe40000800000 */
[----:B------:R-:W-:Y:S01]  /*6580*/  FMNMX.FTZ R41, R37, R40, !PT ;  /* 0x0000002825297209 */ /* 0x000fe20007810000 */
[C---:B------:R-:W-:Y:S01]  /*6590*/  FMUL.FTZ R40, R7.reuse, UR10 ;  /* 0x0000000a07287c20 */ /* 0x040fe20008410000 */
[----:B------:R-:W-:Y:S02]  /*65a0*/  FSETP.NEU.FTZ.AND P4, PT, R7, -INF , PT ;  /* 0xff8000000700780b */ /* 0x000fe40003f9d000 */
[----:B------:R-:W-:Y:S02]  /*65b0*/  FSEL R39, R46, -INF , P2 ;  /* 0xff8000002e277808 */ /* 0x000fe40001000000 */
[----:B------:R-:W-:Y:S02]  /*65c0*/  FMNMX.FTZ R42, R38, R41, !PT ;  /* 0x00000029262a7209 */ /* 0x000fe40007810000 */
[----:B------:R-:W-:-:S02]  /*65d0*/  FSEL R45, R40, RZ, P4 ;  /* 0x000000ff282d7208 */ /* 0x000fc40002000000 */
[----:B------:R-:W-:Y:S02]  /*65e0*/  ISETP.GT.AND P1, PT, R57, 0x30, PT ;  /* 0x000000303900780c */ /* 0x000fe40003f24270 */
[----:B0-----:R-:W-:Y:S01]  /*65f0*/  FSEL R40, R47, -INF , P3 ;  /* 0xff8000002f287808 */ /* 0x001fe20001800000 */
[--C-:B------:R-:W-:Y:S01]  /*6600*/  FFMA.FTZ R46, R29, UR10, -R45.reuse ;  /* 0x0000000a1d2e7c23 */ /* 0x100fe2000801082d */
[----:B------:R-:W-:Y:S01]  /*6610*/  FMNMX.FTZ R43, R39, R42, !PT ;  /* 0x0000002a272b7209 */ /* 0x000fe20007810000 */
[--C-:B------:R-:W-:Y:S01]  /*6620*/  FFMA.FTZ R47, R20, UR10, -R45.reuse ;  /* 0x0000000a142f7c23 */ /* 0x100fe2000801082d */
        /* <DEDUP_REMOVED lines=8> */
[----:B------:R-:W-:Y:S01]  /*66b0*/  FSEL R29, R51, -INF , P2 ;  /* 0xff800000331d7808 */ /* 0x000fe20001000000 */
[--C-:B------:R-:W-:Y:S01]  /*66c0*/  FFMA.FTZ R10, R10, UR10, -R45.reuse ;  /* 0x0000000a0a0a7c23 */ /* 0x100fe2000801082d */
[----:B------:R-:W-:Y:S01]  /*66d0*/  FMNMX.FTZ R44, R41, R42, !PT ;  /* 0x0000002a292c7209 */ /* 0x000fe20007810000 */
[--C-:B------:R-:W-:Y:S01]  /*66e0*/  FFMA.FTZ R11, R11, UR10, -R45.reuse ;  /* 0x0000000a0b0b7c23 */ /* 0x100fe2000801082d */
[----:B------:R-:W-:Y:S01]  /*66f0*/  ISETP.GT.AND P2, PT, R57, 0x39, PT ;  /* 0x000000393900780c */ /* 0x000fe20003f44270 */
[--C-:B------:R-:W-:Y:S01]  /*6700*/  FFMA.FTZ R12, R12, UR10, -R45.reuse ;  /* 0x0000000a0c0c7c23 */ /* 0x100fe2000801082d */
[----:B------:R-:W-:Y:S01]  /*6710*/  FSEL R42, R54, -INF , P1 ;  /* 0xff800000362a7808 */ /* 0x000fe20000800000 */
        /* <DEDUP_REMOVED lines=8> */
[----:B------:R-:W-:Y:S01]  /*67a0*/  MUFU.EX2 R46, R46 ;  /* 0x0000002e002e7308 */ /* 0x000fe20000000800 */
[----:B------:R-:W-:Y:S01]  /*67b0*/  FMNMX.FTZ R43, R20, R43, !PT ;  /* 0x0000002b142b7209 */ /* 0x000fe20007810000 */
[--C-:B------:R-:W-:Y:S01]  /*67c0*/  FFMA.FTZ R25, R25, UR10, -R45.reuse ;  /* 0x0000000a19197c23 */ /* 0x100fe2000801082d */
[--C-:B------:R-:W-:Y:S01]  /*67d0*/  FFMA.FTZ R26, R26, UR10, -R45.reuse ;  /* 0x0000000a1a1a7c23 */ /* 0x100fe2000801082d */
[--C-:B------:R-:W-:Y:S01]  /*67e0*/  FFMA.FTZ R24, R24, UR10, -R45.reuse ;  /* 0x0000000a18187c23 */ /* 0x100fe2000801082d */
[----:B------:R-:W-:Y:S01]  /*67f0*/  FFMA.FTZ R21, R21, UR10, -R45 ;  /* 0x0000000a15157c23 */ /* 0x000fe2000801082d */
[----:B------:R-:W0:Y:S02]  /*6800*/  SHFL.BFLY PT, R6, R43, 0x2, 0x1f ;  /* 0x0c401f002b067f89 */ /* 0x000e2400000e0000 */
[----:B------:R-:W1:Y:S08]  /*6810*/  MUFU.EX2 R47, R47 ;  /* 0x0000002f002f7308 */ /* 0x000e700000000800 */
[----:B------:R-:W-:Y:S08]  /*6820*/  MUFU.EX2 R49, R44 ;  /* 0x0000002c00317308 */ /* 0x000ff00000000800 */
[----:B------:R-:W-:Y:S01]  /*6830*/  MUFU.EX2 R51, R10 ;  /* 0x0000000a00337308 */ /* 0x000fe20000000800 */
[----:B-1----:R-:W-:-:S02]  /*6840*/  F2FP.F16.F32.PACK_AB R152, R47, R46 ;  /* 0x0000002e2f98723e */ /* 0x002fc400000000ff */
[----:B0-----:R-:W-:Y:S01]  /*6850*/  FMNMX.FTZ R6, R43, R6, !PT ;  /* 0x000000062b067209 */ /* 0x001fe20007810000 */
[----:B------:R-:W-:-:S04]  /*6860*/  FADD.FTZ R43, R46, R47 ;  /* 0x0000002f2e2b7221 */ /* 0x000fc80000010000 */
        /* <DEDUP_REMOVED lines=9> */
[----:B------:R-:W-:Y:S01]  /*6900*/  MUFU.EX2 R14, R14 ;  /* 0x0000000e000e7308 */ /* 0x000fe20000000800 */
[----:B--2---:R-:W-:Y:S02]  /*6910*/  F2FP.F16.F32.PACK_AB R158, R12, R11 ;  /* 0x0000000b0c9e723e */ /* 0x004fe400000000ff */
[----:B------:R-:W-:Y:S01]  /*6920*/  FSEL R27, R5, RZ, P1 ;  /* 0x000000ff051b7208 */ /* 0x000fe20000800000 */
[----:B------:R-:W-:-:S04]  /*6930*/  IMAD R5, R2, 0x1000, R22 ;  /* 0x0000100002057824 */ /* 0x000fc800078e0216 */
[----:B------:R-:W-:Y:S01]  /*6940*/  MUFU.EX2 R15, R15 ;  /* 0x0000000f000f7308 */ /* 0x000fe20000000800 */
[--C-:B------:R-:W-:Y:S01]  /*6950*/  FFMA.FTZ R28, R28, UR10, -R27.reuse ;  /* 0x0000000a1c1c7c23 */ /* 0x100fe2000801081b */
[--C-:B------:R-:W-:Y:S01]  /*6960*/  FFMA.FTZ R31, R31, UR10, -R27.reuse ;  /* 0x0000000a1f1f7c23 */ /* 0x100fe2000801081b */
[--C-:B------:R-:W-:Y:S01]  /*6970*/  FFMA.FTZ R30, R30, UR10, -R27.reuse ;  /* 0x0000000a1e1e7c23 */ /* 0x100fe2000801081b */
[--C-:B------:R-:W-:Y:S01]  /*6980*/  FFMA.FTZ R32, R32, UR10, -R27.reuse ;  /* 0x0000000a20207c23 */ /* 0x100fe2000801081b */
[--C-:B------:R-:W-:Y:S01]  /*6990*/  FFMA.FTZ R33, R33, UR10, -R27.reuse ;  /* 0x0000000a21217c23 */ /* 0x100fe2000801081b */
[--C-:B------:R-:W-:Y:S01]  /*69a0*/  FFMA.FTZ R34, R34, UR10, -R27.reuse ;  /* 0x0000000a22227c23 */ /* 0x100fe2000801081b */
[C---:B------:R-:W-:Y:S01]  /*69b0*/  R2UR UR4, R5.reuse ;  /* 0x00000000050472ca */ /* 0x040fe200000e0000 */
[----:B------:R-:W-:Y:S01]  /*69c0*/  MUFU.EX2 R28, R28 ;  /* 0x0000001c001c7308 */ /* 0x000fe20000000800 */
[----:B------:R-:W-:Y:S02]  /*69d0*/  VIADD R6, R5, 0x80 ;  /* 0x0000008005067836 */ /* 0x000fe40000000000 */
[----:B------:R-:W-:Y:S01]  /*69e0*/  FFMA.FTZ R35, R35, UR10, -R27 ;  /* 0x0000000a23237c23 */ /* 0x000fe2000801081b */
[----:B------:R-:W-:-:S02]  /*69f0*/  VIADD R10, R5, 0x100 ;  /* 0x00000100050a7836 */ /* 0x000fc40000000000 */
[--C-:B------:R-:W-:Y:S01]  /*6a00*/  FFMA.FTZ R36, R36, UR10, -R27.reuse ;  /* 0x0000000a24247c23 */ /* 0x100fe2000801081b */
[----:B------:R-:W-:Y:S02]  /*6a10*/  VIADD R5, R5, 0x180 ;  /* 0x0000018005057836 */ /* 0x000fe40000000000 */
[----:B------:R-:W-:Y:S01]  /*6a20*/  FFMA.FTZ R37, R37, UR10, -R27 ;  /* 0x0000000a25257c23 */ /* 0x000fe2000801081b */
[----:B------:R-:W-:Y:S01]  /*6a30*/  R2UR UR6, R6 ;  /* 0x00000000060672ca */ /* 0x000fe200000e0000 */
[----:B------:R-:W0:Y:S01]  /*6a40*/  MUFU.EX2 R31, R31 ;  /* 0x0000001f001f7308 */ /* 0x000e220000000800 */
[----:B------:R-:W-:Y:S01]  /*6a50*/  R2UR UR14, R10 ;  /* 0x000000000a0e72ca */ /* 0x000fe200000e0000 */
[----:B------:R-:W-:Y:S01]  /*6a60*/  FADD.FTZ R6, R154, R43 ;  /* 0x0000002b9a067221 */ /* 0x000fe20000010000 */
[----:B------:R-:W-:Y:S01]  /*6a70*/  R2UR UR18, R5 ;  /* 0x00000000051272ca */ /* 0x000fe200000e0000 */
[----:B------:R-:W-:Y:S02]  /*6a80*/  VIADD R5, R9, 0x38840 ;  /* 0x0003884009057836 */ /* 0x000fe40000000000 */
[--C-:B------:R-:W-:Y:S01]  /*6a90*/  FFMA.FTZ R38, R38, UR10, -R27.reuse ;  /* 0x0000000a26267c23 */ /* 0x100fe2000801081b */
[----:B------:R-:W-:Y:S01]  /*6aa0*/  FADD.FTZ R43, R49, R6 ;  /* 0x00000006312b7221 */ /* 0x000fe20000010000 */
[----:B------:R-:W-:Y:S01]  /*6ab0*/  FFMA.FTZ R39, R39, UR10, -R27 ;  /* 0x0000000a27277c23 */ /* 0x000fe2000801081b */
[----:B------:R-:W1:Y:S01]  /*6ac0*/  MUFU.EX2 R30, R30 ;  /* 0x0000001e001e7308 */ /* 0x000e620000000800 */
[----:B------:R-:W-:Y:S01]  /*6ad0*/  PRMT R5, R169, 0x654, R5 ;  /* 0x00000654a9057816 */ /* 0x000fe20000000005 */
[----:B------:R-:W-:Y:S01]  /*6ae0*/  FADD.FTZ R6, R48, R43 ;  /* 0x0000002b30067221 */ /* 0x000fe20000010000 */
[--C-:B------:R-:W-:Y:S01]  /*6af0*/  FFMA.FTZ R40, R40, UR10, -R27.reuse ;  /* 0x0000000a28287c23 */ /* 0x100fe2000801081b */
[--C-:B------:R-:W-:Y:S01]  /*6b00*/  FFMA.FTZ R41, R41, UR10, -R27.reuse ;  /* 0x0000000a29297c23 */ /* 0x100fe2000801081b */
[----:B------:R2:W-:Y:S01]  /*6b10*/  SYNCS.ARRIVE.TRANS64.RED.A1T0 RZ, [R5+URZ], RZ ;  /* 0x000000ff05ff79a7 */ /* 0x0005e2000810043f */
[----:B------:R-:W-:Y:S01]  /*6b20*/  FFMA.FTZ R29, R29, UR10, -R27 ;  /* 0x0000000a1d1d7c23 */ /* 0x000fe2000801081b */
[----:B------:R-:W-:Y:S01]  /*6b30*/  FADD.FTZ R6, R51, R6 ;  /* 0x0000000633067221 */ /* 0x000fe20000010000 */
[----:B------:R-:W3:Y:S01]  /*6b40*/  MUFU.EX2 R155, R32 ;  /* 0x00000020009b7308 */ /* 0x000ee20000000800 */
[----:B0-----:R-:W-:Y:S01]  /*6b50*/  FADD.FTZ R45, R28, R31 ;  /* 0x0000001f1c2d7221 */ /* 0x001fe20000010000 */
[--C-:B------:R-:W-:Y:S01]  /*6b60*/  FFMA.FTZ R42, R42, UR10, -R27.reuse ;  /* 0x0000000a2a2a7c23 */ /* 0x100fe2000801081b */
[----:B------:R-:W-:Y:S01]  /*6b70*/  FFMA.FTZ R20, R20, UR10, -R27 ;  /* 0x0000000a14147c23 */ /* 0x000fe2000801081b */
[----:B------:R-:W-:Y:S01]  /*6b80*/  F2FP.F16.F32.PACK_AB R153, R31, R28 ;  /* 0x0000001c1f99723e */ /* 0x000fe200000000ff */
[----:B------:R-:W-:Y:S01]  /*6b90*/  UMOV UR22, UR4 ;  /* 0x0000000400167c82 */ /* 0x000fe20008000000 */
[----:B------:R-:W-:-:S02]  /*6ba0*/  F2FP.F16.F32.PACK_AB R154, R49, R154 ;  /* 0x0000009a319a723e */ /* 0x000fc400000000ff */
[----:B------:R-:W2:Y:S01]  /*6bb0*/  MUFU.EX2 R33, R33 ;  /* 0x0000002100217308 */ /* 0x000ea20000000800 */
[----:B-1----:R-:W-:Y:S01]  /*6bc0*/  FADD.FTZ R10, R30, R45 ;  /* 0x0000002d1e0a7221 */ /* 0x002fe20000010000 */
[----:B------:R-:W-:-:S06]  /*6bd0*/  F2FP.F16.F32.PACK_AB R160, R14, R13 ;  /* 0x0000000d0ea0723e */ /* 0x000fcc00000000ff */
[----:B------:R-:W0:Y:S01]  /*6be0*/  MUFU.EX2 R34, R34 ;  /* 0x0000002200227308 */ /* 0x000e220000000800 */
[C---:B---3--:R-:W-:Y:S01]  /*6bf0*/  FADD.FTZ R10, R155.reuse, R10 ;  /* 0x0000000a9b0a7221 */ /* 0x048fe20000010000 */
[----:B------:R-:W-:Y:S01]  /*6c00*/  F2FP.F16.F32.PACK_AB R155, R155, R30 ;  /* 0x0000001e9b9b723e */ /* 0x000fe200000000ff */
[----:B------:R-:W-:Y:S06]  /*6c10*/  BAR.SYNC.DEFER_BLOCKING 0xf, 0x100 ;  /* 0x03c4000000007b1d */ /* 0x000fec0000010000 */
[----:B------:R-:W1:Y:S01]  /*6c20*/  MUFU.EX2 R35, R35 ;  /* 0x0000002300237308 */ /* 0x000e620000000800 */
[----:B--2---:R-:W-:-:S07]  /*6c30*/  FADD.FTZ R5, R33, R10 ;  /* 0x0000000a21057221 */ /* 0x004fce0000010000 */
[----:B------:R-:W2:Y:S01]  /*6c40*/  MUFU.EX2 R36, R36 ;  /* 0x0000002400247308 */ /* 0x000ea20000000800 */
[C---:B0-----:R-:W-:Y:S01]  /*6c50*/  FADD.FTZ R10, R34.reuse, R5 ;  /* 0x00000005220a7221 */ /* 0x041fe20000010000 */
[----:B------:R-:W-:Y:S01]  /*6c60*/  FADD.FTZ R5, R11, R6 ;  /* 0x000000060b057221 */ /* 0x000fe20000010000 */
[----:B------:R-:W-:-:S05]  /*6c70*/  F2FP.F16.F32.PACK_AB R157, R34, R33 ;  /* 0x00000021229d723e */ /* 0x000fca00000000ff */
[----:B------:R-:W0:Y:S01]  /*6c80*/  MUFU.EX2 R37, R37 ;  /* 0x0000002500257308 */ /* 0x000e220000000800 */
[----:B-1----:R-:W-:Y:S01]  /*6c90*/  FADD.FTZ R27, R35, R10 ;  /* 0x0000000a231b7221 */ /* 0x002fe20000010000 */
[----:B------:R-:W-:Y:S01]  /*6ca0*/  FADD.FTZ R10, R12, R5 ;  /* 0x000000050c0a7221 */ /* 0x000fe20000010000 */
[----:B------:R1:W-:Y:S03]  /*6cb0*/  STSM.16.M88.4 [R184+0x36400], R152 ;  /* 0x03640098b8007844 */ /* 0x0003e60000000200 */
[----:B------:R-:W-:Y:S02]  /*6cc0*/  FADD.FTZ R5, R13, R10 ;  /* 0x0000000a0d057221 */ /* 0x000fe40000010000 */
[----:B------:R-:W3:Y:S01]  /*6cd0*/  MUFU.EX2 R38, R38 ;  /* 0x0000002600267308 */ /* 0x000ee20000000800 */
[----:B--2---:R-:W-:Y:S01]  /*6ce0*/  FADD.FTZ R32, R36, R27 ;  /* 0x0000001b24207221 */ /* 0x004fe20000010000 */
[----:B------:R-:W-:Y:S01]  /*6cf0*/  FADD.FTZ R10, R14, R5 ;  /* 0x000000050e0a7221 */ /* 0x000fe20000010000 */
[----:B------:R-:W-:-:S03]  /*6d00*/  F2FP.F16.F32.PACK_AB R159, R36, R35 ;  /* 0x00000023249f723e */ /* 0x000fc600000000ff */
[----:B------:R-:W-:Y:S02]  /*6d10*/  FADD.FTZ R5, R15, R10 ;  /* 0x0000000a0f057221 */ /* 0x000fe40000010000 */
[----:B------:R-:W2:Y:S01]  /*6d20*/  MUFU.EX2 R39, R39 ;  /* 0x0000002700277308 */ /* 0x000ea20000000800 */
[----:B0-----:R-:W-:Y:S01]  /*6d30*/  FADD.FTZ R27, R37, R32 ;  /* 0x00000020251b7221 */ /* 0x001fe20000010000 */
[C---:B------:R-:W-:Y:S01]  /*6d40*/  FADD.FTZ R10, R162.reuse, R5 ;  /* 0x00000005a20a7221 */ /* 0x040fe20000010000 */
[----:B------:R-:W-:Y:S01]  /*6d50*/  F2FP.F16.F32.PACK_AB R162, R162, R15 ;  /* 0x0000000fa2a2723e */ /* 0x000fe200000000ff */
[----:B------:R1:W-:Y:S04]  /*6d60*/  STSM.16.M88.4 [R187], R156 ;  /* 0x0000009cbb007844 */ /* 0x0003e80000000200 */
[----:B------:R-:W0:Y:S01]  /*6d70*/  MUFU.EX2 R40, R40 ;  /* 0x0000002800287308 */ /* 0x000e220000000800 */
[C---:B---3--:R-:W-:Y:S01]  /*6d80*/  FADD.FTZ R28, R38.reuse, R27 ;  /* 0x0000001b261c7221 */ /* 0x048fe20000010000 */
[----:B------:R-:W-:-:S06]  /*6d90*/  F2FP.F16.F32.PACK_AB R161, R38, R37 ;  /* 0x0000002526a1723e */ /* 0x000fcc00000000ff */
[----:B------:R-:W3:Y:S01]  /*6da0*/  MUFU.EX2 R41, R41 ;  /* 0x0000002900297308 */ /* 0x000ee20000000800 */
[----:B--2---:R-:W-:-:S07]  /*6db0*/  FADD.FTZ R27, R39, R28 ;  /* 0x0000001c271b7221 */ /* 0x004fce0000010000 */
[----:B------:R-:W2:Y:S01]  /*6dc0*/  MUFU.EX2 R25, R25 ;  /* 0x0000001900197308 */ /* 0x000ea20000000800 */
[C---:B0-----:R-:W-:Y:S01]  /*6dd0*/  FADD.FTZ R12, R40.reuse, R27 ;  /* 0x0000001b280c7221 */ /* 0x041fe20000010000 */
[----:B------:R-:W-:-:S05]  /*6de0*/  F2FP.F16.F32.PACK_AB R163, R40, R39 ;  /* 0x0000002728a3723e */ /* 0x000fca00000000ff */
[----:B------:R1:W-:Y:S01]  /*6df0*/  STSM.16.M88.4 [R189], R160 ;  /* 0x000000a0bd007844 */ /* 0x0003e20000000200 */
[----:B------:R-:W0:Y:S01]  /*6e00*/  MUFU.EX2 R6, R29 ;  /* 0x0000001d00067308 */ /* 0x000e220000000800 */
[----:B---3--:R-:W-:-:S07]  /*6e10*/  FADD.FTZ R11, R41, R12 ;  /* 0x0000000c290b7221 */ /* 0x008fce0000010000 */
[----:B------:R-:W3:Y:S01]  /*6e20*/  MUFU.EX2 R26, R26 ;  /* 0x0000001a001a7308 */ /* 0x000ee20000000800 */
[----:B--2---:R-:W-:-:S07]  /*6e30*/  FADD.FTZ R5, R25, R10 ;  /* 0x0000000a19057221 */ /* 0x004fce0000010000 */
[----:B------:R-:W2:Y:S01]  /*6e40*/  MUFU.EX2 R42, R42 ;  /* 0x0000002a002a7308 */ /* 0x000ea20000000800 */
[C---:B0-----:R-:W-:Y:S01]  /*6e50*/  FADD.FTZ R11, R6.reuse, R11 ;  /* 0x0000000b060b7221 */ /* 0x041fe20000010000 */
[----:B------:R-:W-:-:S06]  /*6e60*/  F2FP.F16.F32.PACK_AB R165, R6, R41 ;  /* 0x0000002906a5723e */ /* 0x000fcc00000000ff */
[----:B------:R-:W0:Y:S01]  /*6e70*/  MUFU.EX2 R24, R24 ;  /* 0x0000001800187308 */ /* 0x000e220000000800 */
[C---:B---3--:R-:W-:Y:S01]  /*6e80*/  FADD.FTZ R5, R26.reuse, R5 ;  /* 0x000000051a057221 */ /* 0x048fe20000010000 */
[----:B------:R-:W-:-:S06]  /*6e90*/  F2FP.F16.F32.PACK_AB R164, R26, R25 ;  /* 0x000000191aa4723e */ /* 0x000fcc00000000ff */
[----:B------:R-:W3:Y:S01]  /*6ea0*/  MUFU.EX2 R167, R20 ;  /* 0x0000001400a77308 */ /* 0x000ee20000000800 */
[----:B--2---:R-:W-:-:S07]  /*6eb0*/  FADD.FTZ R12, R42, R11 ;  /* 0x0000000b2a0c7221 */ /* 0x004fce0000010000 */
[----:B------:R-:W2:Y:S01]  /*6ec0*/  MUFU.EX2 R21, R21 ;  /* 0x0000001500157308 */ /* 0x000ea20000000800 */
[----:B0-----:R-:W-:Y:S01]  /*6ed0*/  FADD.FTZ R10, R24, R5 ;  /* 0x00000005180a7221 */ /* 0x001fe20000010000 */
[C---:B---3--:R-:W-:Y:S01]  /*6ee0*/  FADD.FTZ R5, R167.reuse, R12 ;  /* 0x0000000ca7057221 */ /* 0x048fe20000010000 */
[----:B------:R-:W-:Y:S02]  /*6ef0*/  F2FP.F16.F32.PACK_AB R167, R167, R42 ;  /* 0x0000002aa7a7723e */ /* 0x000fe400000000ff */
[C---:B--2---:R-:W-:Y:S01]  /*6f00*/  F2FP.F16.F32.PACK_AB R166, R21.reuse, R24 ;  /* 0x0000001815a6723e */ /* 0x044fe200000000ff */
[----:B------:R-:W-:-:S04]  /*6f10*/  FADD.FTZ R6, R21, R10 ;  /* 0x0000000a15067221 */ /* 0x000fc80000010000 */
[----:B------:R1:W-:Y:S01]  /*6f20*/  STSM.16.M88.4 [R188], R164 ;  /* 0x000000a4bc007844 */ /* 0x0003e20000000200 */
[----:B------:R-:W-:-:S06]  /*6f30*/  WARPGROUP.ARRIVE ;  /* 0x00000000000079c5 */ /* 0x000fcc0000000000 */
        /* <DEDUP_REMOVED lines=24> */
.L_x_5137:
[----:B------:R-:W-:Y:S01]  /*70c0*/  VIADD R9, R9, 0x38860 ;  /* 0x0003886009097836 */ /* 0x000fe20000000000 */
[----:B------:R-:W0:Y:S01]  /*70d0*/  @P5 LDC R10, c[0x0][0x44c] ;  /* 0x00011300ff0a5b82 */ /* 0x000e220000000800 */
[----:B------:R-:W-:Y:S02]  /*70e0*/  IMAD.U32 R11, RZ, RZ, UR39 ;  /* 0x00000027ff0b7e24 */ /* 0x000fe4000f8e00ff */
[----:B------:R-:W-:Y:S01]  /*70f0*/  VIADD R168, R168, 0xfffffffe ;  /* 0xfffffffea8a87836 */ /* 0x000fe20000000000 */
[----:B------:R-:W-:-:S04]  /*7100*/  PRMT R9, R169, 0x654, R9 ;  /* 0x00000654a9097816 */ /* 0x000fc80000000009 */
[----:B------:R1:W-:Y:S01]  /*7110*/  SYNCS.ARRIVE.TRANS64.RED.A1T0 RZ, [R9+URZ], RZ ;  /* 0x000000ff09ff79a7 */ /* 0x0003e2000810043f */
[----:B------:R-:W-:Y:S01]  /*7120*/  R2UR UR7, R168 ;  /* 0x00000000a80772ca */ /* 0x000fe200000e0000 */
[----:B-1----:R-:W1:Y:S01]  /*7130*/  @P5 LDC R9, c[0x0][0x450] ;  /* 0x00011400ff095b82 */ /* 0x002e620000000800 */
[----:B0-----:R-:W-:-:S05]  /*7140*/  @P5 IMAD.HI.U32 R10, R10, UR39, RZ ;  /* 0x000000270a0a5c27 */ /* 0x001fca000f8e00ff */
[----:B-1----:R-:W-:-:S04]  /*7150*/  @P5 SHF.R.U32.HI R11, RZ, R9, R10 ;  /* 0x00000009ff0b5219 */ /* 0x002fc8000001160a */
[----:B------:R-:W-:-:S04]  /*7160*/  IADD3 R11, R11, R186, -R185 ;  /* 0x000000ba0b0b7210 */ /* 0x000fc80007ffe8b9 */
[C---:B------:R-:W-:Y:S02]  /*7170*/  R2UR UR4, R11.reuse ;  /* 0x000000000b0472ca */ /* 0x040fe400000e0000 */
[----:B------:R-:W-:-:S11]  /*7180*/  R2UR UR5, R11 ;  /* 0x000000000b0572ca */ /* 0x000fd600000e0000 */
        /* <DEDUP_REMOVED lines=9> */
[----:B------:R-:W-:Y:S01]  /*7220*/  ULDC UR4, c[0x0][0xad0] ;  /* 0x0002b40000047ab9 */ /* 0x000fe20000000800 */
[----:B------:R-:W-:Y:S01]  /*7230*/  IMAD.MOV.U32 R11, RZ, RZ, R7 ;  /* 0x000000ffff0b7224 */ /* 0x000fe200078e0007 */
[----:B------:R-:W-:Y:S01]  /*7240*/  ULDC UR5, c[0x0][0xa80] ;  /* 0x0002a00000057ab9 */ /* 0x000fe20000000800 */
[----:B------:R-:W-:-:S07]  /*7250*/  IMAD.MOV.U32 R10, RZ, RZ, R2 ;  /* 0x000000ffff0a7224 */ /* 0x000fce00078e0002 */
.L_x_5149:
[----:B------:R-:W-:-:S05]  /*7260*/  VIADD R2, R10, 0x1 ;  /* 0x000000010a027836 */ /* 0x000fca0000000000 */
[----:B------:R-:W-:-:S04]  /*7270*/  ISETP.NE.AND P1, PT, R2, 0x2, PT ;  /* 0x000000020200780c */ /* 0x000fc80003f25270 */
[----:B------:R-:W-:Y:S02]  /*7280*/  SEL R7, RZ, 0x1, P1 ;  /* 0x00000001ff077807 */ /* 0x000fe40000800000 */
[----:B------:R-:W-:Y:S02]  /*7290*/  SEL R2, R2, RZ, P1 ;  /* 0x000000ff02027207 */ /* 0x000fe40000800000 */
[----:B------:R-:W-:-:S13]  /*72a0*/  R2UR UR10, R7 ;  /* 0x00000000070a72ca */ /* 0x000fda00000e0000 */
[----:B------:R-:W-:Y:S01]  /*72b0*/  ULOP3.LUT UR37, UR37, UR10, URZ, 0x3c, !UPT ;  /* 0x0000000a25257292 */ /* 0x000fe2000f8e3c3f */
[----:B0-----:R-:W-:Y:S11]  /*72c0*/  @!P0 BRA `(.L_x_5139) ;  /* 0x0000000000048947 */ /* 0x001ff60003800000 */
[----:B------:R-:W-:Y:S01]  /*72d0*/  BPT.TRAP 0x1 ;  /* 0x000000040000795c */ /* 0x000fe20000300000 */
.L_x_5139:
[----:B------:R-:W-:Y:S02]  /*72e0*/  IMAD.U32 R7, RZ, RZ, UR37 ;  /* 0x00000025ff077e24 */ /* 0x000fe4000f8e00ff */
[----:B------:R-:W-:-:S03]  /*72f0*/  IMAD R9, R2, 0x8, R17 ;  /* 0x0000000802097824 */ /* 0x000fc600078e0211 */
[----:B------:R-:W-:-:S04]  /*7300*/  SHF.L.U32 R7, R7, 0x1f, RZ ;  /* 0x0000001f07077819 */ /* 0x000fc800000006ff */
[----:B------:R0:W1:Y:S01]  /*7310*/  SYNCS.PHASECHK.TRANS64.TRYWAIT P1, [R9+URZ+0x38830], R7 ;  /* 0x03883007090075a7 */ /* 0x000062000802017f */
[----:B------:R-:W-:Y:S05]  /*7320*/  @!P0 BRA `(.L_x_5140) ;  /* 0x0000000000048947 */ /* 0x000fea0003800000 */
[----:B------:R-:W-:Y:S01]  /*7330*/  BPT.TRAP 0x1 ;  /* 0x000000040000795c */ /* 0x000fe20000300000 */
.L_x_5140:
[----:B------:R-:W-:Y:S01]  /*7340*/  IMAD R8, R2, 0x200, R4 ;  /* 0x0000020002087824 */ /* 0x000fe200078e0204 */
[----:B-1----:R-:W-:Y:S06]  /*7350*/  @P1 BRA `(.L_x_5141) ;  /* 0x0000000000081947 */ /* 0x002fec0003800000 */
[----:B------:R-:W1:Y:S02]  /*7360*/  SYNCS.PHASECHK.TRANS64.TRYWAIT P1, [R9+URZ+0x38830], R7 ;  /* 0x03883007090075a7 */ /* 0x000e64000802017f */
[----:B-1----:R-:W-:Y:S05]  /*7370*/  @!P1 BRA `(.L_x_5142) ;  /* 0x0000012c007c9947 */ /* 0x002fea0003800000 */
.L_x_5141:
[----:B------:R-:W-:Y:S01]  /*7380*/  R2UR UR10, R8 ;  /* 0x00000000080a72ca */ /* 0x000fe200000e0000 */
[----:B------:R-:W-:Y:S01]  /*7390*/  WARPGROUP.ARRIVE ;  /* 0x00000000000079c5 */ /* 0x000fe20000000000 */
[----:B------:R-:W-:Y:S01]  /*73a0*/  UMOV UR11, 0x40000040 ;  /* 0x40000040000b7882 */ /* 0x000fe20000000000 */
[----:B------:R-:W-:Y:S01]  /*73b0*/  UMOV UR15, 0x40000040 ;  /* 0x40000040000f7882 */ /* 0x000fe20000000000 */
[----:B------:R-:W-:Y:S01]  /*73c0*/  UMOV UR19, 0x40000040 ;  /* 0x4000004000137882 */ /* 0x000fe20000000000 */
[----:B------:R-:W-:-:S08]  /*73d0*/  UMOV UR23, 0x40000040 ;  /* 0x4000004000177882 */ /* 0x000fd00000000000 */
[----:B------:R-:W-:Y:S01]  /*73e0*/  HGMMA.64x64x16.F32 R152, gdesc[UR8], RZ, !UPT, gsb0 ;  /* 0x00e00000089879f0 */ /* 0x000fe2000c0008ff */
[----:B------:R-:W-:Y:S02]  /*73f0*/  UIADD3 UR14, UR10, 0x2, URZ ;  /* 0x000000020a0e7890 */ /* 0x000fe4000fffe03f */
[----:B------:R-:W-:Y:S02]  /*7400*/  UIADD3 UR18, UR10, 0x4, URZ ;  /* 0x000000040a127890 */ /* 0x000fe4000fffe03f */
[----:B------:R-:W-:Y:S01]  /*7410*/  UIADD3 UR22, UR10, 0x6, URZ ;  /* 0x000000060a167890 */ /* 0x000fe2000fffe03f */
        /* <DEDUP_REMOVED lines=12> */
.L_x_5143:
[----:B------:R2:W3:Y:S01]  /*74e0*/  SYNCS.PHASECHK.TRANS64.TRYWAIT P1, [R9+URZ+0x38850], R7 ;  /* 0x03885007090075a7 */ /* 0x0004e2000802017f */
[----:B------:R-:W-:Y:S05]  /*74f0*/  @!P0 BRA `(.L_x_5144) ;  /* 0x0000000000048947 */ /* 0x000fea0003800000 */
[----:B------:R-:W-:Y:S01]  /*7500*/  BPT.TRAP 0x1 ;  /* 0x000000040000795c */ /* 0x000fe20000300000 */
.L_x_5144:
[----:B---3--:R-:W-:Y:S05]  /*7510*/  @P1 BRA `(.L_x_5145) ;  /* 0x0000000000081947 */ /* 0x008fea0003800000 */
[----:B------:R-:W3:Y:S02]  /*7520*/  SYNCS.PHASECHK.TRANS64.TRYWAIT P1, [R9+URZ+0x38850], R7 ;  /* 0x03885007090075a7 */ /* 0x000ee4000802017f */
[----:B---3--:R-:W-:Y:S05]  /*7530*/  @!P1 BRA `(.L_x_5146) ;  /* 0x0000012c00209947 */ /* 0x008fea0003800000 */
.L_x_5145:
[----:B0123--:R-:W-:Y:S01]  /*7540*/  IMAD R7, R2, 0x1000, R0 ;  /* 0x0000100002077824 */ /* 0x00ffe200078e0200 */
[----:B------:R-:W-:Y:S01]  /*7550*/  WARPGROUP.ARRIVE ;  /* 0x00000000000079c5 */ /* 0x000fe20000000000 */
[----:B------:R-:W-:Y:S01]  /*7560*/  UMOV UR27, 0x40000040 ;  /* 0x40000040001b7882 */ /* 0x000fe20000000000 */
[----:B------:R-:W-:Y:S01]  /*7570*/  VIADD R8, R3, 0x2 ;  /* 0x0000000203087836 */ /* 0x000fe20000000000 */
[----:B------:R-:W-:Y:S01]  /*7580*/  UMOV UR29, 0x40000040 ;  /* 0x40000040001d7882 */ /* 0x000fe20000000000 */
[C---:B------:R-:W-:Y:S01]  /*7590*/  R2UR UR26, R7.reuse ;  /* 0x00000000071a72ca */ /* 0x040fe200000e0000 */
[----:B------:R-:W-:Y:S01]  /*75a0*/  UMOV UR31, 0x40000040 ;  /* 0x40000040001f7882 */ /* 0x000fe20000000000 */
[----:B------:R-:W0:Y:S01]  /*75b0*/  S2R R13, SR_TID.X ;  /* 0x00000000000d7919 */ /* 0x000e220000002100 */
[----:B------:R-:W-:Y:S01]  /*75c0*/  R2UR UR28, R8 ;  /* 0x00000000081c72ca */ /* 0x000fe200000e0000 */
[C---:B------:R-:W-:Y:S02]  /*75d0*/  VIADD R8, R7.reuse, 0x2 ;  /* 0x0000000207087836 */ /* 0x040fe40000000000 */
[----:B------:R-:W-:-:S02]  /*75e0*/  VIADD R20, R7, 0x800 ;  /* 0x0000080007147836 */ /* 0x000fc40000000000 */
[----:B------:R-:W-:Y:S01]  /*75f0*/  IMAD.MOV.U32 R15, RZ, RZ, 0x4 ;  /* 0x00000004ff0f7424 */ /* 0x000fe200078e00ff */
[----:B------:R-:W-:Y:S01]  /*7600*/  R2UR UR30, R8 ;  /* 0x00000000081e72ca */ /* 0x000fe200000e0000 */
[----:B------:R-:W-:-:S03]  /*7610*/  VIADD R8, R3, 0x4 ;  /* 0x0000000403087836 */ /* 0x000fc60000000000 */
[----:B------:R-:W-:Y:S01]  /*7620*/  HGMMA.64x64x16.F32 R152, gdesc[UR24], R152, gsb0 ;  /* 0x00e00000189879f0 */ /* 0x000fe20008000898 */
[----:B0-----:R-:W-:Y:S02]  /*7630*/  SHF.R.U32.HI R13, RZ, 0x7, R13 ;  /* 0x00000007ff0d7819 */ /* 0x001fe4000001160d */
[----:B------:R-:W-:Y:S02]  /*7640*/  WARPGROUP.DEPBAR.LE gsb0, 0x0 ;  /* 0x00008000000079c5 */ /* 0x000fe40000010000 */
[----:B------:R-:W-:-:S06]  /*7650*/  WARPGROUP.ARRIVE ;  /* 0x00000000000079c5 */ /* 0x000fcc0000000000 */
[----:B------:R-:W-:Y:S01]  /*7660*/  HGMMA.64x64x16.F32 R152, gdesc[UR28], R152, gsb0 ;  /* 0x00e000001c9879f0 */ /* 0x000fe20008000898 */
[----:B------:R-:W-:Y:S01]  /*7670*/  R2UR UR28, R8 ;  /* 0x00000000081c72ca */ /* 0x000fe200000e0000 */
[----:B------:R-:W-:Y:S01]  /*7680*/  VIADD R8, R7, 0x4 ;  /* 0x0000000407087836 */ /* 0x000fe20000000000 */
[----:B------:R-:W-:Y:S01]  /*7690*/  UMOV UR29, 0x40000040 ;  /* 0x40000040001d7882 */ /* 0x000fe20000000000 */
[----:B------:R-:W-:-:S03]  /*76a0*/  UMOV UR31, 0x40000040 ;  /* 0x40000040001f7882 */ /* 0x000fc60000000000 */
[----:B------:R-:W-:Y:S01]  /*76b0*/  R2UR UR30, R8 ;  /* 0x00000000081e72ca */ /* 0x000fe200000e0000 */
[----:B------:R-:W-:Y:S01]  /*76c0*/  VIADD R8, R3, 0x6 ;  /* 0x0000000603087836 */ /* 0x000fe20000000000 */
[----:B------:R-:W-:Y:S02]  /*76d0*/  WARPGROUP.DEPBAR.LE gsb0, 0x0 ;  /* 0x00008000000079c5 */ /* 0x000fe40000010000 */
[----:B------:R-:W-:-:S09]  /*76e0*/  WARPGROUP.ARRIVE ;  /* 0x00000000000079c5 */ /* 0x000fd20000000000 */
        /* <DEDUP_REMOVED lines=113> */
[----:B------:R-:W-:Y:S02]  /*7e00*/  R2UR UR30, R8 ;  /* 0x00000000081e72ca */ /* 0x000fe400000e0000 */
[----:B------:R0:W1:Y:S02]  /*7e10*/  SHFL.IDX PT, R8, R13, RZ, 0x1f ;  /* 0x00001fff0d087589 */ /* 0x00006400000e0000 */
[----:B0-----:R-:W-:Y:S01]  /*7e20*/  VIADD R13, R3, 0x800 ;  /* 0x00000800030d7836 */ /* 0x001fe20000000000 */
[----:B-1----:R-:W-:-:S04]  /*7e30*/  ISETP.GT.AND P1, PT, R8, 0x7f, PT ;  /* 0x0000007f0800780c */ /* 0x002fc80003f24270 */
[----:B------:R-:W-:-:S05]  /*7e40*/  SEL R14, RZ, 0x2, !P1 ;  /* 0x00000002ff0e7807 */ /* 0x000fca0004800000 */
[----:B------:R-:W-:Y:S01]  /*7e50*/  IMAD.IADD R8, R13, 0x1, R14 ;  /* 0x000000010d087824 */ /* 0x000fe200078e020e */
[----:B------:R-:W-:Y:S02]  /*7e60*/  WARPGROUP.DEPBAR.LE gsb0, 0x0 ;  /* 0x00008000000079c5 */ /* 0x000fe40000010000 */
[----:B------:R-:W-:-:S06]  /*7e70*/  WARPGROUP.ARRIVE ;  /* 0x00000000000079c5 */ /* 0x000fcc0000000000 */
[----:B------:R-:W-:Y:S01]  /*7e80*/  HGMMA.64x64x16.F32 R152, gdesc[UR28], R152, gsb0 ;  /* 0x00e000001c9879f0 */ /* 0x000fe20008000898 */
[----:B------:R-:W-:Y:S01]  /*7e90*/  R2UR UR28, R8 ;  /* 0x00000000081c72ca */ /* 0x000fe200000e0000 */
[----:B------:R-:W-:Y:S01]  /*7ea0*/  IMAD.IADD R8, R14, 0x1, R20 ;  /* 0x000000010e087824 */ /* 0x000fe200078e0214 */
[----:B------:R-:W-:Y:S01]  /*7eb0*/  UMOV UR29, 0x40000040 ;  /* 0x40000040001d7882 */ /* 0x000fe20000000000 */
[----:B------:R-:W-:-:S03]  /*7ec0*/  UMOV UR31, 0x40000040 ;  /* 0x40000040001f7882 */ /* 0x000fc60000000000 */
[----:B------:R-:W-:Y:S02]  /*7ed0*/  R2UR UR30, R8 ;  /* 0x00000000081e72ca */ /* 0x000fe400000e0000 */
[C---:B------:R-:W-:Y:S02]  /*7ee0*/  SEL R8, R15.reuse, 0x2, P1 ;  /* 0x000000020f087807 */ /* 0x040fe40000800000 */
[----:B------:R-:W-:-:S03]  /*7ef0*/  SEL R15, R15, 0x6, !P1 ;  /* 0x000000060f0f7807 */ /* 0x000fc60004800000 */
[C---:B------:R-:W-:Y:S02]  /*7f00*/  IMAD.IADD R21, R13.reuse, 0x1, R8 ;  /* 0x000000010d157824 */ /* 0x040fe400078e0208 */
[----:B------:R-:W-:Y:S01]  /*7f10*/  IMAD.IADD R13, R13, 0x1, R15 ;  /* 0x000000010d0d7824 */ /* 0x000fe200078e020f */
[----:B------:R-:W-:Y:S02]  /*7f20*/  WARPGROUP.DEPBAR.LE gsb0, 0x0 ;  /* 0x00008000000079c5 */ /* 0x000fe40000010000 */
[----:B------:R-:W-:-:S06]  /*7f30*/  WARPGROUP.ARRIVE ;  /* 0x00000000000079c5 */ /* 0x000fcc0000000000 */
[----:B------:R-:W-:Y:S01]  /*7f40*/  HGMMA.64x64x16.F32 R152, gdesc[UR28], R152, gsb0 ;  /* 0x00e000001c9879f0 */ /* 0x000fe20008000898 */
[----:B------:R-:W-:Y:S01]  /*7f50*/  R2UR UR28, R21 ;  /* 0x00000000151c72ca */ /* 0x000fe200000e0000 */
[C---:B------:R-:W-:Y:S01]  /*7f60*/  IMAD.IADD R21, R20.reuse, 0x1, R8 ;  /* 0x0000000114157824 */ /* 0x040fe200078e0208 */
[----:B------:R-:W-:Y:S01]  /*7f70*/  UMOV UR29, 0x40000040 ;  /* 0x40000040001d7882 */ /* 0x000fe20000000000 */
[----:B------:R-:W-:Y:S01]  /*7f80*/  UMOV UR31, 0x40000040 ;  /* 0x40000040001f7882 */ /* 0x000fe20000000000 */
[----:B------:R-:W-:Y:S02]  /*7f90*/  IMAD.IADD R20, R20, 0x1, R15 ;  /* 0x0000000114147824 */ /* 0x000fe400078e020f */
[----:B------:R-:W-:Y:S01]  /*7fa0*/  R2UR UR30, R21 ;  /* 0x00000000151e72ca */ /* 0x000fe200000e0000 */
[----:B------:R-:W-:Y:S02]  /*7fb0*/  WARPGROUP.DEPBAR.LE gsb0, 0x0 ;  /* 0x00008000000079c5 */ /* 0x000fe40000010000 */
[----:B------:R-:W-:-:S10]  /*7fc0*/  WARPGROUP.ARRIVE ;  /* 0x00000000000079c5 */ /* 0x000fd40000000000 */
        /* <DEDUP_REMOVED lines=26> */
[----:B------:R-:W-:Y:S01]  /*8170*/  VIADD R20, R7, 0xa00 ;  /* 0x00000a0007147836 */ /* 0x000fe20000000000 */
[----:B------:R-:W-:Y:S01]  /*8180*/  UMOV UR29, 0x40000040 ;  /* 0x40000040001d7882 */ /* 0x000fe20000000000 */
[----:B------:R-:W-:Y:S02]  /*8190*/  UMOV UR31, 0x40000040 ;  /* 0x40000040001f7882 */ /* 0x000fe40000000000 */
[----:B------:R-:W-:-:S05]  /*81a0*/  IMAD.IADD R21, R14, 0x1, R20 ;  /* 0x000000010e157824 */ /* 0x000fca00078e0214 */
[----:B------:R-:W-:Y:S01]  /*81b0*/  R2UR UR30, R21 ;  /* 0x00000000151e72ca */ /* 0x000fe200000e0000 */
[C---:B------:R-:W-:Y:S02]  /*81c0*/  IMAD.IADD R21, R13.reuse, 0x1, R8 ;  /* 0x000000010d157824 */ /* 0x040fe400078e0208 */
[----:B------:R-:W-:Y:S01]  /*81d0*/  IMAD.IADD R13, R13, 0x1, R15 ;  /* 0x000000010d0d7824 */ /* 0x000fe200078e020f */
[----:B------:R-:W-:Y:S02]  /*81e0*/  WARPGROUP.DEPBAR.LE gsb0, 0x0 ;  /* 0x00008000000079c5 */ /* 0x000fe40000010000 */
[----:B------:R-:W-:-:S07]  /*81f0*/  WARPGROUP.ARRIVE ;  /* 0x00000000000079c5 */ /* 0x000fce0000000000 */
[----:B------:R-:W-:Y:S01]  /*8200*/  HGMMA.64x64x16.F32 R152, gdesc[UR28], R152, gsb0 ;  /* 0x00e000001c9879f0 */ /* 0x000fe20008000898 */
[----:B------:R-:W-:Y:S01]  /*8210*/  R2UR UR28, R21 ;  /* 0x00000000151c72ca */ /* 0x000fe200000e0000 */
[--C-:B------:R-:W-:Y:S01]  /*8220*/  IMAD.IADD R21, R8, 0x1, R20.reuse ;  /* 0x0000000108157824 */ /* 0x100fe200078e0214 */
        /* <DEDUP_REMOVED lines=82> */
[--C-:B------:R-:W-:Y:S02]  /*8750*/  IMAD.IADD R8, R8, 0x1, R20.reuse ;  /* 0x0000000108087824 */ /* 0x100fe400078e0214 */
        /* <DEDUP_REMOVED lines=37> */
.L_x_5147:
[----:B------:R-:W0:Y:S01]  /*89b0*/  LDC R7, c[0x0][0x448] ;  /* 0x00011200ff077b82 */ /* 0x000e220000000800 */
[----:B------:R-:W-:Y:S01]  /*89c0*/  VIADD R8, R191, UR39 ;  /* 0x00000027bf087c36 */ /* 0x000fe20008000000 */
[----:B------:R-:W-:Y:S01]  /*89d0*/  UMOV UR10, 0xffffffc0 ;  /* 0xffffffc0000a7882 */ /* 0x000fe20000000000 */
[----:B------:R-:W-:Y:S01]  /*89e0*/  FMUL.FTZ R14, R152, UR4 ;  /* 0x00000004980e7c20 */ /* 0x000fe20008410000 */
[----:B------:R-:W-:Y:S01]  /*89f0*/  UIMAD UR10, UR7, UR10, 0x1 ;  /* 0x00000001070a74a4 */ /* 0x000fe2000f8e020a */
        /* <DEDUP_REMOVED lines=19> */
[----:B0-----:R-:W-:Y:S01]  /*8b30*/  ISETP.NE.AND P1, PT, R7, 0x1, PT ;  /* 0x000000010700780c */ /* 0x001fe20003f25270 */
        /* <DEDUP_REMOVED lines=8> */
[----:B------:R-:W-:Y:S01]  /*8bc0*/  MUFU.TANH R152, R152 ;  /* 0x0000009800987308 */ /* 0x000fe20000002400 */
[----:B------:R-:W-:-:S03]  /*8bd0*/  UMOV UR15, 0x40000040 ;  /* 0x40000040000f7882 */ /* 0x000fc60000000000 */
[----:B------:R-:W3:Y:S04]  /*8be0*/  @P1 LDC R13, c[0x0][0x44c] ;  /* 0x00011300ff0d1b82 */ /* 0x000ee80000000800 */
[----:B------:R-:W-:Y:S04]  /*8bf0*/  MUFU.TANH R161, R161 ;  /* 0x000000a100a17308 */ /* 0x000fe80000002400 */
[----:B------:R-:W4:Y:S04]  /*8c00*/  @P1 LDC R7, c[0x0][0x450] ;  /* 0x00011400ff071b82 */ /* 0x000f280000000800 */
[----:B------:R-:W-:Y:S08]  /*8c10*/  MUFU.TANH R155, R155 ;  /* 0x0000009b009b7308 */ /* 0x000ff00000002400 */
[----:B------:R-:W-:Y:S01]  /*8c20*/  MUFU.TANH R158, R158 ;  /* 0x0000009e009e7308 */ /* 0x000fe20000002400 */
[----:B---3--:R-:W-:-:S07]  /*8c30*/  @P1 IMAD.HI.U32 R13, R8, R13, RZ ;  /* 0x0000000d080d1227 */ /* 0x008fce00078e00ff */
[----:B------:R-:W-:Y:S01]  /*8c40*/  MUFU.TANH R21, R21 ;  /* 0x0000001500157308 */ /* 0x000fe20000002400 */
[----:B----4-:R-:W-:Y:S01]  /*8c50*/  @P1 SHF.R.U32.HI R8, RZ, R7, R13 ;  /* 0x00000007ff081219 */ /* 0x010fe2000001160d */
[----:B------:R-:W-:Y:S01]  /*8c60*/  FMUL.FTZ R13, R153, UR4 ;  /* 0x00000004990d7c20 */ /* 0x000fe20008410000 */
[----:B------:R-:W-:Y:S01]  /*8c70*/  FMUL.FTZ R7, R154, UR4 ;  /* 0x000000049a077c20 */ /* 0x000fe20008410000 */
[----:B------:R-:W-:-:S04]  /*8c80*/  IADD3 R154, R186, UR10, -R190 ;  /* 0x0000000aba9a7c10 */ /* 0x000fc8000fffe8be */
[----:B------:R-:W-:Y:S01]  /*8c90*/  MUFU.TANH R159, R159 ;  /* 0x0000009f009f7308 */ /* 0x000fe20000002400 */
[----:B------:R-:W3:Y:S01]  /*8ca0*/  SHFL.IDX PT, R153, R8, RZ, 0x1c1f ;  /* 0x001c1fff08997589 */ /* 0x000ee200000e0000 */
[----:B------:R-:W-:Y:S01]  /*8cb0*/  UMOV UR10, UR5 ;  /* 0x00000005000a7c82 */ /* 0x000fe20008000000 */
[----:B------:R-:W-:Y:S02]  /*8cc0*/  IMAD.IADD R154, R154, 0x1, -R185 ;  /* 0x000000019a9a7824 */ /* 0x000fe400078e0ab9 */
[----:B------:R-:W4:Y:S03]  /*8cd0*/  SHFL.IDX PT, R8, R8, 0x1, 0x1c1f ;  /* 0x003c1f0008087f89 */ /* 0x000f2600000e0000 */
[----:B------:R-:W5:Y:S08]  /*8ce0*/  MUFU.TANH R7, R7 ;  /* 0x0000000700077308 */ /* 0x000f700000002400 */
[----:B------:R-:W5:Y:S08]  /*8cf0*/  MUFU.TANH R13, R13 ;  /* 0x0000000d000d7308 */ /* 0x000f700000002400 */
[----:B------:R-:W5:Y:S01]  /*8d00*/  MUFU.TANH R157, R157 ;  /* 0x0000009d009d7308 */ /* 0x000f620000002400 */
[----:B---3--:R-:W-:-:S02]  /*8d10*/  IMAD.IADD R153, R154, 0x1, R153 ;  /* 0x000000019a997824 */ /* 0x008fc400078e0299 */
[----:B----4-:R-:W-:-:S03]  /*8d20*/  IMAD.IADD R8, R154, 0x1, R8 ;  /* 0x000000019a087824 */ /* 0x010fc600078e0208 */
[C---:B------:R-:W-:Y:S02]  /*8d30*/  ISETP.GT.AND P5, PT, R153.reuse, RZ, PT ;  /* 0x000000ff9900720c */ /* 0x040fe40003fa4270 */
[C---:B------:R-:W-:Y:S01]  /*8d40*/  ISETP.GT.AND P3, PT, R153.reuse, 0x8, PT ;  /* 0x000000089900780c */ /* 0x040fe20003f64270 */
[----:B------:R-:W3:Y:S01]  /*8d50*/  MUFU.TANH R164, R164 ;  /* 0x000000a400a47308 */ /* 0x000ee20000002400 */
[C---:B------:R-:W-:Y:S02]  /*8d60*/  ISETP.GT.AND P2, PT, R153.reuse, 0x9, PT ;  /* 0x000000099900780c */ /* 0x040fe40003f44270 */
[----:B-1----:R-:W-:Y:S02]  /*8d70*/  FSEL R154, R14, -INF , P5 ;  /* 0xff8000000e9a7808 */ /* 0x002fe40002800000 */
[----:B------:R-:W-:Y:S02]  /*8d80*/  ISETP.GT.AND P6, PT, R8, RZ, PT ;  /* 0x000000ff0800720c */ /* 0x000fe40003fc4270 */
[----:B------:R-:W-:Y:S01]  /*8d90*/  ISETP.GT.AND P5, PT, R153, 0x11, PT ;  /* 0x000000119900780c */ /* 0x000fe20003fa4270 */
[----:B------:R-:W-:Y:S01]  /*8da0*/  MUFU.TANH R165, R165 ;  /* 0x000000a500a57308 */ /* 0x000fe20000002400 */
[----:B--2---:R-:W-:-:S02]  /*8db0*/  FSEL R160, R15, -INF , P3 ;  /* 0xff8000000fa07808 */ /* 0x004fc40001800000 */
[----:B------:R-:W-:Y:S02]  /*8dc0*/  ISETP.GT.AND P3, PT, R153, 0x19, PT ;  /* 0x000000199900780c */ /* 0x000fe40003f64270 */
[----:B0-----:R-:W-:Y:S02]  /*8dd0*/  FSEL R14, R20, -INF , P2 ;  /* 0xff800000140e7808 */ /* 0x001fe40001000000 */
[----:B-----5:R-:W-:Y:S01]  /*8de0*/  FSEL R7, R7, -INF , P6 ;  /* 0xff80000007077808 */ /* 0x020fe20003000000 */
[----:B------:R-:W-:Y:S01]  /*8df0*/  MUFU.TANH R168, R175 ;  /* 0x000000af00a87308 */ /* 0x000fe20000002400 */
[----:B------:R-:W-:Y:S02]  /*8e00*/  FSEL R20, R152, -INF , P5 ;  /* 0xff80000098147808 */ /* 0x000fe40002800000 */
[----:B------:R-:W-:Y:S02]  /*8e10*/  ISETP.GT.AND P6, PT, R8, 0x1, PT ;  /* 0x000000010800780c */ /* 0x000fe40003fc4270 */
[----:B------:R-:W-:-:S02]  /*8e20*/  FSEL R152, R161, -INF , P3 ;  /* 0xff800000a1987808 */ /* 0x000fc40001800000 */
[----:B------:R-:W-:Y:S01]  /*8e30*/  FSEL R155, R155, -INF , P6 ;  /* 0xff8000009b9b7808 */ /* 0x000fe20003000000 */
[----:B------:R-:W0:Y:S01]  /*8e40*/  MUFU.TANH R161, R162 ;  /* 0x000000a200a17308 */ /* 0x000e220000002400 */
[----:B------:R-:W-:Y:S02]  /*8e50*/  ISETP.GT.AND P6, PT, R8, 0x8, PT ;  /* 0x000000080800780c */ /* 0x000fe40003fc4270 */
[C---:B------:R-:W-:Y:S02]  /*8e60*/  ISETP.GT.AND P4, PT, R153.reuse, 0x1, PT ;  /* 0x000000019900780c */ /* 0x040fe40003f84270 */
[----:B------:R-:W-:Y:S02]  /*8e70*/  FSEL R158, R158, -INF , P6 ;  /* 0xff8000009e9e7808 */ /* 0x000fe40003000000 */
[----:B------:R-:W-:Y:S01]  /*8e80*/  ISETP.GT.AND P1, PT, R153, 0x10, PT ;  /* 0x000000109900780c */ /* 0x000fe20003f24270 */
[----:B------:R-:W1:Y:S01]  /*8e90*/  MUFU.TANH R162, R163 ;  /* 0x000000a300a27308 */ /* 0x000e620000002400 */
[----:B------:R-:W-:-:S02]  /*8ea0*/  FSEL R156, R13, -INF , P4 ;  /* 0xff8000000d9c7808 */ /* 0x000fc40002000000 */
[----:B------:R-:W-:Y:S02]  /*8eb0*/  ISETP.GT.AND P6, PT, R8, 0x9, PT ;  /* 0x000000090800780c */ /* 0x000fe40003fc4270 */
[C---:B------:R-:W-:Y:S02]  /*8ec0*/  ISETP.GT.AND P4, PT, R153.reuse, 0x18, PT ;  /* 0x000000189900780c */ /* 0x040fe40003f84270 */
[----:B------:R-:W-:Y:S01]  /*8ed0*/  ISETP.GT.AND P2, PT, R153, 0x20, PT ;  /* 0x000000209900780c */ /* 0x000fe20003f44270 */
[----:B------:R-:W2:Y:S01]  /*8ee0*/  MUFU.TANH R163, R166 ;  /* 0x000000a600a37308 */ /* 0x000ea20000002400 */
[----:B------:R-:W-:Y:S02]  /*8ef0*/  FSEL R15, R21, -INF , P1 ;  /* 0xff800000150f7808 */ /* 0x000fe40000800000 */
[----:B------:R-:W-:Y:S02]  /*8f00*/  FSEL R159, R159, -INF , P6 ;  /* 0xff8000009f9f7808 */ /* 0x000fe40003000000 */
[----:B------:R-:W-:-:S02]  /*8f10*/  FSEL R21, R157, -INF , P4 ;  /* 0xff8000009d157808 */ /* 0x000fc40002000000 */
[----:B------:R-:W-:Y:S01]  /*8f20*/  ISETP.GT.AND P6, PT, R8, 0x10, PT ;  /* 0x000000100800780c */ /* 0x000fe20003fc4270 */
[----:B------:R-:W-:Y:S01]  /*8f30*/  MUFU.TANH R166, R171 ;  /* 0x000000ab00a67308 */ /* 0x000fe20000002400 */
[----:B---3--:R-:W-:Y:S02]  /*8f40*/  FSEL R157, R164, -INF , P2 ;  /* 0xff800000a49d7808 */ /* 0x008fe40001000000 */
[----:B------:R-:W-:Y:S02]  /*8f50*/  ISETP.GT.AND P1, PT, R153, 0x21, PT ;  /* 0x000000219900780c */ /* 0x000fe40003f24270 */
[----:B0-----:R-:W-:Y:S02]  /*8f60*/  FSEL R161, R161, -INF , P6 ;  /* 0xff800000a1a17808 */ /* 0x001fe40003000000 */
[----:B------:R-:W-:Y:S01]  /*8f70*/  ISETP.GT.AND P6, PT, R8, 0x11, PT ;  /* 0x000000110800780c */ /* 0x000fe20003fc4270 */
[----:B------:R-:W0:Y:S01]  /*8f80*/  MUFU.TANH R164, R167 ;  /* 0x000000a700a47308 */ /* 0x000e220000002400 */
[----:B------:R-:W-:-:S02]  /*8f90*/  FSEL R13, R165, -INF , P1 ;  /* 0xff800000a50d7808 */ /* 0x000fc40000800000 */
[----:B-1----:R-:W-:Y:S02]  /*8fa0*/  FSEL R162, R162, -INF , P6 ;  /* 0xff800000a2a27808 */ /* 0x002fe40003000000 */
[C---:B------:R-:W-:Y:S02]  /*8fb0*/  ISETP.GT.AND P6, PT, R8.reuse, 0x18, PT ;  /* 0x000000180800780c */ /* 0x040fe40003fc4270 */
[----:B------:R-:W-:Y:S01]  /*8fc0*/  ISETP.GT.AND P5, PT, R153, 0x29, PT ;  /* 0x000000299900780c */ /* 0x000fe20003fa4270 */
[----:B------:R-:W1:Y:S01]  /*8fd0*/  MUFU.TANH R165, R170 ;  /* 0x000000aa00a57308 */ /* 0x000e620000002400 */
[----:B--2---:R-:W-:Y:S02]  /*8fe0*/  FSEL R163, R163, -INF , P6 ;  /* 0xff800000a3a37808 */ /* 0x004fe40003000000 */
[----:B------:R-:W-:Y:S02]  /*8ff0*/  ISETP.GT.AND P6, PT, R8, 0x19, PT ;  /* 0x000000190800780c */ /* 0x000fe40003fc4270 */
[----:B------:R-:W-:-:S02]  /*9000*/  ISETP.GT.AND P4, PT, R153, 0x30, PT ;  /* 0x000000309900780c */ /* 0x000fc40003f84270 */
[C---:B------:R-:W-:Y:S01]  /*9010*/  ISETP.GT.AND P3, PT, R153.reuse, 0x31, PT ;  /* 0x000000319900780c */ /* 0x040fe20003f64270 */
[----:B------:R-:W2:Y:S01]  /*9020*/  MUFU.TANH R167, R174 ;  /* 0x000000ae00a77308 */ /* 0x000ea20000002400 */
[----:B0-----:R-:W-:Y:S02]  /*9030*/  FSEL R164, R164, -INF , P6 ;  /* 0xff800000a4a47808 */ /* 0x001fe40003000000 */
[----:B------:R-:W-:Y:S02]  /*9040*/  ISETP.GT.AND P6, PT, R8, 0x20, PT ;  /* 0x000000200800780c */ /* 0x000fe40003fc4270 */
[C---:B------:R-:W-:Y:S02]  /*9050*/  ISETP.GT.AND P2, PT, R153.reuse, 0x38, PT ;  /* 0x000000389900780c */ /* 0x040fe40003f44270 */
[----:B------:R-:W-:Y:S01]  /*9060*/  ISETP.GT.AND P1, PT, R153, 0x39, PT ;  /* 0x000000399900780c */ /* 0x000fe20003f24270 */
[----:B------:R-:W0:Y:S01]  /*9070*/  MUFU.TANH R169, R178 ;  /* 0x000000b200a97308 */ /* 0x000e220000002400 */
[----:B-1----:R-:W-:-:S02]  /*9080*/  FSEL R165, R165, -INF , P6 ;  /* 0xff800000a5a57808 */ /* 0x002fc40003000000 */
[----:B------:R-:W-:-:S04]  /*9090*/  ISETP.GT.AND P6, PT, R8, 0x21, PT ;  /* 0x000000210800780c */ /* 0x000fc80003fc4270 */
[----:B------:R-:W-:Y:S01]  /*90a0*/  FSEL R166, R166, -INF , P6 ;  /* 0xff800000a6a67808 */ /* 0x000fe20003000000 */
[----:B------:R-:W1:Y:S01]  /*90b0*/  MUFU.TANH R170, R179 ;  /* 0x000000b300aa7308 */ /* 0x000e620000002400 */
[----:B------:R-:W-:-:S04]  /*90c0*/  ISETP.GT.AND P6, PT, R8, 0x28, PT ;  /* 0x000000280800780c */ /* 0x000fc80003fc4270 */
[----:B--2---:R-:W-:Y:S02]  /*90d0*/  FSEL R167, R167, -INF , P6 ;  /* 0xff800000a7a77808 */ /* 0x004fe40003000000 */
[----:B------:R-:W-:Y:S01]  /*90e0*/  ISETP.GT.AND P6, PT, R8, 0x29, PT ;  /* 0x000000290800780c */ /* 0x000fe20003fc4270 */
[----:B------:R2:W3:Y:S03]  /*90f0*/  MUFU.TANH R171, R182 ;  /* 0x000000b600ab7308 */ /* 0x0004e60000002400 */
[----:B------:R-:W-:Y:S02]  /*9100*/  FSEL R168, R168, -INF , P6 ;  /* 0xff800000a8a87808 */ /* 0x000fe40003000000 */
[----:B------:R-:W-:-:S03]  /*9110*/  ISETP.GT.AND P6, PT, R8, 0x30, PT ;  /* 0x000000300800780c */ /* 0x000fc60003fc4270 */
[----:B------:R-:W4:Y:S01]  /*9120*/  MUFU.TANH R174, R183 ;  /* 0x000000b700ae7308 */ /* 0x000f220000002400 */
[----:B0-----:R-:W-:Y:S01]  /*9130*/  FSEL R169, R169, -INF , P6 ;  /* 0xff800000a9a97808 */ /* 0x001fe20003000000 */
[----:B--2---:R-:W0:Y:S01]  /*9140*/  S2R R182, SR_CgaCtaId ;  /* 0x0000000000b67919 */ /* 0x004e220000008800 */
[----:B------:R-:W-:-:S04]  /*9150*/  ISETP.GT.AND P6, PT, R8, 0x31, PT ;  /* 0x000000310800780c */ /* 0x000fc80003fc4270 */
[----:B-1----:R-:W-:Y:S02]  /*9160*/  FSEL R170, R170, -INF , P6 ;  /* 0xff800000aaaa7808 */ /* 0x002fe40003000000 */
[----:B------:R-:W-:-:S04]  /*9170*/  ISETP.GT.AND P6, PT, R8, 0x38, PT ;  /* 0x000000380800780c */ /* 0x000fc80003fc4270 */
[----:B---3--:R-:W-:Y:S02]  /*9180*/  FSEL R171, R171, -INF , P6 ;  /* 0xff800000abab7808 */ /* 0x008fe40003000000 */
[----:B------:R-:W-:Y:S02]  /*9190*/  ISETP.GT.AND P6, PT, R8, 0x39, PT ;  /* 0x000000390800780c */ /* 0x000fe40003fc4270 */
[----:B------:R-:W-:Y:S02]  /*91a0*/  FMNMX.FTZ R8, R7, R12, !PT ;  /* 0x0000000c07087209 */ /* 0x000fe40007810000 */
[----:B----4-:R-:W-:Y:S02]  /*91b0*/  FSEL R174, R174, -INF , P6 ;  /* 0xff800000aeae7808 */ /* 0x010fe40003000000 */
        /* <DEDUP_REMOVED lines=25> */
[----:B------:R1:W2:Y:S01]  /*9350*/  MUFU.TANH R12, R172 ;  /* 0x000000ac000c7308 */ /* 0x0002a20000002400 */
        /* <DEDUP_REMOVED lines=8> */
[--C-:B-1----:R-:W-:Y:S01]  /*93e0*/  FFMA.FTZ R172, R168, UR10, -R175.reuse ;  /* 0x0000000aa8ac7c23 */ /* 0x102fe200080108af */
        /* <DEDUP_REMOVED lines=9> */
[----:B------:R-:W-:Y:S01]  /*9480*/  FFMA.FTZ R174, R174, UR10, -R175 ;  /* 0x0000000aaeae7c23 */ /* 0x000fe200080108af */
[----:B------:R-:W-:Y:S01]  /*9490*/  FMUL.FTZ R175, R177, UR4 ;  /* 0x00000004b1af7c20 */ /* 0x000fe20008410000 */
[----:B------:R-:W-:Y:S01]  /*94a0*/  FMUL.FTZ R177, R181, UR4 ;  /* 0x00000004b5b17c20 */ /* 0x000fe20008410000 */
[----:B--2---:R-:W-:-:S02]  /*94b0*/  FSEL R12, R12, -INF , P6 ;  /* 0xff8000000c0c7808 */ /* 0x004fc40003000000 */
[----:B------:R2:W3:Y:S08]  /*94c0*/  MUFU.EX2 R153, R155 ;  /* 0x0000009b00997308 */ /* 0x0004f00000000800 */
[----:B------:R-:W4:Y:S01]  /*94d0*/  MUFU.TANH R175, R175 ;  /* 0x000000af00af7308 */ /* 0x000f220000002400 */
[----:B-1----:R-:W-:Y:S01]  /*94e0*/  FFMA.FTZ R5, R168, R5, R7 ;  /* 0x00000005a8057223 */ /* 0x002fe20000010007 */
[----:B--2---:R-:W-:Y:S01]  /*94f0*/  FMUL.FTZ R155, R173, UR4 ;  /* 0x00000004ad9b7c20 */ /* 0x004fe20008410000 */
[----:B------:R-:W-:Y:S01]  /*9500*/  FMUL.FTZ R173, R176, UR4 ;  /* 0x00000004b0ad7c20 */ /* 0x000fe20008410000 */
[----:B------:R-:W-:Y:S01]  /*9510*/  FMUL.FTZ R176, R180, UR4 ;  /* 0x00000004b4b07c20 */ /* 0x000fe20008410000 */
[-C--:B------:R-:W-:Y:S01]  /*9520*/  FMUL.FTZ R26, R26, R168.reuse ;  /* 0x000000a81a1a7220 */ /* 0x080fe20000410000 */
[-C--:B------:R-:W-:Y:S01]  /*9530*/  FMUL.FTZ R27, R27, R168.reuse ;  /* 0x000000a81b1b7220 */ /* 0x080fe20000410000 */
[----:B------:R-:W-:Y:S01]  /*9540*/  FMUL.FTZ R30, R30, R168 ;  /* 0x000000a81e1e7220 */ /* 0x000fe20000410000 */
[----:B------:R-:W1:Y:S01]  /*9550*/  MUFU.TANH R155, R155 ;  /* 0x0000009b009b7308 */ /* 0x000e620000002400 */
[C---:B---3--:R-:W-:Y:S01]  /*9560*/  FADD.FTZ R5, R153.reuse, R5 ;  /* 0x0000000599057221 */ /* 0x048fe20000010000 */
[----:B------:R-:W-:Y:S01]  /*9570*/  F2FP.F16.F32.PACK_AB R153, R153, R7 ;  /* 0x000000079999723e */ /* 0x000fe200000000ff */
[----:B------:R-:W-:-:S02]  /*9580*/  VIADD R7, R9, 0x38840 ;  /* 0x0003884009077836 */ /* 0x000fc40000000000 */
[-C--:B------:R-:W-:Y:S01]  /*9590*/  FMUL.FTZ R31, R31, R168.reuse ;  /* 0x000000a81f1f7220 */ /* 0x080fe20000410000 */
[-C--:B------:R-:W-:Y:S01]  /*95a0*/  FMUL.FTZ R34, R34, R168.reuse ;  /* 0x000000a822227220 */ /* 0x080fe20000410000 */
[-C--:B------:R-:W-:Y:S01]  /*95b0*/  FMUL.FTZ R35, R35, R168.reuse ;  /* 0x000000a823237220 */ /* 0x080fe20000410000 */
[-C--:B------:R-:W-:Y:S01]  /*95c0*/  FMUL.FTZ R38, R38, R168.reuse ;  /* 0x000000a826267220 */ /* 0x080fe20000410000 */
[----:B0-----:R-:W-:Y:S01]  /*95d0*/  PRMT R7, R182, 0x654, R7 ;  /* 0x00000654b6077816 */ /* 0x001fe20000000007 */
[----:B------:R-:W0:Y:S01]  /*95e0*/  MUFU.TANH R173, R173 ;  /* 0x000000ad00ad7308 */ /* 0x000e220000002400 */
[----:B----4-:R-:W-:Y:S01]  /*95f0*/  FSEL R175, R175, -INF , P3 ;  /* 0xff800000afaf7808 */ /* 0x010fe20001800000 */
[-C--:B------:R-:W-:Y:S01]  /*9600*/  FMUL.FTZ R39, R39, R168.reuse ;  /* 0x000000a827277220 */ /* 0x080fe20000410000 */
[----:B------:R2:W-:Y:S01]  /*9610*/  SYNCS.ARRIVE.TRANS64.RED.A1T0 RZ, [R7+URZ], RZ ;  /* 0x000000ff07ff79a7 */ /* 0x0005e2000810043f */
[-C--:B------:R-:W-:Y:S01]  /*9620*/  FMUL.FTZ R42, R42, R168.reuse ;  /* 0x000000a82a2a7220 */ /* 0x080fe20000410000 */
[-C--:B------:R-:W-:Y:S01]  /*9630*/  FMUL.FTZ R43, R43, R168.reuse ;  /* 0x000000a82b2b7220 */ /* 0x080fe20000410000 */
[-C--:B------:R-:W-:Y:S01]  /*9640*/  FMUL.FTZ R46, R46, R168.reuse ;  /* 0x000000a82e2e7220 */ /* 0x080fe20000410000 */
[-C--:B------:R-:W-:Y:S01]  /*9650*/  FMUL.FTZ R47, R47, R168.reuse ;  /* 0x000000a82f2f7220 */ /* 0x080fe20000410000 */
[----:B------:R-:W3:Y:S01]  /*9660*/  MUFU.TANH R176, R176 ;  /* 0x000000b000b07308 */ /* 0x000ee20000002400 */
[----:B-1----:R-:W-:Y:S01]  /*9670*/  FSEL R155, R155, -INF , P5 ;  /* 0xff8000009b9b7808 */ /* 0x002fe20002800000 */
[-C--:B------:R-:W-:Y:S01]  /*9680*/  FMUL.FTZ R50, R50, R168.reuse ;  /* 0x000000a832327220 */ /* 0x080fe20000410000 */
[----:B--2---:R-:W-:Y:S01]  /*9690*/  FMNMX.FTZ R7, R154, R11, !PT ;  /* 0x0000000b9a077209 */ /* 0x004fe20007810000 */
[-C--:B------:R-:W-:Y:S01]  /*96a0*/  FMUL.FTZ R51, R51, R168.reuse ;  /* 0x000000a833337220 */ /* 0x080fe20000410000 */
[-C--:B------:R-:W-:Y:S01]  /*96b0*/  FMUL.FTZ R54, R54, R168.reuse ;  /* 0x000000a836367220 */ /* 0x080fe20000410000 */
[-C--:B------:R-:W-:Y:S01]  /*96c0*/  FMUL.FTZ R55, R55, R168.reuse ;  /* 0x000000a837377220 */ /* 0x080fe20000410000 */
[----:B------:R-:W-:Y:S01]  /*96d0*/  FMNMX.FTZ R7, R156, R7, !PT ;  /* 0x000000079c077209 */ /* 0x000fe20007810000 */
[----:B------:R-:W1:Y:S01]  /*96e0*/  MUFU.TANH R177, R177 ;  /* 0x000000b100b17308 */ /* 0x000e620000002400 */
[----:B0-----:R-:W-:Y:S01]  /*96f0*/  FSEL R173, R173, -INF , P4 ;  /* 0xff800000adad7808 */ /* 0x001fe20002000000 */
[-C--:B------:R-:W-:Y:S01]  /*9700*/  FMUL.FTZ R58, R58, R168.reuse ;  /* 0x000000a83a3a7220 */ /* 0x080fe20000410000 */
[----:B------:R-:W-:Y:S01]  /*9710*/  FMNMX.FTZ R7, R160, R7, !PT ;  /* 0x00000007a0077209 */ /* 0x000fe20007810000 */
[-C--:B------:R-:W-:Y:S01]  /*9720*/  FMUL.FTZ R59, R59, R168.reuse ;  /* 0x000000a83b3b7220 */ /* 0x080fe20000410000 */
[-C--:B------:R-:W-:Y:S01]  /*9730*/  FMUL.FTZ R62, R62, R168.reuse ;  /* 0x000000a83e3e7220 */ /* 0x080fe20000410000 */
[-C--:B------:R-:W-:Y:S01]  /*9740*/  FMUL.FTZ R63, R63, R168.reuse ;  /* 0x000000a83f3f7220 */ /* 0x080fe20000410000 */
[----:B------:R-:W-:Y:S01]  /*9750*/  FMNMX.FTZ R7, R14, R7, !PT ;  /* 0x000000070e077209 */ /* 0x000fe20007810000 */
[----:B------:R-:W0:Y:S01]  /*9760*/  MUFU.EX2 R158, R158 ;  /* 0x0000009e009e7308 */ /* 0x000e220000000800 */
[----:B---3--:R-:W-:Y:S01]  /*9770*/  FSEL R176, R176, -INF , P2 ;  /* 0xff800000b0b07808 */ /* 0x008fe20001000000 */
[-C--:B------:R-:W-:Y:S01]  /*9780*/  FMUL.FTZ R66, R66, R168.reuse ;  /* 0x000000a842427220 */ /* 0x080fe20000410000 */
[----:B------:R-:W-:Y:S01]  /*9790*/  FMNMX.FTZ R7, R15, R7, !PT ;  /* 0x000000070f077209 */ /* 0x000fe20007810000 */
[-C--:B------:R-:W-:Y:S01]  /*97a0*/  FMUL.FTZ R67, R67, R168.reuse ;  /* 0x000000a843437220 */ /* 0x080fe20000410000 */
[-C--:B------:R-:W-:Y:S01]  /*97b0*/  FMUL.FTZ R70, R70, R168.reuse ;  /* 0x000000a846467220 */ /* 0x080fe20000410000 */
[-C--:B------:R-:W-:Y:S01]  /*97c0*/  FMUL.FTZ R71, R71, R168.reuse ;  /* 0x000000a847477220 */ /* 0x080fe20000410000 */
[----:B------:R-:W-:Y:S01]  /*97d0*/  FMNMX.FTZ R7, R20, R7, !PT ;  /* 0x0000000714077209 */ /* 0x000fe20007810000 */
[----:B------:R-:W2:Y:S01]  /*97e0*/  MUFU.EX2 R159, R159 ;  /* 0x0000009f009f7308 */ /* 0x000ea20000000800 */
[----:B-1----:R-:W-:Y:S01]  /*97f0*/  FSEL R177, R177, -INF , P1 ;  /* 0xff800000b1b17808 */ /* 0x002fe20000800000 */
[-C--:B------:R-:W-:Y:S01]  /*9800*/  FMUL.FTZ R74, R74, R168.reuse ;  /* 0x000000a84a4a7220 */ /* 0x080fe20000410000 */
[----:B------:R-:W-:Y:S01]  /*9810*/  FMNMX.FTZ R7, R21, R7, !PT ;  /* 0x0000000715077209 */ /* 0x000fe20007810000 */
[-C--:B------:R-:W-:Y:S01]  /*9820*/  FMUL.FTZ R75, R75, R168.reuse ;  /* 0x000000a84b4b7220 */ /* 0x080fe20000410000 */
[----:B------:R-:W-:Y:S01]  /*9830*/  ISETP.NE.AND P1, PT, R23, RZ, PT ;  /* 0x000000ff1700720c */ /* 0x000fe20003f25270 */
[-C--:B------:R-:W-:Y:S01]  /*9840*/  FMUL.FTZ R78, R78, R168.reuse ;  /* 0x000000a84e4e7220 */ /* 0x080fe20000410000 */
[----:B------:R-:W-:Y:S01]  /*9850*/  FMNMX.FTZ R7, R152, R7, !PT ;  /* 0x0000000798077209 */ /* 0x000fe20007810000 */
[----:B------:R-:W1:Y:S01]  /*9860*/  MUFU.EX2 R161, R161 ;  /* 0x000000a100a17308 */ /* 0x000e620000000800 */
[----:B0-----:R-:W-:Y:S01]  /*9870*/  FADD.FTZ R5, R158, R5 ;  /* 0x000000059e057221 */ /* 0x001fe20000010000 */
[-C--:B------:R-:W-:Y:S01]  /*9880*/  FMUL.FTZ R79, R79, R168.reuse ;  /* 0x000000a84f4f7220 */ /* 0x080fe20000410000 */
[----:B------:R-:W-:Y:S01]  /*9890*/  FMNMX.FTZ R7, R157, R7, !PT ;  /* 0x000000079d077209 */ /* 0x000fe20007810000 */
[-C--:B------:R-:W-:Y:S01]  /*98a0*/  FMUL.FTZ R82, R82, R168.reuse ;  /* 0x000000a852527220 */ /* 0x080fe20000410000 */
[-C--:B------:R-:W-:Y:S01]  /*98b0*/  FMUL.FTZ R83, R83, R168.reuse ;  /* 0x000000a853537220 */ /* 0x080fe20000410000 */
[-C--:B------:R-:W-:Y:S01]  /*98c0*/  FMUL.FTZ R86, R86, R168.reuse ;  /* 0x000000a856567220 */ /* 0x080fe20000410000 */
[----:B------:R-:W-:Y:S01]  /*98d0*/  FMNMX.FTZ R7, R13, R7, !PT ;  /* 0x000000070d077209 */ /* 0x000fe20007810000 */
[----:B------:R-:W0:Y:S01]  /*98e0*/  MUFU.EX2 R162, R162 ;  /* 0x000000a200a27308 */ /* 0x000e220000000800 */
[----:B--2---:R-:W-:Y:S01]  /*98f0*/  FADD.FTZ R5, R159, R5 ;  /* 0x000000059f057221 */ /* 0x004fe20000010000 */
[----:B------:R-:W-:Y:S01]  /*9900*/  @!P1 IMAD R10, R10, 0x40, R19 ;  /* 0x000000400a0a9824 */ /* 0x000fe200078e0213 */
[----:B------:R-:W-:Y:S01]  /*9910*/  FMNMX.FTZ R7, R12, R7, !PT ;  /* 0x000000070c077209 */ /* 0x000fe20007810000 */
[-C--:B------:R-:W-:Y:S01]  /*9920*/  FMUL.FTZ R87, R87, R168.reuse ;  /* 0x000000a857577220 */ /* 0x080fe20000410000 */
[-C--:B------:R-:W-:Y:S01]  /*9930*/  FMUL.FTZ R90, R90, R168.reuse ;  /* 0x000000a85a5a7220 */ /* 0x080fe20000410000 */
[----:B------:R-:W-:Y:S01]  /*9940*/  @!P1 IMAD R10, R10, 0x4, R17 ;  /* 0x000000040a0a9824 */ /* 0x000fe200078e0211 */
[----:B------:R-:W-:Y:S01]  /*9950*/  FMNMX.FTZ R7, R155, R7, !PT ;  /* 0x000000079b077209 */ /* 0x000fe20007810000 */
[----:B------:R-:W2:Y:S01]  /*9960*/  MUFU.EX2 R163, R163 ;  /* 0x000000a300a37308 */ /* 0x000ea20000000800 */
[----:B-1----:R-:W-:Y:S01]  /*9970*/  FADD.FTZ R5, R161, R5 ;  /* 0x00000005a1057221 */ /* 0x002fe20000010000 */
[-C--:B------:R-:W-:Y:S01]  /*9980*/  FMUL.FTZ R91, R91, R168.reuse ;  /* 0x000000a85b5b7220 */ /* 0x080fe20000410000 */
[----:B------:R-:W-:Y:S01]  /*9990*/  FMNMX.FTZ R7, R173, R7, !PT ;  /* 0x00000007ad077209 */ /* 0x000fe20007810000 */
[----:B------:R-:W-:Y:S01]  /*99a0*/  @!P1 STS [R10+0x38420], R168 ;  /* 0x038420a80a009388 */ /* 0x000fe20000000800 */
[-C--:B------:R-:W-:Y:S01]  /*99b0*/  FMUL.FTZ R94, R94, R168.reuse ;  /* 0x000000a85e5e7220 */ /* 0x080fe20000410000 */
        /* <DEDUP_REMOVED lines=12> */
[-C--:B------:R-:W-:Y:S01]  /*9a80*/  FMUL.FTZ R106, R106, R168.reuse ;  /* 0x000000a86a6a7220 */ /* 0x080fe20000410000 */
[-C--:B------:R-:W-:Y:S01]  /*9a90*/  FMUL.FTZ R107, R107, R168.reuse ;  /* 0x000000a86b6b7220 */ /* 0x080fe20000410000 */
[----:B------:R-:W2:Y:S01]  /*9aa0*/  SHFL.BFLY PT, R178, R7, 0x2, 0x1f ;  /* 0x0c401f0007b27f89 */ /* 0x000ea200000e0000 */
        /* <DEDUP_REMOVED lines=22> */
[----:B------:R-:W-:Y:S01]  /*9c10*/  FMUL.FTZ R142, R142, R168 ;  /* 0x000000a88e8e7220 */ /* 0x000fe20000410000 */
[----:B--2---:R-:W-:Y:S01]  /*9c20*/  FMNMX.FTZ R7, R7, R178, !PT ;  /* 0x000000b207077209 */ /* 0x004fe20007810000 */
[-C--:B------:R-:W-:Y:S01]  /*9c30*/  FMUL.FTZ R143, R143, R168.reuse ;  /* 0x000000a88f8f7220 */ /* 0x080fe20000410000 */
[-C--:B------:R-:W-:Y:S01]  /*9c40*/  FMUL.FTZ R146, R146, R168.reuse ;  /* 0x000000a892927220 */ /* 0x080fe20000410000 */
[-C--:B------:R-:W-:Y:S01]  /*9c50*/  FMUL.FTZ R147, R147, R168.reuse ;  /* 0x000000a893937220 */ /* 0x080fe20000410000 */
[----:B------:R-:W2:Y:S01]  /*9c60*/  MUFU.EX2 R169, R169 ;  /* 0x000000a900a97308 */ /* 0x000ea20000000800 */
[----:B------:R-:W3:Y:S01]  /*9c70*/  SHFL.BFLY PT, R178, R7, 0x1, 0x1f ;  /* 0x0c201f0007b27f89 */ /* 0x000ee200000e0000 */
[----:B-1----:R-:W-:Y:S01]  /*9c80*/  FADD.FTZ R5, R167, R5 ;  /* 0x00000005a7057221 */ /* 0x002fe20000010000 */
[-C--:B------:R-:W-:Y:S01]  /*9c90*/  FMUL.FTZ R150, R150, R168.reuse ;  /* 0x000000a896967220 */ /* 0x080fe20000410000 */
[----:B------:R-:W-:-:S04]  /*9ca0*/  FMUL.FTZ R151, R151, R168 ;  /* 0x000000a897977220 */ /* 0x000fc80000410000 */
[----:B------:R-:W1:Y:S01]  /*9cb0*/  MUFU.EX2 R170, R170 ;  /* 0x000000aa00aa7308 */ /* 0x000e620000000800 */
[----:B0-----:R-:W-:-:S07]  /*9cc0*/  FADD.FTZ R5, R172, R5 ;  /* 0x00000005ac057221 */ /* 0x001fce0000010000 */
[----:B------:R-:W0:Y:S01]  /*9cd0*/  MUFU.EX2 R171, R171 ;  /* 0x000000ab00ab7308 */ /* 0x000e220000000800 */
[----:B--2---:R-:W-:-:S07]  /*9ce0*/  FADD.FTZ R5, R169, R5 ;  /* 0x00000005a9057221 */ /* 0x004fce0000010000 */
[----:B------:R-:W2:Y:S01]  /*9cf0*/  MUFU.EX2 R174, R174 ;  /* 0x000000ae00ae7308 */ /* 0x000ea20000000800 */
[----:B---3--:R-:W-:Y:S01]  /*9d00*/  FMNMX.FTZ R7, R7, R178, !PT ;  /* 0x000000b207077209 */ /* 0x008fe20007810000 */
[----:B-1----:R-:W-:-:S03]  /*9d10*/  FADD.FTZ R5, R170, R5 ;  /* 0x00000005aa057221 */ /* 0x002fc60000010000 */
[----:B------:R-:W-:-:S04]  /*9d20*/  FSETP.NEU.FTZ.AND P2, PT, R7, -INF , PT ;  /* 0xff8000000700780b */ /* 0x000fc80003f5d000 */
[----:B------:R-:W-:Y:S01]  /*9d30*/  FSEL R178, R7, RZ, P2 ;  /* 0x000000ff07b27208 */ /* 0x000fe20001000000 */
[----:B0-----:R-:W-:-:S04]  /*9d40*/  FADD.FTZ R5, R171, R5 ;  /* 0x00000005ab057221 */ /* 0x001fc80000010000 */
[----:B------:R-:W-:Y:S01]  /*9d50*/  FADD.FTZ R178, -R178, R11 ;  /* 0x0000000bb2b27221 */ /* 0x000fe20000010100 */
[----:B--2---:R-:W-:-:S03]  /*9d60*/  FADD.FTZ R5, R174, R5 ;  /* 0x00000005ae057221 */ /* 0x004fc60000010000 */
[----:B------:R-:W-:-:S06]  /*9d70*/  FMUL.FTZ R11, R178, UR10 ;  /* 0x0000000ab20b7c20 */ /* 0x000fcc0008410000 */
[----:B------:R-:W0:Y:S02]  /*9d80*/  MUFU.EX2 R11, R11 ;  /* 0x0000000b000b7308 */ /* 0x000e240000000800 */
        /* <DEDUP_REMOVED lines=10> */
[----:B0-----:R-:W-:Y:S01]  /*9e30*/  FMUL.FTZ R10, R7, UR10 ;  /* 0x0000000a070a7c20 */ /* 0x001fe20008410000 */
        /* <DEDUP_REMOVED lines=26> */
[----:B------:R-:W1:Y:S01]  /*9fe0*/  MUFU.EX2 R156, R156 ;  /* 0x0000009c009c7308 */ /* 0x000e620000000800 */
[----:B------:R-:W-:Y:S01]  /*9ff0*/  F2FP.F16.F32.PACK_AB R155, R159, R158 ;  /* 0x0000009e9f9b723e */ /* 0x000fe200000000ff */
[----:B------:R-:W-:Y:S01]  /*a000*/  FMUL.FTZ R57, R57, R11 ;  /* 0x0000000b39397220 */ /* 0x000fe20000410000 */
[----:B------:R-:W-:Y:S01]  /*a010*/  F2FP.F16.F32.PACK_AB R159, R164, R163 ;  /* 0x000000a3a49f723e */ /* 0x000fe200000000ff */
[----:B------:R-:W-:Y:S01]  /*a020*/  FMUL.FTZ R60, R60, R11 ;  /* 0x0000000b3c3c7220 */ /* 0x000fe20000410000 */
[----:B------:R-:W-:Y:S01]  /*a030*/  F2FP.F16.F32.PACK_AB R163, R172, R167 ;  /* 0x000000a7aca3723e */ /* 0x000fe200000000ff */
[----:B0-----:R-:W-:Y:S01]  /*a040*/  FFMA.FTZ R179, R11, R6, R154 ;  /* 0x000000060bb37223 */ /* 0x001fe2000001009a */
[----:B------:R-:W-:Y:S01]  /*a050*/  F2FP.F16.F32.PACK_AB R167, R174, R171 ;  /* 0x000000abaea7723e */ /* 0x000fe200000000ff */
        /* <DEDUP_REMOVED lines=40> */
[----:B------:R2:W3:Y:S01]  /*a2e0*/  MUFU.EX2 R6, R152 ;  /* 0x0000009800067308 */ /* 0x0004e20000000800 */
        /* <DEDUP_REMOVED lines=8> */
[----:B--2---:R-:W-:Y:S01]  /*a370*/  F2FP.F16.F32.PACK_AB R152, R156, R154 ;  /* 0x0000009a9c98723e */ /* 0x004fe200000000ff */
[----:B------:R-:W-:Y:S01]  /*a380*/  FMUL.FTZ R144, R144, R11 ;  /* 0x0000000b90907220 */ /* 0x000fe20000410000 */
[----:B0-----:R-:W-:Y:S01]  /*a390*/  F2FP.F16.F32.PACK_AB R154, R14, R10 ;  /* 0x0000000a0e9a723e */ /* 0x001fe200000000ff */
[----:B------:R-:W-:Y:S01]  /*a3a0*/  BAR.SYNC.DEFER_BLOCKING 0xf, 0x100 ;  /* 0x03c4000000007b1d */ /* 0x000fe20000010000 */
[----:B-1----:R-:W-:Y:S01]  /*a3b0*/  F2FP.F16.F32.PACK_AB R156, R20, R15 ;  /* 0x0000000f149c723e */ /* 0x002fe200000000ff */
[-C--:B------:R-:W-:Y:S01]  /*a3c0*/  FMUL.FTZ R145, R145, R11.reuse ;  /* 0x0000000b91917220 */ /* 0x080fe20000410000 */
[-C--:B------:R-:W-:Y:S01]  /*a3d0*/  FMUL.FTZ R148, R148, R11.reuse ;  /* 0x0000000b94947220 */ /* 0x080fe20000410000 */
[----:B------:R-:W-:Y:S01]  /*a3e0*/  FMUL.FTZ R149, R149, R11 ;  /* 0x0000000b95957220 */ /* 0x000fe20000410000 */
[----:B----4-:R-:W-:Y:S01]  /*a3f0*/  F2FP.F16.F32.PACK_AB R157, R162, R161 ;  /* 0x000000a1a29d723e */ /* 0x010fe200000000ff */
[----:B------:R-:W0:Y:S01]  /*a400*/  MUFU.EX2 R13, R13 ;  /* 0x0000000d000d7308 */ /* 0x000e220000000800 */
[----:B------:R-:W-:Y:S01]  /*a410*/  F2FP.F16.F32.PACK_AB R161, R166, R165 ;  /* 0x000000a5a6a1723e */ /* 0x000fe200000000ff */
[----:B------:R-:W-:Y:S01]  /*a420*/  FADD.FTZ R179, R10, R179 ;  /* 0x000000b30ab37221 */ /* 0x000fe20000010000 */
[----:B------:R-:W-:Y:S01]  /*a430*/  F2FP.F16.F32.PACK_AB R165, R170, R169 ;  /* 0x000000a9aaa5723e */ /* 0x000fe200000000ff */
[----:B------:R-:W-:Y:S01]  /*a440*/  IMAD R169, R2, 0x1000, R22 ;  /* 0x0000100002a97824 */ /* 0x000fe200078e0216 */
[----:B---3--:R-:W-:Y:S01]  /*a450*/  F2FP.F16.F32.PACK_AB R158, R6, R21 ;  /* 0x00000015069e723e */ /* 0x008fe200000000ff */
[----:B------:R-:W-:-:S02]  /*a460*/  FADD.FTZ R179, R14, R179 ;  /* 0x000000b30eb37221 */ /* 0x000fc40000010000 */
[----:B------:R-:W-:Y:S01]  /*a470*/  MUFU.EX2 R12, R12 ;  /* 0x0000000c000c7308 */ /* 0x000fe20000000800 */
[C---:B------:R-:W-:Y:S01]  /*a480*/  R2UR UR14, R169.reuse ;  /* 0x00000000a90e72ca */ /* 0x040fe200000e0000 */
[----:B------:R-:W-:Y:S02]  /*a490*/  VIADD R11, R169, 0x80 ;  /* 0x00000080a90b7836 */ /* 0x000fe40000000000 */
[----:B------:R-:W-:-:S04]  /*a4a0*/  FADD.FTZ R179, R15, R179 ;  /* 0x000000b30fb37221 */ /* 0x000fc80000010000 */
[----:B------:R-:W-:Y:S01]  /*a4b0*/  FADD.FTZ R179, R20, R179 ;  /* 0x000000b314b37221 */ /* 0x000fe20000010000 */
[----:B------:R-:W1:Y:S01]  /*a4c0*/  MUFU.EX2 R178, R178 ;  /* 0x000000b200b27308 */ /* 0x000e620000000800 */
[----:B0-----:R-:W-:Y:S01]  /*a4d0*/  F2FP.F16.F32.PACK_AB R160, R13, R180 ;  /* 0x000000b40da0723e */ /* 0x001fe200000000ff */
[----:B------:R0:W-:Y:S01]  /*a4e0*/  STSM.16.M88.4 [R184+0x36400], R152 ;  /* 0x03640098b8007844 */ /* 0x0001e20000000200 */
[----:B------:R-:W-:-:S03]  /*a4f0*/  FADD.FTZ R179, R21, R179 ;  /* 0x000000b315b37221 */ /* 0x000fc60000010000 */
[----:B------:R0:W-:Y:S01]  /*a500*/  STSM.16.M88.4 [R187], R156 ;  /* 0x0000009cbb007844 */ /* 0x0001e20000000200 */
[----:B------:R-:W-:Y:S01]  /*a510*/  FADD.FTZ R179, R6, R179 ;  /* 0x000000b306b37221 */ /* 0x000fe20000010000 */
[----:B------:R-:W2:Y:S03]  /*a520*/  MUFU.EX2 R173, R173 ;  /* 0x000000ad00ad7308 */ /* 0x000ea60000000800 */
[----:B------:R-:W-:-:S04]  /*a530*/  FADD.FTZ R179, R180, R179 ;  /* 0x000000b3b4b37221 */ /* 0x000fc80000010000 */
[----:B------:R-:W-:Y:S01]  /*a540*/  FADD.FTZ R179, R13, R179 ;  /* 0x000000b30db37221 */ /* 0x000fe20000010000 */
[----:B------:R-:W3:Y:S01]  /*a550*/  MUFU.EX2 R175, R175 ;  /* 0x000000af00af7308 */ /* 0x000ee20000000800 */
[----:B-1----:R-:W-:Y:S02]  /*a560*/  F2FP.F16.F32.PACK_AB R162, R178, R12 ;  /* 0x0000000cb2a2723e */ /* 0x002fe400000000ff */
[----:B------:R-:W-:-:S03]  /*a570*/  FADD.FTZ R179, R12, R179 ;  /* 0x000000b30cb37221 */ /* 0x000fc60000010000 */
[----:B------:R0:W-:Y:S01]  /*a580*/  STSM.16.M88.4 [R189], R160 ;  /* 0x000000a0bd007844 */ /* 0x0001e20000000200 */
[----:B------:R-:W-:Y:S01]  /*a590*/  FADD.FTZ R179, R178, R179 ;  /* 0x000000b3b2b37221 */ /* 0x000fe20000010000 */
[----:B------:R-:W1:Y:S03]  /*a5a0*/  MUFU.EX2 R176, R176 ;  /* 0x000000b000b07308 */ /* 0x000e660000000800 */
[----:B--2---:R-:W-:-:S05]  /*a5b0*/  FADD.FTZ R179, R173, R179 ;  /* 0x000000b3adb37221 */ /* 0x004fca0000010000 */
[----:B------:R-:W2:Y:S01]  /*a5c0*/  MUFU.EX2 R177, R177 ;  /* 0x000000b100b17308 */ /* 0x000ea20000000800 */
[C---:B---3--:R-:W-:Y:S01]  /*a5d0*/  F2FP.F16.F32.PACK_AB R164, R175.reuse, R173 ;  /* 0x000000adafa4723e */ /* 0x048fe200000000ff */
[----:B------:R-:W-:-:S04]  /*a5e0*/  FADD.FTZ R179, R175, R179 ;  /* 0x000000b3afb37221 */ /* 0x000fc80000010000 */
[----:B-1----:R-:W-:Y:S01]  /*a5f0*/  FADD.FTZ R179, R176, R179 ;  /* 0x000000b3b0b37221 */ /* 0x002fe20000010000 */
[----:B--2---:R-:W-:-:S03]  /*a600*/  F2FP.F16.F32.PACK_AB R166, R177, R176 ;  /* 0x000000b0b1a6723e */ /* 0x004fc600000000ff */
        /* <DEDUP_REMOVED lines=35> */
.L_x_5148:
[----:B------:R-:W-:Y:S01]  /*a840*/  UISETP.GT.AND UP0, UPT, UR7, UR6, UPT ;  /* 0x000000060700728c */ /* 0x000fe2000bf04270 */
[----:B------:R-:W-:Y:S01]  /*a850*/  VIADD R9, R9, 0x38860 ;  /* 0x0003886009097836 */ /* 0x000fe20000000000 */
[----:B------:R-:W-:Y:S01]  /*a860*/  UIADD3 UR7, UR7, -0x1, URZ ;  /* 0xffffffff07077890 */ /* 0x000fe2000fffe03f */
[----:B------:R-:W-:Y:S02]  /*a870*/  IMAD.MOV.U32 R12, RZ, RZ, R8 ;  /* 0x000000ffff0c7224 */ /* 0x000fe400078e0008 */
[----:B------:R-:W-:Y:S01]  /*a880*/  IMAD.MOV.U32 R11, RZ, RZ, R7 ;  /* 0x000000ffff0b7224 */ /* 0x000fe200078e0007 */
[----:B------:R-:W-:Y:S01]  /*a890*/  PLOP3.LUT P1, PT, PT, PT, UP0, 0x80, 0x0 ;  /* 0x000000000000781c */ /* 0x000fe20003f2f008 */
[----:B------:R-:W-:Y:S01]  /*a8a0*/  IMAD.MOV.U32 R10, RZ, RZ, R2 ;  /* 0x000000ffff0a7224 */ /* 0x000fe200078e0002 */
[----:B------:R-:W-:-:S04]  /*a8b0*/  PRMT R9, R182, 0x654, R9 ;  /* 0x00000654b6097816 */ /* 0x000fc80000000009 */
[----:B------:R0:W-:Y:S07]  /*a8c0*/  SYNCS.ARRIVE.TRANS64.RED.A1T0 RZ, [R9+URZ], RZ ;  /* 0x000000ff09ff79a7 */ /* 0x0001ee000810043f */
[----:B------:R-:W-:Y:S05]  /*a8d0*/  @P1 BRA `(.L_x_5149) ;  /* 0xffffffc800601947 */ /* 0x000fea000383ffff */
.L_x_5138:
        /* <DEDUP_REMOVED lines=8> */
.L_x_5161:
[----:B------:R-:W-:-:S05]  /*a960*/  VIADD R2, R11, 0x1 ;  /* 0x000000010b027836 */ /* 0x000fca0000000000 */
[----:B------:R-:W-:-:S04]  /*a970*/  ISETP.NE.AND P1, PT, R2, 0x2, PT ;  /* 0x000000020200780c */ /* 0x000fc80003f25270 */
[----:B------:R-:W-:Y:S02]  /*a980*/  SEL R7, RZ, 0x1, P1 ;  /* 0x00000001ff077807 */ /* 0x000fe40000800000 */
[----:B------:R-:W-:Y:S02]  /*a990*/  SEL R2, R2, RZ, P1 ;  /* 0x000000ff02027207 */ /* 0x000fe40000800000 */
[----:B------:R-:W-:-:S13]  /*a9a0*/  R2UR UR6, R7 ;  /* 0x00000000070672ca */ /* 0x000fda00000e0000 */
[----:B------:R-:W-:Y:S01]  /*a9b0*/  ULOP3.LUT UR37, UR37, UR6, URZ, 0x3c, !UPT ;  /* 0x0000000625257292 */ /* 0x000fe2000f8e3c3f */
[----:B-1----:R-:W-:Y:S11]  /*a9c0*/  @!P0 BRA `(.L_x_5151) ;  /* 0x0000000000048947 */ /* 0x002ff60003800000 */
[----:B------:R-:W-:Y:S01]  /*a9d0*/  BPT.TRAP 0x1 ;  /* 0x000000040000795c */ /* 0x000fe20000300000 */
.L_x_5151:
[----:B------:R-:W-:Y:S02]  /*a9e0*/  IMAD.U32 R7, RZ, RZ, UR37 ;  /* 0x00000025ff077e24 */ /* 0x000fe4000f8e00ff */
[----:B0-----:R-:W-:-:S03]  /*a9f0*/  IMAD R9, R2, 0x8, R17 ;  /* 0x0000000802097824 */ /* 0x001fc600078e0211 */
[----:B------:R-:W-:-:S04]  /*aa00*/  SHF.L.U32 R7, R7, 0x1f, RZ ;  /* 0x0000001f07077819 */ /* 0x000fc800000006ff */
[----:B------:R0:W1:Y:S01]  /*aa10*/  SYNCS.PHASECHK.TRANS64.TRYWAIT P1, [R9+URZ+0x38830], R7 ;  /* 0x03883007090075a7 */ /* 0x000062000802017f */
[----:B------:R-:W-:Y:S05]  /*aa20*/  @!P0 BRA `(.L_x_5152) ;  /* 0x0000000000048947 */ /* 0x000fea0003800000 */
[----:B------:R-:W-:Y:S01]  /*aa30*/  BPT.TRAP 0x1 ;  /* 0x000000040000795c */ /* 0x000fe20000300000 */
.L_x_5152:
[----:B------:R-:W-:Y:S01]  /*aa40*/  IMAD R8, R2, 0x200, R4 ;  /* 0x0000020002087824 */ /* 0x000fe200078e0204 */
[----:B-1----:R-:W-:Y:S06]  /*aa50*/  @P1 BRA `(.L_x_5153) ;  /* 0x0000000000081947 */ /* 0x002fec0003800000 */
[----:B------:R-:W1:Y:S02]  /*aa60*/  SYNCS.PHASECHK.TRANS64.TRYWAIT P1, [R9+URZ+0x38830], R7 ;  /* 0x03883007090075a7 */ /* 0x000e64000802017f */
[----:B-1----:R-:W-:Y:S05]  /*aa70*/  @!P1 BRA `(.L_x_5154) ;  /* 0x000000f400e49947 */ /* 0x002fea0003800000 */
.L_x_5153:
        /* <DEDUP_REMOVED lines=22> */
.L_x_5155:
[----:B------:R2:W3:Y:S01]  /*abe0*/  SYNCS.PHASECHK.TRANS64.TRYWAIT P1, [R9+URZ+0x38850], R7 ;  /* 0x03885007090075a7 */ /* 0x0004e2000802017f */
[----:B------:R-:W-:Y:S05]  /*abf0*/  @!P0 BRA `(.L_x_5156) ;  /* 0x0000000000048947 */ /* 0x000fea0003800000 */
[----:B------:R-:W-:Y:S01]  /*ac00*/  BPT.TRAP 0x1 ;  /* 0x000000040000795c */ /* 0x000fe20000300000 */
.L_x_5156:
[----:B---3--:R-:W-:Y:S05]  /*ac10*/  @P1 BRA `(.L_x_5157) ;  /* 0x0000000000081947 */ /* 0x008fea0003800000 */
[----:B------:R-:W3:Y:S02]  /*ac20*/  SYNCS.PHASECHK.TRANS64.TRYWAIT P1, [R9+URZ+0x38850], R7 ;  /* 0x03885007090075a7 */ /* 0x000ee4000802017f */
[----:B---3--:R-:W-:Y:S05]  /*ac30*/  @!P1 BRA `(.L_x_5158) ;  /* 0x000000f400889947 */ /* 0x008fea0003800000 */
.L_x_5157:
        /* <DEDUP_REMOVED lines=327> */
.L_x_5159:
        /* <DEDUP_REMOVED lines=18> */
[----:B------:R-:W-:Y:S01]  /*c1d0*/  UMOV UR10, UR4 ;  /* 0x00000004000a7c82 */ /* 0x000fe20008000000 */
[----:B------:R-:W-:Y:S01]  /*c1e0*/  FMUL.FTZ R159, R159, UR5 ;  /* 0x000000059f9f7c20 */ /* 0x000fe20008410000 */
[----:B------:R-:W2:Y:S01]  /*c1f0*/  S2R R185, SR_CgaCtaId ;  /* 0x0000000000b97919 */ /* 0x000ea20000008800 */
[----:B------:R-:W-:Y:S01]  /*c200*/  FMUL.FTZ R155, R155, UR5 ;  /* 0x000000059b9b7c20 */ /* 0x000fe20008410000 */
[----:B------:R-:W3:Y:S01]  /*c210*/  MUFU.TANH R14, R14 ;  /* 0x0000000e000e7308 */ /* 0x000ee20000002400 */
[----:B0-----:R-:W-:Y:S01]  /*c220*/  FMNMX.FTZ R7, R8, R12, !PT ;  /* 0x0000000c08077209 */ /* 0x001fe20007810000 */
[----:B------:R-:W-:Y:S01]  /*c230*/  FMUL.FTZ R158, R158, UR5 ;  /* 0x000000059e9e7c20 */ /* 0x000fe20008410000 */
[----:B------:R-:W-:Y:S01]  /*c240*/  FMUL.FTZ R170, R170, UR5 ;  /* 0x00000005aaaa7c20 */ /* 0x000fe20008410000 */
[----:B------:R-:W-:Y:S01]  /*c250*/  ISETP.NE.AND P1, PT, R23, RZ, PT ;  /* 0x000000ff1700720c */ /* 0x000fe20003f25270 */
[----:B------:R-:W-:-:S03]  /*c260*/  UMOV UR15, 0x40000040 ;  /* 0x40000040000f7882 */ /* 0x000fc60000000000 */
[----:B------:R-:W0:Y:S01]  /*c270*/  MUFU.TANH R15, R15 ;  /* 0x0000000f000f7308 */ /* 0x000e220000002400 */
[----:B-1----:R-:W-:-:S07]  /*c280*/  FMNMX.FTZ R7, R13, R7, !PT ;  /* 0x000000070d077209 */ /* 0x002fce0007810000 */
[----:B------:R-:W1:Y:S01]  /*c290*/  MUFU.TANH R20, R20 ;  /* 0x0000001400147308 */ /* 0x000e620000002400 */
[----:B---3--:R-:W-:Y:S01]  /*c2a0*/  FMNMX.FTZ R7, R14, R7, !PT ;  /* 0x000000070e077209 */ /* 0x008fe20007810000 */
[----:B------:R-:W-:-:S04]  /*c2b0*/  @!P1 IMAD R11, R11, 0x40, R19 ;  /* 0x000000400b0b9824 */ /* 0x000fc800078e0213 */
[----:B------:R-:W-:Y:S02]  /*c2c0*/  @!P1 IMAD R11, R11, 0x4, R17 ;  /* 0x000000040b0b9824 */ /* 0x000fe400078e0211 */
[----:B------:R-:W3:Y:S01]  /*c2d0*/  MUFU.TANH R21, R21 ;  /* 0x0000001500157308 */ /* 0x000ee20000002400 */
[----:B0-----:R-:W-:-:S07]  /*c2e0*/  FMNMX.FTZ R7, R15, R7, !PT ;  /* 0x000000070f077209 */ /* 0x001fce0007810000 */
[----:B------:R-:W0:Y:S01]  /*c2f0*/  MUFU.TANH R152, R152 ;  /* 0x0000009800987308 */ /* 0x000e220000002400 */
[----:B-1----:R-:W-:-:S07]  /*c300*/  FMNMX.FTZ R7, R20, R7, !PT ;  /* 0x0000000714077209 */ /* 0x002fce0007810000 */
[----:B------:R-:W1:Y:S01]  /*c310*/  MUFU.TANH R153, R153 ;  /* 0x0000009900997308 */ /* 0x000e620000002400 */
[----:B---3--:R-:W-:-:S07]  /*c320*/  FMNMX.FTZ R7, R21, R7, !PT ;  /* 0x0000000715077209 */ /* 0x008fce0007810000 */
        /* <DEDUP_REMOVED lines=16> */
[----:B------:R-:W-:Y:S01]  /*c430*/  MUFU.TANH R155, R155 ;  /* 0x0000009b009b7308 */ /* 0x000fe20000002400 */
[----:B---3--:R-:W-:-:S07]  /*c440*/  FMNMX.FTZ R7, R169, R7, !PT ;  /* 0x00000007a9077209 */ /* 0x008fce0007810000 */
[----:B------:R-:W-:Y:S01]  /*c450*/  MUFU.TANH R158, R158 ;  /* 0x0000009e009e7308 */ /* 0x000fe20000002400 */
[----:B0-----:R-:W-:-:S05]  /*c460*/  FMNMX.FTZ R7, R172, R7, !PT ;  /* 0x00000007ac077209 */ /* 0x001fca0007810000 */
[----:B------:R-:W0:Y:S02]  /*c470*/  SHFL.BFLY PT, R165, R7, 0x2, 0x1f ;  /* 0x0c401f0007a57f89 */ /* 0x000e2400000e0000 */
[----:B0-----:R-:W-:Y:S01]  /*c480*/  FMNMX.FTZ R7, R7, R165, !PT ;  /* 0x000000a507077209 */ /* 0x001fe20007810000 */
[----:B------:R-:W-:-:S04]  /*c490*/  FMUL.FTZ R165, R154, UR5 ;  /* 0x000000059aa57c20 */ /* 0x000fc80008410000 */
[----:B------:R-:W0:Y:S02]  /*c4a0*/  SHFL.BFLY PT, R173, R7, 0x1, 0x1f ;  /* 0x0c201f0007ad7f89 */ /* 0x000e2400000e0000 */
[----:B------:R-:W-:Y:S01]  /*c4b0*/  MUFU.TANH R165, R165 ;  /* 0x000000a500a57308 */ /* 0x000fe20000002400 */
[----:B0-----:R-:W-:-:S05]  /*c4c0*/  FMNMX.FTZ R7, R7, R173, !PT ;  /* 0x000000ad07077209 */ /* 0x001fca0007810000 */
[C---:B------:R-:W-:Y:S01]  /*c4d0*/  FMUL.FTZ R154, R7.reuse, UR10 ;  /* 0x0000000a079a7c20 */ /* 0x040fe20008410000 */
[----:B------:R-:W-:Y:S02]  /*c4e0*/  FADD.FTZ R176, -R7, R12 ;  /* 0x0000000c07b07221 */ /* 0x000fe40000010100 */
[----:B------:R0:W-:Y:S01]  /*c4f0*/  MUFU.TANH R12, R159 ;  /* 0x0000009f000c7308 */ /* 0x0001e20000002400 */
[--C-:B------:R-:W-:Y:S01]  /*c500*/  FFMA.FTZ R8, R8, UR10, -R154.reuse ;  /* 0x0000000a08087c23 */ /* 0x100fe2000801089a */
[----:B------:R-:W-:Y:S01]  /*c510*/  FMUL.FTZ R176, R176, UR10 ;  /* 0x0000000ab0b07c20 */ /* 0x000fe20008410000 */
[--C-:B------:R-:W-:Y:S01]  /*c520*/  FFMA.FTZ R173, R152, UR10, -R154.reuse ;  /* 0x0000000a98ad7c23 */ /* 0x100fe2000801089a */
[--C-:B------:R-:W-:Y:S01]  /*c530*/  FFMA.FTZ R14, R14, UR10, -R154.reuse ;  /* 0x0000000a0e0e7c23 */ /* 0x100fe2000801089a */
[--C-:B------:R-:W-:Y:S01]  /*c540*/  FFMA.FTZ R15, R15, UR10, -R154.reuse ;  /* 0x0000000a0f0f7c23 */ /* 0x100fe2000801089a */
[--C-:B------:R-:W-:Y:S01]  /*c550*/  FFMA.FTZ R20, R20, UR10, -R154.reuse ;  /* 0x0000000a14147c23 */ /* 0x100fe2000801089a */
[--C-:B------:R-:W-:Y:S01]  /*c560*/  FFMA.FTZ R21, R21, UR10, -R154.reuse ;  /* 0x0000000a15157c23 */ /* 0x100fe2000801089a */
[----:B------:R-:W-:Y:S01]  /*c570*/  MUFU.EX2 R8, R8 ;  /* 0x0000000800087308 */ /* 0x000fe20000000800 */
[--C-:B0-----:R-:W-:Y:S01]  /*c580*/  FFMA.FTZ R159, R13, UR10, -R154.reuse ;  /* 0x0000000a0d9f7c23 */ /* 0x101fe2000801089a */
        /* <DEDUP_REMOVED lines=8> */
[--C-:B------:R-:W-:Y:S01]  /*c610*/  FFMA.FTZ R169, R169, UR10, -R154.reuse ;  /* 0x0000000aa9a97c23 */ /* 0x100fe2000801089a */
[----:B------:R-:W-:-:S05]  /*c620*/  FFMA.FTZ R172, R172, UR10, -R154 ;  /* 0x0000000aacac7c23 */ /* 0x000fca000801089a */
[----:B------:R3:W4:Y:S01]  /*c630*/  MUFU.EX2 R152, R159 ;  /* 0x0000009f00987308 */ /* 0x0007220000000800 */
[----:B0-----:R-:W-:-:S07]  /*c640*/  FMUL.FTZ R176, R183, UR5 ;  /* 0x00000005b7b07c20 */ /* 0x001fce0008410000 */
[----:B------:R-:W-:Y:S01]  /*c650*/  MUFU.EX2 R15, R15 ;  /* 0x0000000f000f7308 */ /* 0x000fe20000000800 */
[----:B-1----:R-:W-:Y:S01]  /*c660*/  FFMA.FTZ R154, R13, R6, R8 ;  /* 0x000000060d9a7223 */ /* 0x002fe20000010008 */
[----:B---3--:R-:W-:Y:S01]  /*c670*/  FMUL.FTZ R159, R162, UR5 ;  /* 0x00000005a29f7c20 */ /* 0x008fe20008410000 */
[----:B------:R-:W-:Y:S01]  /*c680*/  FMUL.FTZ R162, R163, UR5 ;  /* 0x00000005a3a27c20 */ /* 0x000fe20008410000 */
[----:B------:R-:W-:Y:S01]  /*c690*/  FMUL.FTZ R6, R166, UR5 ;  /* 0x00000005a6067c20 */ /* 0x000fe20008410000 */
[----:B------:R-:W-:Y:S01]  /*c6a0*/  FMUL.FTZ R166, R171, UR5 ;  /* 0x00000005aba67c20 */ /* 0x000fe20008410000 */
[----:B------:R-:W-:Y:S01]  /*c6b0*/  FMUL.FTZ R171, R178, UR5 ;  /* 0x00000005b2ab7c20 */ /* 0x000fe20008410000 */
[-C--:B------:R-:W-:Y:S01]  /*c6c0*/  FMUL.FTZ R24, R24, R13.reuse ;  /* 0x0000000d18187220 */ /* 0x080fe20000410000 */
[----:B------:R-:W-:Y:S01]  /*c6d0*/  MUFU.TANH R159, R159 ;  /* 0x0000009f009f7308 */ /* 0x000fe20000002400 */
[C---:B----4-:R-:W-:Y:S01]  /*c6e0*/  FADD.FTZ R154, R152.reuse, R154 ;  /* 0x0000009a989a7221 */ /* 0x050fe20000010000 */
        /* <DEDUP_REMOVED lines=15> */
[----:B0-----:R-:W-:Y:S01]  /*c7e0*/  FMUL.FTZ R14, R167, UR5 ;  /* 0x00000005a70e7c20 */ /* 0x001fe20008410000 */
[----:B------:R-:W-:Y:S01]  /*c7f0*/  FMUL.FTZ R167, R174, UR5 ;  /* 0x00000005aea77c20 */ /* 0x000fe20008410000 */
[----:B------:R-:W-:Y:S01]  /*c800*/  FMUL.FTZ R174, R179, UR5 ;  /* 0x00000005b3ae7c20 */ /* 0x000fe20008410000 */
[-C--:B------:R-:W-:Y:S01]  /*c810*/  FMUL.FTZ R49, R49, R13.reuse ;  /* 0x0000000d31317220 */ /* 0x080fe20000410000 */
[-C--:B------:R-:W-:Y:S01]  /*c820*/  FMUL.FTZ R52, R52, R13.reuse ;  /* 0x0000000d34347220 */ /* 0x080fe20000410000 */
[-C--:B------:R-:W-:Y:S01]  /*c830*/  FMUL.FTZ R53, R53, R13.reuse ;  /* 0x0000000d35357220 */ /* 0x080fe20000410000 */
[-C--:B------:R-:W-:Y:S01]  /*c840*/  FMUL.FTZ R56, R56, R13.reuse ;  /* 0x0000000d38387220 */ /* 0x080fe20000410000 */
[----:B------:R-:W0:Y:S01]  /*c850*/  MUFU.TANH R6, R6 ;  /* 0x0000000600067308 */ /* 0x000e220000002400 */
[----:B-1----:R-:W-:Y:S01]  /*c860*/  FADD.FTZ R154, R8, R154 ;  /* 0x0000009a089a7221 */ /* 0x002fe20000010000 */
[-C--:B------:R-:W-:Y:S01]  /*c870*/  FMUL.FTZ R57, R57, R13.reuse ;  /* 0x0000000d39397220 */ /* 0x080fe20000410000 */
[-C--:B------:R-:W-:Y:S01]  /*c880*/  FMUL.FTZ R60, R60, R13.reuse ;  /* 0x0000000d3c3c7220 */ /* 0x080fe20000410000 */
[-C--:B------:R-:W-:Y:S01]  /*c890*/  FMUL.FTZ R61, R61, R13.reuse ;  /* 0x0000000d3d3d7220 */ /* 0x080fe20000410000 */
[C---:B------:R-:W-:Y:S01]  /*c8a0*/  FADD.FTZ R163, R15.reuse, R154 ;  /* 0x0000009a0fa37221 */ /* 0x040fe20000010000 */
[----:B------:R-:W-:Y:S01]  /*c8b0*/  F2FP.F16.F32.PACK_AB R154, R15, R8 ;  /* 0x000000080f9a723e */ /* 0x000fe200000000ff */
[----:B------:R-:W-:Y:S01]  /*c8c0*/  VIADD R8, R9, 0x38840 ;  /* 0x0003884009087836 */ /* 0x000fe20000000000 */
[----:B------:R-:W1:Y:S01]  /*c8d0*/  MUFU.TANH R14, R14 ;  /* 0x0000000e000e7308 */ /* 0x000e620000002400 */
[-C--:B------:R-:W-:Y:S01]  /*c8e0*/  FMUL.FTZ R64, R64, R13.reuse ;  /* 0x0000000d40407220 */ /* 0x080fe20000410000 */
[-C--:B------:R-:W-:Y:S01]  /*c8f0*/  FMUL.FTZ R65, R65, R13.reuse ;  /* 0x0000000d41417220 */ /* 0x080fe20000410000 */
[-C--:B------:R-:W-:Y:S01]  /*c900*/  FMUL.FTZ R68, R68, R13.reuse ;  /* 0x0000000d44447220 */ /* 0x080fe20000410000 */
[----:B--2---:R-:W-:Y:S01]  /*c910*/  PRMT R8, R185, 0x654, R8 ;  /* 0x00000654b9087816 */ /* 0x004fe20000000008 */
[-C--:B------:R-:W-:Y:S01]  /*c920*/  FMUL.FTZ R69, R69, R13.reuse ;  /* 0x0000000d45457220 */ /* 0x080fe20000410000 */
[-C--:B------:R-:W-:Y:S01]  /*c930*/  FMUL.FTZ R72, R72, R13.reuse ;  /* 0x0000000d48487220 */ /* 0x080fe20000410000 */
[-C--:B------:R-:W-:Y:S01]  /*c940*/  FMUL.FTZ R73, R73, R13.reuse ;  /* 0x0000000d49497220 */ /* 0x080fe20000410000 */
[----:B------:R2:W-:Y:S01]  /*c950*/  SYNCS.ARRIVE.TRANS64.RED.A1T0 RZ, [R8+URZ], RZ ;  /* 0x000000ff08ff79a7 */ /* 0x0005e2000810043f */
[----:B------:R4:W5:Y:S01]  /*c960*/  MUFU.TANH R15, R170 ;  /* 0x000000aa000f7308 */ /* 0x0009620000002400 */
[----:B------:R-:W-:Y:S01]  /*c970*/  @!P1 STS [R11+0x38400], R13 ;  /* 0x0384000d0b009388 */ /* 0x000fe20000000800 */
[-C--:B------:R-:W-:Y:S01]  /*c980*/  FMUL.FTZ R76, R76, R13.reuse ;  /* 0x0000000d4c4c7220 */ /* 0x080fe20000410000 */
[-C--:B------:R-:W-:Y:S01]  /*c990*/  FMUL.FTZ R77, R77, R13.reuse ;  /* 0x0000000d4d4d7220 */ /* 0x080fe20000410000 */
[-C--:B------:R-:W-:Y:S01]  /*c9a0*/  FMUL.FTZ R80, R80, R13.reuse ;  /* 0x0000000d50507220 */ /* 0x080fe20000410000 */
[-C--:B------:R-:W-:Y:S01]  /*c9b0*/  FMUL.FTZ R81, R81, R13.reuse ;  /* 0x0000000d51517220 */ /* 0x080fe20000410000 */
[-C--:B------:R-:W-:Y:S01]  /*c9c0*/  FMUL.FTZ R84, R84, R13.reuse ;  /* 0x0000000d54547220 */ /* 0x080fe20000410000 */
[----:B--2---:R-:W-:Y:S01]  /*c9d0*/  FMNMX.FTZ R8, R165, R10, !PT ;  /* 0x0000000aa5087209 */ /* 0x004fe20007810000 */
[----:B------:R-:W2:Y:S01]  /*c9e0*/  MUFU.TANH R166, R166 ;  /* 0x000000a600a67308 */ /* 0x000ea20000002400 */
[----:B----4-:R-:W-:Y:S01]  /*c9f0*/  FMUL.FTZ R170, R175, UR5 ;  /* 0x00000005afaa7c20 */ /* 0x010fe20008410000 */
[----:B------:R-:W-:Y:S01]  /*ca00*/  FMUL.FTZ R175, R182, UR5 ;  /* 0x00000005b6af7c20 */ /* 0x000fe20008410000 */
        /* <DEDUP_REMOVED lines=16> */
[----:B---3--:R-:W-:Y:S01]  /*cb10*/  FMNMX.FTZ R8, R162, R8, !PT ;  /* 0x00000008a2087209 */ /* 0x008fe20007810000 */
[-C--:B------:R-:W-:Y:S01]  /*cb20*/  FMUL.FTZ R105, R105, R13.reuse ;  /* 0x0000000d69697220 */ /* 0x080fe20000410000 */
[-C--:B------:R-:W-:Y:S01]  /*cb30*/  FMUL.FTZ R108, R108, R13.reuse ;  /* 0x0000000d6c6c7220 */ /* 0x080fe20000410000 */
[-C--:B------:R-:W-:Y:S01]  /*cb40*/  FMUL.FTZ R109, R109, R13.reuse ;  /* 0x0000000d6d6d7220 */ /* 0x080fe20000410000 */
[----:B0-----:R-:W-:Y:S01]  /*cb50*/  FMNMX.FTZ R8, R6, R8, !PT ;  /* 0x0000000806087209 */ /* 0x001fe20007810000 */
[----:B------:R-:W0:Y:S01]  /*cb60*/  MUFU.TANH R171, R171 ;  /* 0x000000ab00ab7308 */ /* 0x000e220000002400 */
[-C--:B------:R-:W-:Y:S01]  /*cb70*/  FMUL.FTZ R112, R112, R13.reuse ;  /* 0x0000000d70707220 */ /* 0x080fe20000410000 */
[-C--:B------:R-:W-:Y:S01]  /*cb80*/  FMUL.FTZ R113, R113, R13.reuse ;  /* 0x0000000d71717220 */ /* 0x080fe20000410000 */
[----:B-1----:R-:W-:Y:S01]  /*cb90*/  FMNMX.FTZ R8, R14, R8, !PT ;  /* 0x000000080e087209 */ /* 0x002fe20007810000 */
[-C--:B------:R-:W-:Y:S01]  /*cba0*/  FMUL.FTZ R116, R116, R13.reuse ;  /* 0x0000000d74747220 */ /* 0x080fe20000410000 */
[-C--:B------:R-:W-:Y:S01]  /*cbb0*/  FMUL.FTZ R117, R117, R13.reuse ;  /* 0x0000000d75757220 */ /* 0x080fe20000410000 */
[-C--:B------:R-:W-:Y:S01]  /*cbc0*/  FMUL.FTZ R120, R120, R13.reuse ;  /* 0x0000000d78787220 */ /* 0x080fe20000410000 */
[----:B-----5:R-:W-:Y:S01]  /*cbd0*/  FMNMX.FTZ R8, R15, R8, !PT ;  /* 0x000000080f087209 */ /* 0x020fe20007810000 */
[----:B------:R-:W1:Y:S01]  /*cbe0*/  MUFU.TANH R174, R174 ;  /* 0x000000ae00ae7308 */ /* 0x000e620000002400 */
[-C--:B------:R-:W-:Y:S01]  /*cbf0*/  FMUL.FTZ R121, R121, R13.reuse ;  /* 0x0000000d79797220 */ /* 0x080fe20000410000 */
[-C--:B------:R-:W-:Y:S01]  /*cc00*/  FMUL.FTZ R124, R124, R13.reuse ;  /* 0x0000000d7c7c7220 */ /* 0x080fe20000410000 */
[----:B--2---:R-:W-:Y:S01]  /*cc10*/  FMNMX.FTZ R8, R166, R8, !PT ;  /* 0x00000008a6087209 */ /* 0x004fe20007810000 */
[-C--:B------:R-:W-:Y:S01]  /*cc20*/  FMUL.FTZ R125, R125, R13.reuse ;  /* 0x0000000d7d7d7220 */ /* 0x080fe20000410000 */
[-C--:B------:R-:W-:Y:S01]  /*cc30*/  FMUL.FTZ R128, R128, R13.reuse ;  /* 0x0000000d80807220 */ /* 0x080fe20000410000 */
[-C--:B------:R-:W-:Y:S01]  /*cc40*/  FMUL.FTZ R129, R129, R13.reuse ;  /* 0x0000000d81817220 */ /* 0x080fe20000410000 */
[----:B----4-:R-:W-:Y:S01]  /*cc50*/  FMNMX.FTZ R8, R167, R8, !PT ;  /* 0x00000008a7087209 */ /* 0x010fe20007810000 */
[----:B------:R-:W2:Y:S01]  /*cc60*/  MUFU.TANH R175, R175 ;  /* 0x000000af00af7308 */ /* 0x000ea20000002400 */
[-C--:B------:R-:W-:Y:S01]  /*cc70*/  FMUL.FTZ R132, R132, R13.reuse ;  /* 0x0000000d84847220 */ /* 0x080fe20000410000 */
[-C--:B------:R-:W-:Y:S01]  /*cc80*/  FMUL.FTZ R133, R133, R13.reuse ;  /* 0x0000000d85857220 */ /* 0x080fe20000410000 */
[----:B------:R-:W-:Y:S01]  /*cc90*/  FMNMX.FTZ R8, R170, R8, !PT ;  /* 0x00000008aa087209 */ /* 0x000fe20007810000 */
        /* <DEDUP_REMOVED lines=10> */
[----:B------:R-:W-:-:S02]  /*cd40*/  FMUL.FTZ R149, R149, R13 ;  /* 0x0000000d95957220 */ /* 0x000fc40000410000 */
[----:B------:R-:W1:Y:S01]  /*cd50*/  MUFU.EX2 R20, R20 ;  /* 0x0000001400147308 */ /* 0x000e620000000800 */
[----:B--2---:R-:W-:-:S07]  /*cd60*/  FMNMX.FTZ R8, R175, R8, !PT ;  /* 0x00000008af087209 */ /* 0x004fce0007810000 */
[----:B------:R-:W2:Y:S01]  /*cd70*/  MUFU.EX2 R21, R21 ;  /* 0x0000001500157308 */ /* 0x000ea20000000800 */
[----:B0-----:R-:W-:-:S05]  /*cd80*/  FMNMX.FTZ R8, R176, R8, !PT ;  /* 0x00000008b0087209 */ /* 0x001fca0007810000 */
[----:B------:R-:W0:Y:S02]  /*cd90*/  SHFL.BFLY PT, R177, R8, 0x2, 0x1f ;  /* 0x0c401f0008b17f89 */ /* 0x000e2400000e0000 */
[----:B------:R-:W3:Y:S01]  /*cda0*/  MUFU.EX2 R173, R173 ;  /* 0x000000ad00ad7308 */ /* 0x000ee20000000800 */
[----:B-1----:R-:W-:-:S07]  /*cdb0*/  FADD.FTZ R163, R20, R163 ;  /* 0x000000a314a37221 */ /* 0x002fce0000010000 */
[----:B------:R1:W-:Y:S01]  /*cdc0*/  MUFU.EX2 R178, R156 ;  /* 0x0000009c00b27308 */ /* 0x0003e20000000800 */
[----:B--2---:R-:W-:-:S07]  /*cdd0*/  FADD.FTZ R163, R21, R163 ;  /* 0x000000a315a37221 */ /* 0x004fce0000010000 */
[----:B------:R-:W-:Y:S01]  /*cde0*/  MUFU.EX2 R157, R157 ;  /* 0x0000009d009d7308 */ /* 0x000fe20000000800 */
[----:B---3--:R-:W-:Y:S01]  /*cdf0*/  FADD.FTZ R163, R173, R163 ;  /* 0x000000a3ada37221 */ /* 0x008fe20000010000 */
[----:B-1----:R-:W-:Y:S02]  /*ce00*/  F2FP.F16.F32.PACK_AB R156, R21, R20 ;  /* 0x00000014159c723e */ /* 0x002fe400000000ff */
[----:B0-----:R-:W-:-:S04]  /*ce10*/  FMNMX.FTZ R8, R8, R177, !PT ;  /* 0x000000b108087209 */ /* 0x001fc80007810000 */
[----:B------:R-:W0:Y:S01]  /*ce20*/  MUFU.EX2 R177, R153 ;  /* 0x0000009900b17308 */ /* 0x000e220000000800 */
[----:B------:R-:W1:Y:S07]  /*ce30*/  SHFL.BFLY PT, R179, R8, 0x1, 0x1f ;  /* 0x0c201f0008b37f89 */ /* 0x000e6e00000e0000 */
[----:B------:R-:W-:Y:S08]  /*ce40*/  MUFU.EX2 R161, R161 ;  /* 0x000000a100a17308 */ /* 0x000ff00000000800 */
[----:B------:R-:W-:Y:S01]  /*ce50*/  MUFU.EX2 R164, R164 ;  /* 0x000000a400a47308 */ /* 0x000fe20000000800 */
[----:B0-----:R-:W-:-:S04]  /*ce60*/  FADD.FTZ R163, R177, R163 ;  /* 0x000000a3b1a37221 */ /* 0x001fc80000010000 */
[----:B------:R-:W-:-:S03]  /*ce70*/  FADD.FTZ R163, R178, R163 ;  /* 0x000000a3b2a37221 */ /* 0x000fc60000010000 */
[----:B------:R-:W-:Y:S01]  /*ce80*/  MUFU.EX2 R168, R168 ;  /* 0x000000a800a87308 */ /* 0x000fe20000000800 */
[----:B------:R-:W-:Y:S01]  /*ce90*/  FADD.FTZ R163, R157, R163 ;  /* 0x000000a39da37221 */ /* 0x000fe20000010000 */
[----:B-1----:R-:W-:-:S05]  /*cea0*/  FMNMX.FTZ R8, R8, R179, !PT ;  /* 0x000000b308087209 */ /* 0x002fca0007810000 */
[----:B------:R-:W-:Y:S01]  /*ceb0*/  FADD.FTZ R10, -R8, R10 ;  /* 0x0000000a080a7221 */ /* 0x000fe20000010100 */
[----:B------:R-:W0:Y:S03]  /*cec0*/  MUFU.EX2 R179, R160 ;  /* 0x000000a000b37308 */ /* 0x000e260000000800 */
[----:B------:R-:W-:-:S05]  /*ced0*/  FMUL.FTZ R10, R10, UR10 ;  /* 0x0000000a0a0a7c20 */ /* 0x000fca0008410000 */
[----:B------:R-:W-:Y:S08]  /*cee0*/  MUFU.EX2 R169, R169 ;  /* 0x000000a900a97308 */ /* 0x000ff00000000800 */
[----:B------:R-:W1:Y:S01]  /*cef0*/  MUFU.EX2 R10, R10 ;  /* 0x0000000a000a7308 */ /* 0x000e620000000800 */
[----:B0-----:R-:W-:-:S04]  /*cf00*/  FADD.FTZ R163, R179, R163 ;  /* 0x000000a3b3a37221 */ /* 0x001fc80000010000 */
[----:B------:R-:W-:-:S03]  /*cf10*/  FADD.FTZ R163, R161, R163 ;  /* 0x000000a3a1a37221 */ /* 0x000fc60000010000 */
[----:B------:R-:W-:Y:S01]  /*cf20*/  MUFU.EX2 R172, R172 ;  /* 0x000000ac00ac7308 */ /* 0x000fe20000000800 */
[----:B------:R-:W-:Y:S01]  /*cf30*/  FADD.FTZ R163, R164, R163 ;  /* 0x000000a3a4a37221 */ /* 0x000fe20000010000 */
[----:B------:R-:W-:-:S03]  /*cf40*/  F2FP.F16.F32.PACK_AB R164, R168, R164 ;  /* 0x000000a4a8a4723e */ /* 0x000fc600000000ff */
[----:B------:R-:W-:Y:S01]  /*cf50*/  FADD.FTZ R163, R168, R163 ;  /* 0x000000a3a8a37221 */ /* 0x000fe20000010000 */
[----:B------:R-:W-:Y:S01]  /*cf60*/  IMAD R168, R2, 0x1000, R22 ;  /* 0x0000100002a87824 */ /* 0x000fe200078e0216 */
[----:B-1----:R0:W-:Y:S02]  /*cf70*/  @!P1 STS [R11+0x38420], R10 ;  /* 0x0384200a0b009388 */ /* 0x0021e40000000800 */
[----:B------:R-:W-:Y:S02]  /*cf80*/  FADD.FTZ R163, R169, R163 ;  /* 0x000000a3a9a37221 */ /* 0x000fe40000010000 */
        /* <DEDUP_REMOVED lines=30> */
[-C--:B------:R-:W-:Y:S01]  /*d170*/  FMUL.FTZ R46, R46, R10.reuse ;  /* 0x0000000a2e2e7220 */ /* 0x080fe20000410000 */
[-C--:B------:R-:W-:Y:S01]  /*d180*/  FMUL.FTZ R47, R47, R10.reuse ;  /* 0x0000000a2f2f7220 */ /* 0x080fe20000410000 */
[-C--:B------:R-:W-:Y:S01]  /*d190*/  FMUL.FTZ R50, R50, R10.reuse ;  /* 0x0000000a32327220 */ /* 0x080fe20000410000 */
[-C--:B------:R-:W-:Y:S01]  /*d1a0*/  FMUL.FTZ R51, R51, R10.reuse ;  /* 0x0000000a33337220 */ /* 0x080fe20000410000 */
[-C--:B------:R-:W-:Y:S01]  /*d1b0*/  FMUL.FTZ R54, R54, R10.reuse ;  /* 0x0000000a36367220 */ /* 0x080fe20000410000 */
[----:B0-----:R-:W-:Y:S01]  /*d1c0*/  FFMA.FTZ R181, R10, R5, R165 ;  /* 0x000000050ab57223 */ /* 0x001fe200000100a5 */
        /* <DEDUP_REMOVED lines=10> */
[----:B-1----:R-:W-:Y:S01]  /*d270*/  FADD.FTZ R181, R155, R181 ;  /* 0x000000b59bb57221 */ /* 0x002fe20000010000 */
[----:B0-----:R-:W-:Y:S01]  /*d280*/  F2FP.F16.F32.PACK_AB R158, R177, R173 ;  /* 0x000000adb19e723e */ /* 0x001fe200000000ff */
        /* <DEDUP_REMOVED lines=45> */
[----:B------:R3:W4:Y:S01]  /*d560*/  MUFU.EX2 R182, R166 ;  /* 0x000000a600b67308 */ /* 0x0007220000000800 */
[----:B-1----:R-:W-:Y:S01]  /*d570*/  F2FP.F16.F32.PACK_AB R153, R155, R165 ;  /* 0x000000a59b99723e */ /* 0x002fe200000000ff */
[-C--:B------:R-:W-:Y:S01]  /*d580*/  FMUL.FTZ R147, R147, R10.reuse ;  /* 0x0000000a93937220 */ /* 0x080fe20000410000 */
[----:B--2---:R-:W-:Y:S01]  /*d590*/  F2FP.F16.F32.PACK_AB R155, R12, R11 ;  /* 0x0000000b0c9b723e */ /* 0x004fe200000000ff */
[----:B------:R-:W-:Y:S01]  /*d5a0*/  BAR.SYNC.DEFER_BLOCKING 0xf, 0x100 ;  /* 0x03c4000000007b1d */ /* 0x000fe20000010000 */
[----:B0-----:R-:W-:Y:S01]  /*d5b0*/  F2FP.F16.F32.PACK_AB R159, R14, R171 ;  /* 0x000000ab0e9f723e */ /* 0x001fe200000000ff */
[-C--:B------:R-:W-:Y:S01]  /*d5c0*/  FMUL.FTZ R150, R150, R10.reuse ;  /* 0x0000000a96967220 */ /* 0x080fe20000410000 */
[----:B------:R-:W-:Y:S01]  /*d5d0*/  FMUL.FTZ R151, R151, R10 ;  /* 0x0000000a97977220 */ /* 0x000fe20000410000 */
[----:B------:R-:W-:Y:S01]  /*d5e0*/  VIADD R10, R168, 0x80 ;  /* 0x00000080a80a7836 */ /* 0x000fe20000000000 */
[----:B---3--:R-:W-:Y:S01]  /*d5f0*/  F2FP.F16.F32.PACK_AB R166, R172, R169 ;  /* 0x000000a9aca6723e */ /* 0x008fe200000000ff */
[----:B------:R-:W-:Y:S01]  /*d600*/  MUFU.EX2 R20, R167 ;  /* 0x000000a700147308 */ /* 0x000fe20000000800 */
[----:B------:R-:W-:Y:S01]  /*d610*/  UMOV UR14, UR6 ;  /* 0x00000006000e7c82 */ /* 0x000fe20008000000 */
[----:B------:R-:W-:Y:S01]  /*d620*/  FADD.FTZ R181, R11, R181 ;  /* 0x000000b50bb57221 */ /* 0x000fe20000010000 */
[----:B------:R-:W-:Y:S01]  /*d630*/  R2UR UR6, R10 ;  /* 0x000000000a0672ca */ /* 0x000fe200000e0000 */
[----:B------:R-:W-:-:S02]  /*d640*/  VIADD R10, R168, 0x100 ;  /* 0x00000100a80a7836 */ /* 0x000fc40000000000 */
[----:B------:R-:W-:Y:S01]  /*d650*/  VIADD R168, R168, 0x180 ;  /* 0x00000180a8a87836 */ /* 0x000fe20000000000 */
[----:B----4-:R-:W-:Y:S01]  /*d660*/  F2FP.F16.F32.PACK_AB R161, R182, R5 ;  /* 0x00000005b6a1723e */ /* 0x010fe200000000ff */
[----:B------:R0:W1:Y:S01]  /*d670*/  MUFU.EX2 R21, R160 ;  /* 0x000000a000157308 */ /* 0x0000620000000800 */
[----:B------:R-:W-:-:S04]  /*d680*/  FADD.FTZ R181, R12, R181 ;  /* 0x000000b50cb57221 */ /* 0x000fc80000010000 */
[----:B------:R-:W-:-:S03]  /*d690*/  FADD.FTZ R181, R15, R181 ;  /* 0x000000b50fb57221 */ /* 0x000fc60000010000 */
[----:B------:R-:W-:Y:S01]  /*d6a0*/  MUFU.EX2 R180, R180 ;  /* 0x000000b400b47308 */ /* 0x000fe20000000800 */
[----:B0-----:R-:W-:Y:S01]  /*d6b0*/  F2FP.F16.F32.PACK_AB R160, R157, R178 ;  /* 0x000000b29da0723e */ /* 0x001fe200000000ff */
[----:B------:R0:W-:Y:S01]  /*d6c0*/  STSM.16.M88.4 [R184+0x36400], R152 ;  /* 0x03640098b8007844 */ /* 0x0001e20000000200 */
[C---:B------:R-:W-:Y:S01]  /*d6d0*/  F2FP.F16.F32.PACK_AB R157, R170.reuse, R15 ;  /* 0x0000000faa9d723e */ /* 0x040fe200000000ff */
[----:B------:R-:W-:-:S04]  /*d6e0*/  FADD.FTZ R181, R170, R181 ;  /* 0x000000b5aab57221 */ /* 0x000fc80000010000 */
[----:B------:R-:W2:Y:S01]  /*d6f0*/  MUFU.EX2 R174, R174 ;  /* 0x000000ae00ae7308 */ /* 0x000ea20000000800 */
[----:B-1----:R-:W-:Y:S01]  /*d700*/  F2FP.F16.F32.PACK_AB R163, R21, R20 ;  /* 0x0000001415a3723e */ /* 0x002fe200000000ff */
[----:B------:R0:W-:Y:S01]  /*d710*/  STSM.16.M88.4 [R187], R156 ;  /* 0x0000009cbb007844 */ /* 0x0001e20000000200 */
[----:B------:R-:W-:-:S03]  /*d720*/  FADD.FTZ R181, R171, R181 ;  /* 0x000000b5abb57221 */ /* 0x000fc60000010000 */
[----:B------:R0:W-:Y:S01]  /*d730*/  STSM.16.M88.4 [R189], R160 ;  /* 0x000000a0bd007844 */ /* 0x0001e20000000200 */
[----:B------:R-:W-:Y:S01]  /*d740*/  FADD.FTZ R181, R14, R181 ;  /* 0x000000b50eb57221 */ /* 0x000fe20000010000 */
[----:B------:R-:W-:Y:S03]  /*d750*/  MUFU.EX2 R175, R175 ;  /* 0x000000af00af7308 */ /* 0x000fe60000000800 */
[----:B------:R-:W-:-:S04]  /*d760*/  FADD.FTZ R181, R5, R181 ;  /* 0x000000b505b57221 */ /* 0x000fc80000010000 */
[----:B------:R-:W-:Y:S01]  /*d770*/  FADD.FTZ R181, R182, R181 ;  /* 0x000000b5b6b57221 */ /* 0x000fe20000010000 */
[----:B------:R-:W1:Y:S01]  /*d780*/  MUFU.EX2 R176, R176 ;  /* 0x000000b000b07308 */ /* 0x000e620000000800 */
[----:B--2---:R-:W-:Y:S02]  /*d790*/  F2FP.F16.F32.PACK_AB R165, R174, R180 ;  /* 0x000000b4aea5723e */ /* 0x004fe400000000ff */
[----:B------:R-:W-:-:S04]  /*d7a0*/  FADD.FTZ R181, R20, R181 ;  /* 0x000000b514b57221 */ /* 0x000fc80000010000 */
[----:B------:R-:W-:-:S04]  /*d7b0*/  FADD.FTZ R181, R21, R181 ;  /* 0x000000b515b57221 */ /* 0x000fc80000010000 */
[----:B------:R-:W-:-:S04]  /*d7c0*/  FADD.FTZ R181, R180, R181 ;  /* 0x000000b5b4b57221 */ /* 0x000fc80000010000 */
[----:B------:R-:W-:Y:S01]  /*d7d0*/  FADD.FTZ R181, R174, R181 ;  /* 0x000000b5aeb57221 */ /* 0x000fe20000010000 */
[----:B-1----:R-:W-:-:S03]  /*d7e0*/  F2FP.F16.F32.PACK_AB R167, R176, R175 ;  /* 0x000000afb0a7723e */ /* 0x002fc600000000ff */
[----:B------:R-:W-:Y:S02]  /*d7f0*/  FADD.FTZ R181, R175, R181 ;  /* 0x000000b5afb57221 */ /* 0x000fe40000010000 */
[----:B------:R0:W-:Y:S01]  /*d800*/  STSM.16.M88.4 [R188], R164 ;  /* 0x000000a4bc007844 */ /* 0x0001e20000000200 */
[----:B------:R-:W-:Y:S01]  /*d810*/  WARPGROUP.ARRIVE ;  /* 0x00000000000079c5 */ /* 0x000fe20000000000 */
[----:B------:R-:W-:-:S05]  /*d820*/  FADD.FTZ R5, R176, R181 ;  /* 0x000000b5b0057221 */ /* 0x000fca0000010000 */
[----:B------:R-:W-:Y:S01]  /*d830*/  HGMMA.64x256x16.F32 R24, R152, gdesc[UR12].tnspB, R24, gsb0 ;  /* 0x43e0000c98187df0 */ /* 0x000fe20008000818 */
[----:B------:R-:W-:Y:S01]  /*d840*/  UMOV UR14, UR6 ;  /* 0x00000006000e7c82 */ /* 0x000fe20008000000 */
[----:B------:R-:W-:Y:S01]  /*d850*/  UMOV UR15, 0x40000040 ;  /* 0x40000040000f7882 */ /* 0x000fe20000000000 */
[----:B------:R-:W-:Y:S01]  /*d860*/  R2UR UR6, R10 ;  /* 0x000000000a0672ca */ /* 0x000fe200000e0000 */
[----:B------:R-:W-:Y:S02]  /*d870*/  WARPGROUP.DEPBAR.LE gsb0, 0x0 ;  /* 0x00008000000079c5 */ /* 0x000fe40000010000 */
[----:B------:R-:W-:-:S15]  /*d880*/  WARPGROUP.ARRIVE ;  /* 0x00000000000079c5 */ /* 0x000fde0000000000 */
[----:B------:R-:W-:-:S07]  /*d890*/  NOP ;  /* 0x0000000000007918 */ /* 0x000fce0000000000 */
        /* <DEDUP_REMOVED lines=25> */
.L_x_5160:
        /* <DEDUP_REMOVED lines=10> */
.L_x_5150:
[----:B------:R-:W2:Y:S01]  /*dad0*/  SHFL.BFLY PT, R4, R5, 0x2, 0x1f ;  /* 0x0c401f0005047f89 */ /* 0x000ea200000e0000 */
[----:B------:R-:W-:Y:S01]  /*dae0*/  IMAD.MOV.U32 R20, RZ, RZ, -0x800000 ;  /* 0xff800000ff147424 */ /* 0x000fe200078e00ff */
[----:B------:R-:W-:Y:S08]  /*daf0*/  BAR.ARV 0x8, 0x100 ;  /* 0x0204000000007b1d */ /* 0x000ff00000002000 */
[----:B------:R-:W-:Y:S01]  /*db00*/  BAR.SYNC.DEFER_BLOCKING 0xf, 0x100 ;  /* 0x03c4000000007b1d */ /* 0x000fe20000010000 */
[----:B------:R-:W-:Y:S01]  /*db10*/  ISETP.NE.AND P2, PT, R23, RZ, PT ;  /* 0x000000ff1700720c */ /* 0x000fe20003f45270 */
[----:B------:R-:W-:-:S04]  /*db20*/  UIADD3 UR36, UR36, 0x1, URZ ;  /* 0x0000000124247890 */ /* 0x000fc8000fffe03f */
[----:B------:R-:W3:Y:S01]  /*db30*/  SHFL.BFLY PT, R3, R6, 0x2, 0x1f ;  /* 0x0c401f0006037f89 */ /* 0x000ee200000e0000 */
[----:B--2---:R-:W-:-:S05]  /*db40*/  FADD.FTZ R4, R4, R5 ;  /* 0x0000000504047221 */ /* 0x004fca0000010000 */
[----:B------:R-:W2:Y:S01]  /*db50*/  SHFL.BFLY PT, R11, R4, 0x1, 0x1f ;  /* 0x0c201f00040b7f89 */ /* 0x000ea200000e0000 */
[----:B---3--:R-:W-:Y:S01]  /*db60*/  FADD.FTZ R3, R3, R6 ;  /* 0x0000000603037221 */ /* 0x008fe20000010000 */
[----:B------:R-:W-:-:S04]  /*db70*/  IMAD.U32 R6, RZ, RZ, UR10 ;  /* 0x0000000aff067e24 */ /* 0x000fc8000f8e00ff */
[----:B------:R-:W0:Y:S01]  /*db80*/  SHFL.BFLY PT, R0, R3, 0x1, 0x1f ;  /* 0x0c201f0003007f89 */ /* 0x000e2200000e0000 */
[----:B--2---:R-:W-:Y:S01]  /*db90*/  FADD.FTZ R10, R4, R11 ;  /* 0x0000000b040a7221 */ /* 0x004fe20000010000 */
[----:B------:R-:W-:-:S04]  /*dba0*/  IMAD.U32 R4, RZ, RZ, UR10 ;  /* 0x0000000aff047e24 */ /* 0x000fc8000f8e00ff */
[----:B------:R-:W-:-:S13]  /*dbb0*/  FSETP.NE.FTZ.AND P1, PT, R10, RZ, PT ;  /* 0x000000ff0a00720b */ /* 0x000fda0003f35000 */
[----:B------:R-:W-:Y:S01]  /*dbc0*/  @P1 FMUL.FTZ R4, R4, 0.69314718246459960938 ;  /* 0x3f31721804041820 */ /* 0x000fe20000410000 */
[----:B01----:R-:W-:Y:S01]  /*dbd0*/  FADD.FTZ R9, R3, R0 ;  /* 0x0000000003097221 */ /* 0x003fe20000010000 */
[----:B------:R-:W-:Y:S01]  /*dbe0*/  IMAD.MOV.U32 R3, RZ, RZ, -0x800000 ;  /* 0xff800000ff037424 */ /* 0x000fe200078e00ff */
[----:B------:R-:W0:Y:S03]  /*dbf0*/  @P1 MUFU.LG2 R0, R10 ;  /* 0x0000000a00001308 */ /* 0x000e260000000c00 */
[----:B------:R-:W-:-:S13]  /*dc00*/  FSETP.NE.FTZ.AND P0, PT, R9, RZ, PT ;  /* 0x000000ff0900720b */ /* 0x000fda0003f15000 */
[----:B------:R-:W1:Y:S01]  /*dc10*/  @P0 MUFU.LG2 R11, R9 ;  /* 0x00000009000b0308 */ /* 0x000e620000000c00 */
[----:B0-----:R-:W-:Y:S01]  /*dc20*/  @P1 FMUL.FTZ R5, R0, 0.69314718246459960938 ;  /* 0x3f31721800051820 */ /* 0x001fe20000410000 */
[----:B------:R-:W-:Y:S02]  /*dc30*/  IMAD.MOV.U32 R0, RZ, RZ, RZ ;  /* 0x000000ffff007224 */ /* 0x000fe400078e00ff */
[----:B------:R-:W-:Y:S01]  /*dc40*/  @P0 FMUL.FTZ R6, R6, 0.69314718246459960938 ;  /* 0x3f31721806060820 */ /* 0x000fe20000410000 */
[----:B------:R-:W-:Y:S01]  /*dc50*/  @P1 FFMA.FTZ R20, R4, R8, R5 ;  /* 0x0000000804141223 */ /* 0x000fe20000010005 */
[----:B------:R-:W-:Y:S02]  /*dc60*/  IMAD.MOV.U32 R4, RZ, RZ, RZ ;  /* 0x000000ffff047224 */ /* 0x000fe400078e00ff */
[----:B------:R-:W0:Y:S08]  /*dc70*/  @P1 MUFU.RCP R0, R10 ;  /* 0x0000000a00001308 */ /* 0x000e300000001000 */
[----:B------:R-:W2:Y:S01]  /*dc80*/  @P0 MUFU.RCP R4, R9 ;  /* 0x0000000900040308 */ /* 0x000ea20000001000 */
[----:B-1----:R-:W-:-:S04]  /*dc90*/  @P0 FMUL.FTZ R11, R11, 0.69314718246459960938 ;  /* 0x3f3172180b0b0820 */ /* 0x002fc80000410000 */
[----:B------:R-:W-:Y:S01]  /*dca0*/  @P0 FFMA.FTZ R3, R6, R7, R11 ;  /* 0x0000000706030223 */ /* 0x000fe2000001000b */
[C---:B------:R-:W-:Y:S01]  /*dcb0*/  @!P2 IMAD R6, R2.reuse, 0x40, R19 ;  /* 0x000000400206a824 */ /* 0x040fe200078e0213 */
[----:B------:R-:W-:Y:S01]  /*dcc0*/  PLOP3.LUT P0, PT, PT, PT, PT, 0x8, 0x0 ;  /* 0x000000000000781c */ /* 0x000fe20003f0e170 */
[----:B------:R-:W-:Y:S02]  /*dcd0*/  VIADD R2, R2, 0x1 ;  /* 0x0000000102027836 */ /* 0x000fe40000000000 */
[-C--:B0-----:R-:W-:Y:S01]  /*dce0*/  FMUL.FTZ R26, R26, R0.reuse ;  /* 0x000000001a1a7220 */ /* 0x081fe20000410000 */
[----:B------:R-:W-:Y:S02]  /*dcf0*/  @!P2 IMAD R17, R6, 0x4, R17 ;  /* 0x000000040611a824 */ /* 0x000fe400078e0211 */
[-C--:B------:R-:W-:Y:S01]  /*dd00*/  FMUL.FTZ R27, R27, R0.reuse ;  /* 0x000000001b1b7220 */ /* 0x080fe20000410000 */
[-C--:B------:R-:W-:Y:S01]  /*dd10*/  FMUL.FTZ R30, R30, R0.reuse ;  /* 0x000000001e1e7220 */ /* 0x080fe20000410000 */
[----:B------:R-:W-:Y:S01]  /*dd20*/  ISETP.NE.AND P1, PT, R2, 0x2, PT ;  /* 0x000000020200780c */ /* 0x000fe20003f25270 */
[-C--:B------:R-:W-:Y:S01]  /*dd30*/  FMUL.FTZ R31, R31, R0.reuse ;  /* 0x000000001f1f7220 */ /* 0x080fe20000410000 */
[----:B------:R0:W-:Y:S01]  /*dd40*/  @!P2 STS [R17+0x38420], R0 ;  /* 0x038420001100a388 */ /* 0x0001e20000000800 */
[----:B------:R-:W-:Y:S01]  /*dd50*/  FMUL.FTZ R34, R34, R0 ;  /* 0x0000000022227220 */ /* 0x000fe20000410000 */
[----:B------:R-:W-:Y:S01]  /*dd60*/  SEL R5, RZ, 0x1, P1 ;  /* 0x00000001ff057807 */ /* 0x000fe20000800000 */
[-C--:B--2---:R-:W-:Y:S01]  /*dd70*/  FMUL.FTZ R24, R24, R4.reuse ;  /* 0x0000000418187220 */ /* 0x084fe20000410000 */
[----:B------:R0:W-:Y:S01]  /*dd80*/  @!P2 STS [R17+0x38400], R4 ;  /* 0x038400041100a388 */ /* 0x0001e20000000800 */
        /* <DEDUP_REMOVED lines=123> */
[----:B------:R-:W-:Y:S01]  /*e540*/  SEL R2, R2, RZ, P1 ;  /* 0x000000ff02027207 */ /* 0x000fe20000800000 */
[----:B------:R-:W-:Y:S01]  /*e550*/  ULOP3.LUT UR37, UR37, UR4, URZ, 0x3c, !UPT ;  /* 0x0000000425257292 */ /* 0x000fe2000f8e3c3f */
[----:B0-----:R-:W-:Y:S11]  /*e560*/  BAR.ARV 0xe, 0x100 ;  /* 0x0384000000007b1d */ /* 0x001ff60000002000 */
.L_x_5119:
[----:B------:R-:W2:Y:S01]  /*e570*/  S2R R0, SR_CgaCtaId ;  /* 0x0000000000007919 */ /* 0x000ea20000008800 */
[----:B------:R-:W-:Y:S01]  /*e580*/  MOV R17, 0x400 ;  /* 0x0000040000117802 */ /* 0x000fe20000000f00 */
[----:B------:R-:W-:Y:S01]  /*e590*/  BSSY B0, `(.L_x_5162) ;  /* 0x0000487000007945 */ /* 0x000fe20003800000 */
[----:B------:R-:W-:Y:S02]  /*e5a0*/  BAR.SYNC.DEFER_BLOCKING 0x5, 0x180 ;  /* 0x0146000000007b1d */ /* 0x000fe40000010000 */
[----:B--2---:R-:W-:Y:S02]  /*e5b0*/  LEA R17, R0, R17, 0x18 ;  /* 0x0000001100117211 */ /* 0x004fe400078ec0ff */
[----:B------:R-:W-:-:S03]  /*e5c0*/  SHF.R.U32.HI R0, RZ, 0x10, R199 ;  /* 0x00000010ff007819 */ /* 0x000fc600000116c7 */
[----:B01----:R-:W0:Y:S02]  /*e5d0*/  LDS.128 R4, [R17+0x388d0] ;  /* 0x0388d00011047984 */ /* 0x003e240000000c00 */
[----:B0-----:R-:W-:Y:S02]  /*e5e0*/  R2UR UR4, R5 ;  /* 0x00000000050472ca */ /* 0x001fe400000e0000 */
[----:B------:R-:W-:Y:S01]  /*e5f0*/  R2UR UR5, R7 ;  /* 0x00000000070572ca */ /* 0x000fe200000e0000 */
[----:B------:R-:W-:Y:S06]  /*e600*/  BAR.ARV 0x4, 0x180 ;  /* 0x0106000000007b1d */ /* 0x000fec0000002000 */
[----:B------:R-:W-:Y:S08]  /*e610*/  @P0 BRA `(.L_x_5163) ;  /* 0x0000003800340947 */ /* 0x000ff00003800000 */
[----:B------:R-:W2:Y:S01]  /*e620*/  LDL R9, [R1+0x2c] ;  /* 0x00002c0001097983 */ /* 0x000ea20000100800 */
[----:B------:R-:W-:Y:S01]  /*e630*/  ULDC.64 UR6, c[0x0][0xd08] ;  /* 0x0003420000067ab9 */ /* 0x000fe20000000a00 */
[----:B------:R-:W0:Y:S01]  /*e640*/  S2R R8, SR_SWINHI ;  /* 0x0000000000087919 */ /* 0x000e220000002f00 */
[----:B------:R-:W-:Y:S02]  /*e650*/  MOV R4, R17 ;  /* 0x0000001100047202 */ /* 0x000fe40000000f00 */
[----:B0-----:R-:W-:Y:S01]  /*e660*/  MOV R5, R8 ;  /* 0x0000000800057202 */ /* 0x001fe20000000f00 */
[----:B------:R-:W-:Y:S02]  /*e670*/  BAR.SYNC.DEFER_BLOCKING 0x1, 0x100 ;  /* 0x0044000000007b1d */ /* 0x000fe40000010000 */
[----:B--2---:R-:W-:-:S03]  /*e680*/  IMAD.WIDE R152, R9, 0x2, R4 ;  /* 0x0000000209987825 */ /* 0x004fc600078e0204 */
[C---:B------:R-:W-:Y:S02]  /*e690*/  IADD3 R8, P6, R152.reuse, 0x6060, RZ ;  /* 0x0000606098087810 */ /* 0x040fe40007fde0ff */
[----:B------:R-:W-:Y:S02]  /*e6a0*/  IADD3 R10, P0, R152, 0x6040, RZ ;  /* 0x00006040980a7810 */ /* 0x000fe40007f1e0ff */
[----:B------:R-:W-:Y:S01]  /*e6b0*/  LOP3.LUT R7, R8, 0x380, RZ, 0xc0, !PT ;  /* 0x0000038008077812 */ /* 0x000fe200078ec0ff */
[----:B------:R-:W-:Y:S01]  /*e6c0*/  IMAD.X R9, RZ, RZ, R153, P6 ;  /* 0x000000ffff097224 */ /* 0x000fe200030e0699 */
[----:B------:R-:W-:Y:S02]  /*e6d0*/  LOP3.LUT R11, R10, 0x380, RZ, 0xc0, !PT ;  /* 0x000003800a0b7812 */ /* 0x000fe400078ec0ff */
[----:B------:R-:W-:Y:S02]  /*e6e0*/  SHF.R.U64 R7, R7, 0x3, RZ ;  /* 0x0000000307077819 */ /* 0x000fe400000012ff */
[----:B------:R-:W-:-:S02]  /*e6f0*/  IADD3 R12, P1, R152, 0x6020, RZ ;  /* 0x00006020980c7810 */ /* 0x000fc40007f3e0ff */
[----:B------:R-:W-:Y:S02]  /*e700*/  LOP3.LUT R8, R7, R8, RZ, 0x3c, !PT ;  /* 0x0000000807087212 */ /* 0x000fe400078e3cff */
[----:B------:R-:W-:Y:S02]  /*e710*/  SHF.R.U64 R11, R11, 0x3, RZ ;  /* 0x000000030b0b7819 */ /* 0x000fe400000012ff */
[----:B------:R-:W-:Y:S02]  /*e720*/  LOP3.LUT R13, R12, 0x380, RZ, 0xc0, !PT ;  /* 0x000003800c0d7812 */ /* 0x000fe400078ec0ff */
[----:B------:R-:W-:Y:S01]  /*e730*/  MOV R165, R8 ;  /* 0x0000000800a57202 */ /* 0x000fe20000000f00 */
[--C-:B------:R-:W-:Y:S01]  /*e740*/  IMAD.MOV.U32 R9, RZ, RZ, R153.reuse ;  /* 0x000000ffff097224 */ /* 0x100fe200078e0099 */
[----:B------:R-:W-:Y:S01]  /*e750*/  LOP3.LUT R10, R11, R10, RZ, 0x3c, !PT ;  /* 0x0000000a0b0a7212 */ /* 0x000fe200078e3cff */
[----:B------:R-:W-:Y:S01]  /*e760*/  IMAD.X R11, RZ, RZ, R153, P0 ;  /* 0x000000ffff0b7224 */ /* 0x000fe200000e0699 */
[----:B------:R-:W-:-:S02]  /*e770*/  LOP3.LUT R8, R152, 0x380, RZ, 0xc0, !PT ;  /* 0x0000038098087812 */ /* 0x000fc400078ec0ff */
[----:B------:R-:W-:Y:S02]  /*e780*/  SHF.R.U64 R13, R13, 0x3, RZ ;  /* 0x000000030d0d7819 */ /* 0x000fe400000012ff */
[----:B------:R-:W-:Y:S02]  /*e790*/  SHF.R.U64 R8, R8, 0x3, RZ ;  /* 0x0000000308087819 */ /* 0x000fe400000012ff */
[----:B------:R-:W-:Y:S01]  /*e7a0*/  LOP3.LUT R12, R13, R12, RZ, 0x3c, !PT ;  /* 0x0000000c0d0c7212 */ /* 0x000fe200078e3cff */
[----:B------:R-:W-:Y:S01]  /*e7b0*/  IMAD.X R13, RZ, RZ, R153, P1 ;  /* 0x000000ffff0d7224 */ /* 0x000fe200008e0699 */
[----:B------:R-:W-:Y:S02]  /*e7c0*/  MOV R164, R10 ;  /* 0x0000000a00a47202 */ /* 0x000fe40000000f00 */
[----:B------:R-:W0:Y:S01]  /*e7d0*/  LDC R10, c[0x0][0xbd4] ;  /* 0x0002f500ff0a7b82 */ /* 0x000e220000000800 */
[----:B------:R-:W-:Y:S02]  /*e7e0*/  LOP3.LUT R8, R8, R152, RZ, 0x3c, !PT ;  /* 0x0000009808087212 */ /* 0x000fe400078e3cff */
[----:B------:R-:W-:-:S02]  /*e7f0*/  MOV R22, R12 ;  /* 0x0000000c00167202 */ /* 0x000fc40000000f00 */
[C---:B------:R-:W-:Y:S02]  /*e800*/  IADD3 R156, P4, R152.reuse, 0x4040, RZ ;  /* 0x00004040989c7810 */ /* 0x040fe40007f9e0ff */
[----:B------:R-:W-:Y:S02]  /*e810*/  MOV R12, R8 ;  /* 0x00000008000c7202 */ /* 0x000fe40000000f00 */
[C---:B------:R-:W-:Y:S02]  /*e820*/  IADD3 R162, P0, R152.reuse, 0x2060, RZ ;  /* 0x0000206098a27810 */ /* 0x040fe40007f1e0ff */
[----:B------:R-:W-:Y:S02]  /*e830*/  IADD3 R8, P1, R152, 0x2040, RZ ;  /* 0x0000204098087810 */ /* 0x000fe40007f3e0ff */
[----:B------:R-:W-:Y:S02]  /*e840*/  LOP3.LUT R157, R156, 0x380, RZ, 0xc0, !PT ;  /* 0x000003809c9d7812 */ /* 0x000fe400078ec0ff */
[----:B------:R-:W-:-:S02]  /*e850*/  LOP3.LUT R163, R162, 0x380, RZ, 0xc0, !PT ;  /* 0x00000380a2a37812 */ /* 0x000fc400078ec0ff */
[----:B------:R-:W-:Y:S02]  /*e860*/  LOP3.LUT R9, R8, 0x380, RZ, 0xc0, !PT ;  /* 0x0000038008097812 */ /* 0x000fe400078ec0ff */
[----:B------:R-:W-:Y:S02]  /*e870*/  SHF.R.U64 R157, R157, 0x3, RZ ;  /* 0x000000039d9d7819 */ /* 0x000fe400000012ff */
[----:B------:R-:W-:Y:S02]  /*e880*/  SHF.R.U64 R163, R163, 0x3, RZ ;  /* 0x00000003a3a37819 */ /* 0x000fe400000012ff */
[----:B------:R-:W-:Y:S02]  /*e890*/  SHF.R.U64 R9, R9, 0x3, RZ ;  /* 0x0000000309097819 */ /* 0x000fe400000012ff */
[----:B------:R-:W-:Y:S01]  /*e8a0*/  LOP3.LUT R156, R157, R156, RZ, 0x3c, !PT ;  /* 0x0000009c9d9c7212 */ /* 0x000fe200078e3cff */
[--C-:B------:R-:W-:Y:S01]  /*e8b0*/  IMAD.X R157, RZ, RZ, R153.reuse, P4 ;  /* 0x000000ffff9d7224 */ /* 0x100fe200020e0699 */
[----:B------:R-:W-:Y:S01]  /*e8c0*/  LOP3.LUT R162, R163, R162, RZ, 0x3c, !PT ;  /* 0x000000a2a3a27212 */ /* 0x000fe200078e3cff */
[--C-:B------:R-:W-:Y:S01]  /*e8d0*/  IMAD.X R163, RZ, RZ, R153.reuse, P0 ;  /* 0x000000ffffa37224 */ /* 0x100fe200000e0699 */
[----:B------:R-:W-:Y:S01]  /*e8e0*/  LOP3.LUT R8, R9, R8, RZ, 0x3c, !PT ;  /* 0x0000000809087212 */ /* 0x000fe200078e3cff */
[----:B------:R-:W-:Y:S01]  /*e8f0*/  IMAD.X R9, RZ, RZ, R153, P1 ;  /* 0x000000ffff097224 */ /* 0x000fe200008e0699 */
[----:B------:R-:W-:-:S02]  /*e900*/  ISETP.NE.AND P0, PT, R0, RZ, PT ;  /* 0x000000ff0000720c */ /* 0x000fc40003f05270 */
[----:B------:R-:W-:Y:S02]  /*e910*/  MOV R156, R156 ;  /* 0x0000009c009c7202 */ /* 0x000fe40000000f00 */
[----:B------:R-:W-:Y:S02]  /*e920*/  IADD3 R158, P5, R152, 0x4020, RZ ;  /* 0x00004020989e7810 */ /* 0x000fe40007fbe0ff */
[----:B0-----:R-:W-:Y:S02]  /*e930*/  SEL R0, R0, R10, P0 ;  /* 0x0000000a00007207 */ /* 0x001fe40000000000 */
[----:B------:R-:W-:Y:S02]  /*e940*/  MOV R157, R8 ;  /* 0x00000008009d7202 */ /* 0x000fe40000000f00 */
[----:B------:R-:W-:Y:S02]  /*e950*/  IADD3 R8, P0, R152, 0x2020, RZ ;  /* 0x0000202098087810 */ /* 0x000fe40007f1e0ff */
[----:B------:R-:W-:-:S02]  /*e960*/  LOP3.LUT R159, R158, 0x380, RZ, 0xc0, !PT ;  /* 0x000003809e9f7812 */ /* 0x000fc400078ec0ff */
[----:B------:R-:W-:Y:S02]  /*e970*/  LOP3.LUT R9, R8, 0x380, RZ, 0xc0, !PT ;  /* 0x0000038008097812 */ /* 0x000fe400078ec0ff */
[----:B------:R-:W-:Y:S02]  /*e980*/  SHF.R.U64 R159, R159, 0x3, RZ ;  /* 0x000000039f9f7819 */ /* 0x000fe400000012ff */
[----:B------:R-:W-:Y:S02]  /*e990*/  SHF.R.U64 R9, R9, 0x3, RZ ;  /* 0x0000000309097819 */ /* 0x000fe400000012ff */
[----:B------:R-:W-:Y:S01]  /*e9a0*/  LOP3.LUT R158, R159, R158, RZ, 0x3c, !PT ;  /* 0x0000009e9f9e7212 */ /* 0x000fe200078e3cff */
[--C-:B------:R-:W-:Y:S01]  /*e9b0*/  IMAD.X R159, RZ, RZ, R153.reuse, P5 ;  /* 0x000000ffff9f7224 */ /* 0x100fe200028e0699 */
[----:B------:R-:W-:Y:S01]  /*e9c0*/  LOP3.LUT R8, R9, R8, RZ, 0x3c, !PT ;  /* 0x0000000809087212 */ /* 0x000fe200078e3cff */
[----:B------:R-:W-:Y:S01]  /*e9d0*/  IMAD.X R9, RZ, RZ, R153, P0 ;  /* 0x000000ffff097224 */ /* 0x000fe200000e0699 */
[----:B------:R-:W-:-:S02]  /*e9e0*/  F2FP.F16.F32.PACK_AB R10, R29, R28 ;  /* 0x0000001c1d0a723e */ /* 0x000fc400000000ff */
[----:B------:R-:W-:Y:S02]  /*e9f0*/  MOV R158, R158 ;  /* 0x0000009e009e7202 */ /* 0x000fe40000000f00 */
[----:B------:R-:W-:Y:S02]  /*ea00*/  MOV R159, R8 ;  /* 0x00000008009f7202 */ /* 0x000fe40000000f00 */
[----:B------:R-:W-:Y:S02]  /*ea10*/  F2FP.F16.F32.PACK_AB R8, R25, R24 ;  /* 0x000000181908723e */ /* 0x000fe400000000ff */
[----:B------:R-:W-:Y:S02]  /*ea20*/  F2FP.F16.F32.PACK_AB R9, R27, R26 ;  /* 0x0000001a1b09723e */ /* 0x000fe400000000ff */
[----:B------:R-:W-:Y:S02]  /*ea30*/  F2FP.F16.F32.PACK_AB R11, R31, R30 ;  /* 0x0000001e1f0b723e */ /* 0x000fe400000000ff */
[----:B------:R-:W-:-:S02]  /*ea40*/  IADD3 R14, P2, R152, 0x6000, RZ ;  /* 0x00006000980e7810 */ /* 0x000fc40007f5e0ff */
[----:B------:R-:W-:Y:S01]  /*ea50*/  F2FP.F16.F32.PACK_AB R13, R35, R34 ;  /* 0x00000022230d723e */ /* 0x000fe200000000ff */
[----:B------:R0:W-:Y:S01]  /*ea60*/  STSM.16.M88.4 [R12], R8 ;  /* 0x000000080c007844 */ /* 0x0001e20000000200 */
[----:B------:R-:W-:Y:S02]  /*ea70*/  LOP3.LUT R15, R14, 0x380, RZ, 0xc0, !PT ;  /* 0x000003800e0f7812 */ /* 0x000fe400078ec0ff */
[----:B------:R-:W-:Y:S02]  /*ea80*/  IADD3 R154, P3, R152, 0x4060, RZ ;  /* 0x00004060989a7810 */ /* 0x000fe40007f7e0ff */
[----:B------:R-:W-:Y:S02]  /*ea90*/  SHF.R.U64 R15, R15, 0x3, RZ ;  /* 0x000000030f0f7819 */ /* 0x000fe400000012ff */
[----:B------:R-:W-:Y:S02]  /*eaa0*/  LOP3.LUT R155, R154, 0x380, RZ, 0xc0, !PT ;  /* 0x000003809a9b7812 */ /* 0x000fe400078ec0ff */
[----:B------:R-:W-:Y:S01]  /*eab0*/  LOP3.LUT R14, R15, R14, RZ, 0x3c, !PT ;  /* 0x0000000e0f0e7212 */ /* 0x000fe200078e3cff */
[----:B------:R-:W-:Y:S01]  /*eac0*/  IMAD.X R15, RZ, RZ, R153, P2 ;  /* 0x000000ffff0f7224 */ /* 0x000fe200010e0699 */
[----:B------:R-:W-:-:S02]  /*ead0*/  SHF.R.U64 R155, R155, 0x3, RZ ;  /* 0x000000039b9b7819 */ /* 0x000fc400000012ff */
[C---:B------:R-:W-:Y:S02]  /*eae0*/  IADD3 R160, P6, R152.reuse, 0x4000, RZ ;  /* 0x0000400098a07810 */ /* 0x040fe40007fde0ff */
[----:B------:R-:W-:Y:S02]  /*eaf0*/  MOV R21, R14 ;  /* 0x0000000e00157202 */ /* 0x000fe40000000f00 */
[----:B0-----:R-:W-:Y:S02]  /*eb00*/  IADD3 R8, P0, R152, 0x20, RZ ;  /* 0x0000002098087810 */ /* 0x001fe40007f1e0ff */
[----:B------:R-:W-:Y:S02]  /*eb10*/  F2FP.F16.F32.PACK_AB R12, R33, R32 ;  /* 0x00000020210c723e */ /* 0x000fe400000000ff */
[----:B------:R-:W-:Y:S02]  /*eb20*/  LOP3.LUT R9, R8, 0x380, RZ, 0xc0, !PT ;  /* 0x0000038008097812 */ /* 0x000fe400078ec0ff */
[----:B------:R-:W-:-:S02]  /*eb30*/  F2FP.F16.F32.PACK_AB R14, R37, R36 ;  /* 0x00000024250e723e */ /* 0x000fc400000000ff */
[----:B------:R-:W-:Y:S02]  /*eb40*/  SHF.R.U64 R9, R9, 0x3, RZ ;  /* 0x0000000309097819 */ /* 0x000fe400000012ff */
[----:B------:R-:W-:Y:S02]  /*eb50*/  F2FP.F16.F32.PACK_AB R15, R39, R38 ;  /* 0x00000026270f723e */ /* 0x000fe400000000ff */
[----:B------:R-:W-:Y:S01]  /*eb60*/  LOP3.LUT R8, R9, R8, RZ, 0x3c, !PT ;  /* 0x0000000809087212 */ /* 0x000fe200078e3cff */
[----:B------:R-:W-:Y:S01]  /*eb70*/  IMAD.X R9, RZ, RZ, R153, P0 ;  /* 0x000000ffff097224 */ /* 0x000fe200000e0699 */
[----:B------:R-:W-:Y:S02]  /*eb80*/  F2FP.F16.F32.PACK_AB R10, R45, R44 ;  /* 0x0000002c2d0a723e */ /* 0x000fe400000000ff */
[----:B------:R-:W-:Y:S02]  /*eb90*/  F2FP.F16.F32.PACK_AB R11, R47, R46 ;  /* 0x0000002e2f0b723e */ /* 0x000fe400000000ff */
[----:B------:R-:W-:-:S02]  /*eba0*/  MOV R8, R8 ;  /* 0x0000000800087202 */ /* 0x000fc40000000f00 */
[----:B------:R-:W-:Y:S01]  /*ebb0*/  LOP3.LUT R154, R155, R154, RZ, 0x3c, !PT ;  /* 0x0000009a9b9a7212 */ /* 0x000fe200078e3cff */
[----:B------:R-:W-:Y:S01]  /*ebc0*/  IMAD.X R155, RZ, RZ, R153, P3 ;  /* 0x000000ffff9b7224 */ /* 0x000fe200018e0699 */
[----:B------:R-:W-:Y:S01]  /*ebd0*/  LOP3.LUT R161, R160, 0x380, RZ, 0xc0, !PT ;  /* 0x00000380a0a17812 */ /* 0x000fe200078ec0ff */
[----:B------:R0:W-:Y:S01]  /*ebe0*/  STSM.16.M88.4 [R8], R12 ;  /* 0x0000000c08007844 */ /* 0x0001e20000000200 */
[----:B------:R-:W-:Y:S02]  /*ebf0*/  MOV R162, R162 ;  /* 0x000000a200a27202 */ /* 0x000fe40000000f00 */
[----:B------:R-:W-:Y:S02]  /*ec00*/  MOV R7, R154 ;  /* 0x0000009a00077202 */ /* 0x000fe40000000f00 */
[----:B------:R-:W-:Y:S02]  /*ec10*/  SHF.R.U64 R161, R161, 0x3, RZ ;  /* 0x00000003a1a17819 */ /* 0x000fe400000012ff */
[----:B------:R-:W-:-:S02]  /*ec20*/  F2FP.F16.F32.PACK_AB R155, R71, R70 ;  /* 0x00000046479b723e */ /* 0x000fc400000000ff */
        /* <DEDUP_REMOVED lines=80> */
[----:B------:R-:W-:Y:S01]  /*f130*/  STSM.16.M88.4 [R22], R12 ;  /* 0x0000000c16007844 */ /* 0x000fe20000000200 */
[----:B------:R-:W-:Y:S02]  /*f140*/  F2FP.F16.F32.PACK_AB R153, R139, R138 ;  /* 0x0000008a8b99723e */ /* 0x000fe400000000ff */
[----:B------:R-:W-:Y:S02]  /*f150*/  F2FP.F16.F32.PACK_AB R154, R141, R140 ;  /* 0x0000008c8d9a723e */ /* 0x000fe400000000ff */
[----:B------:R-:W-:Y:S02]  /*f160*/  F2FP.F16.F32.PACK_AB R155, R143, R142 ;  /* 0x0000008e8f9b723e */ /* 0x000fe400000000ff */
[----:B------:R-:W-:Y:S02]  /*f170*/  SHF.L.U64.HI R7, R192, 0x2, R200 ;  /* 0x00000002c0077819 */ /* 0x000fe400000102c8 */
[----:B0-----:R-:W-:Y:S01]  /*f180*/  F2FP.F16.F32.PACK_AB R8, R145, R144 ;  /* 0x000000909108723e */ /* 0x001fe200000000ff */
[----:B------:R-:W-:Y:S01]  /*f190*/  STSM.16.M88.4 [R164], R152 ;  /* 0x00000098a4007844 */ /* 0x000fe20000000200 */
[----:B------:R-:W-:-:S02]  /*f1a0*/  F2FP.F16.F32.PACK_AB R9, R147, R146 ;  /* 0x000000929309723e */ /* 0x000fc400000000ff */
[----:B------:R-:W-:Y:S02]  /*f1b0*/  F2FP.F16.F32.PACK_AB R10, R149, R148 ;  /* 0x00000094950a723e */ /* 0x000fe400000000ff */
[----:B------:R-:W-:-:S05]  /*f1c0*/  F2FP.F16.F32.PACK_AB R11, R151, R150 ;  /* 0x00000096970b723e */ /* 0x000fca00000000ff */
[----:B------:R0:W-:Y:S02]  /*f1d0*/  STSM.16.M88.4 [R165], R8 ;  /* 0x00000008a5007844 */ /* 0x0001e40000000200 */
[----:B0-----:R-:W0:Y:S01]  /*f1e0*/  LDC.64 R10, c[0x0][0xd00] ;  /* 0x00034000ff0a7b82 */ /* 0x001e220000000a00 */
[----:B------:R-:W-:-:S07]  /*f1f0*/  IMAD.SHL.U32 R8, R192, 0x4, RZ ;  /* 0x00000004c0087824 */ /* 0x000fce00078e00ff */
[----:B------:R-:W-:Y:S01]  /*f200*/  BAR.SYNC.DEFER_BLOCKING 0x1, 0x100 ;  /* 0x0044000000007b1d */ /* 0x000fe20000010000 */
[----:B------:R-:W-:-:S04]  /*f210*/  @P0 IADD3 R12, P2, R8, UR6, RZ ;  /* 0x00000006080c0c10 */ /* 0x000fc8000ff5e0ff */
[----:B------:R-:W-:Y:S02]  /*f220*/  @P0 IADD3.X R13, R7, UR7, RZ, P2, !PT ;  /* 0x00000007070d0c10 */ /* 0x000fe400097fe4ff */
[----:B0-----:R-:W-:Y:S02]  /*f230*/  ISETP.NE.U32.AND P1, PT, R10, RZ, PT ;  /* 0x000000ff0a00720c */ /* 0x001fe40003f25070 */
[----:B------:R-:W-:Y:S01]  /*f240*/  IADD3 R8, P2, R8, R10, RZ ;  /* 0x0000000a08087210 */ /* 0x000fe20007f5e0ff */
[----:B------:R-:W2:Y:S01]  /*f250*/  @P0 LDG.E R12, desc[UR42][R12.64] ;  /* 0x0000002a0c0c0981 */ /* 0x000ea2000c1e1900 */
[----:B------:R-:W-:-:S03]  /*f260*/  ISETP.NE.AND.EX P1, PT, R11, RZ, PT, P1 ;  /* 0x000000ff0b00720c */ /* 0x000fc60003f25310 */
[----:B------:R-:W-:Y:S02]  /*f270*/  IMAD.X R9, R7, 0x1, R11, P2 ;  /* 0x0000000107097824 */ /* 0x000fe400010e060b */
[----:B------:R-:W-:-:S08]  /*f280*/  IMAD.MOV.U32 R7, RZ, RZ, RZ ;  /* 0x000000ffff077224 */ /* 0x000fd000078e00ff */
        /* <DEDUP_REMOVED lines=10> */
.L_x_5164:
[----:B------:R-:W2:Y:S01]  /*f330*/  LDL R8, [R1+0x8] ;  /* 0x0000080001087983 */ /* 0x000ea20000100800 */
[----:B------:R-:W-:-:S03]  /*f340*/  LOP3.LUT R199, R199, 0xff, RZ, 0xc0, !PT ;  /* 0x000000ffc7c77812 */ /* 0x000fc600078ec0ff */
[----:B--2---:R-:W0:Y:S02]  /*f350*/  SHFL.IDX PT, R8, R8, RZ, 0x1f ;  /* 0x00001fff08087589 */ /* 0x004e2400000e0000 */
[----:B0-----:R-:W-:Y:S02]  /*f360*/  ISETP.NE.AND P0, PT, R8, RZ, PT ;  /* 0x000000ff0800720c */ /* 0x001fe40003f05270 */
[----:B-----5:R-:W-:-:S11]  /*f370*/  SHF.R.S32.HI R8, RZ, 0x1f, R7 ;  /* 0x0000001fff087819 */ /* 0x020fd60000011407 */
[----:B------:R-:W-:Y:S05]  /*f380*/  @P0 BRA `(.L_x_5165) ;  /* 0x0000000000f40947 */ /* 0x000fea0003800000 */
[----:B------:R-:W2:Y:S01]  /*f390*/  LDL R156, [R1+0x28] ;  /* 0x00002800019c7983 */ /* 0x000ea20000100800 */
[----:B------:R-:W-:Y:S01]  /*f3a0*/  IMAD.MOV.U32 R9, RZ, RZ, 0xab8 ;  /* 0x00000ab8ff097424 */ /* 0x000fe200078e00ff */
[----:B------:R-:W-:Y:S01]  /*f3b0*/  ISETP.GT.AND P1, PT, R0, 0x1, PT ;  /* 0x000000010000780c */ /* 0x000fe20003f24270 */
[----:B------:R-:W0:Y:S01]  /*f3c0*/  LDC R155, c[0x0][0xce8] ;  /* 0x00033a00ff9b7b82 */ /* 0x000e220000000800 */
[----:B------:R-:W-:Y:S01]  /*f3d0*/  ISETP.NE.U32.AND P0, PT, R10, RZ, PT ;  /* 0x000000ff0a00720c */ /* 0x000fe20003f05070 */
[----:B------:R-:W-:Y:S01]  /*f3e0*/  VIADD R153, R191, UR39 ;  /* 0x00000027bf997c36 */ /* 0x000fe20008000000 */
[----:B------:R-:W-:Y:S02]  /*f3f0*/  SEL R9, R9, 0xa78, P1 ;  /* 0x00000a7809097807 */ /* 0x000fe40000800000 */
[----:B------:R-:W-:Y:S02]  /*f400*/  ISETP.NE.AND.EX P0, PT, R11, RZ, PT, P0 ;  /* 0x000000ff0b00720c */ /* 0x000fe40003f05300 */
[----:B------:R-:W-:Y:S01]  /*f410*/  SEL R154, R199, RZ, P1 ;  /* 0x000000ffc79a7207 */ /* 0x000fe20000800000 */
[----:B------:R-:W1:Y:S01]  /*f420*/  LDC.64 R12, c[0x0][R9+0x220] ;  /* 0x00008800090c7b82 */ /* 0x000e620000000a00 */
[----:B------:R-:W-:-:S02]  /*f430*/  SEL R22, R192, RZ, !P0 ;  /* 0x000000ffc0167207 */ /* 0x000fc40004000000 */
[----:B------:R-:W-:-:S05]  /*f440*/  SEL R21, R200, RZ, !P0 ;  /* 0x000000ffc8157207 */ /* 0x000fca0004000000 */
[----:B------:R-:W3:Y:S01]  /*f450*/  LDC.64 R14, c[0x0][R9+0x218] ;  /* 0x00008600090e7b82 */ /* 0x000ee20000000a00 */
[----:B0-----:R-:W-:Y:S01]  /*f460*/  ISETP.NE.AND P0, PT, R155, 0x1, PT ;  /* 0x000000019b00780c */ /* 0x001fe20003f05270 */
[----:B-1----:R-:W-:-:S04]  /*f470*/  IMAD R13, R13, R22, RZ ;  /* 0x000000160d0d7224 */ /* 0x002fc800078e02ff */
[C---:B------:R-:W-:Y:S02]  /*f480*/  IMAD R21, R12.reuse, R21, R13 ;  /* 0x000000150c157224 */ /* 0x040fe400078e020d */
[----:B------:R-:W-:-:S04]  /*f490*/  IMAD.WIDE.U32 R12, R12, R22, RZ ;  /* 0x000000160c0c7225 */ /* 0x000fc800078e00ff */
[-C--:B---3--:R-:W-:Y:S02]  /*f4a0*/  IMAD R22, R15, R193.reuse, RZ ;  /* 0x000000c10f167224 */ /* 0x088fe400078e02ff */
        /* <DEDUP_REMOVED lines=20> */
[----:B------:R-:W-:-:S02]  /*f5f0*/  VIADD R21, R19, UR39 ;  /* 0x0000002713157c36 */ /* 0x000fc40008000000 */
        /* <DEDUP_REMOVED lines=8> */
[----:B0-----:R-:W-:-:S04]  /*f680*/  LEA R15, P0, R14, R12, 0x2 ;  /* 0x0000000c0e0f7211 */ /* 0x001fc800078010ff */
[----:B-1----:R-:W-:Y:S02]  /*f690*/  LEA.HI.X R9, R14, R13, R9, 0x2, P0 ;  /* 0x0000000d0e097211 */ /* 0x002fe400000f1409 */
[----:B------:R-:W-:Y:S04]  /*f6a0*/  SHFL.IDX PT, R14, R15, 0x1, 0x1c1f ;  /* 0x003c1f000f0e7f89 */ /* 0x000fe800000e0000 */
[----:B------:R-:W-:Y:S01]  /*f6b0*/  SHFL.IDX PT, R13, R9, RZ, 0x1c1f ;  /* 0x001c1fff090d7589 */ /* 0x000fe200000e0000 */
[----:B--2---:R-:W-:-:S05]  /*f6c0*/  IMAD.MOV R12, RZ, RZ, -R156 ;  /* 0x000000ffff0c7224 */ /* 0x004fca00078e0a9c */
[----:B------:R-:W-:Y:S02]  /*f6d0*/  ISETP.NE.AND P0, PT, R190, R12, PT ;  /* 0x0000000cbe00720c */ /* 0x000fe40003f05270 */
        /* <DEDUP_REMOVED lines=8> */
.L_x_5165:
        /* <DEDUP_REMOVED lines=10> */
[----:B------:R-:W-:-:S04]  /*f800*/  SHF.R.S32.HI R9, RZ, 0x1f, R0 ;  /* 0x0000001fff097819 */ /* 0x000fc80000011400 */
[----:B------:R-:W-:-:S04]  /*f810*/  LEA.HI R9, R9, R0, RZ, 0x3 ;  /* 0x0000000009097211 */ /* 0x000fc800078f18ff */
[----:B0-----:R-:W-:-:S05]  /*f820*/  SHF.R.S32.HI R3, RZ, 0x3, R9 ;  /* 0x00000003ff037819 */ /* 0x001fca0000011409 */
        /* <DEDUP_REMOVED lines=9> */
[----:B------:R-:W-:Y:S01]  /*f8c0*/  IMAD.X R25, RZ, RZ, R5, P3 ;  /* 0x000000ffff197224 */ /* 0x000fe200018e0605 */
[----:B------:R-:W-:Y:S02]  /*f8d0*/  IADD3 R53, P3, R4, 0x8000, RZ ;  /* 0x0000800004357810 */ /* 0x000fe40007f7e0ff */
[----:B------:R-:W-:Y:S02]  /*f8e0*/  SHF.R.U64 R44, R44, 0x3, RZ ;  /* 0x000000032c2c7819 */ /* 0x000fe400000012ff */
[----:B------:R-:W-:Y:S01]  /*f8f0*/  LOP3.LUT R52, R53, 0x380, RZ, 0xc0, !PT ;  /* 0x0000038035347812 */ /* 0x000fe200078ec0ff */
[----:B------:R-:W-:Y:S01]  /*f900*/  IMAD R8, R8, UR8, RZ ;  /* 0x0000000808087c24 */ /* 0x000fe2000f8e02ff */
[----:B------:R-:W-:Y:S01]  /*f910*/  IADD3 R49, P2, R4, 0x7000, RZ ;  /* 0x0000700004317810 */ /* 0x000fe20007f5e0ff */
[----:B------:R-:W5:Y:S01]  /*f920*/  LD.E.128 R24, desc[UR42][R24.64] ;  /* 0x0000002a18187980 */ /* 0x000f62000c101d00 */
[----:B------:R-:W-:-:S02]  /*f930*/  SHF.R.U64 R52, R52, 0x3, RZ ;  /* 0x0000000334347819 */ /* 0x000fc400000012ff */
[C---:B------:R-:W-:Y:S02]  /*f940*/  IADD3 R29, P4, R4.reuse, 0x2000, RZ ;  /* 0x00002000041d7810 */ /* 0x040fe40007f9e0ff */
[C---:B------:R-:W-:Y:S02]  /*f950*/  IADD3 R33, P5, R4.reuse, 0x3000, RZ ;  /* 0x0000300004217810 */ /* 0x040fe40007fbe0ff */
[----:B------:R-:W-:Y:S02]  /*f960*/  IADD3 R37, P6, R4, 0x4000, RZ ;  /* 0x0000400004257810 */ /* 0x000fe40007fde0ff */
[----:B------:R-:W-:Y:S02]  /*f970*/  LOP3.LUT R40, R41, 0x380, RZ, 0xc0, !PT ;  /* 0x0000038029287812 */ /* 0x000fe400078ec0ff */
[----:B------:R-:W-:Y:S01]  /*f980*/  LOP3.LUT R52, R52, R53, RZ, 0x3c, !PT ;  /* 0x0000003534347212 */ /* 0x000fe200078e3cff */
[--C-:B------:R-:W-:Y:S01]  /*f990*/  IMAD.X R53, RZ, RZ, R5.reuse, P3 ;  /* 0x000000ffff357224 */ /* 0x100fe200018e0605 */
[----:B------:R-:W-:Y:S01]  /*f9a0*/  LOP3.LUT R44, R44, R45, RZ, 0x3c, !PT ;  /* 0x0000002d2c2c7212 */ /* 0x000fe200078e3cff */
[----:B------:R-:W-:Y:S01]  /*f9b0*/  IMAD.X R45, RZ, RZ, R5, P1 ;  /* 0x000000ffff2d7224 */ /* 0x000fe200008e0605 */
[----:B------:R-:W-:-:S02]  /*f9c0*/  LOP3.LUT R48, R49, 0x380, RZ, 0xc0, !PT ;  /* 0x0000038031307812 */ /* 0x000fc400078ec0ff */
[----:B------:R-:W-:Y:S01]  /*f9d0*/  IADD3 R11, P3, R4, 0xf000, RZ ;  /* 0x0000f000040b7810 */ /* 0x000fe20007f7e0ff */
[----:B------:R-:W5:Y:S01]  /*f9e0*/  LD.E.128 R52, desc[UR42][R52.64] ;  /* 0x0000002a34347980 */ /* 0x000f62000c101d00 */
[----:B------:R-:W-:Y:S02]  /*f9f0*/  LOP3.LUT R28, R29, 0x380, RZ, 0xc0, !PT ;  /* 0x000003801d1c7812 */ /* 0x000fe400078ec0ff */
[----:B------:R-:W-:Y:S01]  /*fa00*/  LOP3.LUT R32, R33, 0x380, RZ, 0xc0, !PT ;  /* 0x0000038021207812 */ /* 0x000fe200078ec0ff */
[----:B------:R-:W-:Y:S01]  /*fa10*/  IMAD.X R81, RZ, RZ, R5, P3 ;  /* 0x000000ffff517224 */ /* 0x000fe200018e0605 */
[----:B------:R-:W-:Y:S01]  /*fa20*/  LOP3.LUT R36, R37, 0x380, RZ, 0xc0, !PT ;  /* 0x0000038025247812 */ /* 0x000fe200078ec0ff */
[----:B------:R-:W5:Y:S01]  /*fa30*/  LD.E.128 R44, desc[UR42][R44.64] ;  /* 0x0000002a2c2c7980 */ /* 0x000f62000c101d00 */
[----:B------:R-:W-:Y:S02]  /*fa40*/  SHF.R.U64 R40, R40, 0x3, RZ ;  /* 0x0000000328287819 */ /* 0x000fe400000012ff */
[----:B------:R-:W-:-:S02]  /*fa50*/  IADD3 R73, P1, R4, 0xd000, RZ ;  /* 0x0000d00004497810 */ /* 0x000fc40007f3e0ff */
[----:B------:R-:W-:Y:S02]  /*fa60*/  SHF.R.U64 R48, R48, 0x3, RZ ;  /* 0x0000000330307819 */ /* 0x000fe400000012ff */
[----:B------:R-:W-:Y:S02]  /*fa70*/  SHF.R.U64 R28, R28, 0x3, RZ ;  /* 0x000000031c1c7819 */ /* 0x000fe400000012ff */
[----:B------:R-:W-:Y:S02]  /*fa80*/  SHF.R.U64 R32, R32, 0x3, RZ ;  /* 0x0000000320207819 */ /* 0x000fe400000012ff */
[----:B------:R-:W-:Y:S02]  /*fa90*/  SHF.R.U64 R36, R36, 0x3, RZ ;  /* 0x0000000324247819 */ /* 0x000fe400000012ff */
[----:B------:R-:W-:Y:S01]  /*faa0*/  LOP3.LUT R40, R40, R41, RZ, 0x3c, !PT ;  /* 0x0000002928287212 */ /* 0x000fe200078e3cff */
[----:B------:R-:W-:Y:S01]  /*fab0*/  IMAD.X R41, RZ, RZ, R5, P0 ;  /* 0x000000ffff297224 */ /* 0x000fe200000e0605 */
[----:B------:R-:W-:-:S02]  /*fac0*/  LOP3.LUT R72, R73, 0x380, RZ, 0xc0, !PT ;  /* 0x0000038049487812 */ /* 0x000fc400078ec0ff */
[----:B--2---:R-:W-:Y:S02]  /*fad0*/  ISETP.NE.AND P3, PT, R21, 0x1, PT ;  /* 0x000000011500780c */ /* 0x004fe40003f65270 */
[----:B------:R-:W-:Y:S01]  /*fae0*/  LOP3.LUT R48, R48, R49, RZ, 0x3c, !PT ;  /* 0x0000003130307212 */ /* 0x000fe200078e3cff */
[--C-:B------:R-:W-:Y:S01]  /*faf0*/  IMAD.X R49, RZ, RZ, R5.reuse, P2 ;  /* 0x000000ffff317224 */ /* 0x100fe200010e0605 */
[----:B------:R-:W-:Y:S01]  /*fb00*/  IADD3 R69, P0, R4, 0xc000, RZ ;  /* 0x0000c00004457810 */ /* 0x000fe20007f1e0ff */
[----:B------:R-:W5:Y:S01]  /*fb10*/  LD.E.128 R40, desc[UR42][R40.64] ;  /* 0x0000002a28287980 */ /* 0x000f62000c101d00 */
[----:B------:R-:W-:Y:S01]  /*fb20*/  LOP3.LUT R28, R28, R29, RZ, 0x3c, !PT ;  /* 0x0000001d1c1c7212 */ /* 0x000fe200078e3cff */
[--C-:B------:R-:W-:Y:S01]  /*fb30*/  IMAD.X R29, RZ, RZ, R5.reuse, P4 ;  /* 0x000000ffff1d7224 */ /* 0x100fe200020e0605 */
[----:B------:R-:W-:Y:S01]  /*fb40*/  LOP3.LUT R32, R32, R33, RZ, 0x3c, !PT ;  /* 0x0000002120207212 */ /* 0x000fe200078e3cff */
[--C-:B------:R-:W-:Y:S01]  /*fb50*/  IMAD.X R33, RZ, RZ, R5.reuse, P5 ;  /* 0x000000ffff217224 */ /* 0x100fe200028e0605 */
[----:B------:R-:W-:Y:S01]  /*fb60*/  LOP3.LUT R36, R36, R37, RZ, 0x3c, !PT ;  /* 0x0000002524247212 */ /* 0x000fe200078e3cff */
[----:B------:R-:W-:Y:S01]  /*fb70*/  IMAD.X R37, RZ, RZ, R5, P6 ;  /* 0x000000ffff257224 */ /* 0x000fe200030e0605 */
[----:B------:R-:W-:Y:S01]  /*fb80*/  IADD3 R77, P2, R4, 0xe000, RZ ;  /* 0x0000e000044d7810 */ /* 0x000fe20007f5e0ff */
[----:B------:R-:W0:Y:S01]  /*fb90*/  @P3 LDC R85, c[0x0][0xcec] ;  /* 0x00033b00ff553b82 */ /* 0x000e220000000800 */
[----:B------:R-:W-:Y:S01]  /*fba0*/  SHF.R.U64 R72, R72, 0x3, RZ ;  /* 0x0000000348487819 */ /* 0x000fe200000012ff */
[----:B------:R-:W5:Y:S01]  /*fbb0*/  LD.E.128 R28, desc[UR42][R28.64] ;  /* 0x0000002a1c1c7980 */ /* 0x000f62000c101d00 */
[----:B------:R-:W-:-:S02]  /*fbc0*/  LOP3.LUT R10, R11, 0x380, RZ, 0xc0, !PT ;  /* 0x000003800b0a7812 */ /* 0x000fc400078ec0ff */
[C---:B------:R-:W-:Y:S01]  /*fbd0*/  IADD3 R57, P4, R4.reuse, 0x9000, RZ ;  /* 0x0000900004397810 */ /* 0x040fe20007f9e0ff */
[----:B------:R-:W5:Y:S01]  /*fbe0*/  LD.E.128 R32, desc[UR42][R32.64] ;  /* 0x0000002a20207980 */ /* 0x000f62000c101d00 */
[C---:B------:R-:W-:Y:S01]  /*fbf0*/  IADD3 R61, P5, R4.reuse, 0xa000, RZ ;  /* 0x0000a000043d7810 */ /* 0x040fe20007fbe0ff */
[----:B------:R-:W1:Y:S01]  /*fc00*/  @P3 LDC R87, c[0x0][0xcf0] ;  /* 0x00033c00ff573b82 */ /* 0x000e620000000800 */
[C---:B------:R-:W-:Y:S01]  /*fc10*/  IADD3 R65, P6, R4.reuse, 0xb000, RZ ;  /* 0x0000b00004417810 */ /* 0x040fe20007fde0ff */
[----:B------:R-:W5:Y:S01]  /*fc20*/  LD.E.128 R36, desc[UR42][R36.64] ;  /* 0x0000002a24247980 */ /* 0x000f62000c101d00 */
[----:B------:R-:W-:Y:S02]  /*fc30*/  LOP3.LUT R68, R69, 0x380, RZ, 0xc0, !PT ;  /* 0x0000038045447812 */ /* 0x000fe400078ec0ff */
[----:B------:R-:W-:Y:S01]  /*fc40*/  LOP3.LUT R13, R4, 0x380, RZ, 0xc0, !PT ;  /* 0x00000380040d7812 */ /* 0x000fe200078ec0ff */
[----:B------:R-:W5:Y:S01]  /*fc50*/  LD.E.128 R48, desc[UR42][R48.64] ;  /* 0x0000002a30307980 */ /* 0x000f62000c101d00 */
[----:B------:R-:W-:-:S02]  /*fc60*/  LOP3.LUT R76, R77, 0x380, RZ, 0xc0, !PT ;  /* 0x000003804d4c7812 */ /* 0x000fc400078ec0ff */
[----:B------:R-:W-:Y:S01]  /*fc70*/  LOP3.LUT R72, R72, R73, RZ, 0x3c, !PT ;  /* 0x0000004948487212 */ /* 0x000fe200078e3cff */
[----:B------:R-:W-:Y:S01]  /*fc80*/  IMAD.X R73, RZ, RZ, R5, P1 ;  /* 0x000000ffff497224 */ /* 0x000fe200008e0605 */
[----:B------:R-:W-:Y:S02]  /*fc90*/  SHF.R.U64 R10, R10, 0x3, RZ ;  /* 0x000000030a0a7819 */ /* 0x000fe400000012ff */
[----:B------:R-:W-:Y:S02]  /*fca0*/  LOP3.LUT R56, R57, 0x380, RZ, 0xc0, !PT ;  /* 0x0000038039387812 */ /* 0x000fe400078ec0ff */
[----:B------:R-:W-:Y:S01]  /*fcb0*/  LOP3.LUT R60, R61, 0x380, RZ, 0xc0, !PT ;  /* 0x000003803d3c7812 */ /* 0x000fe200078ec0ff */
[----:B------:R-:W5:Y:S01]  /*fcc0*/  LD.E.128 R72, desc[UR42][R72.64] ;  /* 0x0000002a48487980 */ /* 0x000f62000c101d00 */
[----:B------:R-:W-:Y:S02]  /*fcd0*/  LOP3.LUT R64, R65, 0x380, RZ, 0xc0, !PT ;  /* 0x0000038041407812 */ /* 0x000fe400078ec0ff */
[----:B------:R-:W-:-:S02]  /*fce0*/  SHF.R.U64 R68, R68, 0x3, RZ ;  /* 0x0000000344447819 */ /* 0x000fc400000012ff */
[----:B------:R-:W-:Y:S02]  /*fcf0*/  SHF.R.U64 R13, R13, 0x3, RZ ;  /* 0x000000030d0d7819 */ /* 0x000fe400000012ff */
[----:B------:R-:W-:Y:S02]  /*fd00*/  ISETP.GE.AND P1, PT, R198, UR7, PT ;  /* 0x00000007c6007c0c */ /* 0x000fe4000bf26270 */
[----:B------:R-:W-:Y:S02]  /*fd10*/  SHF.R.U64 R76, R76, 0x3, RZ ;  /* 0x000000034c4c7819 */ /* 0x000fe400000012ff */
[----:B------:R-:W-:Y:S01]  /*fd20*/  LOP3.LUT R80, R10, R11, RZ, 0x3c, !PT ;  /* 0x0000000b0a507212 */ /* 0x000fe200078e3cff */
[----:B------:R-:W-:Y:S01]  /*fd30*/  IMAD R11, R7, UR9, R8 ;  /* 0x00000009070b7c24 */ /* 0x000fe2000f8e0208 */
[----:B------:R-:W-:Y:S02]  /*fd40*/  SHF.R.U64 R56, R56, 0x3, RZ ;  /* 0x0000000338387819 */ /* 0x000fe400000012ff */
[----:B------:R-:W-:-:S02]  /*fd50*/  SHF.R.U64 R60, R60, 0x3, RZ ;  /* 0x000000033c3c7819 */ /* 0x000fc400000012ff */
[----:B------:R-:W-:Y:S01]  /*fd60*/  SHF.R.U64 R64, R64, 0x3, RZ ;  /* 0x0000000340407819 */ /* 0x000fe200000012ff */
[----:B------:R-:W5:Y:S01]  /*fd70*/  LD.E.128 R80, desc[UR42][R80.64] ;  /* 0x0000002a50507980 */ /* 0x000f62000c101d00 */
[----:B------:R-:W-:Y:S01]  /*fd80*/  LOP3.LUT R68, R68, R69, RZ, 0x3c, !PT ;  /* 0x0000004544447212 */ /* 0x000fe200078e3cff */
[--C-:B------:R-:W-:Y:S01]  /*fd90*/  IMAD.X R69, RZ, RZ, R5.reuse, P0 ;  /* 0x000000ffff457224 */ /* 0x100fe200000e0605 */
[----:B------:R-:W-:Y:S02]  /*fda0*/  LOP3.LUT R4, R13, R4, RZ, 0x3c, !PT ;  /* 0x000000040d047212 */ /* 0x000fe400078e3cff */
[----:B------:R-:W-:Y:S02]  /*fdb0*/  SEL R8, RZ, 0xffffffff, P1 ;  /* 0xffffffffff087807 */ /* 0x000fe40000800000 */
[----:B------:R-:W-:Y:S01]  /*fdc0*/  LOP3.LUT R76, R76, R77, RZ, 0x3c, !PT ;  /* 0x0000004d4c4c7212 */ /* 0x000fe200078e3cff */
[--C-:B------:R-:W-:Y:S01]  /*fdd0*/  IMAD.X R77, RZ, RZ, R5.reuse, P2 ;  /* 0x000000ffff4d7224 */ /* 0x100fe200010e0605 */
[----:B------:R-:W-:Y:S01]  /*fde0*/  ISETP.GE.AND P0, PT, R197, UR7, PT ;  /* 0x00000007c5007c0c */ /* 0x000fe2000bf06270 */
[----:B------:R2:W5:Y:S01]  /*fdf0*/  LD.E.128 R12, desc[UR42][R4.64] ;  /* 0x0000002a040c7980 */ /* 0x000562000c101d00 */
[----:B------:R-:W-:Y:S01]  /*fe00*/  LOP3.LUT R56, R56, R57, RZ, 0x3c, !PT ;  /* 0x0000003938387212 */ /* 0x000fe200078e3cff */
[--C-:B------:R-:W-:Y:S01]  /*fe10*/  IMAD.X R57, RZ, RZ, R5.reuse, P4 ;  /* 0x000000ffff397224 */ /* 0x100fe200020e0605 */
[----:B------:R-:W-:Y:S01]  /*fe20*/  LOP3.LUT R60, R60, R61, RZ, 0x3c, !PT ;  /* 0x0000003d3c3c7212 */ /* 0x000fe200078e3cff */
[--C-:B------:R-:W-:Y:S01]  /*fe30*/  IMAD.X R61, RZ, RZ, R5.reuse, P5 ;  /* 0x000000ffff3d7224 */ /* 0x100fe200028e0605 */
[----:B------:R-:W-:Y:S01]  /*fe40*/  LOP3.LUT R64, R64, R65, RZ, 0x3c, !PT ;  /* 0x0000004140407212 */ /* 0x000fe200078e3cff */
[----:B------:R-:W-:Y:S01]  /*fe50*/  IMAD.X R65, RZ, RZ, R5, P6 ;  /* 0x000000ffff417224 */ /* 0x000fe200030e0605 */
[----:B------:R-:W-:Y:S01]  /*fe60*/  ISETP.GE.AND P2, PT, R18, UR7, PT ;  /* 0x0000000712007c0c */ /* 0x000fe2000bf46270 */
[----:B------:R-:W-:Y:S01]  /*fe70*/  IMAD.SHL.U32 R10, R8, 0x2, RZ ;  /* 0x00000002080a7824 */ /* 0x000fe200078e00ff */
[----:B------:R-:W-:Y:S01]  /*fe80*/  SEL R8, RZ, 0xffffffff, P0 ;  /* 0xffffffffff087807 */ /* 0x000fe20000000000 */
[----:B--2---:R-:W-:Y:S01]  /*fe90*/  IMAD.WIDE.U32 R4, R7, UR8, RZ ;  /* 0x0000000807047c25 */ /* 0x004fe2000f8e00ff */
[----:B------:R-:W-:Y:S01]  /*fea0*/  LOP3.LUT R9, R9, 0xfffffff8, RZ, 0xc0, !PT ;  /* 0xfffffff809097812 */ /* 0x000fe200078ec0ff */
[----:B------:R-:W-:Y:S01]  /*feb0*/  ULDC.64 UR8, c[0x0][0xbe8] ;  /* 0x0002fa0000087ab9 */ /* 0x000fe20000000a00 */
[----:B------:R-:W-:Y:S01]  /*fec0*/  SEL R7, RZ, 0x1, P2 ;  /* 0x00000001ff077807 */ /* 0x000fe20001000000 */
[----:B------:R-:W-:Y:S01]  /*fed0*/  IMAD.IADD R5, R5, 0x1, R11 ;  /* 0x0000000105057824 */ /* 0x000fe200078e020b */
[----:B------:R-:W5:Y:S01]  /*fee0*/  LD.E.128 R56, desc[UR42][R56.64] ;  /* 0x0000002a38387980 */ /* 0x000f62000c101d00 */
[----:B------:R-:W-:Y:S01]  /*fef0*/  IMAD.SHL.U32 R8, R8, 0x4, RZ ;  /* 0x0000000408087824 */ /* 0x000fe200078e00ff */
[----:B------:R-:W-:Y:S01]  /*ff00*/  LOP3.LUT R7, R10, 0x2, R7, 0xe2, !PT ;  /* 0x000000020a077812 */ /* 0x000fe200078ee207 */
[----:B------:R-:W-:Y:S01]  /*ff10*/  IMAD.IADD R0, R0, 0x1, -R9 ;  /* 0x0000000100007824 */ /* 0x000fe200078e0a09 */
[----:B------:R-:W-:Y:S01]  /*ff20*/  ISETP.GE.AND P0, PT, R196, UR7, PT ;  /* 0x00000007c4007c0c */ /* 0x000fe2000bf06270 */
[C---:B------:R-:W-:Y:S01]  /*ff30*/  IMAD.WIDE.U32 R4, R193.reuse, UR8, R4 ;  /* 0x00000008c1047c25 */ /* 0x040fe2000f8e0004 */
[----:B------:R-:W-:Y:S01]  /*ff40*/  LOP3.LUT R7, R8, 0x4, R7, 0xe2, !PT ;  /* 0x0000000408077812 */ /* 0x000fe200078ee207 */
[----:B------:R-:W5:Y:S01]  /*ff50*/  LD.E.128 R60, desc[UR42][R60.64] ;  /* 0x0000002a3c3c7980 */ /* 0x000f62000c101d00 */
[----:B------:R-:W-:Y:S01]  /*ff60*/  SHF.R.S32.HI R9, RZ, 0x1f, R192 ;  /* 0x0000001fff097819 */ /* 0x000fe200000114c0 */
[----:B------:R-:W-:Y:S01]  /*ff70*/  IMAD R0, R0, 0x20, R3 ;  /* 0x0000002000007824 */ /* 0x000fe200078e0203 */
[----:B------:R-:W-:Y:S01]  /*ff80*/  SEL R8, RZ, 0xffffffff, P0 ;  /* 0xffffffffff087807 */ /* 0x000fe20000000000 */
[----:B------:R-:W-:Y:S01]  /*ff90*/  IMAD R5, R193, UR9, R5 ;  /* 0x00000009c1057c24 */ /* 0x000fe2000f8e0205 */
[----:B------:R-:W-:Y:S01]  /*ffa0*/  ISETP.GE.AND P0, PT, R195, UR7, PT ;  /* 0x00000007c3007c0c */ /* 0x000fe2000bf06270 */
[----:B------:R-:W-:Y:S01]  /*ffb0*/  ULDC.64 UR8, c[0x0][0xbf0] ;  /* 0x0002fc0000087ab9 */ /* 0x000fe20000000a00 */
[----:B------:R-:W-:Y:S01]  /*ffc0*/  VIADD R20, R0, UR39 ;  /* 0x0000002700147c36 */ /* 0x000fe20008000000 */
[----:B------:R-:W5:Y:S01]  /*ffd0*/  LD.E.128 R64, desc[UR42][R64.64] ;  /* 0x0000002a40407980 */ /* 0x000f62000c101d00 */
[----:B------:R-:W-:Y:S01]  /*ffe0*/  IMAD R11, R9, UR8, RZ ;  /* 0x00000008090b7c24 */ /* 0x000fe2000f8e02ff */
[----:B------:R-:W-:Y:S01]  /*fff0*/  SEL R9, RZ, 0xffffffff, P0 ;  /* 0xffffffffff097807 */ /* 0x000fe20000000000 */
[----:B------:R-:W-:Y:S01]  /*10000*/  IMAD.SHL.U32 R8, R8, 0x8, RZ ;  /* 0x0000000808087824 */ /* 0x000fe200078e00ff */
[----:B------:R-:W5:Y:S01]  /*10010*/  LD.E.128 R68, desc[UR42][R68.64] ;  /* 0x0000002a44447980 */ /* 0x000f62000c101d00 */
[----:B0-----:R-:W-:-:S03]  /*10020*/  @P3 IMAD.HI.U32 R0, R20, R85, RZ ;  /* 0x0000005514003227 */ /* 0x001fc600078e00ff */
[----:B------:R-:W-:Y:S01]  /*10030*/  LOP3.LUT R8, R8, 0x8, R7, 0xe2, !PT ;  /* 0x0000000808087812 */ /* 0x000fe200078ee207 */
[----:B------:R-:W-:Y:S01]  /*10040*/  IMAD.SHL.U32 R9, R9, 0x10, RZ ;  /* 0x0000001009097824 */ /* 0x000fe200078e00ff */
[----:B------:R-:W5:Y:S01]  /*10050*/  LD.E.128 R76, desc[UR42][R76.64] ;  /* 0x0000002a4c4c7980 */ /* 0x000f62000c101d00 */
[----:B------:R-:W-:Y:S01]  /*10060*/  IMAD.MOV.U32 R7, RZ, RZ, R20 ;  /* 0x000000ffff077224 */ /* 0x000fe200078e0014 */
[----:B-1----:R-:W-:Y:S01]  /*10070*/  @P3 SHF.R.U32.HI R7, RZ, R87, R0 ;  /* 0x00000057ff073219 */ /* 0x002fe20000011600 */
[C---:B------:R-:W-:Y:S02]  /*10080*/  IMAD R11, R192.reuse, UR9, R11 ;  /* 0x00000009c00b7c24 */ /* 0x040fe4000f8e020b */
[----:B------:R-:W-:Y:S01]  /*10090*/  IMAD.WIDE.U32 R4, R192, UR8, R4 ;  /* 0x00000008c0047c25 */ /* 0x000fe2000f8e0004 */
[----:B------:R-:W-:Y:S01]  /*100a0*/  LOP3.LUT R8, R9, 0x10, R8, 0xe2, !PT ;  /* 0x0000001009087812 */ /* 0x000fe200078ee208 */
[----:B------:R-:W-:Y:S01]  /*100b0*/  ULDC.64 UR8, c[0x0][0xbe0] ;  /* 0x0002f80000087ab9 */ /* 0x000fe20000000a00 */
[----:B------:R-:W-:Y:S01]  /*100c0*/  SHF.R.S32.HI R9, RZ, 0x1f, R7 ;  /* 0x0000001fff097819 */ /* 0x000fe20000011407 */
[----:B------:R-:W-:Y:S01]  /*100d0*/  IMAD.IADD R5, R5, 0x1, R11 ;  /* 0x0000000105057824 */ /* 0x000fe200078e020b */
[----:B------:R-:W-:Y:S01]  /*100e0*/  ISETP.GE.AND P0, PT, R194, UR7, PT ;  /* 0x00000007c2007c0c */ /* 0x000fe2000bf06270 */
[----:B------:R-:W-:Y:S01]  /*100f0*/  IMAD.MOV R11, RZ, RZ, -R7 ;  /* 0x000000ffff0b7224 */ /* 0x000fe200078e0a07 */
[----:B------:R-:W-:Y:S01]  /*10100*/  @!PT LDS RZ, [RZ] ;  /* 0x00000000fffff984 */ /* 0x000fe20000000800 */
[----:B------:R-:W-:Y:S01]  /*10110*/  @!PT LDS RZ, [RZ] ;  /* 0x00000000fffff984 */ /* 0x000fe20000000800 */
[----:B------:R-:W-:Y:S01]  /*10120*/  @!PT LDS RZ, [RZ] ;  /* 0x00000000fffff984 */ /* 0x000fe20000000800 */
[----:B------:R-:W-:Y:S01]  /*10130*/  @!PT LDS RZ, [RZ] ;  /* 0x00000000fffff984 */ /* 0x000fe20000000800 */
[----:B------:R0:W-:Y:S06]  /*10140*/  MEMBAR.ALL.CTA ;  /* 0x0000000000007992 */ /* 0x0001ec0000008000 */
[----:B0-----:R-:W0:Y:S01]  /*10150*/  FENCE.VIEW.ASYNC.S ;  /* 0x00000000000073c6 */ /* 0x001e220000000000 */
[----:B------:R-:W-:Y:S01]  /*10160*/  IMAD R10, R9, UR8, RZ ;  /* 0x00000008090a7c24 */ /* 0x000fe2000f8e02ff */
[----:B------:R-:W-:Y:S01]  /*10170*/  SEL R0, RZ, 0xffffffff, P0 ;  /* 0xffffffffff007807 */ /* 0x000fe20000000000 */
[----:B------:R-:W-:-:S02]  /*10180*/  IMAD R9, R21, R11, R20 ;  /* 0x0000000b15097224 */ /* 0x000fc400078e0214 */
[----:B------:R-:W-:-:S04]  /*10190*/  IMAD.WIDE.U32 R4, R7, UR8, R4 ;  /* 0x0000000807047c25 */ /* 0x000fc8000f8e0004 */
[----:B------:R-:W-:Y:S01]  /*101a0*/  IMAD.SHL.U32 R85, R0, 0x20, RZ ;  /* 0x0000002000557824 */ /* 0x000fe200078e00ff */
[----:B------:R-:W-:Y:S01]  /*101b0*/  SHF.R.S32.HI R0, RZ, 0x1f, R9 ;  /* 0x0000001fff007819 */ /* 0x000fe20000011409 */
[----:B------:R-:W-:Y:S01]  /*101c0*/  IMAD R11, R7, UR9, R10 ;  /* 0x00000009070b7c24 */ /* 0x000fe2000f8e020a */
[----:B------:R-:W-:Y:S01]  /*101d0*/  ULDC.64 UR8, c[0x0][0xbd8] ;  /* 0x0002f60000087ab9 */ /* 0x000fe20000000a00 */
[----:B------:R-:W-:Y:S01]  /*101e0*/  IMAD R86, R21, UR6, RZ ;  /* 0x0000000615567c24 */ /* 0x000fe2000f8e02ff */
[----:B------:R-:W-:Y:S01]  /*101f0*/  LOP3.LUT R8, R85, 0x20, R8, 0xe2, !PT ;  /* 0x0000002055087812 */ /* 0x000fe200078ee208 */
[----:B------:R-:W-:Y:S02]  /*10200*/  IMAD.IADD R5, R5, 0x1, R11 ;  /* 0x0000000105057824 */ /* 0x000fe400078e020b */
[----:B------:R-:W-:Y:S02]  /*10210*/  IMAD R0, R0, UR8, RZ ;  /* 0x0000000800007c24 */ /* 0x000fe4000f8e02ff */
[----:B------:R-:W-:-:S02]  /*10220*/  VIADD R85, R3, UR39 ;  /* 0x0000002703557c36 */ /* 0x000fc40008000000 */
[C---:B------:R-:W-:Y:S02]  /*10230*/  VIADD R153, R18.reuse, 0x180 ;  /* 0x0000018012997836 */ /* 0x040fe40000000000 */
[C---:B------:R-:W-:Y:S02]  /*10240*/  IMAD R11, R9.reuse, UR9, R0 ;  /* 0x00000009090b7c24 */ /* 0x040fe4000f8e0200 */
[----:B------:R-:W-:Y:S01]  /*10250*/  IMAD.WIDE.U32 R4, R9, UR8, R4 ;  /* 0x0000000809047c25 */ /* 0x000fe2000f8e0004 */
[----:B------:R-:W-:Y:S01]  /*10260*/  ISETP.GE.AND P1, PT, R85, R86, PT ;  /* 0x000000565500720c */ /* 0x000fe20003f26270 */
[----:B------:R-:W-:Y:S01]  /*10270*/  ULDC.64 UR8, c[0x0][0xb80] ;  /* 0x0002e00000087ab9 */ /* 0x000fe20000000a00 */
[----:B------:R-:W-:Y:S01]  /*10280*/  ISETP.GE.AND P0, PT, R153, UR7, PT ;  /* 0x0000000799007c0c */ /* 0x000fe2000bf06270 */
[----:B------:R-:W-:Y:S01]  /*10290*/  VIADD R152, R18, 0x1c0 ;  /* 0x000001c012987836 */ /* 0x000fe20000000000 */
[----:B------:R-:W-:Y:S01]  /*102a0*/  LEA R22, P2, R4, UR8, 0x1 ;  /* 0x0000000804167c11 */ /* 0x000fe2000f8408ff */
[----:B------:R-:W-:-:S02]  /*102b0*/  IMAD.IADD R3, R5, 0x1, R11 ;  /* 0x0000000105037824 */ /* 0x000fc400078e020b */
[----:B------:R-:W-:Y:S01]  /*102c0*/  VIADD R0, R17, 0x38820 ;  /* 0x0003882011007836 */ /* 0x000fe20000000000 */
[----:B------:R-:W-:Y:S02]  /*102d0*/  SEL R7, RZ, 0x40, P0 ;  /* 0x00000040ff077807 */ /* 0x000fe40000000000 */
[----:B------:R-:W-:Y:S02]  /*102e0*/  ISETP.GE.AND P0, PT, R152, UR7, PT ;  /* 0x0000000798007c0c */ /* 0x000fe4000bf06270 */
[----:B------:R-:W-:Y:S02]  /*102f0*/  LEA.HI.X R84, R4, UR9, R3, 0x1, P2 ;  /* 0x0000000904547c11 */ /* 0x000fe400090f0c03 */
[----:B------:R-:W-:Y:S02]  /*10300*/  PRMT R0, RZ, 0x654, R0 ;  /* 0x00000654ff007816 */ /* 0x000fe40000000000 */
[----:B------:R-:W-:Y:S01]  /*10310*/  LOP3.LUT R7, R8, R7, RZ, 0xfc, !PT ;  /* 0x0000000708077212 */ /* 0x000fe200078efcff */
[----:B0-----:R0:W1:Y:S01]  /*10320*/  SHFL.IDX PT, R4, R22, RZ, 0x181f ;  /* 0x00181fff16047589 */ /* 0x00106200000e0000 */
[----:B------:R-:W-:Y:S01]  /*10330*/  SEL R8, RZ, 0x80, P0 ;  /* 0x00000080ff087807 */ /* 0x000fe20000000000 */
[----:B------:R2:W-:Y:S01]  /*10340*/  SYNCS.ARRIVE.TRANS64.RED.A1T0 RZ, [R0+URZ], RZ ;  /* 0x000000ff00ff79a7 */ /* 0x0005e2000810043f */
[----:B------:R-:W-:Y:S01]  /*10350*/  BSSY B1, `(.L_x_5167) ;  /* 0x000002a000017945 */ /* 0x000fe20003800000 */
[----:B------:R0:W3:Y:S01]  /*10360*/  SHFL.IDX PT, R5, R84, RZ, 0x181f ;  /* 0x00181fff54057589 */ /* 0x0000e200000e0000 */
[----:B------:R-:W-:-:S02]  /*10370*/  SHF.R.S32.HI R154, RZ, 0x1f, R198 ;  /* 0x0000001fff9a7819 */ /* 0x000fc400000114c6 */
[----:B--2---:R-:W-:Y:S01]  /*10380*/  LOP3.LUT R0, R7, R8, RZ, 0xfc, !PT ;  /* 0x0000000807007212 */ /* 0x004fe200078efcff */
        /* <DEDUP_REMOVED lines=8> */
[-C--:B-1----:R-:W-:Y:S01]  /*10410*/  @!P1 LEA R8, P2, R198, R4.reuse, 0x1 ;  /* 0x00000004c6089211 */ /* 0x082fe200078408ff */
[----:B---3--:R-:W-:Y:S02]  /*10420*/  @!P0 IMAD.WIDE R10, R18, 0x2, R4 ;  /* 0x00000002120a8825 */ /* 0x008fe400078e0204 */
[----:B------:R-:W-:Y:S02]  /*10430*/  @!P4 LEA R20, P5, R197, R4, 0x1 ;  /* 0x00000004c514c211 */ /* 0x000fe400078a08ff */
[----:B------:R-:W-:Y:S01]  /*10440*/  @!P1 LEA.HI.X R9, R198, R5, R154, 0x1, P2 ;  /* 0x00000005c6099211 */ /* 0x000fe200010f0c9a */
[----:B-----5:R1:W-:Y:S01]  /*10450*/  @!P0 ST.E.128 desc[UR42][R10.64], R12 ;  /* 0x0000000c0a008985 */ /* 0x0203e2000c101d2a */
[----:B------:R-:W-:Y:S02]  /*10460*/  ISETP.GE.AND P2, PT, R195, UR7, PT ;  /* 0x00000007c3007c0c */ /* 0x000fe4000bf46270 */
[----:B------:R-:W-:Y:S01]  /*10470*/  LOP3.LUT P0, RZ, R7, 0x40, RZ, 0xc0, !PT ;  /* 0x0000004007ff7812 */ /* 0x000fe2000780c0ff */
[----:B------:R2:W-:Y:S01]  /*10480*/  @!P1 ST.E.128 desc[UR42][R8.64], R28 ;  /* 0x0000001c08009985 */ /* 0x0005e2000c101d2a */
[----:B------:R-:W-:-:S02]  /*10490*/  ISETP.GE.AND P1, PT, R194, UR7, PT ;  /* 0x00000007c2007c0c */ /* 0x000fc4000bf26270 */
[----:B------:R-:W-:Y:S02]  /*104a0*/  @!P4 LEA.HI.X R21, R197, R5, R3, 0x1, P5 ;  /* 0x00000005c515c211 */ /* 0x000fe400028f0c03 */
[----:B------:R-:W-:-:S03]  /*104b0*/  SHF.R.S32.HI R3, RZ, 0x1f, R194 ;  /* 0x0000001fff037819 */ /* 0x000fc600000114c2 */
[----:B------:R4:W-:Y:S01]  /*104c0*/  @!P4 ST.E.128 desc[UR42][R20.64], R36 ;  /* 0x000000241400c985 */ /* 0x0009e2000c101d2a */
[CC--:B-1----:R-:W-:Y:S02]  /*104d0*/  @!P3 LEA R14, P6, R196.reuse, R4.reuse, 0x1 ;  /* 0x00000004c40eb211 */ /* 0x0c2fe400078c08ff */
[CC--:B------:R-:W-:Y:S02]  /*104e0*/  @!P2 LEA R12, P5, R195.reuse, R4.reuse, 0x1 ;  /* 0x00000004c30ca211 */ /* 0x0c0fe400078a08ff */
[-C--:B------:R-:W-:Y:S02]  /*104f0*/  @!P3 LEA.HI.X R15, R196, R5.reuse, R87, 0x1, P6 ;  /* 0x00000005c40fb211 */ /* 0x080fe400030f0c57 */
[----:B------:R-:W-:Y:S02]  /*10500*/  LOP3.LUT P6, RZ, R0, 0x80, RZ, 0xc0, !PT ;  /* 0x0000008000ff7812 */ /* 0x000fe400078cc0ff */
[----:B------:R-:W-:Y:S01]  /*10510*/  @!P2 LEA.HI.X R13, R195, R5, R88, 0x1, P5 ;  /* 0x00000005c30da211 */ /* 0x000fe200028f0c58 */
[----:B------:R4:W-:Y:S01]  /*10520*/  @!P3 ST.E.128 desc[UR42][R14.64], R44 ;  /* 0x0000002c0e00b985 */ /* 0x0009e2000c101d2a */
[----:B------:R-:W-:-:S02]  /*10530*/  @!P1 LEA R10, P5, R194, R4, 0x1 ;  /* 0x00000004c20a9211 */ /* 0x000fc400078a08ff */
[----:B--2---:R-:W-:Y:S01]  /*10540*/  SHF.R.S32.HI R9, RZ, 0x1f, R153 ;  /* 0x0000001fff097819 */ /* 0x004fe20000011499 */
[----:B------:R4:W-:Y:S01]  /*10550*/  @!P2 ST.E.128 desc[UR42][R12.64], R52 ;  /* 0x000000340c00a985 */ /* 0x0009e2000c101d2a */
[-C--:B------:R-:W-:Y:S02]  /*10560*/  @!P1 LEA.HI.X R11, R194, R5.reuse, R3, 0x1, P5 ;  /* 0x00000005c20b9211 */ /* 0x080fe400028f0c03 */
        /* <DEDUP_REMOVED lines=8> */
.L_x_5168:
[----:B------:R-:W-:Y:S05]  /*105f0*/  BSYNC B1 ;  /* 0x0000000000017941 */ /* 0x000fea0003800000 */
.L_x_5167:
[----:B------:R-:W-:Y:S01]  /*10600*/  VIADD R3, R85, 0x20 ;  /* 0x0000002055037836 */ /* 0x000fe20000000000 */
[----:B---34-:R2:W3:Y:S04]  /*10610*/  SHFL.IDX PT, R5, R84, 0x1, 0x181f ;  /* 0x00381f0054057f89 */ /* 0x0184e800000e0000 */
        /* <DEDUP_REMOVED lines=42> */
.L_x_5166:
[----:B------:R-:W-:Y:S01]  /*108c0*/  ULDC.64 UR8, c[0x0][0xc08] ;  /* 0x0003020000087ab9 */ /* 0x000fe20000000a00 */
[----:B------:R-:W-:Y:S01]  /*108d0*/  ULDC UR7, c[0x0][0xce8] ;  /* 0x00033a0000077ab9 */ /* 0x000fe20000000800 */
[----:B------:R-:W-:Y:S01]  /*108e0*/  IMAD R8, R8, UR8, RZ ;  /* 0x0000000808087c24 */ /* 0x000fe2000f8e02ff */
[----:B------:R-:W-:Y:S01]  /*108f0*/  UISETP.NE.AND UP0, UPT, UR7, 0x1, UPT ;  /* 0x000000010700788c */ /* 0x000fe2000bf05270 */
[C---:B------:R-:W-:Y:S01]  /*10900*/  IMAD.WIDE.U32 R4, R7.reuse, UR8, RZ ;  /* 0x0000000807047c25 */ /* 0x040fe2000f8e00ff */
[----:B------:R-:W-:Y:S01]  /*10910*/  ULDC.64 UR10, c[0x0][0xc30] ;  /* 0x00030c00000a7ab9 */ /* 0x000fe20000000a00 */
[----:B------:R-:W-:Y:S01]  /*10920*/  UIMAD UR6, UR6, UR7, URZ ;  /* 0x00000007060672a4 */ /* 0x000fe2000f8e023f */
[----:B------:R-:W-:Y:S01]  /*10930*/  BSSY B1, `(.L_x_5170) ;  /* 0x00000d3000017945 */ /* 0x000fe20003800000 */
[----:B0-----:R-:W-:Y:S01]  /*10940*/  IMAD R3, R7, UR9, R8 ;  /* 0x0000000907037c24 */ /* 0x001fe2000f8e0208 */
[----:B------:R-:W-:Y:S01]  /*10950*/  ULDC.64 UR8, c[0x0][0xc38] ;  /* 0x00030e0000087ab9 */ /* 0x000fe20000000a00 */
[----:B------:R-:W-:Y:S01]  /*10960*/  PLOP3.LUT P0, PT, PT, PT, UP0, 0x80, 0x0 ;  /* 0x000000000000781c */ /* 0x000fe20003f0f008 */
[----:B------:R-:W-:Y:S01]  /*10970*/  VIADD R0, R191, UR39 ;  /* 0x00000027bf007c36 */ /* 0x000fe20008000000 */
[----:B------:R-:W-:Y:S01]  /*10980*/  SHF.R.S32.HI R152, RZ, 0x1f, R201 ;  /* 0x0000001fff987819 */ /* 0x000fe200000114c9 */
[----:B------:R-:W-:Y:S01]  /*10990*/  IMAD.IADD R5, R5, 0x1, R3 ;  /* 0x0000000105057824 */ /* 0x000fe200078e0203 */
[----:B------:R-:W-:Y:S01]  /*109a0*/  SHF.R.S32.HI R3, RZ, 0x1f, R192 ;  /* 0x0000001fff037819 */ /* 0x000fe200000114c0 */
[----:B------:R-:W-:Y:S01]  /*109b0*/  IMAD.MOV.U32 R7, RZ, RZ, R0 ;  /* 0x000000ffff077224 */ /* 0x000fe200078e0000 */
[----:B------:R-:W-:Y:S01]  /*109c0*/  SHF.R.S32.HI R153, RZ, 0x1f, R202 ;  /* 0x0000001fff997819 */ /* 0x000fe200000114ca */
[----:B------:R-:W-:Y:S01]  /*109d0*/  IMAD.WIDE.U32 R4, R193, UR8, R4 ;  /* 0x00000008c1047c25 */ /* 0x000fe2000f8e0004 */
[----:B------:R-:W-:-:S02]  /*109e0*/  SHF.R.S32.HI R154, RZ, 0x1f, R203 ;  /* 0x0000001fff9a7819 */ /* 0x000fc400000114cb */
[----:B------:R-:W-:Y:S01]  /*109f0*/  SHF.R.S32.HI R155, RZ, 0x1f, R204 ;  /* 0x0000001fff9b7819 */ /* 0x000fe200000114cc */
[----:B------:R-:W-:Y:S01]  /*10a00*/  IMAD R5, R193, UR9, R5 ;  /* 0x00000009c1057c24 */ /* 0x000fe2000f8e0205 */
[----:B------:R-:W-:Y:S01]  /*10a10*/  ULDC.64 UR8, c[0x0][0xc40] ;  /* 0x0003100000087ab9 */ /* 0x000fe20000000a00 */
[----:B------:R-:W-:Y:S01]  /*10a20*/  VIADD R180, R23, 0x10 ;  /* 0x0000001017b47836 */ /* 0x000fe20000000000 */
[----:B------:R-:W-:Y:S01]  /*10a30*/  SHF.R.S32.HI R156, RZ, 0x1f, R205 ;  /* 0x0000001fff9c7819 */ /* 0x000fe200000114cd */
[----:B------:R-:W-:Y:S01]  /*10a40*/  IMAD R3, R3, UR8, RZ ;  /* 0x0000000803037c24 */ /* 0x000fe2000f8e02ff */
[----:B------:R-:W-:Y:S01]  /*10a50*/  SHF.R.S32.HI R157, RZ, 0x1f, R206 ;  /* 0x0000001fff9d7819 */ /* 0x000fe200000114ce */
[C---:B------:R-:W-:Y:S01]  /*10a60*/  IMAD.WIDE.U32 R4, R192.reuse, UR8, R4 ;  /* 0x00000008c0047c25 */ /* 0x040fe2000f8e0004 */
[----:B------:R-:W-:Y:S01]  /*10a70*/  @UP0 ULDC UR8, c[0x0][0xcec] ;  /* 0x00033b0000080ab9 */ /* 0x000fe20000000800 */
[----:B------:R-:W-:Y:S02]  /*10a80*/  SHF.R.S32.HI R158, RZ, 0x1f, R207 ;  /* 0x0000001fff9e7819 */ /* 0x000fe400000114cf */
[----:B------:R-:W-:Y:S01]  /*10a90*/  IMAD R3, R192, UR9, R3 ;  /* 0x00000009c0037c24 */ /* 0x000fe2000f8e0203 */
[----:B------:R-:W-:Y:S01]  /*10aa0*/  SHF.R.S32.HI R159, RZ, 0x1f, R208 ;  /* 0x0000001fff9f7819 */ /* 0x000fe200000114d0 */
[----:B------:R-:W-:Y:S01]  /*10ab0*/  VIADD R182, R23, 0x8 ;  /* 0x0000000817b67836 */ /* 0x000fe20000000000 */
[----:B------:R-:W-:Y:S01]  /*10ac0*/  SHF.R.S32.HI R160, RZ, 0x1f, R209 ;  /* 0x0000001fffa07819 */ /* 0x000fe200000114d1 */
[----:B------:R-:W-:Y:S01]  /*10ad0*/  IMAD.IADD R5, R5, 0x1, R3 ;  /* 0x0000000105057824 */ /* 0x000fe200078e0203 */
[----:B------:R-:W-:Y:S01]  /*10ae0*/  SHF.R.S32.HI R161, RZ, 0x1f, R210 ;  /* 0x0000001fffa17819 */ /* 0x000fe200000114d2 */
[----:B------:R-:W-:Y:S01]  /*10af0*/  @P0 IMAD.HI.U32 R3, R0, UR8, RZ ;  /* 0x0000000800030c27 */ /* 0x000fe2000f8e00ff */
[----:B------:R-:W-:Y:S01]  /*10b00*/  @UP0 ULDC UR8, c[0x0][0xcf0] ;  /* 0x00033c0000080ab9 */ /* 0x000fe20000000800 */
[----:B------:R-:W-:-:S02]  /*10b10*/  SHF.R.S32.HI R162, RZ, 0x1f, R211 ;  /* 0x0000001fffa27819 */ /* 0x000fc400000114d3 */
[----:B------:R-:W-:Y:S01]  /*10b20*/  SHF.R.S32.HI R163, RZ, 0x1f, R212 ;  /* 0x0000001fffa37819 */ /* 0x000fe200000114d4 */
[----:B------:R-:W-:Y:S01]  /*10b30*/  VIADD R179, R23, 0x10 ;  /* 0x0000001017b37836 */ /* 0x000fe20000000000 */
[----:B------:R-:W-:Y:S01]  /*10b40*/  @P0 SHF.R.U32.HI R7, RZ, UR8, R3 ;  /* 0x00000008ff070c19 */ /* 0x000fe20008011603 */
[----:B------:R-:W-:Y:S01]  /*10b50*/  ULDC.64 UR8, c[0x0][0xc48] ;  /* 0x0003120000087ab9 */ /* 0x000fe20000000a00 */
[----:B------:R-:W-:Y:S01]  /*10b60*/  SHF.R.S32.HI R164, RZ, 0x1f, R213 ;  /* 0x0000001fffa47819 */ /* 0x000fe200000114d5 */
[----:B------:R-:W-:Y:S01]  /*10b70*/  IMAD.WIDE.U32 R4, R199, UR8, R4 ;  /* 0x00000008c7047c25 */ /* 0x000fe2000f8e0004 */
[--C-:B------:R-:W-:Y:S02]  /*10b80*/  SHF.R.S32.HI R3, RZ, 0x1f, R7.reuse ;  /* 0x0000001fff037819 */ /* 0x100fe40000011407 */
[----:B------:R-:W-:Y:S01]  /*10b90*/  SHF.R.S32.HI R165, RZ, 0x1f, R214 ;  /* 0x0000001fffa57819 */ /* 0x000fe200000114d6 */
[----:B------:R-:W-:Y:S01]  /*10ba0*/  IMAD.MOV R9, RZ, RZ, -R7 ;  /* 0x000000ffff097224 */ /* 0x000fe200078e0a07 */
[----:B------:R-:W-:Y:S01]  /*10bb0*/  SHF.R.S32.HI R166, RZ, 0x1f, R215 ;  /* 0x0000001fffa67819 */ /* 0x000fe200000114d7 */
[----:B------:R-:W-:Y:S01]  /*10bc0*/  IMAD R8, R3, UR10, RZ ;  /* 0x0000000a03087c24 */ /* 0x000fe2000f8e02ff */
[----:B------:R-:W-:Y:S01]  /*10bd0*/  SHF.R.S32.HI R167, RZ, 0x1f, R216 ;  /* 0x0000001fffa77819 */ /* 0x000fe200000114d8 */
[----:B------:R-:W-:Y:S01]  /*10be0*/  IMAD R3, R9, UR7, R0 ;  /* 0x0000000709037c24 */ /* 0x000fe2000f8e0200 */
[----:B------:R-:W-:Y:S01]  /*10bf0*/  SHF.R.S32.HI R168, RZ, 0x1f, R217 ;  /* 0x0000001fffa87819 */ /* 0x000fe200000114d9 */
[----:B------:R-:W-:Y:S01]  /*10c00*/  IMAD R5, R199, UR9, R5 ;  /* 0x00000009c7057c24 */ /* 0x000fe2000f8e0205 */
[----:B------:R-:W-:Y:S01]  /*10c10*/  ULDC.64 UR8, c[0x0][0xc28] ;  /* 0x00030a0000087ab9 */ /* 0x000fe20000000a00 */
[C---:B------:R-:W-:Y:S01]  /*10c20*/  IMAD R9, R7.reuse, UR11, R8 ;  /* 0x0000000b07097c24 */ /* 0x040fe2000f8e0208 */
[----:B------:R-:W-:Y:S01]  /*10c30*/  SHF.R.S32.HI R0, RZ, 0x1f, R3 ;  /* 0x0000001fff007819 */ /* 0x000fe20000011403 */
[----:B------:R-:W-:Y:S01]  /*10c40*/  IMAD.WIDE.U32 R4, R7, UR10, R4 ;  /* 0x0000000a07047c25 */ /* 0x000fe2000f8e0004 */
[----:B------:R-:W-:-:S02]  /*10c50*/  SHF.R.S32.HI R169, RZ, 0x1f, R218 ;  /* 0x0000001fffa97819 */ /* 0x000fc400000114da */
[----:B------:R-:W-:Y:S01]  /*10c60*/  SHF.R.S32.HI R170, RZ, 0x1f, R219 ;  /* 0x0000001fffaa7819 */ /* 0x000fe200000114db */
[----:B------:R-:W-:Y:S01]  /*10c70*/  IMAD.IADD R5, R5, 0x1, R9 ;  /* 0x0000000105057824 */ /* 0x000fe200078e0209 */
[----:B------:R-:W-:Y:S01]  /*10c80*/  SHF.R.S32.HI R171, RZ, 0x1f, R220 ;  /* 0x0000001fffab7819 */ /* 0x000fe200000114dc */
[----:B------:R-:W-:Y:S01]  /*10c90*/  IMAD R0, R0, UR8, RZ ;  /* 0x0000000800007c24 */ /* 0x000fe2000f8e02ff */
[----:B------:R-:W-:Y:S01]  /*10ca0*/  SHF.R.S32.HI R172, RZ, 0x1f, R221 ;  /* 0x0000001fffac7819 */ /* 0x000fe200000114dd */
[C---:B------:R-:W-:Y:S01]  /*10cb0*/  IMAD.WIDE.U32 R4, R3.reuse, UR8, R4 ;  /* 0x0000000803047c25 */ /* 0x040fe2000f8e0004 */
[----:B------:R-:W-:Y:S02]  /*10cc0*/  SHF.R.S32.HI R20, RZ, 0x1f, R222 ;  /* 0x0000001fff147819 */ /* 0x000fe400000114de */
[----:B------:R-:W-:Y:S01]  /*10cd0*/  SHF.R.S32.HI R21, RZ, 0x1f, R223 ;  /* 0x0000001fff157819 */ /* 0x000fe200000114df */
[----:B------:R-:W-:Y:S01]  /*10ce0*/  IMAD R7, R3, UR9, R0 ;  /* 0x0000000903077c24 */ /* 0x000fe2000f8e0200 */
[----:B------:R-:W-:Y:S01]  /*10cf0*/  ULDC.64 UR8, c[0x0][0xc00] ;  /* 0x0003000000087ab9 */ /* 0x000fe20000000a00 */
[----:B------:R-:W-:Y:S01]  /*10d00*/  SHF.R.S32.HI R173, RZ, 0x1f, R224 ;  /* 0x0000001fffad7819 */ /* 0x000fe200000114e0 */
[----:B------:R-:W-:Y:S01]  /*10d10*/  VIADD R181, R23, 0x8 ;  /* 0x0000000817b57836 */ /* 0x000fe20000000000 */
[C---:B------:R-:W-:Y:S01]  /*10d20*/  LEA R0, P0, R4.reuse, UR8, 0x2 ;  /* 0x0000000804007c11 */ /* 0x040fe2000f8010ff */
[----:B------:R-:W-:Y:S01]  /*10d30*/  IMAD.IADD R3, R5, 0x1, R7 ;  /* 0x0000000105037824 */ /* 0x000fe200078e0207 */
[----:B------:R-:W-:Y:S01]  /*10d40*/  SHF.R.S32.HI R174, RZ, 0x1f, R225 ;  /* 0x0000001fffae7819 */ /* 0x000fe200000114e1 */
[----:B------:R-:W-:Y:S01]  /*10d50*/  VIADD R7, R19, UR39 ;  /* 0x0000002713077c36 */ /* 0x000fe20008000000 */
[----:B------:R-:W-:Y:S01]  /*10d60*/  SHF.R.S32.HI R175, RZ, 0x1f, R226 ;  /* 0x0000001fffaf7819 */ /* 0x000fe200000114e2 */
[----:B------:R0:W1:Y:S01]  /*10d70*/  SHFL.IDX PT, R13, R0, RZ, 0x1c1f ;  /* 0x001c1fff000d7589 */ /* 0x00006200000e0000 */
[----:B------:R-:W-:Y:S01]  /*10d80*/  LEA.HI.X R3, R4, UR9, R3, 0x2, P0 ;  /* 0x0000000904037c11 */ /* 0x000fe200080f1403 */
[----:B------:R-:W-:Y:S01]  /*10d90*/  VIADD R4, R17, 0x38820 ;  /* 0x0003882011047836 */ /* 0x000fe20000000000 */
[----:B------:R-:W-:-:S02]  /*10da0*/  ISETP.GE.AND P0, PT, R7, UR6, PT ;  /* 0x0000000607007c0c */ /* 0x000fc4000bf06270 */
[----:B------:R-:W-:Y:S01]  /*10db0*/  SHF.R.S32.HI R176, RZ, 0x1f, R227 ;  /* 0x0000001fffb07819 */ /* 0x000fe200000114e3 */
[----:B------:R0:W2:Y:S01]  /*10dc0*/  SHFL.IDX PT, R12, R3, RZ, 0x1c1f ;  /* 0x001c1fff030c7589 */ /* 0x0000a200000e0000 */
[----:B------:R-:W-:Y:S02]  /*10dd0*/  PRMT R4, RZ, 0x654, R4 ;  /* 0x00000654ff047816 */ /* 0x000fe40000000004 */
[----:B------:R-:W-:Y:S02]  /*10de0*/  SHF.R.S32.HI R177, RZ, 0x1f, R228 ;  /* 0x0000001fffb17819 */ /* 0x000fe400000114e4 */
[----:B------:R0:W-:Y:S01]  /*10df0*/  SYNCS.ARRIVE.TRANS64.RED.A1T0 RZ, [R4+URZ], RZ ;  /* 0x000000ff04ff79a7 */ /* 0x0001e2000810043f */
[----:B------:R-:W-:Y:S02]  /*10e00*/  SHF.R.S32.HI R178, RZ, 0x1f, R229 ;  /* 0x0000001fffb27819 */ /* 0x000fe400000114e5 */
[----:B------:R-:W-:Y:S02]  /*10e10*/  SHF.R.S32.HI R180, RZ, 0x1f, R180 ;  /* 0x0000001fffb47819 */ /* 0x000fe400000114b4 */
[----:B------:R-:W-:-:S02]  /*10e20*/  SHF.R.S32.HI R182, RZ, 0x1f, R182 ;  /* 0x0000001fffb67819 */ /* 0x000fc400000114b6 */
[----:B------:R-:W-:Y:S01]  /*10e30*/  SHF.R.S32.HI R183, RZ, 0x1f, R23 ;  /* 0x0000001fffb77819 */ /* 0x000fe20000011417 */
[----:B0-----:R-:W-:Y:S06]  /*10e40*/  @P0 BRA `(.L_x_5171) ;  /* 0x0000000800040947 */ /* 0x001fec0003800000 */
        /* <DEDUP_REMOVED lines=39> */
[CC--:B-1----:R-:W-:Y:S02]  /*110c0*/  @!P4 LEA R8, P2, R223.reuse, R13.reuse, 0x2 ;  /* 0x0000000ddf08c211 */ /* 0x0c2fe400078410ff */
        /* <DEDUP_REMOVED lines=89> */
.L_x_5171:
[----:B------:R-:W-:Y:S05]  /*11660*/  BSYNC B1 ;  /* 0x0000000000017941 */ /* 0x000fea0003800000 */
.L_x_5170:
        /* <DEDUP_REMOVED lines=13> */
[----:B------:R-:W-:Y:S01]  /*11740*/  @!P1 LEA R8, P5, R179, R0, 0x2 ;  /* 0x00000000b3089211 */ /* 0x000fe200078a10ff */
        /* <DEDUP_REMOVED lines=19> */
[----:B----4-:R-:W-:Y:S01]  /*11880*/  @!P5 LEA R10, P6, R226, R0, 0x2 ;  /* 0x00000000e20ad211 */ /* 0x010fe200078c10ff */
[----:B------:R3:W-:Y:S01]  /*11890*/  @!P4 ST.E.64 desc[UR42][R8.64], R46 ;  /* 0x0000002e0800c985 */ /* 0x0007e2000c101b2a */
[----:B------:R-:W-:Y:S02]  /*118a0*/  ISETP.GE.AND P3, PT, R222, UR6, PT ;  /* 0x00000006de007c0c */ /* 0x000fe4000bf66270 */
[----:B------:R-:W-:-:S02]  /*118b0*/  @!P5 LEA.HI.X R11, R226, R22, R175, 0x2, P6 ;  /* 0x00000016e20bd211 */ /* 0x000fc400030f14af */
[----:B------:R-:W-:-:S03]  /*118c0*/  ISETP.GE.AND P4, PT, R221, UR6, PT ;  /* 0x00000006dd007c0c */ /* 0x000fc6000bf86270 */
[----:B------:R4:W-:Y:S01]  /*118d0*/  @!P5 ST.E.64 desc[UR42][R10.64], R50 ;  /* 0x000000320a00d985 */ /* 0x0009e2000c101b2a */
[CC--:B0-----:R-:W-:Y:S02]  /*118e0*/  @!P0 LEA R4, P6, R225.reuse, R0.reuse, 0x2 ;  /* 0x00000000e1048211 */ /* 0x0c1fe400078c10ff */
[C---:B---3--:R-:W-:Y:S02]  /*118f0*/  @!P1 LEA R8, P5, R224.reuse, R0, 0x2 ;  /* 0x00000000e0089211 */ /* 0x048fe400078a10ff */
[-C--:B------:R-:W-:Y:S02]  /*11900*/  @!P0 LEA.HI.X R5, R225, R22.reuse, R174, 0x2, P6 ;  /* 0x00000016e1058211 */ /* 0x080fe400030f14ae */
[----:B------:R-:W-:Y:S02]  /*11910*/  @!P1 LEA.HI.X R9, R224, R22, R173, 0x2, P5 ;  /* 0x00000016e0099211 */ /* 0x000fe400028f14ad */
[----:B------:R-:W-:Y:S01]  /*11920*/  ISETP.GE.AND P5, PT, R220, UR6, PT ;  /* 0x00000006dc007c0c */ /* 0x000fe2000bfa6270 */
[----:B------:R0:W-:Y:S01]  /*11930*/  @!P0 ST.E.64 desc[UR42][R4.64], R54 ;  /* 0x0000003604008985 */ /* 0x0001e2000c101b2a */
[----:B----4-:R-:W-:-:S02]  /*11940*/  @!P2 LEA R10, P6, R223, R0, 0x2 ;  /* 0x00000000df0aa211 */ /* 0x010fc400078c10ff */
[----:B------:R-:W-:Y:S01]  /*11950*/  ISETP.GE.AND P0, PT, R219, UR6, PT ;  /* 0x00000006db007c0c */ /* 0x000fe2000bf06270 */
[----:B------:R3:W-:Y:S01]  /*11960*/  @!P1 ST.E.64 desc[UR42][R8.64], R58 ;  /* 0x0000003a08009985 */ /* 0x0007e2000c101b2a */
[----:B------:R-:W-:Y:S02]  /*11970*/  @!P2 LEA.HI.X R11, R223, R22, R21, 0x2, P6 ;  /* 0x00000016df0ba211 */ /* 0x000fe400030f1415 */
[-C--:B--2---:R-:W-:Y:S02]  /*11980*/  @!P3 LEA R12, P6, R222, R0.reuse, 0x2 ;  /* 0x00000000de0cb211 */ /* 0x084fe400078c10ff */
[----:B------:R-:W-:Y:S01]  /*11990*/  ISETP.GE.AND P1, PT, R218, UR6, PT ;  /* 0x00000006da007c0c */ /* 0x000fe2000bf26270 */
[----:B------:R2:W-:Y:S01]  /*119a0*/  @!P2 ST.E.64 desc[UR42][R10.64], R62 ;  /* 0x0000003e0a00a985 */ /* 0x0005e2000c101b2a */
[----:B------:R-:W-:Y:S02]  /*119b0*/  @!P4 LEA R14, P2, R221, R0, 0x2 ;  /* 0x00000000dd0ec211 */ /* 0x000fe400078410ff */
[----:B-1----:R-:W-:-:S02]  /*119c0*/  @!P3 LEA.HI.X R13, R222, R22, R20, 0x2, P6 ;  /* 0x00000016de0db211 */ /* 0x002fc400030f1414 */
[----:B------:R-:W-:Y:S02]  /*119d0*/  @!P4 LEA.HI.X R15, R221, R22, R172, 0x2, P2 ;  /* 0x00000016dd0fc211 */ /* 0x000fe400010f14ac */
[----:B------:R-:W-:Y:S01]  /*119e0*/  ISETP.GE.AND P2, PT, R217, UR6, PT ;  /* 0x00000006d9007c0c */ /* 0x000fe2000bf46270 */
[----:B------:R-:W-:Y:S01]  /*119f0*/  @!P3 ST.E.64 desc[UR42][R12.64], R66 ;  /* 0x000000420c00b985 */ /* 0x000fe2000c101b2a */
[----:B------:R-:W-:-:S03]  /*11a00*/  @!P5 LEA R20, P6, R220, R0, 0x2 ;  /* 0x00000000dc14d211 */ /* 0x000fc600078c10ff */
[----:B------:R1:W-:Y:S01]  /*11a10*/  @!P4 ST.E.64 desc[UR42][R14.64], R70 ;  /* 0x000000460e00c985 */ /* 0x0003e2000c101b2a */
[----:B------:R-:W-:Y:S02]  /*11a20*/  @!P5 LEA.HI.X R21, R220, R22, R171, 0x2, P6 ;  /* 0x00000016dc15d211 */ /* 0x000fe400030f14ab */
[CC--:B0-----:R-:W-:Y:S02]  /*11a30*/  @!P0 LEA R4, P4, R219.reuse, R0.reuse, 0x2 ;  /* 0x00000000db048211 */ /* 0x0c1fe400078810ff */
[----:B---3--:R-:W-:Y:S01]  /*11a40*/  @!P1 LEA R8, P3, R218, R0, 0x2 ;  /* 0x00000000da089211 */ /* 0x008fe200078610ff */
[----:B------:R0:W-:Y:S01]  /*11a50*/  @!P5 ST.E.64 desc[UR42][R20.64], R74 ;  /* 0x0000004a1400d985 */ /* 0x0001e2000c101b2a */
[----:B------:R-:W-:Y:S02]  /*11a60*/  @!P0 LEA.HI.X R5, R219, R22, R170, 0x2, P4 ;  /* 0x00000016db058211 */ /* 0x000fe400020f14aa */
[----:B------:R-:W-:Y:S02]  /*11a70*/  ISETP.GE.AND P4, PT, R215, UR6, PT ;  /* 0x00000006d7007c0c */ /* 0x000fe4000bf86270 */
[----:B------:R-:W-:Y:S01]  /*11a80*/  ISETP.GE.AND P5, PT, R216, UR6, PT ;  /* 0x00000006d8007c0c */ /* 0x000fe2000bfa6270 */
[----:B------:R3:W-:Y:S01]  /*11a90*/  @!P0 ST.E.64 desc[UR42][R4.64], R78 ;  /* 0x0000004e04008985 */ /* 0x0007e2000c101b2a */
[----:B--2---:R-:W-:-:S02]  /*11aa0*/  @!P2 LEA R10, P6, R217, R0, 0x2 ;  /* 0x00000000d90aa211 */ /* 0x004fc400078c10ff */
        /* <DEDUP_REMOVED lines=17> */
[-C--:B---3--:R-:W-:Y:S02]  /*11bc0*/  @!P2 LEA R4, P6, R213, R0.reuse, 0x2 ;  /* 0x00000000d504a211 */ /* 0x088fe400078c10ff */
[----:B------:R-:W-:Y:S01]  /*11bd0*/  ISETP.GE.AND P4, PT, R209, UR6, PT ;  /* 0x00000006d1007c0c */ /* 0x000fe2000bf86270 */
[----:B------:R3:W-:Y:S01]  /*11be0*/  @!P3 ST.E.64 desc[UR42][R20.64], R98 ;  /* 0x000000621400b985 */ /* 0x0007e2000c101b2a */
[----:B--2---:R-:W-:Y:S02]  /*11bf0*/  @!P1 LEA R8, P3, R212, R0, 0x2 ;  /* 0x00000000d4089211 */ /* 0x004fe400078610ff */
        /* <DEDUP_REMOVED lines=9> */
[----:B------:R0:W-:Y:S01]  /*11c90*/  @!P0 ST.E.64 desc[UR42][R10.64], R110 ;  /* 0x0000006e0a008985 */ /* 0x0001e2000c101b2a */
        /* <DEDUP_REMOVED lines=15> */
[-C--:B--2---:R-:W-:Y:S01]  /*11d90*/  @!P1 LEA R8, P6, R206, R0.reuse, 0x2 ;  /* 0x00000000ce089211 */ /* 0x084fe200078c10ff */
[----:B------:R2:W-:Y:S02]  /*11da0*/  @!P0 ST.E.64 desc[UR42][R4.64], R126 ;  /* 0x0000007e04008985 */ /* 0x0005e4000c101b2a */
[----:B0-----:R-:W-:-:S02]  /*11db0*/  @!P4 LEA R10, P0, R205, R0, 0x2 ;  /* 0x00000000cd0ac211 */ /* 0x001fc400078010ff */
[----:B------:R-:W-:Y:S02]  /*11dc0*/  @!P1 LEA.HI.X R9, R206, R22, R157, 0x2, P6 ;  /* 0x00000016ce099211 */ /* 0x000fe400030f149d */
[----:B---3--:R-:W-:Y:S02]  /*11dd0*/  @!P3 LEA R12, P6, R204, R0, 0x2 ;  /* 0x00000000cc0cb211 */ /* 0x008fe400078c10ff */
[----:B------:R-:W-:Y:S01]  /*11de0*/  @!P4 LEA.HI.X R11, R205, R22, R156, 0x2, P0 ;  /* 0x00000016cd0bc211 */ /* 0x000fe200000f149c */
[----:B------:R2:W-:Y:S01]  /*11df0*/  @!P1 ST.E.64 desc[UR42][R8.64], R130 ;  /* 0x0000008208009985 */ /* 0x0005e2000c101b2a */
[-C--:B----4-:R-:W-:Y:S02]  /*11e00*/  @!P2 LEA R14, P1, R203, R0.reuse, 0x2 ;  /* 0x00000000cb0ea211 */ /* 0x090fe400078210ff */
        /* <DEDUP_REMOVED lines=14> */
.L_x_5163:
        /* <DEDUP_REMOVED lines=26> */
.L_x_5172:
[----:B------:R-:W-:Y:S01]  /*12090*/  BSSY B1, `(.L_x_5173) ;  /* 0x0000038000017945 */ /* 0x000fe20003800000 */
[----:B------:R-:W-:Y:S02]  /*120a0*/  SEL R31, R192, RZ, !P0 ;  /* 0x000000ffc01f7207 */ /* 0x000fe40004000000 */
[----:B------:R-:W-:Y:S02]  /*120b0*/  SEL R200, R200, RZ, !P0 ;  /* 0x000000ffc8c87207 */ /* 0x000fe40004000000 */
[----:B-----5:R-:W-:Y:S01]  /*120c0*/  SHF.R.S32.HI R24, RZ, 0x1f, R3 ;  /* 0x0000001fff187819 */ /* 0x020fe20000011403 */
[----:B------:R-:W-:Y:S06]  /*120d0*/  @P3 BRA `(.L_x_5174) ;  /* 0x0000000000cc3947 */ /* 0x000fec0003800000 */
[----:B------:R-:W0:Y:S01]  /*120e0*/  S2R R33, SR_TID.X ;  /* 0x0000000000217919 */ /* 0x000e220000002100 */
[----:B------:R-:W1:Y:S01]  /*120f0*/  LDC R26, c[0x0][0xce8] ;  /* 0x00033a00ff1a7b82 */ /* 0x000e620000000800 */
[----:B------:R-:W-:Y:S02]  /*12100*/  IMAD.U32 R8, RZ, RZ, UR39 ;  /* 0x00000027ff087e24 */ /* 0x000fe4000f8e00ff */
[----:B-1----:R-:W-:-:S03]  /*12110*/  IMAD R4, R7, R26, RZ ;  /* 0x0000001a07047224 */ /* 0x002fc600078e02ff */
[----:B0-----:R-:W-:-:S04]  /*12120*/  IADD3 R33, R8, -0x80, R33 ;  /* 0xffffff8008217810 */ /* 0x001fc80007ffe021 */
[----:B------:R-:W-:-:S13]  /*12130*/  ISETP.GE.AND P0, PT, R33, R4, PT ;  /* 0x000000042100720c */ /* 0x000fda0003f06270 */
[----:B------:R-:W-:Y:S05]  /*12140*/  @P0 BRA `(.L_x_5174) ;  /* 0x0000000000b00947 */ /* 0x000fea0003800000 */
[----:B------:R-:W-:Y:S01]  /*12150*/  ISETP.NE.AND P1, PT, R26, 0x1, PT ;  /* 0x000000011a00780c */ /* 0x000fe20003f25270 */
[----:B------:R-:W-:Y:S01]  /*12160*/  IMAD.MOV.U32 R22, RZ, RZ, 0xab8 ;  /* 0x00000ab8ff167424 */ /* 0x000fe200078e00ff */
[----:B------:R-:W-:Y:S01]  /*12170*/  ISETP.GT.AND P0, PT, R0, 0x1, PT ;  /* 0x000000010000780c */ /* 0x000fe20003f04270 */
[----:B------:R-:W0:Y:S01]  /*12180*/  LDC.64 R4, c[0x0][0xca8] ;  /* 0x00032a00ff047b82 */ /* 0x000e220000000a00 */
[----:B------:R-:W-:Y:S01]  /*12190*/  LOP3.LUT R199, R199, 0xff, RZ, 0xc0, !PT ;  /* 0x000000ffc7c77812 */ /* 0x000fe200078ec0ff */
[----:B------:R-:W-:Y:S01]  /*121a0*/  IMAD.MOV.U32 R25, RZ, RZ, R33 ;  /* 0x000000ffff197224 */ /* 0x000fe200078e0021 */
[----:B------:R-:W-:-:S05]  /*121b0*/  SEL R22, R22, 0xa78, P0 ;  /* 0x00000a7816167807 */ /* 0x000fca0000000000 */
[----:B------:R-:W1:Y:S08]  /*121c0*/  LDC.64 R14, c[0x0][R22+0x220] ;  /* 0x00008800160e7b82 */ /* 0x000e700000000a00 */
[----:B------:R-:W2:Y:S08]  /*121d0*/  @P1 LDC R0, c[0x0][0xcec] ;  /* 0x00033b00ff001b82 */ /* 0x000eb00000000800 */
[----:B------:R-:W3:Y:S08]  /*121e0*/  @P1 LDC R29, c[0x0][0xcf0] ;  /* 0x00033c00ff1d1b82 */ /* 0x000ef00000000800 */
[----:B------:R-:W4:Y:S01]  /*121f0*/  LDC.64 R12, c[0x0][R22+0x218] ;  /* 0x00008600160c7b82 */ /* 0x000f220000000a00 */
[----:B-1----:R-:W-:-:S07]  /*12200*/  IMAD R15, R15, R31, RZ ;  /* 0x0000001f0f0f7224 */ /* 0x002fce00078e02ff */
[----:B------:R-:W1:Y:S01]  /*12210*/  LDC.64 R10, c[0x0][R22+0x228] ;  /* 0x00008a00160a7b82 */ /* 0x000e620000000a00 */
[----:B--2---:R-:W-:-:S07]  /*12220*/  @P1 IMAD.HI.U32 R0, R33, R0, RZ ;  /* 0x0000000021001227 */ /* 0x004fce00078e00ff */
[----:B------:R-:W2:Y:S01]  /*12230*/  LDC.64 R8, c[0x0][R22+0x210] ;  /* 0x0000840016087b82 */ /* 0x000ea20000000a00 */
[----:B---3--:R-:W-:Y:S01]  /*12240*/  @P1 SHF.R.U32.HI R25, RZ, R29, R0 ;  /* 0x0000001dff191219 */ /* 0x008fe20000011600 */
[----:B------:R-:W-:Y:S01]  /*12250*/  IMAD R29, R14, R200, R15 ;  /* 0x000000c80e1d7224 */ /* 0x000fe200078e020f */
[----:B------:R-:W-:-:S03]  /*12260*/  SEL R15, R199, RZ, P0 ;  /* 0x000000ffc70f7207 */ /* 0x000fc60000000000 */
[----:B------:R-:W-:Y:S02]  /*12270*/  IMAD.MOV R0, RZ, RZ, -R25 ;  /* 0x000000ffff007224 */ /* 0x000fe400078e0a19 */
[-C--:B----4-:R-:W-:Y:S01]  /*12280*/  IMAD R27, R13, R193.reuse, RZ ;  /* 0x000000c10d1b7224 */ /* 0x090fe200078e02ff */
[----:B0-----:R-:W0:Y:S01]  /*12290*/  @!P0 LDC R4, c[0x0][0xc50] ;  /* 0x00031400ff048b82 */ /* 0x001e220000000800 */
[----:B------:R-:W-:-:S04]  /*122a0*/  IMAD.WIDE.U32 R20, R12, R193, RZ ;  /* 0x000000c10c147225 */ /* 0x000fc800078e00ff */
[----:B------:R-:W-:-:S03]  /*122b0*/  IMAD.WIDE.U32 R12, R14, R31, RZ ;  /* 0x0000001f0e0c7225 */ /* 0x000fc600078e00ff */
[----:B------:R-:W3:Y:S01]  /*122c0*/  @!P0 LDC R5, c[0x0][0xc54] ;  /* 0x00031500ff058b82 */ /* 0x000ee20000000800 */
[----:B------:R-:W-:Y:S01]  /*122d0*/  IMAD.IADD R27, R21, 0x1, R27 ;  /* 0x00000001151b7824 */ /* 0x000fe200078e021b */
[----:B------:R-:W-:Y:S01]  /*122e0*/  IADD3 R20, P1, P3, R12, R20, R3 ;  /* 0x000000140c147210 */ /* 0x000fe20007b3e003 */
[----:B------:R-:W-:Y:S02]  /*122f0*/  IMAD.IADD R29, R13, 0x1, R29 ;  /* 0x000000010d1d7824 */ /* 0x000fe400078e021d */
[-C--:B-1----:R-:W-:Y:S02]  /*12300*/  IMAD R21, R11, R15.reuse, RZ ;  /* 0x0000000f0b157224 */ /* 0x082fe400078e02ff */
[----:B------:R-:W-:-:S04]  /*12310*/  IMAD.WIDE.U32 R10, R10, R15, RZ ;  /* 0x0000000f0a0a7225 */ /* 0x000fc800078e00ff */
[----:B------:R-:W-:Y:S01]  /*12320*/  IMAD R13, R26, R0, R33 ;  /* 0x000000001a0d7224 */ /* 0x000fe200078e0221 */
[----:B------:R-:W-:Y:S01]  /*12330*/  IADD3.X R0, R29, R27, R24, P1, P3 ;  /* 0x0000001b1d007210 */ /* 0x000fe20000fe6418 */
[----:B------:R-:W-:Y:S01]  /*12340*/  IMAD.IADD R21, R11, 0x1, R21 ;  /* 0x000000010b157824 */ /* 0x000fe200078e0215 */
[----:B------:R-:W-:Y:S02]  /*12350*/  IADD3 R10, P0, P1, R25, R20, R10 ;  /* 0x00000014190a7210 */ /* 0x000fe4000791e00a */
[----:B------:R-:W-:Y:S02]  /*12360*/  SHF.R.S32.HI R25, RZ, 0x1f, R25 ;  /* 0x0000001fff197819 */ /* 0x000fe40000011419 */
[----:B------:R-:W-:Y:S02]  /*12370*/  SHF.R.S32.HI R15, RZ, 0x1f, R13 ;  /* 0x0000001fff0f7819 */ /* 0x000fe4000001140d */
[----:B------:R-:W-:Y:S01]  /*12380*/  IADD3.X R11, R25, R0, R21, P0, P1 ;  /* 0x00000000190b7210 */ /* 0x000fe200007e2415 */
[----:B--2---:R-:W-:-:S04]  /*12390*/  IMAD R0, R9, R13, RZ ;  /* 0x0000000d09007224 */ /* 0x004fc800078e02ff */
[C---:B------:R-:W-:Y:S02]  /*123a0*/  IMAD R15, R8.reuse, R15, R0 ;  /* 0x0000000f080f7224 */ /* 0x040fe400078e0200 */
[----:B------:R-:W-:-:S04]  /*123b0*/  IMAD.WIDE.U32 R8, R8, R13, R10 ;  /* 0x0000000d08087225 */ /* 0x000fc800078e000a */
[----:B------:R-:W-:Y:S01]  /*123c0*/  IMAD.IADD R0, R9, 0x1, R15 ;  /* 0x0000000109007824 */ /* 0x000fe200078e020f */
[----:B0-----:R-:W-:Y:S01]  /*123d0*/  LEA R4, P0, R8, R4, 0x2 ;  /* 0x0000000408047211 */ /* 0x001fe200078010ff */
[----:B------:R-:W-:-:S03]  /*123e0*/  IMAD.MOV.U32 R9, RZ, RZ, -0x800000 ;  /* 0xff800000ff097424 */ /* 0x000fc600078e00ff */
[----:B---3--:R-:W-:-:S05]  /*123f0*/  LEA.HI.X R5, R8, R5, R0, 0x2, P0 ;  /* 0x0000000508057211 */ /* 0x008fca00000f1400 */
[----:B------:R0:W-:Y:S04]  /*12400*/  STG.E desc[UR42][R4.64], R9 ;  /* 0x0000000904007986 */ /* 0x0001e8000c10192a */
.L_x_5174:
[----:B------:R-:W-:Y:S05]  /*12410*/  BSYNC B1 ;  /* 0x0000000000017941 */ /* 0x000fea0003800000 */
.L_x_5173:
[----:B------:R-:W-:Y:S05]  /*12420*/  @P2 BRA `(.L_x_5169) ;  /* 0x0000000800742947 */ /* 0x000fea0003800000 */
[----:B------:R-:W1:Y:S01]  /*12430*/  LDC R10, c[0x0][0xce8] ;  /* 0x00033a00ff0a7b82 */ /* 0x000e620000000800 */
[----:B------:R-:W-:Y:S01]  /*12440*/  ULDC.64 UR6, c[0x0][0xba0] ;  /* 0x0002e80000067ab9 */ /* 0x000fe20000000a00 */
[----:B------:R-:W-:Y:S01]  /*12450*/  ULDC UR8, c[0x0][0xbc8] ;  /* 0x0002f20000087ab9 */ /* 0x000fe20000000800 */
[----:B------:R-:W-:Y:S01]  /*12460*/  IMAD R0, R24, UR6, RZ ;  /* 0x0000000618007c24 */ /* 0x000fe2000f8e02ff */
[----:B------:R-:W-:Y:S01]  /*12470*/  ISETP.GE.AND P2, PT, R198, UR8, PT ;  /* 0x00000008c6007c0c */ /* 0x000fe2000bf46270 */
[----:B0-----:R-:W-:Y:S01]  /*12480*/  IMAD.WIDE.U32 R4, R3, UR6, RZ ;  /* 0x0000000603047c25 */ /* 0x001fe2000f8e00ff */
[----:B------:R-:W-:Y:S01]  /*12490*/  ISETP.GE.AND P1, PT, R197, UR8, PT ;  /* 0x00000008c5007c0c */ /* 0x000fe2000bf26270 */
[----:B------:R-:W-:Y:S01]  /*124a0*/  BSSY B1, `(.L_x_5175) ;  /* 0x0000071000017945 */ /* 0x000fe20003800000 */
[C---:B------:R-:W-:Y:S01]  /*124b0*/  ISETP.GE.AND P3, PT, R18.reuse, UR8, PT ;  /* 0x0000000812007c0c */ /* 0x040fe2000bf66270 */
[----:B------:R-:W-:Y:S01]  /*124c0*/  IMAD R3, R3, UR7, R0 ;  /* 0x0000000703037c24 */ /* 0x000fe2000f8e0200 */
[----:B------:R-:W-:Y:S01]  /*124d0*/  ULDC.64 UR6, c[0x0][0xbe8] ;  /* 0x0002fa0000067ab9 */ /* 0x000fe20000000a00 */
[----:B------:R-:W-:Y:S01]  /*124e0*/  SEL R14, RZ, 0xffffffff, P1 ;  /* 0xffffffffff0e7807 */ /* 0x000fe20000800000 */
[C---:B------:R-:W-:Y:S01]  /*124f0*/  VIADD R32, R18.reuse, 0x180 ;  /* 0x0000018012207836 */ /* 0x040fe20000000000 */
[----:B------:R-:W-:Y:S01]  /*12500*/  SEL R12, RZ, 0x1, P3 ;  /* 0x00000001ff0c7807 */ /* 0x000fe20001800000 */
[----:B------:R-:W-:Y:S01]  /*12510*/  IMAD.IADD R5, R5, 0x1, R3 ;  /* 0x0000000105057824 */ /* 0x000fe200078e0203 */
[----:B------:R-:W-:Y:S01]  /*12520*/  SHF.R.S32.HI R3, RZ, 0x1f, R28 ;  /* 0x0000001fff037819 */ /* 0x000fe2000001141c */
[----:B------:R-:W-:Y:S01]  /*12530*/  VIADD R30, R18, 0x1c0 ;  /* 0x000001c0121e7836 */ /* 0x000fe20000000000 */
[----:B------:R-:W-:Y:S01]  /*12540*/  SHF.R.S32.HI R27, RZ, 0x1f, R32 ;  /* 0x0000001fff1b7819 */ /* 0x000fe20000011420 */
[----:B------:R-:W-:Y:S01]  /*12550*/  IMAD.WIDE.U32 R4, R193, UR6, R4 ;  /* 0x00000006c1047c25 */ /* 0x000fe2000f8e0004 */
[----:B------:R-:W-:-:S02]  /*12560*/  LEA.HI R3, R3, R28, RZ, 0x3 ;  /* 0x0000001c03037211 */ /* 0x000fc400078f18ff */
[----:B------:R-:W-:Y:S01]  /*12570*/  ISETP.GE.AND P1, PT, R30, UR8, PT ;  /* 0x000000081e007c0c */ /* 0x000fe2000bf26270 */
[----:B------:R-:W-:Y:S01]  /*12580*/  IMAD R5, R193, UR7, R5 ;  /* 0x00000007c1057c24 */ /* 0x000fe2000f8e0205 */
[----:B------:R-:W-:Y:S01]  /*12590*/  LOP3.LUT R9, R3, 0xfffffff8, RZ, 0xc0, !PT ;  /* 0xfffffff803097812 */ /* 0x000fe200078ec0ff */
[----:B------:R-:W-:Y:S01]  /*125a0*/  ULDC.64 UR6, c[0x0][0xbf0] ;  /* 0x0002fc0000067ab9 */ /* 0x000fe20000000a00 */
[----:B-1----:R-:W-:Y:S01]  /*125b0*/  ISETP.NE.AND P0, PT, R10, 0x1, PT ;  /* 0x000000010a00780c */ /* 0x002fe20003f05270 */
[----:B------:R-:W-:Y:S01]  /*125c0*/  IMAD R0, R200, UR6, RZ ;  /* 0x00000006c8007c24 */ /* 0x000fe2000f8e02ff */
[----:B------:R-:W-:Y:S01]  /*125d0*/  SHF.R.S32.HI R15, RZ, 0x3, R3 ;  /* 0x00000003ff0f7819 */ /* 0x000fe20000011403 */
[----:B------:R-:W-:Y:S01]  /*125e0*/  IMAD.IADD R28, R28, 0x1, -R9 ;  /* 0x000000011c1c7824 */ /* 0x000fe200078e0a09 */
[----:B------:R-:W-:Y:S01]  /*125f0*/  SHF.R.S32.HI R26, RZ, 0x1f, R195 ;  /* 0x0000001fff1a7819 */ /* 0x000fe200000114c3 */
[C---:B------:R-:W-:Y:S01]  /*12600*/  IMAD R9, R31.reuse, UR7, R0 ;  /* 0x000000071f097c24 */ /* 0x040fe2000f8e0200 */
[----:B------:R-:W-:Y:S01]  /*12610*/  SEL R0, RZ, 0xffffffff, P2 ;  /* 0xffffffffff007807 */ /* 0x000fe20001000000 */
[----:B------:R-:W-:Y:S01]  /*12620*/  IMAD R3, R28, 0x20, R15 ;  /* 0x000000201c037824 */ /* 0x000fe200078e020f */
[----:B------:R-:W-:Y:S01]  /*12630*/  SHF.R.S32.HI R29, RZ, 0x1f, R30 ;  /* 0x0000001fff1d7819 */ /* 0x000fe2000001141e */
[----:B------:R-:W-:Y:S01]  /*12640*/  IMAD.WIDE.U32 R4, R31, UR6, R4 ;  /* 0x000000061f047c25 */ /* 0x000fe2000f8e0004 */
[----:B------:R-:W-:Y:S01]  /*12650*/  ULDC.64 UR6, c[0x0][0xbe0] ;  /* 0x0002f80000067ab9 */ /* 0x000fe20000000a00 */
[----:B------:R-:W-:-:S02]  /*12660*/  SHF.R.S32.HI R31, RZ, 0x1f, R196 ;  /* 0x0000001fff1f7819 */ /* 0x000fc400000114c4 */
[----:B------:R-:W0:Y:S01]  /*12670*/  @P0 LDC R11, c[0x0][0xcec] ;  /* 0x00033b00ff0b0b82 */ /* 0x000e220000000800 */
[----:B------:R-:W-:Y:S01]  /*12680*/  VIADD R8, R3, UR39 ;  /* 0x0000002703087c36 */ /* 0x000fe20008000000 */
[----:B------:R-:W-:Y:S01]  /*12690*/  SHF.R.S32.HI R33, RZ, 0x1f, R194 ;  /* 0x0000001fff217819 */ /* 0x000fe200000114c2 */
[----:B------:R-:W-:Y:S01]  /*126a0*/  IMAD.SHL.U32 R21, R0, 0x2, RZ ;  /* 0x0000000200157824 */ /* 0x000fe200078e00ff */
[----:B------:R-:W-:Y:S01]  /*126b0*/  SHF.R.S32.HI R28, RZ, 0x1f, R197 ;  /* 0x0000001fff1c7819 */ /* 0x000fe200000114c5 */
[----:B------:R-:W-:Y:S01]  /*126c0*/  IMAD.MOV.U32 R3, RZ, RZ, R8 ;  /* 0x000000ffff037224 */ /* 0x000fe200078e0008 */
[----:B------:R-:W-:Y:S01]  /*126d0*/  SHF.R.S32.HI R34, RZ, 0x1f, R198 ;  /* 0x0000001fff227819 */ /* 0x000fe200000114c6 */
[----:B------:R-:W-:Y:S01]  /*126e0*/  IMAD.IADD R5, R5, 0x1, R9 ;  /* 0x0000000105057824 */ /* 0x000fe200078e0209 */
[----:B------:R-:W1:Y:S01]  /*126f0*/  @P0 LDC R13, c[0x0][0xcf0] ;  /* 0x00033c00ff0d0b82 */ /* 0x000e620000000800 */
[----:B------:R-:W-:Y:S01]  /*12700*/  LOP3.LUT R12, R21, 0x2, R12, 0xe2, !PT ;  /* 0x00000002150c7812 */ /* 0x000fe200078ee20c */
[----:B------:R-:W-:-:S02]  /*12710*/  IMAD R25, R7, R10, RZ ;  /* 0x0000000a07197224 */ /* 0x000fc400078e02ff */
[----:B0-----:R-:W-:-:S04]  /*12720*/  @P0 IMAD.HI.U32 R0, R8, R11, RZ ;  /* 0x0000000b08000227 */ /* 0x001fc800078e00ff */
[----:B------:R-:W-:Y:S01]  /*12730*/  IMAD.SHL.U32 R11, R14, 0x4, RZ ;  /* 0x000000040e0b7824 */ /* 0x000fe200078e00ff */
[----:B-1----:R-:W-:Y:S02]  /*12740*/  @P0 SHF.R.U32.HI R3, RZ, R13, R0 ;  /* 0x0000000dff030219 */ /* 0x002fe40000011600 */
[----:B------:R-:W-:Y:S02]  /*12750*/  ISETP.GE.AND P0, PT, R196, UR8, PT ;  /* 0x00000008c4007c0c */ /* 0x000fe4000bf06270 */
[--C-:B------:R-:W-:Y:S01]  /*12760*/  SHF.R.S32.HI R0, RZ, 0x1f, R3.reuse ;  /* 0x0000001fff007819 */ /* 0x100fe20000011403 */
[----:B------:R-:W-:Y:S01]  /*12770*/  IMAD.MOV R9, RZ, RZ, -R3 ;  /* 0x000000ffff097224 */ /* 0x000fe200078e0a03 */
[----:B------:R-:W-:Y:S01]  /*12780*/  LOP3.LUT R12, R11, 0x4, R12, 0xe2, !PT ;  /* 0x000000040b0c7812 */ /* 0x000fe200078ee20c */
[----:B------:R-:W-:Y:S01]  /*12790*/  IMAD.WIDE.U32 R4, R3, UR6, R4 ;  /* 0x0000000603047c25 */ /* 0x000fe2000f8e0004 */
[----:B------:R-:W-:Y:S02]  /*127a0*/  SEL R11, RZ, 0xffffffff, P0 ;  /* 0xffffffffff0b7807 */ /* 0x000fe40000000000 */
[----:B------:R-:W-:Y:S01]  /*127b0*/  ISETP.GE.AND P0, PT, R195, UR8, PT ;  /* 0x00000008c3007c0c */ /* 0x000fe2000bf06270 */
[----:B------:R-:W-:-:S02]  /*127c0*/  IMAD R0, R0, UR6, RZ ;  /* 0x0000000600007c24 */ /* 0x000fc4000f8e02ff */
[----:B------:R-:W-:Y:S02]  /*127d0*/  IMAD R9, R10, R9, R8 ;  /* 0x000000090a097224 */ /* 0x000fe400078e0208 */
[----:B------:R-:W-:Y:S02]  /*127e0*/  IMAD.SHL.U32 R13, R11, 0x8, RZ ;  /* 0x000000080b0d7824 */ /* 0x000fe400078e00ff */
[----:B------:R-:W-:Y:S01]  /*127f0*/  IMAD R11, R3, UR7, R0 ;  /* 0x00000007030b7c24 */ /* 0x000fe2000f8e0200 */
[----:B------:R-:W-:Y:S01]  /*12800*/  SEL R3, RZ, 0xffffffff, P0 ;  /* 0xffffffffff037807 */ /* 0x000fe20000000000 */
[----:B------:R-:W-:Y:S01]  /*12810*/  ULDC.64 UR6, c[0x0][0xbd8] ;  /* 0x0002f60000067ab9 */ /* 0x000fe20000000a00 */
[----:B------:R-:W-:Y:S01]  /*12820*/  ISETP.GE.AND P0, PT, R194, UR8, PT ;  /* 0x00000008c2007c0c */ /* 0x000fe2000bf06270 */
[----:B------:R-:W-:Y:S01]  /*12830*/  IMAD.IADD R5, R5, 0x1, R11 ;  /* 0x0000000105057824 */ /* 0x000fe200078e020b */
[----:B------:R-:W-:Y:S02]  /*12840*/  SHF.R.S32.HI R0, RZ, 0x1f, R9 ;  /* 0x0000001fff007819 */ /* 0x000fe40000011409 */
        /* <DEDUP_REMOVED lines=10> */
[----:B------:R-:W-:Y:S01]  /*128f0*/  SEL R9, RZ, 0x40, P0 ;  /* 0x00000040ff097807 */ /* 0x000fe20000000000 */
[----:B------:R-:W-:Y:S01]  /*12900*/  VIADD R0, R15, UR39 ;  /* 0x000000270f007c36 */ /* 0x000fe20008000000 */
[C---:B------:R-:W-:Y:S01]  /*12910*/  LEA R22, P0, R4.reuse, UR6, 0x1 ;  /* 0x0000000604167c11 */ /* 0x040fe2000f8008ff */
[----:B------:R-:W-:Y:S01]  /*12920*/  IMAD.IADD R3, R5, 0x1, R3 ;  /* 0x0000000105037824 */ /* 0x000fe200078e0203 */
[----:B------:R-:W-:Y:S02]  /*12930*/  LOP3.LUT R12, R11, 0x20, R12, 0xe2, !PT ;  /* 0x000000200b0c7812 */ /* 0x000fe400078ee20c */
[----:B------:R-:W-:Y:S01]  /*12940*/  SEL R5, RZ, 0x80, P1 ;  /* 0x00000080ff057807 */ /* 0x000fe20000800000 */
[----:B------:R0:W1:Y:S01]  /*12950*/  SHFL.IDX PT, R8, R22, RZ, 0x181f ;  /* 0x00181fff16087589 */ /* 0x00006200000e0000 */
[----:B------:R-:W-:-:S02]  /*12960*/  LEA.HI.X R3, R4, UR7, R3, 0x1, P0 ;  /* 0x0000000704037c11 */ /* 0x000fc400080f0c03 */
        /* <DEDUP_REMOVED lines=36> */
.L_x_5176:
[----:B------:R-:W-:Y:S05]  /*12bb0*/  BSYNC B1 ;  /* 0x0000000000017941 */ /* 0x000fea0003800000 */
.L_x_5175:
        /* <DEDUP_REMOVED lines=36> */
.L_x_5169:
[----:B------:R-:W-:Y:S05]  /*12e00*/  BSYNC B0 ;  /* 0x0000000000007941 */ /* 0x000fea0003800000 */
.L_x_5162:
[----:B------:R-:W-:Y:S02]  /*12e10*/  ULDC UR6, c[0x0][0xd3c] ;  /* 0x00034f0000067ab9 */ /* 0x000fe40000000800 */
[----:B------:R-:W-:-:S06]  /*12e20*/  UISETP.GE.AND UP0, UPT, UR5, UR6, UPT ;  /* 0x000000060500728c */ /* 0x000fcc000bf06270 */
[----:B------:R-:W-:-:S13]  /*12e30*/  PLOP3.LUT P0, PT, PT, PT, UP0, 0x80, 0x0 ;  /* 0x000000000000781c */ /* 0x000fda0003f0f008 */
[----:B------:R-:W-:Y:S05]  /*12e40*/  @!P0 BRA `(.L_x_5177) ;  /* 0xfffffee4003c8947 */ /* 0x000fea000383ffff */
[----:B------:R-:W-:Y:S05]  /*12e50*/  EXIT ;  /* 0x000000000000794d */ /* 0x000fea0003800000 */
.L_x_5112:
        /* <DEDUP_REMOVED lines=16> */
.L_x_5178:
        /* <DEDUP_REMOVED lines=43> */
.L_x_5182:
        /* <DEDUP_REMOVED lines=35> */
.L_x_5180:
        /* <DEDUP_REMOVED lines=13> */
.L_x_5183:
        /* <DEDUP_REMOVED lines=62> */
.L_x_5184:
        /* <DEDUP_REMOVED lines=61> */
.L_x_5185:
[----:B------:R-:W-:-:S05]  /*13cc0*/  LOP3.LUT R25, RZ, R2, RZ, 0x33, !PT ;  /* 0x00000002ff197212 */ /* 0x000fca00078e33ff */
[----:B------:R-:W-:Y:S01]  /*13cd0*/  IMAD.IADD R25, R6, 0x1, R25 ;  /* 0x0000000106197824 */ /* 0x000fe200078e0219 */
[----:B------:R-:W-:Y:S06]  /*13ce0*/  BRA `(.L_x_5186) ;  /* 0x0000000000147947 */ /* 0x000fec0003800000 */
.L_x_5181:
[----:B------:R-:W-:Y:S01]  /*13cf0*/  ULDC UR4, c[0x0][0xd3c] ;  /* 0x00034f0000047ab9 */ /* 0x000fe20000000800 */
[----:B------:R-:W-:Y:S02]  /*13d00*/  IMAD.MOV.U32 R25, RZ, RZ, RZ ;  /* 0x000000ffff197224 */ /* 0x000fe400078e00ff */
[----:B------:R-:W-:Y:S02]  /*13d10*/  IMAD.U32 R24, RZ, RZ, UR6 ;  /* 0x00000006ff187e24 */ /* 0x000fe4000f8e00ff */
[----:B------:R-:W-:Y:S02]  /*13d20*/  IMAD.MOV.U32 R26, RZ, RZ, RZ ;  /* 0x000000ffff1a7224 */ /* 0x000fe400078e00ff */
[----:B------:R-:W-:-:S07]  /*13d30*/  IMAD.U32 R27, RZ, RZ, UR4 ;  /* 0x00000004ff1b7e24 */ /* 0x000fce000f8e00ff */
.L_x_5186:
[----:B------:R-:W-:-:S13]  /*13d40*/  ISETP.NE.AND P0, PT, R7, RZ, PT ;  /* 0x000000ff0700720c */ /* 0x000fda0003f05270 */
[----:B------:R-:W0:Y:S01]  /*13d50*/  @!P0 S2R R3, SR_CgaCtaId ;  /* 0x0000000000038919 */ /* 0x000e220000008800 */
[----:B------:R-:W-:-:S04]  /*13d60*/  @!P0 MOV R2, 0x400 ;  /* 0x0000040000028802 */ /* 0x000fc80000000f00 */
[----:B0-----:R-:W-:-:S05]  /*13d70*/  @!P0 LEA R2, R3, R2, 0x18 ;  /* 0x0000000203028211 */ /* 0x001fca00078ec0ff */
[----:B------:R0:W-:Y:S01]  /*13d80*/  @!P0 STS.128 [R2+0x388d0], R24 ;  /* 0x0388d01802008388 */ /* 0x0001e20000000c00 */
[----:B------:R-:W-:Y:S06]  /*13d90*/  BAR.ARV 0x5, 0x180 ;  /* 0x0146000000007b1d */ /* 0x000fec0000002000 */
.L_x_5179:
[----:B------:R2:W-:Y:S01]  /*13da0*/  STL [R1+0x20], RZ ;  /* 0x000020ff01007387 */ /* 0x0005e20000100800 */
[----:B------:R-:W-:Y:S01]  /*13db0*/  ULDC UR4, c[0x0][0xd3c] ;  /* 0x00034f0000047ab9 */ /* 0x000fe20000000800 */
[----:B------:R-:W-:Y:S01]  /*13dc0*/  IMAD.MOV.U32 R23, RZ, RZ, 0x1 ;  /* 0x00000001ff177424 */ /* 0x000fe200078e00ff */
[----:B-1----:R-:W-:Y:S01]  /*13dd0*/  ISETP.GE.AND P0, PT, R27, UR4, PT ;  /* 0x000000041b007c0c */ /* 0x002fe2000bf06270 */
[----:B------:R-:W-:-:S12]  /*13de0*/  IMAD.MOV.U32 R18, RZ, RZ, RZ ;  /* 0x000000ffff127224 */ /* 0x000fd800078e00ff */
[----:B--2---:R-:W-:Y:S05]  /*13df0*/  @P0 BRA `(.L_x_5187) ;  /* 0x0000005c00a40947 */ /* 0x004fea0003800000 */
[----:B------:R-:W1:Y:S01]  /*13e00*/  S2UR UR5, SR_CgaCtaId ;  /* 0x00000000000579c3 */ /* 0x000e620000008800 */
[----:B------:R2:W-:Y:S01]  /*13e10*/  STL [R1+0x20], RZ ;  /* 0x000020ff01007387 */ /* 0x0005e20000100800 */
[C---:B0-----:R-:W-:Y:S01]  /*13e20*/  IMAD.SHL.U32 R2, R0.reuse, 0x8, RZ ;  /* 0x0000000800027824 */ /* 0x041fe200078e00ff */
        /* <DEDUP_REMOVED lines=17> */
[----:B-1----:R-:W-:Y:S01]  /*13f40*/  ULEA UR4, UR5, UR4, 0x18 ;  /* 0x0000000405047291 */ /* 0x002fe2000f8ec03f */
[C---:B------:R-:W-:Y:S02]  /*13f50*/  LOP3.LUT R0, R4.reuse, 0x100, RZ, 0xfc, !PT ;  /* 0x0000010004007812 */ /* 0x040fe400078efcff */
[----:B------:R-:W-:-:S02]  /*13f60*/  LOP3.LUT R3, R4, 0x140, RZ, 0xfc, !PT ;  /* 0x0000014004037812 */ /* 0x000fc400078efcff */
[C---:B------:R-:W-:Y:S01]  /*13f70*/  LOP3.LUT R2, R4.reuse, 0x180, RZ, 0xfc, !PT ;  /* 0x0000018004027812 */ /* 0x040fe200078efcff */
[----:B------:R-:W-:Y:S01]  /*13f80*/  IMAD.U32 R17, RZ, RZ, UR4 ;  /* 0x00000004ff117e24 */ /* 0x000fe2000f8e00ff */
[----:B------:R-:W-:-:S03]  /*13f90*/  LOP3.LUT R0, R4, 0x1c0, RZ, 0xfc, !PT ;  /* 0x000001c004007812 */ /* 0x000fc600078efcff */
[----:B--2---:R-:W-:-:S07]  /*13fa0*/  IMAD R19, R34, 0x2, R17 ;  /* 0x0000000222137824 */ /* 0x004fce00078e0211 */
.L_x_5256:
        /* <DEDUP_REMOVED lines=48> */
.L_x_5188:
        /* <DEDUP_REMOVED lines=9> */
.L_x_5189:
        /* <DEDUP_REMOVED lines=9> */
.L_x_5190:
        /* <DEDUP_REMOVED lines=59> */
.L_x_5192:
[----:B------:R-:W-:Y:S05]  /*14780*/  BSYNC B0 ;  /* 0x0000000000007941 */ /* 0x000fea0003800000 */
.L_x_5191:
        /* <DEDUP_REMOVED lines=24> */
.L_x_5194:
        /* <DEDUP_REMOVED lines=20> */
.L_x_5197:
[----:B------:R-:W-:Y:S05]  /*14a50*/  BSYNC B6 ;  /* 0x0000000000067941 */ /* 0x000fea0003800000 */
.L_x_5196:
        /* <DEDUP_REMOVED lines=20> */
.L_x_5200:
        /* <DEDUP_REMOVED lines=15> */
.L_x_5199:
[----:B------:R-:W-:Y:S05]  /*14c90*/  BSYNC B6 ;  /* 0x0000000000067941 */ /* 0x000fea0003800000 */
.L_x_5198:
        /* <DEDUP_REMOVED lines=9> */
[----:B------:R-:W-:-:S05]  /*14d30*/  @P0 IADD3.X R3, R30, UR5, RZ, P1, !PT ;  /* 0x000000051e030c10 */ /* 0x000fca0008ffe4ff */
        /* <DEDUP_REMOVED lines=9> */
[----:B------:R-:W1:Y:S01]  /*14dd0*/  S2R R4, SR_TID.X ;  /* 0x0000000000047919 */ /* 0x000e620000002100 */
[----:B------:R-:W-:Y:S02]  /*14de0*/  LOP3.LUT R0, R0, 0x1c0, RZ, 0xfc, !PT ;  /* 0x000001c000007812 */ /* 0x000fe400078efcff */
[----:B------:R-:W-:Y:S02]  /*14df0*/  LOP3.LUT R21, R21, 0x38, RZ, 0xc0, !PT ;  /* 0x0000003815157812 */ /* 0x000fe400078ec0ff */
[----:B------:R-:W-:-:S02]  /*14e00*/  ISETP.GE.AND P0, PT, R0, UR4, PT ;  /* 0x0000000400007c0c */ /* 0x000fc4000bf06270 */
[----:B------:R-:W3:Y:S01]  /*14e10*/  S2R R0, SR_TID.X ;  /* 0x0000000000007919 */ /* 0x000ee20000002100 */
        /* <DEDUP_REMOVED lines=8> */
[----:B-1----:R-:W-:-:S05]  /*14ea0*/  IMAD.SHL.U32 R4, R4, 0x8, RZ ;  /* 0x0000000804047824 */ /* 0x002fca00078e00ff */
[----:B------:R-:W-:Y:S01]  /*14eb0*/  LOP3.LUT R4, R4, 0x38, RZ, 0xc0, !PT ;  /* 0x0000003804047812 */ /* 0x000fe200078ec0ff */
[----:B---3--:R-:W-:-:S03]  /*14ec0*/  IMAD.SHL.U32 R0, R0, 0x8, RZ ;  /* 0x0000000800007824 */ /* 0x008fc600078e00ff */
[----:B------:R-:W-:Y:S02]  /*14ed0*/  LOP3.LUT R4, R4, 0x80, RZ, 0xfc, !PT ;  /* 0x0000008004047812 */ /* 0x000fe400078efcff */
[----:B------:R-:W-:Y:S02]  /*14ee0*/  LOP3.LUT R0, R0, 0x38, RZ, 0xc0, !PT ;  /* 0x0000003800007812 */ /* 0x000fe400078ec0ff */
[----:B------:R-:W-:Y:S02]  /*14ef0*/  ISETP.GE.AND P5, PT, R4, UR4, PT ;  /* 0x0000000404007c0c */ /* 0x000fe4000bfa6270 */
[----:B------:R-:W-:-:S04]  /*14f00*/  LOP3.LUT R0, R0, 0xc0, RZ, 0xfc, !PT ;  /* 0x000000c000007812 */ /* 0x000fc800078efcff */
[----:B------:R-:W-:-:S07]  /*14f10*/  ISETP.GE.AND P4, PT, R0, UR4, PT ;  /* 0x0000000400007c0c */ /* 0x000fce000bf86270 */
[----:B------:R-:W-:-:S04]  /*14f20*/  @P5 LOP3.LUT R16, R16, 0x20, RZ, 0xfc, !PT ;  /* 0x0000002010105812 */ /* 0x000fc800078efcff */
[----:B------:R-:W-:-:S04]  /*14f30*/  LOP3.LUT R16, R16, 0xffffffef, RZ, 0xc0, !PT ;  /* 0xffffffef10107812 */ /* 0x000fc800078ec0ff */
[----:B------:R-:W-:-:S04]  /*14f40*/  @P4 LOP3.LUT R16, R16, 0x10, RZ, 0xfc, !PT ;  /* 0x0000001010104812 */ /* 0x000fc800078efcff */
[----:B------:R-:W-:Y:S02]  /*14f50*/  LOP3.LUT R16, R16, 0xfffffffb, RZ, 0xc0, !PT ;  /* 0xfffffffb10107812 */ /* 0x000fe400078ec0ff */
[----:B--2---:R-:W-:Y:S02]  /*14f60*/  LEA R0, R33, 0xffffffc0, 0x6 ;  /* 0xffffffc021007811 */ /* 0x004fe400078e30ff */
[C---:B------:R-:W-:Y:S02]  /*14f70*/  LOP3.LUT R33, R21.reuse, 0x100, RZ, 0xfc, !PT ;  /* 0x0000010015217812 */ /* 0x040fe400078efcff */
[----:B------:R-:W-:Y:S02]  /*14f80*/  LOP3.LUT R21, R21, 0x140, RZ, 0xfc, !PT ;  /* 0x0000014015157812 */ /* 0x000fe400078efcff */
[----:B------:R-:W-:Y:S02]  /*14f90*/  ISETP.GE.AND P3, PT, R33, UR4, PT ;  /* 0x0000000421007c0c */ /* 0x000fe4000bf66270 */
[----:B------:R-:W-:-:S13]  /*14fa0*/  ISETP.GE.AND P2, PT, R21, UR4, PT ;  /* 0x0000000415007c0c */ /* 0x000fda000bf46270 */
[----:B------:R-:W-:-:S04]  /*14fb0*/  @P2 LOP3.LUT R16, R16, 0x4, RZ, 0xfc, !PT ;  /* 0x0000000410102812 */ /* 0x000fc800078efcff */
[----:B------:R-:W-:-:S04]  /*14fc0*/  LOP3.LUT R16, R16, 0xfffffff7, RZ, 0xc0, !PT ;  /* 0xfffffff710107812 */ /* 0x000fc800078ec0ff */
[----:B------:R-:W-:Y:S01]  /*14fd0*/  @P3 LOP3.LUT R16, R16, 0x8, RZ, 0xfc, !PT ;  /* 0x0000000810103812 */ /* 0x000fe200078efcff */
[----:B0---4-:R-:W-:Y:S06]  /*14fe0*/  BRA.DIV UR5, `(.L_x_5201) ;  /* 0x0000005205b07947 */ /* 0x011fec000b800000 */
.L_x_5274:
        /* <DEDUP_REMOVED lines=59> */
.L_x_5202:
        /* <DEDUP_REMOVED lines=9> */
.L_x_5275:
[----:B------:R-:W-:Y:S05]  /*15430*/  BSYNC B0 ;  /* 0x0000000000007941 */ /* 0x000fea0003800000 */
.L_x_5203:
        /* <DEDUP_REMOVED lines=64> */
.L_x_5285:
        /* <DEDUP_REMOVED lines=10> */
.L_x_5206:
        /* <DEDUP_REMOVED lines=11> */
.L_x_5207:
        /* <DEDUP_REMOVED lines=31> */
.L_x_5209:
[----:B------:R-:W-:Y:S05]  /*15b80*/  BSYNC B6 ;  /* 0x0000000000067941 */ /* 0x000fea0003800000 */
.L_x_5208:
[----:B------:R-:W2:Y:S01]  /*15b90*/  LDL R4, [R1+0xc] ;  /* 0x00000c0001047983 */ /* 0x000ea20000100800 */
[----:B0-----:R-:W0:Y:S01]  /*15ba0*/  S2R R2, SR_TID.X ;  /* 0x0000000000027919 */ /* 0x001e220000002100 */
[----:B------:R-:W-:Y:S01]  /*15bb0*/  IMAD.MOV.U32 R21, RZ, RZ, R35 ;  /* 0x000000ffff157224 */ /* 0x000fe200078e0023 */
[----:B------:R-:W-:Y:S01]  /*15bc0*/  ULDC.64 UR4, c[0x0][0x298] ;  /* 0x0000a60000047ab9 */ /* 0x000fe20000000a00 */
[----:B------:R-:W3:Y:S01]  /*15bd0*/  LDC R5, c[0x0][0x448] ;  /* 0x00011200ff057b82 */ /* 0x000ee20000000800 */
[----:B------:R-:W4:Y:S04]  /*15be0*/  LDL R20, [R1+0x4] ;  /* 0x0000040001147983 */ /* 0x000f280000100800 */
[----:B------:R0:W5:Y:S02]  /*15bf0*/  LDL R9, [R1+0x8] ;  /* 0x0000080001097983 */ /* 0x0001640000100800 */
[----:B0-----:R-:W-:-:S04]  /*15c00*/  LOP3.LUT R2, R2, 0x7f, RZ, 0xc0, !PT ;  /* 0x0000007f02027812 */ /* 0x001fc800078ec0ff */
[----:B------:R-:W-:Y:S02]  /*15c10*/  SHF.R.U32.HI R0, RZ, 0x3, R2 ;  /* 0x00000003ff007819 */ /* 0x000fe40000011602 */
[----:B------:R-:W0:Y:S01]  /*15c20*/  LDC R2, c[0x0][0x448] ;  /* 0x00011200ff027b82 */ /* 0x000e220000000800 */
[----:B------:R-:W1:Y:S01]  /*15c30*/  S2R R35, SR_TID.X ;  /* 0x0000000000237919 */ /* 0x000e620000002100 */
[----:B0-----:R-:W-:-:S13]  /*15c40*/  ISETP.NE.AND P6, PT, R2, 0x1, PT ;  /* 0x000000010200780c */ /* 0x001fda0003fc5270 */
[----:B------:R-:W0:Y:S01]  /*15c50*/  @P6 LDC R3, c[0x0][0x44c] ;  /* 0x00011300ff036b82 */ /* 0x000e220000000800 */
[----:B-1----:R-:W-:-:S07]  /*15c60*/  IMAD.SHL.U32 R35, R35, 0x10, RZ ;  /* 0x0000001023237824 */ /* 0x002fce00078e00ff */
[----:B------:R-:W1:Y:S01]  /*15c70*/  @P6 LDC R2, c[0x0][0x450] ;  /* 0x00011400ff026b82 */ /* 0x000e620000000800 */
[----:B------:R-:W-:-:S05]  /*15c80*/  LOP3.LUT R35, R0, 0x70, R35, 0xf8, !PT ;  /* 0x0000007000237812 */ /* 0x000fca00078ef823 */
[----:B------:R-:W-:-:S04]  /*15c90*/  IMAD R35, R25, 0x40, R35 ;  /* 0x0000004019237824 */ /* 0x000fc800078e0223 */
[----:B------:R-:W-:Y:S02]  /*15ca0*/  IMAD.MOV.U32 R0, RZ, RZ, R35 ;  /* 0x000000ffff007224 */ /* 0x000fe400078e0023 */
[----:B0-----:R-:W-:-:S05]  /*15cb0*/  @P6 IMAD.HI.U32 R3, R35, R3, RZ ;  /* 0x0000000323036227 */ /* 0x001fca00078e00ff */
[----:B-1----:R-:W-:Y:S01]  /*15cc0*/  @P6 SHF.R.U32.HI R0, RZ, R2, R3 ;  /* 0x00000002ff006219 */ /* 0x002fe20000011603 */
[----:B------:R-:W-:Y:S01]  /*15cd0*/  IMAD.WIDE.U32 R2, R36, UR4, RZ ;  /* 0x0000000424027c25 */ /* 0x000fe2000f8e00ff */
[----:B------:R-:W0:Y:S03]  /*15ce0*/  S2R R7, SR_TID.X ;  /* 0x0000000000077919 */ /* 0x000e260000002100 */
        /* <DEDUP_REMOVED lines=21> */
[----:B---3--:R-:W-:Y:S02]  /*15e40*/  IMAD R0, R5, R0, R35 ;  /* 0x0000000005007224 */ /* 0x008fe400078e0223 */
        /* <DEDUP_REMOVED lines=15> */
[----:B-----5:R-:W-:Y:S01]  /*15f40*/  IMAD R3, R9, R5, RZ ;  /* 0x0000000509037224 */ /* 0x020fe200078e02ff */
[----:B------:R-:W-:Y:S01]  /*15f50*/  SHFL.IDX PT, R4, R2, RZ, 0x181f ;  /* 0x00181fff02047589 */ /* 0x000fe200000e0000 */
[----:B------:R-:W-:Y:S01]  /*15f60*/  IMAD R25, R25, 0x40, R8 ;  /* 0x0000004019197824 */ /* 0x000fe200078e0208 */
        /* <DEDUP_REMOVED lines=37> */
.L_x_5294:
        /* <DEDUP_REMOVED lines=12> */
.L_x_5211:
        /* <DEDUP_REMOVED lines=28> */
.L_x_5213:
[----:B------:R-:W-:Y:S05]  /*16440*/  BSYNC B6 ;  /* 0x0000000000067941 */ /* 0x000fea0003800000 */
.L_x_5212:
        /* <DEDUP_REMOVED lines=163> */
.L_x_5304:
        /* <DEDUP_REMOVED lines=23> */
.L_x_5216:
[----:B------:R-:W-:Y:S05]  /*16ff0*/  BSYNC B0 ;  /* 0x0000000000007941 */ /* 0x000fea0003800000 */
.L_x_5215:
[----:B------:R-:W-:Y:S01]  /*17000*/  NOP ;  /* 0x0000000000007918 */ /* 0x000fe20000000000 */
[----:B------:R-:W-:-:S13]  /*17010*/  PLOP3.LUT P0, PT, PT, PT, PT, 0x80, 0x0 ;  /* 0x000000000000781c */ /* 0x000fda0003f0f070 */
.L_x_5217:
        /* <DEDUP_REMOVED lines=18> */
.L_x_5305:
[----:B------:R-:W-:Y:S05]  /*17140*/  BSYNC B0 ;  /* 0x0000000000007941 */ /* 0x000fea0003800000 */
.L_x_5218:
[----:B------:R-:W-:-:S05]  /*17150*/  IMAD.U32 R2, RZ, RZ, UR36 ;  /* 0x00000024ff027e24 */ /* 0x000fca000f8e00ff */
[----:B------:R-:W-:-:S13]  /*17160*/  ISETP.NE.AND P0, PT, R2, 0x3, PT ;  /* 0x000000030200780c */ /* 0x000fda0003f05270 */
[----:B------:R-:W-:Y:S05]  /*17170*/  @!P0 BRA `(.L_x_5220) ;  /* 0x0000000000048947 */ /* 0x000fea0003800000 */
[----:B------:R-:W-:Y:S01]  /*17180*/  BPT.TRAP 0x1 ;  /* 0x000000040000795c */ /* 0x000fe20000300000 */
.L_x_5220:
[----:B0-----:R-:W-:Y:S01]  /*17190*/  SHF.L.U32 R0, R23, 0x1f, RZ ;  /* 0x0000001f17007819 */ /* 0x001fe200000006ff */
[----:B------:R-:W-:Y:S03]  /*171a0*/  BSSY B0, `(.L_x_5221) ;  /* 0x0000003000007945 */ /* 0x000fe60003800000 */
[----:B------:R-:W0:Y:S02]  /*171b0*/  SYNCS.PHASECHK.TRANS64.TRYWAIT P0, [R22+URZ+0x38860], R0 ;  /* 0x03886000160075a7 */ /* 0x000e24000800017f */
[----:B0-----:R-:W-:Y:S05]  /*171c0*/  @!P0 BRA `(.L_x_5222) ;  /* 0x0000004400fc8947 */ /* 0x001fea0003800000 */
.L_x_5306:
[----:B------:R-:W-:Y:S05]  /*171d0*/  BSYNC B0 ;  /* 0x0000000000007941 */ /* 0x000fea0003800000 */
.L_x_5221:
        /* <DEDUP_REMOVED lines=108> */
.L_x_5316:
        /* <DEDUP_REMOVED lines=34> */
.L_x_5224:
        /* <DEDUP_REMOVED lines=11> */
.L_x_5225:
        /* <DEDUP_REMOVED lines=11> */
.L_x_5240:
        /* <DEDUP_REMOVED lines=44> */
.L_x_5228:
[----:B------:R-:W-:Y:S01]  /*17ee0*/  IMAD R6, R18, 0x8, R17 ;  /* 0x0000000812067824 */ /* 0x000fe200078e0211 */
[----:B------:R-:W-:Y:S01]  /*17ef0*/  SHF.L.U32 R20, R23, 0x1f, RZ ;  /* 0x0000001f17147819 */ /* 0x000fe200000006ff */
[----:B------:R-:W-:Y:S01]  /*17f00*/  BSSY B1, `(.L_x_5229) ;  /* 0x0000004000017945 */ /* 0x000fe20003800000 */
[----:B------:R-:W-:Y:S02]  /*17f10*/  SHF.R.S32.HI R9, RZ, 0x1f, R5 ;  /* 0x0000001fff097819 */ /* 0x000fe40000011405 */
[----:B------:R-:W0:Y:S02]  /*17f20*/  SYNCS.PHASECHK.TRANS64.TRYWAIT P0, [R6+URZ+0x38840], R20 ;  /* 0x03884014060075a7 */ /* 0x000e24000800017f */
[----:B0-----:R-:W-:Y:S05]  /*17f30*/  @!P0 BRA `(.L_x_5230) ;  /* 0x0000004000dc8947 */ /* 0x001fea0003800000 */
.L_x_5317:
[----:B------:R-:W-:Y:S05]  /*17f40*/  BSYNC B1 ;  /* 0x0000000000017941 */ /* 0x000fea0003800000 */
.L_x_5229:
        /* <DEDUP_REMOVED lines=40> */
.L_x_5327:
        /* <DEDUP_REMOVED lines=8> */
.L_x_5232:
        /* <DEDUP_REMOVED lines=11> */
.L_x_5233:
[----:B------:R2:W-:Y:S01]  /*18300*/  SYNCS.ARRIVE.TRANS64.A1T0 RZ, [R6+URZ+0x38830], RZ ;  /* 0x038830ff06ff79a7 */ /* 0x0005e2000810003f */
[----:B------:R-:W-:Y:S05]  /*18310*/  @!P2 BRA `(.L_x_5234) ;  /* 0x000000000004a947 */ /* 0x000fea0003800000 */
[----:B------:R-:W-:Y:S01]  /*18320*/  BPT.TRAP 0x1 ;  /* 0x000000040000795c */ /* 0x000fe20000300000 */
.L_x_5234:
[----:B------:R-:W3:Y:S01]  /*18330*/  SYNCS.PHASECHK.TRANS64.TRYWAIT P0, [R6+URZ+0x38860], R20 ;  /* 0x03886014060075a7 */ /* 0x000ee2000800017f */
[----:B------:R-:W-:Y:S04]  /*18340*/  BSSY B1, `(.L_x_5235) ;  /* 0x0000002000017945 */ /* 0x000fe80003800000 */
[----:B---3--:R-:W-:Y:S05]  /*18350*/  @!P0 BRA `(.L_x_5236) ;  /* 0x0000004400048947 */ /* 0x008fea0003800000 */
.L_x_5328:
[----:B------:R-:W-:Y:S05]  /*18360*/  BSYNC B1 ;  /* 0x0000000000017941 */ /* 0x000fea0003800000 */
.L_x_5235:
        /* <DEDUP_REMOVED lines=79> */
.L_x_5338:
        /* <DEDUP_REMOVED lines=25> */
.L_x_5238:
        /* <DEDUP_REMOVED lines=11> */
.L_x_5239:
[----:B------:R1:W-:Y:S01]  /*18aa0*/  SYNCS.ARRIVE.TRANS64.A1T0 RZ, [R6+URZ+0x38850], RZ ;  /* 0x038850ff06ff79a7 */ /* 0x0003e2000810003f */
[----:B------:R-:W-:Y:S05]  /*18ab0*/  @P3 BRA `(.L_x_5240) ;  /* 0xfffffff000583947 */ /* 0x000fea000383ffff */
.L_x_5227:
[----:B------:R-:W-:Y:S05]  /*18ac0*/  BSYNC B0 ;  /* 0x0000000000007941 */ /* 0x000fea0003800000 */
.L_x_5226:
        /* <DEDUP_REMOVED lines=21> */
.L_x_5242:
[----:B------:R-:W-:Y:S05]  /*18c20*/  BSYNC B0 ;  /* 0x0000000000007941 */ /* 0x000fea0003800000 */
.L_x_5241:
[----:B------:R-:W-:-:S07]  /*18c30*/  SEL R18, R18, RZ, P0 ;  /* 0x000000ff12127207 */ /* 0x000fce0000000000 */
.L_x_5195:
[----:B------:R-:W-:Y:S05]  /*18c40*/  BSYNC B7 ;  /* 0x0000000000077941 */ /* 0x000fea0003800000 */
.L_x_5193:
        /* <DEDUP_REMOVED lines=11> */
.L_x_5243:
        /* <DEDUP_REMOVED lines=43> */
.L_x_5348:
[----:B------:R-:W-:Y:S02]  /*18fb0*/  ULDC UR4, c[0x0][0xd38] ;  /* 0x00034e0000047ab9 */ /* 0x000fe40000000800 */
[----:B------:R-:W-:-:S04]  /*18fc0*/  IMAD.U32 R4, RZ, RZ, UR4 ;  /* 0x00000004ff047e24 */ /* 0x000fc8000f8e00ff */
[----:B-1----:R-:W-:-:S04]  /*18fd0*/  IMAD R5, R14, R4, RZ ;  /* 0x000000040e057224 */ /* 0x002fc800078e02ff */
[----:B------:R-:W-:-:S05]  /*18fe0*/  IMAD.IADD R6, R6, 0x1, R5 ;  /* 0x0000000106067824 */ /* 0x000fca00078e0205 */
[----:B------:R-:W-:-:S13]  /*18ff0*/  ISETP.GT.AND P6, PT, R6, R0, PT ;  /* 0x000000000600720c */ /* 0x000fda0003fc4270 */
[----:B------:R-:W-:Y:S05]  /*19000*/  @P6 BRA `(.L_x_5246) ;  /* 0x0000000000a46947 */ /* 0x000fea0003800000 */
.L_x_5249:
        /* <DEDUP_REMOVED lines=35> */
.L_x_5356:
[----:B------:R-:W-:Y:S02]  /*19240*/  ULDC UR4, c[0x0][0xd38] ;  /* 0x00034e0000047ab9 */ /* 0x000fe40000000800 */
[----:B------:R-:W-:-:S04]  /*19250*/  IMAD.U32 R4, RZ, RZ, UR4 ;  /* 0x00000004ff047e24 */ /* 0x000fc8000f8e00ff */
[----:B-1----:R-:W-:-:S04]  /*19260*/  IMAD R5, R14, R4, RZ ;  /* 0x000000040e057224 */ /* 0x002fc800078e02ff */
[----:B------:R-:W-:-:S05]  /*19270*/  IMAD.IADD R6, R5, 0x1, R6 ;  /* 0x0000000105067824 */ /* 0x000fca00078e0206 */
[----:B------:R-:W-:-:S13]  /*19280*/  ISETP.GT.AND P6, PT, R6, R0, PT ;  /* 0x000000000600720c */ /* 0x000fda0003fc4270 */
[----:B------:R-:W-:Y:S05]  /*19290*/  @!P6 BRA `(.L_x_5249) ;  /* 0xfffffffc005ce947 */ /* 0x000fea000383ffff */
.L_x_5246:
        /* <DEDUP_REMOVED lines=10> */
.L_x_5361:
[----:B------:R-:W-:-:S13]  /*19340*/  ISETP.NE.AND P0, PT, R2, RZ, PT ;  /* 0x000000ff0200720c */ /* 0x000fda0003f05270 */
[----:B------:R-:W-:Y:S05]  /*19350*/  @!P0 BRA `(.L_x_5251) ;  /* 0x0000000000108947 */ /* 0x000fea0003800000 */
[----:B------:R-:W-:Y:S01]  /*19360*/  UMOV UR4, 0xffffffff ;  /* 0xffffffff00047882 */ /* 0x000fe20000000000 */
[----:B-1----:R-:W-:Y:S02]  /*19370*/  VIADD R12, R12, 0xffffffff ;  /* 0xffffffff0c0c7836 */ /* 0x002fe40000000000 */
[----:B------:R-:W-:Y:S05]  /*19380*/  BRA.DIV UR4, `(.L_x_5252) ;  /* 0x0000004604347947 */ /* 0x000fea000b800000 */
[----:B------:R4:W1:Y:S02]  /*19390*/  SHFL.IDX PT, R24, R3, R12, 0x1f ;  /* 0x00001f0c03187589 */ /* 0x00086400000e0000 */
.L_x_5251:
        /* <DEDUP_REMOVED lines=59> */
.L_x_5253:
        /* <DEDUP_REMOVED lines=60> */
.L_x_5254:
[----:B------:R-:W-:-:S05]  /*19b10*/  LOP3.LUT R0, RZ, R3, RZ, 0x33, !PT ;  /* 0x00000003ff007212 */ /* 0x000fca00078e33ff */
[----:B------:R-:W-:Y:S01]  /*19b20*/  IMAD.IADD R25, R25, 0x1, R0 ;  /* 0x0000000119197824 */ /* 0x000fe200078e0200 */
[----:B------:R-:W-:Y:S06]  /*19b30*/  BRA `(.L_x_5255) ;  /* 0x00000000001c7947 */ /* 0x000fec0003800000 */
.L_x_5247:
[----:B------:R-:W-:Y:S01]  /*19b40*/  UMOV UR4, URZ ;  /* 0x0000003f00047c82 */ /* 0x000fe20008000000 */
[----:B------:R-:W-:Y:S01]  /*19b50*/  UMOV UR5, URZ ;  /* 0x0000003f00057c82 */ /* 0x000fe20008000000 */
[----:B------:R-:W-:Y:S01]  /*19b60*/  ULDC UR6, c[0x0][0xd3c] ;  /* 0x00034f0000067ab9 */ /* 0x000fe20000000800 */
[----:B------:R-:W-:Y:S02]  /*19b70*/  IMAD.MOV.U32 R24, RZ, RZ, R0 ;  /* 0x000000ffff187224 */ /* 0x000fe400078e0000 */
[----:B------:R-:W-:Y:S02]  /*19b80*/  IMAD.U32 R25, RZ, RZ, UR4 ;  /* 0x00000004ff197e24 */ /* 0x000fe4000f8e00ff */
[----:B------:R-:W-:Y:S02]  /*19b90*/  IMAD.U32 R26, RZ, RZ, UR5 ;  /* 0x00000005ff1a7e24 */ /* 0x000fe4000f8e00ff */
[----:B------:R-:W-:-:S07]  /*19ba0*/  IMAD.U32 R27, RZ, RZ, UR6 ;  /* 0x00000006ff1b7e24 */ /* 0x000fce000f8e00ff */
.L_x_5255:
        /* <DEDUP_REMOVED lines=10> */
.L_x_5244:
[----:B------:R-:W-:Y:S02]  /*19c50*/  ULDC UR4, c[0x0][0xd3c] ;  /* 0x00034f0000047ab9 */ /* 0x000fe40000000800 */
[----:B0-----:R-:W-:-:S13]  /*19c60*/  ISETP.GE.AND P0, PT, R27, UR4, PT ;  /* 0x000000041b007c0c */ /* 0x001fda000bf06270 */
[----:B------:R-:W-:Y:S05]  /*19c70*/  @!P0 BRA `(.L_x_5256) ;  /* 0xffffffa000cc8947 */ /* 0x000fea000383ffff */
[----:B------:R-:W-:Y:S05]  /*19c80*/  BSYNC B8 ;  /* 0x0000000000087941 */ /* 0x000fea0003800000 */
.L_x_5187:
        /* <DEDUP_REMOVED lines=12> */
.L_x_5364:
[----:B------:R-:W-:Y:S05]  /*19d50*/  BSYNC B0 ;  /* 0x0000000000007941 */ /* 0x000fea0003800000 */
.L_x_5257:
[----:B------:R-:W-:-:S03]  /*19d60*/  UMOV UR4, 0xffffffff ;  /* 0xffffffff00047882 */ /* 0x000fc60000000000 */
[----:B------:R-:W-:Y:S05]  /*19d70*/  BRA.DIV UR4, `(.L_x_5259) ;  /* 0x0000003a04f47947 */ /* 0x000fea000b800000 */
[----:B0-----:R-:W0:Y:S02]  /*19d80*/  S2R R0, SR_TID.X ;  /* 0x0000000000007919 */ /* 0x001e240000002100 */
[----:B0-----:R-:W-:-:S04]  /*19d90*/  SHF.R.U32.HI R0, RZ, 0x5, R0 ;  /* 0x00000005ff007819 */ /* 0x001fc80000011600 */
[----:B------:R-:W-:-:S05]  /*19da0*/  LOP3.LUT R0, R0, 0x3, RZ, 0xc0, !PT ;  /* 0x0000000300007812 */ /* 0x000fca00078ec0ff */
[----:B------:R0:W1:Y:S02]  /*19db0*/  SHFL.IDX PT, R14, R0, RZ, 0x1f ;  /* 0x00001fff000e7589 */ /* 0x00006400000e0000 */
.L_x_5367:
[----:B-1----:R-:W-:Y:S01]  /*19dc0*/  ISETP.NE.AND P0, PT, R14, RZ, PT ;  /* 0x000000ff0e00720c */ /* 0x002fe20003f05270 */
[----:B------:R-:W-:-:S12]  /*19dd0*/  BSSY B0, `(.L_x_5260) ;  /* 0x0000024000007945 */ /* 0x000fd80003800000 */
[----:B------:R-:W-:Y:S05]  /*19de0*/  @P0 BRA `(.L_x_5261) ;  /* 0x0000000000880947 */ /* 0x000fea0003800000 */
[----:B------:R-:W-:-:S03]  /*19df0*/  UMOV UR4, 0xffffffff ;  /* 0xffffffff00047882 */ /* 0x000fc60000000000 */
[----:B------:R-:W-:Y:S05]  /*19e00*/  BRA.DIV UR4, `(.L_x_5262) ;  /* 0x0000003e04047947 */ /* 0x000fea000b800000 */
[----:B------:R-:W-:-:S13]  /*19e10*/  ELECT P6, URZ, PT ;  /* 0x00000000003f782f */ /* 0x000fda00038c0000 */
.L_x_5370:
[----:B------:R-:W-:Y:S05]  /*19e20*/  @!P6 BRA `(.L_x_5261) ;  /* 0x000000000078e947 */ /* 0x000fea0003800000 */
[----:B------:R-:W-:-:S06]  /*19e30*/  ULOP3.LUT UR4, UR40, 0x2, URZ, 0xfc, !UPT ;  /* 0x0000000228047892 */ /* 0x000fcc000f8efc3f */
[----:B0-----:R-:W-:-:S05]  /*19e40*/  IMAD.U32 R0, RZ, RZ, UR4 ;  /* 0x00000004ff007e24 */ /* 0x001fca000f8e00ff */
[----:B------:R-:W-:-:S13]  /*19e50*/  ISETP.NE.AND P0, PT, R0, 0x3, PT ;  /* 0x000000030000780c */ /* 0x000fda0003f05270 */
[----:B------:R-:W-:Y:S05]  /*19e60*/  @!P0 BRA `(.L_x_5263) ;  /* 0x0000000000048947 */ /* 0x000fea0003800000 */
[----:B------:R-:W-:Y:S01]  /*19e70*/  BPT.TRAP 0x1 ;  /* 0x000000040000795c */ /* 0x000fe20000300000 */
.L_x_5263:
[C---:B------:R-:W-:Y:S01]  /*19e80*/  IMAD R3, R18.reuse, 0x8, R5 ;  /* 0x0000000812037824 */ /* 0x040fe200078e0205 */
[----:B------:R-:W-:Y:S01]  /*19e90*/  SHF.L.U32 R2, R23, 0x1f, RZ ;  /* 0x0000001f17027819 */ /* 0x000fe200000006ff */
[----:B------:R-:W-:-:S03]  /*19ea0*/  VIADD R18, R18, 0x1 ;  /* 0x0000000112127836 */ /* 0x000fc60000000000 */
[----:B------:R-:W0:Y:S02]  /*19eb0*/  SYNCS.PHASECHK.TRANS64.TRYWAIT P1, [R3+URZ+0x38840], R2 ;  /* 0x03884002030075a7 */ /* 0x000e24000802017f */
[----:B------:R-:W-:-:S04]  /*19ec0*/  ISETP.NE.AND P2, PT, R18, 0x2, PT ;  /* 0x000000021200780c */ /* 0x000fc80003f45270 */
[----:B------:R-:W-:Y:S01]  /*19ed0*/  SEL R0, RZ, 0x1, P2 ;  /* 0x00000001ff007807 */ /* 0x000fe20001000000 */
[----:B0-----:R-:W-:Y:S08]  /*19ee0*/  @!P1 BRA `(.L_x_5264) ;  /* 0x0000003800ec9947 */ /* 0x001ff00003800000 */
.L_x_5371:
[----:B------:R-:W-:Y:S02]  /*19ef0*/  SEL R18, R18, RZ, P2 ;  /* 0x000000ff12127207 */ /* 0x000fe40001000000 */
[----:B------:R-:W-:Y:S01]  /*19f00*/  LOP3.LUT R0, R23, R0, RZ, 0x3c, !PT ;  /* 0x0000000017007212 */ /* 0x000fe200078e3cff */
[----:B------:R-:W-:Y:S06]  /*19f10*/  @!P0 BRA `(.L_x_5265) ;  /* 0x0000000000048947 */ /* 0x000fec0003800000 */
[----:B------:R-:W-:Y:S01]  /*19f20*/  BPT.TRAP 0x1 ;  /* 0x000000040000795c */ /* 0x000fe20000300000 */
.L_x_5265:
[----:B------:R-:W-:Y:S01]  /*19f30*/  IMAD R5, R18, 0x8, R5 ;  /* 0x0000000812057824 */ /* 0x000fe200078e0205 */
[----:B------:R-:W-:-:S04]  /*19f40*/  SHF.L.U32 R0, R0, 0x1f, RZ ;  /* 0x0000001f00007819 */ /* 0x000fc800000006ff */
[----:B------:R-:W1:Y:S02]  /*19f50*/  SYNCS.PHASECHK.TRANS64.TRYWAIT P1, [R5+URZ+0x38840], R0 ;  /* 0x03884000050075a7 */ /* 0x000e64000802017f */
[----:B-1----:R-:W-:Y:S05]  /*19f60*/  @!P1 BRA `(.L_x_5266) ;  /* 0x0000003800e09947 */ /* 0x002fea0003800000 */
.L_x_5372:
[----:B------:R-:W-:Y:S05]  /*19f70*/  @!P0 BRA `(.L_x_5267) ;  /* 0x0000000000048947 */ /* 0x000fea0003800000 */
[----:B------:R-:W-:Y:S01]  /*19f80*/  BPT.TRAP 0x1 ;  /* 0x000000040000795c */ /* 0x000fe20000300000 */
.L_x_5267:
[----:B------:R-:W5:Y:S02]  /*19f90*/  SYNCS.PHASECHK.TRANS64.TRYWAIT P1, [R3+URZ+0x38860], R2 ;  /* 0x03886002030075a7 */ /* 0x000f64000802017f */
[----:B-----5:R-:W-:Y:S05]  /*19fa0*/  @!P1 BRA `(.L_x_5268) ;  /* 0x0000003800e49947 */ /* 0x020fea0003800000 */
.L_x_5373:
[----:B------:R-:W-:Y:S05]  /*19fb0*/  @!P0 BRA `(.L_x_5269) ;  /* 0x0000000000048947 */ /* 0x000fea0003800000 */
[----:B------:R-:W-:Y:S01]  /*19fc0*/  BPT.TRAP 0x1 ;  /* 0x000000040000795c */ /* 0x000fe20000300000 */
.L_x_5269:
[----:B------:R0:W0:Y:S02]  /*19fd0*/  SYNCS.PHASECHK.TRANS64.TRYWAIT P0, [R5+URZ+0x38860], R0 ;  /* 0x03886000050075a7 */ /* 0x000024000800017f */
[----:B0-----:R-:W-:Y:S05]  /*19fe0*/  @!P0 NANOSLEEP.SYNCS 0x989680 ;  /* 0x009896800000895d */ /* 0x001fea0003900000 */
[----:B------:R-:W0:Y:S02]  /*19ff0*/  @!P0 SYNCS.PHASECHK.TRANS64 P0, [R5+URZ+0x38860], R0 ;  /* 0x03886000050085a7 */ /* 0x000e24000800007f */
[----:B0-----:R-:W-:Y:S05]  /*1a000*/  @!P0 BRA `(.L_x_5269) ;  /* 0xfffffffc00f08947 */ /* 0x001fea000383ffff */
.L_x_5261:
[----:B------:R-:W-:Y:S05]  /*1a010*/  BSYNC B0 ;  /* 0x0000000000007941 */ /* 0x000fea0003800000 */
.L_x_5260:
[----:B------:R-:W-:Y:S05]  /*1a020*/  EXIT ;  /* 0x000000000000794d */ /* 0x000fea0003800000 */
.L_x_5126:
[----:B0-----:R0:W1:Y:S02]  /*1a030*/  SYNCS.PHASECHK.TRANS64.TRYWAIT P1, [R17+URZ+0x38800], R6 ;  /* 0x03880006110075a7 */ /* 0x001064000802017f */
[----:B-1----:R-:W-:Y:S05]  /*1a040*/  @!P1 NANOSLEEP.SYNCS 0x989680 ;  /* 0x009896800000995d */ /* 0x002fea0003900000 */
[----:B------:R-:W1:Y:S02]  /*1a050*/  @!P1 SYNCS.PHASECHK.TRANS64 P1, [R17+URZ+0x38800], R6 ;  /* 0x03880006110095a7 */ /* 0x000e64000802007f */
[----:B-1----:R-:W-:Y:S05]  /*1a060*/  @!P1 BRA `(.L_x_5126) ;  /* 0xfffffffc00f09947 */ /* 0x002fea000383ffff */
[----:B------:R-:W-:Y:S05]  /*1a070*/  BRA `(.L_x_5270) ;  /* 0xfffffea000687947 */ /* 0x000fea000383ffff */
.L_x_5130:
[----:B--2---:R2:W3:Y:S02]  /*1a080*/  SYNCS.PHASECHK.TRANS64.TRYWAIT P1, [R9+URZ+0x38830], R8 ;  /* 0x03883008090075a7 */ /* 0x0044e4000802017f */
[----:B---3--:R-:W-:Y:S05]  /*1a090*/  @!P1 NANOSLEEP.SYNCS 0x989680 ;  /* 0x009896800000995d */ /* 0x008fea0003900000 */
[----:B------:R-:W3:Y:S02]  /*1a0a0*/  @!P1 SYNCS.PHASECHK.TRANS64 P1, [R9+URZ+0x38830], R8 ;  /* 0x03883008090095a7 */ /* 0x000ee4000802007f */
[----:B---3--:R-:W-:Y:S05]  /*1a0b0*/  @!P1 BRA `(.L_x_5130) ;  /* 0xfffffffc00f09947 */ /* 0x008fea000383ffff */
[----:B------:R-:W-:Y:S05]  /*1a0c0*/  BRA `(.L_x_5129) ;  /* 0xfffffea0008c7947 */ /* 0x000fea000383ffff */
.L_x_5131:
[----:B---3--:R3:W4:Y:S02]  /*1a0d0*/  SYNCS.PHASECHK.TRANS64.TRYWAIT P1, [R17+URZ+0x38810], R6 ;  /* 0x03881006110075a7 */ /* 0x008724000802017f */
[----:B----4-:R-:W-:Y:S05]  /*1a0e0*/  @!P1 NANOSLEEP.SYNCS 0x989680 ;  /* 0x009896800000995d */ /* 0x010fea0003900000 */
[----:B------:R-:W4:Y:S02]  /*1a0f0*/  @!P1 SYNCS.PHASECHK.TRANS64 P1, [R17+URZ+0x38810], R6 ;  /* 0x03881006110095a7 */ /* 0x000f24000802007f */
[----:B----4-:R-:W-:Y:S05]  /*1a100*/  @!P1 BRA `(.L_x_5131) ;  /* 0xfffffffc00f09947 */ /* 0x010fea000383ffff */
[----:B------:R-:W-:Y:S05]  /*1a110*/  BRA `(.L_x_5271) ;  /* 0xfffffea400187947 */ /* 0x000fea000383ffff */
.L_x_5135:
[----:B------:R0:W0:Y:S02]  /*1a120*/  SYNCS.PHASECHK.TRANS64.TRYWAIT P1, [R9+URZ+0x38850], R8 ;  /* 0x03885008090075a7 */ /* 0x000024000802017f */
[----:B0-----:R-:W-:Y:S05]  /*1a130*/  @!P1 NANOSLEEP.SYNCS 0x989680 ;  /* 0x009896800000995d */ /* 0x001fea0003900000 */
[----:B------:R-:W0:Y:S02]  /*1a140*/  @!P1 SYNCS.PHASECHK.TRANS64 P1, [R9+URZ+0x38850], R8 ;  /* 0x03885008090095a7 */ /* 0x000e24000802007f */
[----:B0-----:R-:W-:Y:S05]  /*1a150*/  @!P1 BRA `(.L_x_5135) ;  /* 0xfffffffc00f09947 */ /* 0x001fea000383ffff */
[----:B------:R-:W-:Y:S05]  /*1a160*/  BRA `(.L_x_5134) ;  /* 0xfffffea400487947 */ /* 0x000fea000383ffff */
.L_x_5142:
[----:B-1----:R1:W2:Y:S02]  /*1a170*/  SYNCS.PHASECHK.TRANS64.TRYWAIT P1, [R9+URZ+0x38830], R7 ;  /* 0x03883007090075a7 */ /* 0x0022a4000802017f */
[----:B--2---:R-:W-:Y:S05]  /*1a180*/  @!P1 NANOSLEEP.SYNCS 0x989680 ;  /* 0x009896800000995d */ /* 0x004fea0003900000 */
[----:B------:R-:W2:Y:S02]  /*1a190*/  @!P1 SYNCS.PHASECHK.TRANS64 P1, [R9+URZ+0x38830], R7 ;  /* 0x03883007090095a7 */ /* 0x000ea4000802007f */
[----:B--2---:R-:W-:Y:S05]  /*1a1a0*/  @!P1 BRA `(.L_x_5142) ;  /* 0xfffffffc00f09947 */ /* 0x004fea000383ffff */
[----:B------:R-:W-:Y:S05]  /*1a1b0*/  BRA `(.L_x_5141) ;  /* 0xfffffed000707947 */ /* 0x000fea000383ffff */
.L_x_5146:
[----:B---3--:R3:W4:Y:S02]  /*1a1c0*/  SYNCS.PHASECHK.TRANS64.TRYWAIT P1, [R9+URZ+0x38850], R7 ;  /* 0x03885007090075a7 */ /* 0x008724000802017f */
[----:B----4-:R-:W-:Y:S05]  /*1a1d0*/  @!P1 NANOSLEEP.SYNCS 0x989680 ;  /* 0x009896800000995d */ /* 0x010fea0003900000 */
[----:B------:R-:W4:Y:S02]  /*1a1e0*/  @!P1 SYNCS.PHASECHK.TRANS64 P1, [R9+URZ+0x38850], R7 ;  /* 0x03885007090095a7 */ /* 0x000f24000802007f */
[----:B----4-:R-:W-:Y:S05]  /*1a1f0*/  @!P1 BRA `(.L_x_5146) ;  /* 0xfffffffc00f09947 */ /* 0x010fea000383ffff */
[----:B------:R-:W-:Y:S05]  /*1a200*/  BRA `(.L_x_5145) ;  /* 0xfffffed000cc7947 */ /* 0x000fea000383ffff */
.L_x_5154:
[----:B-1----:R1:W2:Y:S02]  /*1a210*/  SYNCS.PHASECHK.TRANS64.TRYWAIT P1, [R9+URZ+0x38830], R7 ;  /* 0x03883007090075a7 */ /* 0x0022a4000802017f */
[----:B--2---:R-:W-:Y:S05]  /*1a220*/  @!P1 NANOSLEEP.SYNCS 0x989680 ;  /* 0x009896800000995d */ /* 0x004fea0003900000 */
[----:B------:R-:W2:Y:S02]  /*1a230*/  @!P1 SYNCS.PHASECHK.TRANS64 P1, [R9+URZ+0x38830], R7 ;  /* 0x03883007090095a7 */ /* 0x000ea4000802007f */
[----:B--2---:R-:W-:Y:S05]  /*1a240*/  @!P1 BRA `(.L_x_5154) ;  /* 0xfffffffc00f09947 */ /* 0x004fea000383ffff */
[----:B------:R-:W-:Y:S05]  /*1a250*/  BRA `(.L_x_5153) ;  /* 0xffffff0800087947 */ /* 0x000fea000383ffff */
.L_x_5158:
[----:B---3--:R3:W4:Y:S02]  /*1a260*/  SYNCS.PHASECHK.TRANS64.TRYWAIT P1, [R9+URZ+0x38850], R7 ;  /* 0x03885007090075a7 */ /* 0x008724000802017f */
[----:B----4-:R-:W-:Y:S05]  /*1a270*/  @!P1 NANOSLEEP.SYNCS 0x989680 ;  /* 0x009896800000995d */ /* 0x010fea0003900000 */
[----:B------:R-:W4:Y:S02]  /*1a280*/  @!P1 SYNCS.PHASECHK.TRANS64 P1, [R9+URZ+0x38850], R7 ;  /* 0x03885007090095a7 */ /* 0x000f24000802007f */
[----:B----4-:R-:W-:Y:S05]  /*1a290*/  @!P1 BRA `(.L_x_5158) ;  /* 0xfffffffc00f09947 */ /* 0x010fea000383ffff */
[----:B------:R-:W-:Y:S05]  /*1a2a0*/  BRA `(.L_x_5157) ;  /* 0xffffff0800647947 */ /* 0x000fea000383ffff */
.L_x_5201:
        /* <DEDUP_REMOVED lines=11> */
.L_x_5273:
[----:B------:R-:W-:Y:S05]  /*1a360*/  BSYNC B0 ;  /* 0x0000000000007941 */ /* 0x000fea0003800000 */
.L_x_5272:
[----:B------:R-:W-:Y:S05]  /*1a370*/  BRA `(.L_x_5274) ;  /* 0xffffffac001c7947 */ /* 0x000fea000383ffff */
.L_x_5204:
[----:B0-----:R0:W1:Y:S02]  /*1a380*/  SYNCS.PHASECHK.TRANS64.TRYWAIT P0, [R22+URZ+0x38840], R0 ;  /* 0x03884000160075a7 */ /* 0x001064000800017f */
[----:B-1----:R-:W-:Y:S05]  /*1a390*/  @!P0 NANOSLEEP.SYNCS 0x989680 ;  /* 0x009896800000895d */ /* 0x002fea0003900000 */
[----:B------:R-:W1:Y:S02]  /*1a3a0*/  @!P0 SYNCS.PHASECHK.TRANS64 P0, [R22+URZ+0x38840], R0 ;  /* 0x03884000160085a7 */ /* 0x000e64000800007f */
[----:B-1----:R-:W-:Y:S05]  /*1a3b0*/  @!P0 BRA `(.L_x_5204) ;  /* 0xfffffffc00f08947 */ /* 0x002fea000383ffff */
[----:B------:R-:W-:Y:S05]  /*1a3c0*/  BRA `(.L_x_5275) ;  /* 0xffffffb000187947 */ /* 0x000fea000383ffff */
.L_x_5205:
        /* <DEDUP_REMOVED lines=8> */
.L_x_5277:
[----:B------:R-:W-:Y:S05]  /*1a450*/  BSYNC B0 ;  /* 0x0000000000007941 */ /* 0x000fea0003800000 */
.L_x_5276:
        /* <DEDUP_REMOVED lines=9> */
.L_x_5278:
[----:B------:R-:W-:Y:S02]  /*1a4f0*/  IMAD.MOV.U32 R13, RZ, RZ, R5 ;  /* 0x000000ffff0d7224 */ /* 0x000fe400078e0005 */
[----:B------:R-:W-:Y:S02]  /*1a500*/  IMAD.MOV.U32 R12, RZ, RZ, 0x1 ;  /* 0x00000001ff0c7424 */ /* 0x000fe400078e00ff */
[----:B------:R-:W-:-:S07]  /*1a510*/  IMAD.MOV.U32 R3, RZ, RZ, R14 ;  /* 0x000000ffff037224 */ /* 0x000fce00078e000e */
[----:B------:R-:W-:Y:S05]  /*1a520*/  WARPSYNC.COLLECTIVE R15, `(.L_x_5279) ;  /* 0x000000000f087348 */ /* 0x000fea0003c00000 */
[----:B------:R0:W1:Y:S02]  /*1a530*/  SHFL.IDX P6, R14, R13, R12, R11 ;  /* 0x0000000c0d0e7389 */ /* 0x00006400000c000b */
[----:B01----:R-:W-:Y:S01]  /*1a540*/  ENDCOLLECTIVE ;  /* 0x000000000000791b */ /* 0x003fe20003800000 */
.L_x_5279:
        /* <DEDUP_REMOVED lines=15> */
.L_x_5280:
[----:B------:R-:W-:Y:S02]  /*1a640*/  @P0 IMAD R6, R4, 0x2, R17 ;  /* 0x0000000204060824 */ /* 0x000fe400078e0211 */
[----:B------:R-:W-:Y:S02]  /*1a650*/  IMAD.MOV.U32 R13, RZ, RZ, R5 ;  /* 0x000000ffff0d7224 */ /* 0x000fe400078e0005 */
[----:B------:R-:W-:Y:S02]  /*1a660*/  IMAD.MOV.U32 R12, RZ, RZ, 0x2 ;  /* 0x00000002ff0c7424 */ /* 0x000fe400078e00ff */
[----:B------:R-:W-:-:S07]  /*1a670*/  IMAD.MOV.U32 R3, RZ, RZ, R14 ;  /* 0x000000ffff037224 */ /* 0x000fce00078e000e */
[----:B------:R-:W-:Y:S05]  /*1a680*/  WARPSYNC.COLLECTIVE R15, `(.L_x_5281) ;  /* 0x000000000f087348 */ /* 0x000fea0003c00000 */
[----:B------:R0:W1:Y:S02]  /*1a690*/  SHFL.IDX P6, R14, R13, R12, R11 ;  /* 0x0000000c0d0e7389 */ /* 0x00006400000c000b */
[----:B01----:R-:W-:Y:S01]  /*1a6a0*/  ENDCOLLECTIVE ;  /* 0x000000000000791b */ /* 0x003fe20003800000 */
.L_x_5281:
        /* <DEDUP_REMOVED lines=15> */
.L_x_5282:
[----:B------:R-:W-:Y:S02]  /*1a7a0*/  @P0 IMAD R6, R4, 0x2, R17 ;  /* 0x0000000204060824 */ /* 0x000fe400078e0211 */
[----:B------:R-:W-:Y:S02]  /*1a7b0*/  IMAD.MOV.U32 R13, RZ, RZ, R5 ;  /* 0x000000ffff0d7224 */ /* 0x000fe400078e0005 */
[----:B------:R-:W-:Y:S02]  /*1a7c0*/  IMAD.MOV.U32 R12, RZ, RZ, 0x3 ;  /* 0x00000003ff0c7424 */ /* 0x000fe400078e00ff */
[----:B------:R-:W-:-:S07]  /*1a7d0*/  IMAD.MOV.U32 R3, RZ, RZ, R14 ;  /* 0x000000ffff037224 */ /* 0x000fce00078e000e */
[----:B------:R-:W-:Y:S05]  /*1a7e0*/  WARPSYNC.COLLECTIVE R15, `(.L_x_5283) ;  /* 0x000000000f087348 */ /* 0x000fea0003c00000 */
[----:B------:R0:W1:Y:S02]  /*1a7f0*/  SHFL.IDX P6, R14, R13, R12, R11 ;  /* 0x0000000c0d0e7389 */ /* 0x00006400000c000b */
[----:B01----:R-:W-:Y:S01]  /*1a800*/  ENDCOLLECTIVE ;  /* 0x000000000000791b */ /* 0x003fe20003800000 */
.L_x_5283:
        /* <DEDUP_REMOVED lines=10> */
.L_x_5284:
[----:B------:R-:W-:Y:S01]  /*1a8b0*/  @!PT LDS RZ, [RZ] ;  /* 0x00000000fffff984 */ /* 0x000fe20000000800 */
[----:B------:R-:W-:Y:S01]  /*1a8c0*/  @!PT LDS RZ, [RZ] ;  /* 0x00000000fffff984 */ /* 0x000fe20000000800 */
[----:B------:R-:W-:Y:S01]  /*1a8d0*/  @!PT LDS RZ, [RZ] ;  /* 0x00000000fffff984 */ /* 0x000fe20000000800 */
[----:B------:R0:W-:Y:S01]  /*1a8e0*/  @P0 LDGSTS.E.BYPASS.LTC128B.128 [R6+0x23400], desc[UR42][R2.64], !P2 ;  /* 0x2340000002060fae */ /* 0x0001e2000d101d6a */
[----:B------:R-:W-:Y:S01]  /*1a8f0*/  IMAD.MOV.U32 R0, RZ, RZ, R14 ;  /* 0x000000ffff007224 */ /* 0x000fe200078e000e */
[----:B------:R-:W-:Y:S06]  /*1a900*/  BRA `(.L_x_5285) ;  /* 0xffffffac00cc7947 */ /* 0x000fec000383ffff */
.L_x_5210:
        /* <DEDUP_REMOVED lines=10> */
.L_x_5286:
        /* <DEDUP_REMOVED lines=9> */
.L_x_5287:
[----:B------:R-:W-:Y:S02]  /*1aa40*/  IMAD.MOV.U32 R13, RZ, RZ, R2 ;  /* 0x000000ffff0d7224 */ /* 0x000fe400078e0002 */
[----:B------:R-:W-:Y:S02]  /*1aa50*/  IMAD.MOV.U32 R12, RZ, RZ, 0x1 ;  /* 0x00000001ff0c7424 */ /* 0x000fe400078e00ff */
[----:B------:R-:W-:-:S07]  /*1aa60*/  IMAD.MOV.U32 R5, RZ, RZ, R14 ;  /* 0x000000ffff057224 */ /* 0x000fce00078e000e */
[----:B------:R-:W-:Y:S05]  /*1aa70*/  WARPSYNC.COLLECTIVE R15, `(.L_x_5288) ;  /* 0x000000000f087348 */ /* 0x000fea0003c00000 */
[----:B------:R0:W1:Y:S02]  /*1aa80*/  SHFL.IDX P6, R14, R13, R12, R11 ;  /* 0x0000000c0d0e7389 */ /* 0x00006400000c000b */
[----:B01----:R-:W-:Y:S01]  /*1aa90*/  ENDCOLLECTIVE ;  /* 0x000000000000791b */ /* 0x003fe20003800000 */
.L_x_5288:
        /* <DEDUP_REMOVED lines=15> */
.L_x_5289:
        /* <DEDUP_REMOVED lines=8> */
.L_x_5290:
        /* <DEDUP_REMOVED lines=16> */
.L_x_5291:
[----:B------:R-:W-:Y:S01]  /*1ad10*/  @P2 LOP3.LUT R16, R16, 0x40, RZ, 0xfc, !PT ;  /* 0x0000004010102812 */ /* 0x000fe200078efcff */
[----:B------:R-:W-:Y:S02]  /*1ad20*/  IMAD.MOV.U32 R13, RZ, RZ, R2 ;  /* 0x000000ffff0d7224 */ /* 0x000fe400078e0002 */
[----:B------:R-:W-:Y:S02]  /*1ad30*/  IMAD.MOV.U32 R12, RZ, RZ, 0x3 ;  /* 0x00000003ff0c7424 */ /* 0x000fe400078e00ff */
[----:B------:R-:W-:-:S07]  /*1ad40*/  IMAD.MOV.U32 R5, RZ, RZ, R14 ;  /* 0x000000ffff057224 */ /* 0x000fce00078e000e */
[----:B------:R-:W-:Y:S05]  /*1ad50*/  WARPSYNC.COLLECTIVE R15, `(.L_x_5292) ;  /* 0x000000000f087348 */ /* 0x000fea0003c00000 */
[----:B------:R0:W1:Y:S02]  /*1ad60*/  SHFL.IDX P6, R14, R13, R12, R11 ;  /* 0x0000000c0d0e7389 */ /* 0x00006400000c000b */
[----:B01----:R-:W-:Y:S01]  /*1ad70*/  ENDCOLLECTIVE ;  /* 0x000000000000791b */ /* 0x003fe20003800000 */
.L_x_5292:
        /* <DEDUP_REMOVED lines=14> */
.L_x_5293:
[----:B------:R-:W-:Y:S01]  /*1ae60*/  IMAD.MOV.U32 R0, RZ, RZ, R14 ;  /* 0x000000ffff007224 */ /* 0x000fe200078e000e */
[----:B------:R-:W-:Y:S06]  /*1ae70*/  BRA `(.L_x_5294) ;  /* 0xffffffb000d07947 */ /* 0x000fec000383ffff */
.L_x_5214:
        /* <DEDUP_REMOVED lines=47> */
.L_x_5296:
[----:B------:R-:W-:Y:S05]  /*1b170*/  BSYNC B0 ;  /* 0x0000000000007941 */ /* 0x000fea0003800000 */
.L_x_5295:
        /* <DEDUP_REMOVED lines=11> */
.L_x_5297:
        /* <DEDUP_REMOVED lines=39> */
.L_x_5298:
[----:B------:R-:W-:Y:S02]  /*1b4a0*/  IMAD.MOV.U32 R13, RZ, RZ, R0 ;  /* 0x000000ffff0d7224 */ /* 0x000fe400078e0000 */
[----:B------:R-:W-:-:S07]  /*1b4b0*/  IMAD.MOV.U32 R7, RZ, RZ, R14 ;  /* 0x000000ffff077224 */ /* 0x000fce00078e000e */
[----:B------:R-:W-:Y:S05]  /*1b4c0*/  WARPSYNC.COLLECTIVE R15, `(.L_x_5299) ;  /* 0x000000000f087348 */ /* 0x000fea0003c00000 */
[----:B------:R0:W1:Y:S02]  /*1b4d0*/  SHFL.IDX P6, R14, R13, R12, R11 ;  /* 0x0000000c0d0e7389 */ /* 0x00006400000c000b */
[----:B01----:R-:W-:Y:S01]  /*1b4e0*/  ENDCOLLECTIVE ;  /* 0x000000000000791b */ /* 0x003fe20003800000 */
.L_x_5299:
        /* <DEDUP_REMOVED lines=33> */
.L_x_5300:
[----:B------:R-:W-:Y:S02]  /*1b700*/  IMAD.MOV.U32 R13, RZ, RZ, R0 ;  /* 0x000000ffff0d7224 */ /* 0x000fe400078e0000 */
[----:B------:R-:W-:-:S07]  /*1b710*/  IMAD.MOV.U32 R7, RZ, RZ, R14 ;  /* 0x000000ffff077224 */ /* 0x000fce00078e000e */
[----:B------:R-:W-:Y:S05]  /*1b720*/  WARPSYNC.COLLECTIVE R15, `(.L_x_5301) ;  /* 0x000000000f087348 */ /* 0x000fea0003c00000 */
[----:B------:R0:W1:Y:S02]  /*1b730*/  SHFL.IDX P6, R14, R13, R12, R11 ;  /* 0x0000000c0d0e7389 */ /* 0x00006400000c000b */
[----:B01----:R-:W-:Y:S01]  /*1b740*/  ENDCOLLECTIVE ;  /* 0x000000000000791b */ /* 0x003fe20003800000 */
.L_x_5301:
        /* <DEDUP_REMOVED lines=27> */
.L_x_5302:
[----:B------:R-:W-:Y:S02]  /*1b900*/  IMAD.MOV.U32 R13, RZ, RZ, R0 ;  /* 0x000000ffff0d7224 */ /* 0x000fe400078e0000 */
[----:B------:R-:W-:-:S07]  /*1b910*/  IMAD.MOV.U32 R6, RZ, RZ, R14 ;  /* 0x000000ffff067224 */ /* 0x000fce00078e000e */
[----:B------:R-:W-:Y:S05]  /*1b920*/  WARPSYNC.COLLECTIVE R15, `(.L_x_5303) ;  /* 0x000000000f087348 */ /* 0x000fea0003c00000 */
[----:B------:R0:W1:Y:S02]  /*1b930*/  SHFL.IDX P6, R14, R13, R12, R11 ;  /* 0x0000000c0d0e7389 */ /* 0x00006400000c000b */
[----:B01----:R-:W-:Y:S01]  /*1b940*/  ENDCOLLECTIVE ;  /* 0x000000000000791b */ /* 0x003fe20003800000 */
.L_x_5303:
[----:B------:R-:W-:Y:S01]  /*1b950*/  IMAD.MOV.U32 R0, RZ, RZ, R14 ;  /* 0x000000ffff007224 */ /* 0x000fe200078e000e */
[----:B------:R-:W-:Y:S06]  /*1b960*/  BRA `(.L_x_5304) ;  /* 0xffffffb400447947 */ /* 0x000fec000383ffff */
.L_x_5219:
[----:B0-----:R0:W1:Y:S02]  /*1b970*/  SYNCS.PHASECHK.TRANS64.TRYWAIT P0, [R17+URZ+0x38820], R0 ;  /* 0x03882000110075a7 */ /* 0x001064000800017f */
[----:B-1----:R-:W-:Y:S05]  /*1b980*/  @!P0 NANOSLEEP.SYNCS 0x989680 ;  /* 0x009896800000895d */ /* 0x002fea0003900000 */
[----:B------:R-:W1:Y:S02]  /*1b990*/  @!P0 SYNCS.PHASECHK.TRANS64 P0, [R17+URZ+0x38820], R0 ;  /* 0x03882000110085a7 */ /* 0x000e64000800007f */
[----:B-1----:R-:W-:Y:S05]  /*1b9a0*/  @!P0 BRA `(.L_x_5219) ;  /* 0xfffffffc00f08947 */ /* 0x002fea000383ffff */
[----:B------:R-:W-:Y:S05]  /*1b9b0*/  BRA `(.L_x_5305) ;  /* 0xffffffb400e07947 */ /* 0x000fea000383ffff */
.L_x_5222:
[----:B0-----:R0:W1:Y:S02]  /*1b9c0*/  SYNCS.PHASECHK.TRANS64.TRYWAIT P0, [R22+URZ+0x38860], R0 ;  /* 0x03886000160075a7 */ /* 0x001064000800017f */
[----:B-1----:R-:W-:Y:S05]  /*1b9d0*/  @!P0 NANOSLEEP.SYNCS 0x989680 ;  /* 0x009896800000895d */ /* 0x002fea0003900000 */
[----:B------:R-:W1:Y:S02]  /*1b9e0*/  @!P0 SYNCS.PHASECHK.TRANS64 P0, [R22+URZ+0x38860], R0 ;  /* 0x03886000160085a7 */ /* 0x000e64000800007f */
[----:B-1----:R-:W-:Y:S05]  /*1b9f0*/  @!P0 BRA `(.L_x_5222) ;  /* 0xfffffffc00f08947 */ /* 0x002fea000383ffff */
[----:B------:R-:W-:Y:S05]  /*1ba00*/  BRA `(.L_x_5306) ;  /* 0xffffffb400f07947 */ /* 0x000fea000383ffff */
.L_x_5223:
        /* <DEDUP_REMOVED lines=8> */
.L_x_5308:
[----:B------:R-:W-:Y:S05]  /*1ba90*/  BSYNC B0 ;  /* 0x0000000000007941 */ /* 0x000fea0003800000 */
.L_x_5307:
        /* <DEDUP_REMOVED lines=15> */
.L_x_5309:
        /* <DEDUP_REMOVED lines=39> */
.L_x_5310:
[----:B------:R-:W-:Y:S02]  /*1be00*/  IMAD.MOV.U32 R13, RZ, RZ, R4 ;  /* 0x000000ffff0d7224 */ /* 0x000fe400078e0004 */
[----:B------:R-:W-:-:S07]  /*1be10*/  IMAD.MOV.U32 R3, RZ, RZ, R14 ;  /* 0x000000ffff037224 */ /* 0x000fce00078e000e */
[----:B------:R-:W-:Y:S05]  /*1be20*/  WARPSYNC.COLLECTIVE R15, `(.L_x_5311) ;  /* 0x000000000f087348 */ /* 0x000fea0003c00000 */
[----:B------:R0:W1:Y:S02]  /*1be30*/  SHFL.IDX P6, R14, R13, R12, R11 ;  /* 0x0000000c0d0e7389 */ /* 0x00006400000c000b */
[----:B01----:R-:W-:Y:S01]  /*1be40*/  ENDCOLLECTIVE ;  /* 0x000000000000791b */ /* 0x003fe20003800000 */
.L_x_5311:
        /* <DEDUP_REMOVED lines=29> */
.L_x_5312:
[----:B------:R-:W-:Y:S02]  /*1c020*/  IMAD.MOV.U32 R13, RZ, RZ, R4 ;  /* 0x000000ffff0d7224 */ /* 0x000fe400078e0004 */
[----:B------:R-:W-:-:S07]  /*1c030*/  IMAD.MOV.U32 R7, RZ, RZ, R14 ;  /* 0x000000ffff077224 */ /* 0x000fce00078e000e */
[----:B------:R-:W-:Y:S05]  /*1c040*/  WARPSYNC.COLLECTIVE R15, `(.L_x_5313) ;  /* 0x000000000f087348 */ /* 0x000fea0003c00000 */
[----:B------:R0:W1:Y:S02]  /*1c050*/  SHFL.IDX P6, R14, R13, R12, R11 ;  /* 0x0000000c0d0e7389 */ /* 0x00006400000c000b */
[----:B01----:R-:W-:Y:S01]  /*1c060*/  ENDCOLLECTIVE ;  /* 0x000000000000791b */ /* 0x003fe20003800000 */
.L_x_5313:
        /* <DEDUP_REMOVED lines=29> */
.L_x_5314:
[----:B------:R-:W-:Y:S02]  /*1c240*/  IMAD.MOV.U32 R13, RZ, RZ, R4 ;  /* 0x000000ffff0d7224 */ /* 0x000fe400078e0004 */
[----:B------:R-:W-:-:S07]  /*1c250*/  IMAD.MOV.U32 R6, RZ, RZ, R14 ;  /* 0x000000ffff067224 */ /* 0x000fce00078e000e */
[----:B------:R-:W-:Y:S05]  /*1c260*/  WARPSYNC.COLLECTIVE R15, `(.L_x_5315) ;  /* 0x000000000f087348 */ /* 0x000fea0003c00000 */
[----:B------:R0:W1:Y:S02]  /*1c270*/  SHFL.IDX P6, R14, R13, R12, R11 ;  /* 0x0000000c0d0e7389 */ /* 0x00006400000c000b */
[----:B01----:R-:W-:Y:S01]  /*1c280*/  ENDCOLLECTIVE ;  /* 0x000000000000791b */ /* 0x003fe20003800000 */
.L_x_5315:
[----:B------:R-:W-:Y:S01]  /*1c290*/  IMAD.MOV.U32 R2, RZ, RZ, R14 ;  /* 0x000000ffff027224 */ /* 0x000fe200078e000e */
[----:B------:R-:W-:Y:S06]  /*1c2a0*/  BRA `(.L_x_5316) ;  /* 0xffffffb4007c7947 */ /* 0x000fec000383ffff */
.L_x_5230:
[----:B0-----:R0:W1:Y:S02]  /*1c2b0*/  SYNCS.PHASECHK.TRANS64.TRYWAIT P0, [R6+URZ+0x38840], R20 ;  /* 0x03884014060075a7 */ /* 0x001064000800017f */
[----:B-1----:R-:W-:Y:S05]  /*1c2c0*/  @!P0 NANOSLEEP.SYNCS 0x989680 ;  /* 0x009896800000895d */ /* 0x002fea0003900000 */
[----:B------:R-:W1:Y:S02]  /*1c2d0*/  @!P0 SYNCS.PHASECHK.TRANS64 P0, [R6+URZ+0x38840], R20 ;  /* 0x03884014060085a7 */ /* 0x000e64000800007f */
[----:B-1----:R-:W-:Y:S05]  /*1c2e0*/  @!P0 BRA `(.L_x_5230) ;  /* 0xfffffffc00f08947 */ /* 0x002fea000383ffff */
[----:B------:R-:W-:Y:S05]  /*1c2f0*/  BRA `(.L_x_5317) ;  /* 0xffffffbc00107947 */ /* 0x000fea000383ffff */
.L_x_5231:
        /* <DEDUP_REMOVED lines=8> */
.L_x_5319:
[----:B------:R-:W-:Y:S05]  /*1c380*/  BSYNC B1 ;  /* 0x0000000000017941 */ /* 0x000fea0003800000 */
.L_x_5318:
        /* <DEDUP_REMOVED lines=9> */
.L_x_5320:
[----:B------:R-:W-:Y:S02]  /*1c420*/  IMAD.MOV.U32 R13, RZ, RZ, R25 ;  /* 0x000000ffff0d7224 */ /* 0x000fe400078e0019 */
[----:B------:R-:W-:Y:S02]  /*1c430*/  IMAD.MOV.U32 R12, RZ, RZ, 0x1 ;  /* 0x00000001ff0c7424 */ /* 0x000fe400078e00ff */
[----:B------:R-:W-:-:S07]  /*1c440*/  IMAD.MOV.U32 R2, RZ, RZ, R14 ;  /* 0x000000ffff027224 */ /* 0x000fce00078e000e */
[----:B------:R-:W-:Y:S05]  /*1c450*/  WARPSYNC.COLLECTIVE R15, `(.L_x_5321) ;  /* 0x000000000f087348 */ /* 0x000fea0003c00000 */
[----:B------:R0:W1:Y:S02]  /*1c460*/  SHFL.IDX P6, R14, R13, R12, R11 ;  /* 0x0000000c0d0e7389 */ /* 0x00006400000c000b */
[----:B01----:R-:W-:Y:S01]  /*1c470*/  ENDCOLLECTIVE ;  /* 0x000000000000791b */ /* 0x003fe20003800000 */
.L_x_5321:
        /* <DEDUP_REMOVED lines=11> */
.L_x_5322:
[----:B------:R-:W-:Y:S02]  /*1c530*/  IMAD.MOV.U32 R13, RZ, RZ, R25 ;  /* 0x000000ffff0d7224 */ /* 0x000fe400078e0019 */
[----:B------:R-:W-:Y:S02]  /*1c540*/  IMAD.MOV.U32 R12, RZ, RZ, 0x2 ;  /* 0x00000002ff0c7424 */ /* 0x000fe400078e00ff */
[----:B------:R-:W-:-:S07]  /*1c550*/  IMAD.MOV.U32 R2, RZ, RZ, R14 ;  /* 0x000000ffff027224 */ /* 0x000fce00078e000e */
[----:B------:R-:W-:Y:S05]  /*1c560*/  WARPSYNC.COLLECTIVE R15, `(.L_x_5323) ;  /* 0x000000000f087348 */ /* 0x000fea0003c00000 */
[----:B------:R0:W1:Y:S02]  /*1c570*/  SHFL.IDX P6, R14, R13, R12, R11 ;  /* 0x0000000c0d0e7389 */ /* 0x00006400000c000b */
[----:B01----:R-:W-:Y:S01]  /*1c580*/  ENDCOLLECTIVE ;  /* 0x000000000000791b */ /* 0x003fe20003800000 */
.L_x_5323:
        /* <DEDUP_REMOVED lines=11> */
.L_x_5324:
[----:B------:R-:W-:Y:S02]  /*1c640*/  IMAD.MOV.U32 R13, RZ, RZ, R25 ;  /* 0x000000ffff0d7224 */ /* 0x000fe400078e0019 */
[----:B------:R-:W-:Y:S02]  /*1c650*/  IMAD.MOV.U32 R12, RZ, RZ, 0x3 ;  /* 0x00000003ff0c7424 */ /* 0x000fe400078e00ff */
[----:B------:R-:W-:-:S07]  /*1c660*/  IMAD.MOV.U32 R2, RZ, RZ, R14 ;  /* 0x000000ffff027224 */ /* 0x000fce00078e000e */
[----:B------:R-:W-:Y:S05]  /*1c670*/  WARPSYNC.COLLECTIVE R15, `(.L_x_5325) ;  /* 0x000000000f087348 */ /* 0x000fea0003c00000 */
[----:B------:R0:W1:Y:S02]  /*1c680*/  SHFL.IDX P6, R14, R13, R12, R11 ;  /* 0x0000000c0d0e7389 */ /* 0x00006400000c000b */
[----:B01----:R-:W-:Y:S01]  /*1c690*/  ENDCOLLECTIVE ;  /* 0x000000000000791b */ /* 0x003fe20003800000 */
.L_x_5325:
        /* <DEDUP_REMOVED lines=11> */
.L_x_5326:
[----:B------:R-:W-:Y:S01]  /*1c750*/  IMAD.MOV.U32 R2, RZ, RZ, R14 ;  /* 0x000000ffff027224 */ /* 0x000fe200078e000e */
[----:B------:R-:W-:Y:S06]  /*1c760*/  BRA `(.L_x_5327) ;  /* 0xffffffb800987947 */ /* 0x000fec000383ffff */
.L_x_5236:
[----:B---3--:R3:W4:Y:S02]  /*1c770*/  SYNCS.PHASECHK.TRANS64.TRYWAIT P0, [R6+URZ+0x38860], R20 ;  /* 0x03886014060075a7 */ /* 0x008724000800017f */
[----:B----4-:R-:W-:Y:S05]  /*1c780*/  @!P0 NANOSLEEP.SYNCS 0x989680 ;  /* 0x009896800000895d */ /* 0x010fea0003900000 */
[----:B------:R-:W4:Y:S02]  /*1c790*/  @!P0 SYNCS.PHASECHK.TRANS64 P0, [R6+URZ+0x38860], R20 ;  /* 0x03886014060085a7 */ /* 0x000f24000800007f */
[----:B----4-:R-:W-:Y:S05]  /*1c7a0*/  @!P0 BRA `(.L_x_5236) ;  /* 0xfffffffc00f08947 */ /* 0x010fea000383ffff */
[----:B------:R-:W-:Y:S05]  /*1c7b0*/  BRA `(.L_x_5328) ;  /* 0xffffffb800e87947 */ /* 0x000fea000383ffff */
.L_x_5237:
        /* <DEDUP_REMOVED lines=8> */
.L_x_5330:
[----:B------:R-:W-:Y:S05]  /*1c840*/  BSYNC B1 ;  /* 0x0000000000017941 */ /* 0x000fea0003800000 */
.L_x_5329:
        /* <DEDUP_REMOVED lines=13> */
.L_x_5331:
        /* <DEDUP_REMOVED lines=17> */
.L_x_5332:
        /* <DEDUP_REMOVED lines=16> */
.L_x_5333:
        /* <DEDUP_REMOVED lines=19> */
.L_x_5334:
        /* <DEDUP_REMOVED lines=14> */
.L_x_5335:
        /* <DEDUP_REMOVED lines=16> */
.L_x_5336:
        /* <DEDUP_REMOVED lines=14> */
.L_x_5337:
[----:B------:R-:W-:Y:S05]  /*1cf20*/  BRA `(.L_x_5338) ;  /* 0xffffffb8004c7947 */ /* 0x000fea000383ffff */
.L_x_5245:
        /* <DEDUP_REMOVED lines=8> */
.L_x_5340:
[----:B------:R-:W-:Y:S05]  /*1cfb0*/  BSYNC B0 ;  /* 0x0000000000007941 */ /* 0x000fea0003800000 */
.L_x_5339:
        /* <DEDUP_REMOVED lines=9> */
.L_x_5341:
        /* <DEDUP_REMOVED lines=23> */
.L_x_5342:
[----:B------:R-:W-:Y:S01]  /*1d1c0*/  IMAD.MOV.U32 R12, RZ, RZ, 0x2 ;  /* 0x00000002ff0c7424 */ /* 0x000fe200078e00ff */
[----:B------:R-:W-:-:S05]  /*1d1d0*/  SEL R4, R14, RZ, P1 ;  /* 0x000000ff0e047207 */ /* 0x000fca0000800000 */
[----:B------:R-:W-:-:S04]  /*1d1e0*/  IMAD.IADD R4, R13, 0x1, R4 ;  /* 0x000000010d047824 */ /* 0x000fc800078e0204 */
[----:B------:R-:W-:-:S07]  /*1d1f0*/  IMAD.MOV.U32 R13, RZ, RZ, R4 ;  /* 0x000000ffff0d7224 */ /* 0x000fce00078e0004 */
[----:B------:R-:W-:Y:S05]  /*1d200*/  WARPSYNC.COLLECTIVE R15, `(.L_x_5343) ;  /* 0x000000000f087348 */ /* 0x000fea0003c00000 */
[----:B------:R0:W1:Y:S02]  /*1d210*/  SHFL.UP P6, R14, R13, R12, R11 ;  /* 0x0400000c0d0e7389 */ /* 0x00006400000c000b */
[----:B01----:R-:W-:Y:S01]  /*1d220*/  ENDCOLLECTIVE ;  /* 0x000000000000791b */ /* 0x003fe20003800000 */
.L_x_5343:
[----:B------:R-:W-:Y:S01]  /*1d230*/  IMAD.MOV.U32 R12, RZ, RZ, 0x4 ;  /* 0x00000004ff0c7424 */ /* 0x000fe200078e00ff */
[----:B------:R-:W-:-:S05]  /*1d240*/  SEL R3, R14, RZ, P2 ;  /* 0x000000ff0e037207 */ /* 0x000fca0001000000 */
[----:B------:R-:W-:-:S04]  /*1d250*/  IMAD.IADD R2, R4, 0x1, R3 ;  /* 0x0000000104027824 */ /* 0x000fc800078e0203 */
[----:B------:R-:W-:-:S07]  /*1d260*/  IMAD.MOV.U32 R13, RZ, RZ, R2 ;  /* 0x000000ffff0d7224 */ /* 0x000fce00078e0002 */
[----:B------:R-:W-:Y:S05]  /*1d270*/  WARPSYNC.COLLECTIVE R15, `(.L_x_5344) ;  /* 0x000000000f087348 */ /* 0x000fea0003c00000 */
[----:B------:R0:W1:Y:S02]  /*1d280*/  SHFL.UP P6, R14, R13, R12, R11 ;  /* 0x0400000c0d0e7389 */ /* 0x00006400000c000b */
[----:B01----:R-:W-:Y:S01]  /*1d290*/  ENDCOLLECTIVE ;  /* 0x000000000000791b */ /* 0x003fe20003800000 */
.L_x_5344:
[----:B------:R-:W-:Y:S01]  /*1d2a0*/  IMAD.MOV.U32 R12, RZ, RZ, 0x8 ;  /* 0x00000008ff0c7424 */ /* 0x000fe200078e00ff */
[----:B------:R-:W-:-:S05]  /*1d2b0*/  SEL R3, R14, RZ, P3 ;  /* 0x000000ff0e037207 */ /* 0x000fca0001800000 */
[----:B------:R-:W-:-:S04]  /*1d2c0*/  IMAD.IADD R3, R2, 0x1, R3 ;  /* 0x0000000102037824 */ /* 0x000fc800078e0203 */
[----:B------:R-:W-:-:S07]  /*1d2d0*/  IMAD.MOV.U32 R13, RZ, RZ, R3 ;  /* 0x000000ffff0d7224 */ /* 0x000fce00078e0003 */
[----:B------:R-:W-:Y:S05]  /*1d2e0*/  WARPSYNC.COLLECTIVE R15, `(.L_x_5345) ;  /* 0x000000000f087348 */ /* 0x000fea0003c00000 */
[----:B------:R0:W1:Y:S02]  /*1d2f0*/  SHFL.UP P6, R14, R13, R12, R11 ;  /* 0x0400000c0d0e7389 */ /* 0x00006400000c000b */
[----:B01----:R-:W-:Y:S01]  /*1d300*/  ENDCOLLECTIVE ;  /* 0x000000000000791b */ /* 0x003fe20003800000 */
.L_x_5345:
[----:B------:R-:W-:Y:S01]  /*1d310*/  IMAD.MOV.U32 R12, RZ, RZ, 0x10 ;  /* 0x00000010ff0c7424 */ /* 0x000fe200078e00ff */
[----:B------:R-:W-:-:S05]  /*1d320*/  SEL R4, R14, RZ, P4 ;  /* 0x000000ff0e047207 */ /* 0x000fca0002000000 */
[----:B------:R-:W-:-:S04]  /*1d330*/  IMAD.IADD R4, R3, 0x1, R4 ;  /* 0x0000000103047824 */ /* 0x000fc800078e0204 */
[----:B------:R-:W-:-:S07]  /*1d340*/  IMAD.MOV.U32 R13, RZ, RZ, R4 ;  /* 0x000000ffff0d7224 */ /* 0x000fce00078e0004 */
[----:B------:R-:W-:Y:S05]  /*1d350*/  WARPSYNC.COLLECTIVE R15, `(.L_x_5346) ;  /* 0x000000000f087348 */ /* 0x000fea0003c00000 */
[----:B------:R0:W1:Y:S02]  /*1d360*/  SHFL.UP P6, R14, R13, R12, R11 ;  /* 0x0400000c0d0e7389 */ /* 0x00006400000c000b */
[----:B01----:R-:W-:Y:S01]  /*1d370*/  ENDCOLLECTIVE ;  /* 0x000000000000791b */ /* 0x003fe20003800000 */
.L_x_5346:
        /* <DEDUP_REMOVED lines=8> */
.L_x_5347:
[----:B------:R-:W-:Y:S05]  /*1d400*/  BRA `(.L_x_5348) ;  /* 0xffffffb800e87947 */ /* 0x000fea000383ffff */
.L_x_5248:
[----:B------:R-:W-:Y:S01]  /*1d410*/  BSSY B0, `(.L_x_5349) ;  /* 0x0000007000007945 */ /* 0x000fe20003800000 */
[----:B------:R-:W-:Y:S02]  /*1d420*/  IMAD.MOV.U32 R12, RZ, RZ, 0x1 ;  /* 0x00000001ff0c7424 */ /* 0x000fe400078e00ff */
[----:B------:R-:W-:Y:S02]  /*1d430*/  IMAD.MOV.U32 R11, RZ, RZ, RZ ;  /* 0x000000ffff0b7224 */ /* 0x000fe400078e00ff */
[----:B------:R-:W-:-:S07]  /*1d440*/  IMAD.MOV.U32 R15, RZ, RZ, -0x1 ;  /* 0xffffffffff0f7424 */ /* 0x000fce00078e00ff */
[----:B------:R-:W-:Y:S05]  /*1d450*/  WARPSYNC.COLLECTIVE R15, `(.L_x_5350) ;  /* 0x000000000f087348 */ /* 0x000fea0003c00000 */
[----:B------:R0:W1:Y:S02]  /*1d460*/  SHFL.UP P6, R14, R13, R12, R11 ;  /* 0x0400000c0d0e7389 */ /* 0x00006400000c000b */
[----:B01----:R-:W-:Y:S01]  /*1d470*/  ENDCOLLECTIVE ;  /* 0x000000000000791b */ /* 0x003fe20003800000 */
.L_x_5350:
[----:B------:R-:W-:Y:S05]  /*1d480*/  BSYNC B0 ;  /* 0x0000000000007941 */ /* 0x000fea0003800000 */
.L_x_5349:
        /* <DEDUP_REMOVED lines=8> */
.L_x_5351:
[----:B------:R-:W-:Y:S01]  /*1d510*/  IMAD.MOV.U32 R12, RZ, RZ, 0x4 ;  /* 0x00000004ff0c7424 */ /* 0x000fe200078e00ff */
[----:B------:R-:W-:-:S05]  /*1d520*/  SEL R2, R14, RZ, P2 ;  /* 0x000000ff0e027207 */ /* 0x000fca0001000000 */
[----:B------:R-:W-:-:S04]  /*1d530*/  IMAD.IADD R2, R13, 0x1, R2 ;  /* 0x000000010d027824 */ /* 0x000fc800078e0202 */
[----:B------:R-:W-:-:S07]  /*1d540*/  IMAD.MOV.U32 R13, RZ, RZ, R2 ;  /* 0x000000ffff0d7224 */ /* 0x000fce00078e0002 */
[----:B------:R-:W-:Y:S05]  /*1d550*/  WARPSYNC.COLLECTIVE R15, `(.L_x_5352) ;  /* 0x000000000f087348 */ /* 0x000fea0003c00000 */
[----:B------:R0:W1:Y:S02]  /*1d560*/  SHFL.UP P6, R14, R13, R12, R11 ;  /* 0x0400000c0d0e7389 */ /* 0x00006400000c000b */
[----:B01----:R-:W-:Y:S01]  /*1d570*/  ENDCOLLECTIVE ;  /* 0x000000000000791b */ /* 0x003fe20003800000 */
.L_x_5352:
[----:B------:R-:W-:Y:S01]  /*1d580*/  IMAD.MOV.U32 R12, RZ, RZ, 0x8 ;  /* 0x00000008ff0c7424 */ /* 0x000fe200078e00ff */
[----:B------:R-:W-:-:S05]  /*1d590*/  SEL R3, R14, RZ, P3 ;  /* 0x000000ff0e037207 */ /* 0x000fca0001800000 */
[----:B------:R-:W-:-:S04]  /*1d5a0*/  IMAD.IADD R3, R2, 0x1, R3 ;  /* 0x0000000102037824 */ /* 0x000fc800078e0203 */
[----:B------:R-:W-:-:S07]  /*1d5b0*/  IMAD.MOV.U32 R13, RZ, RZ, R3 ;  /* 0x000000ffff0d7224 */ /* 0x000fce00078e0003 */
[----:B------:R-:W-:Y:S05]  /*1d5c0*/  WARPSYNC.COLLECTIVE R15, `(.L_x_5353) ;  /* 0x000000000f087348 */ /* 0x000fea0003c00000 */
[----:B------:R0:W1:Y:S02]  /*1d5d0*/  SHFL.UP P6, R14, R13, R12, R11 ;  /* 0x0400000c0d0e7389 */ /* 0x00006400000c000b */
[----:B01----:R-:W-:Y:S01]  /*1d5e0*/  ENDCOLLECTIVE ;  /* 0x000000000000791b */ /* 0x003fe20003800000 */
.L_x_5353:
[----:B------:R-:W-:Y:S01]  /*1d5f0*/  IMAD.MOV.U32 R12, RZ, RZ, 0x10 ;  /* 0x00000010ff0c7424 */ /* 0x000fe200078e00ff */
[----:B------:R-:W-:-:S05]  /*1d600*/  SEL R4, R14, RZ, P4 ;  /* 0x000000ff0e047207 */ /* 0x000fca0002000000 */
[----:B------:R-:W-:-:S04]  /*1d610*/  IMAD.IADD R4, R3, 0x1, R4 ;  /* 0x0000000103047824 */ /* 0x000fc800078e0204 */
[----:B------:R-:W-:-:S07]  /*1d620*/  IMAD.MOV.U32 R13, RZ, RZ, R4 ;  /* 0x000000ffff0d7224 */ /* 0x000fce00078e0004 */
[----:B------:R-:W-:Y:S05]  /*1d630*/  WARPSYNC.COLLECTIVE R15, `(.L_x_5354) ;  /* 0x000000000f087348 */ /* 0x000fea0003c00000 */
[----:B------:R0:W1:Y:S02]  /*1d640*/  SHFL.UP P6, R14, R13, R12, R11 ;  /* 0x0400000c0d0e7389 */ /* 0x00006400000c000b */
[----:B01----:R-:W-:Y:S01]  /*1d650*/  ENDCOLLECTIVE ;  /* 0x000000000000791b */ /* 0x003fe20003800000 */
.L_x_5354:
        /* <DEDUP_REMOVED lines=8> */
.L_x_5355:
[----:B------:R-:W-:Y:S05]  /*1d6e0*/  BRA `(.L_x_5356) ;  /* 0xffffffb800d47947 */ /* 0x000fea000383ffff */
.L_x_5250:
[----:B------:R-:W-:Y:S01]  /*1d6f0*/  BSSY B0, `(.L_x_5357) ;  /* 0x0000006000007945 */ /* 0x000fe20003800000 */
[----:B------:R-:W-:Y:S01]  /*1d700*/  PLOP3.LUT P6, PT, P6, PT, PT, 0x8, 0x0 ;  /* 0x000000000000781c */ /* 0x000fe200037ce170 */
[----:B------:R-:W-:-:S12]  /*1d710*/  IMAD.MOV.U32 R15, RZ, RZ, -0x1 ;  /* 0xffffffffff0f7424 */ /* 0x000fd800078e00ff */
[----:B0-----:R-:W-:Y:S05]  /*1d720*/  WARPSYNC.COLLECTIVE R15, `(.L_x_5358) ;  /* 0x000000000f087348 */ /* 0x001fea0003c00000 */
[----:B------:R-:W-:Y:S01]  /*1d730*/  VOTE.ANY R14, PT, P6 ;  /* 0x00000000000e7806 */ /* 0x000fe200030e0100 */
[----:B0-----:R-:W-:Y:S06]  /*1d740*/  ENDCOLLECTIVE ;  /* 0x000000000000791b */ /* 0x001fec0003800000 */
.L_x_5358:
[----:B------:R-:W-:Y:S05]  /*1d750*/  BSYNC B0 ;  /* 0x0000000000007941 */ /* 0x000fea0003800000 */
.L_x_5357:
        /* <DEDUP_REMOVED lines=8> */
.L_x_5359:
[----:B------:R-:W-:Y:S02]  /*1d7e0*/  IMAD.IADD R27, R12, 0x1, R27 ;  /* 0x000000010c1b7824 */ /* 0x000fe400078e021b */
[----:B------:R-:W-:Y:S02]  /*1d7f0*/  IMAD.MOV.U32 R13, RZ, RZ, R8 ;  /* 0x000000ffff0d7224 */ /* 0x000fe400078e0008 */
[----:B------:R-:W-:-:S07]  /*1d800*/  IMAD.MOV.U32 R25, RZ, RZ, R14 ;  /* 0x000000ffff197224 */ /* 0x000fce00078e000e */
[----:B------:R-:W-:Y:S05]  /*1d810*/  WARPSYNC.COLLECTIVE R15, `(.L_x_5360) ;  /* 0x000000000f087348 */ /* 0x000fea0003c00000 */
[----:B------:R0:W1:Y:S02]  /*1d820*/  SHFL.IDX P6, R14, R13, R12, R11 ;  /* 0x0000000c0d0e7389 */ /* 0x00006400000c000b */
[----:B01----:R-:W-:Y:S01]  /*1d830*/  ENDCOLLECTIVE ;  /* 0x000000000000791b */ /* 0x003fe20003800000 */
.L_x_5360:
[----:B------:R-:W-:Y:S01]  /*1d840*/  IMAD.MOV.U32 R8, RZ, RZ, R14 ;  /* 0x000000ffff087224 */ /* 0x000fe200078e000e */
[----:B------:R-:W-:Y:S06]  /*1d850*/  BRA `(.L_x_5361) ;  /* 0xffffffb800b87947 */ /* 0x000fec000383ffff */
.L_x_5252:
[----:B------:R-:W-:Y:S01]  /*1d860*/  BSSY B0, `(.L_x_5362) ;  /* 0x0000007000007945 */ /* 0x000fe20003800000 */
[----:B------:R-:W-:Y:S02]  /*1d870*/  IMAD.MOV.U32 R13, RZ, RZ, R3 ;  /* 0x000000ffff0d7224 */ /* 0x000fe400078e0003 */
[----:B------:R-:W-:Y:S02]  /*1d880*/  IMAD.MOV.U32 R11, RZ, RZ, 0x1f ;  /* 0x0000001fff0b7424 */ /* 0x000fe400078e00ff */
[----:B------:R-:W-:-:S07]  /*1d890*/  IMAD.MOV.U32 R15, RZ, RZ, -0x1 ;  /* 0xffffffffff0f7424 */ /* 0x000fce00078e00ff */
[----:B0-23--:R-:W-:Y:S05]  /*1d8a0*/  WARPSYNC.COLLECTIVE R15, `(.L_x_5363) ;  /* 0x000000000f087348 */ /* 0x00dfea0003c00000 */
[----:B------:R1:W4:Y:S02]  /*1d8b0*/  SHFL.IDX P6, R14, R13, R12, R11 ;  /* 0x0000000c0d0e7389 */ /* 0x00032400000c000b */
[----:B01234-:R-:W-:Y:S01]  /*1d8c0*/  ENDCOLLECTIVE ;  /* 0x000000000000791b */ /* 0x01ffe20003800000 */
.L_x_5363:
[----:B------:R-:W-:Y:S05]  /*1d8d0*/  BSYNC B0 ;  /* 0x0000000000007941 */ /* 0x000fea0003800000 */
.L_x_5362:
[----:B------:R-:W-:Y:S01]  /*1d8e0*/  IMAD.MOV.U32 R24, RZ, RZ, R14 ;  /* 0x000000ffff187224 */ /* 0x000fe200078e000e */
[----:B------:R-:W-:Y:S06]  /*1d8f0*/  BRA `(.L_x_5251) ;  /* 0xffffffb800a87947 */ /* 0x000fec000383ffff */
.L_x_5258:
[----:B0-----:R0:W1:Y:S02]  /*1d900*/  SYNCS.PHASECHK.TRANS64.TRYWAIT P0, [R5+URZ+0x38820], R0 ;  /* 0x03882000050075a7 */ /* 0x001064000800017f */
[----:B-1----:R-:W-:Y:S05]  /*1d910*/  @!P0 NANOSLEEP.SYNCS 0x989680 ;  /* 0x009896800000895d */ /* 0x002fea0003900000 */
[----:B------:R-:W1:Y:S02]  /*1d920*/  @!P0 SYNCS.PHASECHK.TRANS64 P0, [R5+URZ+0x38820], R0 ;  /* 0x03882000050085a7 */ /* 0x000e64000800007f */
[----:B-1----:R-:W-:Y:S05]  /*1d930*/  @!P0 BRA `(.L_x_5258) ;  /* 0xfffffffc00f08947 */ /* 0x002fea000383ffff */
[----:B------:R-:W-:Y:S05]  /*1d940*/  BRA `(.L_x_5364) ;  /* 0xffffffc400007947 */ /* 0x000fea000383ffff */
.L_x_5259:
        /* <DEDUP_REMOVED lines=11> */
.L_x_5366:
[----:B------:R-:W-:Y:S05]  /*1da00*/  BSYNC B0 ;  /* 0x0000000000007941 */ /* 0x000fea0003800000 */
.L_x_5365:
[----:B------:R-:W-:Y:S05]  /*1da10*/  BRA `(.L_x_5367) ;  /* 0xffffffc000e87947 */ /* 0x000fea000383ffff */
.L_x_5262:
[----:B------:R-:W-:Y:S01]  /*1da20*/  BSSY B1, `(.L_x_5368) ;  /* 0x0000006000017945 */ /* 0x000fe20003800000 */
[----:B------:R-:W-:-:S07]  /*1da30*/  IMAD.MOV.U32 R15, RZ, RZ, -0x1 ;  /* 0xffffffffff0f7424 */ /* 0x000fce00078e00ff */
[----:B0-234-:R-:W-:Y:S05]  /*1da40*/  WARPSYNC.COLLECTIVE R15, `(.L_x_5369) ;  /* 0x000000000f0c7348 */ /* 0x01dfea0003c00000 */
[----:B------:R-:W-:Y:S02]  /*1da50*/  ELECT P6, UR62, PT ;  /* 0x00000000003e782f */ /* 0x000fe400038c0000 */
[----:B------:R-:W-:Y:S01]  /*1da60*/  MOV R14, UR62 ;  /* 0x0000003e000e7c02 */ /* 0x000fe20008000f00 */
[----:B0-234-:R-:W-:Y:S10]  /*1da70*/  ENDCOLLECTIVE ;  /* 0x000000000000791b */ /* 0x01dff40003800000 */
.L_x_5369:
[----:B------:R-:W-:Y:S05]  /*1da80*/  BSYNC B1 ;  /* 0x0000000000017941 */ /* 0x000fea0003800000 */
.L_x_5368:
[----:B------:R-:W-:Y:S05]  /*1da90*/  BRA `(.L_x_5370) ;  /* 0xffffffc000e07947 */ /* 0x000fea000383ffff */
.L_x_5264:
[----:B0-----:R0:W1:Y:S02]  /*1daa0*/  SYNCS.PHASECHK.TRANS64.TRYWAIT P1, [R3+URZ+0x38840], R2 ;  /* 0x03884002030075a7 */ /* 0x001064000802017f */
[----:B-1----:R-:W-:Y:S05]  /*1dab0*/  @!P1 NANOSLEEP.SYNCS 0x989680 ;  /* 0x009896800000995d */ /* 0x002fea0003900000 */
[----:B------:R-:W1:Y:S02]  /*1dac0*/  @!P1 SYNCS.PHASECHK.TRANS64 P1, [R3+URZ+0x38840], R2 ;  /* 0x03884002030095a7 */ /* 0x000e64000802007f */
[----:B-1----:R-:W-:Y:S05]  /*1dad0*/  @!P1 BRA `(.L_x_5264) ;  /* 0xfffffffc00f09947 */ /* 0x002fea000383ffff */
[----:B------:R-:W-:Y:S05]  /*1dae0*/  BRA `(.L_x_5371) ;  /* 0xffffffc400007947 */ /* 0x000fea000383ffff */
.L_x_5266:
[----:B-1----:R1:W0:Y:S02]  /*1daf0*/  SYNCS.PHASECHK.TRANS64.TRYWAIT P1, [R5+URZ+0x38840], R0 ;  /* 0x03884000050075a7 */ /* 0x002224000802017f */
[----:B0-----:R-:W-:Y:S05]  /*1db00*/  @!P1 NANOSLEEP.SYNCS 0x989680 ;  /* 0x009896800000995d */ /* 0x001fea0003900000 */
[----:B------:R-:W0:Y:S02]  /*1db10*/  @!P1 SYNCS.PHASECHK.TRANS64 P1, [R5+URZ+0x38840], R0 ;  /* 0x03884000050095a7 */ /* 0x000e24000802007f */
[----:B0-----:R-:W-:Y:S05]  /*1db20*/  @!P1 BRA `(.L_x_5266) ;  /* 0xfffffffc00f09947 */ /* 0x001fea000383ffff */
[----:B------:R-:W-:Y:S05]  /*1db30*/  BRA `(.L_x_5372) ;  /* 0xffffffc4000c7947 */ /* 0x000fea000383ffff */
.L_x_5268:
[----:B------:R0:W0:Y:S02]  /*1db40*/  SYNCS.PHASECHK.TRANS64.TRYWAIT P1, [R3+URZ+0x38860], R2 ;  /* 0x03886002030075a7 */ /* 0x000024000802017f */
[----:B0-----:R-:W-:Y:S05]  /*1db50*/  @!P1 NANOSLEEP.SYNCS 0x989680 ;  /* 0x009896800000995d */ /* 0x001fea0003900000 */
[----:B------:R-:W0:Y:S02]  /*1db60*/  @!P1 SYNCS.PHASECHK.TRANS64 P1, [R3+URZ+0x38860], R2 ;  /* 0x03886002030095a7 */ /* 0x000e24000802007f */
[----:B0-----:R-:W-:Y:S05]  /*1db70*/  @!P1 BRA `(.L_x_5268) ;  /* 0xfffffffc00f09947 */ /* 0x001fea000383ffff */
[----:B------:R-:W-:Y:S05]  /*1db80*/  BRA `(.L_x_5373) ;  /* 0xffffffc400087947 */ /* 0x000fea000383ffff */
.L_x_5374:
        /* <DEDUP_REMOVED lines=15> */
.L_x_5845:


//--------------------- .text._ZN7cutlass13device_kernelIN5flash11enable_sm90INS1_16FlashAttnFwdSm90INS1_25CollectiveMainloopFwdSm90ILi2EN4cute5tupleIJNS5_1CILi1EEES8_S8_EEENS6_IJNS7_ILi64EEESA_SA_EEELi512ENS_6half_tEfNS_4arch4Sm90ELb1ELb0ELb1ELb1ELb1ELb1ELb1ELb0ELb0ELb1ELb1ELb0EEENS1_21CollectiveEpilogueFwdINS6_IJSA_NS7_ILi512EEESA_EEES9_SC_SE_Li256ELb1ELb1ELb1ELb0EEENS1_36VarlenDynamicPersistentTileSchedulerILi64ELi64ELi256ELi128ELb1ELb1ELb1ELb1ELb1ELb1EEEEEEEEEvNT_6ParamsE --------------------------
	.section	.text._ZN7cutlass13device_kernelIN5flash11enable_sm90INS1_16FlashAttnFwdSm90INS1_25CollectiveMainloopFwdSm90ILi2EN4cute5tupleIJNS5_1CILi1EEES8_S8_EEENS6_IJNS7_ILi64EEESA_SA_EEELi512ENS_6half_tEfNS_4arch4Sm90ELb1ELb0ELb1ELb1ELb1ELb1ELb1ELb0ELb0ELb1ELb1ELb0EEENS1_21CollectiveEpilogueFwdINS6_IJSA_NS7_ILi512EEESA_EEES9_SC_SE_Li256ELb1ELb1ELb1ELb0EEENS1_36VarlenDynamicPersistentTileSchedulerILi64ELi64ELi256ELi128ELb1ELb1ELb1ELb1ELb1ELb1EEEEEEEEEvNT_6ParamsE,"ax",@progbits
	.align	128
.text._ZN7cutlass13device_kernelIN5flash11enable_sm90INS1_16FlashAttnFwdSm90INS1_25CollectiveMainloopFwdSm90ILi2EN4cute5tupleIJNS5_1CILi1EEES8_S8_EEENS6_IJNS7_ILi64EEESA_SA_EEELi512ENS_6half_tEfNS_4arch4Sm90ELb1ELb0ELb1ELb1ELb1ELb1ELb1ELb0ELb0ELb1ELb1ELb0EEENS1_21CollectiveEpilogueFwdINS6_IJSA_NS7_ILi512EEESA_EEES9_SC_SE_Li256ELb1ELb1ELb1ELb0EEENS1_36VarlenDynamicPersistentTileSchedulerILi64ELi64ELi256ELi128ELb1ELb1ELb1ELb1ELb1ELb1EEEEEEEEEvNT_6ParamsE:
        .type           _ZN7cutlass13device_kernelIN5flash11enable_sm90INS1_16FlashAttnFwdSm90INS1_25CollectiveMainloopFwdSm90ILi2EN4cute5tupleIJNS5_1CILi1EEES8_S8_EEENS6_IJNS7_ILi64EEESA_SA_EEELi512ENS_6half_tEfNS_4arch4Sm90ELb1ELb0ELb1ELb1ELb1ELb1ELb1ELb0ELb0ELb1ELb1ELb0EEENS1_21CollectiveEpilogueFwdINS6_IJSA_NS7_ILi512EEESA_EEES9_SC_SE_Li256ELb1ELb1ELb1ELb0EEENS1_36VarlenDynamicPersistentTileSchedulerILi64ELi64ELi256ELi128ELb1ELb1ELb1ELb1ELb1ELb1EEEEEEEEEvNT_6ParamsE,@function
        .size           _ZN7cutlass13device_kernelIN5flash11enable_sm90INS1_16FlashAttnFwdSm90INS1_25CollectiveMainloopFwdSm90ILi2EN4cute5tupleIJNS5_1CILi1EEES8_S8_EEENS6_IJNS7_ILi64EEESA_SA_EEELi512ENS_6half_tEfNS_4arch4Sm90ELb1ELb0ELb1ELb1ELb1ELb1ELb1ELb0ELb0ELb1ELb1ELb0EEENS1_21CollectiveEpilogueFwdINS6_IJSA_NS7_ILi512EEESA_EEES9_SC_SE_Li256ELb1ELb1ELb1ELb0EEENS1_36VarlenDynamicPersistentTileSchedulerILi64ELi64ELi256ELi128ELb1ELb1ELb1ELb1ELb1ELb1EEEEEEEEEvNT_6ParamsE,(.L_x_5846 - _ZN7cutlass13device_kernelIN5flash11enable_sm90INS1_16FlashAttnFwdSm90INS1_25CollectiveMainloopFwdSm90ILi2EN4cute5tupleIJNS5_1CILi1EEES8_S8_EEENS6_IJNS7_ILi64EEESA_SA_EEELi512ENS_6half_tEfNS_4arch4Sm90ELb1ELb0ELb1ELb1ELb1ELb1ELb1ELb0ELb0ELb1ELb1ELb0EEENS1_21CollectiveEpilogueFwdINS6_IJSA_NS7_ILi512EEESA_EEES9_SC_SE_Li256ELb1ELb1ELb1ELb0EEENS1_36VarlenDynamicPersistentTileSchedulerILi64ELi64ELi256ELi128ELb1ELb1ELb1ELb1ELb1ELb1EEEEEEEEEvNT_6ParamsE)
        .other          _ZN7cutlass13device_kernelIN5flash11enable_sm90INS1_16FlashAttnFwdSm90INS1_25CollectiveMainloopFwdSm90ILi2EN4cute5tupleIJNS5_1CILi1EEES8_S8_EEENS6_IJNS7_ILi64EEESA_SA_EEELi512ENS_6half_tEfNS_4arch4Sm90ELb1ELb0ELb1ELb1ELb1ELb1ELb1ELb0ELb0ELb1ELb1ELb0EEENS1_21CollectiveEpilogueFwdINS6_IJSA_NS7_ILi512EEESA_EEES9_SC_SE_Li256ELb1ELb1ELb1ELb0EEENS1_36VarlenDynamicPersistentTileSchedulerILi64ELi64ELi256ELi128ELb1ELb1ELb1ELb1ELb1ELb1EEEEEEEEEvNT_6ParamsE,@"STO_CUDA_ENTRY STV_DEFAULT"
_ZN7cutlass13device_kernelIN5flash11enable_sm90INS1_16FlashAttnFwdSm90INS1_25CollectiveMainloopFwdSm90ILi2EN4cute5tupleIJNS5_1CILi1EEES8_S8_EEENS6_IJNS7_ILi64EEESA_SA_EEELi512ENS_6half_tEfNS_4arch4Sm90ELb1ELb0ELb1ELb1ELb1ELb1ELb1ELb0ELb0ELb1ELb1ELb0EEENS1_21CollectiveEpilogueFwdINS6_IJSA_NS7_ILi512EEESA_EEES9_SC_SE_Li256ELb1ELb1ELb1ELb0EEENS1_36VarlenDynamicPersistentTileSchedulerILi64ELi64ELi256ELi128ELb1ELb1ELb1ELb1ELb1ELb1EEEEEEEEEvNT_6ParamsE:
        /* <DEDUP_REMOVED lines=17> */
.L_x_5376:
[----:B------:R-:W-:Y:S05]  /*0110*/  BSYNC B0 ;  /* 0x0000000000007941 */ /* 0x000fea0003800000 */
.L_x_5375:
[----:B------:R-:W-:Y:S01]  /*0120*/  SHF.R.U32.HI R4, RZ, 0x7, R0 ;  /* 0x00000007ff047819 */ /* 0x000fe20000011600 */
[----:B------:R-:W-:Y:S01]  /*0130*/  VOTEU.ANY UP0, P0 ;  /* 0x00000000003f7886 */ /* 0x000fe20000000100 */
[----:B------:R-:W0:Y:S01]  /*0140*/  SHFL.IDX PT, R3, R2, RZ, 0x1f ;  /* 0x00001fff02037589 */ /* 0x000e2200000e0000 */
[----:B------:R-:W-:Y:S01]  /*0150*/  UMOV UR4, 0x80 ;  /* 0x0000008000047882 */ /* 0x000fe20000000000 */
[----:B------:R-:W-:Y:S01]  /*0160*/  UMOV UR7, 0x100 ;  /* 0x0000010000077882 */ /* 0x000fe20000000000 */
[----:B------:R-:W-:Y:S01]  /*0170*/  VOTEU.ANY UP1, P0 ;  /* 0x00000000003f7886 */ /* 0x000fe20000020100 */
[----:B------:R-:W1:Y:S01]  /*0180*/  SHFL.IDX PT, R4, R4, RZ, 0x1f ;  /* 0x00001fff04047589 */ /* 0x000e6200000e0000 */
[----:B------:R-:W2:Y:S01]  /*0190*/  @UP0 S2UR UR8, SR_CgaCtaId ;  /* 0x00000000000809c3 */ /* 0x000ea20000008800 */
[----:B------:R-:W-:Y:S01]  /*01a0*/  @UP0 UMOV UR6, 0x400 ;  /* 0x0000040000060882 */ /* 0x000fe20000000000 */
[----:B------:R-:W-:-:S04]  /*01b0*/  @UP0 UIADD3 UR4, -UR4, 0x100000, URZ ;  /* 0x0010000004040890 */ /* 0x000fc8000fffe13f */
[----:B------:R-:W-:Y:S02]  /*01c0*/  @UP0 USHF.L.U32 UR5, UR4, 0xb, URZ ;  /* 0x0000000b04050899 */ /* 0x000fe4000800063f */
[----:B------:R-:W-:Y:S01]  /*01d0*/  @UP0 USHF.L.U32 UR4, UR4, 0x1, URZ ;  /* 0x0000000104040899 */ /* 0x000fe2000800063f */
[----:B------:R-:W-:Y:S01]  /*01e0*/  VOTEU.ANY UP2, P0 ;  /* 0x00000000003f7886 */ /* 0x000fe20000040100 */
[----:B0-----:R-:W-:Y:S01]  /*01f0*/  ISETP.NE.AND P1, PT, R3, RZ, PT ;  /* 0x000000ff0300720c */ /* 0x001fe20003f25270 */
[----:B-1----:R0:W-:Y:S01]  /*0200*/  STL [R1+0x7c], R4 ;  /* 0x00007c0401007387 */ /* 0x0021e20000100800 */
[----:B--2---:R-:W-:Y:S02]  /*0210*/  @UP0 ULEA UR8, UR8, UR6, 0x18 ;  /* 0x0000000608080291 */ /* 0x004fe4000f8ec03f */
[----:B------:R-:W-:-:S04]  /*0220*/  @UP0 UIADD3 UR6, -UR7, 0x100000, URZ ;  /* 0x0010000007060890 */ /* 0x000fc8000fffe13f */
[----:B------:R-:W-:Y:S02]  /*0230*/  @UP0 USHF.L.U32 UR7, UR6, 0xb, URZ ;  /* 0x0000000b06070899 */ /* 0x000fe4000800063f */
[----:B------:R-:W-:Y:S01]  /*0240*/  @UP0 USHF.L.U32 UR6, UR6, 0x1, URZ ;  /* 0x0000000106060899 */ /* 0x000fe2000800063f */
[----:B------:R-:W-:Y:S01]  /*0250*/  VOTEU.ANY UP0, P0 ;  /* 0x00000000003f7886 */ /* 0x000fe20000000100 */
[----:B------:R-:W1:Y:S04]  /*0260*/  FENCE.VIEW.ASYNC.S ;  /* 0x00000000000073c6 */ /* 0x000e680000000000 */
[----:B-1----:R0:W1:Y:S01]  /*0270*/  @UP0 SYNCS.EXCH.64 URZ, [UR8+0x38800], UR4 ;  /* 0x03880004083f05b2 */ /* 0x0020620008000100 */
[----:B------:R0:W2:Y:S05]  /*0280*/  @UP1 SYNCS.EXCH.64 URZ, [UR8+0x38810], UR4 ;  /* 0x03881004083f15b2 */ /* 0x0000aa0008000100 */
[----:B------:R0:W3:Y:S02]  /*0290*/  @UP2 SYNCS.EXCH.64 URZ, [UR8+0x38820], UR6 ;  /* 0x03882006083f25b2 */ /* 0x0000e40008000100 */
[----:B0-----:R-:W-:Y:S05]  /*02a0*/  @P1 BRA `(.L_x_5377) ;  /* 0x0000000000381947 */ /* 0x001fea0003800000 */
        /* <DEDUP_REMOVED lines=12> */
[----:B------:R0:W0:Y:S01]  /*0370*/  SYNCS.EXCH.64 URZ, [UR6+0x38848], UR4 ;  /* 0x03884804063f75b2 */ /* 0x0000220008000100 */
[----:B------:R-:W-:Y:S01]  /*0380*/  NOP ;  /* 0x0000000000007918 */ /* 0x000fe20000000000 */
.L_x_5377:
        /* <DEDUP_REMOVED lines=22> */
.L_x_5378:
        /* <DEDUP_REMOVED lines=18> */
.L_x_5379:
        /* <DEDUP_REMOVED lines=22> */
.L_x_5380:
        /* <DEDUP_REMOVED lines=22> */
.L_x_5381:
[----:B------:R-:W-:Y:S01]  /*08d0*/  IMAD.MOV.U32 R3, RZ, RZ, 0x1 ;  /* 0x00000001ff037424 */ /* 0x000fe200078e00ff */
[----:B------:R-:W-:Y:S01]  /*08e0*/  ISETP.NE.AND P0, PT, R4, RZ, PT ;  /* 0x000000ff0400720c */ /* 0x000fe20003f05270 */
[----:B------:R-:W-:Y:S01]  /*08f0*/  NOP ;  /* 0x0000000000007918 */ /* 0x000fe20000000000 */
[----:B------:R-:W-:Y:S01]  /*0900*/  ULDC.64 UR40, c[0x0][0x208] ;  /* 0x0000820000287ab9 */ /* 0x000fe20000000a00 */
[----:B------:R-:W-:Y:S01]  /*0910*/  BSSY B9, `(.L_x_5382) ;  /* 0x0002361000097945 */ /* 0x000fe20003800000 */
[----:B------:R-:W-:-:S05]  /*0920*/  SEL R3, R3, 0x2, !P0 ;  /* 0x0000000203037807 */ /* 0x000fca0004000000 */
[----:B------:R0:W-:Y:S02]  /*0930*/  STL [R1+0x10], R3 ;  /* 0x0000100301007387 */ /* 0x0001e40000100800 */
[----:B01234-:R-:W-:Y:S06]  /*0940*/  BAR.SYNC.DEFER_BLOCKING 0x0 ;  /* 0x0000000000007b1d */ /* 0x01ffec0000010000 */
[----:B------:R-:W-:Y:S05]  /*0950*/  @!P0 BRA `(.L_x_5383) ;  /* 0x000001a000f88947 */ /* 0x000fea0003800000 */
.L_x_5384:
[----:B------:R-:W-:-:S08]  /*0960*/  NOP ;  /* 0x0000000000007918 */ /* 0x000fd00000000000 */
[----:B------:R-:W0:Y:S02]  /*0970*/  USETMAXREG.TRY_ALLOC.CTAPOOL UP0, 0xe8 ;  /* 0x000000e8000079c8 */ /* 0x000e240008000600 */
[----:B0-----:R-:W-:-:S13]  /*0980*/  PLOP3.LUT P0, PT, PT, PT, UP0, 0x80, 0x0 ;  /* 0x000000000000781c */ /* 0x001fda0003f0f008 */
[----:B------:R-:W-:Y:S05]  /*0990*/  @!P0 BRA `(.L_x_5384) ;  /* 0xfffffffc00f08947 */ /* 0x000fea000383ffff */
[----:B------:R-:W-:Y:S01]  /*09a0*/  SHF.R.U32.HI R2, RZ, 0x7, R0 ;  /* 0x00000007ff027819 */ /* 0x000fe20000011600 */
[----:B------:R-:W0:Y:S03]  /*09b0*/  S2UR UR4, SR_CgaCtaId ;  /* 0x00000000000479c3 */ /* 0x000e260000008800 */
[----:B------:R-:W-:Y:S02]  /*09c0*/  ISETP.NE.AND P0, PT, R2, 0x1, PT ;  /* 0x000000010200780c */ /* 0x000fe40003f05270 */
        /* <DEDUP_REMOVED lines=12> */
[----:B------:R-:W2:Y:S01]  /*0a90*/  LDL.LU R22, [R1+0x10] ;  /* 0x0000100001167983 */ /* 0x000ea20000300800 */
[----:B------:R-:W-:Y:S02]  /*0aa0*/  VIADD R0, R0, 0xffffff80 ;  /* 0xffffff8000007836 */ /* 0x000fe40000000000 */
[----:B------:R-:W-:Y:S02]  /*0ab0*/  IMAD.MOV.U32 R229, RZ, RZ, 0x40 ;  /* 0x00000040ffe57424 */ /* 0x000fe400078e00ff */
        /* <DEDUP_REMOVED lines=15> */
[----:B------:R-:W-:Y:S01]  /*0bb0*/  IMAD.IADD R3, R0, 0x1, -R3 ;  /* 0x0000000100037824 */ /* 0x000fe200078e0a03 */
[----:B------:R-:W-:Y:S01]  /*0bc0*/  LEA.HI R4, R4, R7, RZ, 0x1 ;  /* 0x0000000704047211 */ /* 0x000fe200078f08ff */
[----:B------:R-:W-:Y:S01]  /*0bd0*/  IMAD.SHL.U32 R195, R21, 0x8, RZ ;  /* 0x0000000815c37824 */ /* 0x000fe200078e00ff */
[----:B------:R-:W-:Y:S01]  /*0be0*/  SHF.R.S32.HI R187, RZ, 0x2, R11 ;  /* 0x00000002ffbb7819 */ /* 0x000fe2000001140b */
[----:B------:R-:W-:Y:S01]  /*0bf0*/  IMAD.IADD R19, R0, 0x1, -R19 ;  /* 0x0000000100137824 */ /* 0x000fe200078e0a13 */
[----:B------:R-:W-:Y:S01]  /*0c00*/  SHF.R.S32.HI R8, RZ, 0x1f, R3 ;  /* 0x0000001fff087819 */ /* 0x000fe20000011403 */
[----:B------:R-:W-:Y:S01]  /*0c10*/  VIADD R35, R195, 0x80 ;  /* 0x00000080c3237836 */ /* 0x000fe20000000000 */
[----:B------:R-:W-:Y:S01]  /*0c20*/  SHF.R.S32.HI R0, RZ, 0x1f, R9 ;  /* 0x0000001fff007819 */ /* 0x000fe20000011409 */
[----:B------:R-:W-:Y:S01]  /*0c30*/  VIADD R25, R187, 0x20 ;  /* 0x00000020bb197836 */ /* 0x000fe20000000000 */
[----:B------:R-:W-:Y:S01]  /*0c40*/  LEA.HI R10, R8, R3, RZ, 0x3 ;  /* 0x00000003080a7211 */ /* 0x000fe200078f18ff */
[C---:B------:R-:W-:Y:S01]  /*0c50*/  IMAD.SHL.U32 R18, R19.reuse, 0x8, RZ ;  /* 0x0000000813127824 */ /* 0x040fe200078e00ff */
[--C-:B------:R-:W-:Y:S01]  /*0c60*/  SHF.R.S32.HI R24, RZ, 0x5, R5.reuse ;  /* 0x00000005ff187819 */ /* 0x100fe20000011405 */
[----:B------:R-:W-:Y:S01]  /*0c70*/  IMAD.SHL.U32 R190, R19, 0x4, RZ ;  /* 0x0000000413be7824 */ /* 0x000fe200078e00ff */
[----:B------:R-:W-:Y:S01]  /*0c80*/  LOP3.LUT R4, R4, 0x1ffffffe, RZ, 0xc0, !PT ;  /* 0x1ffffffe04047812 */ /* 0x000fe200078ec0ff */
[----:B------:R-:W-:Y:S01]  /*0c90*/  VIADD R34, R195, 0xc0 ;  /* 0x000000c0c3227836 */ /* 0x000fe20000000000 */
[----:B------:R-:W-:Y:S01]  /*0ca0*/  SHF.R.S32.HI R5, RZ, 0x1f, R5 ;  /* 0x0000001fff057819 */ /* 0x000fe20000011405 */
[----:B------:R-:W-:Y:S01]  /*0cb0*/  VIADD R226, R18, 0x40 ;  /* 0x0000004012e27836 */ /* 0x000fe20000000000 */
[-C--:B------:R-:W-:Y:S01]  /*0cc0*/  LEA.HI R6, R0, R9.reuse, RZ, 0x2 ;  /* 0x0000000900067211 */ /* 0x080fe200078f10ff */
[----:B------:R-:W-:Y:S01]  /*0cd0*/  IMAD.IADD R4, R7, 0x1, -R4 ;  /* 0x0000000107047824 */ /* 0x000fe200078e0a04 */
[----:B------:R-:W-:Y:S01]  /*0ce0*/  SHF.R.S32.HI R20, RZ, 0x7, R2 ;  /* 0x00000007ff147819 */ /* 0x000fe20000011402 */
[----:B------:R-:W-:Y:S01]  /*0cf0*/  VIADD R33, R195, 0x100 ;  /* 0x00000100c3217836 */ /* 0x000fe20000000000 */
[----:B------:R-:W-:Y:S01]  /*0d00*/  LOP3.LUT R12, R10, 0xfffffff8, RZ, 0xc0, !PT ;  /* 0xfffffff80a0c7812 */ /* 0x000fe200078ec0ff */
[----:B------:R-:W-:Y:S01]  /*0d10*/  IMAD.SHL.U32 R4, R4, 0x8, RZ ;  /* 0x0000000804047824 */ /* 0x000fe200078e00ff */
[----:B------:R-:W-:Y:S01]  /*0d20*/  LEA.HI R5, R5, R24, RZ, 0x2 ;  /* 0x0000001805057211 */ /* 0x000fe200078f10ff */
[----:B------:R-:W-:Y:S01]  /*0d30*/  IMAD R16, R20, 0x100, R3 ;  /* 0x0000010014107824 */ /* 0x000fe200078e0203 */
[----:B------:R-:W-:Y:S01]  /*0d40*/  SHF.R.S32.HI R7, RZ, 0x2, R6 ;  /* 0x00000002ff077819 */ /* 0x000fe20000011406 */
[----:B------:R-:W-:Y:S01]  /*0d50*/  IMAD.IADD R12, R3, 0x1, -R12 ;  /* 0x00000001030c7824 */ /* 0x000fe200078e0a0c */
[----:B------:R-:W-:Y:S01]  /*0d60*/  SHF.R.S32.HI R8, RZ, 0x1f, R6 ;  /* 0x0000001fff087819 */ /* 0x000fe20000011406 */
[----:B------:R-:W-:Y:S01]  /*0d70*/  IMAD.SHL.U32 R10, R10, 0x40, RZ ;  /* 0x000000400a0a7824 */ /* 0x000fe200078e00ff */
[----:B------:R-:W-:Y:S01]  /*0d80*/  LOP3.LUT R6, R6, 0x7ffffffc, RZ, 0xc0, !PT ;  /* 0x7ffffffc06067812 */ /* 0x000fe200078ec0ff */
[----:B------:R-:W-:Y:S01]  /*0d90*/  VIADD R225, R18, 0x60 ;  /* 0x0000006012e17836 */ /* 0x000fe20000000000 */
[----:B------:R-:W-:Y:S01]  /*0da0*/  LOP3.LUT R5, R5, 0x3ffffc, RZ, 0xc0, !PT ;  /* 0x003ffffc05057812 */ /* 0x000fe200078ec0ff */
[C---:B------:R-:W-:Y:S01]  /*0db0*/  VIADD R32, R195.reuse, 0x140 ;  /* 0x00000140c3207836 */ /* 0x040fe20000000000 */
[----:B------:R-:W-:Y:S01]  /*0dc0*/  SHF.R.S32.HI R3, RZ, 0x1f, R25 ;  /* 0x0000001fff037819 */ /* 0x000fe20000011419 */
[----:B------:R-:W-:Y:S01]  /*0dd0*/  VIADD R36, R195, 0x40 ;  /* 0x00000040c3247836 */ /* 0x000fe20000000000 */
[----:B------:R-:W-:Y:S01]  /*0de0*/  LEA.HI R0, R0, R9, RZ, 0x5 ;  /* 0x0000000900007211 */ /* 0x000fe200078f28ff */
[----:B------:R-:W-:Y:S01]  /*0df0*/  IMAD.IADD R9, R9, 0x1, -R6 ;  /* 0x0000000109097824 */ /* 0x000fe200078e0a06 */
[----:B------:R-:W-:Y:S01]  /*0e00*/  LEA.HI R8, R8, R7, RZ, 0x3 ;  /* 0x0000000708087211 */ /* 0x000fe200078f18ff */
[----:B------:R-:W-:Y:S01]  /*0e10*/  IMAD.IADD R5, R24, 0x1, -R5 ;  /* 0x0000000118057824 */ /* 0x000fe200078e0a05 */
[----:B------:R-:W-:Y:S01]  /*0e20*/  LEA.HI R6, R3, R25, RZ, 0x3 ;  /* 0x0000001903067211 */ /* 0x000fe200078f18ff */
[----:B------:R-:W-:Y:S01]  /*0e30*/  IMAD.SHL.U32 R3, R12, 0x40, RZ ;  /* 0x000000400c037824 */ /* 0x000fe200078e00ff */
[----:B------:R-:W-:Y:S01]  /*0e40*/  LOP3.LUT R8, R8, 0xfffffff8, RZ, 0xc0, !PT ;  /* 0xfffffff808087812 */ /* 0x000fe200078ec0ff */
[----:B------:R-:W-:Y:S01]  /*0e50*/  IMAD R23, R5, 0x10, R16 ;  /* 0x0000001005177824 */ /* 0x000fe200078e0210 */
[----:B------:R-:W-:Y:S01]  /*0e60*/  SHF.R.S32.HI R0, RZ, 0x5, R0 ;  /* 0x00000005ff007819 */ /* 0x000fe20000011400 */
[----:B------:R-:W-:Y:S01]  /*0e70*/  IMAD.SHL.U32 R5, R25, 0x40, RZ ;  /* 0x0000004019057824 */ /* 0x000fe200078e00ff */
[----:B------:R-:W-:Y:S01]  /*0e80*/  LOP3.LUT R3, R3, 0x1c0, RZ, 0xc0, !PT ;  /* 0x000001c003037812 */ /* 0x000fe200078ec0ff */
[----:B------:R-:W-:Y:S01]  /*0e90*/  IMAD.IADD R193, R7, 0x1, -R8 ;  /* 0x0000000107c17824 */ /* 0x000fe200078e0a08 */
[----:B------:R-:W-:Y:S01]  /*0ea0*/  LOP3.LUT R10, R10, 0x7ffffe00, RZ, 0xc0, !PT ;  /* 0x7ffffe000a0a7812 */ /* 0x000fe200078ec0ff */
[--C-:B------:R-:W-:Y:S01]  /*0eb0*/  IMAD.U32 R8, R23, 0x40, R4.reuse ;  /* 0x0000004017087824 */ /* 0x100fe200078e0004 */
[----:B------:R-:W-:Y:S01]  /*0ec0*/  LOP3.LUT R4, R3, 0x8, R4, 0xf8, !PT ;  /* 0x0000000803047812 */ /* 0x000fe200078ef804 */
[----:B------:R-:W-:Y:S01]  /*0ed0*/  IMAD R193, R0, 0x10, R193 ;  /* 0x0000001000c17824 */ /* 0x000fe200078e02c1 */
[----:B------:R-:W-:Y:S01]  /*0ee0*/  SHF.R.U32.HI R3, RZ, 0x3, R3 ;  /* 0x00000003ff037819 */ /* 0x000fe20000011603 */
[----:B------:R-:W-:Y:S01]  /*0ef0*/  IMAD R10, R24, 0x400, R10 ;  /* 0x00000400180a7824 */ /* 0x000fe200078e020a */
[----:B------:R-:W-:Y:S01]  /*0f00*/  SHF.R.S32.HI R0, RZ, 0x1f, R11 ;  /* 0x0000001fff007819 */ /* 0x000fe2000001140b */
[C---:B------:R-:W-:Y:S01]  /*0f10*/  VIADD R31, R195.reuse, 0x180 ;  /* 0x00000180c31f7836 */ /* 0x040fe20000000000 */
[----:B------:R-:W-:Y:S01]  /*0f20*/  LOP3.LUT R3, R4, R3, RZ, 0x3c, !PT ;  /* 0x0000000304037212 */ /* 0x000fe200078e3cff */
[----:B------:R-:W-:Y:S01]  /*0f30*/  VIADD R209, R190, 0x10 ;  /* 0x00000010bed17836 */ /* 0x000fe20000000000 */
[----:B------:R-:W-:Y:S01]  /*0f40*/  LEA.HI R2, R2, R20, RZ, 0x1 ;  /* 0x0000001402027211 */ /* 0x000fe200078f08ff */
[----:B------:R-:W-:Y:S01]  /*0f50*/  VIADD R30, R195, 0x1c0 ;  /* 0x000001c0c31e7836 */ /* 0x000fe20000000000 */
[----:B------:R-:W-:Y:S01]  /*0f60*/  LEA.HI R0, R0, R187, RZ, 0x3 ;  /* 0x000000bb00007211 */ /* 0x000fe200078f18ff */
[----:B------:R-:W-:Y:S01]  /*0f70*/  IMAD.IADD R10, R10, 0x1, R3 ;  /* 0x000000010a0a7824 */ /* 0x000fe200078e0203 */
[----:B------:R-:W-:Y:S01]  /*0f80*/  LOP3.LUT R2, R2, 0xfffffe, RZ, 0xc0, !PT ;  /* 0x00fffffe02027812 */ /* 0x000fe200078ec0ff */
[----:B------:R-:W-:Y:S01]  /*0f90*/  IMAD.SHL.U32 R6, R6, 0x40, RZ ;  /* 0x0000004006067824 */ /* 0x000fe200078e00ff */
[----:B------:R-:W-:Y:S01]  /*0fa0*/  LEA.HI R3, R19, R19, RZ, 0x1 ;  /* 0x0000001313037211 */ /* 0x000fe200078f08ff */
[----:B------:R-:W-:Y:S01]  /*0fb0*/  VIADD R224, R18, 0x80 ;  /* 0x0000008012e07836 */ /* 0x000fe20000000000 */
[----:B------:R-:W-:Y:S01]  /*0fc0*/  LOP3.LUT R0, R0, 0xfffffff8, RZ, 0xc0, !PT ;  /* 0xfffffff800007812 */ /* 0x000fe200078ec0ff */
[----:B------:R-:W-:Y:S01]  /*0fd0*/  IMAD.IADD R2, R20, 0x1, -R2 ;  /* 0x0000000114027824 */ /* 0x000fe200078e0a02 */
[----:B------:R-:W-:Y:S01]  /*0fe0*/  SHF.R.S32.HI R37, RZ, 0x1f, R35 ;  /* 0x0000001fff257819 */ /* 0x000fe20000011423 */
[C---:B------:R-:W-:Y:S01]  /*0ff0*/  VIADD R223, R18.reuse, 0xa0 ;  /* 0x000000a012df7836 */ /* 0x040fe20000000000 */
[----:B------:R-:W-:Y:S01]  /*1000*/  LOP3.LUT R5, R5, 0x1c0, RZ, 0xc0, !PT ;  /* 0x000001c005057812 */ /* 0x000fe200078ec0ff */
[----:B------:R-:W-:Y:S01]  /*1010*/  IMAD.IADD R194, R187, 0x1, -R0 ;  /* 0x00000001bbc27824 */ /* 0x000fe200078e0a00 */
[----:B------:R-:W-:Y:S01]  /*1020*/  LOP3.LUT R4, R3, 0x1ffffffe, RZ, 0xc0, !PT ;  /* 0x1ffffffe03047812 */ /* 0x000fe200078ec0ff */
[C---:B------:R-:W-:Y:S01]  /*1030*/  VIADD R29, R18.reuse, 0x1c0 ;  /* 0x000001c0121d7836 */ /* 0x040fe20000000000 */
[----:B------:R-:W-:Y:S01]  /*1040*/  SHF.R.S32.HI R35, RZ, 0x1f, R34 ;  /* 0x0000001fff237819 */ /* 0x000fe20000011422 */
[----:B------:R-:W-:Y:S01]  /*1050*/  STL [R1+0x14], R24 ;  /* 0x0000141801007387 */ /* 0x000fe20000100800 */
[----:B------:R-:W-:Y:S01]  /*1060*/  SHF.R.S32.HI R3, RZ, 0x1f, R226 ;  /* 0x0000001fff037819 */ /* 0x000fe200000114e2 */
[C---:B------:R-:W-:Y:S01]  /*1070*/  VIADD R27, R18.reuse, 0x1e0 ;  /* 0x000001e0121b7836 */ /* 0x040fe20000000000 */
[----:B------:R-:W-:Y:S01]  /*1080*/  SHF.R.S32.HI R34, RZ, 0x1f, R33 ;  /* 0x0000001fff227819 */ /* 0x000fe20000011421 */
[----:B------:R-:W-:Y:S01]  /*1090*/  STL [R1+0x70], R20 ;  /* 0x0000701401007387 */ /* 0x000fe20000100800 */
[----:B------:R-:W-:Y:S01]  /*10a0*/  SHF.R.S32.HI R0, RZ, 0x1f, R225 ;  /* 0x0000001fff007819 */ /* 0x000fe200000114e1 */
[----:B------:R-:W-:Y:S01]  /*10b0*/  VIADD R221, R18, 0xc0 ;  /* 0x000000c012dd7836 */ /* 0x000fe20000000000 */
[----:B------:R-:W-:Y:S01]  /*10c0*/  SHF.R.S32.HI R33, RZ, 0x1f, R32 ;  /* 0x0000001fff217819 */ /* 0x000fe20000011420 */
[----:B------:R-:W-:Y:S01]  /*10d0*/  IMAD.SHL.U32 R28, R2, 0x100, RZ ;  /* 0x00000100021c7824 */ /* 0x000fe200078e00ff */
[----:B------:R-:W-:Y:S01]  /*10e0*/  SHF.R.S32.HI R38, RZ, 0x1f, R36 ;  /* 0x0000001fff267819 */ /* 0x000fe20000011424 */
[----:B------:R0:W-:Y:S01]  /*10f0*/  STL [R1+0x84], R8 ;  /* 0x0000840801007387 */ /* 0x0001e20000100800 */
[----:B------:R-:W-:Y:S01]  /*1100*/  SHF.R.S32.HI R32, RZ, 0x1f, R31 ;  /* 0x0000001fff207819 */ /* 0x000fe2000001141f */
[C---:B------:R-:W-:Y:S01]  /*1110*/  VIADD R220, R18.reuse, 0xe0 ;  /* 0x000000e012dc7836 */ /* 0x040fe20000000000 */
[----:B------:R-:W-:Y:S01]  /*1120*/  SHF.R.U32.HI R7, RZ, 0x3, R5 ;  /* 0x00000003ff077819 */ /* 0x000fe20000011605 */
[----:B------:R-:W-:Y:S01]  /*1130*/  STL [R1+0x68], RZ ;  /* 0x000068ff01007387 */ /* 0x000fe20000100800 */
[----:B------:R-:W-:Y:S01]  /*1140*/  SHF.R.S32.HI R36, RZ, 0x1f, R209 ;  /* 0x0000001fff247819 */ /* 0x000fe200000114d1 */
[C---:B------:R-:W-:Y:S01]  /*1150*/  VIADD R219, R18.reuse, 0x100 ;  /* 0x0000010012db7836 */ /* 0x040fe20000000000 */
[----:B------:R-:W-:Y:S01]  /*1160*/  SHF.R.S32.HI R31, RZ, 0x1f, R30 ;  /* 0x0000001fff1f7819 */ /* 0x000fe2000001141e */
[----:B------:R-:W-:Y:S01]  /*1170*/  STL [R1+0x8], R29 ;  /* 0x0000081d01007387 */ /* 0x000fe20000100800 */
[----:B------:R-:W-:Y:S01]  /*1180*/  LOP3.LUT R5, R5, 0x38, R18, 0xf8, !PT ;  /* 0x0000003805057812 */ /* 0x000fe200078ef812 */
[----:B------:R-:W-:Y:S01]  /*1190*/  VIADD R218, R18, 0x120 ;  /* 0x0000012012da7836 */ /* 0x000fe20000000000 */
[----:B------:R-:W-:Y:S01]  /*11a0*/  LOP3.LUT R6, R6, 0xfffffe00, RZ, 0xc0, !PT ;  /* 0xfffffe0006067812 */ /* 0x000fe200078ec0ff */
[----:B------:R-:W-:Y:S01]  /*11b0*/  STL [R1+0x4], R27 ;  /* 0x0000041b01007387 */ /* 0x000fe20000100800 */
[----:B------:R-:W-:Y:S01]  /*11c0*/  SHF.R.S32.HI R11, RZ, 0x1f, R224 ;  /* 0x0000001fff0b7819 */ /* 0x000fe200000114e0 */
[----:B------:R-:W-:Y:S01]  /*11d0*/  VIADD R217, R18, 0x140 ;  /* 0x0000014012d97836 */ /* 0x000fe20000000000 */
[----:B------:R-:W-:Y:S01]  /*11e0*/  SHF.L.U64.HI R30, R226, 0x1, R3 ;  /* 0x00000001e21e7819 */ /* 0x000fe20000010203 */
[----:B------:R-:W-:Y:S01]  /*11f0*/  STL [R1+0x80], R28 ;  /* 0x0000801c01007387 */ /* 0x000fe20000100800 */
[----:B------:R-:W-:Y:S01]  /*1200*/  SHF.R.S32.HI R2, RZ, 0x1f, R223 ;  /* 0x0000001fff027819 */ /* 0x000fe200000114df */
[----:B------:R-:W-:Y:S01]  /*1210*/  VIADD R216, R18, 0x160 ;  /* 0x0000016012d87836 */ /* 0x000fe20000000000 */
[----:B------:R-:W-:Y:S01]  /*1220*/  SHF.L.U64.HI R0, R225, 0x1, R0 ;  /* 0x00000001e1007819 */ /* 0x000fe20000010200 */
[----:B------:R-:W-:Y:S01]  /*1230*/  STL [R1+0x74], R36 ;  /* 0x0000742401007387 */ /* 0x000fe20000100800 */
[----:B------:R-:W-:Y:S01]  /*1240*/  R2P PR, R12, 0x6 ;  /* 0x000000060c007804 */ /* 0x000fe20000000000 */
[----:B------:R-:W-:Y:S01]  /*1250*/  VIADD R215, R18, 0x180 ;  /* 0x0000018012d77836 */ /* 0x000fe20000000000 */
[----:B------:R-:W-:Y:S01]  /*1260*/  SHF.R.S32.HI R12, RZ, 0x1f, R221 ;  /* 0x0000001fff0c7819 */ /* 0x000fe200000114dd */
[----:B------:R-:W-:Y:S01]  /*1270*/  STL [R1+0x1c], R30 ;  /* 0x00001c1e01007387 */ /* 0x000fe20000100800 */
[----:B0-----:R-:W-:Y:S01]  /*1280*/  LOP3.LUT R8, R6, R5, R7, 0xf6, !PT ;  /* 0x0000000506087212 */ /* 0x001fe200078ef607 */
[----:B------:R-:W-:Y:S01]  /*1290*/  IMAD.MOV.U32 R5, RZ, RZ, R13 ;  /* 0x000000ffff057224 */ /* 0x000fe200078e000d */
[----:B------:R-:W-:Y:S01]  /*12a0*/  SHF.L.U64.HI R3, R224, 0x1, R11 ;  /* 0x00000001e0037819 */ /* 0x000fe2000001020b */
[----:B------:R-:W-:Y:S01]  /*12b0*/  IMAD.MOV.U32 R6, RZ, RZ, R14 ;  /* 0x000000ffff067224 */ /* 0x000fe200078e000e */
[----:B------:R-:W-:Y:S01]  /*12c0*/  SHF.L.U64.HI R2, R223, 0x1, R2 ;  /* 0x00000001df027819 */ /* 0x000fe20000010202 */
[----:B------:R0:W-:Y:S01]  /*12d0*/  STL [R1+0x20], R0 ;  /* 0x0000200001007387 */ /* 0x0001e20000100800 */
[----:B------:R-:W-:Y:S01]  /*12e0*/  SHF.R.S32.HI R13, RZ, 0x1f, R220 ;  /* 0x0000001fff0d7819 */ /* 0x000fe200000114dc */
[----:B------:R-:W-:Y:S01]  /*12f0*/  IMAD.MOV.U32 R7, RZ, RZ, R15 ;  /* 0x000000ffff077224 */ /* 0x000fe200078e000f */
[----:B------:R-:W-:Y:S01]  /*1300*/  SHF.R.S32.HI R14, RZ, 0x1f, R219 ;  /* 0x0000001fff0e7819 */ /* 0x000fe200000114db */
[----:B------:R1:W-:Y:S01]  /*1310*/  STL [R1+0x24], R3 ;  /* 0x0000240301007387 */ /* 0x0003e20000100800 */
[----:B------:R-:W-:Y:S01]  /*1320*/  SHF.R.S32.HI R15, RZ, 0x1f, R218 ;  /* 0x0000001fff0f7819 */ /* 0x000fe200000114da */
[----:B------:R-:W-:Y:S01]  /*1330*/  VIADD R214, R18, 0x1a0 ;  /* 0x000001a012d67836 */ /* 0x000fe20000000000 */
[----:B------:R-:W-:Y:S01]  /*1340*/  SHF.R.S32.HI R16, RZ, 0x1f, R217 ;  /* 0x0000001fff107819 */ /* 0x000fe200000114d9 */
[----:B------:R3:W-:Y:S01]  /*1350*/  STL [R1+0x28], R2 ;  /* 0x0000280201007387 */ /* 0x0007e20000100800 */
[----:B------:R-:W-:Y:S01]  /*1360*/  SHF.R.S32.HI R21, RZ, 0x1f, R216 ;  /* 0x0000001fff157819 */ /* 0x000fe200000114d8 */
[----:B------:R-:W-:Y:S01]  /*1370*/  IMAD.IADD R4, R19, 0x1, -R4 ;  /* 0x0000000113047824 */ /* 0x000fe200078e0a04 */
[----:B0-----:R-:W-:Y:S01]  /*1380*/  SHF.L.U64.HI R0, R221, 0x1, R12 ;  /* 0x00000001dd007819 */ /* 0x001fe2000001020c */
[----:B------:R-:W-:Y:S01]  /*1390*/  IMAD R227, R10, 0x2, R17 ;  /* 0x000000020ae37824 */ /* 0x000fe200078e0211 */
[----:B------:R-:W-:Y:S01]  /*13a0*/  SHF.R.S32.HI R20, RZ, 0x1f, R215 ;  /* 0x0000001fff147819 */ /* 0x000fe200000114d7 */
[----:B------:R-:W-:Y:S01]  /*13b0*/  IMAD R4, R4, 0x8, R193 ;  /* 0x0000000804047824 */ /* 0x000fe200078e02c1 */
[----:B-1----:R-:W-:Y:S01]  /*13c0*/  SHF.L.U64.HI R3, R220, 0x1, R13 ;  /* 0x00000001dc037819 */ /* 0x002fe2000001020d */
[----:B------:R0:W-:Y:S01]  /*13d0*/  STL [R1+0x2c], R0 ;  /* 0x00002c0001007387 */ /* 0x0001e20000100800 */
[----:B------:R-:W-:Y:S01]  /*13e0*/  SHF.R.S32.HI R25, RZ, 0x1f, R214 ;  /* 0x0000001fff197819 */ /* 0x000fe200000114d6 */
[----:B------:R-:W-:Y:S01]  /*13f0*/  VIADD R228, R227, 0x36420 ;  /* 0x00036420e3e47836 */ /* 0x000fe20000000000 */
[----:B---3--:R-:W-:Y:S01]  /*1400*/  SHF.L.U64.HI R2, R219, 0x1, R14 ;  /* 0x00000001db027819 */ /* 0x008fe2000001020e */
[----:B------:R1:W-:Y:S01]  /*1410*/  STL [R1+0x30], R3 ;  /* 0x0000300301007387 */ /* 0x0003e20000100800 */
[----:B------:R-:W-:Y:S01]  /*1420*/  SHF.R.S32.HI R24, RZ, 0x1f, R29 ;  /* 0x0000001fff187819 */ /* 0x000fe2000001141d */
[----:B------:R-:W-:Y:S01]  /*1430*/  VIADD R184, R18, 0x20 ;  /* 0x0000002012b87836 */ /* 0x000fe20000000000 */
[----:B------:R-:W-:Y:S01]  /*1440*/  SHF.R.S32.HI R26, RZ, 0x1f, R27 ;  /* 0x0000001fff1a7819 */ /* 0x000fe2000001141b */
[----:B------:R3:W-:Y:S01]  /*1450*/  STL [R1+0x34], R2 ;  /* 0x0000340201007387 */ /* 0x0007e20000100800 */
[----:B------:R-:W-:-:S02]  /*1460*/  SEL R229, R229, 0xffffffc0, !P2 ;  /* 0xffffffc0e5e57807 */ /* 0x000fc40005000000 */
[----:B0-----:R-:W-:Y:S02]  /*1470*/  SHF.L.U64.HI R0, R218, 0x1, R15 ;  /* 0x00000001da007819 */ /* 0x001fe4000001020f */
[----:B------:R-:W-:Y:S02]  /*1480*/  SHF.R.S32.HI R19, RZ, 0x1f, R18 ;  /* 0x0000001fff137819 */ /* 0x000fe40000011412 */
[----:B-1----:R-:W-:Y:S01]  /*1490*/  SHF.L.U64.HI R3, R217, 0x1, R16 ;  /* 0x00000001d9037819 */ /* 0x002fe20000010210 */
[----:B------:R0:W-:Y:S01]  /*14a0*/  STL [R1+0x38], R0 ;  /* 0x0000380001007387 */ /* 0x0001e20000100800 */
[----:B------:R-:W-:Y:S02]  /*14b0*/  SHF.R.S32.HI R199, RZ, 0x1f, R184 ;  /* 0x0000001fffc77819 */ /* 0x000fe400000114b8 */
[----:B---3--:R-:W-:Y:S01]  /*14c0*/  SHF.L.U64.HI R2, R216, 0x1, R21 ;  /* 0x00000001d8027819 */ /* 0x008fe20000010215 */
[----:B------:R1:W-:Y:S04]  /*14d0*/  STL [R1+0x3c], R3 ;  /* 0x00003c0301007387 */ /* 0x0003e80000100800 */
[----:B------:R3:W-:Y:S01]  /*14e0*/  STL [R1+0x40], R2 ;  /* 0x0000400201007387 */ /* 0x0007e20000100800 */
[----:B0-----:R-:W-:Y:S01]  /*14f0*/  IMAD.SHL.U32 R0, R9, 0x2, RZ ;  /* 0x0000000209007824 */ /* 0x001fe200078e00ff */
[----:B------:R-:W-:-:S02]  /*1500*/  SHF.L.U64.HI R9, R215, 0x1, R20 ;  /* 0x00000001d7097819 */ /* 0x000fc40000010214 */
[----:B-1----:R-:W-:Y:S01]  /*1510*/  SHF.L.U64.HI R3, R214, 0x1, R25 ;  /* 0x00000001d6037819 */ /* 0x002fe20000010219 */
[----:B------:R-:W-:Y:S02]  /*1520*/  IMAD.IADD R211, R0, 0x1, R28 ;  /* 0x0000000100d37824 */ /* 0x000fe400078e021c */
[----:B------:R-:W-:Y:S01]  /*1530*/  STL [R1+0x44], R9 ;  /* 0x0000440901007387 */ /* 0x000fe20000100800 */
[----:B---3--:R-:W-:Y:S01]  /*1540*/  SHF.L.U64.HI R2, R29, 0x1, R24 ;  /* 0x000000011d027819 */ /* 0x008fe20000010218 */
[C---:B------:R-:W-:Y:S02]  /*1550*/  VIADD R40, R211.reuse, 0x10 ;  /* 0x00000010d3287836 */ /* 0x040fe40000000000 */
[----:B------:R0:W-:Y:S01]  /*1560*/  STL [R1+0x10], R0 ;  /* 0x0000100001007387 */ /* 0x0001e20000100800 */
[C---:B------:R-:W-:Y:S02]  /*1570*/  VIADD R37, R211.reuse, 0x28 ;  /* 0x00000028d3257836 */ /* 0x040fe40000000000 */
[C---:B------:R-:W-:Y:S01]  /*1580*/  VIADD R34, R211.reuse, 0x40 ;  /* 0x00000040d3227836 */ /* 0x040fe20000000000 */
[----:B------:R-:W-:Y:S01]  /*1590*/  STL [R1+0x48], R3 ;  /* 0x0000480301007387 */ /* 0x000fe20000100800 */
[----:B------:R-:W-:-:S02]  /*15a0*/  VIADD R31, R211, 0x58 ;  /* 0x00000058d31f7836 */ /* 0x000fc40000000000 */
[C---:B------:R-:W-:Y:S01]  /*15b0*/  VIADD R28, R211.reuse, 0x70 ;  /* 0x00000070d31c7836 */ /* 0x040fe20000000000 */
[----:B------:R1:W-:Y:S01]  /*15c0*/  STL [R1+0x4c], R2 ;  /* 0x00004c0201007387 */ /* 0x0003e20000100800 */
[----:B------:R-:W-:Y:S01]  /*15d0*/  VIADD R25, R211, 0x88 ;  /* 0x00000088d3197836 */ /* 0x000fe20000000000 */
[----:B0-----:R-:W-:Y:S01]  /*15e0*/  SHF.L.U64.HI R0, R27, 0x1, R26 ;  /* 0x000000011b007819 */ /* 0x001fe2000001021a */
[C---:B------:R-:W-:Y:S02]  /*15f0*/  VIADD R20, R211.reuse, 0xa0 ;  /* 0x000000a0d3147836 */ /* 0x040fe40000000000 */
[C---:B------:R-:W-:Y:S02]  /*1600*/  VIADD R14, R211.reuse, 0xb8 ;  /* 0x000000b8d30e7836 */ /* 0x040fe40000000000 */
[----:B------:R0:W-:Y:S01]  /*1610*/  STL [R1+0x50], R0 ;  /* 0x0000500001007387 */ /* 0x0001e20000100800 */
[----:B------:R-:W-:Y:S02]  /*1620*/  VIADD R12, R211, 0xc8 ;  /* 0x000000c8d30c7836 */ /* 0x000fe40000000000 */
[----:B-1----:R-:W-:-:S02]  /*1630*/  IMAD R2, R8, 0x2, R17 ;  /* 0x0000000208027824 */ /* 0x002fc400078e0211 */
[C---:B------:R-:W-:Y:S01]  /*1640*/  VIADD R41, R211.reuse, 0x8 ;  /* 0x00000008d3297836 */ /* 0x040fe20000000000 */
[----:B------:R-:W-:Y:S01]  /*1650*/  SHF.R.S32.HI R10, RZ, 0x1f, R12 ;  /* 0x0000001fff0a7819 */ /* 0x000fe2000001140c */
[C---:B------:R-:W-:Y:S01]  /*1660*/  VIADD R39, R211.reuse, 0x18 ;  /* 0x00000018d3277836 */ /* 0x040fe20000000000 */
[----:B------:R-:W-:Y:S01]  /*1670*/  STL [R1+0x78], R2 ;  /* 0x0000780201007387 */ /* 0x000fe20000100800 */
[C---:B------:R-:W-:Y:S01]  /*1680*/  VIADD R38, R211.reuse, 0x20 ;  /* 0x00000020d3267836 */ /* 0x040fe20000000000 */
[----:B0-----:R-:W-:Y:S01]  /*1690*/  SHF.R.S32.HI R0, RZ, 0x1f, R211 ;  /* 0x0000001fff007819 */ /* 0x001fe200000114d3 */
        /* <DEDUP_REMOVED lines=32> */
[C---:B------:R-:W-:Y:S01]  /*18a0*/  @P1 VIADD R228, R0.reuse, 0xffffffe0 ;  /* 0xffffffe000e41836 */ /* 0x040fe20000000000 */
[----:B------:R-:W-:Y:S01]  /*18b0*/  SHF.R.S32.HI R32, RZ, 0x1f, R32 ;  /* 0x0000001fff207819 */ /* 0x000fe20000011420 */
[----:B------:R-:W-:Y:S01]  /*18c0*/  IMAD.IADD R0, R0, 0x1, R229 ;  /* 0x0000000100007824 */ /* 0x000fe200078e02e5 */
[----:B------:R-:W-:Y:S01]  /*18d0*/  SHF.R.S32.HI R30, RZ, 0x1f, R30 ;  /* 0x0000001fff1e7819 */ /* 0x000fe2000001141e */
[C---:B------:R-:W-:Y:S01]  /*18e0*/  VIADD R9, R211.reuse, 0xe0 ;  /* 0x000000e0d3097836 */ /* 0x040fe20000000000 */
[----:B------:R-:W-:Y:S01]  /*18f0*/  SHF.R.S32.HI R29, RZ, 0x1f, R29 ;  /* 0x0000001fff1d7819 */ /* 0x000fe2000001141d */
[C---:B------:R-:W-:Y:S01]  /*1900*/  VIADD R8, R211.reuse, 0xe8 ;  /* 0x000000e8d3087836 */ /* 0x040fe20000000000 */
[----:B------:R0:W-:Y:S01]  /*1910*/  STL [R1], R0 ;  /* 0x0000000001007387 */ /* 0x0001e20000100800 */
[C---:B------:R-:W-:Y:S01]  /*1920*/  VIADD R3, R211.reuse, 0xf0 ;  /* 0x000000f0d3037836 */ /* 0x040fe20000000000 */
[----:B------:R-:W-:Y:S01]  /*1930*/  SHF.R.S32.HI R27, RZ, 0x1f, R27 ;  /* 0x0000001fff1b7819 */ /* 0x000fe2000001141b */
[----:B------:R-:W-:Y:S01]  /*1940*/  VIADD R2, R211, 0xf8 ;  /* 0x000000f8d3027836 */ /* 0x000fe20000000000 */
        /* <DEDUP_REMOVED lines=11> */
[----:B------:R-:W-:Y:S02]  /*1a00*/  IADD3 R229, R229, R228, RZ ;  /* 0x000000e4e5e57210 */ /* 0x000fe40007ffe0ff */
[----:B--2---:R-:W-:-:S02]  /*1a10*/  LOP3.LUT R188, R22, 0x1, RZ, 0xfc, !PT ;  /* 0x0000000116bc7812 */ /* 0x004fc400078efcff */
[----:B0-----:R-:W-:-:S07]  /*1a20*/  CS2R R22, SRZ ;  /* 0x0000000000167805 */ /* 0x001fce000001ff00 */
.L_x_5533:
[----:B0123--:R-:W0:Y:S01]  /*1a30*/  LDC.64 R2, c[0x0][0xd88] ;  /* 0x00036200ff027b82 */ /* 0x00fe220000000a00 */
        /* <DEDUP_REMOVED lines=16> */
[C---:B------:R-:W-:Y:S02]  /*1b40*/  @P2 LEA R8, P3, R24.reuse, UR4, 0x2 ;  /* 0x0000000418082c11 */ /* 0x040fe4000f8610ff */
[C-C-:B------:R-:W-:Y:S01]  /*1b50*/  SHF.L.U64.HI R26, R24.reuse, 0x2, R0.reuse ;  /* 0x00000002181a7819 */ /* 0x140fe20000010200 */
[----:B------:R-:W-:Y:S01]  /*1b60*/  STL [R1+0x5c], R27 ;  /* 0x00005c1b01007387 */ /* 0x000fe20000100800 */
        /* <DEDUP_REMOVED lines=28> */
[----:B-1--4-:R-:W-:Y:S08]  /*1d30*/  @P1 BRA `(.L_x_5386) ;  /* 0x0000000000241947 */ /* 0x012ff00003800000 */
        /* <DEDUP_REMOVED lines=9> */
.L_x_5386:
[----:B------:R-:W-:Y:S02]  /*1dd0*/  IMAD.U32 R34, RZ, RZ, UR5 ;  /* 0x00000005ff227e24 */ /* 0x000fe4000f8e00ff */
[----:B------:R-:W-:Y:S01]  /*1de0*/  IMAD.U32 R25, RZ, RZ, UR4 ;  /* 0x00000004ff197e24 */ /* 0x000fe2000f8e00ff */
[----:B------:R-:W-:Y:S06]  /*1df0*/  @!P2 BRA `(.L_x_5387) ;  /* 0x000000000010a947 */ /* 0x000fec0003800000 */
[----:B------:R-:W-:-:S04]  /*1e00*/  IADD3 R2, P0, R27, UR8, RZ ;  /* 0x000000081b027c10 */ /* 0x000fc8000ff1e0ff */
[----:B------:R-:W-:-:S05]  /*1e10*/  IADD3.X R3, R26, UR9, RZ, P0, !PT ;  /* 0x000000091a037c10 */ /* 0x000fca00087fe4ff */
[----:B------:R0:W5:Y:S01]  /*1e20*/  LDG.E R25, desc[UR40][R2.64] ;  /* 0x0000002802197981 */ /* 0x000162000c1e1900 */
[----:B------:R-:W-:Y:S05]  /*1e30*/  BRA `(.L_x_5388) ;  /* 0x0000000000107947 */ /* 0x000fea0003800000 */
.L_x_5387:
[----:B------:R-:W-:Y:S05]  /*1e40*/  @!P0 BRA `(.L_x_5388) ;  /* 0x00000000000c8947 */ /* 0x000fea0003800000 */
[----:B------:R-:W2:Y:S04]  /*1e50*/  LDG.E R0, desc[UR40][R2.64] ;  /* 0x0000002802007981 */ /* 0x000ea8000c1e1900 */
[----:B------:R-:W2:Y:S02]  /*1e60*/  LDG.E R25, desc[UR40][R2.64+0x4] ;  /* 0x0000042802197981 */ /* 0x000ea4000c1e1900 */
[----:B--2---:R-:W-:-:S07]  /*1e70*/  IMAD.IADD R25, R25, 0x1, -R0 ;  /* 0x0000000119197824 */ /* 0x004fce00078e0a00 */
.L_x_5388:
        /* <DEDUP_REMOVED lines=9> */
[----:B------:R-:W-:-:S04]  /*1f10*/  ISETP.NE.U32.AND P1, PT, RZ, UR4, PT ;  /* 0x00000004ff007c0c */ /* 0x000fc8000bf25070 */
[----:B------:R-:W-:Y:S01]  /*1f20*/  ISETP.NE.AND.EX P1, PT, RZ, UR5, PT, P1 ;  /* 0x00000005ff007c0c */ /* 0x000fe2000bf25310 */
[----:B0----5:R-:W-:-:S12]  /*1f30*/  IMAD.MOV.U32 R2, RZ, RZ, R25 ;  /* 0x000000ffff027224 */ /* 0x021fd800078e0019 */
[----:B------:R-:W-:-:S04]  /*1f40*/  @P1 IADD3 R6, P2, R27, UR4, RZ ;  /* 0x000000041b061c10 */ /* 0x000fc8000ff5e0ff */
[----:B------:R-:W-:-:S05]  /*1f50*/  @P1 IADD3.X R7, R26, UR5, RZ, P2, !PT ;  /* 0x000000051a071c10 */ /* 0x000fca00097fe4ff */
[----:B------:R0:W5:Y:S01]  /*1f60*/  @P1 LDG.E R2, desc[UR40][R6.64] ;  /* 0x0000002806021981 */ /* 0x000162000c1e1900 */
[----:B-1----:R-:W-:Y:S01]  /*1f70*/  ISETP.NE.AND P1, PT, R4, 0x1, PT ;  /* 0x000000010400780c */ /* 0x002fe20003f25270 */
[----:B------:R-:W-:Y:S01]  /*1f80*/  IMAD.SHL.U32 R213, R5, 0x40, RZ ;  /* 0x0000004005d57824 */ /* 0x000fe200078e00ff */
[----:B------:R-:W-:Y:S01]  /*1f90*/  LOP3.LUT R13, R8, 0xff, RZ, 0xc0, !PT ;  /* 0x000000ff080d7812 */ /* 0x000fe200078ec0ff */
[----:B------:R-:W-:Y:S01]  /*1fa0*/  BSSY B0, `(.L_x_5389) ;  /* 0x0000036000007945 */ /* 0x000fe20003800000 */
[----:B------:R-:W-:Y:S01]  /*1fb0*/  SHF.R.U32.HI R12, RZ, 0x10, R8 ;  /* 0x00000010ff0c7819 */ /* 0x000fe20000011608 */
[----:B------:R-:W-:Y:S02]  /*1fc0*/  VIADD R3, R213, 0x3f ;  /* 0x0000003fd5037836 */ /* 0x000fe40000000000 */
[----:B------:R0:W-:Y:S04]  /*1fd0*/  STL [R1+0x64], R13 ;  /* 0x0000640d01007387 */ /* 0x0001e80000100800 */
[----:B------:R0:W-:Y:S02]  /*1fe0*/  STL [R1+0x54], R12 ;  /* 0x0000540c01007387 */ /* 0x0001e40000100800 */
[----:B------:R-:W1:Y:S08]  /*1ff0*/  @P1 LDC R4, c[0x0][0x44c] ;  /* 0x00011300ff041b82 */ /* 0x000e700000000800 */
[----:B------:R-:W3:Y:S01]  /*2000*/  @P1 LDC R11, c[0x0][0x450] ;  /* 0x00011400ff0b1b82 */ /* 0x000ee20000000800 */
[----:B--2---:R-:W-:-:S02]  /*2010*/  @P0 IMAD.IADD R34, R9, 0x1, -R0 ;  /* 0x0000000109220824 */ /* 0x004fc400078e0a00 */
[----:B------:R-:W-:Y:S02]  /*2020*/  IMAD.IADD R9, R25, 0x1, -R10 ;  /* 0x0000000119097824 */ /* 0x000fe400078e0a0a */
[----:B-1----:R-:W-:-:S04]  /*2030*/  @P1 IMAD.HI.U32 R0, R3, R4, RZ ;  /* 0x0000000403001227 */ /* 0x002fc800078e00ff */
[----:B------:R-:W-:Y:S01]  /*2040*/  IMAD.IADD R212, R9, 0x1, R34 ;  /* 0x0000000109d47824 */ /* 0x000fe200078e0222 */
[----:B---3--:R-:W-:-:S03]  /*2050*/  @P1 SHF.R.U32.HI R3, RZ, R11, R0 ;  /* 0x0000000bff031219 */ /* 0x008fc60000011600 */
[C---:B------:R-:W-:Y:S01]  /*2060*/  VIADD R0, R212.reuse, 0x3f ;  /* 0x0000003fd4007836 */ /* 0x040fe20000000000 */
[----:B------:R-:W-:-:S05]  /*2070*/  IADD3 R38, R212, 0x40, -R207 ;  /* 0x00000040d4267810 */ /* 0x000fca0007ffe8cf */
[----:B------:R-:W-:Y:S01]  /*2080*/  IMAD.IADD R4, R38, 0x1, R3 ;  /* 0x0000000126047824 */ /* 0x000fe200078e0203 */
[----:B------:R-:W-:-:S04]  /*2090*/  SHF.R.S32.HI R3, RZ, 0x1f, R0 ;  /* 0x0000001fff037819 */ /* 0x000fc80000011400 */
[----:B------:R-:W-:Y:S02]  /*20a0*/  SHF.R.S32.HI R5, RZ, 0x1f, R4 ;  /* 0x0000001fff057819 */ /* 0x000fe40000011404 */
[----:B------:R-:W-:Y:S02]  /*20b0*/  LEA.HI R3, R3, R0, RZ, 0x6 ;  /* 0x0000000003037211 */ /* 0x000fe400078f30ff */
[----:B------:R-:W-:Y:S02]  /*20c0*/  LEA.HI R5, R5, R4, RZ, 0x6 ;  /* 0x0000000405057211 */ /* 0x000fe400078f30ff */
[----:B------:R-:W-:Y:S02]  /*20d0*/  SHF.R.S32.HI R37, RZ, 0x6, R3 ;  /* 0x00000006ff257819 */ /* 0x000fe40000011403 */
[----:B------:R-:W-:-:S04]  /*20e0*/  SHF.R.S32.HI R0, RZ, 0x6, R5 ;  /* 0x00000006ff007819 */ /* 0x000fc80000011405 */
[----:B------:R-:W-:Y:S01]  /*20f0*/  VIMNMX R10, R37, R0, PT ;  /* 0x00000000250a7248 */ /* 0x000fe20003fe0100 */
[----:B------:R-:W-:-:S03]  /*2100*/  IMAD.MOV.U32 R0, RZ, RZ, RZ ;  /* 0x000000ffff007224 */ /* 0x000fc600078e00ff */
        /* <DEDUP_REMOVED lines=31> */
.L_x_5390:
[----:B------:R-:W-:Y:S05]  /*2300*/  BSYNC B0 ;  /* 0x0000000000007941 */ /* 0x000fea0003800000 */
.L_x_5389:
        /* <DEDUP_REMOVED lines=36> */
.L_x_5393:
[----:B------:R-:W-:Y:S05]  /*2550*/  BSYNC B6 ;  /* 0x0000000000067941 */ /* 0x000fea0003800000 */
.L_x_5392:
        /* <DEDUP_REMOVED lines=20> */
.L_x_5395:
[----:B------:R-:W-:Y:S05]  /*26a0*/  BSYNC B6 ;  /* 0x0000000000067941 */ /* 0x000fea0003800000 */
.L_x_5394:
[----:B------:R-:W-:Y:S01]  /*26b0*/  ULDC.64 UR4, c[0x0][0xaf0] ;  /* 0x0002bc0000047ab9 */ /* 0x000fe20000000a00 */
[----:B------:R-:W2:Y:S01]  /*26c0*/  LDL R10, [R1+0x14] ;  /* 0x00001400010a7983 */ /* 0x000ea20000100800 */
[----:B------:R-:W-:Y:S01]  /*26d0*/  ISETP.NE.U32.AND P0, PT, RZ, UR4, PT ;  /* 0x00000004ff007c0c */ /* 0x000fe2000bf05070 */
[----:B------:R-:W-:Y:S01]  /*26e0*/  IMAD.MOV.U32 R59, RZ, RZ, R24 ;  /* 0x000000ffff3b7224 */ /* 0x000fe200078e0018 */
[----:B------:R-:W0:Y:S02]  /*26f0*/  LDC.64 R52, c[0x0][0x3f8] ;  /* 0x0000fe00ff347b82 */ /* 0x000e240000000a00 */
[----:B------:R-:W-:Y:S01]  /*2700*/  ISETP.NE.AND.EX P0, PT, RZ, UR5, PT, P0 ;  /* 0x00000005ff007c0c */ /* 0x000fe2000bf05300 */
[----:B------:R-:W1:Y:S05]  /*2710*/  S2R R0, SR_TID.X ;  /* 0x0000000000007919 */ /* 0x000e6a0000002100 */
[----:B------:R-:W3:Y:S07]  /*2720*/  LDC R47, c[0x0][0x3f4] ;  /* 0x0000fd00ff2f7b82 */ /* 0x000eee0000000800 */
[----:B------:R-:W-:-:S02]  /*2730*/  @P0 IADD3 R4, P1, R27, UR4, RZ ;  /* 0x000000041b040c10 */ /* 0x000fc4000ff3e0ff */
[----:B------:R-:W-:Y:S01]  /*2740*/  SHF.R.S32.HI R3, RZ, 0x1f, R187 ;  /* 0x0000001fff037819 */ /* 0x000fe200000114bb */
[----:B------:R-:W4:Y:S01]  /*2750*/  S2R R11, SR_TID.X ;  /* 0x00000000000b7919 */ /* 0x000f220000002100 */
[----:B------:R-:W-:Y:S01]  /*2760*/  @P0 IADD3.X R5, R26, UR5, RZ, P1, !PT ;  /* 0x000000051a050c10 */ /* 0x000fe20008ffe4ff */
[----:B------:R-:W-:Y:S01]  /*2770*/  IMAD.SHL.U32 R56, R194, 0x40, RZ ;  /* 0x00000040c2387824 */ /* 0x000fe200078e00ff */
[----:B------:R-:W-:Y:S01]  /*2780*/  SHF.R.S32.HI R191, RZ, 0x1f, R190 ;  /* 0x0000001fffbf7819 */ /* 0x000fe200000114be */
[----:B------:R-:W-:Y:S02]  /*2790*/  ULDC UR4, c[0x0][0x2f4] ;  /* 0x0000bd0000047ab9 */ /* 0x000fe40000000800 */
[----:B------:R1:W2:Y:S02]  /*27a0*/  @P0 LDG.E R59, desc[UR40][R4.64] ;  /* 0x00000028043b0981 */ /* 0x0002a4000c1e1900 */
[----:B-1----:R-:W1:Y:S01]  /*27b0*/  LDC.64 R4, c[0x0][0x408] ;  /* 0x00010200ff047b82 */ /* 0x002e620000000a00 */
[----:B------:R-:W-:-:S05]  /*27c0*/  VIADD R6, R0, 0xffffff80 ;  /* 0xffffff8000067836 */ /* 0x000fca0000000000 */
[----:B------:R-:W-:Y:S01]  /*27d0*/  SHF.R.S32.HI R7, RZ, 0x1f, R6 ;  /* 0x0000001fff077819 */ /* 0x000fe20000011406 */
[----:B0-----:R-:W-:-:S03]  /*27e0*/  IMAD R0, R3, R52, RZ ;  /* 0x0000003403007224 */ /* 0x001fc600078e02ff */
[----:B------:R-:W-:Y:S02]  /*27f0*/  LEA.HI R7, R7, R6, RZ, 0x2 ;  /* 0x0000000607077211 */ /* 0x000fe400078f10ff */
[----:B---3--:R-:W-:Y:S02]  /*2800*/  ISETP.GE.AND P3, PT, R18, R47, PT ;  /* 0x0000002f1200720c */ /* 0x008fe40003f66270 */
[----:B------:R-:W-:Y:S01]  /*2810*/  LOP3.LUT R9, R7, 0xfffffffc, RZ, 0xc0, !PT ;  /* 0xfffffffc07097812 */ /* 0x000fe200078ec0ff */
[----:B------:R-:W-:Y:S02]  /*2820*/  IMAD R7, R187, R53, R0 ;  /* 0x00000035bb077224 */ /* 0x000fe400078e0200 */
[----:B-1----:R-:W-:Y:S01]  /*2830*/  IMAD R0, R3, R4, RZ ;  /* 0x0000000403007224 */ /* 0x002fe200078e02ff */
[----:B------:R-:W-:Y:S01]  /*2840*/  SEL R3, R47, RZ, P3 ;  /* 0x000000ff2f037207 */ /* 0x000fe20001800000 */
[----:B------:R-:W-:-:S04]  /*2850*/  IMAD.IADD R8, R6, 0x1, -R9 ;  /* 0x0000000106087824 */ /* 0x000fc800078e0a09 */
[----:B------:R-:W-:Y:S02]  /*2860*/  IMAD.IADD R3, R18, 0x1, R3 ;  /* 0x0000000112037824 */ /* 0x000fe400078e0203 */
[C---:B------:R-:W-:Y:S01]  /*2870*/  IMAD R9, R187.reuse, R5, R0 ;  /* 0x00000005bb097224 */ /* 0x040fe200078e0200 */
[----:B------:R-:W-:Y:S02]  /*2880*/  LOP3.LUT R56, R56, 0x1c0, RZ, 0xc0, !PT ;  /* 0x000001c038387812 */ /* 0x000fe400078ec0ff */
[----:B------:R-:W-:Y:S01]  /*2890*/  SHF.R.S32.HI R0, RZ, 0x1f, R3 ;  /* 0x0000001fff007819 */ /* 0x000fe20000011403 */
[CC--:B------:R-:W-:Y:S01]  /*28a0*/  IMAD.WIDE.U32 R20, R187.reuse, R52.reuse, R190 ;  /* 0x00000034bb147225 */ /* 0x0c0fe200078e00be */
[----:B------:R-:W-:Y:S02]  /*28b0*/  SHF.R.U32.HI R50, RZ, 0x3, R56 ;  /* 0x00000003ff327819 */ /* 0x000fe40000011638 */
[----:B------:R-:W-:Y:S01]  /*28c0*/  LEA.HI R57, R0, R3, RZ, 0x3 ;  /* 0x0000000300397211 */ /* 0x000fe200078f18ff */
[----:B------:R-:W-:Y:S01]  /*28d0*/  IMAD.WIDE.U32 R28, R187, R52, R18 ;  /* 0x00000034bb1c7225 */ /* 0x000fe200078e0012 */
[----:B------:R-:W-:-:S03]  /*28e0*/  LOP3.LUT R3, R56, 0x18, R18, 0xf8, !PT ;  /* 0x0000001838037812 */ /* 0x000fc600078ef812 */
[----:B------:R-:W-:Y:S01]  /*28f0*/  IMAD.IADD R21, R21, 0x1, R7 ;  /* 0x0000000115157824 */ /* 0x000fe200078e0207 */
[----:B------:R-:W-:Y:S01]  /*2900*/  LOP3.LUT R3, R3, R50, RZ, 0x3c, !PT ;  /* 0x0000003203037212 */ /* 0x000fe200078e3cff */
[----:B------:R-:W-:Y:S01]  /*2910*/  IMAD.IADD R29, R7, 0x1, R29 ;  /* 0x00000001071d7824 */ /* 0x000fe200078e021d */
[----:B-----5:R-:W-:Y:S01]  /*2920*/  SHF.R.S32.HI R7, RZ, 0x1f, R2 ;  /* 0x0000001fff077819 */ /* 0x020fe20000011402 */
[----:B------:R-:W-:-:S04]  /*2930*/  IMAD.WIDE.U32 R30, R187, R4, R190 ;  /* 0x00000004bb1e7225 */ /* 0x000fc800078e00be */
[----:B------:R-:W-:-:S04]  /*2940*/  IMAD.WIDE.U32 R32, R187, R4, R18 ;  /* 0x00000004bb207225 */ /* 0x000fc800078e0012 */
[----:B------:R-:W-:Y:S02]  /*2950*/  IMAD R6, R7, R52, RZ ;  /* 0x0000003407067224 */ /* 0x000fe400078e02ff */
[----:B------:R-:W-:Y:S02]  /*2960*/  IMAD.IADD R31, R31, 0x1, R9 ;  /* 0x000000011f1f7824 */ /* 0x000fe400078e0209 */
[----:B------:R-:W-:Y:S02]  /*2970*/  IMAD.IADD R33, R9, 0x1, R33 ;  /* 0x0000000109217824 */ /* 0x000fe400078e0221 */
[----:B------:R-:W-:Y:S01]  /*2980*/  IMAD R7, R7, R4, RZ ;  /* 0x0000000407077224 */ /* 0x000fe200078e02ff */
[----:B----4-:R-:W-:Y:S01]  /*2990*/  SHF.R.U32.HI R11, RZ, 0x7, R11 ;  /* 0x00000007ff0b7819 */ /* 0x010fe2000001160b */
[C---:B------:R-:W-:Y:S01]  /*29a0*/  IMAD R43, R2.reuse, R53, R6 ;  /* 0x00000035022b7224 */ /* 0x040fe200078e0206 */
[----:B------:R-:W-:Y:S01]  /*29b0*/  LOP3.LUT R41, R57, 0xfffffff8, RZ, 0xc0, !PT ;  /* 0xfffffff839297812 */ /* 0x000fe200078ec0ff */
[----:B------:R-:W-:Y:S01]  /*29c0*/  IMAD.WIDE.U32 R20, R2, R52, R20 ;  /* 0x0000003402147225 */ /* 0x000fe200078e0014 */
[----:B------:R-:W-:-:S03]  /*29d0*/  SHF.L.U64.HI R53, R52, 0x6, R53 ;  /* 0x0000000634357819 */ /* 0x000fc60000010235 */
[----:B------:R-:W-:-:S04]  /*29e0*/  IMAD.WIDE.U32 R28, R2, R52, R28 ;  /* 0x00000034021c7225 */ /* 0x000fc800078e001c */
[C---:B------:R-:W-:Y:S02]  /*29f0*/  IMAD R7, R2.reuse, R5, R7 ;  /* 0x0000000502077224 */ /* 0x040fe400078e0207 */
[----:B------:R-:W-:-:S04]  /*2a00*/  IMAD.WIDE.U32 R30, R2, R4, R30 ;  /* 0x00000004021e7225 */ /* 0x000fc800078e001e */
[----:B------:R-:W-:Y:S01]  /*2a10*/  IMAD.WIDE.U32 R32, R2, R4, R32 ;  /* 0x0000000402207225 */ /* 0x000fe200078e0020 */
[----:B------:R-:W-:Y:S02]  /*2a20*/  SHF.L.U64.HI R51, R4, 0x6, R5 ;  /* 0x0000000604337819 */ /* 0x000fe40000010205 */
[----:B------:R-:W-:Y:S01]  /*2a30*/  ISETP.GE.AND P2, PT, R18, UR4, PT ;  /* 0x0000000412007c0c */ /* 0x000fe2000bf46270 */
[----:B------:R-:W-:Y:S01]  /*2a40*/  IMAD.IADD R44, R21, 0x1, R43 ;  /* 0x00000001152c7824 */ /* 0x000fe200078e022b */
[----:B------:R-:W-:Y:S01]  /*2a50*/  ISETP.GE.AND P1, PT, R184, UR4, PT ;  /* 0x00000004b8007c0c */ /* 0x000fe2000bf26270 */
[----:B------:R-:W-:Y:S02]  /*2a60*/  IMAD.IADD R58, R58, 0x1, R25 ;  /* 0x000000013a3a7824 */ /* 0x000fe400078e0219 */
[----:B------:R-:W-:Y:S02]  /*2a70*/  IMAD.SHL.U32 R52, R52, 0x40, RZ ;  /* 0x0000004034347824 */ /* 0x000fe400078e00ff */
[----:B------:R-:W-:-:S02]  /*2a80*/  IMAD.SHL.U32 R49, R4, 0x40, RZ ;  /* 0x0000004004317824 */ /* 0x000fc400078e00ff */
[----:B------:R-:W-:Y:S02]  /*2a90*/  VIADD R48, R11, 0x8 ;  /* 0x000000080b307836 */ /* 0x000fe40000000000 */
[----:B------:R-:W-:Y:S02]  /*2aa0*/  IMAD.SHL.U32 R47, R47, 0x2, RZ ;  /* 0x000000022f2f7824 */ /* 0x000fe400078e00ff */
[----:B------:R-:W-:Y:S02]  /*2ab0*/  IMAD R45, R8, 0x40, R187 ;  /* 0x00000040082d7824 */ /* 0x000fe400078e02bb */
[----:B------:R-:W-:Y:S02]  /*2ac0*/  IMAD.IADD R43, R43, 0x1, R29 ;  /* 0x000000012b2b7824 */ /* 0x000fe400078e021d */
[----:B------:R-:W-:Y:S02]  /*2ad0*/  IMAD.IADD R42, R31, 0x1, R7 ;  /* 0x000000011f2a7824 */ /* 0x000fe400078e0207 */
[----:B------:R-:W-:-:S02]  /*2ae0*/  IMAD.IADD R40, R7, 0x1, R33 ;  /* 0x0000000107287824 */ /* 0x000fc400078e0221 */
[----:B--2---:R-:W-:Y:S01]  /*2af0*/  IMAD R46, R10, 0x200, R3 ;  /* 0x000002000a2e7824 */ /* 0x004fe200078e0203 */
[----:B------:R-:W-:-:S04]  /*2b00*/  LOP3.LUT R3, R56, 0x38, R57, 0xf8, !PT ;  /* 0x0000003838037812 */ /* 0x000fc800078ef839 */
[----:B------:R-:W-:Y:S02]  /*2b10*/  LOP3.LUT R0, R3, R50, RZ, 0x3c, !PT ;  /* 0x0000003203007212 */ /* 0x000fe400078e3cff */
[----:B------:R-:W-:-:S03]  /*2b20*/  SHF.R.S32.HI R3, RZ, 0x1f, R41 ;  /* 0x0000001fff037819 */ /* 0x000fc60000011429 */
[----:B------:R-:W-:Y:S01]  /*2b30*/  IMAD R0, R10, 0x200, R0 ;  /* 0x000002000a007824 */ /* 0x000fe200078e0200 */
[----:B------:R-:W-:-:S07]  /*2b40*/  SHF.R.S32.HI R39, RZ, 0x1f, R59 ;  /* 0x0000001fff277819 */ /* 0x000fce000001143b */
.L_x_5428:
        /* <DEDUP_REMOVED lines=25> */
[----:B------:R-:W-:Y:S01]  /*2ce0*/  IMAD.SHL.U32 R66, R185, 0x1000, RZ ;  /* 0x00001000b9427824 */ /* 0x000fe200078e00ff */
[----:B------:R-:W-:Y:S05]  /*2cf0*/  YIELD ;  /* 0x0000000000007946 */ /* 0x000fea0003800000 */
[----:B------:R-:W-:Y:S01]  /*2d00*/  IMAD.MOV R7, RZ, RZ, -R8 ;  /* 0x000000ffff077224 */ /* 0x000fe200078e0a08 */
[----:B------:R-:W-:Y:S01]  /*2d10*/  BSSY B0, `(.L_x_5396) ;  /* 0x00001ac000007945 */ /* 0x000fe20003800000 */
[----:B------:R-:W-:Y:S01]  /*2d20*/  IMAD.IADD R10, R46, 0x1, R66 ;  /* 0x000000012e0a7824 */ /* 0x000fe200078e0242 */
[----:B------:R-:W-:Y:S01]  /*2d30*/  ISETP.GT.AND P4, PT, R35, R36, PT ;  /* 0x000000242300720c */ /* 0x000fe20003f84270 */
[----:B------:R-:W-:-:S02]  /*2d40*/  IMAD R62, R62, R7, R12 ;  /* 0x000000073e3e7224 */ /* 0x000fc400078e020c */
        /* <DEDUP_REMOVED lines=59> */
.L_x_5400:
[----:B------:R-:W-:Y:S05]  /*3100*/  BSYNC B1 ;  /* 0x0000000000017941 */ /* 0x000fea0003800000 */
.L_x_5399:
[----:B------:R-:W-:Y:S01]  /*3110*/  ISETP.NE.AND P5, PT, R188, 0x3, PT ;  /* 0x00000003bc00780c */ /* 0x000fe20003fa5270 */
[----:B0----5:R-:W-:Y:S02]  /*3120*/  IMAD.MOV.U32 R4, RZ, RZ, R8 ;  /* 0x000000ffff047224 */ /* 0x021fe400078e0008 */
[----:B------:R-:W-:Y:S02]  /*3130*/  IMAD.MOV.U32 R5, RZ, RZ, R9 ;  /* 0x000000ffff057224 */ /* 0x000fe400078e0009 */
[----:B------:R-:W-:Y:S02]  /*3140*/  IMAD.MOV.U32 R6, RZ, RZ, R26 ;  /* 0x000000ffff067224 */ /* 0x000fe400078e001a */
[----:B------:R-:W-:Y:S01]  /*3150*/  IMAD.MOV.U32 R7, RZ, RZ, R27 ;  /* 0x000000ffff077224 */ /* 0x000fe200078e001b */
[----:B------:R-:W-:Y:S01]  /*3160*/  PRMT R70, R4, 0x5410, R5 ;  /* 0x0000541004467816 */ /* 0x000fe20000000005 */
[----:B------:R-:W-:Y:S02]  /*3170*/  IMAD.MOV.U32 R4, RZ, RZ, R24 ;  /* 0x000000ffff047224 */ /* 0x000fe400078e0018 */
[----:B------:R-:W-:Y:S01]  /*3180*/  IMAD.MOV.U32 R5, RZ, RZ, R25 ;  /* 0x000000ffff057224 */ /* 0x000fe200078e0019 */
[----:B------:R-:W-:Y:S01]  /*3190*/  PRMT R72, R6, 0x5410, R7 ;  /* 0x0000541006487816 */ /* 0x000fe20000000007 */
[----:B------:R-:W-:-:S02]  /*31a0*/  IMAD.MOV.U32 R6, RZ, RZ, R54 ;  /* 0x000000ffff067224 */ /* 0x000fc400078e0036 */
[----:B------:R-:W-:Y:S01]  /*31b0*/  IMAD.MOV.U32 R7, RZ, RZ, R55 ;  /* 0x000000ffff077224 */ /* 0x000fe200078e0037 */
[----:B------:R-:W-:-:S04]  /*31c0*/  PRMT R74, R4, 0x5410, R5 ;  /* 0x00005410044a7816 */ /* 0x000fc80000000005 */
[----:B------:R-:W-:Y:S01]  /*31d0*/  PRMT R75, R6, 0x5410, R7 ;  /* 0x00005410064b7816 */ /* 0x000fe20000000007 */
[----:B------:R-:W-:Y:S06]  /*31e0*/  @!P5 BRA `(.L_x_5401) ;  /* 0x000000000004d947 */ /* 0x000fec0003800000 */
[----:B------:R-:W-:Y:S01]  /*31f0*/  BPT.TRAP 0x1 ;  /* 0x000000040000795c */ /* 0x000fe20000300000 */
.L_x_5401:
[----:B------:R-:W-:Y:S01]  /*3200*/  LEA R60, R185, R17, 0x3 ;  /* 0x00000011b93c7211 */ /* 0x000fe200078e18ff */
[----:B------:R-:W-:Y:S01]  /*3210*/  BSSY B1, `(.L_x_5402) ;  /* 0x0000004000017945 */ /* 0x000fe20003800000 */
[----:B------:R-:W-:-:S04]  /*3220*/  SHF.L.U32 R67, R192, 0x1f, RZ ;  /* 0x0000001fc0437819 */ /* 0x000fc800000006ff */
[----:B------:R-:W0:Y:S02]  /*3230*/  SYNCS.PHASECHK.TRANS64.TRYWAIT P6, [R60+URZ+0x38890], R67 ;  /* 0x038890433c0075a7 */ /* 0x000e2400080c017f */
[----:B0-----:R-:W-:Y:S05]  /*3240*/  @!P6 BRA `(.L_x_5403) ;  /* 0x0000020c003ce947 */ /* 0x001fea0003800000 */
.L_x_5672:
[----:B------:R-:W-:Y:S05]  /*3250*/  BSYNC B1 ;  /* 0x0000000000017941 */ /* 0x000fea0003800000 */
.L_x_5402:
[----:B------:R-:W-:-:S03]  /*3260*/  UMOV UR4, 0xffffffff ;  /* 0xffffffff00047882 */ /* 0x000fc60000000000 */
[----:B------:R-:W-:Y:S05]  /*3270*/  BRA.DIV UR4, `(.L_x_5404) ;  /* 0x0000020e04447947 */ /* 0x000fea000b800000 */
[----:B------:R1:W2:Y:S04]  /*3280*/  SHFL.IDX PT, R71, R14, RZ, 0x1c1f ;  /* 0x001c1fff0e477589 */ /* 0x0002a800000e0000 */
[----:B------:R1:W3:Y:S02]  /*3290*/  SHFL.IDX PT, R73, R68, RZ, 0x1c1f ;  /* 0x001c1fff44497589 */ /* 0x0002e400000e0000 */
.L_x_5676:
        /* <DEDUP_REMOVED lines=9> */
[--C-:B------:R-:W-:Y:S01]  /*3330*/  SHF.R.U64 R11, R26, 0x10, R27.reuse ;  /* 0x000000101a0b7819 */ /* 0x100fe2000000121b */
[----:B------:R-:W-:Y:S01]  /*3340*/  HADD2.F32 R5, -RZ, R5.H0_H0 ;  /* 0x20000005ff057230 */ /* 0x000fe20000004100 */
[----:B------:R-:W-:Y:S01]  /*3350*/  SHF.R.U32.HI R26, RZ, 0x10, R27 ;  /* 0x00000010ff1a7819 */ /* 0x000fe2000001161b */
[----:B------:R-:W-:Y:S02]  /*3360*/  HADD2.F32 R12, -RZ, R12.H0_H0 ;  /* 0x2000000cff0c7230 */ /* 0x000fe40000004100 */
[----:B------:R-:W-:-:S03]  /*3370*/  HADD2.F32 R11, -RZ, R11.H0_H0 ;  /* 0x2000000bff0b7230 */ /* 0x000fc60000004100 */
[CC--:B------:R-:W-:Y:S01]  /*3380*/  FMUL.FTZ R13, R5.reuse, R12.reuse ;  /* 0x0000000c050d7220 */ /* 0x0c0fe20000410000 */
[C---:B-1----:R-:W-:Y:S01]  /*3390*/  FMUL.FTZ R14, R10.reuse, R12 ;  /* 0x0000000c0a0e7220 */ /* 0x042fe20000410000 */
[--C-:B------:R-:W-:Y:S02]  /*33a0*/  HADD2.F32 R12, -RZ, R7.reuse.H1_H1 ;  /* 0x30000007ff0c7230 */ /* 0x100fe40000004100 */
[-C--:B------:R-:W-:Y:S01]  /*33b0*/  FFMA.FTZ R10, R10, R11.reuse, R13 ;  /* 0x0000000b0a0a7223 */ /* 0x080fe2000001000d */
[----:B------:R-:W-:Y:S01]  /*33c0*/  SHF.R.U32.HI R13, RZ, 0x10, R55 ;  /* 0x00000010ff0d7819 */ /* 0x000fe20000011637 */
[----:B------:R-:W-:Y:S01]  /*33d0*/  FFMA.FTZ R5, R5, R11, -R14 ;  /* 0x0000000b05057223 */ /* 0x000fe2000001080e */
[----:B------:R-:W-:Y:S02]  /*33e0*/  IMAD.MOV.U32 R11, RZ, RZ, R4 ;  /* 0x000000ffff0b7224 */ /* 0x000fe400078e0004 */
[----:B------:R-:W-:Y:S02]  /*33f0*/  HADD2.F32 R4, -RZ, R7.H0_H0 ;  /* 0x20000007ff047230 */ /* 0x000fe40000004100 */
[----:B------:R-:W-:Y:S01]  /*3400*/  HADD2.F32 R13, -RZ, R13.H0_H0 ;  /* 0x2000000dff0d7230 */ /* 0x000fe20000004100 */
[----:B------:R-:W-:Y:S01]  /*3410*/  F2FP.F16.F32.PACK_AB R5, R10, R5 ;  /* 0x000000050a05723e */ /* 0x000fe200000000ff */
[----:B------:R-:W-:-:S02]  /*3420*/  HADD2.F32 R7, -RZ, R26.H0_H0 ;  /* 0x2000001aff077230 */ /* 0x000fc40000004100 */
[----:B------:R-:W-:Y:S02]  /*3430*/  HADD2.F32 R14, -RZ, R75.H0_H0 ;  /* 0x2000004bff0e7230 */ /* 0x000fe40000004100 */
[-C--:B------:R-:W-:Y:S01]  /*3440*/  FMUL.FTZ R15, R12, R13.reuse ;  /* 0x0000000d0c0f7220 */ /* 0x080fe20000410000 */
[----:B------:R-:W-:-:S03]  /*3450*/  FMUL.FTZ R13, R4, R13 ;  /* 0x0000000d040d7220 */ /* 0x000fc60000410000 */
[-C--:B------:R-:W-:Y:S01]  /*3460*/  FFMA.FTZ R4, R4, R7.reuse, -R15 ;  /* 0x0000000704047223 */ /* 0x080fe2000001080f */
[----:B------:R-:W-:Y:S01]  /*3470*/  FFMA.FTZ R7, R12, R7, R13 ;  /* 0x000000070c077223 */ /* 0x000fe2000001000d */
[----:B------:R-:W-:Y:S02]  /*3480*/  IMAD.MOV.U32 R12, RZ, RZ, R6 ;  /* 0x000000ffff0c7224 */ /* 0x000fe400078e0006 */
[--C-:B------:R-:W-:Y:S02]  /*3490*/  HADD2.F32 R6, -RZ, R11.reuse.H1_H1 ;  /* 0x3000000bff067230 */ /* 0x100fe40000004100 */
[----:B------:R-:W-:Y:S01]  /*34a0*/  HADD2.F32 R11, -RZ, R11.H0_H0 ;  /* 0x2000000bff0b7230 */ /* 0x000fe20000004100 */
[----:B------:R-:W-:Y:S01]  /*34b0*/  F2FP.F16.F32.PACK_AB R7, R7, R4 ;  /* 0x000000040707723e */ /* 0x000fe200000000ff */
[----:B------:R-:W-:Y:S02]  /*34c0*/  HADD2.F32 R13, -RZ, R72.H0_H0 ;  /* 0x20000048ff0d7230 */ /* 0x000fe40000004100 */
        /* <DEDUP_REMOVED lines=14> */
.L_x_5409:
[----:B------:R-:W-:Y:S05]  /*35b0*/  BSYNC B2 ;  /* 0x0000000000027941 */ /* 0x000fea0003800000 */
.L_x_5408:
[----:B---3--:R-:W-:-:S04]  /*35c0*/  LEA R10, P0, R18, R73, 0x1 ;  /* 0x00000049120a7211 */ /* 0x008fc800078008ff */
[----:B--2---:R-:W-:-:S05]  /*35d0*/  LEA.HI.X R11, R18, R71, R19, 0x1, P0 ;  /* 0x00000047120b7211 */ /* 0x004fca00000f0c13 */
[----:B0-----:R4:W-:Y:S04]  /*35e0*/  ST.E.128 desc[UR40][R10.64], R4 ;  /* 0x000000040a007985 */ /* 0x0019e8000c101d28 */
.L_x_5407:
[----:B------:R-:W-:Y:S05]  /*35f0*/  BSYNC B1 ;  /* 0x0000000000017941 */ /* 0x000fea0003800000 */
.L_x_5406:
[----:B------:R-:W-:Y:S05]  /*3600*/  @P1 BRA `(.L_x_5405) ;  /* 0x0000001000701947 */ /* 0x000fea0003800000 */
[----:B----4-:R-:W-:Y:S01]  /*3610*/  IMAD.MOV.U32 R5, RZ, RZ, 0x20 ;  /* 0x00000020ff057424 */ /* 0x010fe200078e00ff */
[----:B------:R-:W-:Y:S01]  /*3620*/  LOP3.LUT P0, RZ, R194, 0x4, RZ, 0xc0, !PT ;  /* 0x00000004c2ff7812 */ /* 0x000fe2000780c0ff */
[----:B------:R-:W-:Y:S01]  /*3630*/  BSSY B1, `(.L_x_5410) ;  /* 0x0000032000017945 */ /* 0x000fe20003800000 */
[----:B------:R-:W-:Y:S02]  /*3640*/  ISETP.GE.AND P6, PT, R209, R69, PT ;  /* 0x00000045d100720c */ /* 0x000fe40003fc6270 */
[----:B------:R-:W-:Y:S02]  /*3650*/  SEL R5, R5, 0xffffffe0, !P0 ;  /* 0xffffffe005057807 */ /* 0x000fe40004000000 */
[C---:B---3--:R-:W-:Y:S02]  /*3660*/  LEA R10, P0, R184.reuse, R73, 0x1 ;  /* 0x00000049b80a7211 */ /* 0x048fe400078008ff */
[----:B------:R-:W-:Y:S02]  /*3670*/  IADD3 R4, R5, R46, R66 ;  /* 0x0000002e05047210 */ /* 0x000fe40007ffe042 */
[----:B--2---:R-:W-:-:S03]  /*3680*/  LEA.HI.X R11, R184, R71, R199, 0x1, P0 ;  /* 0x00000047b80b7211 */ /* 0x004fc600000f0cc7 */
[----:B------:R-:W-:-:S06]  /*3690*/  IMAD R4, R4, 0x2, R17 ;  /* 0x0000000204047824 */ /* 0x000fcc00078e0211 */
[----:B------:R-:W2:Y:S01]  /*36a0*/  LDS.128 R4, [R4+0x22400] ;  /* 0x0224000004047984 */ /* 0x000ea20000000c00 */
[----:B------:R-:W-:Y:S05]  /*36b0*/  @P6 BRA `(.L_x_5411) ;  /* 0x0000000000a46947 */ /* 0x000fea0003800000 */
[----:B------:R-:W-:Y:S01]  /*36c0*/  SHF.R.U64 R12, R8, 0x10, R9 ;  /* 0x00000010080c7819 */ /* 0x000fe20000001209 */
[----:B--2---:R-:W-:Y:S01]  /*36d0*/  IMAD.MOV.U32 R8, RZ, RZ, R7 ;  /* 0x000000ffff087224 */ /* 0x004fe200078e0007 */
[--C-:B-1----:R-:W-:Y:S01]  /*36e0*/  SHF.R.U64 R14, R24, 0x10, R25.reuse ;  /* 0x00000010180e7819 */ /* 0x102fe20000001219 */
[--C-:B------:R-:W-:Y:S01]  /*36f0*/  HADD2.F32 R7, -RZ, R5.reuse.H1_H1 ;  /* 0x30000005ff077230 */ /* 0x100fe20000004100 */
[----:B------:R-:W-:Y:S01]  /*3700*/  SHF.R.U32.HI R15, RZ, 0x10, R25 ;  /* 0x00000010ff0f7819 */ /* 0x000fe20000011619 */
[----:B------:R-:W-:Y:S01]  /*3710*/  HADD2.F32 R5, -RZ, R5.H0_H0 ;  /* 0x20000005ff057230 */ /* 0x000fe20000004100 */
[----:B------:R-:W-:Y:S01]  /*3720*/  SHF.R.U32.HI R13, RZ, 0x10, R9 ;  /* 0x00000010ff0d7819 */ /* 0x000fe20000011609 */
        /* <DEDUP_REMOVED lines=34> */
.L_x_5411:
[----:B------:R-:W-:Y:S05]  /*3950*/  BSYNC B1 ;  /* 0x0000000000017941 */ /* 0x000fea0003800000 */
.L_x_5410:
[----:B--2---:R2:W-:Y:S01]  /*3960*/  ST.E.128 desc[UR40][R10.64], R4 ;  /* 0x000000040a007985 */ /* 0x0045e2000c101d28 */
[----:B------:R-:W-:Y:S05]  /*3970*/  BRA `(.L_x_5405) ;  /* 0x0000000c00947947 */ /* 0x000fea0003800000 */
.L_x_5398:
        /* <DEDUP_REMOVED lines=41> */
.L_x_5412:
[----:B------:R-:W-:Y:S01]  /*3c10*/  IMAD R60, R185, 0x8, R17 ;  /* 0x00000008b93c7824 */ /* 0x000fe200078e0211 */
[----:B------:R-:W-:Y:S01]  /*3c20*/  SHF.L.U32 R67, R192, 0x1f, RZ ;  /* 0x0000001fc0437819 */ /* 0x000fe200000006ff */
[----:B------:R-:W-:Y:S03]  /*3c30*/  BSSY B1, `(.L_x_5413) ;  /* 0x0000003000017945 */ /* 0x000fe60003800000 */
[----:B------:R-:W0:Y:S02]  /*3c40*/  SYNCS.PHASECHK.TRANS64.TRYWAIT P6, [R60+URZ+0x38890], R67 ;  /* 0x038890433c0075a7 */ /* 0x000e2400080c017f */
[----:B0-----:R-:W-:Y:S05]  /*3c50*/  @!P6 BRA `(.L_x_5414) ;  /* 0x000002040018e947 */ /* 0x001fea0003800000 */
.L_x_5677:
[----:B------:R-:W-:Y:S05]  /*3c60*/  BSYNC B1 ;  /* 0x0000000000017941 */ /* 0x000fea0003800000 */
.L_x_5413:
[----:B------:R-:W-:-:S03]  /*3c70*/  UMOV UR4, 0xffffffff ;  /* 0xffffffff00047882 */ /* 0x000fc60000000000 */
[----:B------:R-:W-:Y:S05]  /*3c80*/  BRA.DIV UR4, `(.L_x_5415) ;  /* 0x0000020604207947 */ /* 0x000fea000b800000 */
[----:B------:R1:W2:Y:S04]  /*3c90*/  SHFL.IDX PT, R54, R14, RZ, 0x1c1f ;  /* 0x001c1fff0e367589 */ /* 0x0002a800000e0000 */
[----:B------:R-:W3:Y:S02]  /*3ca0*/  SHFL.IDX PT, R68, R68, RZ, 0x1c1f ;  /* 0x001c1fff44447589 */ /* 0x000ee400000e0000 */
.L_x_5681:
[----:B------:R-:W-:-:S13]  /*3cb0*/  ISETP.GE.OR P6, PT, R187, R65, P2 ;  /* 0x00000041bb00720c */ /* 0x000fda00017c6670 */
[----:B------:R-:W-:Y:S05]  /*3cc0*/  @P6 BRA `(.L_x_5405) ;  /* 0x0000000800c06947 */ /* 0x000fea0003800000 */
[----:B------:R-:W4:Y:S01]  /*3cd0*/  LDL R10, [R1+0x14] ;  /* 0x00001400010a7983 */ /* 0x000f220000100800 */
[----:B------:R-:W5:Y:S01]  /*3ce0*/  LDC R70, c[0x0][0x2f4] ;  /* 0x0000bd00ff467b82 */ /* 0x000f620000000800 */
[----:B------:R-:W-:Y:S01]  /*3cf0*/  BSSY B1, `(.L_x_5416) ;  /* 0x000006f000017945 */ /* 0x000fe20003800000 */
[----:B-----5:R-:W-:-:S05]  /*3d00*/  IMAD.IADD R8, R70, 0x1, -R47 ;  /* 0x0000000146087824 */ /* 0x020fca00078e0a2f */
[----:B------:R-:W-:-:S04]  /*3d10*/  SEL R8, R47, R8, !P3 ;  /* 0x000000082f087207 */ /* 0x000fc80005800000 */
[----:B------:R-:W-:-:S04]  /*3d20*/  SHF.R.S32.HI R9, RZ, 0x1f, R8 ;  /* 0x0000001fff097819 */ /* 0x000fc80000011408 */
[----:B------:R-:W-:-:S04]  /*3d30*/  LEA.HI R9, R9, R8, RZ, 0x4 ;  /* 0x0000000809097211 */ /* 0x000fc800078f20ff */
[----:B------:R-:W-:-:S04]  /*3d40*/  SHF.R.S32.HI R8, RZ, 0x4, R9 ;  /* 0x00000004ff087819 */ /* 0x000fc80000011409 */
[----:B------:R-:W-:-:S05]  /*3d50*/  LEA.HI.SX32 R8, R57, R8, 0x1d ;  /* 0x0000000839087211 */ /* 0x000fca00078feaff */
[----:B------:R-:W-:Y:S02]  /*3d60*/  IMAD.SHL.U32 R55, R8, 0x8, RZ ;  /* 0x0000000808377824 */ /* 0x000fe400078e00ff */
[----:B------:R-:W-:-:S03]  /*3d70*/  IMAD.IADD R8, R0, 0x1, R66 ;  /* 0x0000000100087824 */ /* 0x000fc600078e0242 */
[----:B------:R-:W-:Y:S01]  /*3d80*/  LOP3.LUT R9, R56, 0x38, R55, 0xf8, !PT ;  /* 0x0000003838097812 */ /* 0x000fe200078ef837 */
[----:B------:R-:W-:-:S03]  /*3d90*/  IMAD R8, R8, 0x2, R17 ;  /* 0x0000000208087824 */ /* 0x000fc600078e0211 */
[----:B------:R-:W-:-:S05]  /*3da0*/  LOP3.LUT R9, R9, R50, RZ, 0x3c, !PT ;  /* 0x0000003209097212 */ /* 0x000fca00078e3cff */
[----:B----4-:R-:W-:-:S04]  /*3db0*/  IMAD R9, R10, 0x200, R9 ;  /* 0x000002000a097824 */ /* 0x010fc800078e0209 */
[----:B------:R-:W-:Y:S02]  /*3dc0*/  IMAD.IADD R66, R66, 0x1, R9 ;  /* 0x0000000142427824 */ /* 0x000fe400078e0209 */
[----:B------:R-:W4:Y:S02]  /*3dd0*/  LDS.128 R8, [R8+0x22400] ;  /* 0x0224000008087984 */ /* 0x000f240000000c00 */
[----:B------:R-:W-:-:S05]  /*3de0*/  IMAD R66, R66, 0x2, R17 ;  /* 0x0000000242427824 */ /* 0x000fca00078e0211 */
[----:B-1----:R1:W0:Y:S01]  /*3df0*/  LDS.128 R12, [R66+0x22400] ;  /* 0x02240000420c7984 */ /* 0x0022220000000c00 */
[----:B------:R-:W-:Y:S05]  /*3e00*/  @P0 BRA `(.L_x_5417) ;  /* 0x0000000400740947 */ /* 0x000fea0003800000 */
[----:B------:R-:W-:Y:S01]  /*3e10*/  HADD2.F32 R71, -RZ, R71.H0_H0 ;  /* 0x20000047ff477230 */ /* 0x000fe20000004100 */
[----:B------:R-:W-:Y:S01]  /*3e20*/  SHF.R.U32.HI R76, RZ, 0x10, R25 ;  /* 0x00000010ff4c7819 */ /* 0x000fe20000011619 */
[----:B01----:R-:W-:Y:S01]  /*3e30*/  HADD2.F32 R66, -RZ, R13.H0_H0 ;  /* 0x2000000dff427230 */ /* 0x003fe20000004100 */
        /* <DEDUP_REMOVED lines=90> */
.L_x_5417:
[----:B------:R-:W-:Y:S05]  /*43e0*/  BSYNC B1 ;  /* 0x0000000000017941 */ /* 0x000fea0003800000 */
.L_x_5416:
        /* <DEDUP_REMOVED lines=8> */
[----:B0-----:R0:W-:Y:S01]  /*4470*/  ST.E.128 desc[UR40][R4.64], R12 ;  /* 0x0000000c04007985 */ /* 0x0011e2000c101d28 */
[----:B------:R-:W-:Y:S05]  /*4480*/  BRA `(.L_x_5405) ;  /* 0x0000000000d07947 */ /* 0x000fea0003800000 */
.L_x_5397:
[----:B------:R-:W-:-:S13]  /*4490*/  ISETP.NE.AND P5, PT, R188, 0x3, PT ;  /* 0x00000003bc00780c */ /* 0x000fda0003fa5270 */
[----:B------:R-:W-:Y:S05]  /*44a0*/  @!P5 BRA `(.L_x_5418) ;  /* 0x000000000004d947 */ /* 0x000fea0003800000 */
[----:B------:R-:W-:Y:S01]  /*44b0*/  BPT.TRAP 0x1 ;  /* 0x000000040000795c */ /* 0x000fe20000300000 */
.L_x_5418:
[----:B------:R-:W-:Y:S01]  /*44c0*/  IMAD R60, R185, 0x8, R17 ;  /* 0x00000008b93c7824 */ /* 0x000fe200078e0211 */
[----:B------:R-:W-:Y:S01]  /*44d0*/  SHF.L.U32 R67, R192, 0x1f, RZ ;  /* 0x0000001fc0437819 */ /* 0x000fe200000006ff */
[----:B------:R-:W-:Y:S01]  /*44e0*/  BSSY B1, `(.L_x_5419) ;  /* 0x0000004000017945 */ /* 0x000fe20003800000 */
[----:B------:R-:W-:Y:S02]  /*44f0*/  SHF.R.S32.HI R64, RZ, 0x1f, R62 ;  /* 0x0000001fff407819 */ /* 0x000fe4000001143e */
[----:B------:R-:W0:Y:S02]  /*4500*/  SYNCS.PHASECHK.TRANS64.TRYWAIT P0, [R60+URZ+0x38890], R67 ;  /* 0x038890433c0075a7 */ /* 0x000e24000800017f */
[----:B0-----:R-:W-:Y:S05]  /*4510*/  @!P0 BRA `(.L_x_5420) ;  /* 0x000001fc00488947 */ /* 0x001fea0003800000 */
.L_x_5682:
[----:B------:R-:W-:Y:S05]  /*4520*/  BSYNC B1 ;  /* 0x0000000000017941 */ /* 0x000fea0003800000 */
.L_x_5419:
        /* <DEDUP_REMOVED lines=24> */
.L_x_5686:
        /* <DEDUP_REMOVED lines=18> */
.L_x_5405:
[----:B------:R-:W-:Y:S05]  /*47d0*/  BSYNC B0 ;  /* 0x0000000000007941 */ /* 0x000fea0003800000 */
.L_x_5396:
        /* <DEDUP_REMOVED lines=17> */
.L_x_5423:
[----:B------:R-:W-:Y:S05]  /*48f0*/  BSYNC B0 ;  /* 0x0000000000007941 */ /* 0x000fea0003800000 */
.L_x_5422:
[----:B------:R-:W1:Y:S01]  /*4900*/  SYNCS.PHASECHK.TRANS64.TRYWAIT P5, [R60+URZ+0x388b0], R67 ;  /* 0x0388b0433c0075a7 */ /* 0x000e6200080a017f */
[----:B------:R-:W-:Y:S04]  /*4910*/  BSSY B0, `(.L_x_5424) ;  /* 0x0000002000007945 */ /* 0x000fe80003800000 */
[----:B-1----:R-:W-:Y:S05]  /*4920*/  @!P5 BRA `(.L_x_5425) ;  /* 0x000001f8009cd947 */ /* 0x002fea0003800000 */
.L_x_5687:
[----:B------:R-:W-:Y:S05]  /*4930*/  BSYNC B0 ;  /* 0x0000000000007941 */ /* 0x000fea0003800000 */
.L_x_5424:
        /* <DEDUP_REMOVED lines=21> */
[----:B------:R-:W4:Y:S01]  /*4a90*/  LDL R27, [R1+0x1c] ;  /* 0x00001c00011b7983 */ /* 0x000f220000100800 */
[----:B------:R-:W-:-:S03]  /*4aa0*/  ULDC UR4, c[0x0][0x320] ;  /* 0x0000c80000047ab9 */ /* 0x000fc60000000800 */
[----:B---3--:R-:W3:Y:S04]  /*4ab0*/  LDL R14, [R1+0x20] ;  /* 0x00002000010e7983 */ /* 0x008ee80000100800 */
[----:B------:R-:W5:Y:S01]  /*4ac0*/  LDL R26, [R1+0x24] ;  /* 0x00002400011a7983 */ /* 0x000f620000100800 */
[----:B------:R-:W-:Y:S01]  /*4ad0*/  ISETP.GE.AND P6, PT, R18, UR4, PT ;  /* 0x0000000412007c0c */ /* 0x000fe2000bfc6270 */
[----:B------:R-:W-:Y:S01]  /*4ae0*/  IMAD R8, R185, 0x8000, R46 ;  /* 0x00008000b9087824 */ /* 0x000fe200078e022e */
[----:B------:R-:W-:Y:S01]  /*4af0*/  LOP3.LUT P5, RZ, R194, 0x4, RZ, 0xc0, !PT ;  /* 0x00000004c2ff7812 */ /* 0x000fe200078ac0ff */
[----:B------:R-:W5:Y:S02]  /*4b00*/  LDL R25, [R1+0x28] ;  /* 0x0000280001197983 */ /* 0x000f640000100800 */
[----:B------:R-:W-:-:S02]  /*4b10*/  IMAD R13, R8, 0x2, R17 ;  /* 0x00000002080d7824 */ /* 0x000fc400078e0211 */
[----:B------:R-:W5:Y:S04]  /*4b20*/  LDL R24, [R1+0x2c] ;  /* 0x00002c0001187983 */ /* 0x000f680000100800 */
[----:B------:R-:W5:Y:S01]  /*4b30*/  LDL R15, [R1+0x30] ;  /* 0x00003000010f7983 */ /* 0x000f620000100800 */
[----:B------:R-:W-:-:S03]  /*4b40*/  VIADD R12, R8, 0x20 ;  /* 0x00000020080c7836 */ /* 0x000fc60000000000 */
[----:B------:R-:W1:Y:S01]  /*4b50*/  @!P6 LDS.128 R4, [R13+0x400] ;  /* 0x000400000d04e984 */ /* 0x000e620000000c00 */
[----:B------:R-:W-:Y:S01]  /*4b60*/  @P5 VIADD R12, R8, 0xffffffe0 ;  /* 0xffffffe0080c5836 */ /* 0x000fe20000000000 */
[-C--:B0-----:R-:W-:Y:S02]  /*4b70*/  @!P6 LEA R8, P5, R18, R11.reuse, 0x1 ;  /* 0x0000000b1208e211 */ /* 0x081fe400078a08ff */
[----:B------:R-:W5:Y:S01]  /*4b80*/  LDL R61, [R1+0x38] ;  /* 0x00003800013d7983 */ /* 0x000f620000100800 */
[----:B------:R-:W-:Y:S01]  /*4b90*/  IMAD R12, R12, 0x2, R17 ;  /* 0x000000020c0c7824 */ /* 0x000fe200078e0211 */
[----:B--2---:R-:W-:Y:S02]  /*4ba0*/  @!P6 LEA.HI.X R9, R18, R10, R19, 0x1, P5 ;  /* 0x0000000a1209e211 */ /* 0x004fe400028f0c13 */
[C---:B------:R-:W-:Y:S01]  /*4bb0*/  ISETP.GE.AND P5, PT, R184.reuse, UR4, PT ;  /* 0x00000004b8007c0c */ /* 0x040fe2000bfa6270 */
[----:B------:R-:W2:Y:S04]  /*4bc0*/  LDL R55, [R1+0x3c] ;  /* 0x00003c0001377983 */ /* 0x000ea80000100800 */
[----:B------:R-:W2:Y:S04]  /*4bd0*/  LDL R54, [R1+0x40] ;  /* 0x0000400001367983 */ /* 0x000ea80000100800 */
[----:B-1----:R0:W-:Y:S04]  /*4be0*/  @!P6 ST.E.128 desc[UR40][R8.64], R4 ;  /* 0x000000040800e985 */ /* 0x0021e8000c101d28 */
[----:B------:R-:W1:Y:S01]  /*4bf0*/  @!P5 LDS.128 R4, [R12+0x400] ;  /* 0x000400000c04d984 */ /* 0x000e620000000c00 */
[----:B0-----:R-:W-:-:S04]  /*4c00*/  @!P5 LEA R8, P6, R184, R11, 0x1 ;  /* 0x0000000bb808d211 */ /* 0x001fc800078c08ff */
[----:B------:R-:W-:Y:S02]  /*4c10*/  @!P5 LEA.HI.X R9, R184, R10, R199, 0x1, P6 ;  /* 0x0000000ab809d211 */ /* 0x000fe400030f0cc7 */
[----:B------:R-:W-:-:S03]  /*4c20*/  ISETP.GE.AND P6, PT, R226, UR4, PT ;  /* 0x00000004e2007c0c */ /* 0x000fc6000bfc6270 */
[----:B-1----:R0:W-:Y:S10]  /*4c30*/  @!P5 ST.E.128 desc[UR40][R8.64], R4 ;  /* 0x000000040800d985 */ /* 0x0021f4000c101d28 */
[----:B------:R-:W1:Y:S01]  /*4c40*/  @!P6 LDS.128 R4, [R13+0x2400] ;  /* 0x002400000d04e984 */ /* 0x000e620000000c00 */
[----:B0-----:R-:W-:-:S05]  /*4c50*/  @!P6 LEA R8, P5, R226, R11, 0x1 ;  /* 0x0000000be208e211 */ /* 0x001fca00078a08ff */
[----:B----4-:R-:W-:Y:S01]  /*4c60*/  @!P6 IMAD.X R9, R10, 0x1, R27, P5 ;  /* 0x000000010a09e824 */ /* 0x010fe200028e061b */
[C---:B------:R-:W-:Y:S01]  /*4c70*/  ISETP.GE.AND P5, PT, R225.reuse, UR4, PT ;  /* 0x00000004e1007c0c */ /* 0x040fe2000bfa6270 */
[----:B------:R-:W4:Y:S04]  /*4c80*/  LDL R27, [R1+0x44] ;  /* 0x00004400011b7983 */ /* 0x000f280000100800 */
[----:B-1----:R0:W-:Y:S08]  /*4c90*/  @!P6 ST.E.128 desc[UR40][R8.64], R4 ;  /* 0x000000040800e985 */ /* 0x0021f0000c101d28 */
[----:B------:R-:W1:Y:S01]  /*4ca0*/  @!P5 LDS.128 R4, [R12+0x2400] ;  /* 0x002400000c04d984 */ /* 0x000e620000000c00 */
[----:B0-----:R-:W-:-:S05]  /*4cb0*/  @!P5 LEA R8, P6, R225, R11, 0x1 ;  /* 0x0000000be108d211 */ /* 0x001fca00078c08ff */
[----:B---3--:R-:W-:Y:S02]  /*4cc0*/  @!P5 IMAD.X R9, R10, 0x1, R14, P6 ;  /* 0x000000010a09d824 */ /* 0x008fe400030e060e */
[----:B------:R-:W3:Y:S01]  /*4cd0*/  LDL R14, [R1+0x34] ;  /* 0x00003400010e7983 */ /* 0x000ee20000100800 */
[----:B------:R-:W-:-:S03]  /*4ce0*/  ISETP.GE.AND P6, PT, R224, UR4, PT ;  /* 0x00000004e0007c0c */ /* 0x000fc6000bfc6270 */
[----:B-1----:R0:W-:Y:S10]  /*4cf0*/  @!P5 ST.E.128 desc[UR40][R8.64], R4 ;  /* 0x000000040800d985 */ /* 0x0021f4000c101d28 */
[----:B------:R-:W1:Y:S01]  /*4d00*/  @!P6 LDS.128 R4, [R13+0x4400] ;  /* 0x004400000d04e984 */ /* 0x000e620000000c00 */
[----:B0-----:R-:W-:-:S05]  /*4d10*/  @!P6 LEA R8, P5, R224, R11, 0x1 ;  /* 0x0000000be008e211 */ /* 0x001fca00078a08ff */
[----:B-----5:R-:W-:Y:S01]  /*4d20*/  @!P6 IMAD.X R9, R10, 0x1, R26, P5 ;  /* 0x000000010a09e824 */ /* 0x020fe200028e061a */
[C---:B------:R-:W-:Y:S01]  /*4d30*/  ISETP.GE.AND P5, PT, R223.reuse, UR4, PT ;  /* 0x00000004df007c0c */ /* 0x040fe2000bfa6270 */
[----:B------:R-:W5:Y:S04]  /*4d40*/  LDL R26, [R1+0x48] ;  /* 0x00004800011a7983 */ /* 0x000f680000100800 */
[----:B-1----:R0:W-:Y:S08]  /*4d50*/  @!P6 ST.E.128 desc[UR40][R8.64], R4 ;  /* 0x000000040800e985 */ /* 0x0021f0000c101d28 */
[----:B------:R-:W1:Y:S01]  /*4d60*/  @!P5 LDS.128 R4, [R12+0x4400] ;  /* 0x004400000c04d984 */ /* 0x000e620000000c00 */
[----:B0-----:R-:W-:-:S05]  /*4d70*/  @!P5 LEA R8, P6, R223, R11, 0x1 ;  /* 0x0000000bdf08d211 */ /* 0x001fca00078c08ff */
[----:B------:R-:W-:Y:S01]  /*4d80*/  @!P5 IMAD.X R9, R10, 0x1, R25, P6 ;  /* 0x000000010a09d824 */ /* 0x000fe200030e0619 */
        /* <DEDUP_REMOVED lines=11> */
[----:B------:R-:W-:Y:S02]  /*4e40*/  @!P5 IMAD.X R9, R10, 0x1, R15, P6 ;  /* 0x000000010a09d824 */ /* 0x000fe400030e060f */
[----:B------:R-:W5:Y:S01]  /*4e50*/  LDL R15, [R1+0x4] ;  /* 0x00000400010f7983 */ /* 0x000f620000100800 */
[----:B------:R-:W-:-:S03]  /*4e60*/  ISETP.GE.AND P6, PT, R219, UR4, PT ;  /* 0x00000004db007c0c */ /* 0x000fc6000bfc6270 */
[----:B-1----:R0:W-:Y:S10]  /*4e70*/  @!P5 ST.E.128 desc[UR40][R8.64], R4 ;  /* 0x000000040800d985 */ /* 0x0021f4000c101d28 */
        /* <DEDUP_REMOVED lines=8> */
[----:B------:R-:W-:Y:S01]  /*4f00*/  @!P5 IMAD.X R9, R10, 0x1, R61, P6 ;  /* 0x000000010a09d824 */ /* 0x000fe200030e063d */
[----:B------:R-:W-:-:S04]  /*4f10*/  ISETP.GE.AND P6, PT, R217, UR4, PT ;  /* 0x00000004d9007c0c */ /* 0x000fc8000bfc6270 */
[----:B-1----:R0:W-:Y:S09]  /*4f20*/  @!P5 ST.E.128 desc[UR40][R8.64], R4 ;  /* 0x000000040800d985 */ /* 0x0021f2000c101d28 */
[----:B------:R-:W1:Y:S01]  /*4f30*/  @!P6 LDS.128 R4, [R13+0xa400] ;  /* 0x00a400000d04e984 */ /* 0x000e620000000c00 */
[----:B0-----:R-:W-:-:S05]  /*4f40*/  @!P6 LEA R8, P5, R217, R11, 0x1 ;  /* 0x0000000bd908e211 */ /* 0x001fca00078a08ff */
[----:B--2---:R-:W-:Y:S01]  /*4f50*/  @!P6 IMAD.X R9, R10, 0x1, R55, P5 ;  /* 0x000000010a09e824 */ /* 0x004fe200028e0637 */
[----:B------:R-:W-:-:S04]  /*4f60*/  ISETP.GE.AND P5, PT, R216, UR4, PT ;  /* 0x00000004d8007c0c */ /* 0x000fc8000bfa6270 */
[----:B-1----:R0:W-:Y:S09]  /*4f70*/  @!P6 ST.E.128 desc[UR40][R8.64], R4 ;  /* 0x000000040800e985 */ /* 0x0021f2000c101d28 */
[----:B------:R-:W1:Y:S01]  /*4f80*/  @!P5 LDS.128 R4, [R12+0xa400] ;  /* 0x00a400000c04d984 */ /* 0x000e620000000c00 */
[----:B0-----:R-:W-:-:S05]  /*4f90*/  @!P5 LEA R8, P6, R216, R11, 0x1 ;  /* 0x0000000bd808d211 */ /* 0x001fca00078c08ff */
[----:B------:R-:W-:Y:S01]  /*4fa0*/  @!P5 IMAD.X R9, R10, 0x1, R54, P6 ;  /* 0x000000010a09d824 */ /* 0x000fe200030e0636 */
[----:B------:R-:W-:-:S04]  /*4fb0*/  ISETP.GE.AND P6, PT, R215, UR4, PT ;  /* 0x00000004d7007c0c */ /* 0x000fc8000bfc6270 */
[----:B-1----:R0:W-:Y:S09]  /*4fc0*/  @!P5 ST.E.128 desc[UR40][R8.64], R4 ;  /* 0x000000040800d985 */ /* 0x0021f2000c101d28 */
[----:B------:R-:W1:Y:S01]  /*4fd0*/  @!P6 LDS.128 R4, [R13+0xc400] ;  /* 0x00c400000d04e984 */ /* 0x000e620000000c00 */
[----:B0-----:R-:W-:-:S05]  /*4fe0*/  @!P6 LEA R8, P5, R215, R11, 0x1 ;  /* 0x0000000bd708e211 */ /* 0x001fca00078a08ff */
[----:B----4-:R-:W-:Y:S01]  /*4ff0*/  @!P6 IMAD.X R9, R10, 0x1, R27, P5 ;  /* 0x000000010a09e824 */ /* 0x010fe200028e061b */
[----:B------:R-:W-:-:S04]  /*5000*/  ISETP.GE.AND P5, PT, R214, UR4, PT ;  /* 0x00000004d6007c0c */ /* 0x000fc8000bfa6270 */
[----:B-1----:R0:W-:Y:S09]  /*5010*/  @!P6 ST.E.128 desc[UR40][R8.64], R4 ;  /* 0x000000040800e985 */ /* 0x0021f2000c101d28 */
[----:B------:R-:W1:Y:S01]  /*5020*/  @!P5 LDS.128 R4, [R12+0xc400] ;  /* 0x00c400000c04d984 */ /* 0x000e620000000c00 */
[----:B0-----:R-:W-:-:S05]  /*5030*/  @!P5 LEA R8, P6, R214, R11, 0x1 ;  /* 0x0000000bd608d211 */ /* 0x001fca00078c08ff */
[----:B-----5:R-:W-:Y:S01]  /*5040*/  @!P5 IMAD.X R9, R10, 0x1, R26, P6 ;  /* 0x000000010a09d824 */ /* 0x020fe200030e061a */
        /* <DEDUP_REMOVED lines=9> */
[----:B---3--:R-:W-:-:S05]  /*50e0*/  @!P5 IMAD.X R9, R10, 0x1, R14, P6 ;  /* 0x000000010a09d824 */ /* 0x008fca00030e060e */
[----:B-1----:R4:W-:Y:S03]  /*50f0*/  @!P5 ST.E.128 desc[UR40][R8.64], R4 ;  /* 0x000000040800d985 */ /* 0x0029e6000c101d28 */
.L_x_5427:
[----:B------:R-:W-:Y:S05]  /*5100*/  BSYNC B0 ;  /* 0x0000000000007941 */ /* 0x000fea0003800000 */
.L_x_5426:
        /* <DEDUP_REMOVED lines=17> */
.L_x_5391:
[----:B------:R-:W4:Y:S01]  /*5220*/  LDL R4, [R1+0x7c] ;  /* 0x00007c0001047983 */ /* 0x000f220000100800 */
[----:B------:R-:W-:Y:S01]  /*5230*/  BSSY B0, `(.L_x_5429) ;  /* 0x0000005000007945 */ /* 0x000fe20003800000 */
[----:B----4-:R-:W-:-:S03]  /*5240*/  ISETP.NE.AND P1, PT, R4, 0x1, PT ;  /* 0x000000010400780c */ /* 0x010fc60003f25270 */
[----:B------:R-:W-:Y:S10]  /*5250*/  @P0 BRA `(.L_x_5430) ;  /* 0x0000000000080947 */ /* 0x000ff40003800000 */
[----:B------:R-:W4:Y:S02]  /*5260*/  FENCE.VIEW.ASYNC.G ;  /* 0x00000000000073c6 */ /* 0x000f240000000100 */
[----:B----4-:R-:W-:Y:S06]  /*5270*/  BAR.ARV 0xc, 0x180 ;  /* 0x0306000000007b1d */ /* 0x010fec0000002000 */
.L_x_5430:
[----:B------:R-:W-:Y:S05]  /*5280*/  BSYNC B0 ;  /* 0x0000000000007941 */ /* 0x000fea0003800000 */
.L_x_5429:
[----:B------:R-:W-:Y:S04]  /*5290*/  BSSY B7, `(.L_x_5431) ;  /* 0x00010b5000077945 */ /* 0x000fe80003800000 */
[----:B------:R-:W-:Y:S05]  /*52a0*/  @!P1 BRA `(.L_x_5432) ;  /* 0x0000002000249947 */ /* 0x000fea0003800000 */
[----:B------:R-:W4:Y:S01]  /*52b0*/  LDC R0, c[0x0][0x448] ;  /* 0x00011200ff007b82 */ /* 0x000f220000000800 */
[----:B------:R-:W-:Y:S01]  /*52c0*/  VIADD R3, R213, 0x3f ;  /* 0x0000003fd5037836 */ /* 0x000fe20000000000 */
[----:B------:R-:W-:Y:S01]  /*52d0*/  BSSY B0, `(.L_x_5433) ;  /* 0x000002c000007945 */ /* 0x000fe20003800000 */
[----:B----4-:R-:W-:-:S13]  /*52e0*/  ISETP.NE.AND P0, PT, R0, 0x1, PT ;  /* 0x000000010000780c */ /* 0x010fda0003f05270 */
[----:B------:R-:W4:Y:S08]  /*52f0*/  @P0 LDC R0, c[0x0][0x44c] ;  /* 0x00011300ff000b82 */ /* 0x000f300000000800 */
[----:B------:R-:W0:Y:S01]  /*5300*/  @P0 LDC R5, c[0x0][0x450] ;  /* 0x00011400ff050b82 */ /* 0x000e220000000800 */
[----:B----4-:R-:W-:-:S05]  /*5310*/  @P0 IMAD.HI.U32 R0, R3, R0, RZ ;  /* 0x0000000003000227 */ /* 0x010fca00078e00ff */
[----:B0-----:R-:W-:-:S05]  /*5320*/  @P0 SHF.R.U32.HI R3, RZ, R5, R0 ;  /* 0x00000005ff030219 */ /* 0x001fca0000011600 */
[----:B------:R-:W-:-:S05]  /*5330*/  IMAD.IADD R3, R38, 0x1, R3 ;  /* 0x0000000126037824 */ /* 0x000fca00078e0203 */
[----:B------:R-:W-:-:S04]  /*5340*/  SHF.R.S32.HI R0, RZ, 0x1f, R3 ;  /* 0x0000001fff007819 */ /* 0x000fc80000011403 */
[----:B------:R-:W-:Y:S01]  /*5350*/  LEA.HI R0, R0, R3, RZ, 0x6 ;  /* 0x0000000300007211 */ /* 0x000fe200078f30ff */
[----:B------:R-:W-:-:S03]  /*5360*/  IMAD.MOV.U32 R3, RZ, RZ, RZ ;  /* 0x000000ffff037224 */ /* 0x000fc600078e00ff */
[----:B------:R-:W-:-:S04]  /*5370*/  SHF.R.S32.HI R0, RZ, 0x6, R0 ;  /* 0x00000006ff007819 */ /* 0x000fc80000011400 */
[----:B--2---:R-:W-:-:S04]  /*5380*/  VIMNMX R10, R37, R0, PT ;  /* 0x00000000250a7248 */ /* 0x004fc80003fe0100 */
        /* <DEDUP_REMOVED lines=9> */
[----:B------:R-:W-:-:S05]  /*5420*/  IABS R8, R9 ;  /* 0x0000000900087213 */ /* 0x000fca0000000000 */
[----:B------:R-:W-:Y:S02]  /*5430*/  IMAD.MOV R8, RZ, RZ, -R8 ;  /* 0x000000ffff087224 */ /* 0x000fe400078e0a08 */
[----:B0-----:R-:W0:Y:S02]  /*5440*/  MUFU.RCP R4, R4 ;  /* 0x0000000400047308 */ /* 0x001e240000001000 */
[----:B0----5:R-:W-:Y:S01]  /*5450*/  VIADD R2, R4, 0xffffffe ;  /* 0x0ffffffe04027836 */ /* 0x021fe20000000000 */
[----:B------:R-:W-:Y:S02]  /*5460*/  IABS R4, R0 ;  /* 0x0000000000047213 */ /* 0x000fe40000000000 */
[----:B------:R-:W-:-:S03]  /*5470*/  LOP3.LUT R0, R0, R9, RZ, 0x3c, !PT ;  /* 0x0000000900007212 */ /* 0x000fc600078e3cff */
[----:B------:R0:W2:Y:S01]  /*5480*/  F2I.FTZ.U32.TRUNC.NTZ R3, R2 ;  /* 0x0000000200037305 */ /* 0x0000a2000021f000 */
[----:B------:R-:W-:Y:S01]  /*5490*/  ISETP.GE.AND P2, PT, R0, RZ, PT ;  /* 0x000000ff0000720c */ /* 0x000fe20003f46270 */
[----:B0-----:R-:W-:Y:S02]  /*54a0*/  IMAD.MOV.U32 R2, RZ, RZ, RZ ;  /* 0x000000ffff027224 */ /* 0x001fe400078e00ff */
[----:B--2---:R-:W-:-:S04]  /*54b0*/  IMAD.MOV R6, RZ, RZ, -R3 ;  /* 0x000000ffff067224 */ /* 0x004fc800078e0a03 */
        /* <DEDUP_REMOVED lines=13> */
.L_x_5434:
[----:B------:R-:W-:Y:S05]  /*5590*/  BSYNC B0 ;  /* 0x0000000000007941 */ /* 0x000fea0003800000 */
.L_x_5433:
        /* <DEDUP_REMOVED lines=42> */
[----:B---3--:R-:W-:-:S02]  /*5840*/  CS2R R72, SRZ ;  /* 0x0000000000487805 */ /* 0x008fc4000001ff00 */
[----:B------:R-:W-:Y:S02]  /*5850*/  CS2R R70, SRZ ;  /* 0x0000000000467805 */ /* 0x000fe4000001ff00 */
[----:B------:R-:W-:Y:S02]  /*5860*/  CS2R R68, SRZ ;  /* 0x0000000000447805 */ /* 0x000fe4000001ff00 */
[----:B------:R-:W-:Y:S02]  /*5870*/  CS2R R66, SRZ ;  /* 0x0000000000427805 */ /* 0x000fe4000001ff00 */
[----:B------:R-:W-:Y:S02]  /*5880*/  CS2R R64, SRZ ;  /* 0x0000000000407805 */ /* 0x000fe4000001ff00 */
[----:B------:R-:W-:Y:S02]  /*5890*/  CS2R R62, SRZ ;  /* 0x00000000003e7805 */ /* 0x000fe4000001ff00 */
[----:B-1----:R-:W-:-:S02]  /*58a0*/  CS2R R60, SRZ ;  /* 0x00000000003c7805 */ /* 0x002fc4000001ff00 */
        /* <DEDUP_REMOVED lines=18> */
[----:B--2---:R-:W-:-:S05]  /*59d0*/  IMAD R0, R0, R3, RZ ;  /* 0x0000000300007224 */ /* 0x004fca00078e02ff */
[----:B------:R-:W-:-:S04]  /*59e0*/  VIADDMNMX R10, R0, R3, R10, PT ;  /* 0x00000003000a7246 */ /* 0x000fc8000380010a */
[----:B------:R-:W-:-:S13]  /*59f0*/  ISETP.GT.AND P1, PT, R10, R0, PT ;  /* 0x000000000a00720c */ /* 0x000fda0003f24270 */
[----:B------:R-:W-:Y:S05]  /*5a00*/  @!P1 BRA `(.L_x_5435) ;  /* 0x0000010000f49947 */ /* 0x000fea0003800000 */
[----:B-----5:R-:W2:Y:S01]  /*5a10*/  LDL R2, [R1+0x70] ;  /* 0x0000700001027983 */ /* 0x020ea20000100800 */
[----:B------:R-:W-:Y:S01]  /*5a20*/  IMAD.MOV.U32 R5, RZ, RZ, 0x40000040 ;  /* 0x40000040ff057424 */ /* 0x000fe200078e00ff */
[----:B------:R-:W-:Y:S01]  /*5a30*/  BAR.SYNC.DEFER_BLOCKING 0xe, 0x100 ;  /* 0x0384000000007b1d */ /* 0x000fe20000010000 */
[----:B------:R-:W-:-:S03]  /*5a40*/  IMAD.MOV.U32 R9, RZ, RZ, 0x40000040 ;  /* 0x40000040ff097424 */ /* 0x000fc600078e00ff */
[----:B------:R-:W-:Y:S01]  /*5a50*/  R2UR UR7, R5 ;  /* 0x00000000050772ca */ /* 0x000fe200000e0000 */
[----:B------:R-:W-:Y:S01]  /*5a60*/  IMAD.MOV.U32 R7, RZ, RZ, 0x40000040 ;  /* 0x40000040ff077424 */ /* 0x000fe200078e00ff */
[----:B------:R-:W-:Y:S01]  /*5a70*/  ISETP.NE.AND P2, PT, R188, 0x3, PT ;  /* 0x00000003bc00780c */ /* 0x000fe20003f45270 */
[----:B------:R-:W-:Y:S01]  /*5a80*/  IMAD.MOV.U32 R5, RZ, RZ, 0x40000040 ;  /* 0x40000040ff057424 */ /* 0x000fe200078e00ff */
[----:B------:R-:W-:Y:S01]  /*5a90*/  R2UR UR15, R9 ;  /* 0x00000000090f72ca */ /* 0x000fe200000e0000 */
[----:B------:R-:W-:Y:S01]  /*5aa0*/  IMAD.MOV.U32 R9, RZ, RZ, 0x40000040 ;  /* 0x40000040ff097424 */ /* 0x000fe200078e00ff */
[----:B------:R-:W-:Y:S01]  /*5ab0*/  R2UR UR11, R7 ;  /* 0x00000000070b72ca */ /* 0x000fe200000e0000 */
[----:B------:R-:W-:-:S03]  /*5ac0*/  IMAD.MOV.U32 R7, RZ, RZ, 0x40000040 ;  /* 0x40000040ff077424 */ /* 0x000fc600078e00ff */
[----:B------:R-:W-:Y:S02]  /*5ad0*/  R2UR UR9, R9 ;  /* 0x00000000090972ca */ /* 0x000fe400000e0000 */
[----:B------:R-:W-:Y:S01]  /*5ae0*/  R2UR UR13, R7 ;  /* 0x00000000070d72ca */ /* 0x000fe200000e0000 */
        /* <DEDUP_REMOVED lines=10> */
[----:B------:R-:W-:-:S04]  /*5b90*/  SHF.R.U32.HI R2, RZ, 0x4, R2 ;  /* 0x00000004ff027819 */ /* 0x000fc80000011602 */
[----:B------:R-:W-:-:S04]  /*5ba0*/  LOP3.LUT R2, R2, 0x3fff, RZ, 0xc0, !PT ;  /* 0x00003fff02027812 */ /* 0x000fc800078ec0ff */
[----:B------:R-:W-:Y:S02]  /*5bb0*/  LOP3.LUT R14, R2, 0x2000000, RZ, 0xfc, !PT ;  /* 0x02000000020e7812 */ /* 0x000fe400078efcff */
[----:B------:R-:W-:Y:S01]  /*5bc0*/  LOP3.LUT R2, R3, 0x10000, RZ, 0xfc, !PT ;  /* 0x0001000003027812 */ /* 0x000fe200078efcff */
[----:B------:R-:W-:Y:S02]  /*5bd0*/  IMAD.MOV.U32 R3, RZ, RZ, 0x40000040 ;  /* 0x40000040ff037424 */ /* 0x000fe400078e00ff */
[----:B------:R-:W-:Y:S01]  /*5be0*/  IMAD R4, R22, 0x1000, R14 ;  /* 0x0000100016047824 */ /* 0x000fe200078e020e */
[----:B------:R-:W-:Y:S02]  /*5bf0*/  R2UR UR4, R2 ;  /* 0x00000000020472ca */ /* 0x000fe400000e0000 */
[----:B------:R-:W-:Y:S01]  /*5c00*/  R2UR UR5, R3 ;  /* 0x00000000030572ca */ /* 0x000fe200000e0000 */
[C---:B------:R-:W-:Y:S01]  /*5c10*/  VIADD R8, R4.reuse, 0x100 ;  /* 0x0000010004087836 */ /* 0x040fe20000000000 */
[C---:B------:R-:W-:Y:S01]  /*5c20*/  R2UR UR6, R4.reuse ;  /* 0x00000000040672ca */ /* 0x040fe200000e0000 */
[----:B------:R-:W-:-:S02]  /*5c30*/  VIADD R6, R4, 0x80 ;  /* 0x0000008004067836 */ /* 0x000fc40000000000 */
[----:B------:R-:W-:Y:S01]  /*5c40*/  VIADD R4, R4, 0x180 ;  /* 0x0000018004047836 */ /* 0x000fe20000000000 */
[----:B------:R-:W-:Y:S02]  /*5c50*/  R2UR UR14, R8 ;  /* 0x00000000080e72ca */ /* 0x000fe400000e0000 */
[----:B------:R-:W-:Y:S02]  /*5c60*/  IADD3 R8, R2, 0x2, RZ ;  /* 0x0000000202087810 */ /* 0x000fe40007ffe0ff */
[----:B------:R-:W-:Y:S01]  /*5c70*/  R2UR UR10, R6 ;  /* 0x00000000060a72ca */ /* 0x000fe200000e0000 */
[----:B------:R-:W-:Y:S01]  /*5c80*/  VIADD R6, R2, 0x4 ;  /* 0x0000000402067836 */ /* 0x000fe20000000000 */
[----:B------:R-:W-:-:S03]  /*5c90*/  R2UR UR8, R8 ;  /* 0x00000000080872ca */ /* 0x000fc600000e0000 */
[----:B------:R-:W-:Y:S01]  /*5ca0*/  HGMMA.64x256x16.F32 R24, gdesc[UR4].tnspB, RZ, !UPT, gsb0 ;  /* 0x43e00000041879f0 */ /* 0x000fe2000c0008ff */
[----:B------:R-:W-:Y:S02]  /*5cb0*/  R2UR UR12, R6 ;  /* 0x00000000060c72ca */ /* 0x000fe400000e0000 */
[----:B------:R-:W-:Y:S01]  /*5cc0*/  R2UR UR6, R4 ;  /* 0x00000000040672ca */ /* 0x000fe200000e0000 */
[----:B------:R-:W-:Y:S01]  /*5cd0*/  VIADD R4, R2, 0x6 ;  /* 0x0000000602047836 */ /* 0x000fe20000000000 */
[----:B------:R-:W-:Y:S01]  /*5ce0*/  R2UR UR7, R5 ;  /* 0x00000000050772ca */ /* 0x000fe200000e0000 */
[----:B------:R-:W-:-:S03]  /*5cf0*/  IMAD.MOV.U32 R5, RZ, RZ, 0x40000040 ;  /* 0x40000040ff057424 */ /* 0x000fc600078e00ff */
[----:B------:R-:W-:Y:S02]  /*5d00*/  R2UR UR4, R4 ;  /* 0x00000000040472ca */ /* 0x000fe400000e0000 */
[----:B------:R-:W-:Y:S01]  /*5d10*/  R2UR UR5, R5 ;  /* 0x00000000050572ca */ /* 0x000fe200000e0000 */
[----:B------:R-:W-:Y:S02]  /*5d20*/  WARPGROUP.DEPBAR.LE gsb0, 0x0 ;  /* 0x00008000000079c5 */ /* 0x000fe40000010000 */
[----:B------:R-:W-:-:S14]  /*5d30*/  WARPGROUP.ARRIVE ;  /* 0x00000000000079c5 */ /* 0x000fdc0000000000 */
        /* <DEDUP_REMOVED lines=13> */
.L_x_5436:
        /* <DEDUP_REMOVED lines=8> */
[----:B------:R-:W-:-:S07]  /*5e90*/  IMAD.MOV.U32 R15, RZ, RZ, R10 ;  /* 0x000000ffff0f7224 */ /* 0x000fce00078e000a */
.L_x_5440:
[----:B------:R-:W-:Y:S01]  /*5ea0*/  BAR.SYNC.DEFER_BLOCKING 0xe, 0x100 ;  /* 0x0384000000007b1d */ /* 0x000fe20000010000 */
[----:B-1----:R-:W-:Y:S01]  /*5eb0*/  IMAD R10, R22, 0x40, R193 ;  /* 0x00000040160a7824 */ /* 0x002fe200078e02c1 */
[----:B------:R-:W-:Y:S01]  /*5ec0*/  R2UR UR4, R2 ;  /* 0x00000000020472ca */ /* 0x000fe200000e0000 */
[----:B------:R-:W-:Y:S01]  /*5ed0*/  VIADD R22, R22, 0x1 ;  /* 0x0000000116167836 */ /* 0x000fe20000000000 */
[----:B------:R-:W-:Y:S01]  /*5ee0*/  R2UR UR5, R3 ;  /* 0x00000000030572ca */ /* 0x000fe200000e0000 */
[----:B------:R-:W-:Y:S02]  /*5ef0*/  IMAD R10, R10, 0x4, R17 ;  /* 0x000000040a0a7824 */ /* 0x000fe400078e0211 */
[----:B------:R-:W-:Y:S01]  /*5f00*/  IMAD.MOV.U32 R13, RZ, RZ, 0x40000040 ;  /* 0x40000040ff0d7424 */ /* 0x000fe200078e00ff */
[----:B------:R-:W-:-:S04]  /*5f10*/  ISETP.NE.AND P0, PT, R22, 0x2, PT ;  /* 0x000000021600780c */ /* 0x000fc80003f05270 */
[----:B------:R-:W-:Y:S01]  /*5f20*/  SEL R22, R22, RZ, P0 ;  /* 0x000000ff16167207 */ /* 0x000fe20000000000 */
[----:B0-----:R-:W0:Y:S04]  /*5f30*/  LDS R11, [R10+0x38400] ;  /* 0x038400000a0b7984 */ /* 0x001e280000000800 */
        /* <DEDUP_REMOVED lines=156> */
[----:B------:R-:W-:Y:S01]  /*6900*/  R2UR UR6, R10 ;  /* 0x000000000a0672ca */ /* 0x000fe200000e0000 */
[----:B------:R-:W-:Y:S01]  /*6910*/  IMAD.MOV.U32 R10, RZ, RZ, R15 ;  /* 0x000000ffff0a7224 */ /* 0x000fe200078e000f */
[----:B------:R-:W-:Y:S01]  /*6920*/  R2UR UR7, R11 ;  /* 0x000000000b0772ca */ /* 0x000fe200000e0000 */
[----:B------:R-:W-:Y:S01]  /*6930*/  VIADD R15, R15, 0xffffffff ;  /* 0xffffffff0f0f7836 */ /* 0x000fe20000000000 */
[----:B------:R-:W-:Y:S02]  /*6940*/  R2UR UR4, R4 ;  /* 0x00000000040472ca */ /* 0x000fe400000e0000 */
[----:B------:R-:W-:Y:S02]  /*6950*/  R2UR UR5, R5 ;  /* 0x00000000050572ca */ /* 0x000fe400000e0000 */
[----:B------:R-:W-:Y:S02]  /*6960*/  ISETP.GT.AND P1, PT, R10, R0, PT ;  /* 0x000000000a00720c */ /* 0x000fe40003f24270 */
[----:B------:R-:W-:-:S04]  /*6970*/  SEL R10, RZ, 0x1, P0 ;  /* 0x00000001ff0a7807 */ /* 0x000fc80000000000 */
[----:B------:R-:W-:Y:S01]  /*6980*/  LOP3.LUT R23, R23, R10, RZ, 0x3c, !PT ;  /* 0x0000000a17177212 */ /* 0x000fe200078e3cff */
[----:B------:R-:W-:Y:S02]  /*6990*/  WARPGROUP.DEPBAR.LE gsb0, 0x0 ;  /* 0x00008000000079c5 */ /* 0x000fe40000010000 */
[----:B------:R-:W-:-:S10]  /*69a0*/  WARPGROUP.ARRIVE ;  /* 0x00000000000079c5 */ /* 0x000fd40000000000 */
[----:B------:R-:W-:Y:S03]  /*69b0*/  HGMMA.64x256x16.F32 R24, gdesc[UR4].tnspB, R24, gsb0 ;  /* 0x43e00000041879f0 */ /* 0x000fe60008000818 */
[----:B------:R-:W-:Y:S02]  /*69c0*/  WARPGROUP.DEPBAR.LE gsb0, 0x0 ;  /* 0x00008000000079c5 */ /* 0x000fe40000010000 */
[----:B------:R-:W-:Y:S06]  /*69d0*/  BAR.ARV 0xf, 0x100 ;  /* 0x03c4000000007b1d */ /* 0x000fec0000002000 */
[----:B------:R-:W-:Y:S05]  /*69e0*/  @!P2 BRA `(.L_x_5439) ;  /* 0x000000000004a947 */ /* 0x000fea0003800000 */
[----:B------:R-:W-:Y:S01]  /*69f0*/  BPT.TRAP 0x1 ;  /* 0x000000040000795c */ /* 0x000fe20000300000 */
.L_x_5439:
[----:B------:R-:W-:-:S04]  /*6a00*/  IMAD R10, R22, 0x8, R17 ;  /* 0x00000008160a7824 */ /* 0x000fc800078e0211 */
[----:B------:R-:W-:-:S05]  /*6a10*/  VIADD R10, R10, 0x38860 ;  /* 0x000388600a0a7836 */ /* 0x000fca0000000000 */
[----:B------:R-:W-:-:S04]  /*6a20*/  PRMT R10, R189, 0x654, R10 ;  /* 0x00000654bd0a7816 */ /* 0x000fc8000000000a */
[----:B------:R1:W-:Y:S01]  /*6a30*/  SYNCS.ARRIVE.TRANS64.RED.A1T0 RZ, [R10+URZ], RZ ;  /* 0x000000ff0aff79a7 */ /* 0x0003e2000810043f */
[----:B------:R-:W-:Y:S05]  /*6a40*/  @P1 BRA `(.L_x_5440) ;  /* 0xfffffff400141947 */ /* 0x000fea000383ffff */
.L_x_5438:
[----:B------:R-:W-:Y:S05]  /*6a50*/  BSYNC B0 ;  /* 0x0000000000007941 */ /* 0x000fea0003800000 */
.L_x_5437:
        /* <DEDUP_REMOVED lines=142> */
.L_x_5432:
[----:B------:R-:W4:Y:S01]  /*7340*/  LDC R0, c[0x0][0x448] ;  /* 0x00011200ff007b82 */ /* 0x000f220000000800 */
[----:B------:R-:W-:Y:S01]  /*7350*/  VIADD R3, R213, 0x3f ;  /* 0x0000003fd5037836 */ /* 0x000fe20000000000 */
[----:B------:R-:W-:Y:S01]  /*7360*/  BSSY B0, `(.L_x_5441) ;  /* 0x000002c000007945 */ /* 0x000fe20003800000 */
[----:B------:R-:W-:Y:S01]  /*7370*/  IMAD.MOV.U32 R169, RZ, RZ, RZ ;  /* 0x000000ffffa97224 */ /* 0x000fe200078e00ff */
[----:B----4-:R-:W-:-:S13]  /*7380*/  ISETP.NE.AND P0, PT, R0, 0x1, PT ;  /* 0x000000010000780c */ /* 0x010fda0003f05270 */
[----:B------:R-:W4:Y:S08]  /*7390*/  @P0 LDC R0, c[0x0][0x44c] ;  /* 0x00011300ff000b82 */ /* 0x000f300000000800 */
[----:B------:R-:W0:Y:S01]  /*73a0*/  @P0 LDC R5, c[0x0][0x450] ;  /* 0x00011400ff050b82 */ /* 0x000e220000000800 */
[----:B----4-:R-:W-:-:S05]  /*73b0*/  @P0 IMAD.HI.U32 R0, R3, R0, RZ ;  /* 0x0000000003000227 */ /* 0x010fca00078e00ff */
[----:B0-----:R-:W-:-:S05]  /*73c0*/  @P0 SHF.R.U32.HI R3, RZ, R5, R0 ;  /* 0x00000005ff030219 */ /* 0x001fca0000011600 */
[----:B------:R-:W-:-:S05]  /*73d0*/  IMAD.IADD R3, R38, 0x1, R3 ;  /* 0x0000000126037824 */ /* 0x000fca00078e0203 */
[----:B------:R-:W-:-:S04]  /*73e0*/  SHF.R.S32.HI R0, RZ, 0x1f, R3 ;  /* 0x0000001fff007819 */ /* 0x000fc80000011403 */
[----:B------:R-:W-:-:S04]  /*73f0*/  LEA.HI R0, R0, R3, RZ, 0x6 ;  /* 0x0000000300007211 */ /* 0x000fc800078f30ff */
        /* <DEDUP_REMOVED lines=18> */
[----:B------:R0:W2:Y:S02]  /*7520*/  F2I.FTZ.U32.TRUNC.NTZ R5, R4 ;  /* 0x0000000400057305 */ /* 0x0000a4000021f000 */
[----:B0-----:R-:W-:Y:S02]  /*7530*/  IMAD.MOV.U32 R4, RZ, RZ, RZ ;  /* 0x000000ffff047224 */ /* 0x001fe400078e00ff */
        /* <DEDUP_REMOVED lines=14> */
.L_x_5442:
[----:B------:R-:W-:Y:S05]  /*7620*/  BSYNC B0 ;  /* 0x0000000000007941 */ /* 0x000fea0003800000 */
.L_x_5441:
        /* <DEDUP_REMOVED lines=68> */
[----:B------:R2:W-:Y:S01]  /*7a70*/  STL [R1+0xc], R0 ;  /* 0x00000c0001007387 */ /* 0x0005e20000100800 */
[----:B------:R-:W-:-:S04]  /*7a80*/  VIADDMNMX R169, R0, R169, R10, PT ;  /* 0x000000a900a97246 */ /* 0x000fc8000380010a */
[----:B------:R-:W-:-:S13]  /*7a90*/  ISETP.GT.AND P1, PT, R169, R0, PT ;  /* 0x00000000a900720c */ /* 0x000fda0003f24270 */
[----:B--2---:R-:W-:Y:S05]  /*7aa0*/  @!P1 BRA `(.L_x_5435) ;  /* 0x000000e000cc9947 */ /* 0x004fea0003800000 */
        /* <DEDUP_REMOVED lines=29> */
.L_x_5444:
[----:B------:R-:W-:Y:S05]  /*7c80*/  BSYNC B6 ;  /* 0x0000000000067941 */ /* 0x000fea0003800000 */
.L_x_5443:
[----:B------:R-:W-:Y:S02]  /*7c90*/  ULDC UR4, c[0x0][0x3f4] ;  /* 0x0000fd0000047ab9 */ /* 0x000fe40000000800 */
[----:B------:R-:W-:-:S13]  /*7ca0*/  ISETP.LT.AND P0, PT, RZ, UR4, PT ;  /* 0x00000004ff007c0c */ /* 0x000fda000bf01270 */
[----:B------:R-:W-:Y:S05]  /*7cb0*/  @P0 BRA `(.L_x_5445) ;  /* 0x0000000000400947 */ /* 0x000fea0003800000 */
[----:B------:R-:W2:Y:S02]  /*7cc0*/  LDL R20, [R1+0x68] ;  /* 0x0000680001147983 */ /* 0x000ea40000100800 */
[----:B--2---:R-:W-:-:S04]  /*7cd0*/  LEA.HI R0, R20, R20, RZ, 0x1 ;  /* 0x0000001414007211 */ /* 0x004fc800078f08ff */
[----:B------:R-:W-:-:S05]  /*7ce0*/  LOP3.LUT R0, R0, 0xfffffffe, RZ, 0xc0, !PT ;  /* 0xfffffffe00007812 */ /* 0x000fca00078ec0ff */
[----:B------:R-:W-:-:S05]  /*7cf0*/  IMAD.IADD R0, R20, 0x1, -R0 ;  /* 0x0000000114007824 */ /* 0x000fca00078e0a00 */
[----:B-----5:R-:W-:-:S04]  /*7d00*/  SHF.L.U32 R2, R0, 0x1f, RZ ;  /* 0x0000001f00027819 */ /* 0x020fc800000006ff */
[----:B------:R0:W1:Y:S03]  /*7d10*/  SYNCS.PHASECHK.TRANS64.TRYWAIT P0, [R17+URZ+0x38800], R2 ;  /* 0x03880002110075a7 */ /* 0x000066000800017f */
[----:B-1----:R-:W-:Y:S05]  /*7d20*/  @!P0 NANOSLEEP.SYNCS 0x989680 ;  /* 0x009896800000895d */ /* 0x002fea0003900000 */
[----:B------:R-:W1:Y:S01]  /*7d30*/  @!P0 SYNCS.PHASECHK.TRANS64 P0, [R17+URZ+0x38800], R2 ;  /* 0x03880002110085a7 */ /* 0x000e62000800007f */
[----:B------:R-:W-:Y:S04]  /*7d40*/  BSSY B0, `(.L_x_5446) ;  /* 0x0000006000007945 */ /* 0x000fe80003800000 */
[----:B-1----:R-:W-:Y:S05]  /*7d50*/  @P0 BRA `(.L_x_5447) ;  /* 0x0000000000100947 */ /* 0x002fea0003800000 */
.L_x_5448:
[----:B-1----:R1:W2:Y:S02]  /*7d60*/  SYNCS.PHASECHK.TRANS64.TRYWAIT P0, [R17+URZ+0x38800], R2 ;  /* 0x03880002110075a7 */ /* 0x0022a4000800017f */
[----:B--2---:R-:W-:Y:S05]  /*7d70*/  @!P0 NANOSLEEP.SYNCS 0x989680 ;  /* 0x009896800000895d */ /* 0x004fea0003900000 */
[----:B------:R-:W2:Y:S02]  /*7d80*/  @!P0 SYNCS.PHASECHK.TRANS64 P0, [R17+URZ+0x38800], R2 ;  /* 0x03880002110085a7 */ /* 0x000ea4000800007f */
[----:B--2---:R-:W-:Y:S05]  /*7d90*/  @!P0 BRA `(.L_x_5448) ;  /* 0xfffffffc00f08947 */ /* 0x004fea000383ffff */
.L_x_5447:
[----:B------:R-:W-:Y:S05]  /*7da0*/  BSYNC B0 ;  /* 0x0000000000007941 */ /* 0x000fea0003800000 */
.L_x_5446:
[----:B------:R-:W-:Y:S05]  /*7db0*/  BRA `(.L_x_5449) ;  /* 0x0000002c004c7947 */ /* 0x000fea0003800000 */
.L_x_5445:
        /* <DEDUP_REMOVED lines=31> */
.L_x_5451:
[----:B------:R-:W-:Y:S05]  /*7fb0*/  BSYNC B6 ;  /* 0x0000000000067941 */ /* 0x000fea0003800000 */
.L_x_5450:
        /* <DEDUP_REMOVED lines=43> */
.L_x_5693:
        /* <DEDUP_REMOVED lines=22> */
[----:B----4-:R-:W-:-:S02]  /*83d0*/  @!P3 IADD3 R4, P1, R6, R4, RZ ;  /* 0x000000040604b210 */ /* 0x010fc40007f3e0ff */
[----:B---3--:R-:W-:Y:S01]  /*83e0*/  @!P3 SHF.L.U64.HI R11, R209, 0x1, R7 ;  /* 0x00000001d10bb819 */ /* 0x008fe20000010207 */
[----:B------:R-:W-:Y:S02]  /*83f0*/  IMAD.MOV.U32 R7, RZ, RZ, R8 ;  /* 0x000000ffff077224 */ /* 0x000fe400078e0008 */
[----:B------:R-:W-:-:S04]  /*8400*/  @!P2 IMAD.WIDE R6, R190, 0x2, R6 ;  /* 0x00000002be06a825 */ /* 0x000fc800078e0206 */
[--C-:B------:R-:W-:Y:S01]  /*8410*/  @!P3 IMAD.X R3, R0, 0x1, R11.reuse, P0 ;  /* 0x000000010003b824 */ /* 0x100fe200000e060b */
[----:B------:R1:W5:Y:S01]  /*8420*/  @!P2 LD.E.64 R26, desc[UR40][R6.64] ;  /* 0x00000028061aa980 */ /* 0x000362000c101b00 */
[----:B------:R-:W-:-:S03]  /*8430*/  @!P3 IMAD.X R5, R8, 0x1, R11, P1 ;  /* 0x000000010805b824 */ /* 0x000fc600008e060b */
[----:B------:R1:W5:Y:S04]  /*8440*/  @!P3 LD.E.64 R20, desc[UR40][R2.64] ;  /* 0x000000280214b980 */ /* 0x000368000c101b00 */
[----:B------:R1:W5:Y:S02]  /*8450*/  @!P3 LD.E.64 R24, desc[UR40][R4.64] ;  /* 0x000000280418b980 */ /* 0x000364000c101b00 */
.L_x_5456:
[----:B------:R-:W-:Y:S05]  /*8460*/  BSYNC B1 ;  /* 0x0000000000017941 */ /* 0x000fea0003800000 */
.L_x_5455:
[----:B-1---5:R-:W-:Y:S01]  /*8470*/  IMAD.MOV.U32 R2, RZ, RZ, R27 ;  /* 0x000000ffff027224 */ /* 0x022fe200078e001b */
[----:B------:R-:W-:Y:S01]  /*8480*/  UMOV UR4, 0xffffffff ;  /* 0xffffffff00047882 */ /* 0x000fe20000000000 */
[----:B------:R-:W-:Y:S02]  /*8490*/  IMAD.MOV.U32 R3, RZ, RZ, R24 ;  /* 0x000000ffff037224 */ /* 0x000fe400078e0018 */
        /* <DEDUP_REMOVED lines=9> */
[----:B------:R-:W-:-:S03]  /*8530*/  IMAD.MOV.U32 R0, RZ, RZ, R28 ;  /* 0x000000ffff007224 */ /* 0x000fc600078e001c */
[----:B------:R-:W-:Y:S02]  /*8540*/  PRMT R44, R3, 0x5410, R4 ;  /* 0x00005410032c7816 */ /* 0x000fe40000000004 */
[----:B------:R-:W-:Y:S02]  /*8550*/  CS2R R2, SRZ ;  /* 0x0000000000027805 */ /* 0x000fe4000001ff00 */
[----:B------:R-:W-:Y:S01]  /*8560*/  PRMT R36, R36, 0x5410, R0 ;  /* 0x0000541024247816 */ /* 0x000fe20000000000 */
[----:B------:R-:W-:Y:S06]  /*8570*/  BRA.DIV UR4, `(.L_x_5457) ;  /* 0x000001c204107947 */ /* 0x000fec000b800000 */
[----:B--2---:R1:W2:Y:S04]  /*8580*/  SHFL.IDX PT, R5, R10, 0x1, 0x1c1f ;  /* 0x003c1f000a057f89 */ /* 0x0042a800000e0000 */
[----:B------:R1:W0:Y:S04]  /*8590*/  SHFL.IDX PT, R4, R9, 0x1, 0x1c1f ;  /* 0x003c1f0009047f89 */ /* 0x00022800000e0000 */
[----:B------:R1:W0:Y:S04]  /*85a0*/  SHFL.IDX PT, R7, R31, 0x1, 0x1c1f ;  /* 0x003c1f001f077f89 */ /* 0x00022800000e0000 */
[----:B------:R1:W0:Y:S02]  /*85b0*/  SHFL.IDX PT, R14, R30, 0x1, 0x1c1f ;  /* 0x003c1f001e0e7f89 */ /* 0x00022400000e0000 */
.L_x_5699:
[----:B----4-:R-:W4:Y:S01]  /*85c0*/  LDL R6, [R1+0x68] ;  /* 0x0000680001067983 */ /* 0x010f220000100800 */
[----:B------:R-:W-:Y:S01]  /*85d0*/  VIADD R33, R33, 0x20 ;  /* 0x0000002021217836 */ /* 0x000fe20000000000 */
[----:B------:R-:W-:Y:S01]  /*85e0*/  BSSY B1, `(.L_x_5458) ;  /* 0x0000023000017945 */ /* 0x000fe20003800000 */
[----:B01----:R-:W-:Y:S01]  /*85f0*/  IMAD.SHL.U32 R31, R194, 0x40, RZ ;  /* 0x00000040c21f7824 */ /* 0x003fe200078e00ff */
[----:B---3--:R-:W-:Y:S02]  /*8600*/  CS2R R8, SRZ ;  /* 0x0000000000087805 */ /* 0x008fe4000001ff00 */
[----:B------:R-:W-:Y:S02]  /*8610*/  CS2R R12, SRZ ;  /* 0x00000000000c7805 */ /* 0x000fe4000001ff00 */
[----:B------:R-:W-:Y:S02]  /*8620*/  ISETP.GE.AND P0, PT, R33, R32, PT ;  /* 0x000000202100720c */ /* 0x000fe40003f06270 */
[----:B------:R-:W-:-:S02]  /*8630*/  CS2R R10, SRZ ;  /* 0x00000000000a7805 */ /* 0x000fc4000001ff00 */
[----:B----4-:R-:W-:-:S04]  /*8640*/  LEA.HI R0, R6, R6, RZ, 0x1 ;  /* 0x0000000606007211 */ /* 0x010fc800078f08ff */
[----:B------:R-:W-:-:S05]  /*8650*/  LOP3.LUT R0, R0, 0xfffffffe, RZ, 0xc0, !PT ;  /* 0xfffffffe00007812 */ /* 0x000fca00078ec0ff */
[----:B------:R-:W-:-:S05]  /*8660*/  IMAD.IADD R0, R6, 0x1, -R0 ;  /* 0x0000000106007824 */ /* 0x000fca00078e0a00 */
[----:B------:R-:W-:Y:S01]  /*8670*/  SHF.L.U32 R34, R0, 0x1f, RZ ;  /* 0x0000001f00227819 */ /* 0x000fe200000006ff */
[----:B------:R-:W-:Y:S06]  /*8680*/  @P0 BRA `(.L_x_5459) ;  /* 0x0000000000600947 */ /* 0x000fec0003800000 */
[----:B------:R-:W3:Y:S01]  /*8690*/  LDL R6, [R1+0x74] ;  /* 0x0000740001067983 */ /* 0x000ee20000100800 */
[----:B------:R-:W-:Y:S01]  /*86a0*/  ULDC UR4, c[0x0][0x3f4] ;  /* 0x0000fd0000047ab9 */ /* 0x000fe20000000800 */
[----:B------:R-:W-:Y:S01]  /*86b0*/  IMAD.MOV.U32 R2, RZ, RZ, R4 ;  /* 0x000000ffff027224 */ /* 0x000fe200078e0004 */
[----:B------:R-:W-:Y:S01]  /*86c0*/  ISETP.GE.AND P3, PT, R209, UR4, PT ;  /* 0x00000004d1007c0c */ /* 0x000fe2000bf66270 */
[----:B--2---:R-:W-:Y:S01]  /*86d0*/  IMAD.MOV.U32 R3, RZ, RZ, R5 ;  /* 0x000000ffff037224 */ /* 0x004fe200078e0005 */
[----:B------:R-:W-:Y:S02]  /*86e0*/  ISETP.GE.AND P2, PT, R190, UR4, PT ;  /* 0x00000004be007c0c */ /* 0x000fe4000bf46270 */
[----:B------:R-:W-:Y:S01]  /*86f0*/  CS2R R12, SRZ ;  /* 0x00000000000c7805 */ /* 0x000fe2000001ff00 */
[----:B------:R-:W-:-:S08]  /*8700*/  IMAD.MOV.U32 R8, RZ, RZ, R14 ;  /* 0x000000ffff087224 */ /* 0x000fd000078e000e */
[----:B------:R-:W-:Y:S02]  /*8710*/  @!P3 IMAD.SHL.U32 R9, R209, 0x2, RZ ;  /* 0x00000002d109b824 */ /* 0x000fe400078e00ff */
[----:B------:R-:W-:-:S03]  /*8720*/  @!P2 IMAD.WIDE R2, R190, 0x2, R2 ;  /* 0x00000002be02a825 */ /* 0x000fc600078e0202 */
[-C--:B------:R-:W-:Y:S02]  /*8730*/  @!P3 IADD3 R4, P0, R4, R9.reuse, RZ ;  /* 0x000000090404b210 */ /* 0x080fe40007f1e0ff */
[----:B------:R-:W-:Y:S01]  /*8740*/  CS2R R10, SRZ ;  /* 0x00000000000a7805 */ /* 0x000fe2000001ff00 */
[----:B------:R0:W5:Y:S02]  /*8750*/  @!P2 LD.E.64 R12, desc[UR40][R2.64] ;  /* 0x00000028020ca980 */ /* 0x000164000c101b00 */
[----:B0-----:R-:W-:Y:S02]  /*8760*/  CS2R R2, SRZ ;  /* 0x0000000000027805 */ /* 0x001fe4000001ff00 */
[----:B---3--:R-:W-:Y:S02]  /*8770*/  @!P3 SHF.L.U64.HI R30, R209, 0x1, R6 ;  /* 0x00000001d11eb819 */ /* 0x008fe40000010206 */
[----:B------:R-:W-:Y:S01]  /*8780*/  @!P3 IADD3 R6, P1, R14, R9, RZ ;  /* 0x000000090e06b210 */ /* 0x000fe20007f3e0ff */
[----:B------:R-:W-:-:S02]  /*8790*/  IMAD.MOV.U32 R9, RZ, RZ, R7 ;  /* 0x000000ffff097224 */ /* 0x000fc400078e0007 */
[----:B------:R-:W-:Y:S02]  /*87a0*/  @!P3 IMAD.X R5, R5, 0x1, R30, P0 ;  /* 0x000000010505b824 */ /* 0x000fe400000e061e */
[----:B------:R-:W-:Y:S01]  /*87b0*/  @!P2 IMAD.WIDE R14, R190, 0x2, R8 ;  /* 0x00000002be0ea825 */ /* 0x000fe200078e0208 */
[----:B------:R-:W-:Y:S02]  /*87c0*/  CS2R R8, SRZ ;  /* 0x0000000000087805 */ /* 0x000fe4000001ff00 */
[----:B------:R-:W-:Y:S01]  /*87d0*/  @!P3 IADD3.X R7, R7, R30, RZ, P1, !PT ;  /* 0x0000001e0707b210 */ /* 0x000fe20000ffe4ff */
[----:B------:R0:W5:Y:S04]  /*87e0*/  @!P3 LD.E.64 R10, desc[UR40][R4.64] ;  /* 0x00000028040ab980 */ /* 0x000168000c101b00 */
[----:B------:R0:W5:Y:S04]  /*87f0*/  @!P2 LD.E.64 R2, desc[UR40][R14.64] ;  /* 0x000000280e02a980 */ /* 0x000168000c101b00 */
[----:B------:R0:W5:Y:S02]  /*8800*/  @!P3 LD.E.64 R8, desc[UR40][R6.64] ;  /* 0x000000280608b980 */ /* 0x000164000c101b00 */
.L_x_5459:
[----:B------:R-:W-:Y:S05]  /*8810*/  BSYNC B1 ;  /* 0x0000000000017941 */ /* 0x000fea0003800000 */
.L_x_5458:
[----:B0-----:R-:W3:Y:S01]  /*8820*/  LDL R15, [R1+0x14] ;  /* 0x00001400010f7983 */ /* 0x001ee20000100800 */
[----:B------:R-:W0:Y:S01]  /*8830*/  SYNCS.PHASECHK.TRANS64.TRYWAIT P0, [R17+URZ+0x38800], R34 ;  /* 0x03880022110075a7 */ /* 0x000e22000800017f */
[----:B------:R-:W-:Y:S01]  /*8840*/  LOP3.LUT R31, R31, 0x1c0, RZ, 0xc0, !PT ;  /* 0x000001c01f1f7812 */ /* 0x000fe200078ec0ff */
[----:B--2--5:R-:W-:Y:S01]  /*8850*/  IMAD.MOV.U32 R5, RZ, RZ, R2 ;  /* 0x000000ffff057224 */ /* 0x024fe200078e0002 */
[----:B------:R-:W-:Y:S01]  /*8860*/  VIADDMNMX R30, R32, -R213, 0x40, PT ;  /* 0x00000040201e7446 */ /* 0x000fe200038009d5 */
[----:B------:R-:W-:Y:S01]  /*8870*/  IMAD.MOV.U32 R6, RZ, RZ, R8 ;  /* 0x000000ffff067224 */ /* 0x000fe200078e0008 */
[----:B------:R-:W-:Y:S01]  /*8880*/  LOP3.LUT R4, R31, 0x18, R18, 0xf8, !PT ;  /* 0x000000181f047812 */ /* 0x000fe200078ef812 */
[----:B------:R-:W-:Y:S01]  /*8890*/  IMAD.MOV.U32 R14, RZ, RZ, R12 ;  /* 0x000000ffff0e7224 */ /* 0x000fe200078e000c */
[----:B------:R-:W-:Y:S01]  /*88a0*/  SHF.R.U32.HI R31, RZ, 0x3, R31 ;  /* 0x00000003ff1f7819 */ /* 0x000fe2000001161f */
[----:B------:R-:W-:Y:S01]  /*88b0*/  IMAD.MOV.U32 R7, RZ, RZ, R9 ;  /* 0x000000ffff077224 */ /* 0x000fe200078e0009 */
[----:B------:R-:W-:Y:S01]  /*88c0*/  PRMT R45, R5, 0x7610, R45 ;  /* 0x00007610052d7816 */ /* 0x000fe2000000002d */
[----:B------:R-:W-:Y:S01]  /*88d0*/  IMAD.MOV.U32 R5, RZ, RZ, R3 ;  /* 0x000000ffff057224 */ /* 0x000fe200078e0003 */
[----:B------:R-:W-:Y:S01]  /*88e0*/  LOP3.LUT R4, R4, R31, RZ, 0x3c, !PT ;  /* 0x0000001f04047212 */ /* 0x000fe200078e3cff */
[----:B------:R-:W-:Y:S01]  /*88f0*/  BSSY B1, `(.L_x_5460) ;  /* 0x000000f000017945 */ /* 0x000fe20003800000 */
[----:B------:R-:W-:Y:S01]  /*8900*/  PRMT R46, R6, 0x5410, R14 ;  /* 0x00005410062e7816 */ /* 0x000fe2000000000e */
[----:B------:R-:W-:Y:S01]  /*8910*/  IMAD.MOV.U32 R6, RZ, RZ, R10 ;  /* 0x000000ffff067224 */ /* 0x000fe200078e000a */
[----:B------:R-:W-:Y:S01]  /*8920*/  PRMT R45, R45, 0x5410, R5 ;  /* 0x000054102d2d7816 */ /* 0x000fe20000000005 */
[----:B------:R-:W-:Y:S01]  /*8930*/  IMAD.MOV.U32 R5, RZ, RZ, R13 ;  /* 0x000000ffff057224 */ /* 0x000fe200078e000d */
[----:B------:R-:W-:-:S02]  /*8940*/  PRMT R31, R7, 0x7610, R31 ;  /* 0x00007610071f7816 */ /* 0x000fc4000000001f */
[----:B------:R-:W-:Y:S02]  /*8950*/  LOP3.LUT P2, RZ, R194, 0x4, RZ, 0xc0, !PT ;  /* 0x00000004c2ff7812 */ /* 0x000fe4000784c0ff */
[----:B------:R-:W-:Y:S01]  /*8960*/  PRMT R47, R5, 0x5410, R6 ;  /* 0x00005410052f7816 */ /* 0x000fe20000000006 */
[----:B------:R-:W-:Y:S01]  /*8970*/  IMAD.MOV.U32 R5, RZ, RZ, R11 ;  /* 0x000000ffff057224 */ /* 0x000fe200078e000b */
[----:B------:R-:W-:Y:S01]  /*8980*/  ISETP.GE.AND P1, PT, R187, R30, PT ;  /* 0x0000001ebb00720c */ /* 0x000fe20003f26270 */
[----:B---3--:R-:W-:-:S04]  /*8990*/  IMAD R4, R15, 0x200, R4 ;  /* 0x000002000f047824 */ /* 0x008fc800078e0204 */
[----:B------:R-:W-:-:S04]  /*89a0*/  IMAD R15, R4, 0x2, R17 ;  /* 0x00000002040f7824 */ /* 0x000fc800078e0211 */
[C---:B------:R-:W-:Y:S02]  /*89b0*/  VIADD R4, R15.reuse, 0x20400 ;  /* 0x000204000f047836 */ /* 0x040fe40000000000 */
[----:B------:R-:W-:Y:S01]  /*89c0*/  VIADD R14, R15, 0x20440 ;  /* 0x000204400f0e7836 */ /* 0x000fe20000000000 */
[----:B0-----:R-:W-:Y:S06]  /*89d0*/  @!P0 BRA `(.L_x_5461) ;  /* 0x000001bc00688947 */ /* 0x001fec0003800000 */
.L_x_5700:
[----:B------:R-:W-:Y:S05]  /*89e0*/  BSYNC B1 ;  /* 0x0000000000017941 */ /* 0x000fea0003800000 */
.L_x_5460:
        /* <DEDUP_REMOVED lines=51> */
.L_x_5465:
[----:B------:R-:W-:Y:S05]  /*8d20*/  BSYNC B2 ;  /* 0x0000000000027941 */ /* 0x000fea0003800000 */
.L_x_5464:
        /* <DEDUP_REMOVED lines=14> */
[C---:B0-----:R-:W-:Y:S01]  /*8e10*/  FMUL.FTZ R34, R25.reuse, R27 ;  /* 0x0000001b19227220 */ /* 0x041fe20000410000 */
        /* <DEDUP_REMOVED lines=28> */
.L_x_5463:
[----:B------:R-:W-:Y:S05]  /*8fe0*/  BSYNC B1 ;  /* 0x0000000000017941 */ /* 0x000fea0003800000 */
.L_x_5462:
        /* <DEDUP_REMOVED lines=10> */
[----:B------:R-:W-:Y:S01]  /*9090*/  HADD2.F32 R25, -RZ, R45.H0_H0 ;  /* 0x2000002dff197230 */ /* 0x000fe20000004100 */
[--C-:B------:R-:W-:Y:S01]  /*90a0*/  SHF.R.U32.HI R20, RZ, 0x10, R13.reuse ;  /* 0x00000010ff147819 */ /* 0x100fe2000001160d */
[----:B------:R-:W-:Y:S01]  /*90b0*/  HADD2.F32 R21, -RZ, R46.H1_H1 ;  /* 0x3000002eff157230 */ /* 0x000fe20000004100 */
[----:B------:R-:W-:Y:S01]  /*90c0*/  SHF.R.U64 R30, R12, 0x10, R13 ;  /* 0x000000100c1e7819 */ /* 0x000fe2000000120d */
[----:B------:R-:W-:Y:S01]  /*90d0*/  HADD2.F32 R24, -RZ, R24.H0_H0 ;  /* 0x20000018ff187230 */ /* 0x000fe20000004100 */
[----:B------:R-:W-:Y:S01]  /*90e0*/  SHF.R.U64 R26, R2, 0x10, R3 ;  /* 0x00000010021a7819 */ /* 0x000fe20000001203 */
[----:B------:R-:W-:Y:S02]  /*90f0*/  HADD2.F32 R20, -RZ, R20.H0_H0 ;  /* 0x20000014ff147230 */ /* 0x000fe40000004100 */
[----:B-1----:R-:W-:-:S02]  /*9100*/  HADD2.F32 R13, -RZ, R7.H1_H1 ;  /* 0x30000007ff0d7230 */ /* 0x002fc40000004100 */
[--C-:B------:R-:W-:Y:S02]  /*9110*/  HADD2.F32 R2, -RZ, R4.reuse.H0_H0 ;  /* 0x20000004ff027230 */ /* 0x100fe40000004100 */
[----:B------:R-:W-:Y:S02]  /*9120*/  HADD2.F32 R4, -RZ, R4.H1_H1 ;  /* 0x30000004ff047230 */ /* 0x000fe40000004100 */
[C---:B------:R-:W-:Y:S01]  /*9130*/  FMUL.FTZ R27, R13.reuse, R24 ;  /* 0x000000180d1b7220 */ /* 0x040fe20000410000 */
[----:B------:R-:W-:Y:S02]  /*9140*/  HADD2.F32 R12, -RZ, R7.H0_H0 ;  /* 0x20000007ff0c7230 */ /* 0x000fe40000004100 */
[----:B------:R-:W-:Y:S01]  /*9150*/  FMUL.FTZ R29, R13, R20 ;  /* 0x000000140d1d7220 */ /* 0x000fe20000410000 */
[--C-:B------:R-:W-:Y:S02]  /*9160*/  HADD2.F32 R7, -RZ, R6.reuse.H0_H0 ;  /* 0x20000006ff077230 */ /* 0x100fe40000004100 */
[----:B------:R-:W-:Y:S01]  /*9170*/  FMUL.FTZ R13, R4, R25 ;  /* 0x00000019040d7220 */ /* 0x000fe20000410000 */
[----:B------:R-:W-:-:S02]  /*9180*/  HADD2.F32 R6, -RZ, R6.H1_H1 ;  /* 0x30000006ff067230 */ /* 0x000fc40000004100 */
[----:B------:R-:W-:Y:S01]  /*9190*/  FFMA.FTZ R28, R12, R20, -R27 ;  /* 0x000000140c1c7223 */ /* 0x000fe2000001081b */
[-C--:B------:R-:W-:Y:S01]  /*91a0*/  FMUL.FTZ R27, R4, R21.reuse ;  /* 0x00000015041b7220 */ /* 0x080fe20000410000 */
[----:B------:R-:W-:Y:S01]  /*91b0*/  FFMA.FTZ R29, R12, R24, R29 ;  /* 0x000000180c1d7223 */ /* 0x000fe2000001001d */
[C---:B------:R-:W-:Y:S01]  /*91c0*/  FFMA.FTZ R21, R2.reuse, R21, -R13 ;  /* 0x0000001502157223 */ /* 0x040fe2000001080d */
[----:B------:R-:W-:Y:S02]  /*91d0*/  HADD2.F32 R3, -RZ, R5.H0_H0 ;  /* 0x20000005ff037230 */ /* 0x000fe40000004100 */
[----:B------:R-:W-:Y:S01]  /*91e0*/  FFMA.FTZ R2, R2, R25, R27 ;  /* 0x0000001902027223 */ /* 0x000fe2000001001b */
[----:B------:R-:W-:Y:S02]  /*91f0*/  HADD2.F32 R13, -RZ, R45.H1_H1 ;  /* 0x3000002dff0d7230 */ /* 0x000fe40000004100 */
[----:B------:R-:W-:Y:S02]  /*9200*/  HADD2.F32 R12, -RZ, R47.H0_H0 ;  /* 0x2000002fff0c7230 */ /* 0x000fe40000004100 */
[----:B------:R-:W-:-:S02]  /*9210*/  HADD2.F32 R5, -RZ, R5.H1_H1 ;  /* 0x30000005ff057230 */ /* 0x000fc40000004100 */
[CC--:B------:R-:W-:Y:S01]  /*9220*/  FMUL.FTZ R24, R6.reuse, R13.reuse ;  /* 0x0000000d06187220 */ /* 0x0c0fe20000410000 */
        /* <DEDUP_REMOVED lines=8> */
[C---:B------:R-:W-:Y:S01]  /*92b0*/  FFMA.FTZ R5, R3.reuse, R4, -R6 ;  /* 0x0000000403057223 */ /* 0x040fe20000010806 */
[----:B------:R-:W-:Y:S01]  /*92c0*/  F2FP.F16.F32.PACK_AB R4, R2, R21 ;  /* 0x000000150204723e */ /* 0x000fe200000000ff */
[----:B------:R-:W-:Y:S01]  /*92d0*/  FFMA.FTZ R20, R3, R20, R25 ;  /* 0x0000001403147223 */ /* 0x000fe20000010019 */
[----:B------:R-:W-:-:S04]  /*92e0*/  F2FP.F16.F32.PACK_AB R6, R13, R24 ;  /* 0x000000180d06723e */ /* 0x000fc800000000ff */
[----:B------:R-:W-:-:S05]  /*92f0*/  F2FP.F16.F32.PACK_AB R5, R20, R5 ;  /* 0x000000051405723e */ /* 0x000fca00000000ff */
[----:B------:R1:W-:Y:S02]  /*9300*/  STS.128 [R15+0x21400], R4 ;  /* 0x021400040f007388 */ /* 0x0003e40000000c00 */
.L_x_5468:
[----:B------:R-:W-:Y:S05]  /*9310*/  BSYNC B1 ;  /* 0x0000000000017941 */ /* 0x000fea0003800000 */
.L_x_5467:
[----:B------:R-:W-:Y:S05]  /*9320*/  @P1 BRA `(.L_x_5466) ;  /* 0x0000001400cc1947 */ /* 0x000fea0003800000 */
[----:B-1----:R-:W1:Y:S01]  /*9330*/  LDS.128 R4, [R14+0x1000] ;  /* 0x001000000e047984 */ /* 0x002e620000000c00 */
[----:B------:R-:W-:Y:S01]  /*9340*/  SHF.R.U64 R25, R10, 0x10, R11 ;  /* 0x000000100a197819 */ /* 0x000fe2000000120b */
[----:B------:R-:W-:Y:S01]  /*9350*/  HADD2.F32 R13, -RZ, R46.H0_H0 ;  /* 0x2000002eff0d7230 */ /* 0x000fe20000004100 */
[----:B------:R-:W-:Y:S02]  /*9360*/  SHF.R.U32.HI R12, RZ, 0x10, R9 ;  /* 0x00000010ff0c7819 */ /* 0x000fe40000011609 */
[----:B------:R-:W-:Y:S01]  /*9370*/  SHF.R.U32.HI R10, RZ, 0x10, R11 ;  /* 0x00000010ff0a7819 */ /* 0x000fe2000001160b */
[----:B------:R-:W-:Y:S01]  /*9380*/  HADD2.F32 R11, -RZ, R47.H1_H1 ;  /* 0x3000002fff0b7230 */ /* 0x000fe20000004100 */
[----:B------:R-:W-:Y:S01]  /*9390*/  SHF.R.U64 R24, R8, 0x10, R9 ;  /* 0x0000001008187819 */ /* 0x000fe20000001209 */
[----:B------:R-:W-:Y:S02]  /*93a0*/  HADD2.F32 R12, -RZ, R12.H0_H0 ;  /* 0x2000000cff0c7230 */ /* 0x000fe40000004100 */
[----:B------:R-:W-:-:S02]  /*93b0*/  HADD2.F32 R10, -RZ, R10.H0_H0 ;  /* 0x2000000aff0a7230 */ /* 0x000fc40000004100 */
[--C-:B-1----:R-:W-:Y:S02]  /*93c0*/  HADD2.F32 R9, -RZ, R7.reuse.H1_H1 ;  /* 0x30000007ff097230 */ /* 0x102fe40000004100 */
[--C-:B------:R-:W-:Y:S02]  /*93d0*/  HADD2.F32 R2, -RZ, R4.reuse.H0_H0 ;  /* 0x20000004ff027230 */ /* 0x100fe40000004100 */
[----:B------:R-:W-:Y:S02]  /*93e0*/  HADD2.F32 R4, -RZ, R4.H1_H1 ;  /* 0x30000004ff047230 */ /* 0x000fe40000004100 */
[C---:B------:R-:W-:Y:S01]  /*93f0*/  FMUL.FTZ R15, R9.reuse, R12 ;  /* 0x0000000c090f7220 */ /* 0x040fe20000410000 */
[----:B------:R-:W-:Y:S02]  /*9400*/  HADD2.F32 R8, -RZ, R7.H0_H0 ;  /* 0x20000007ff087230 */ /* 0x000fe40000004100 */
[----:B------:R-:W-:Y:S01]  /*9410*/  FMUL.FTZ R21, R9, R10 ;  /* 0x0000000a09157220 */ /* 0x000fe20000410000 */
[----:B------:R-:W-:-:S02]  /*9420*/  HADD2.F32 R7, -RZ, R6.H0_H0 ;  /* 0x20000006ff077230 */ /* 0x000fc40000004100 */
[----:B------:R-:W-:Y:S01]  /*9430*/  FMUL.FTZ R9, R4, R13 ;  /* 0x0000000d04097220 */ /* 0x000fe20000410000 */
        /* <DEDUP_REMOVED lines=24> */
[----:B------:R2:W-:Y:S01]  /*95c0*/  STS.128 [R14+0x1000], R4 ;  /* 0x001000040e007388 */ /* 0x0005e20000000c00 */
[----:B------:R-:W-:Y:S05]  /*95d0*/  BRA `(.L_x_5466) ;  /* 0x0000001400207947 */ /* 0x000fea0003800000 */
.L_x_5453:
        /* <DEDUP_REMOVED lines=46> */
[----:B---3--:R-:W-:-:S05]  /*98c0*/  @!P1 IADD3 R4, P2, R14, R5, RZ ;  /* 0x000000050e049210 */ /* 0x008fca0007f5e0ff */
[----:B------:R-:W2:Y:S01]  /*98d0*/  @!P1 LD.E.128 R8, desc[UR40][R8.64] ;  /* 0x0000002808089980 */ /* 0x000ea2000c101d00 */
[----:B----4-:R-:W-:-:S06]  /*98e0*/  @!P1 IMAD.X R5, R3, 0x1, R6, P2 ;  /* 0x0000000103059824 */ /* 0x010fcc00010e0606 */
        /* <DEDUP_REMOVED lines=11> */
[----:B------:R-:W-:Y:S02]  /*99a0*/  IMAD.MOV.U32 R0, RZ, RZ, R2 ;  /* 0x000000ffff007224 */ /* 0x000fe400078e0002 */
[----:B------:R-:W-:Y:S02]  /*99b0*/  @!P1 IMAD.MOV.U32 R3, RZ, RZ, R9 ;  /* 0x000000ffff039224 */ /* 0x000fe400078e0009 */
[----:B---3--:R-:W-:Y:S01]  /*99c0*/  @!P1 IMAD.MOV.U32 R29, RZ, RZ, R5 ;  /* 0x000000ffff1d9224 */ /* 0x008fe200078e0005 */
[----:B------:R-:W-:Y:S01]  /*99d0*/  PRMT R54, R54, 0x5410, R0 ;  /* 0x0000541036367816 */ /* 0x000fe20000000000 */
[----:B------:R-:W-:Y:S02]  /*99e0*/  IMAD.MOV.U32 R0, RZ, RZ, R20 ;  /* 0x000000ffff007224 */ /* 0x000fe400078e0014 */
[----:B------:R-:W-:Y:S02]  /*99f0*/  @!P1 IMAD.MOV.U32 R30, RZ, RZ, R6 ;  /* 0x000000ffff1e9224 */ /* 0x000fe400078e0006 */
[----:B------:R-:W-:Y:S01]  /*9a00*/  @!P1 IMAD.MOV.U32 R21, RZ, RZ, R11 ;  /* 0x000000ffff159224 */ /* 0x000fe200078e000b */
[----:B------:R-:W-:Y:S01]  /*9a10*/  PRMT R35, R0, 0x7610, R35 ;  /* 0x0000761000237816 */ /* 0x000fe20000000023 */
[----:B------:R-:W-:-:S02]  /*9a20*/  @!P1 IMAD.MOV.U32 R28, RZ, RZ, R4 ;  /* 0x000000ffff1c9224 */ /* 0x000fc400078e0004 */
[----:B------:R-:W-:Y:S02]  /*9a30*/  @!P1 IMAD.MOV.U32 R31, RZ, RZ, R7 ;  /* 0x000000ffff1f9224 */ /* 0x000fe400078e0007 */
        /* <DEDUP_REMOVED lines=9> */
[----:B-----5:R-:W-:-:S02]  /*9ad0*/  PRMT R32, R8, 0x7610, R32 ;  /* 0x0000761008207816 */ /* 0x020fc40000000020 */
[----:B------:R-:W-:Y:S02]  /*9ae0*/  CS2R R4, SRZ ;  /* 0x0000000000047805 */ /* 0x000fe4000001ff00 */
[----:B------:R-:W-:Y:S02]  /*9af0*/  PRMT R54, R0, 0x7610, R54 ;  /* 0x0000761000367816 */ /* 0x000fe40000000036 */
[----:B01--4-:R-:W-:-:S07]  /*9b00*/  PRMT R50, R6, 0x7610, R50 ;  /* 0x0000761006327816 */ /* 0x013fce0000000032 */
.L_x_5710:
        /* <DEDUP_REMOVED lines=24> */
.L_x_5471:
[----:B------:R-:W-:Y:S05]  /*9c90*/  BSYNC B1 ;  /* 0x0000000000017941 */ /* 0x000fea0003800000 */
.L_x_5470:
        /* <DEDUP_REMOVED lines=12> */
[----:B------:R-:W-:-:S02]  /*9d60*/  IMAD.MOV.U32 R14, RZ, RZ, R7 ;  /* 0x000000ffff0e7224 */ /* 0x000fc400078e0007 */
[----:B------:R-:W-:Y:S01]  /*9d70*/  IMAD.MOV.U32 R24, RZ, RZ, R9 ;  /* 0x000000ffff187224 */ /* 0x000fe200078e0009 */
[----:B------:R-:W-:Y:S01]  /*9d80*/  PRMT R42, R13, 0x7610, R42 ;  /* 0x000076100d2a7816 */ /* 0x000fe2000000002a */
[----:B------:R-:W-:Y:S01]  /*9d90*/  IMAD.IADD R36, R18, 0x1, R37 ;  /* 0x0000000112247824 */ /* 0x000fe200078e0225 */
[----:B------:R-:W-:Y:S02]  /*9da0*/  PRMT R35, R35, 0x5410, R14 ;  /* 0x0000541023237816 */ /* 0x000fe4000000000e */
[----:B------:R-:W-:Y:S01]  /*9db0*/  PRMT R57, R15, 0x5410, R24 ;  /* 0x000054100f397816 */ /* 0x000fe20000000018 */
[----:B0-----:R-:W-:Y:S06]  /*9dc0*/  @!P1 BRA `(.L_x_5473) ;  /* 0x000001ac00e89947 */ /* 0x001fec0003800000 */
.L_x_5711:
[----:B------:R-:W-:Y:S05]  /*9dd0*/  BSYNC B1 ;  /* 0x0000000000017941 */ /* 0x000fea0003800000 */
.L_x_5472:
[----:B------:R-:W-:Y:S01]  /*9de0*/  BSSY B1, `(.L_x_5474) ;  /* 0x0000064000017945 */ /* 0x000fe20003800000 */
[----:B------:R-:W-:Y:S01]  /*9df0*/  IMAD.MOV.U32 R33, RZ, RZ, R10 ;  /* 0x000000ffff217224 */ /* 0x000fe200078e000a */
[----:B------:R-:W-:Y:S01]  /*9e00*/  LOP3.LUT R36, R36, 0x38, RZ, 0xc0, !PT ;  /* 0x0000003824247812 */ /* 0x000fe200078ec0ff */
[----:B------:R-:W-:Y:S01]  /*9e10*/  IMAD.MOV.U32 R34, RZ, RZ, R11 ;  /* 0x000000ffff227224 */ /* 0x000fe200078e000b */
[----:B------:R-:W-:Y:S06]  /*9e20*/  @P2 BRA `(.L_x_5475) ;  /* 0x00000004007c2947 */ /* 0x000fec0003800000 */
[----:B------:R-:W2:Y:S01]  /*9e30*/  LDL R25, [R1+0x14] ;  /* 0x0000140001197983 */ /* 0x000ea20000100800 */
[----:B0-----:R-:W-:Y:S01]  /*9e40*/  IMAD.SHL.U32 R12, R194, 0x40, RZ ;  /* 0x00000040c20c7824 */ /* 0x001fe200078e00ff */
[--C-:B------:R-:W-:Y:S01]  /*9e50*/  SHF.R.U64 R28, R28, 0x10, R29.reuse ;  /* 0x000000101c1c7819 */ /* 0x100fe2000000121d */
[----:B------:R-:W-:Y:S01]  /*9e60*/  HADD2.F32 R47, -RZ, R47.H0_H0 ;  /* 0x2000002fff2f7230 */ /* 0x000fe20000004100 */
[----:B------:R-:W-:Y:S01]  /*9e70*/  SHF.R.U32.HI R49, RZ, 0x10, R29 ;  /* 0x00000010ff317819 */ /* 0x000fe2000001161d */
[----:B------:R-:W-:Y:S01]  /*9e80*/  HADD2.F32 R46, -RZ, R46.H0_H0 ;  /* 0x2000002eff2e7230 */ /* 0x000fe20000004100 */
[----:B------:R-:W-:Y:S01]  /*9e90*/  LOP3.LUT R13, R12, 0x1c0, RZ, 0xc0, !PT ;  /* 0x000001c00c0d7812 */ /* 0x000fe200078ec0ff */
[----:B------:R-:W-:Y:S01]  /*9ea0*/  HADD2.F32 R50, -RZ, R50.H0_H0 ;  /* 0x20000032ff327230 */ /* 0x000fe20000004100 */
[----:B------:R-:W-:Y:S01]  /*9eb0*/  SHF.R.U64 R2, R2, 0x10, R3 ;  /* 0x0000001002027819 */ /* 0x000fe20000001203 */
[----:B------:R-:W-:Y:S01]  /*9ec0*/  HADD2.F32 R49, -RZ, R49.H0_H0 ;  /* 0x20000031ff317230 */ /* 0x000fe20000004100 */
[----:B------:R-:W-:-:S02]  /*9ed0*/  LOP3.LUT R12, R13, 0x38, R18, 0xf8, !PT ;  /* 0x000000380d0c7812 */ /* 0x000fc400078ef812 */
[----:B------:R-:W-:Y:S02]  /*9ee0*/  SHF.R.U32.HI R15, RZ, 0x3, R13 ;  /* 0x00000003ff0f7819 */ /* 0x000fe4000001160d */
[----:B------:R-:W-:Y:S02]  /*9ef0*/  SHF.R.U32.HI R48, RZ, 0x10, R3 ;  /* 0x00000010ff307819 */ /* 0x000fe40000011603 */
[----:B------:R-:W-:Y:S02]  /*9f00*/  LOP3.LUT R12, R12, R15, RZ, 0x3c, !PT ;  /* 0x0000000f0c0c7212 */ /* 0x000fe400078e3cff */
[----:B------:R-:W-:Y:S02]  /*9f10*/  LOP3.LUT R24, R15, R36, R13, 0x1e, !PT ;  /* 0x000000240f187212 */ /* 0x000fe400078e1e0d */
[----:B------:R-:W-:Y:S02]  /*9f20*/  SHF.R.U64 R3, R20, 0x10, R21 ;  /* 0x0000001014037819 */ /* 0x000fe40000001215 */
[----:B------:R-:W-:-:S02]  /*9f30*/  SHF.R.U64 R20, R30, 0x10, R31 ;  /* 0x000000101e147819 */ /* 0x000fc4000000121f */
[----:B------:R-:W-:Y:S01]  /*9f40*/  SHF.R.U32.HI R53, RZ, 0x10, R31 ;  /* 0x00000010ff357819 */ /* 0x000fe2000001161f */
[----:B------:R-:W-:Y:S01]  /*9f50*/  HADD2.F32 R3, -RZ, R3.H0_H0 ;  /* 0x20000003ff037230 */ /* 0x000fe20000004100 */
[----:B------:R-:W-:Y:S01]  /*9f60*/  SHF.R.U32.HI R40, RZ, 0x10, R21 ;  /* 0x00000010ff287819 */ /* 0x000fe20000011615 */
[C---:B--2---:R-:W-:Y:S02]  /*9f70*/  IMAD R12, R25.reuse, 0x200, R12 ;  /* 0x00000200190c7824 */ /* 0x044fe400078e020c */
[----:B------:R-:W-:Y:S02]  /*9f80*/  IMAD R24, R25, 0x200, R24 ;  /* 0x0000020019187824 */ /* 0x000fe400078e0218 */
[--C-:B------:R-:W-:Y:S02]  /*9f90*/  IMAD R37, R12, 0x2, R17.reuse ;  /* 0x000000020c257824 */ /* 0x100fe400078e0211 */
[----:B------:R-:W-:-:S03]  /*9fa0*/  IMAD R38, R24, 0x2, R17 ;  /* 0x0000000218267824 */ /* 0x000fc600078e0211 */
[----:B------:R-:W0:Y:S04]  /*9fb0*/  LDS.128 R12, [R37+0x20400] ;  /* 0x02040000250c7984 */ /* 0x000e280000000c00 */
[----:B------:R-:W1:Y:S01]  /*9fc0*/  LDS.128 R24, [R38+0x20400] ;  /* 0x0204000026187984 */ /* 0x000e620000000c00 */
[--C-:B0-----:R-:W-:Y:S02]  /*9fd0*/  HADD2.F32 R41, -RZ, R15.reuse.H0_H0 ;  /* 0x2000000fff297230 */ /* 0x101fe40000004100 */
[----:B------:R-:W-:Y:S02]  /*9fe0*/  HADD2.F32 R29, -RZ, R15.H1_H1 ;  /* 0x3000000fff1d7230 */ /* 0x000fe40000004100 */
[----:B-1----:R-:W-:Y:S02]  /*9ff0*/  HADD2.F32 R15, -RZ, R25.H0_H0 ;  /* 0x20000019ff0f7230 */ /* 0x002fe40000004100 */
[----:B------:R-:W-:-:S02]  /*a000*/  HADD2.F32 R30, -RZ, R13.H0_H0 ;  /* 0x2000000dff1e7230 */ /* 0x000fc40000004100 */
[----:B------:R-:W-:Y:S02]  /*a010*/  HADD2.F32 R44, -RZ, R25.H1_H1 ;  /* 0x30000019ff2c7230 */ /* 0x000fe40000004100 */
[C---:B------:R-:W-:Y:S01]  /*a020*/  FMUL.FTZ R25, R15.reuse, R47 ;  /* 0x0000002f0f197220 */ /* 0x040fe20000410000 */
[-C--:B------:R-:W-:Y:S01]  /*a030*/  FMUL.FTZ R51, R15, R46.reuse ;  /* 0x0000002e0f337220 */ /* 0x080fe20000410000 */
[----:B------:R-:W-:Y:S02]  /*a040*/  HADD2.F32 R31, -RZ, R13.H1_H1 ;  /* 0x3000000dff1f7230 */ /* 0x000fe40000004100 */
[----:B------:R-:W-:Y:S01]  /*a050*/  FFMA.FTZ R15, R30, R46, -R25 ;  /* 0x0000002e1e0f7223 */ /* 0x000fe20000010819 */
[----:B------:R-:W-:Y:S02]  /*a060*/  HADD2.F32 R46, -RZ, R48.H0_H0 ;  /* 0x20000030ff2e7230 */ /* 0x000fe40000004100 */
[----:B------:R-:W-:Y:S01]  /*a070*/  FMUL.FTZ R52, R44, R49 ;  /* 0x000000312c347220 */ /* 0x000fe20000410000 */
[----:B------:R-:W-:-:S02]  /*a080*/  HADD2.F32 R45, -RZ, R27.H0_H0 ;  /* 0x2000001bff2d7230 */ /* 0x000fc40000004100 */
[----:B------:R-:W-:Y:S01]  /*a090*/  FFMA.FTZ R25, R30, R47, R51 ;  /* 0x0000002f1e197223 */ /* 0x000fe20000010033 */
[----:B------:R-:W-:Y:S02]  /*a0a0*/  HADD2.F32 R48, -RZ, R32.H0_H0 ;  /* 0x20000020ff307230 */ /* 0x000fe40000004100 */
[-C--:B------:R-:W-:Y:S01]  /*a0b0*/  FMUL.FTZ R32, R44, R46.reuse ;  /* 0x0000002e2c207220 */ /* 0x080fe20000410000 */
[----:B------:R-:W-:Y:S01]  /*a0c0*/  FFMA.FTZ R30, R31, R46, -R52 ;  /* 0x0000002e1f1e7223 */ /* 0x000fe20000010834 */
[----:B------:R-:W-:Y:S01]  /*a0d0*/  FMUL.FTZ R44, R45, R50 ;  /* 0x000000322d2c7220 */ /* 0x000fe20000410000 */
[----:B------:R-:W-:Y:S02]  /*a0e0*/  HADD2.F32 R43, -RZ, R27.H1_H1 ;  /* 0x3000001bff2b7230 */ /* 0x000fe40000004100 */
[----:B------:R-:W-:Y:S01]  /*a0f0*/  FFMA.FTZ R32, R31, R49, R32 ;  /* 0x000000311f207223 */ /* 0x000fe20000010020 */
[----:B------:R-:W-:Y:S02]  /*a100*/  HADD2.F32 R52, -RZ, R53.H0_H0 ;  /* 0x20000035ff347230 */ /* 0x000fe40000004100 */
[-C--:B------:R-:W-:Y:S01]  /*a110*/  FFMA.FTZ R31, R41, R48.reuse, -R44 ;  /* 0x00000030291f7223 */ /* 0x080fe2000001082c */
[----:B------:R-:W-:Y:S01]  /*a120*/  FMUL.FTZ R45, R45, R48 ;  /* 0x000000302d2d7220 */ /* 0x000fe20000410000 */
[----:B------:R-:W-:Y:S01]  /*a130*/  HADD2.F32 R44, -RZ, R40.H0_H0 ;  /* 0x20000028ff2c7230 */ /* 0x000fe20000004100 */
[----:B------:R-:W-:Y:S01]  /*a140*/  F2FP.F16.F32.PACK_AB R25, R32, R25 ;  /* 0x000000192019723e */ /* 0x000fe200000000ff */
[----:B------:R-:W-:-:S02]  /*a150*/  HADD2.F32 R39, -RZ, R24.H0_H0 ;  /* 0x20000018ff277230 */ /* 0x000fc40000004100 */
[----:B------:R-:W-:Y:S01]  /*a160*/  FMUL.FTZ R48, R43, R52 ;  /* 0x000000342b307220 */ /* 0x000fe20000410000 */
[--C-:B------:R-:W-:Y:S02]  /*a170*/  HADD2.F32 R46, -RZ, R54.reuse.H0_H0 ;  /* 0x20000036ff2e7230 */ /* 0x100fe40000004100 */
[----:B------:R-:W-:Y:S01]  /*a180*/  FFMA.FTZ R41, R41, R50, R45 ;  /* 0x0000003229297223 */ /* 0x000fe2000001002d */
[----:B------:R-:W-:Y:S02]  /*a190*/  HADD2.F32 R40, -RZ, R54.H1_H1 ;  /* 0x30000036ff287230 */ /* 0x000fe40000004100 */
[-C--:B------:R-:W-:Y:S01]  /*a1a0*/  FMUL.FTZ R58, R43, R44.reuse ;  /* 0x0000002c2b3a7220 */ /* 0x080fe20000410000 */
[----:B------:R-:W-:Y:S02]  /*a1b0*/  HADD2.F32 R21, -RZ, R12.H0_H0 ;  /* 0x2000000cff157230 */ /* 0x000fe40000004100 */
[----:B------:R-:W-:Y:S01]  /*a1c0*/  FFMA.FTZ R54, R29, R44, -R48 ;  /* 0x0000002c1d367223 */ /* 0x000fe20000010830 */
[----:B------:R-:W-:-:S02]  /*a1d0*/  HADD2.F32 R27, -RZ, R26.H0_H0 ;  /* 0x2000001aff1b7230 */ /* 0x000fc40000004100 */
[C---:B------:R-:W-:Y:S01]  /*a1e0*/  FMUL.FTZ R50, R39.reuse, R46 ;  /* 0x0000002e27327220 */ /* 0x040fe20000410000 */
[----:B------:R-:W-:Y:S02]  /*a1f0*/  HADD2.F32 R48, -RZ, R55.H0_H0 ;  /* 0x20000037ff307230 */ /* 0x000fe40000004100 */
[----:B------:R-:W-:Y:S01]  /*a200*/  FMUL.FTZ R39, R39, R40 ;  /* 0x0000002827277220 */ /* 0x000fe20000410000 */
[----:B------:R-:W-:Y:S02]  /*a210*/  HADD2.F32 R44, -RZ, R35.H0_H0 ;  /* 0x20000023ff2c7230 */ /* 0x000fe40000004100 */
[----:B------:R-:W-:Y:S01]  /*a220*/  FFMA.FTZ R58, R29, R52, R58 ;  /* 0x000000341d3a7223 */ /* 0x000fe2000001003a */
[----:B------:R-:W-:Y:S01]  /*a230*/  FFMA.FTZ R50, R21, R40, -R50 ;  /* 0x0000002815327223 */ /* 0x000fe20000010832 */
[----:B------:R-:W-:Y:S02]  /*a240*/  HADD2.F32 R13, -RZ, R14.H0_H0 ;  /* 0x2000000eff0d7230 */ /* 0x000fe40000004100 */
[C---:B------:R-:W-:Y:S01]  /*a250*/  FMUL.FTZ R52, R27.reuse, R48 ;  /* 0x000000301b347220 */ /* 0x040fe20000410000 */
[----:B------:R-:W-:Y:S01]  /*a260*/  FMUL.FTZ R40, R27, R44 ;  /* 0x0000002c1b287220 */ /* 0x000fe20000410000 */
[----:B------:R-:W-:-:S02]  /*a270*/  HADD2.F32 R24, -RZ, R24.H1_H1 ;  /* 0x30000018ff187230 */ /* 0x000fc40000004100 */
[----:B------:R-:W-:Y:S01]  /*a280*/  FFMA.FTZ R39, R21, R46, R39 ;  /* 0x0000002e15277223 */ /* 0x000fe20000010027 */
[----:B------:R-:W-:Y:S02]  /*a290*/  HADD2.F32 R26, -RZ, R26.H1_H1 ;  /* 0x3000001aff1a7230 */ /* 0x000fe40000004100 */
[C---:B------:R-:W-:Y:S01]  /*a2a0*/  FFMA.FTZ R52, R13.reuse, R44, -R52 ;  /* 0x0000002c0d347223 */ /* 0x040fe20000010834 */
[----:B------:R-:W-:Y:S02]  /*a2b0*/  HADD2.F32 R27, -RZ, R28.H0_H0 ;  /* 0x2000001cff1b7230 */ /* 0x000fe40000004100 */
[----:B------:R-:W-:Y:S01]  /*a2c0*/  FFMA.FTZ R40, R13, R48, R40 ;  /* 0x000000300d287223 */ /* 0x000fe20000010028 */
[----:B------:R-:W-:Y:S02]  /*a2d0*/  HADD2.F32 R29, -RZ, R20.H0_H0 ;  /* 0x20000014ff1d7230 */ /* 0x000fe40000004100 */
        /* <DEDUP_REMOVED lines=18> */
[----:B------:R-:W-:-:S05]  /*a400*/  F2FP.F16.F32.PACK_AB R26, R29, R40 ;  /* 0x000000281d1a723e */ /* 0x000fca00000000ff */
[----:B------:R1:W-:Y:S02]  /*a410*/  STS.128 [R38+0x20400], R24 ;  /* 0x0204001826007388 */ /* 0x0003e40000000c00 */
.L_x_5475:
[----:B------:R-:W-:Y:S05]  /*a420*/  BSYNC B1 ;  /* 0x0000000000017941 */ /* 0x000fea0003800000 */
.L_x_5474:
[----:B------:R-:W-:Y:S02]  /*a430*/  PRMT R35, R33, 0x7610, R35 ;  /* 0x0000761021237816 */ /* 0x000fe40000000023 */
[----:B------:R-:W-:Y:S01]  /*a440*/  PRMT R40, R34, 0x7610, R40 ;  /* 0x0000761022287816 */ /* 0x000fe20000000028 */
[----:B------:R-:W-:Y:S06]  /*a450*/  @P0 BRA `(.L_x_5466) ;  /* 0x0000000400800947 */ /* 0x000fec0003800000 */
[----:B------:R-:W2:Y:S01]  /*a460*/  LDL R41, [R1+0x78] ;  /* 0x0000780001297983 */ /* 0x000ea20000100800 */
[----:B01----:R-:W-:-:S04]  /*a470*/  VIADD R12, R187, 0x20 ;  /* 0x00000020bb0c7836 */ /* 0x003fc80000000000 */
[----:B------:R-:W-:Y:S01]  /*a480*/  IMAD.SHL.U32 R3, R12, 0x40, RZ ;  /* 0x000000400c037824 */ /* 0x000fe200078e00ff */
[----:B------:R-:W-:-:S04]  /*a490*/  SHF.R.S32.HI R2, RZ, 0x1f, R12 ;  /* 0x0000001fff027819 */ /* 0x000fc8000001140c */
[----:B------:R-:W-:Y:S02]  /*a4a0*/  LEA.HI R2, R2, R12, RZ, 0x3 ;  /* 0x0000000c02027211 */ /* 0x000fe400078f18ff */
[----:B------:R-:W-:-:S03]  /*a4b0*/  LOP3.LUT R3, R3, 0x1c0, RZ, 0xc0, !PT ;  /* 0x000001c003037812 */ /* 0x000fc600078ec0ff */
[----:B------:R-:W-:Y:S01]  /*a4c0*/  IMAD.SHL.U32 R2, R2, 0x40, RZ ;  /* 0x0000004002027824 */ /* 0x000fe200078e00ff */
[----:B------:R-:W-:-:S04]  /*a4d0*/  SHF.R.U32.HI R12, RZ, 0x3, R3 ;  /* 0x00000003ff0c7819 */ /* 0x000fc80000011603 */
[----:B------:R-:W-:Y:S02]  /*a4e0*/  LOP3.LUT R36, R12, R36, R3, 0x1e, !PT ;  /* 0x000000240c247212 */ /* 0x000fe400078e1e03 */
[----:B------:R-:W-:-:S05]  /*a4f0*/  LOP3.LUT R3, R2, 0xfffffe00, RZ, 0xc0, !PT ;  /* 0xfffffe0002037812 */ /* 0x000fca00078ec0ff */
[----:B------:R-:W-:-:S04]  /*a500*/  IMAD.IADD R2, R3, 0x1, R36 ;  /* 0x0000000103027824 */ /* 0x000fc800078e0224 */
[----:B------:R-:W-:-:S05]  /*a510*/  IMAD R2, R2, 0x2, R17 ;  /* 0x0000000202027824 */ /* 0x000fca00078e0211 */
[----:B------:R-:W0:Y:S01]  /*a520*/  LDS.128 R24, [R2+0x20400] ;  /* 0x0204000002187984 */ /* 0x000e220000000c00 */
[----:B------:R-:W-:Y:S02]  /*a530*/  SHF.R.U64 R3, R8, 0x10, R9 ;  /* 0x0000001008037819 */ /* 0x000fe40000001209 */
[--C-:B------:R-:W-:Y:S02]  /*a540*/  SHF.R.U64 R8, R4, 0x10, R5.reuse ;  /* 0x0000001004087819 */ /* 0x100fe40000001205 */
[----:B------:R-:W-:Y:S01]  /*a550*/  SHF.R.U32.HI R32, RZ, 0x10, R5 ;  /* 0x00000010ff207819 */ /* 0x000fe20000011605 */
[----:B------:R-:W-:Y:S01]  /*a560*/  HADD2.F32 R31, -RZ, R55.H1_H1 ;  /* 0x30000037ff1f7230 */ /* 0x000fe20000004100 */
[----:B------:R-:W-:Y:S01]  /*a570*/  SHF.R.U64 R5, R6, 0x10, R7 ;  /* 0x0000001006057819 */ /* 0x000fe20000001207 */
[----:B------:R-:W-:Y:S01]  /*a580*/  HADD2.F32 R29, -RZ, R57.H1_H1 ;  /* 0x30000039ff1d7230 */ /* 0x000fe20000004100 */
[----:B------:R-:W-:Y:S01]  /*a590*/  SHF.R.U32.HI R33, RZ, 0x10, R9 ;  /* 0x00000010ff217819 */ /* 0x000fe20000011609 */
[----:B------:R-:W-:Y:S01]  /*a5a0*/  HADD2.F32 R32, -RZ, R32.H0_H0 ;  /* 0x20000020ff207230 */ /* 0x000fe20000004100 */
[----:B------:R-:W-:-:S02]  /*a5b0*/  SHF.R.U32.HI R37, RZ, 0x10, R7 ;  /* 0x00000010ff257819 */ /* 0x000fc40000011607 */
[----:B------:R-:W-:Y:S01]  /*a5c0*/  SHF.R.U32.HI R39, RZ, 0x10, R11 ;  /* 0x00000010ff277819 */ /* 0x000fe2000001160b */
[--C-:B0-----:R-:W-:Y:S02]  /*a5d0*/  HADD2.F32 R6, -RZ, R25.reuse.H0_H0 ;  /* 0x20000019ff067230 */ /* 0x101fe40000004100 */
[----:B------:R-:W-:-:S03]  /*a5e0*/  HADD2.F32 R25, -RZ, R25.H1_H1 ;  /* 0x30000019ff197230 */ /* 0x000fc60000004100 */
[C---:B------:R-:W-:Y:S01]  /*a5f0*/  FMUL.FTZ R30, R6.reuse, R31 ;  /* 0x0000001f061e7220 */ /* 0x040fe20000410000 */
[----:B------:R-:W-:Y:S01]  /*a600*/  FMUL.FTZ R34, R6, R29 ;  /* 0x0000001d06227220 */ /* 0x000fe20000410000 */
[----:B------:R-:W-:Y:S02]  /*a610*/  HADD2.F32 R20, -RZ, R24.H0_H0 ;  /* 0x20000018ff147230 */ /* 0x000fe40000004100 */
[----:B------:R-:W-:Y:S01]  /*a620*/  FMUL.FTZ R36, R25, R32 ;  /* 0x0000002019247220 */ /* 0x000fe20000410000 */
[--C-:B------:R-:W-:Y:S01]  /*a630*/  HADD2.F32 R28, -RZ, R27.reuse.H0_H0 ;  /* 0x2000001bff1c7230 */ /* 0x100fe20000004100 */
[----:B------:R-:W-:Y:S01]  /*a640*/  SHF.R.U64 R4, R10, 0x10, R11 ;  /* 0x000000100a047819 */ /* 0x000fe2000000120b */
[----:B------:R-:W-:Y:S02]  /*a650*/  HADD2.F32 R21, -RZ, R26.H0_H0 ;  /* 0x2000001aff157230 */ /* 0x000fe40000004100 */
[----:B------:R-:W-:Y:S02]  /*a660*/  HADD2.F32 R27, -RZ, R27.H1_H1 ;  /* 0x3000001bff1b7230 */ /* 0x000fe40000004100 */
[----:B------:R-:W-:-:S02]  /*a670*/  HADD2.F32 R24, -RZ, R24.H1_H1 ;  /* 0x30000018ff187230 */ /* 0x000fc40000004100 */
[----:B------:R-:W-:Y:S02]  /*a680*/  HADD2.F32 R3, -RZ, R3.H0_H0 ;  /* 0x20000003ff037230 */ /* 0x000fe40000004100 */
[----:B------:R-:W-:Y:S01]  /*a690*/  HADD2.F32 R26, -RZ, R26.H1_H1 ;  /* 0x3000001aff1a7230 */ /* 0x000fe20000004100 */
[----:B--2---:R-:W0:Y:S02]  /*a6a0*/  LDS.128 R12, [R41+0x20400] ;  /* 0x02040000290c7984 */ /* 0x004e240000000c00 */
[--C-:B0-----:R-:W-:Y:S02]  /*a6b0*/  HADD2.F32 R9, -RZ, R13.reuse.H0_H0 ;  /* 0x2000000dff097230 */ /* 0x101fe40000004100 */
[----:B------:R-:W-:-:S03]  /*a6c0*/  HADD2.F32 R13, -RZ, R13.H1_H1 ;  /* 0x3000000dff0d7230 */ /* 0x000fc60000004100 */
[C---:B------:R-:W-:Y:S01]  /*a6d0*/  FFMA.FTZ R6, R9.reuse, R29, -R30 ;  /* 0x0000001d09067223 */ /* 0x040fe2000001081e */
[----:B------:R-:W-:Y:S02]  /*a6e0*/  HADD2.F32 R30, -RZ, R33.H0_H0 ;  /* 0x20000021ff1e7230 */ /* 0x000fe40000004100 */
[----:B------:R-:W-:Y:S02]  /*a6f0*/  HADD2.F32 R29, -RZ, R42.H1_H1 ;  /* 0x3000002aff1d7230 */ /* 0x000fe40000004100 */
[----:B------:R-:W-:Y:S01]  /*a700*/  FFMA.FTZ R34, R9, R31, R34 ;  /* 0x0000001f09227223 */ /* 0x000fe20000010022 */
[----:B------:R-:W-:Y:S02]  /*a710*/  HADD2.F32 R7, -RZ, R12.H0_H0 ;  /* 0x2000000cff077230 */ /* 0x000fe40000004100 */
[-C--:B------:R-:W-:Y:S01]  /*a720*/  FMUL.FTZ R38, R25, R30.reuse ;  /* 0x0000001e19267220 */ /* 0x080fe20000410000 */
[----:B------:R-:W-:Y:S02]  /*a730*/  HADD2.F32 R9, -RZ, R57.H0_H0 ;  /* 0x20000039ff097230 */ /* 0x000fe40000004100 */
[C---:B------:R-:W-:Y:S01]  /*a740*/  FFMA.FTZ R25, R13.reuse, R30, -R36 ;  /* 0x0000001e0d197223 */ /* 0x040fe20000010824 */
[C---:B------:R-:W-:Y:S01]  /*a750*/  FMUL.FTZ R30, R20.reuse, R29 ;  /* 0x0000001d141e7220 */ /* 0x040fe20000410000 */
[----:B------:R-:W-:Y:S01]  /*a760*/  FFMA.FTZ R31, R13, R32, R38 ;  /* 0x000000200d1f7223 */ /* 0x000fe20000010026 */
[----:B------:R-:W-:-:S02]  /*a770*/  FMUL.FTZ R20, R20, R9 ;  /* 0x0000000914147220 */ /* 0x000fc40000410000 */
[C---:B------:R-:W-:Y:S01]  /*a780*/  FFMA.FTZ R13, R7.reuse, R9, -R30 ;  /* 0x00000009070d7223 */ /* 0x040fe2000001081e */
[--C-:B------:R-:W-:Y:S02]  /*a790*/  HADD2.F32 R9, -RZ, R35.reuse.H0_H0 ;  /* 0x20000023ff097230 */ /* 0x100fe40000004100 */
[----:B------:R-:W-:Y:S02]  /*a7a0*/  HADD2.F32 R35, -RZ, R35.H1_H1 ;  /* 0x30000023ff237230 */ /* 0x000fe40000004100 */
[----:B------:R-:W-:Y:S01]  /*a7b0*/  FFMA.FTZ R29, R7, R29, R20 ;  /* 0x0000001d071d7223 */ /* 0x000fe20000010014 */
[----:B------:R-:W-:Y:S02]  /*a7c0*/  HADD2.F32 R42, -RZ, R42.H0_H0 ;  /* 0x2000002aff2a7230 */ /* 0x000fe40000004100 */
[----:B------:R-:W-:Y:S02]  /*a7d0*/  HADD2.F32 R11, -RZ, R15.H0_H0 ;  /* 0x2000000fff0b7230 */ /* 0x000fe40000004100 */
[----:B------:R-:W-:Y:S01]  /*a7e0*/  FMUL.FTZ R32, R28, R35 ;  /* 0x000000231c207220 */ /* 0x000fe20000410000 */
[----:B------:R-:W-:-:S02]  /*a7f0*/  HADD2.F32 R7, -RZ, R40.H0_H0 ;  /* 0x20000028ff077230 */ /* 0x000fc40000004100 */
[----:B------:R-:W-:Y:S01]  /*a800*/  FMUL.FTZ R33, R21, R42 ;  /* 0x0000002a15217220 */ /* 0x000fe20000410000 */
[----:B------:R-:W-:Y:S02]  /*a810*/  HADD2.F32 R10, -RZ, R14.H0_H0 ;  /* 0x2000000eff0a7230 */ /* 0x000fe40000004100 */
[----:B------:R-:W-:Y:S02]  /*a820*/  HADD2.F32 R30, -RZ, R37.H0_H0 ;  /* 0x20000025ff1e7230 */ /* 0x000fe40000004100 */
[----:B------:R-:W-:Y:S02]  /*a830*/  HADD2.F32 R20, -RZ, R39.H0_H0 ;  /* 0x20000027ff147230 */ /* 0x000fe40000004100 */
[-C--:B------:R-:W-:Y:S01]  /*a840*/  FMUL.FTZ R28, R28, R7.reuse ;  /* 0x000000071c1c7220 */ /* 0x080fe20000410000 */
[----:B------:R-:W-:Y:S01]  /*a850*/  FFMA.FTZ R32, R11, R7, -R32 ;  /* 0x000000070b207223 */ /* 0x000fe20000010820 */
[----:B------:R-:W-:Y:S02]  /*a860*/  HADD2.F32 R7, -RZ, R8.H0_H0 ;  /* 0x20000008ff077230 */ /* 0x000fe40000004100 */
[----:B------:R-:W-:Y:S01]  /*a870*/  FMUL.FTZ R21, R21, R9 ;  /* 0x0000000915157220 */ /* 0x000fe20000410000 */
[----:B------:R-:W-:-:S02]  /*a880*/  HADD2.F32 R15, -RZ, R15.H1_H1 ;  /* 0x3000000fff0f7230 */ /* 0x000fc40000004100 */
[C---:B------:R-:W-:Y:S01]  /*a890*/  FFMA.FTZ R33, R10.reuse, R9, -R33 ;  /* 0x000000090a217223 */ /* 0x040fe20000010821 */
[C---:B------:R-:W-:Y:S01]  /*a8a0*/  FMUL.FTZ R36, R27.reuse, R30 ;  /* 0x0000001e1b247220 */ /* 0x040fe20000410000 */
[----:B------:R-:W-:Y:S01]  /*a8b0*/  FMUL.FTZ R38, R27, R20 ;  /* 0x000000141b267220 */ /* 0x000fe20000410000 */
[----:B------:R-:W-:Y:S02]  /*a8c0*/  HADD2.F32 R9, -RZ, R5.H0_H0 ;  /* 0x20000005ff097230 */ /* 0x000fe40000004100 */
[----:B------:R-:W-:Y:S01]  /*a8d0*/  FFMA.FTZ R28, R11, R35, R28 ;  /* 0x000000230b1c7223 */ /* 0x000fe2000001001c */
[----:B------:R-:W-:Y:S02]  /*a8e0*/  HADD2.F32 R5, -RZ, R4.H0_H0 ;  /* 0x20000004ff057230 */ /* 0x000fe40000004100 */
[----:B------:R-:W-:Y:S01]  /*a8f0*/  FFMA.FTZ R10, R10, R42, R21 ;  /* 0x0000002a0a0a7223 */ /* 0x000fe20000010015 */
[----:B------:R-:W-:Y:S02]  /*a900*/  HADD2.F32 R12, -RZ, R12.H1_H1 ;  /* 0x3000000cff0c7230 */ /* 0x000fe40000004100 */
[----:B------:R-:W-:Y:S01]  /*a910*/  FMUL.FTZ R11, R24, R7 ;  /* 0x00000007180b7220 */ /* 0x000fe20000410000 */
[----:B------:R-:W-:-:S02]  /*a920*/  HADD2.F32 R14, -RZ, R14.H1_H1 ;  /* 0x3000000eff0e7230 */ /* 0x000fc40000004100 */
[C---:B------:R-:W-:Y:S01]  /*a930*/  FFMA.FTZ R21, R15.reuse, R20, -R36 ;  /* 0x000000140f157223 */ /* 0x040fe20000010824 */
[----:B------:R-:W-:Y:S01]  /*a940*/  FFMA.FTZ R27, R15, R30, R38 ;  /* 0x0000001e0f1b7223 */ /* 0x000fe20000010026 */
[----:B------:R-:W-:Y:S01]  /*a950*/  FMUL.FTZ R24, R24, R3 ;  /* 0x0000000318187220 */ /* 0x000fe20000410000 */
[C---:B------:R-:W-:Y:S01]  /*a960*/  FMUL.FTZ R15, R26.reuse, R9 ;  /* 0x000000091a0f7220 */ /* 0x040fe20000410000 */
[----:B------:R-:W-:Y:S01]  /*a970*/  FMUL.FTZ R26, R26, R5 ;  /* 0x000000051a1a7220 */ /* 0x000fe20000410000 */
[C---:B------:R-:W-:Y:S01]  /*a980*/  FFMA.FTZ R4, R12.reuse, R3, -R11 ;  /* 0x000000030c047223 */ /* 0x040fe2000001080b */
[----:B------:R-:W-:Y:S01]  /*a990*/  FFMA.FTZ R8, R12, R7, R24 ;  /* 0x000000070c087223 */ /* 0x000fe20000010018 */
[C---:B------:R-:W-:Y:S01]  /*a9a0*/  FFMA.FTZ R12, R14.reuse, R5, -R15 ;  /* 0x000000050e0c7223 */ /* 0x040fe2000001080f */
        /* <DEDUP_REMOVED lines=11> */
.L_x_5466:
[----:B------:R-:W-:Y:S05]  /*aa60*/  BSYNC B0 ;  /* 0x0000000000007941 */ /* 0x000fea0003800000 */
.L_x_5452:
        /* <DEDUP_REMOVED lines=8> */
.L_x_5449:
[----:B------:R-:W-:-:S13]  /*aaf0*/  ISETP.NE.AND P0, PT, R188, 0x3, PT ;  /* 0x00000003bc00780c */ /* 0x000fda0003f05270 */
[----:B------:R-:W-:Y:S05]  /*ab00*/  @!P0 BRA `(.L_x_5476) ;  /* 0x0000000000048947 */ /* 0x000fea0003800000 */
[----:B------:R-:W-:Y:S01]  /*ab10*/  BPT.TRAP 0x1 ;  /* 0x000000040000795c */ /* 0x000fe20000300000 */
.L_x_5476:
[----:B------:R-:W-:Y:S01]  /*ab20*/  IMAD R20, R22, 0x8, R17 ;  /* 0x0000000816147824 */ /* 0x000fe200078e0211 */
[----:B-1----:R-:W-:-:S04]  /*ab30*/  SHF.L.U32 R13, R23, 0x1f, RZ ;  /* 0x0000001f170d7819 */ /* 0x002fc800000006ff */
[----:B------:R1:W4:Y:S01]  /*ab40*/  SYNCS.PHASECHK.TRANS64.TRYWAIT P1, [R20+URZ+0x38830], R13 ;  /* 0x0388300d140075a7 */ /* 0x000322000802017f */
[----:B------:R-:W-:Y:S05]  /*ab50*/  @!P0 BRA `(.L_x_5477) ;  /* 0x0000000000048947 */ /* 0x000fea0003800000 */
[----:B------:R-:W-:Y:S01]  /*ab60*/  BPT.TRAP 0x1 ;  /* 0x000000040000795c */ /* 0x000fe20000300000 */
.L_x_5477:
[C---:B0--3--:R-:W-:Y:S02]  /*ab70*/  VIADD R2, R17.reuse, 0x22400 ;  /* 0x0002240011027836 */ /* 0x049fe40000000000 */
[----:B------:R-:W-:-:S03]  /*ab80*/  VIADD R3, R17, 0x20400 ;  /* 0x0002040011037836 */ /* 0x000fc60000000000 */
[----:B------:R-:W-:Y:S02]  /*ab90*/  SHF.R.U32.HI R2, RZ, 0x4, R2 ;  /* 0x00000004ff027819 */ /* 0x000fe40000011602 */
[----:B------:R-:W-:Y:S02]  /*aba0*/  SHF.R.U32.HI R3, RZ, 0x4, R3 ;  /* 0x00000004ff037819 */ /* 0x000fe40000011603 */
[----:B------:R-:W-:Y:S02]  /*abb0*/  LOP3.LUT R2, R2, 0x3fff, RZ, 0xc0, !PT ;  /* 0x00003fff02027812 */ /* 0x000fe400078ec0ff */
[----:B------:R-:W-:Y:S02]  /*abc0*/  LOP3.LUT R3, R3, 0x3fff, RZ, 0xc0, !PT ;  /* 0x00003fff03037812 */ /* 0x000fe400078ec0ff */
[----:B------:R-:W-:Y:S01]  /*abd0*/  LOP3.LUT R206, R2, 0x10000, RZ, 0xfc, !PT ;  /* 0x0001000002ce7812 */ /* 0x000fe200078efcff */
[----:B----4-:R-:W-:Y:S06]  /*abe0*/  @P1 BRA `(.L_x_5478) ;  /* 0x0000000000081947 */ /* 0x010fec0003800000 */
[----:B------:R-:W0:Y:S02]  /*abf0*/  SYNCS.PHASECHK.TRANS64.TRYWAIT P1, [R20+URZ+0x38830], R13 ;  /* 0x0388300d140075a7 */ /* 0x000e24000802017f */
[----:B0-----:R-:W-:Y:S05]  /*ac00*/  @!P1 BRA `(.L_x_5479) ;  /* 0x000001a0006c9947 */ /* 0x001fea0003800000 */
.L_x_5478:
[----:B--2---:R-:W-:Y:S01]  /*ac10*/  LOP3.LUT R4, R3, 0x10000, RZ, 0xfc, !PT ;  /* 0x0001000003047812 */ /* 0x004fe200078efcff */
[----:B------:R-:W-:Y:S01]  /*ac20*/  IMAD R2, R22, 0x200, R206 ;  /* 0x0000020016027824 */ /* 0x000fe200078e02ce */
[----:B------:R-:W-:Y:S05]  /*ac30*/  WARPSYNC.ALL ;  /* 0x0000000000007948 */ /* 0x000fea0003800000 */
[----:B------:R-:W-:Y:S01]  /*ac40*/  IMAD.MOV.U32 R5, RZ, RZ, 0x40000040 ;  /* 0x40000040ff057424 */ /* 0x000fe200078e00ff */
[----:B------:R-:W-:Y:S01]  /*ac50*/  R2UR UR4, R4 ;  /* 0x00000000040472ca */ /* 0x000fe200000e0000 */
[----:B------:R-:W-:Y:S01]  /*ac60*/  IMAD.MOV.U32 R3, RZ, RZ, 0x40000040 ;  /* 0x40000040ff037424 */ /* 0x000fe200078e00ff */
[----:B------:R-:W-:Y:S01]  /*ac70*/  R2UR UR6, R2 ;  /* 0x00000000020672ca */ /* 0x000fe200000e0000 */
[----:B------:R-:W-:Y:S01]  /*ac80*/  WARPGROUP.ARRIVE ;  /* 0x00000000000079c5 */ /* 0x000fe20000000000 */
[----:B------:R-:W-:Y:S01]  /*ac90*/  R2UR UR5, R5 ;  /* 0x00000000050572ca */ /* 0x000fe200000e0000 */
[----:B------:R-:W-:Y:S01]  /*aca0*/  VIADD R10, R4, 0x2 ;  /* 0x00000002040a7836 */ /* 0x000fe20000000000 */
[----:B------:R-:W-:Y:S01]  /*acb0*/  R2UR UR7, R3 ;  /* 0x00000000030772ca */ /* 0x000fe200000e0000 */
[----:B------:R-:W-:Y:S01]  /*acc0*/  VIADD R6, R2, 0x2 ;  /* 0x0000000202067836 */ /* 0x000fe20000000000 */
[----:B------:R-:W-:Y:S01]  /*acd0*/  SHF.L.U32 R0, R0, 0x1f, RZ ;  /* 0x0000001f00007819 */ /* 0x000fe200000006ff */
[----:B------:R-:W-:Y:S01]  /*ace0*/  IMAD.MOV.U32 R11, RZ, RZ, 0x40000040 ;  /* 0x40000040ff0b7424 */ /* 0x000fe200078e00ff */
[----:B------:R-:W-:Y:S01]  /*acf0*/  BSSY B0, `(.L_x_5480) ;  /* 0x0000023000007945 */ /* 0x000fe20003800000 */
[----:B------:R-:W-:-:S02]  /*ad00*/  IMAD.MOV.U32 R7, RZ, RZ, 0x40000040 ;  /* 0x40000040ff077424 */ /* 0x000fc400078e00ff */
[----:B------:R-:W-:Y:S02]  /*ad10*/  VIADD R8, R4, 0x4 ;  /* 0x0000000404087836 */ /* 0x000fe40000000000 */
[----:B------:R-:W-:Y:S02]  /*ad20*/  IMAD.MOV.U32 R9, RZ, RZ, 0x40000040 ;  /* 0x40000040ff097424 */ /* 0x000fe400078e00ff */
[----:B------:R-:W-:Y:S02]  /*ad30*/  IMAD.MOV.U32 R3, RZ, RZ, 0x40000040 ;  /* 0x40000040ff037424 */ /* 0x000fe400078e00ff */
[----:B------:R-:W-:Y:S01]  /*ad40*/  HGMMA.64x64x16.F32 R24, gdesc[UR4], RZ, !UPT, gsb0 ;  /* 0x00e00000041879f0 */ /* 0x000fe2000c0008ff */
[----:B------:R-:W-:Y:S02]  /*ad50*/  R2UR UR4, R10 ;  /* 0x000000000a0472ca */ /* 0x000fe400000e0000 */
        /* <DEDUP_REMOVED lines=28> */
.L_x_5712:
[----:B------:R-:W-:Y:S05]  /*af20*/  BSYNC B0 ;  /* 0x0000000000007941 */ /* 0x000fea0003800000 */
.L_x_5480:
[----:B------:R-:W-:Y:S05]  /*af30*/  @!P0 BRA `(.L_x_5482) ;  /* 0x0000000000048947 */ /* 0x000fea0003800000 */
[----:B------:R-:W-:Y:S01]  /*af40*/  BPT.TRAP 0x1 ;  /* 0x000000040000795c */ /* 0x000fe20000300000 */
.L_x_5482:
[----:B------:R3:W4:Y:S01]  /*af50*/  SYNCS.PHASECHK.TRANS64.TRYWAIT P1, [R20+URZ+0x38850], R13 ;  /* 0x0388500d140075a7 */ /* 0x000722000802017f */
[----:B------:R-:W-:Y:S05]  /*af60*/  @!P0 BRA `(.L_x_5483) ;  /* 0x0000000000048947 */ /* 0x000fea0003800000 */
[----:B------:R-:W-:Y:S01]  /*af70*/  BPT.TRAP 0x1 ;  /* 0x000000040000795c */ /* 0x000fe20000300000 */
.L_x_5483:
[----:B--2---:R-:W-:-:S05]  /*af80*/  VIADD R0, R17, 0x400 ;  /* 0x0000040011007836 */ /* 0x004fca0000000000 */
[----:B------:R-:W-:-:S04]  /*af90*/  SHF.R.U32.HI R0, RZ, 0x4, R0 ;  /* 0x00000004ff007819 */ /* 0x000fc80000011600 */
[----:B------:R-:W-:Y:S01]  /*afa0*/  LOP3.LUT R0, R0, 0x3fff, RZ, 0xc0, !PT ;  /* 0x00003fff00007812 */ /* 0x000fe200078ec0ff */
[----:B----4-:R-:W-:Y:S06]  /*afb0*/  @P1 BRA `(.L_x_5484) ;  /* 0x0000000000081947 */ /* 0x010fec0003800000 */
[----:B------:R-:W2:Y:S02]  /*afc0*/  SYNCS.PHASECHK.TRANS64.TRYWAIT P1, [R20+URZ+0x38850], R13 ;  /* 0x0388500d140075a7 */ /* 0x000ea4000802017f */
[----:B--2---:R-:W-:Y:S05]  /*afd0*/  @!P1 BRA `(.L_x_5485) ;  /* 0x0000019c00a09947 */ /* 0x004fea0003800000 */
.L_x_5484:
[----:B------:R-:W-:Y:S05]  /*afe0*/  WARPSYNC.ALL ;  /* 0x0000000000007948 */ /* 0x000fea0003800000 */
[----:B------:R-:W-:Y:S01]  /*aff0*/  LOP3.LUT R208, R0, 0x10000, RZ, 0xfc, !PT ;  /* 0x0001000000d07812 */ /* 0x000fe200078efcff */
[----:B------:R-:W-:Y:S01]  /*b000*/  VIADD R0, R17, 0x26400 ;  /* 0x0002640011007836 */ /* 0x000fe20000000000 */
[----:B------:R-:W-:-:S03]  /*b010*/  WARPGROUP.ARRIVE ;  /* 0x00000000000079c5 */ /* 0x000fc60000000000 */
[----:B------:R-:W-:-:S03]  /*b020*/  IMAD R12, R22, 0x1000, R208 ;  /* 0x00001000160c7824 */ /* 0x000fc600078e02d0 */
[----:B------:R-:W4:Y:S01]  /*b030*/  S2R R21, SR_TID.X ;  /* 0x0000000000157919 */ /* 0x000f220000002100 */
[----:B0123--:R-:W-:Y:S01]  /*b040*/  IMAD.MOV.U32 R13, RZ, RZ, 0x40000040 ;  /* 0x40000040ff0d7424 */ /* 0x00ffe200078e00ff */
[----:B------:R-:W-:Y:S01]  /*b050*/  SHF.R.U32.HI R0, RZ, 0x4, R0 ;  /* 0x00000004ff007819 */ /* 0x000fe20000011600 */
[----:B------:R-:W-:Y:S01]  /*b060*/  IMAD.MOV.U32 R3, RZ, RZ, 0x40000040 ;  /* 0x40000040ff037424 */ /* 0x000fe200078e00ff */
[C---:B------:R-:W-:Y:S01]  /*b070*/  R2UR UR6, R12.reuse ;  /* 0x000000000c0672ca */ /* 0x040fe200000e0000 */
[----:B------:R-:W-:Y:S01]  /*b080*/  VIADD R14, R12, 0x2 ;  /* 0x000000020c0e7836 */ /* 0x000fe20000000000 */
[----:B------:R-:W-:Y:S01]  /*b090*/  LOP3.LUT R0, R0, 0x3fff, RZ, 0xc0, !PT ;  /* 0x00003fff00007812 */ /* 0x000fe200078ec0ff */
[----:B------:R-:W-:Y:S01]  /*b0a0*/  IMAD.MOV.U32 R15, RZ, RZ, 0x40000040 ;  /* 0x40000040ff0f7424 */ /* 0x000fe200078e00ff */
[----:B------:R-:W-:Y:S01]  /*b0b0*/  R2UR UR7, R13 ;  /* 0x000000000d0772ca */ /* 0x000fe200000e0000 */
[----:B------:R-:W-:Y:S01]  /*b0c0*/  IMAD.MOV.U32 R59, RZ, RZ, 0x40000040 ;  /* 0x40000040ff3b7424 */ /* 0x000fe200078e00ff */
[----:B------:R-:W-:Y:S01]  /*b0d0*/  LOP3.LUT R2, R0, 0x10000, RZ, 0xfc, !PT ;  /* 0x0001000000027812 */ /* 0x000fe200078efcff */
[----:B------:R-:W-:Y:S01]  /*b0e0*/  VIADD R62, R12, 0x800 ;  /* 0x000008000c3e7836 */ /* 0x000fe20000000000 */
[----:B------:R-:W-:-:S02]  /*b0f0*/  R2UR UR5, R3 ;  /* 0x00000000030572ca */ /* 0x000fc400000e0000 */
[C---:B------:R-:W-:Y:S01]  /*b100*/  R2UR UR4, R2.reuse ;  /* 0x00000000020472ca */ /* 0x040fe200000e0000 */
[C---:B------:R-:W-:Y:S02]  /*b110*/  VIADD R58, R2.reuse, 0x2 ;  /* 0x00000002023a7836 */ /* 0x040fe40000000000 */
[----:B------:R-:W-:-:S10]  /*b120*/  VIADD R60, R2, 0x800 ;  /* 0x00000800023c7836 */ /* 0x000fd40000000000 */
        /* <DEDUP_REMOVED lines=9> */
[----:B----4-:R-:W-:-:S05]  /*b1c0*/  SHF.R.U32.HI R21, RZ, 0x7, R21 ;  /* 0x00000007ff157819 */ /* 0x010fca0000011615 */
[----:B------:R0:W1:Y:S02]  /*b1d0*/  SHFL.IDX PT, R0, R21, RZ, 0x1f ;  /* 0x00001fff15007589 */ /* 0x00006400000e0000 */
[----:B0-----:R-:W-:Y:S01]  /*b1e0*/  IMAD.MOV.U32 R21, RZ, RZ, 0x4 ;  /* 0x00000004ff157424 */ /* 0x001fe200078e00ff */
[----:B-1----:R-:W-:-:S04]  /*b1f0*/  ISETP.GT.AND P1, PT, R0, 0x7f, PT ;  /* 0x0000007f0000780c */ /* 0x002fc80003f24270 */
[----:B------:R-:W-:Y:S02]  /*b200*/  SEL R0, RZ, 0x2, !P1 ;  /* 0x00000002ff007807 */ /* 0x000fe40004800000 */
[C---:B------:R-:W-:Y:S02]  /*b210*/  SEL R13, R21.reuse, 0x2, P1 ;  /* 0x00000002150d7807 */ /* 0x040fe40000800000 */
[----:B------:R-:W-:Y:S01]  /*b220*/  SEL R21, R21, 0x6, !P1 ;  /* 0x0000000615157807 */ /* 0x000fe20004800000 */
        /* <DEDUP_REMOVED lines=10> */
[----:B------:R-:W-:Y:S01]  /*b2d0*/  IADD3 R14, R12, 0x6, RZ ;  /* 0x000000060c0e7810 */ /* 0x000fe20007ffe0ff */
[----:B------:R-:W-:-:S02]  /*b2e0*/  WARPGROUP.DEPBAR.LE gsb0, 0x0 ;  /* 0x00008000000079c5 */ /* 0x000fc40000010000 */
[----:B------:R-:W-:-:S08]  /*b2f0*/  WARPGROUP.ARRIVE ;  /* 0x00000000000079c5 */ /* 0x000fd00000000000 */
        /* <DEDUP_REMOVED lines=250> */
[----:B------:R-:W-:Y:S02]  /*c2a0*/  R2UR UR7, R15 ;  /* 0x000000000f0772ca */ /* 0x000fe400000e0000 */
[----:B------:R-:W-:Y:S01]  /*c2b0*/  R2UR UR4, R58 ;  /* 0x000000003a0472ca */ /* 0x000fe200000e0000 */
[----:B------:R-:W-:Y:S01]  /*c2c0*/  IMAD.IADD R58, R13, 0x1, R60 ;  /* 0x000000010d3a7824 */ /* 0x000fe200078e023c */
[----:B------:R-:W-:Y:S01]  /*c2d0*/  R2UR UR5, R59 ;  /* 0x000000003b0572ca */ /* 0x000fe200000e0000 */
[----:B------:R-:W-:Y:S01]  /*c2e0*/  IMAD.MOV.U32 R59, RZ, RZ, 0x40000040 ;  /* 0x40000040ff3b7424 */ /* 0x000fe200078e00ff */
[----:B------:R-:W-:Y:S01]  /*c2f0*/  MOV R15, 0x40000040 ;  /* 0x40000040000f7802 */ /* 0x000fe20000000f00 */
[----:B------:R-:W-:-:S02]  /*c300*/  WARPGROUP.DEPBAR.LE gsb0, 0x0 ;  /* 0x00008000000079c5 */ /* 0x000fc40000010000 */
[----:B------:R-:W-:-:S08]  /*c310*/  WARPGROUP.ARRIVE ;  /* 0x00000000000079c5 */ /* 0x000fd00000000000 */
        /* <DEDUP_REMOVED lines=68> */
[----:B------:R-:W-:Y:S01]  /*c760*/  IMAD.MOV.U32 R14, RZ, RZ, 0x1000 ;  /* 0x00001000ff0e7424 */ /* 0x000fe200078e00ff */
[----:B------:R-:W-:Y:S02]  /*c770*/  R2UR UR7, R15 ;  /* 0x000000000f0772ca */ /* 0x000fe400000e0000 */
        /* <DEDUP_REMOVED lines=21> */
.L_x_5486:
[----:B------:R-:W2:Y:S01]  /*c8d0*/  LDL R15, [R1+0x18] ;  /* 0x00001800010f7983 */ /* 0x000ea20000100800 */
[----:B------:R-:W0:Y:S01]  /*c8e0*/  LDC R222, c[0x0][0x448] ;  /* 0x00011200ffde7b82 */ /* 0x000e220000000800 */
[----:B------:R-:W-:Y:S02]  /*c8f0*/  ULDC UR4, c[0x0][0xad0] ;  /* 0x0002b40000047ab9 */ /* 0x000fe40000000800 */
[----:B------:R-:W3:Y:S01]  /*c900*/  LDL R58, [R1+0x10] ;  /* 0x00001000013a7983 */ /* 0x000ee20000100800 */
[----:B------:R-:W-:Y:S01]  /*c910*/  FMUL.FTZ R13, R24, UR4 ;  /* 0x00000004180d7c20 */ /* 0x000fe20008410000 */
[----:B------:R-:W-:Y:S01]  /*c920*/  FMUL.FTZ R57, R25, UR4 ;  /* 0x0000000419397c20 */ /* 0x000fe20008410000 */
[----:B------:R-:W-:Y:S01]  /*c930*/  FMUL.FTZ R12, R26, UR4 ;  /* 0x000000041a0c7c20 */ /* 0x000fe20008410000 */
[----:B------:R-:W-:Y:S02]  /*c940*/  IMAD R71, R169, -0x40, R0 ;  /* 0xffffffc0a9477824 */ /* 0x000fe400078e0200 */
        /* <DEDUP_REMOVED lines=9> */
[----:B------:R-:W4:Y:S01]  /*c9e0*/  LDL R40, [R1] ;  /* 0x0000000001287983 */ /* 0x000f220000100800 */
[----:B------:R-:W5:Y:S01]  /*c9f0*/  MUFU.TANH R57, R57 ;  /* 0x0000003900397308 */ /* 0x000f620000002400 */
[----:B------:R-:W-:-:S02]  /*ca00*/  LOP3.LUT R16, R16, 0xfffffffd, RZ, 0xc0, !PT ;  /* 0xfffffffd10107812 */ /* 0x000fc400078ec0ff */
[----:B0-----:R-:W-:Y:S01]  /*ca10*/  ISETP.NE.AND P5, PT, R222, 0x1, PT ;  /* 0x00000001de00780c */ /* 0x001fe20003fa5270 */
[----:B------:R-:W-:-:S04]  /*ca20*/  FMUL.FTZ R48, R48, UR4 ;  /* 0x0000000430307c20 */ /* 0x000fc80008410000 */
[----:B------:R-:W0:Y:S01]  /*ca30*/  MUFU.TANH R69, R69 ;  /* 0x0000004500457308 */ /* 0x000e220000002400 */
[----:B------:R-:W-:-:S07]  /*ca40*/  FMUL.FTZ R14, R27, UR4 ;  /* 0x000000041b0e7c20 */ /* 0x000fce0008410000 */
[----:B------:R-:W0:Y:S01]  /*ca50*/  MUFU.TANH R21, R21 ;  /* 0x0000001500157308 */ /* 0x000e220000002400 */
[----:B------:R-:W1:Y:S07]  /*ca60*/  @P5 LDC R24, c[0x0][0x44c] ;  /* 0x00011300ff185b82 */ /* 0x000e6e0000000800 */
[----:B------:R-:W0:Y:S08]  /*ca70*/  MUFU.TANH R67, R67 ;  /* 0x0000004300437308 */ /* 0x000e300000002400 */
[----:B------:R-:W0:Y:S01]  /*ca80*/  MUFU.TANH R63, R63 ;  /* 0x0000003f003f7308 */ /* 0x000e220000002400 */
[----:B------:R-:W5:Y:S07]  /*ca90*/  @P5 LDC R25, c[0x0][0x450] ;  /* 0x00011400ff195b82 */ /* 0x000f6e0000000800 */
        /* <DEDUP_REMOVED lines=17> */
[----:B------:R-:W-:-:S07]  /*cbb0*/  @P5 LOP3.LUT R16, R16, 0x2, RZ, 0xfc, !PT ;  /* 0x0000000210105812 */ /* 0x000fce00078efcff */
[----:B------:R-:W0:Y:S08]  /*cbc0*/  MUFU.TANH R33, R33 ;  /* 0x0000002100217308 */ /* 0x000e300000002400 */
[----:B------:R-:W0:Y:S08]  /*cbd0*/  MUFU.TANH R37, R37 ;  /* 0x0000002500257308 */ /* 0x000e300000002400 */
[----:B------:R-:W0:Y:S08]  /*cbe0*/  MUFU.TANH R29, R29 ;  /* 0x0000001d001d7308 */ /* 0x000e300000002400 */
[----:B------:R-:W0:Y:S08]  /*cbf0*/  MUFU.TANH R27, R48 ;  /* 0x00000030001b7308 */ /* 0x000e300000002400 */
[----:B------:R-:W-:Y:S08]  /*cc00*/  MUFU.TANH R12, R12 ;  /* 0x0000000c000c7308 */ /* 0x000ff00000002400 */
[----:B------:R-:W-:Y:S08]  /*cc10*/  MUFU.TANH R14, R14 ;  /* 0x0000000e000e7308 */ /* 0x000ff00000002400 */
[----:B------:R-:W-:Y:S08]  /*cc20*/  MUFU.TANH R73, R73 ;  /* 0x0000004900497308 */ /* 0x000ff00000002400 */
[----:B------:R-:W-:Y:S08]  /*cc30*/  MUFU.TANH R75, R75 ;  /* 0x0000004b004b7308 */ /* 0x000ff00000002400 */
[----:B------:R-:W-:Y:S08]  /*cc40*/  MUFU.TANH R77, R77 ;  /* 0x0000004d004d7308 */ /* 0x000ff00000002400 */
[----:B------:R-:W-:Y:S01]  /*cc50*/  MUFU.TANH R79, R79 ;  /* 0x0000004f004f7308 */ /* 0x000fe20000002400 */
[----:B--2---:R-:W-:-:S04]  /*cc60*/  IMAD.IADD R15, R15, 0x1, R213 ;  /* 0x000000010f0f7824 */ /* 0x004fc800078e02d5 */
[----:B-1----:R-:W-:-:S05]  /*cc70*/  @P5 IMAD.HI.U32 R24, R15, R24, RZ ;  /* 0x000000180f185227 */ /* 0x002fca00078e00ff */
[----:B-----5:R-:W-:Y:S02]  /*cc80*/  @P5 SHF.R.U32.HI R15, RZ, R25, R24 ;  /* 0x00000019ff0f5219 */ /* 0x020fe40000011618 */
[----:B------:R-:W-:Y:S02]  /*cc90*/  IADD3 R24, R212, 0x1, R71 ;  /* 0x00000001d4187810 */ /* 0x000fe40007ffe047 */
[----:B---3--:R-:W-:Y:S01]  /*cca0*/  IADD3 R71, -R58, R71, R212 ;  /* 0x000000473a477210 */ /* 0x008fe20007ffe1d4 */
[----:B------:R-:W1:Y:S01]  /*ccb0*/  SHFL.IDX PT, R26, R15, RZ, 0x1c1f ;  /* 0x001c1fff0f1a7589 */ /* 0x000e6200000e0000 */
[----:B------:R-:W-:-:S04]  /*ccc0*/  IADD3 R24, -R207, R24, -R58 ;  /* 0x00000018cf187210 */ /* 0x000fc80007ffe93a */
[----:B-1----:R-:W-:-:S04]  /*ccd0*/  VIADDMNMX R26, R26, R24, R71, PT ;  /* 0x000000181a1a7246 */ /* 0x002fc80003800147 */
[C---:B------:R-:W-:Y:S02]  /*cce0*/  ISETP.GT.AND P1, PT, R26.reuse, RZ, PT ;  /* 0x000000ff1a00720c */ /* 0x040fe40003f24270 */
[C---:B------:R-:W-:Y:S02]  /*ccf0*/  ISETP.GT.AND P2, PT, R26.reuse, 0x1, PT ;  /* 0x000000011a00780c */ /* 0x040fe40003f44270 */
[C---:B------:R-:W-:Y:S02]  /*cd00*/  ISETP.GT.AND P3, PT, R26.reuse, 0x8, PT ;  /* 0x000000081a00780c */ /* 0x040fe40003f64270 */
[----:B------:R-:W-:Y:S02]  /*cd10*/  FSEL R0, R13, -INF , P1 ;  /* 0xff8000000d007808 */ /* 0x000fe40000800000 */
[----:B------:R-:W-:Y:S02]  /*cd20*/  FSEL R57, R57, -INF , P2 ;  /* 0xff80000039397808 */ /* 0x000fe40001000000 */
[----:B------:R-:W-:-:S02]  /*cd30*/  ISETP.GT.AND P1, PT, R26, 0x9, PT ;  /* 0x000000091a00780c */ /* 0x000fc40003f24270 */
[----:B0-----:R-:W-:Y:S02]  /*cd40*/  FSEL R69, R69, -INF , P3 ;  /* 0xff80000045457808 */ /* 0x001fe40001800000 */
[----:B------:R-:W-:Y:S02]  /*cd50*/  FMNMX.FTZ R28, R0, R57, !PT ;  /* 0x00000039001c7209 */ /* 0x000fe40007810000 */
[C---:B------:R-:W-:Y:S02]  /*cd60*/  ISETP.GT.AND P2, PT, R26.reuse, 0x10, PT ;  /* 0x000000101a00780c */ /* 0x040fe40003f44270 */
[----:B------:R-:W-:Y:S02]  /*cd70*/  FSEL R41, R21, -INF , P1 ;  /* 0xff80000015297808 */ /* 0x000fe40000800000 */
[----:B------:R-:W-:Y:S02]  /*cd80*/  FMNMX.FTZ R28, R69, R28, !PT ;  /* 0x0000001c451c7209 */ /* 0x000fe40007810000 */
[----:B------:R-:W-:-:S02]  /*cd90*/  ISETP.GT.AND P1, PT, R26, 0x11, PT ;  /* 0x000000111a00780c */ /* 0x000fc40003f24270 */
[----:B------:R-:W-:Y:S02]  /*cda0*/  FSEL R67, R67, -INF , P2 ;  /* 0xff80000043437808 */ /* 0x000fe40001000000 */
        /* <DEDUP_REMOVED lines=12> */
[----:B------:R-:W-:Y:S01]  /*ce70*/  FMNMX.FTZ R28, R59, R28, !PT ;  /* 0x0000001c3b1c7209 */ /* 0x000fe20007810000 */
[----:B------:R-:W0:Y:S01]  /*ce80*/  MUFU.TANH R25, R49 ;  /* 0x0000003100197308 */ /* 0x000e220000002400 */
[C---:B------:R-:W-:Y:S02]  /*ce90*/  ISETP.GT.AND P2, PT, R26.reuse, 0x28, PT ;  /* 0x000000281a00780c */ /* 0x040fe40003f44270 */
[----:B------:R-:W-:Y:S02]  /*cea0*/  FSEL R33, R33, -INF , P1 ;  /* 0xff80000021217808 */ /* 0x000fe40000800000 */
[----:B------:R-:W-:Y:S02]  /*ceb0*/  FMNMX.FTZ R28, R61, R28, !PT ;  /* 0x0000001c3d1c7209 */ /* 0x000fe40007810000 */
[----:B------:R-:W-:Y:S01]  /*cec0*/  ISETP.GT.AND P1, PT, R26, 0x29, PT ;  /* 0x000000291a00780c */ /* 0x000fe20003f24270 */
[----:B------:R-:W1:Y:S01]  /*ced0*/  MUFU.TANH R21, R52 ;  /* 0x0000003400157308 */ /* 0x000e620000002400 */
[----:B------:R-:W-:-:S02]  /*cee0*/  FSEL R37, R37, -INF , P2 ;  /* 0xff80000025257808 */ /* 0x000fc40001000000 */
[----:B------:R-:W-:Y:S02]  /*cef0*/  FMNMX.FTZ R28, R33, R28, !PT ;  /* 0x0000001c211c7209 */ /* 0x000fe40007810000 */
[C---:B------:R-:W-:Y:S02]  /*cf00*/  ISETP.GT.AND P2, PT, R26.reuse, 0x30, PT ;  /* 0x000000301a00780c */ /* 0x040fe40003f44270 */
[----:B------:R-:W-:Y:S01]  /*cf10*/  FSEL R29, R29, -INF , P1 ;  /* 0xff8000001d1d7808 */ /* 0x000fe20000800000 */
[----:B------:R-:W2:Y:S01]  /*cf20*/  MUFU.TANH R13, R53 ;  /* 0x00000035000d7308 */ /* 0x000ea20000002400 */
[----:B------:R-:W-:Y:S02]  /*cf30*/  FMNMX.FTZ R28, R37, R28, !PT ;  /* 0x0000001c251c7209 */ /* 0x000fe40007810000 */
[----:B------:R-:W-:Y:S02]  /*cf40*/  ISETP.GT.AND P1, PT, R26, 0x31, PT ;  /* 0x000000311a00780c */ /* 0x000fe40003f24270 */
[----:B------:R-:W-:-:S02]  /*cf50*/  FSEL R27, R27, -INF , P2 ;  /* 0xff8000001b1b7808 */ /* 0x000fc40001000000 */
[----:B------:R-:W-:Y:S02]  /*cf60*/  FMNMX.FTZ R28, R29, R28, !PT ;  /* 0x0000001c1d1c7209 */ /* 0x000fe40007810000 */
[C---:B------:R-:W-:Y:S02]  /*cf70*/  ISETP.GT.AND P2, PT, R26.reuse, 0x38, PT ;  /* 0x000000381a00780c */ /* 0x040fe40003f44270 */
[----:B0-----:R-:W-:Y:S02]  /*cf80*/  FSEL R25, R25, -INF , P1 ;  /* 0xff80000019197808 */ /* 0x001fe40000800000 */
[----:B------:R-:W-:Y:S02]  /*cf90*/  FMNMX.FTZ R28, R27, R28, !PT ;  /* 0x0000001c1b1c7209 */ /* 0x000fe40007810000 */
[----:B------:R-:W-:Y:S02]  /*cfa0*/  ISETP.GT.AND P1, PT, R26, 0x39, PT ;  /* 0x000000391a00780c */ /* 0x000fe40003f24270 */
[----:B-1----:R-:W-:-:S02]  /*cfb0*/  FSEL R21, R21, -INF , P2 ;  /* 0xff80000015157808 */ /* 0x002fc40001000000 */
[----:B------:R-:W-:Y:S02]  /*cfc0*/  FMNMX.FTZ R28, R25, R28, !PT ;  /* 0x0000001c191c7209 */ /* 0x000fe40007810000 */
[----:B--2---:R-:W-:Y:S02]  /*cfd0*/  FSEL R13, R13, -INF , P1 ;  /* 0xff8000000d0d7808 */ /* 0x004fe40000800000 */
[----:B------:R-:W-:-:S04]  /*cfe0*/  FMNMX.FTZ R28, R21, R28, !PT ;  /* 0x0000001c151c7209 */ /* 0x000fc80007810000 */
[----:B------:R-:W-:Y:S01]  /*cff0*/  FMNMX.FTZ R28, R13, R28, !PT ;  /* 0x0000001c0d1c7209 */ /* 0x000fe20007810000 */
[----:B------:R-:W0:Y:S04]  /*d000*/  SHFL.IDX PT, R15, R15, 0x1, 0x1c1f ;  /* 0x003c1f000f0f7f89 */ /* 0x000e2800000e0000 */
[----:B------:R-:W1:Y:S01]  /*d010*/  SHFL.BFLY PT, R31, R28, 0x2, 0x1f ;  /* 0x0c401f001c1f7f89 */ /* 0x000e6200000e0000 */
[----:B------:R-:W2:Y:S01]  /*d020*/  MUFU.TANH R81, R81 ;  /* 0x0000005100517308 */ /* 0x000ea20000002400 */
[----:B------:R-:W-:Y:S01]  /*d030*/  FMUL.FTZ R26, R43, UR4 ;  /* 0x000000042b1a7c20 */ /* 0x000fe20008410000 */
[----:B0-----:R-:W-:Y:S02]  /*d040*/  VIADDMNMX R24, R15, R24, R71, PT ;  /* 0x000000180f187246 */ /* 0x001fe40003800147 */
[----:B-1----:R-:W-:-:S02]  /*d050*/  FMNMX.FTZ R31, R28, R31, !PT ;  /* 0x0000001f1c1f7209 */ /* 0x002fc40007810000 */
[C---:B------:R-:W-:Y:S02]  /*d060*/  ISETP.GT.AND P1, PT, R24.reuse, RZ, PT ;  /* 0x000000ff1800720c */ /* 0x040fe40003f24270 */
[----:B------:R-:W-:Y:S01]  /*d070*/  ISETP.GT.AND P2, PT, R24, 0x1, PT ;  /* 0x000000011800780c */ /* 0x000fe20003f44270 */
[----:B------:R-:W0:Y:S01]  /*d080*/  SHFL.BFLY PT, R30, R31, 0x1, 0x1f ;  /* 0x0c201f001f1e7f89 */ /* 0x000e2200000e0000 */
[----:B------:R-:W-:Y:S02]  /*d090*/  FSEL R71, R12, -INF , P1 ;  /* 0xff8000000c477808 */ /* 0x000fe40000800000 */
[----:B------:R-:W-:Y:S02]  /*d0a0*/  ISETP.GT.AND P3, PT, R24, 0x8, PT ;  /* 0x000000081800780c */ /* 0x000fe40003f64270 */
[----:B------:R-:W-:Y:S02]  /*d0b0*/  FSEL R12, R14, -INF , P2 ;  /* 0xff8000000e0c7808 */ /* 0x000fe40001000000 */
[----:B------:R-:W-:-:S02]  /*d0c0*/  ISETP.GT.AND P1, PT, R24, 0x9, PT ;  /* 0x000000091800780c */ /* 0x000fc40003f24270 */
[----:B------:R-:W-:Y:S02]  /*d0d0*/  FSEL R73, R73, -INF , P3 ;  /* 0xff80000049497808 */ /* 0x000fe40001800000 */
[----:B------:R-:W-:Y:S01]  /*d0e0*/  FMNMX.FTZ R14, R71, R12, !PT ;  /* 0x0000000c470e7209 */ /* 0x000fe20007810000 */
[----:B------:R-:W1:Y:S01]  /*d0f0*/  MUFU.TANH R83, R83 ;  /* 0x0000005300537308 */ /* 0x000e620000002400 */
[----:B------:R-:W-:Y:S02]  /*d100*/  ISETP.GT.AND P2, PT, R24, 0x10, PT ;  /* 0x000000101800780c */ /* 0x000fe40003f44270 */
[----:B------:R-:W-:Y:S02]  /*d110*/  FSEL R75, R75, -INF , P1 ;  /* 0xff8000004b4b7808 */ /* 0x000fe40000800000 */
[----:B------:R-:W-:Y:S01]  /*d120*/  FMNMX.FTZ R14, R73, R14, !PT ;  /* 0x0000000e490e7209 */ /* 0x000fe20007810000 */
[----:B------:R-:W-:Y:S01]  /*d130*/  FMUL.FTZ R49, R46, UR4 ;  /* 0x000000042e317c20 */ /* 0x000fe20008410000 */
[----:B------:R-:W-:Y:S01]  /*d140*/  ISETP.GT.AND P1, PT, R24, 0x11, PT ;  /* 0x000000111800780c */ /* 0x000fe20003f24270 */
[----:B------:R-:W3:Y:S01]  /*d150*/  MUFU.TANH R85, R85 ;  /* 0x0000005500557308 */ /* 0x000ee20000002400 */
[----:B------:R-:W-:-:S02]  /*d160*/  FSEL R77, R77, -INF , P2 ;  /* 0xff8000004d4d7808 */ /* 0x000fc40001000000 */
[----:B------:R-:W-:Y:S01]  /*d170*/  FMNMX.FTZ R14, R75, R14, !PT ;  /* 0x0000000e4b0e7209 */ /* 0x000fe20007810000 */
[----:B------:R-:W-:Y:S01]  /*d180*/  FMUL.FTZ R45, R47, UR4 ;  /* 0x000000042f2d7c20 */ /* 0x000fe20008410000 */
[----:B------:R-:W-:Y:S02]  /*d190*/  ISETP.GT.AND P2, PT, R24, 0x18, PT ;  /* 0x000000181800780c */ /* 0x000fe40003f44270 */
[----:B------:R-:W-:Y:S01]  /*d1a0*/  FSEL R79, R79, -INF , P1 ;  /* 0xff8000004f4f7808 */ /* 0x000fe20000800000 */
[----:B------:R-:W5:Y:S01]  /*d1b0*/  MUFU.TANH R26, R26 ;  /* 0x0000001a001a7308 */ /* 0x000f620000002400 */
[----:B------:R-:W-:Y:S02]  /*d1c0*/  FMNMX.FTZ R14, R77, R14, !PT ;  /* 0x0000000e4d0e7209 */ /* 0x000fe40007810000 */
[----:B0-----:R-:W-:Y:S01]  /*d1d0*/  FMNMX.FTZ R15, R31, R30, !PT ;  /* 0x0000001e1f0f7209 */ /* 0x001fe20007810000 */
[----:B------:R-:W-:Y:S01]  /*d1e0*/  FMUL.FTZ R47, R50, UR4 ;  /* 0x00000004322f7c20 */ /* 0x000fe20008410000 */
[----:B------:R-:W-:-:S02]  /*d1f0*/  ISETP.GT.AND P1, PT, R24, 0x19, PT ;  /* 0x000000191800780c */ /* 0x000fc40003f24270 */
[----:B--2---:R-:W-:Y:S01]  /*d200*/  FSEL R81, R81, -INF , P2 ;  /* 0xff80000051517808 */ /* 0x004fe20001000000 */
[----:B------:R-:W0:Y:S01]  /*d210*/  MUFU.TANH R49, R49 ;  /* 0x0000003100317308 */ /* 0x000e220000002400 */
[----:B------:R-:W-:Y:S02]  /*d220*/  FMNMX.FTZ R30, R79, R14, !PT ;  /* 0x0000000e4f1e7209 */ /* 0x000fe40007810000 */
[C---:B------:R-:W-:Y:S02]  /*d230*/  ISETP.GT.AND P2, PT, R24.reuse, 0x20, PT ;  /* 0x000000201800780c */ /* 0x040fe40003f44270 */
[----:B-1----:R-:W-:Y:S02]  /*d240*/  FSEL R83, R83, -INF , P1 ;  /* 0xff80000053537808 */ /* 0x002fe40000800000 */
[----:B------:R-:W-:Y:S01]  /*d250*/  FMNMX.FTZ R30, R81, R30, !PT ;  /* 0x0000001e511e7209 */ /* 0x000fe20007810000 */
[----:B------:R-:W1:Y:S01]  /*d260*/  MUFU.TANH R45, R45 ;  /* 0x0000002d002d7308 */ /* 0x000e620000002400 */
[----:B------:R-:W-:-:S02]  /*d270*/  ISETP.GT.AND P1, PT, R24, 0x21, PT ;  /* 0x000000211800780c */ /* 0x000fc40003f24270 */
[----:B---3--:R-:W-:Y:S02]  /*d280*/  FSEL R85, R85, -INF , P2 ;  /* 0xff80000055557808 */ /* 0x008fe40001000000 */
[----:B------:R-:W-:-:S03]  /*d290*/  FMNMX.FTZ R30, R83, R30, !PT ;  /* 0x0000001e531e7209 */ /* 0x000fc60007810000 */
[----:B------:R-:W2:Y:S01]  /*d2a0*/  MUFU.TANH R47, R47 ;  /* 0x0000002f002f7308 */ /* 0x000ea20000002400 */
[----:B------:R-:W-:Y:S01]  /*d2b0*/  FMUL.FTZ R28, R55, UR4 ;  /* 0x00000004371c7c20 */ /* 0x000fe20008410000 */
[----:B------:R-:W-:Y:S01]  /*d2c0*/  ISETP.GT.AND P2, PT, R24, 0x28, PT ;  /* 0x000000281800780c */ /* 0x000fe20003f44270 */
[----:B------:R-:W-:Y:S01]  /*d2d0*/  ULDC UR4, c[0x0][0xa80] ;  /* 0x0002a00000047ab9 */ /* 0x000fe20000000800 */
[----:B-----5:R-:W-:Y:S02]  /*d2e0*/  FSEL R55, R26, -INF , P1 ;  /* 0xff8000001a377808 */ /* 0x020fe40000800000 */
[----:B------:R-:W-:Y:S02]  /*d2f0*/  FMNMX.FTZ R30, R85, R30, !PT ;  /* 0x0000001e551e7209 */ /* 0x000fe40007810000 */
[----:B------:R-:W3:Y:S01]  /*d300*/  MUFU.TANH R51, R51 ;  /* 0x0000003300337308 */ /* 0x000ee20000002400 */
[----:B------:R-:W-:Y:S02]  /*d310*/  ISETP.GT.AND P3, PT, R24, 0x29, PT ;  /* 0x000000291800780c */ /* 0x000fe40003f64270 */
[----:B0-----:R-:W-:-:S02]  /*d320*/  FSEL R49, R49, -INF , P2 ;  /* 0xff80000031317808 */ /* 0x001fc40001000000 */
[----:B------:R-:W-:-:S03]  /*d330*/  FMNMX.FTZ R30, R55, R30, !PT ;  /* 0x0000001e371e7209 */ /* 0x000fc60007810000 */
[----:B------:R-:W0:Y:S01]  /*d340*/  MUFU.TANH R53, R54 ;  /* 0x0000003600357308 */ /* 0x000e220000002400 */
[----:B------:R-:W-:Y:S01]  /*d350*/  ISETP.GT.AND P1, PT, R24, 0x30, PT ;  /* 0x000000301800780c */ /* 0x000fe20003f24270 */
[----:B------:R-:W-:Y:S01]  /*d360*/  IMAD.U32 R14, RZ, RZ, UR4 ;  /* 0x00000004ff0e7e24 */ /* 0x000fe2000f8e00ff */
[----:B-1----:R-:W-:Y:S02]  /*d370*/  FSEL R45, R45, -INF , P3 ;  /* 0xff8000002d2d7808 */ /* 0x002fe40001800000 */
[----:B------:R-:W-:-:S03]  /*d380*/  FMNMX.FTZ R30, R49, R30, !PT ;  /* 0x0000001e311e7209 */ /* 0x000fc60007810000 */
[----:B------:R-:W1:Y:S01]  /*d390*/  MUFU.TANH R28, R28 ;  /* 0x0000001c001c7308 */ /* 0x000e620000002400 */
[C---:B------:R-:W-:Y:S01]  /*d3a0*/  ISETP.GT.AND P2, PT, R24.reuse, 0x31, PT ;  /* 0x000000311800780c */ /* 0x040fe20003f44270 */
[----:B------:R-:W-:Y:S01]  /*d3b0*/  FMUL.FTZ R26, R15, R14 ;  /* 0x0000000e0f1a7220 */ /* 0x000fe20000410000 */
[----:B--2---:R-:W-:Y:S02]  /*d3c0*/  FSEL R47, R47, -INF , P1 ;  /* 0xff8000002f2f7808 */ /* 0x004fe40000800000 */
[----:B------:R-:W-:Y:S02]  /*d3d0*/  FMNMX.FTZ R30, R45, R30, !PT ;  /* 0x0000001e2d1e7209 */ /* 0x000fe40007810000 */
[----:B------:R-:W-:Y:S02]  /*d3e0*/  FSETP.NEU.FTZ.AND P4, PT, R15, -INF , PT ;  /* 0xff8000000f00780b */ /* 0x000fe40003f9d000 */
[----:B------:R-:W-:Y:S02]  /*d3f0*/  ISETP.GT.AND P1, PT, R24, 0x38, PT ;  /* 0x000000381800780c */ /* 0x000fe40003f24270 */
[----:B---3--:R-:W-:-:S02]  /*d400*/  FSEL R51, R51, -INF , P2 ;  /* 0xff80000033337808 */ /* 0x008fc40001000000 */
[----:B------:R-:W-:Y:S02]  /*d410*/  FMNMX.FTZ R30, R47, R30, !PT ;  /* 0x0000001e2f1e7209 */ /* 0x000fe40007810000 */
[----:B------:R-:W-:Y:S02]  /*d420*/  FSEL R26, R26, RZ, P4 ;  /* 0x000000ff1a1a7208 */ /* 0x000fe40002000000 */
[----:B------:R-:W-:Y:S02]  /*d430*/  ISETP.GT.AND P2, PT, R24, 0x39, PT ;  /* 0x000000391800780c */ /* 0x000fe40003f44270 */
[----:B0-----:R-:W-:Y:S02]  /*d440*/  FSEL R53, R53, -INF , P1 ;  /* 0xff80000035357808 */ /* 0x001fe40000800000 */
[----:B------:R-:W-:Y:S01]  /*d450*/  FMNMX.FTZ R30, R51, R30, !PT ;  /* 0x0000001e331e7209 */ /* 0x000fe20007810000 */
[----:B------:R-:W-:Y:S01]  /*d460*/  FFMA.FTZ R39, R57, R14, -R26 ;  /* 0x0000000e39277223 */ /* 0x000fe2000001081a */
[----:B-1----:R-:W-:-:S02]  /*d470*/  FSEL R57, R28, -INF , P2 ;  /* 0xff8000001c397808 */ /* 0x002fc40001000000 */
[----:B------:R-:W-:-:S04]  /*d480*/  FMNMX.FTZ R30, R53, R30, !PT ;  /* 0x0000001e351e7209 */ /* 0x000fc80007810000 */
[----:B------:R-:W-:-:S05]  /*d490*/  FMNMX.FTZ R30, R57, R30, !PT ;  /* 0x0000001e391e7209 */ /* 0x000fca0007810000 */
[----:B------:R-:W0:Y:S01]  /*d4a0*/  SHFL.BFLY PT, R31, R30, 0x2, 0x1f ;  /* 0x0c401f001e1f7f89 */ /* 0x000e2200000e0000 */
[-CC-:B------:R-:W-:Y:S01]  /*d4b0*/  FFMA.FTZ R152, R0, R14.reuse, -R26.reuse ;  /* 0x0000000e00987223 */ /* 0x180fe2000001081a */
[----:B------:R-:W-:Y:S01]  /*d4c0*/  FFMA.FTZ R35, R59, R14, -R26 ;  /* 0x0000000e3b237223 */ /* 0x000fe2000001081a */
[----:B0-----:R-:W-:-:S05]  /*d4d0*/  FMNMX.FTZ R0, R30, R31, !PT ;  /* 0x0000001f1e007209 */ /* 0x001fca0007810000 */
        /* <DEDUP_REMOVED lines=14> */
[----:B0-----:R-:W-:-:S04]  /*d5c0*/  FMNMX.FTZ R168, R0, R59, !PT ;  /* 0x0000003b00a87209 */ /* 0x001fc80007810000 */
[C---:B------:R-:W-:Y:S01]  /*d5d0*/  FSETP.NEU.FTZ.AND P1, PT, R168.reuse, -INF , PT ;  /* 0xff800000a800780b */ /* 0x040fe20003f3d000 */
[----:B------:R-:W-:Y:S01]  /*d5e0*/  FMUL.FTZ R0, R168, R14 ;  /* 0x0000000ea8007220 */ /* 0x000fe20000410000 */
[----:B------:R-:W-:Y:S04]  /*d5f0*/  MUFU.EX2 R152, R152 ;  /* 0x0000009800987308 */ /* 0x000fe80000000800 */
[----:B------:R-:W-:-:S04]  /*d600*/  FSEL R26, R0, RZ, P1 ;  /* 0x000000ff001a7208 */ /* 0x000fc80000800000 */
[----:B------:R-:W0:Y:S01]  /*d610*/  MUFU.EX2 R39, R39 ;  /* 0x0000002700277308 */ /* 0x000e220000000800 */
[-CC-:B------:R-:W-:Y:S01]  /*d620*/  FFMA.FTZ R153, R71, R14.reuse, -R26.reuse ;  /* 0x0000000e47997223 */ /* 0x180fe2000001081a */
[-CC-:B------:R-:W-:Y:S01]  /*d630*/  FFMA.FTZ R0, R12, R14.reuse, -R26.reuse ;  /* 0x0000000e0c007223 */ /* 0x180fe2000001081a */
[----:B------:R-:W-:-:S05]  /*d640*/  FFMA.FTZ R155, R73, R14, -R26 ;  /* 0x0000000e499b7223 */ /* 0x000fca000001081a */
[----:B------:R-:W1:Y:S01]  /*d650*/  MUFU.EX2 R154, R154 ;  /* 0x0000009a009a7308 */ /* 0x000e620000000800 */
[-CC-:B------:R-:W-:Y:S01]  /*d660*/  FFMA.FTZ R12, R75, R14.reuse, -R26.reuse ;  /* 0x0000000e4b0c7223 */ /* 0x180fe2000001081a */
[----:B------:R-:W-:-:S06]  /*d670*/  FFMA.FTZ R165, R77, R14, -R26 ;  /* 0x0000000e4da57223 */ /* 0x000fcc000001081a */
[----:B------:R-:W-:Y:S01]  /*d680*/  MUFU.EX2 R153, R153 ;  /* 0x0000009900997308 */ /* 0x000fe20000000800 */
[----:B------:R-:W-:-:S07]  /*d690*/  VIADD R24, R20, 0x38840 ;  /* 0x0003884014187836 */ /* 0x000fce0000000000 */
[----:B------:R-:W2:Y:S08]  /*d6a0*/  MUFU.EX2 R0, R0 ;  /* 0x0000000000007308 */ /* 0x000eb00000000800 */
[----:B------:R-:W3:Y:S01]  /*d6b0*/  MUFU.EX2 R41, R41 ;  /* 0x0000002900297308 */ /* 0x000ee20000000800 */
[----:B------:R-:W-:Y:S01]  /*d6c0*/  FFMA.FTZ R30, R79, R14, -R26 ;  /* 0x0000000e4f1e7223 */ /* 0x000fe2000001081a */
[----:B0-----:R-:W-:-:S06]  /*d6d0*/  FADD.FTZ R37, R152, R39 ;  /* 0x0000002798257221 */ /* 0x001fcc0000010000 */
[----:B------:R-:W0:Y:S01]  /*d6e0*/  MUFU.EX2 R155, R155 ;  /* 0x0000009b009b7308 */ /* 0x000e220000000800 */
[----:B------:R-:W-:-:S07]  /*d6f0*/  PRMT R24, R189, 0x654, R24 ;  /* 0x00000654bd187816 */ /* 0x000fce0000000018 */
[----:B------:R-:W5:Y:S01]  /*d700*/  MUFU.EX2 R164, R164 ;  /* 0x000000a400a47308 */ /* 0x000f620000000800 */
[----:B------:R-:W-:Y:S01]  /*d710*/  LOP3.LUT R13, R56, 0x2000000, RZ, 0xfc, !PT ;  /* 0x02000000380d7812 */ /* 0x000fe200078efcff */
[----:B------:R-:W-:-:S06]  /*d720*/  IMAD.MOV.U32 R27, RZ, RZ, 0x40000040 ;  /* 0x40000040ff1b7424 */ /* 0x000fcc00078e00ff */
[----:B------:R-:W4:Y:S01]  /*d730*/  MUFU.EX2 R12, R12 ;  /* 0x0000000c000c7308 */ /* 0x000f220000000800 */
[----:B-1----:R-:W-:Y:S01]  /*d740*/  FADD.FTZ R38, R154, R37 ;  /* 0x000000259a267221 */ /* 0x002fe20000010000 */
[----:B------:R-:W-:Y:S01]  /*d750*/  IMAD.MOV.U32 R25, RZ, RZ, 0x40000040 ;  /* 0x40000040ff197424 */ /* 0x000fe200078e00ff */
[----:B------:R1:W-:Y:S05]  /*d760*/  SYNCS.ARRIVE.TRANS64.RED.A1T0 RZ, [R24+URZ], RZ ;  /* 0x000000ff18ff79a7 */ /* 0x0003ea000810043f */
[----:B------:R-:W4:Y:S01]  /*d770*/  MUFU.EX2 R43, R43 ;  /* 0x0000002b002b7308 */ /* 0x000f220000000800 */
[----:B------:R-:W-:Y:S01]  /*d780*/  R2UR UR11, R27 ;  /* 0x000000001b0b72ca */ /* 0x000fe200000e0000 */
[----:B--2---:R-:W-:Y:S01]  /*d790*/  FADD.FTZ R36, R153, R0 ;  /* 0x0000000099247221 */ /* 0x004fe20000010000 */
[----:B-1----:R-:W-:-:S05]  /*d7a0*/  IMAD R24, R22, 0x1000, R13 ;  /* 0x0000100016187824 */ /* 0x002fca00078e020d */
[----:B------:R-:W1:Y:S01]  /*d7b0*/  MUFU.EX2 R165, R165 ;  /* 0x000000a500a57308 */ /* 0x000e620000000800 */
[----:B------:R-:W-:Y:S01]  /*d7c0*/  FFMA.FTZ R167, R81, R14, -R26 ;  /* 0x0000000e51a77223 */ /* 0x000fe2000001081a */
[----:B---3--:R-:W-:-:S06]  /*d7d0*/  FADD.FTZ R27, R41, R38 ;  /* 0x00000026291b7221 */ /* 0x008fcc0000010000 */
[----:B------:R-:W2:Y:S01]  /*d7e0*/  MUFU.EX2 R166, R166 ;  /* 0x000000a600a67308 */ /* 0x000ea20000000800 */
[-CC-:B------:R-:W-:Y:S01]  /*d7f0*/  FFMA.FTZ R28, R83, R14.reuse, -R26.reuse ;  /* 0x0000000e531c7223 */ /* 0x180fe2000001081a */
[-CC-:B------:R-:W-:Y:S01]  /*d800*/  FFMA.FTZ R161, R85, R14.reuse, -R26.reuse ;  /* 0x0000000e55a17223 */ /* 0x180fe2000001081a */
[-CC-:B------:R-:W-:Y:S01]  /*d810*/  FFMA.FTZ R32, R55, R14.reuse, -R26.reuse ;  /* 0x0000000e37207223 */ /* 0x180fe2000001081a */
[----:B------:R-:W-:-:S04]  /*d820*/  FFMA.FTZ R163, R49, R14, -R26 ;  /* 0x0000000e31a37223 */ /* 0x000fc8000001081a */
[----:B------:R-:W3:Y:S01]  /*d830*/  MUFU.EX2 R30, R30 ;  /* 0x0000001e001e7308 */ /* 0x000ee20000000800 */
[-CC-:B------:R-:W-:Y:S01]  /*d840*/  FFMA.FTZ R34, R45, R14.reuse, -R26.reuse ;  /* 0x0000000e2d227223 */ /* 0x180fe2000001081a */
[-CC-:B------:R-:W-:Y:S01]  /*d850*/  FFMA.FTZ R157, R47, R14.reuse, -R26.reuse ;  /* 0x0000000e2f9d7223 */ /* 0x180fe2000001081a */
[-CC-:B------:R-:W-:Y:S01]  /*d860*/  FFMA.FTZ R51, R51, R14.reuse, -R26.reuse ;  /* 0x0000000e33337223 */ /* 0x180fe2000001081a */
[-CC-:B------:R-:W-:Y:S01]  /*d870*/  FFMA.FTZ R53, R53, R14.reuse, -R26.reuse ;  /* 0x0000000e35357223 */ /* 0x180fe2000001081a */
[----:B------:R-:W-:-:S03]  /*d880*/  FFMA.FTZ R57, R57, R14, -R26 ;  /* 0x0000000e39397223 */ /* 0x000fc6000001081a */
[----:B------:R-:W3:Y:S01]  /*d890*/  MUFU.EX2 R35, R35 ;  /* 0x0000002300237308 */ /* 0x000ee20000000800 */
[----:B------:R-:W-:Y:S01]  /*d8a0*/  R2UR UR7, R25 ;  /* 0x00000000190772ca */ /* 0x000fe200000e0000 */
[----:B------:R-:W-:Y:S02]  /*d8b0*/  VIADD R26, R24, 0x80 ;  /* 0x00000080181a7836 */ /* 0x000fe40000000000 */
[----:B0-----:R-:W-:Y:S01]  /*d8c0*/  FADD.FTZ R25, R155, R36 ;  /* 0x000000249b197221 */ /* 0x001fe20000010000 */
[----:B-----5:R-:W-:Y:S01]  /*d8d0*/  FADD.FTZ R38, R164, R27 ;  /* 0x0000001ba4267221 */ /* 0x020fe20000010000 */
[----:B------:R-:W-:Y:S02]  /*d8e0*/  IMAD.MOV.U32 R27, RZ, RZ, 0x40000040 ;  /* 0x40000040ff1b7424 */ /* 0x000fe400078e00ff */
[----:B------:R-:W0:Y:S01]  /*d8f0*/  MUFU.EX2 R160, R160 ;  /* 0x000000a000a07308 */ /* 0x000e220000000800 */
[----:B----4-:R-:W-:Y:S01]  /*d900*/  FADD.FTZ R36, R12, R25 ;  /* 0x000000190c247221 */ /* 0x010fe20000010000 */
[----:B------:R-:W-:Y:S01]  /*d910*/  R2UR UR10, R26 ;  /* 0x000000001a0a72ca */ /* 0x000fe200000e0000 */
[----:B------:R-:W-:Y:S01]  /*d920*/  FADD.FTZ R37, R43, R38 ;  /* 0x000000262b257221 */ /* 0x000fe20000010000 */
[----:B------:R-:W-:-:S04]  /*d930*/  VIADD R26, R24, 0x100 ;  /* 0x00000100181a7836 */ /* 0x000fc80000000000 */
[----:B------:R-:W4:Y:S01]  /*d940*/  MUFU.EX2 R167, R167 ;  /* 0x000000a700a77308 */ /* 0x000f220000000800 */
[----:B------:R-:W-:Y:S01]  /*d950*/  R2UR UR15, R27 ;  /* 0x000000001b0f72ca */ /* 0x000fe200000e0000 */
[----:B-1----:R-:W-:Y:S01]  /*d960*/  FADD.FTZ R27, R165, R36 ;  /* 0x00000024a51b7221 */ /* 0x002fe20000010000 */
[----:B--2---:R-:W-:-:S05]  /*d970*/  FADD.FTZ R36, R166, R37 ;  /* 0x00000025a6247221 */ /* 0x004fca0000010000 */
[----:B------:R-:W1:Y:S01]  /*d980*/  MUFU.EX2 R31, R31 ;  /* 0x0000001f001f7308 */ /* 0x000e620000000800 */
[----:B------:R-:W-:Y:S01]  /*d990*/  R2UR UR14, R26 ;  /* 0x000000001a0e72ca */ /* 0x000fe200000e0000 */
[----:B---3--:R-:W-:-:S06]  /*d9a0*/  FADD.FTZ R26, R30, R27 ;  /* 0x0000001b1e1a7221 */ /* 0x008fcc0000010000 */
[----:B------:R-:W2:Y:S01]  /*d9b0*/  MUFU.EX2 R28, R28 ;  /* 0x0000001c001c7308 */ /* 0x000ea20000000800 */
[----:B------:R-:W-:Y:S01]  /*d9c0*/  FADD.FTZ R27, R35, R36 ;  /* 0x00000024231b7221 */ /* 0x000fe20000010000 */
[----:B------:R-:W-:-:S06]  /*d9d0*/  IMAD.MOV.U32 R25, RZ, RZ, 0x40000040 ;  /* 0x40000040ff197424 */ /* 0x000fcc00078e00ff */
[----:B------:R-:W3:Y:S01]  /*d9e0*/  MUFU.EX2 R162, R162 ;  /* 0x000000a200a27308 */ /* 0x000ee20000000800 */
[----:B0-----:R-:W-:-:S07]  /*d9f0*/  FADD.FTZ R36, R160, R27 ;  /* 0x0000001ba0247221 */ /* 0x001fce0000010000 */
[----:B------:R-:W0:Y:S01]  /*da00*/  MUFU.EX2 R161, R161 ;  /* 0x000000a100a17308 */ /* 0x000e220000000800 */
[----:B------:R-:W-:-:S07]  /*da10*/  R2UR UR19, R25 ;  /* 0x00000000191372ca */ /* 0x000fce00000e0000 */
[----:B------:R-:W5:Y:S01]  /*da20*/  MUFU.EX2 R33, R33 ;  /* 0x0000002100217308 */ /* 0x000f620000000800 */
[----:B----4-:R-:W-:Y:S01]  /*da30*/  FADD.FTZ R25, R167, R26 ;  /* 0x0000001aa7197221 */ /* 0x010fe20000010000 */
[----:B-1----:R-:W-:-:S06]  /*da40*/  FADD.FTZ R27, R31, R36 ;  /* 0x000000241f1b7221 */ /* 0x002fcc0000010000 */
[----:B------:R-:W1:Y:S01]  /*da50*/  MUFU.EX2 R32, R32 ;  /* 0x0000002000207308 */ /* 0x000e620000000800 */
[----:B------:R-:W-:Y:S01]  /*da60*/  R2UR UR6, R24 ;  /* 0x00000000180672ca */ /* 0x000fe200000e0000 */
[----:B--2---:R-:W-:Y:S01]  /*da70*/  FADD.FTZ R26, R28, R25 ;  /* 0x000000191c1a7221 */ /* 0x004fe20000010000 */
[----:B------:R-:W-:-:S05]  /*da80*/  F2FP.F16.F32.PACK_AB R155, R12, R155 ;  /* 0x0000009b0c9b723e */ /* 0x000fca00000000ff */
[----:B------:R-:W2:Y:S01]  /*da90*/  MUFU.EX2 R163, R163 ;  /* 0x000000a300a37308 */ /* 0x000ea20000000800 */
[----:B------:R-:W-:Y:S02]  /*daa0*/  VIADD R24, R24, 0x180 ;  /* 0x0000018018187836 */ /* 0x000fe40000000000 */
[----:B---3--:R-:W-:-:S05]  /*dab0*/  FADD.FTZ R12, R162, R27 ;  /* 0x0000001ba20c7221 */ /* 0x008fca0000010000 */
[----:B------:R-:W3:Y:S01]  /*dac0*/  MUFU.EX2 R156, R156 ;  /* 0x0000009c009c7308 */ /* 0x000ee20000000800 */
[----:B0-----:R-:W-:-:S07]  /*dad0*/  FADD.FTZ R25, R161, R26 ;  /* 0x0000001aa1197221 */ /* 0x001fce0000010000 */
[----:B------:R-:W0:Y:S01]  /*dae0*/  MUFU.EX2 R34, R34 ;  /* 0x0000002200227308 */ /* 0x000e220000000800 */
[----:B------:R-:W-:Y:S01]  /*daf0*/  R2UR UR18, R24 ;  /* 0x00000000181272ca */ /* 0x000fe200000e0000 */
[----:B-----5:R-:W-:Y:S01]  /*db00*/  FADD.FTZ R27, R33, R12 ;  /* 0x0000000c211b7221 */ /* 0x020fe20000010000 */
[----:B------:R-:W-:-:S05]  /*db10*/  F2FP.F16.F32.PACK_AB R153, R0, R153 ;  /* 0x000000990099723e */ /* 0x000fca00000000ff */
[----:B------:R-:W4:Y:S01]  /*db20*/  MUFU.EX2 R29, R29 ;  /* 0x0000001d001d7308 */ /* 0x000f220000000800 */
[----:B-1----:R-:W-:-:S07]  /*db30*/  FADD.FTZ R0, R32, R25 ;  /* 0x0000001920007221 */ /* 0x002fce0000010000 */
[----:B------:R-:W1:Y:S01]  /*db40*/  MUFU.EX2 R157, R157 ;  /* 0x0000009d009d7308 */ /* 0x000e620000000800 */
[----:B--2---:R-:W-:-:S07]  /*db50*/  FADD.FTZ R25, R163, R0 ;  /* 0x00000000a3197221 */ /* 0x004fce0000010000 */
[----:B------:R-:W2:Y:S08]  /*db60*/  MUFU.EX2 R158, R158 ;  /* 0x0000009e009e7308 */ /* 0x000eb00000000800 */
[----:B------:R-:W-:Y:S08]  /*db70*/  MUFU.EX2 R21, R21 ;  /* 0x0000001500157308 */ /* 0x000ff00000000800 */
[----:B------:R-:W5:Y:S08]  /*db80*/  MUFU.EX2 R24, R51 ;  /* 0x0000003300187308 */ /* 0x000f700000000800 */
[----:B------:R-:W-:Y:S08]  /*db90*/  MUFU.EX2 R53, R53 ;  /* 0x0000003500357308 */ /* 0x000ff00000000800 */
[----:B------:R-:W5:Y:S01]  /*dba0*/  MUFU.EX2 R12, R57 ;  /* 0x00000039000c7308 */ /* 0x000f620000000800 */
[----:B---3--:R-:W-:Y:S01]  /*dbb0*/  FADD.FTZ R26, R156, R27 ;  /* 0x0000001b9c1a7221 */ /* 0x008fe20000010000 */
[----:B0-----:R-:W-:Y:S01]  /*dbc0*/  FADD.FTZ R0, R34, R25 ;  /* 0x0000001922007221 */ /* 0x001fe20000010000 */
[----:B------:R-:W-:-:S02]  /*dbd0*/  F2FP.F16.F32.PACK_AB R152, R39, R152 ;  /* 0x000000982798723e */ /* 0x000fc400000000ff */
[----:B----4-:R-:W-:Y:S01]  /*dbe0*/  FADD.FTZ R27, R29, R26 ;  /* 0x0000001a1d1b7221 */ /* 0x010fe20000010000 */
[----:B-1----:R-:W-:Y:S01]  /*dbf0*/  FADD.FTZ R25, R157, R0 ;  /* 0x000000009d197221 */ /* 0x002fe20000010000 */
[----:B------:R-:W-:Y:S01]  /*dc00*/  F2FP.F16.F32.PACK_AB R154, R41, R154 ;  /* 0x0000009a299a723e */ /* 0x000fe200000000ff */
[----:B------:R-:W-:Y:S01]  /*dc10*/  BAR.SYNC.DEFER_BLOCKING 0xf, 0x100 ;  /* 0x03c4000000007b1d */ /* 0x000fe20000010000 */
[----:B------:R-:W-:Y:S01]  /*dc20*/  F2FP.F16.F32.PACK_AB R164, R43, R164 ;  /* 0x000000a42ba4723e */ /* 0x000fe200000000ff */
[----:B--2---:R-:W-:Y:S01]  /*dc30*/  FADD.FTZ R0, R158, R27 ;  /* 0x0000001b9e007221 */ /* 0x004fe20000010000 */
[----:B------:R-:W-:Y:S02]  /*dc40*/  F2FP.F16.F32.PACK_AB R165, R30, R165 ;  /* 0x000000a51ea5723e */ /* 0x000fe400000000ff */
[----:B------:R-:W-:Y:S02]  /*dc50*/  F2FP.F16.F32.PACK_AB R166, R35, R166 ;  /* 0x000000a623a6723e */ /* 0x000fe400000000ff */
[----:B------:R-:W-:Y:S01]  /*dc60*/  F2FP.F16.F32.PACK_AB R167, R28, R167 ;  /* 0x000000a71ca7723e */ /* 0x000fe200000000ff */
[----:B-----5:R-:W-:Y:S01]  /*dc70*/  FADD.FTZ R26, R24, R25 ;  /* 0x00000019181a7221 */ /* 0x020fe20000010000 */
        /* <DEDUP_REMOVED lines=8> */
[----:B------:R-:W-:Y:S01]  /*dd00*/  STSM.16.M88.4 [R227+0x36400], R152 ;  /* 0x03640098e3007844 */ /* 0x000fe20000000200 */
[----:B------:R-:W-:Y:S01]  /*dd10*/  FADD.FTZ R0, R21, R0 ;  /* 0x0000000015007221 */ /* 0x000fe20000010000 */
[----:B------:R-:W-:Y:S02]  /*dd20*/  FADD.FTZ R21, R53, R26 ;  /* 0x0000001a35157221 */ /* 0x000fe40000010000 */
[----:B------:R-:W-:Y:S04]  /*dd30*/  STSM.16.M88.4 [R228], R164 ;  /* 0x000000a4e4007844 */ /* 0x000fe80000000200 */
[----:B------:R0:W-:Y:S04]  /*dd40*/  STSM.16.M88.4 [R40], R160 ;  /* 0x000000a028007844 */ /* 0x0001e80000000200 */
[----:B------:R1:W-:Y:S01]  /*dd50*/  STSM.16.M88.4 [R229], R156 ;  /* 0x0000009ce5007844 */ /* 0x0003e20000000200 */
[----:B0-----:R-:W-:-:S06]  /*dd60*/  WARPGROUP.ARRIVE ;  /* 0x00000000000079c5 */ /* 0x001fcc0000000000 */
        /* <DEDUP_REMOVED lines=8> */
[----:B------:R-:W-:Y:S01]  /*ddf0*/  HGMMA.64x256x16.F32 R24, R160, gdesc[UR12].tnspB, R24, gsb0 ;  /* 0x43e0000ca0187df0 */ /* 0x000fe20008000818 */
[----:B------:R-:W-:Y:S02]  /*de00*/  FADD.FTZ R12, R12, R21 ;  /* 0x000000150c0c7221 */ /* 0x000fe40000010000 */
        /* <DEDUP_REMOVED lines=15> */
.L_x_5487:
[----:B------:R-:W2:Y:S01]  /*df00*/  LDL R153, [R1+0xc] ;  /* 0x00000c0001997983 */ /* 0x000ea20000100800 */
[----:B------:R-:W-:Y:S01]  /*df10*/  VIADD R20, R20, 0x38860 ;  /* 0x0003886014147836 */ /* 0x000fe20000000000 */
[----:B------:R-:W0:Y:S01]  /*df20*/  @P5 LDC R21, c[0x0][0x44c] ;  /* 0x00011300ff155b82 */ /* 0x000e220000000800 */
[----:B------:R-:W-:Y:S01]  /*df30*/  IMAD.MOV.U32 R152, RZ, RZ, R213 ;  /* 0x000000ffff987224 */ /* 0x000fe200078e00d5 */
[----:B------:R-:W-:Y:S01]  /*df40*/  ULDC UR38, c[0x0][0xad0] ;  /* 0x0002b40000267ab9 */ /* 0x000fe20000000800 */
[----:B------:R-:W-:Y:S01]  /*df50*/  ULDC UR39, c[0x0][0xad0] ;  /* 0x0002b40000277ab9 */ /* 0x000fe20000000800 */
[----:B------:R-:W-:Y:S01]  /*df60*/  PRMT R20, R189, 0x654, R20 ;  /* 0x00000654bd147816 */ /* 0x000fe20000000014 */
[----:B------:R-:W-:Y:S01]  /*df70*/  ULDC UR36, c[0x0][0xa80] ;  /* 0x0002a00000247ab9 */ /* 0x000fe20000000800 */
[----:B------:R-:W-:Y:S01]  /*df80*/  ULDC UR37, c[0x0][0xa80] ;  /* 0x0002a00000257ab9 */ /* 0x000fe20000000800 */
[----:B------:R-:W-:Y:S01]  /*df90*/  BSSY B1, `(.L_x_5488) ;  /* 0x00003cd000017945 */ /* 0x000fe20003800000 */
[----:B------:R1:W-:Y:S02]  /*dfa0*/  SYNCS.ARRIVE.TRANS64.RED.A1T0 RZ, [R20+URZ], RZ ;  /* 0x000000ff14ff79a7 */ /* 0x0003e4000810043f */
[----:B-1----:R-:W1:Y:S01]  /*dfb0*/  @P5 LDC R20, c[0x0][0x450] ;  /* 0x00011400ff145b82 */ /* 0x002e620000000800 */
[----:B0-----:R-:W-:-:S05]  /*dfc0*/  @P5 IMAD.HI.U32 R21, R213, R21, RZ ;  /* 0x00000015d5155227 */ /* 0x001fca00078e00ff */
[----:B-1----:R-:W-:-:S04]  /*dfd0*/  @P5 SHF.R.U32.HI R152, RZ, R20, R21 ;  /* 0x00000014ff985219 */ /* 0x002fc80000011615 */
[----:B------:R-:W-:-:S04]  /*dfe0*/  IADD3 R20, R152, R212, -R207 ;  /* 0x000000d498147210 */ /* 0x000fc80007ffe8cf */
[----:B------:R-:W-:-:S04]  /*dff0*/  SHF.R.S32.HI R21, RZ, 0x1f, R20 ;  /* 0x0000001fff157819 */ /* 0x000fc80000011414 */
[----:B------:R-:W-:Y:S01]  /*e000*/  LEA.HI R21, R21, R20, RZ, 0x6 ;  /* 0x0000001415157211 */ /* 0x000fe200078f30ff */
[----:B------:R-:W-:-:S03]  /*e010*/  VIADD R20, R169, 0xfffffffe ;  /* 0xfffffffea9147836 */ /* 0x000fc60000000000 */
[----:B------:R-:W-:-:S04]  /*e020*/  SHF.R.S32.HI R210, RZ, 0x6, R21 ;  /* 0x00000006ffd27819 */ /* 0x000fc80000011415 */
[----:B--2---:R-:W-:-:S04]  /*e030*/  VIMNMX R210, R153, R210, !PT ;  /* 0x000000d299d27248 */ /* 0x004fc80007fe0100 */
[----:B------:R-:W-:-:S13]  /*e040*/  ISETP.GE.AND P1, PT, R20, R210, PT ;  /* 0x000000d21400720c */ /* 0x000fda0003f26270 */
[----:B------:R-:W-:Y:S05]  /*e050*/  @!P1 BRA `(.L_x_5489) ;  /* 0x0000003c00009947 */ /* 0x000fea0003800000 */
[----:B------:R-:W-:Y:S01]  /*e060*/  BSSY B0, `(.L_x_5489) ;  /* 0x00003bf000007945 */ /* 0x000fe20003800000 */
[----:B------:R-:W-:Y:S02]  /*e070*/  IMAD.MOV.U32 R198, RZ, RZ, R168 ;  /* 0x000000ffffc67224 */ /* 0x000fe400078e00a8 */
[----:B------:R-:W-:Y:S02]  /*e080*/  IMAD.MOV.U32 R196, RZ, RZ, R15 ;  /* 0x000000ffffc47224 */ /* 0x000fe400078e000f */
[----:B------:R-:W-:-:S07]  /*e090*/  IMAD.MOV.U32 R197, RZ, RZ, R22 ;  /* 0x000000ffffc57224 */ /* 0x000fce00078e0016 */
.L_x_5502:
[----:B------:R-:W-:-:S05]  /*e0a0*/  VIADD R22, R197, 0x1 ;  /* 0x00000001c5167836 */ /* 0x000fca0000000000 */
[----:B------:R-:W-:-:S04]  /*e0b0*/  ISETP.NE.AND P1, PT, R22, 0x2, PT ;  /* 0x000000021600780c */ /* 0x000fc80003f25270 */
[----:B------:R-:W-:Y:S02]  /*e0c0*/  SEL R14, RZ, 0x1, P1 ;  /* 0x00000001ff0e7807 */ /* 0x000fe40000800000 */
[----:B------:R-:W-:Y:S02]  /*e0d0*/  SEL R22, R22, RZ, P1 ;  /* 0x000000ff16167207 */ /* 0x000fe40000800000 */
[----:B------:R-:W-:Y:S01]  /*e0e0*/  LOP3.LUT R23, R23, R14, RZ, 0x3c, !PT ;  /* 0x0000000e17177212 */ /* 0x000fe200078e3cff */
[----:B0-----:R-:W-:Y:S06]  /*e0f0*/  @!P0 BRA `(.L_x_5490) ;  /* 0x0000000000048947 */ /* 0x001fec0003800000 */
[----:B------:R-:W-:Y:S01]  /*e100*/  BPT.TRAP 0x1 ;  /* 0x000000040000795c */ /* 0x000fe20000300000 */
.L_x_5490:
[----:B------:R-:W-:Y:S01]  /*e110*/  IMAD R21, R22, 0x8, R17 ;  /* 0x0000000816157824 */ /* 0x000fe200078e0211 */
[----:B------:R-:W-:-:S04]  /*e120*/  SHF.L.U32 R200, R23, 0x1f, RZ ;  /* 0x0000001f17c87819 */ /* 0x000fc800000006ff */
[----:B------:R0:W1:Y:S01]  /*e130*/  SYNCS.PHASECHK.TRANS64.TRYWAIT P1, [R21+URZ+0x38830], R200 ;  /* 0x038830c8150075a7 */ /* 0x000062000802017f */
[----:B------:R-:W-:Y:S05]  /*e140*/  @!P0 BRA `(.L_x_5491) ;  /* 0x0000000000048947 */ /* 0x000fea0003800000 */
[----:B------:R-:W-:Y:S01]  /*e150*/  BPT.TRAP 0x1 ;  /* 0x000000040000795c */ /* 0x000fe20000300000 */
.L_x_5491:
[----:B------:R-:W-:Y:S01]  /*e160*/  BSSY B2, `(.L_x_5492) ;  /* 0x0000006000027945 */ /* 0x000fe20003800000 */
[----:B------:R-:W-:Y:S02]  /*e170*/  IMAD R154, R22, 0x200, R206 ;  /* 0x00000200169a7824 */ /* 0x000fe400078e02ce */
[----:B------:R-:W-:Y:S01]  /*e180*/  IMAD.MOV.U32 R155, RZ, RZ, 0x40000040 ;  /* 0x40000040ff9b7424 */ /* 0x000fe200078e00ff */
[----:B-1----:R-:W-:Y:S06]  /*e190*/  @P1 BRA `(.L_x_5493) ;  /* 0x0000000000081947 */ /* 0x002fec0003800000 */
[----:B------:R-:W1:Y:S02]  /*e1a0*/  SYNCS.PHASECHK.TRANS64.TRYWAIT P1, [R21+URZ+0x38830], R200 ;  /* 0x038830c8150075a7 */ /* 0x000e64000802017f */
[----:B-1----:R-:W-:Y:S05]  /*e1b0*/  @!P1 BRA `(.L_x_5494) ;  /* 0x0000016c003c9947 */ /* 0x002fea0003800000 */
.L_x_5493:
[----:B------:R-:W-:Y:S05]  /*e1c0*/  BSYNC B2 ;  /* 0x0000000000027941 */ /* 0x000fea0003800000 */
.L_x_5492:
        /* <DEDUP_REMOVED lines=36> */
.L_x_5495:
[----:B------:R2:W3:Y:S01]  /*e410*/  SYNCS.PHASECHK.TRANS64.TRYWAIT P1, [R21+URZ+0x38850], R200 ;  /* 0x038850c8150075a7 */ /* 0x0004e2000802017f */
[----:B------:R-:W-:Y:S05]  /*e420*/  @!P0 BRA `(.L_x_5496) ;  /* 0x0000000000048947 */ /* 0x000fea0003800000 */
[----:B------:R-:W-:Y:S01]  /*e430*/  BPT.TRAP 0x1 ;  /* 0x000000040000795c */ /* 0x000fe20000300000 */
.L_x_5496:
[----:B------:R-:W-:Y:S04]  /*e440*/  BSSY B2, `(.L_x_5497) ;  /* 0x0000004000027945 */ /* 0x000fe80003800000 */
[----:B---3--:R-:W-:Y:S05]  /*e450*/  @P1 BRA `(.L_x_5498) ;  /* 0x0000000000081947 */ /* 0x008fea0003800000 */
[----:B------:R-:W3:Y:S02]  /*e460*/  SYNCS.PHASECHK.TRANS64.TRYWAIT P1, [R21+URZ+0x38850], R200 ;  /* 0x038850c8150075a7 */ /* 0x000ee4000802017f */
[----:B---3--:R-:W-:Y:S05]  /*e470*/  @!P1 BRA `(.L_x_5499) ;  /* 0x0000016800a09947 */ /* 0x008fea0003800000 */
.L_x_5498:
[----:B------:R-:W-:Y:S05]  /*e480*/  BSYNC B2 ;  /* 0x0000000000027941 */ /* 0x000fea0003800000 */
.L_x_5497:
[----:B0123--:R-:W-:Y:S01]  /*e490*/  IMAD R200, R22, 0x1000, R208 ;  /* 0x0000100016c87824 */ /* 0x00ffe200078e02d0 */
[----:B------:R-:W-:Y:S01]  /*e4a0*/  R2UR UR4, R2 ;  /* 0x00000000020472ca */ /* 0x000fe200000e0000 */
[----:B------:R-:W-:Y:S01]  /*e4b0*/  IMAD.MOV.U32 R201, RZ, RZ, 0x40000040 ;  /* 0x40000040ffc97424 */ /* 0x000fe200078e00ff */
[----:B------:R-:W-:Y:S01]  /*e4c0*/  R2UR UR5, R3 ;  /* 0x00000000030572ca */ /* 0x000fe200000e0000 */
[----:B------:R-:W-:Y:S01]  /*e4d0*/  WARPGROUP.ARRIVE ;  /* 0x00000000000079c5 */ /* 0x000fe20000000000 */
[----:B------:R-:W-:Y:S01]  /*e4e0*/  R2UR UR6, R200 ;  /* 0x00000000c80672ca */ /* 0x000fe200000e0000 */
[----:B------:R-:W-:Y:S01]  /*e4f0*/  VIADD R14, R2, 0x2 ;  /* 0x00000002020e7836 */ /* 0x000fe20000000000 */
[----:B------:R-:W-:Y:S01]  /*e500*/  R2UR UR7, R201 ;  /* 0x00000000c90772ca */ /* 0x000fe200000e0000 */
[----:B------:R-:W-:Y:S02]  /*e510*/  IMAD.MOV.U32 R15, RZ, RZ, 0x40000040 ;  /* 0x40000040ff0f7424 */ /* 0x000fe400078e00ff */
[----:B------:R-:W0:Y:S01]  /*e520*/  S2R R202, SR_TID.X ;  /* 0x0000000000ca7919 */ /* 0x000e220000002100 */
[----:B------:R-:W-:-:S02]  /*e530*/  VIADD R204, R200, 0x800 ;  /* 0x00000800c8cc7836 */ /* 0x000fc40000000000 */
[----:B------:R-:W-:Y:S02]  /*e540*/  VIADD R205, R2, 0x800 ;  /* 0x0000080002cd7836 */ /* 0x000fe40000000000 */
[----:B------:R-:W-:-:S05]  /*e550*/  IMAD.MOV.U32 R203, RZ, RZ, 0x40000040 ;  /* 0x40000040ffcb7424 */ /* 0x000fca00078e00ff */
        /* <DEDUP_REMOVED lines=107> */
[----:B------:R-:W-:Y:S01]  /*ec10*/  IMAD.MOV.U32 R15, RZ, RZ, 0x40000040 ;  /* 0x40000040ff0f7424 */ /* 0x000fe200078e00ff */
[----:B------:R-:W-:Y:S01]  /*ec20*/  IADD3 R14, R2, 0x406, RZ ;  /* 0x00000406020e7810 */ /* 0x000fe20007ffe0ff */
        /* <DEDUP_REMOVED lines=56> */
[----:B------:R-:W-:-:S05]  /*efb0*/  SEL R201, RZ, 0x2, !P1 ;  /* 0x00000002ffc97807 */ /* 0x000fca0004800000 */
        /* <DEDUP_REMOVED lines=9> */
[----:B------:R-:W-:Y:S01]  /*f050*/  IMAD.MOV.U32 R14, RZ, RZ, 0x4 ;  /* 0x00000004ff0e7424 */ /* 0x000fe200078e00ff */
[----:B------:R-:W-:-:S04]  /*f060*/  R2UR UR5, R15 ;  /* 0x000000000f0572ca */ /* 0x000fc800000e0000 */
[C---:B------:R-:W-:Y:S02]  /*f070*/  SEL R15, R14.reuse, 0x2, P1 ;  /* 0x000000020e0f7807 */ /* 0x040fe40000800000 */
[----:B------:R-:W-:-:S03]  /*f080*/  SEL R14, R14, 0x6, !P1 ;  /* 0x000000060e0e7807 */ /* 0x000fc60004800000 */
        /* <DEDUP_REMOVED lines=171> */
[----:B------:R-:W-:-:S02]  /*fb40*/  IMAD.IADD R14, R14, 0x1, R204 ;  /* 0x000000010e0e7824 */ /* 0x000fc400078e02cc */
[----:B------:R-:W-:Y:S01]  /*fb50*/  IMAD.MOV.U32 R203, RZ, RZ, 0x40000040 ;  /* 0x40000040ffcb7424 */ /* 0x000fe200078e00ff */
[----:B------:R-:W-:Y:S02]  /*fb60*/  WARPGROUP.DEPBAR.LE gsb0, 0x0 ;  /* 0x00008000000079c5 */ /* 0x000fe40000010000 */
[----:B------:R-:W-:-:S07]  /*fb70*/  WARPGROUP.ARRIVE ;  /* 0x00000000000079c5 */ /* 0x000fce0000000000 */
[----:B------:R-:W-:Y:S01]  /*fb80*/  HGMMA.64x64x16.F32 R152, gdesc[UR4], R152, gsb0 ;  /* 0x00e00000049879f0 */ /* 0x000fe20008000898 */
[----:B------:R-:W-:Y:S02]  /*fb90*/  R2UR UR4, R202 ;  /* 0x00000000ca0472ca */ /* 0x000fe400000e0000 */
[----:B------:R-:W-:Y:S02]  /*fba0*/  R2UR UR5, R203 ;  /* 0x00000000cb0572ca */ /* 0x000fe400000e0000 */
[----:B------:R-:W-:Y:S02]  /*fbb0*/  R2UR UR6, R14 ;  /* 0x000000000e0672ca */ /* 0x000fe400000e0000 */
[----:B------:R-:W-:Y:S01]  /*fbc0*/  R2UR UR7, R15 ;  /* 0x000000000f0772ca */ /* 0x000fe200000e0000 */
[----:B------:R-:W-:-:S05]  /*fbd0*/  IMAD.MOV.U32 R15, RZ, RZ, 0x1000 ;  /* 0x00001000ff0f7424 */ /* 0x000fca00078e00ff */
        /* <DEDUP_REMOVED lines=19> */
.L_x_5500:
[----:B------:R-:W2:Y:S01]  /*fd10*/  LDL R14, [R1+0x18] ;  /* 0x00001800010e7983 */ /* 0x000ea20000100800 */
[----:B------:R-:W-:-:S03]  /*fd20*/  ISETP.NE.AND P1, PT, R222, 0x1, PT ;  /* 0x00000001de00780c */ /* 0x000fc60003f25270 */
[----:B------:R-:W3:Y:S10]  /*fd30*/  LDL R201, [R1+0x10] ;  /* 0x0000100001c97983 */ /* 0x000ef40000100800 */
[----:B------:R-:W0:Y:S08]  /*fd40*/  @P1 LDC R200, c[0x0][0x44c] ;  /* 0x00011300ffc81b82 */ /* 0x000e300000000800 */
[----:B------:R-:W1:Y:S01]  /*fd50*/  @P1 LDC R15, c[0x0][0x450] ;  /* 0x00011400ff0f1b82 */ /* 0x000e620000000800 */
[----:B------:R-:W-:Y:S01]  /*fd60*/  FMUL.FTZ R202, R183, UR39 ;  /* 0x00000027b7ca7c20 */ /* 0x000fe20008410000 */
[----:B------:R-:W-:-:S06]  /*fd70*/  FMUL.FTZ R182, R182, UR39 ;  /* 0x00000027b6b67c20 */ /* 0x000fcc0008410000 */
[----:B------:R-:W-:Y:S01]  /*fd80*/  MUFU.TANH R182, R182 ;  /* 0x000000b600b67308 */ /* 0x000fe20000002400 */
[----:B--2---:R-:W-:-:S04]  /*fd90*/  IMAD.IADD R14, R14, 0x1, R213 ;  /* 0x000000010e0e7824 */ /* 0x004fc800078e02d5 */
[----:B0-----:R-:W-:-:S05]  /*fda0*/  @P1 IMAD.HI.U32 R200, R14, R200, RZ ;  /* 0x000000c80ec81227 */ /* 0x001fca00078e00ff */
[----:B-1----:R-:W-:Y:S01]  /*fdb0*/  @P1 SHF.R.U32.HI R14, RZ, R15, R200 ;  /* 0x0000000fff0e1219 */ /* 0x002fe200000116c8 */
        /* <DEDUP_REMOVED lines=22> */
[----:B------:R-:W-:-:S02]  /*ff20*/  FMUL.FTZ R175, R178, UR39 ;  /* 0x00000027b2af7c20 */ /* 0x000fc40008410000 */
[----:B------:R-:W0:Y:S04]  /*ff30*/  SHFL.IDX PT, R178, R14, RZ, 0x1c1f ;  /* 0x001c1fff0eb27589 */ /* 0x000e2800000e0000 */
[----:B------:R1:W2:Y:S02]  /*ff40*/  SHFL.IDX PT, R200, R14, 0x1, 0x1c1f ;  /* 0x003c1f000ec87f89 */ /* 0x0002a400000e0000 */
[----:B-1----:R-:W-:Y:S01]  /*ff50*/  FMUL.FTZ R14, R179, UR39 ;  /* 0x00000027b30e7c20 */ /* 0x002fe20008410000 */
[----:B------:R-:W-:-:S04]  /*ff60*/  IMAD.MOV.U32 R179, RZ, RZ, -0x40 ;  /* 0xffffffc0ffb37424 */ /* 0x000fc800078e00ff */
[----:B------:R-:W-:Y:S01]  /*ff70*/  IMAD R179, R20, R179, 0x1 ;  /* 0x0000000114b37424 */ /* 0x000fe200078e02b3 */
[----:B------:R-:W1:Y:S04]  /*ff80*/  MUFU.TANH R156, R156 ;  /* 0x0000009c009c7308 */ /* 0x000e680000002400 */
[----:B---3--:R-:W-:-:S04]  /*ff90*/  IADD3 R179, R212, R179, -R201 ;  /* 0x000000b3d4b37210 */ /* 0x008fc80007ffe8c9 */
[----:B------:R-:W3:Y:S01]  /*ffa0*/  MUFU.TANH R167, R167 ;  /* 0x000000a700a77308 */ /* 0x000ee20000002400 */
[----:B------:R-:W-:-:S05]  /*ffb0*/  IMAD.IADD R201, R179, 0x1, -R207 ;  /* 0x00000001b3c97824 */ /* 0x000fca00078e0acf */
[----:B0-----:R-:W-:Y:S02]  /*ffc0*/  IADD3 R179, R201, R178, RZ ;  /* 0x000000b2c9b37210 */ /* 0x001fe40007ffe0ff */
[----:B------:R-:W0:Y:S02]  /*ffd0*/  MUFU.TANH R15, R15 ;  /* 0x0000000f000f7308 */ /* 0x000e240000002400 */
[----:B------:R-:W-:-:S06]  /*ffe0*/  ISETP.GT.AND P2, PT, R179, 0x9, PT ;  /* 0x00000009b300780c */ /* 0x000fcc0003f44270 */
[----:B------:R-:W4:Y:S01]  /*fff0*/  MUFU.TANH R158, R158 ;  /* 0x0000009e009e7308 */ /* 0x000f220000002400 */
[----:B-1----:R-:W-:-:S07]  /*10000*/  FSEL R156, R156, -INF , P2 ;  /* 0xff8000009c9c7808 */ /* 0x002fce0001000000 */
[----:B------:R-:W1:Y:S01]  /*10010*/  MUFU.TANH R152, R152 ;  /* 0x0000009800987308 */ /* 0x000e620000002400 */
[----:B--2---:R-:W-:Y:S01]  /*10020*/  IMAD.IADD R183, R201, 0x1, R200 ;  /* 0x00000001c9b77824 */ /* 0x004fe200078e02c8 */
[----:B------:R-:W-:-:S06]  /*10030*/  ISETP.GT.AND P2, PT, R179, 0x20, PT ;  /* 0x00000020b300780c */ /* 0x000fcc0003f44270 */
[----:B------:R-:W2:Y:S01]  /*10040*/  MUFU.TANH R160, R160 ;  /* 0x000000a000a07308 */ /* 0x000ea20000002400 */
[----:B------:R-:W-:-:S07]  /*10050*/  ISETP.GT.AND P4, PT, R179, RZ, PT ;  /* 0x000000ffb300720c */ /* 0x000fce0003f84270 */
[----:B------:R-:W5:Y:S01]  /*10060*/  MUFU.TANH R155, R155 ;  /* 0x0000009b009b7308 */ /* 0x000f620000002400 */
[----:B---3--:R-:W-:-:S07]  /*10070*/  FSEL R167, R167, -INF , P2 ;  /* 0xff800000a7a77808 */ /* 0x008fce0001000000 */
[----:B------:R-:W3:Y:S01]  /*10080*/  MUFU.TANH R169, R169 ;  /* 0x000000a900a97308 */ /* 0x000ee20000002400 */
[----:B------:R-:W-:-:S07]  /*10090*/  ISETP.GT.AND P2, PT, R183, 0x9, PT ;  /* 0x00000009b700780c */ /* 0x000fce0003f44270 */
[----:B------:R-:W3:Y:S01]  /*100a0*/  MUFU.TANH R163, R163 ;  /* 0x000000a300a37308 */ /* 0x000ee20000002400 */
[----:B------:R-:W-:-:S07]  /*100b0*/  ISETP.GT.AND P5, PT, R179, 0x1, PT ;  /* 0x00000001b300780c */ /* 0x000fce0003fa4270 */
[----:B------:R-:W3:Y:S01]  /*100c0*/  MUFU.TANH R153, R153 ;  /* 0x0000009900997308 */ /* 0x000ee20000002400 */
[----:B0-----:R-:W-:Y:S02]  /*100d0*/  FSEL R178, R15, -INF , P4 ;  /* 0xff8000000fb27808 */ /* 0x001fe40002000000 */
[----:B------:R-:W-:-:S05]  /*100e0*/  ISETP.GT.AND P4, PT, R179, 0x11, PT ;  /* 0x00000011b300780c */ /* 0x000fca0003f84270 */
[----:B------:R-:W0:Y:S01]  /*100f0*/  MUFU.TANH R164, R164 ;  /* 0x000000a400a47308 */ /* 0x000e220000002400 */
[----:B----4-:R-:W-:-:S07]  /*10100*/  FSEL R158, R158, -INF , P2 ;  /* 0xff8000009e9e7808 */ /* 0x010fce0001000000 */
[----:B------:R-:W4:Y:S01]  /*10110*/  MUFU.TANH R14, R14 ;  /* 0x0000000e000e7308 */ /* 0x000f220000002400 */
[----:B------:R-:W-:-:S07]  /*10120*/  ISETP.GT.AND P1, PT, R179, 0x8, PT ;  /* 0x00000008b300780c */ /* 0x000fce0003f24270 */
[----:B------:R-:W4:Y:S01]  /*10130*/  MUFU.TANH R154, R154 ;  /* 0x0000009a009a7308 */ /* 0x000f220000002400 */
[----:B-1----:R-:W-:Y:S02]  /*10140*/  FSEL R152, R152, -INF , P5 ;  /* 0xff80000098987808 */ /* 0x002fe40002800000 */
[----:B------:R-:W-:-:S05]  /*10150*/  ISETP.GT.AND P2, PT, R183, 0x20, PT ;  /* 0x00000020b700780c */ /* 0x000fca0003f44270 */
[----:B------:R-:W1:Y:S01]  /*10160*/  MUFU.TANH R159, R159 ;  /* 0x0000009f009f7308 */ /* 0x000e620000002400 */
[----:B------:R-:W-:Y:S02]  /*10170*/  ISETP.GT.AND P5, PT, R179, 0x18, PT ;  /* 0x00000018b300780c */ /* 0x000fe40003fa4270 */
[----:B--2---:R-:W-:-:S05]  /*10180*/  FSEL R160, R160, -INF , P4 ;  /* 0xff800000a0a07808 */ /* 0x004fca0002000000 */
[----:B------:R-:W2:Y:S01]  /*10190*/  MUFU.TANH R157, R157 ;  /* 0x0000009d009d7308 */ /* 0x000ea20000002400 */
[----:B------:R-:W-:Y:S02]  /*101a0*/  ISETP.GT.AND P4, PT, R183, RZ, PT ;  /* 0x000000ffb700720c */ /* 0x000fe40003f84270 */
[----:B-----5:R-:W-:-:S05]  /*101b0*/  FSEL R155, R155, -INF , P1 ;  /* 0xff8000009b9b7808 */ /* 0x020fca0000800000 */
[----:B------:R-:W5:Y:S01]  /*101c0*/  MUFU.TANH R168, R168 ;  /* 0x000000a800a87308 */ /* 0x000f620000002400 */
[----:B---3--:R-:W-:Y:S02]  /*101d0*/  FSEL R169, R169, -INF , P2 ;  /* 0xff800000a9a97808 */ /* 0x008fe40001000000 */
[----:B------:R-:W-:Y:S02]  /*101e0*/  ISETP.GT.AND P1, PT, R179, 0x19, PT ;  /* 0x00000019b300780c */ /* 0x000fe40003f24270 */
[----:B------:R-:W-:Y:S02]  /*101f0*/  FSEL R163, R163, -INF , P5 ;  /* 0xff800000a3a37808 */ /* 0x000fe40002800000 */
[C---:B------:R-:W-:Y:S01]  /*10200*/  ISETP.GT.AND P2, PT, R183.reuse, 0x31, PT ;  /* 0x00000031b700780c */ /* 0x040fe20003f44270 */
[----:B------:R-:W3:Y:S01]  /*10210*/  MUFU.TANH R161, R161 ;  /* 0x000000a100a17308 */ /* 0x000ee20000002400 */
[----:B------:R-:W-:Y:S02]  /*10220*/  ISETP.GT.AND P5, PT, R183, 0x1, PT ;  /* 0x00000001b700780c */ /* 0x000fe40003fa4270 */
[----:B------:R-:W-:-:S02]  /*10230*/  FSEL R153, R153, -INF , P4 ;  /* 0xff80000099997808 */ /* 0x000fc40002000000 */
[----:B------:R-:W-:Y:S02]  /*10240*/  ISETP.GT.AND P3, PT, R179, 0x10, PT ;  /* 0x00000010b300780c */ /* 0x000fe40003f64270 */
[----:B0-----:R-:W-:Y:S01]  /*10250*/  FSEL R164, R164, -INF , P1 ;  /* 0xff800000a4a47808 */ /* 0x001fe20000800000 */
[----:B------:R-:W0:Y:S01]  /*10260*/  MUFU.TANH R162, R162 ;  /* 0x000000a200a27308 */ /* 0x000e220000002400 */
[----:B----4-:R-:W-:Y:S02]  /*10270*/  FSEL R15, R14, -INF , P2 ;  /* 0xff8000000e0f7808 */ /* 0x010fe40001000000 */
[----:B------:R-:W-:Y:S02]  /*10280*/  ISETP.GT.AND P1, PT, R183, 0x8, PT ;  /* 0x00000008b700780c */ /* 0x000fe40003f24270 */
[----:B------:R-:W-:Y:S02]  /*10290*/  FSEL R154, R154, -INF , P5 ;  /* 0xff8000009a9a7808 */ /* 0x000fe40002800000 */
[----:B------:R-:W-:Y:S01]  /*102a0*/  FMNMX.FTZ R14, R153, R198, !PT ;  /* 0x000000c6990e7209 */ /* 0x000fe20007810000 */
[----:B------:R-:W4:Y:S01]  /*102b0*/  MUFU.TANH R165, R165 ;  /* 0x000000a500a57308 */ /* 0x000f220000002400 */
[----:B-1----:R-:W-:-:S02]  /*102c0*/  FSEL R159, R159, -INF , P3 ;  /* 0xff8000009f9f7808 */ /* 0x002fc40001800000 */
[----:B------:R-:W-:Y:S02]  /*102d0*/  ISETP.GT.AND P3, PT, R179, 0x21, PT ;  /* 0x00000021b300780c */ /* 0x000fe40003f64270 */
[----:B--2---:R-:W-:Y:S02]  /*102e0*/  FSEL R157, R157, -INF , P1 ;  /* 0xff8000009d9d7808 */ /* 0x004fe40000800000 */
[----:B------:R-:W-:Y:S01]  /*102f0*/  FMNMX.FTZ R14, R154, R14, !PT ;  /* 0x0000000e9a0e7209 */ /* 0x000fe20007810000 */
[----:B------:R-:W1:Y:S01]  /*10300*/  MUFU.TANH R166, R166 ;  /* 0x000000a600a67308 */ /* 0x000e620000002400 */
[----:B-----5:R-:W-:Y:S02]  /*10310*/  FSEL R201, R168, -INF , P3 ;  /* 0xff800000a8c97808 */ /* 0x020fe40001800000 */
[----:B------:R-:W-:Y:S02]  /*10320*/  ISETP.GT.AND P3, PT, R183, 0x10, PT ;  /* 0x00000010b700780c */ /* 0x000fe40003f64270 */
[----:B------:R-:W-:-:S02]  /*10330*/  FMNMX.FTZ R14, R157, R14, !PT ;  /* 0x0000000e9d0e7209 */ /* 0x000fc40007810000 */
[----:B------:R-:W-:Y:S02]  /*10340*/  ISETP.GT.AND P4, PT, R183, 0x11, PT ;  /* 0x00000011b700780c */ /* 0x000fe40003f84270 */
[----:B---3--:R-:W-:Y:S02]  /*10350*/  FSEL R161, R161, -INF , P3 ;  /* 0xff800000a1a17808 */ /* 0x008fe40001800000 */
[----:B------:R-:W-:Y:S01]  /*10360*/  FMNMX.FTZ R14, R158, R14, !PT ;  /* 0x0000000e9e0e7209 */ /* 0x000fe20007810000 */
[----:B------:R-:W2:Y:S01]  /*10370*/  MUFU.TANH R170, R170 ;  /* 0x000000aa00aa7308 */ /* 0x000ea20000002400 */
[----:B------:R-:W-:Y:S02]  /*10380*/  ISETP.GT.AND P5, PT, R183, 0x18, PT ;  /* 0x00000018b700780c */ /* 0x000fe40003fa4270 */
[----:B0-----:R-:W-:Y:S02]  /*10390*/  FSEL R162, R162, -INF , P4 ;  /* 0xff800000a2a27808 */ /* 0x001fe40002000000 */
[----:B------:R-:W-:-:S02]  /*103a0*/  FMNMX.FTZ R14, R161, R14, !PT ;  /* 0x0000000ea10e7209 */ /* 0x000fc40007810000 */
[----:B------:R-:W-:Y:S01]  /*103b0*/  ISETP.GT.AND P1, PT, R183, 0x19, PT ;  /* 0x00000019b700780c */ /* 0x000fe20003f24270 */
[----:B------:R-:W0:Y:S01]  /*103c0*/  MUFU.TANH R171, R171 ;  /* 0x000000ab00ab7308 */ /* 0x000e220000002400 */
[----:B----4-:R-:W-:Y:S02]  /*103d0*/  FSEL R165, R165, -INF , P5 ;  /* 0xff800000a5a57808 */ /* 0x010fe40002800000 */
[----:B------:R-:W-:Y:S02]  /*103e0*/  FMNMX.FTZ R14, R162, R14, !PT ;  /* 0x0000000ea20e7209 */ /* 0x000fe40007810000 */
[----:B-1----:R-:W-:Y:S02]  /*103f0*/  FSEL R166, R166, -INF , P1 ;  /* 0xff800000a6a67808 */ /* 0x002fe40000800000 */
[----:B------:R-:W-:Y:S01]  /*10400*/  FMNMX.FTZ R14, R165, R14, !PT ;  /* 0x0000000ea50e7209 */ /* 0x000fe20007810000 */
[----:B------:R-:W1:Y:S01]  /*10410*/  MUFU.TANH R174, R174 ;  /* 0x000000ae00ae7308 */ /* 0x000e620000002400 */
[----:B------:R-:W-:-:S02]  /*10420*/  ISETP.GT.AND P3, PT, R183, 0x21, PT ;  /* 0x00000021b700780c */ /* 0x000fc40003f64270 */
[----:B------:R-:W-:-:S05]  /*10430*/  FMNMX.FTZ R14, R166, R14, !PT ;  /* 0x0000000ea60e7209 */ /* 0x000fca0007810000 */
[----:B------:R-:W3:Y:S01]  /*10440*/  MUFU.TANH R175, R175 ;  /* 0x000000af00af7308 */ /* 0x000ee20000002400 */
[----:B------:R-:W-:Y:S02]  /*10450*/  ISETP.GT.AND P4, PT, R183, 0x28, PT ;  /* 0x00000028b700780c */ /* 0x000fe40003f84270 */
[----:B--2---:R-:W-:Y:S02]  /*10460*/  FSEL R170, R170, -INF , P3 ;  /* 0xff800000aaaa7808 */ /* 0x004fe40001800000 */
[----:B------:R-:W-:Y:S02]  /*10470*/  FMNMX.FTZ R14, R169, R14, !PT ;  /* 0x0000000ea90e7209 */ /* 0x000fe40007810000 */
[----:B------:R-:W-:Y:S02]  /*10480*/  ISETP.GT.AND P5, PT, R183, 0x29, PT ;  /* 0x00000029b700780c */ /* 0x000fe40003fa4270 */
[----:B0-----:R-:W-:Y:S02]  /*10490*/  FSEL R171, R171, -INF , P4 ;  /* 0xff800000abab7808 */ /* 0x001fe40002000000 */
[----:B------:R-:W-:Y:S01]  /*104a0*/  FMNMX.FTZ R14, R170, R14, !PT ;  /* 0x0000000eaa0e7209 */ /* 0x000fe20007810000 */
[----:B------:R-:W0:Y:S01]  /*104b0*/  MUFU.TANH R200, R202 ;  /* 0x000000ca00c87308 */ /* 0x000e220000002400 */
[----:B------:R-:W-:-:S02]  /*104c0*/  ISETP.GT.AND P1, PT, R183, 0x30, PT ;  /* 0x00000030b700780c */ /* 0x000fc40003f24270 */
[----:B-1----:R-:W-:Y:S02]  /*104d0*/  FSEL R174, R174, -INF , P5 ;  /* 0xff800000aeae7808 */ /* 0x002fe40002800000 */
[----:B------:R-:W-:Y:S02]  /*104e0*/  FMNMX.FTZ R14, R171, R14, !PT ;  /* 0x0000000eab0e7209 */ /* 0x000fe40007810000 */
[----:B---3--:R-:W-:Y:S02]  /*104f0*/  FSEL R175, R175, -INF , P1 ;  /* 0xff800000afaf7808 */ /* 0x008fe40000800000 */
[----:B------:R-:W-:Y:S02]  /*10500*/  FMNMX.FTZ R14, R174, R14, !PT ;  /* 0x0000000eae0e7209 */ /* 0x000fe40007810000 */
[----:B------:R-:W-:Y:S02]  /*10510*/  ISETP.GT.AND P3, PT, R183, 0x38, PT ;  /* 0x00000038b700780c */ /* 0x000fe40003f64270 */
[----:B------:R-:W-:-:S02]  /*10520*/  FMNMX.FTZ R14, R175, R14, !PT ;  /* 0x0000000eaf0e7209 */ /* 0x000fc40007810000 */
[----:B------:R-:W-:Y:S02]  /*10530*/  ISETP.GT.AND P4, PT, R183, 0x39, PT ;  /* 0x00000039b700780c */ /* 0x000fe40003f84270 */
[----:B------:R-:W-:Y:S02]  /*10540*/  FSEL R182, R182, -INF , P3 ;  /* 0xff800000b6b67808 */ /* 0x000fe40001800000 */
[----:B------:R-:W-:Y:S02]  /*10550*/  FMNMX.FTZ R14, R15, R14, !PT ;  /* 0x0000000e0f0e7209 */ /* 0x000fe40007810000 */
[----:B0-----:R-:W-:Y:S02]  /*10560*/  FSEL R200, R200, -INF , P4 ;  /* 0xff800000c8c87808 */ /* 0x001fe40002000000 */
[----:B------:R-:W-:-:S04]  /*10570*/  FMNMX.FTZ R14, R182, R14, !PT ;  /* 0x0000000eb60e7209 */ /* 0x000fc80007810000 */
[----:B------:R-:W-:-:S05]  /*10580*/  FMNMX.FTZ R14, R200, R14, !PT ;  /* 0x0000000ec80e7209 */ /* 0x000fca0007810000 */
[----:B------:R-:W0:Y:S02]  /*10590*/  SHFL.BFLY PT, R168, R14, 0x2, 0x1f ;  /* 0x0c401f000ea87f89 */ /* 0x000e2400000e0000 */
[----:B0-----:R-:W-:-:S05]  /*105a0*/  FMNMX.FTZ R168, R14, R168, !PT ;  /* 0x000000a80ea87209 */ /* 0x001fca0007810000 */
[----:B------:R-:W0:Y:S02]  /*105b0*/  SHFL.BFLY PT, R14, R168, 0x1, 0x1f ;  /* 0x0c201f00a80e7f89 */ /* 0x000e2400000e0000 */
[----:B0-----:R-:W-:-:S04]  /*105c0*/  FMNMX.FTZ R168, R168, R14, !PT ;  /* 0x0000000ea8a87209 */ /* 0x001fc80007810000 */
[----:B------:R-:W-:-:S04]  /*105d0*/  FSETP.NEU.FTZ.AND P6, PT, R168, -INF , PT ;  /* 0xff800000a800780b */ /* 0x000fc80003fdd000 */
[----:B------:R-:W-:-:S05]  /*105e0*/  FSEL R14, R168, RZ, P6 ;  /* 0x000000ffa80e7208 */ /* 0x000fca0003000000 */
[----:B------:R-:W-:Y:S01]  /*105f0*/  FADD.FTZ R198, -R14, R198 ;  /* 0x000000c60ec67221 */ /* 0x000fe20000010100 */
[----:B------:R-:W-:-:S04]  /*10600*/  IMAD.U32 R14, RZ, RZ, UR37 ;  /* 0x00000025ff0e7e24 */ /* 0x000fc8000f8e00ff */
[----:B------:R-:W-:Y:S01]  /*10610*/  FMUL.FTZ R183, R168, R14 ;  /* 0x0000000ea8b77220 */ /* 0x000fe20000410000 */
[----:B------:R-:W-:-:S04]  /*10620*/  ISETP.GT.AND P1, PT, R179, 0x29, PT ;  /* 0x00000029b300780c */ /* 0x000fc80003f24270 */
[----:B------:R-:W-:Y:S02]  /*10630*/  FSEL R183, R183, RZ, P6 ;  /* 0x000000ffb7b77208 */ /* 0x000fe40003000000 */
[C---:B------:R-:W-:Y:S02]  /*10640*/  ISETP.GT.AND P2, PT, R179.reuse, 0x30, PT ;  /* 0x00000030b300780c */ /* 0x040fe40003f44270 */
[C---:B------:R-:W-:Y:S02]  /*10650*/  ISETP.GT.AND P3, PT, R179.reuse, 0x31, PT ;  /* 0x00000031b300780c */ /* 0x040fe40003f64270 */
[C---:B------:R-:W-:Y:S02]  /*10660*/  ISETP.GT.AND P4, PT, R179.reuse, 0x38, PT ;  /* 0x00000038b300780c */ /* 0x040fe40003f84270 */
[C---:B------:R-:W-:Y:S02]  /*10670*/  ISETP.GT.AND P5, PT, R179.reuse, 0x39, PT ;  /* 0x00000039b300780c */ /* 0x040fe40003fa4270 */
[----:B------:R-:W-:Y:S01]  /*10680*/  ISETP.GT.AND P6, PT, R179, 0x28, PT ;  /* 0x00000028b300780c */ /* 0x000fe20003fc4270 */
[-CC-:B------:R-:W-:Y:S01]  /*10690*/  FFMA.FTZ R179, R174, R14.reuse, -R183.reuse ;  /* 0x0000000eaeb37223 */ /* 0x180fe200000108b7 */
[-C--:B------:R-:W-:Y:S01]  /*106a0*/  FFMA.FTZ R153, R153, R14.reuse, -R183 ;  /* 0x0000000e99997223 */ /* 0x080fe200000108b7 */
[----:B------:R-:W-:-:S05]  /*106b0*/  FMUL.FTZ R174, R198, R14 ;  /* 0x0000000ec6ae7220 */ /* 0x000fca0000410000 */
[----:B------:R-:W-:Y:S08]  /*106c0*/  MUFU.EX2 R153, R153 ;  /* 0x0000009900997308 */ /* 0x000ff00000000800 */
[----:B------:R-:W0:Y:S01]  /*106d0*/  MUFU.EX2 R174, R174 ;  /* 0x000000ae00ae7308 */ /* 0x000e220000000800 */
[-CC-:B------:R-:W-:Y:S01]  /*106e0*/  FFMA.FTZ R154, R154, R14.reuse, -R183.reuse ;  /* 0x0000000e9a9a7223 */ /* 0x180fe200000108b7 */
[----:B------:R-:W-:-:S06]  /*106f0*/  FFMA.FTZ R202, R15, R14, -R183 ;  /* 0x0000000e0fca7223 */ /* 0x000fcc00000108b7 */
[----:B------:R0:W1:Y:S02]  /*10700*/  MUFU.EX2 R15, R154 ;  /* 0x0000009a000f7308 */ /* 0x0000640000000800 */
[----:B0-----:R-:W-:Y:S01]  /*10710*/  FFMA.FTZ R154, R174, R12, R153 ;  /* 0x0000000cae9a7223 */ /* 0x001fe20000010099 */
[----:B------:R-:W-:-:S05]  /*10720*/  VIADD R12, R21, 0x38840 ;  /* 0x00038840150c7836 */ /* 0x000fca0000000000 */
[----:B------:R-:W-:-:S04]  /*10730*/  PRMT R12, R189, 0x654, R12 ;  /* 0x00000654bd0c7816 */ /* 0x000fc8000000000c */
[----:B------:R0:W-:Y:S01]  /*10740*/  SYNCS.ARRIVE.TRANS64.RED.A1T0 RZ, [R12+URZ], RZ ;  /* 0x000000ff0cff79a7 */ /* 0x0001e2000810043f */
[C---:B-1----:R-:W-:Y:S01]  /*10750*/  FADD.FTZ R154, R15.reuse, R154 ;  /* 0x0000009a0f9a7221 */ /* 0x042fe20000010000 */
[----:B------:R-:W-:Y:S02]  /*10760*/  F2FP.F16.F32.PACK_AB R153, R15, R153 ;  /* 0x000000990f99723e */ /* 0x000fe400000000ff */
[----:B0-----:R-:W-:-:S04]  /*10770*/  FMNMX.FTZ R12, R178, R196, !PT ;  /* 0x000000c4b20c7209 */ /* 0x001fc80007810000 */
[----:B------:R-:W-:-:S04]  /*10780*/  FMNMX.FTZ R15, R152, R12, !PT ;  /* 0x0000000c980f7209 */ /* 0x000fc80007810000 */
[----:B------:R-:W-:Y:S01]  /*10790*/  FMNMX.FTZ R15, R155, R15, !PT ;  /* 0x0000000f9b0f7209 */ /* 0x000fe20007810000 */
[----:B------:R-:W-:-:S03]  /*107a0*/  FMUL.FTZ R172, R172, UR39 ;  /* 0x00000027acac7c20 */ /* 0x000fc60008410000 */
[----:B------:R-:W-:Y:S01]  /*107b0*/  FMNMX.FTZ R15, R156, R15, !PT ;  /* 0x0000000f9c0f7209 */ /* 0x000fe20007810000 */
[----:B------:R-:W-:-:S03]  /*107c0*/  FMUL.FTZ R173, R173, UR39 ;  /* 0x00000027adad7c20 */ /* 0x000fc60008410000 */
[----:B------:R-:W-:Y:S01]  /*107d0*/  FMNMX.FTZ R15, R159, R15, !PT ;  /* 0x0000000f9f0f7209 */ /* 0x000fe20007810000 */
[----:B------:R-:W0:Y:S03]  /*107e0*/  MUFU.TANH R172, R172 ;  /* 0x000000ac00ac7308 */ /* 0x000e260000002400 */
[----:B------:R-:W-:-:S05]  /*107f0*/  FMNMX.FTZ R15, R160, R15, !PT ;  /* 0x0000000fa00f7209 */ /* 0x000fca0007810000 */
[----:B------:R1:W2:Y:S01]  /*10800*/  MUFU.TANH R12, R173 ;  /* 0x000000ad000c7308 */ /* 0x0002a20000002400 */
[----:B------:R-:W-:Y:S01]  /*10810*/  FMNMX.FTZ R15, R163, R15, !PT ;  /* 0x0000000fa30f7209 */ /* 0x000fe20007810000 */
[----:B-1----:R-:W-:Y:S01]  /*10820*/  FMUL.FTZ R173, R176, UR39 ;  /* 0x00000027b0ad7c20 */ /* 0x002fe20008410000 */
[----:B------:R-:W-:Y:S02]  /*10830*/  FMUL.FTZ R176, R177, UR39 ;  /* 0x00000027b1b07c20 */ /* 0x000fe40008410000 */
[----:B------:R-:W-:Y:S01]  /*10840*/  FMNMX.FTZ R15, R164, R15, !PT ;  /* 0x0000000fa40f7209 */ /* 0x000fe20007810000 */
[----:B------:R-:W-:Y:S02]  /*10850*/  FMUL.FTZ R177, R180, UR39 ;  /* 0x00000027b4b17c20 */ /* 0x000fe40008410000 */
[----:B------:R-:W1:Y:S01]  /*10860*/  MUFU.TANH R173, R173 ;  /* 0x000000ad00ad7308 */ /* 0x000e620000002400 */
[----:B------:R-:W-:Y:S01]  /*10870*/  FMNMX.FTZ R15, R167, R15, !PT ;  /* 0x0000000fa70f7209 */ /* 0x000fe20007810000 */
[----:B------:R-:W-:Y:S01]  /*10880*/  FMUL.FTZ R198, R181, UR39 ;  /* 0x00000027b5c67c20 */ /* 0x000fe20008410000 */
[----:B0-----:R-:W-:-:S05]  /*10890*/  FSEL R172, R172, -INF , P6 ;  /* 0xff800000acac7808 */ /* 0x001fca0003000000 */
[----:B------:R-:W0:Y:S01]  /*108a0*/  MUFU.TANH R176, R176 ;  /* 0x000000b000b07308 */ /* 0x000e220000002400 */
[----:B------:R-:W-:Y:S02]  /*108b0*/  FMNMX.FTZ R15, R201, R15, !PT ;  /* 0x0000000fc90f7209 */ /* 0x000fe40007810000 */
[----:B--2---:R-:W-:-:S05]  /*108c0*/  FSEL R180, R12, -INF , P1 ;  /* 0xff8000000cb47808 */ /* 0x004fca0000800000 */
[----:B------:R-:W2:Y:S01]  /*108d0*/  MUFU.TANH R177, R177 ;  /* 0x000000b100b17308 */ /* 0x000ea20000002400 */
[----:B------:R-:W-:Y:S02]  /*108e0*/  FMNMX.FTZ R15, R172, R15, !PT ;  /* 0x0000000fac0f7209 */ /* 0x000fe40007810000 */
[----:B-1----:R-:W-:-:S05]  /*108f0*/  FSEL R173, R173, -INF , P2 ;  /* 0xff800000adad7808 */ /* 0x002fca0001000000 */
[----:B------:R-:W1:Y:S01]  /*10900*/  MUFU.TANH R198, R198 ;  /* 0x000000c600c67308 */ /* 0x000e620000002400 */
[----:B------:R-:W-:Y:S02]  /*10910*/  FMNMX.FTZ R15, R180, R15, !PT ;  /* 0x0000000fb40f7209 */ /* 0x000fe40007810000 */
[----:B0-----:R-:W-:Y:S02]  /*10920*/  FSEL R176, R176, -INF , P3 ;  /* 0xff800000b0b07808 */ /* 0x001fe40001800000 */
[----:B------:R-:W-:Y:S02]  /*10930*/  FMNMX.FTZ R15, R173, R15, !PT ;  /* 0x0000000fad0f7209 */ /* 0x000fe40007810000 */
[----:B--2---:R-:W-:Y:S02]  /*10940*/  FSEL R177, R177, -INF , P4 ;  /* 0xff800000b1b17808 */ /* 0x004fe40002000000 */
[----:B------:R-:W-:-:S04]  /*10950*/  FMNMX.FTZ R15, R176, R15, !PT ;  /* 0x0000000fb00f7209 */ /* 0x000fc80007810000 */
[----:B------:R-:W-:Y:S02]  /*10960*/  FMNMX.FTZ R15, R177, R15, !PT ;  /* 0x0000000fb10f7209 */ /* 0x000fe40007810000 */
[----:B-1----:R-:W-:-:S04]  /*10970*/  FSEL R198, R198, -INF , P5 ;  /* 0xff800000c6c67808 */ /* 0x002fc80002800000 */
[----:B------:R-:W-:-:S05]  /*10980*/  FMNMX.FTZ R15, R198, R15, !PT ;  /* 0x0000000fc60f7209 */ /* 0x000fca0007810000 */
[----:B------:R-:W0:Y:S02]  /*10990*/  SHFL.BFLY PT, R12, R15, 0x2, 0x1f ;  /* 0x0c401f000f0c7f89 */ /* 0x000e2400000e0000 */
        /* <DEDUP_REMOVED lines=15> */
[----:B------:R-:W-:-:S04]  /*10a90*/  FSETP.NEU.FTZ.AND P2, PT, R15, -INF , PT ;  /* 0xff8000000f00780b */ /* 0x000fc80003f5d000 */
[----:B------:R-:W-:Y:S01]  /*10aa0*/  FSEL R12, R15, RZ, P2 ;  /* 0x000000ff0f0c7208 */ /* 0x000fe20001000000 */
[----:B------:R0:W-:Y:S01]  /*10ab0*/  MUFU.EX2 R200, R162 ;  /* 0x000000a200c87308 */ /* 0x0001e20000000800 */
[----:B------:R-:W-:-:S03]  /*10ac0*/  ISETP.NE.AND P1, PT, R211, RZ, PT ;  /* 0x000000ffd300720c */ /* 0x000fc60003f25270 */
[----:B0-----:R-:W-:-:S04]  /*10ad0*/  FADD.FTZ R162, -R12, R196 ;  /* 0x000000c40ca27221 */ /* 0x001fc80000010100 */
[----:B------:R-:W-:-:S06]  /*10ae0*/  FMUL.FTZ R162, R162, R14 ;  /* 0x0000000ea2a27220 */ /* 0x000fcc0000410000 */
[----:B------:R-:W0:Y:S08]  /*10af0*/  MUFU.EX2 R162, R162 ;  /* 0x000000a200a27308 */ /* 0x000e300000000800 */
[----:B------:R1:W-:Y:S02]  /*10b00*/  MUFU.EX2 R12, R170 ;  /* 0x000000aa000c7308 */ /* 0x0003e40000000800 */
[----:B-1----:R-:W-:-:S04]  /*10b10*/  @!P1 IMAD R170, R197, 0x40, R193 ;  /* 0x00000040c5aa9824 */ /* 0x002fc800078e02c1 */
[----:B------:R-:W-:-:S05]  /*10b20*/  @!P1 IMAD R170, R170, 0x4, R17 ;  /* 0x00000004aaaa9824 */ /* 0x000fca00078e0211 */
[----:B0-----:R-:W-:Y:S04]  /*10b30*/  @!P1 STS [R170+0x38400], R162 ;  /* 0x038400a2aa009388 */ /* 0x001fe80000000800 */
[----:B------:R0:W-:Y:S02]  /*10b40*/  @!P1 STS [R170+0x38420], R174 ;  /* 0x038420aeaa009388 */ /* 0x0001e40000000800 */
[----:B0-----:R-:W-:-:S05]  /*10b50*/  FMUL.FTZ R170, R15, R14 ;  /* 0x0000000e0faa7220 */ /* 0x001fca0000410000 */
[----:B------:R-:W-:Y:S01]  /*10b60*/  FSEL R170, R170, RZ, P2 ;  /* 0x000000ffaaaa7208 */ /* 0x000fe20001000000 */
[----:B------:R-:W-:Y:S04]  /*10b70*/  MUFU.EX2 R181, R161 ;  /* 0x000000a100b57308 */ /* 0x000fe80000000800 */
[----:B------:R-:W-:-:S04]  /*10b80*/  FFMA.FTZ R201, R201, R14, -R170 ;  /* 0x0000000ec9c97223 */ /* 0x000fc800000108aa */
[----:B------:R-:W-:Y:S08]  /*10b90*/  MUFU.EX2 R161, R169 ;  /* 0x000000a900a17308 */ /* 0x000ff00000000800 */
[----:B------:R0:W-:Y:S02]  /*10ba0*/  MUFU.EX2 R169, R171 ;  /* 0x000000ab00a97308 */ /* 0x0001e40000000800 */
[-CC-:B0-----:R-:W-:Y:S01]  /*10bb0*/  FFMA.FTZ R171, R160, R14.reuse, -R170.reuse ;  /* 0x0000000ea0ab7223 */ /* 0x181fe200000108aa */
[----:B------:R-:W-:-:S05]  /*10bc0*/  FFMA.FTZ R160, R173, R14, -R170 ;  /* 0x0000000eada07223 */ /* 0x000fca00000108aa */
[----:B------:R0:W-:Y:S02]  /*10bd0*/  MUFU.EX2 R173, R201 ;  /* 0x000000c900ad7308 */ /* 0x0001e40000000800 */
[----:B0-----:R-:W2:Y:S06]  /*10be0*/  LDL R201, [R1] ;  /* 0x0000000001c97983 */ /* 0x001eac0000100800 */
[----:B------:R-:W0:Y:S01]  /*10bf0*/  MUFU.EX2 R157, R157 ;  /* 0x0000009d009d7308 */ /* 0x000e220000000800 */
[-CC-:B------:R-:W-:Y:S01]  /*10c00*/  FFMA.FTZ R178, R178, R14.reuse, -R170.reuse ;  /* 0x0000000eb2b27223 */ /* 0x180fe200000108aa */
[----:B------:R-:W-:-:S06]  /*10c10*/  FFMA.FTZ R152, R152, R14, -R170 ;  /* 0x0000000e98987223 */ /* 0x000fcc00000108aa */
[----:B------:R-:W1:Y:S01]  /*10c20*/  MUFU.EX2 R158, R158 ;  /* 0x0000009e009e7308 */ /* 0x000e620000000800 */
[-CC-:B------:R-:W-:Y:S01]  /*10c30*/  FFMA.FTZ R155, R155, R14.reuse, -R170.reuse ;  /* 0x0000000e9b9b7223 */ /* 0x180fe200000108aa */
[----:B------:R-:W-:-:S06]  /*10c40*/  FFMA.FTZ R156, R156, R14, -R170 ;  /* 0x0000000e9c9c7223 */ /* 0x000fcc00000108aa */
[----:B------:R-:W3:Y:S01]  /*10c50*/  MUFU.EX2 R197, R178 ;  /* 0x000000b200c57308 */ /* 0x000ee20000000800 */
[----:B0-----:R-:W-:-:S07]  /*10c60*/  FADD.FTZ R154, R157, R154 ;  /* 0x0000009a9d9a7221 */ /* 0x001fce0000010000 */
[----:B------:R-:W0:Y:S01]  /*10c70*/  MUFU.EX2 R152, R152 ;  /* 0x0000009800987308 */ /* 0x000e220000000800 */
[----:B------:R-:W-:Y:S01]  /*10c80*/  FFMA.FTZ R159, R159, R14, -R170 ;  /* 0x0000000e9f9f7223 */ /* 0x000fe200000108aa */
[----:B-1----:R-:W-:-:S06]  /*10c90*/  FADD.FTZ R154, R158, R154 ;  /* 0x0000009a9e9a7221 */ /* 0x002fcc0000010000 */
[----:B------:R-:W1:Y:S08]  /*10ca0*/  MUFU.EX2 R165, R165 ;  /* 0x000000a500a57308 */ /* 0x000e700000000800 */
[----:B------:R-:W4:Y:S01]  /*10cb0*/  MUFU.EX2 R203, R155 ;  /* 0x0000009b00cb7308 */ /* 0x000f220000000800 */
[----:B------:R-:W-:Y:S01]  /*10cc0*/  FADD.FTZ R154, R181, R154 ;  /* 0x0000009ab59a7221 */ /* 0x000fe20000010000 */
[----:B---3--:R-:W-:-:S06]  /*10cd0*/  FFMA.FTZ R0, R162, R0, R197 ;  /* 0x00000000a2007223 */ /* 0x008fcc00000100c5 */
[----:B------:R-:W3:Y:S01]  /*10ce0*/  MUFU.EX2 R166, R166 ;  /* 0x000000a600a67308 */ /* 0x000ee20000000800 */
[----:B------:R-:W-:-:S07]  /*10cf0*/  FFMA.FTZ R196, R163, R14, -R170 ;  /* 0x0000000ea3c47223 */ /* 0x000fce00000108aa */
[----:B------:R-:W5:Y:S01]  /*10d00*/  MUFU.EX2 R156, R156 ;  /* 0x0000009c009c7308 */ /* 0x000f620000000800 */
[----:B------:R-:W-:Y:S01]  /*10d10*/  FADD.FTZ R154, R200, R154 ;  /* 0x0000009ac89a7221 */ /* 0x000fe20000010000 */
[----:B0-----:R-:W-:-:S06]  /*10d20*/  FADD.FTZ R0, R152, R0 ;  /* 0x0000000098007221 */ /* 0x001fcc0000010000 */
[----:B------:R-:W0:Y:S01]  /*10d30*/  MUFU.EX2 R204, R159 ;  /* 0x0000009f00cc7308 */ /* 0x000e220000000800 */
[-CC-:B------:R-:W-:Y:S01]  /*10d40*/  FFMA.FTZ R164, R164, R14.reuse, -R170.reuse ;  /* 0x0000000ea4a47223 */ /* 0x180fe200000108aa */
[-CC-:B------:R-:W-:Y:S01]  /*10d50*/  FFMA.FTZ R163, R172, R14.reuse, -R170.reuse ;  /* 0x0000000eaca37223 */ /* 0x180fe200000108aa */
[----:B------:R-:W-:Y:S01]  /*10d60*/  FFMA.FTZ R180, R180, R14, -R170 ;  /* 0x0000000eb4b47223 */ /* 0x000fe200000108aa */
[----:B-1----:R-:W-:-:S04]  /*10d70*/  FADD.FTZ R154, R165, R154 ;  /* 0x0000009aa59a7221 */ /* 0x002fc80000010000 */
[----:B------:R-:W1:Y:S01]  /*10d80*/  MUFU.EX2 R205, R171 ;  /* 0x000000ab00cd7308 */ /* 0x000e620000000800 */
[-CC-:B------:R-:W-:Y:S01]  /*10d90*/  FFMA.FTZ R176, R176, R14.reuse, -R170.reuse ;  /* 0x0000000eb0b07223 */ /* 0x180fe200000108aa */
[-CC-:B------:R-:W-:Y:S01]  /*10da0*/  FFMA.FTZ R177, R177, R14.reuse, -R170.reuse ;  /* 0x0000000eb1b17223 */ /* 0x180fe200000108aa */
[-C--:B------:R-:W-:Y:S01]  /*10db0*/  FFMA.FTZ R198, R198, R14.reuse, -R170 ;  /* 0x0000000ec6c67223 */ /* 0x080fe200000108aa */
[----:B----4-:R-:W-:Y:S01]  /*10dc0*/  FADD.FTZ R0, R203, R0 ;  /* 0x00000000cb007221 */ /* 0x010fe20000010000 */
[----:B------:R-:W-:-:S03]  /*10dd0*/  FFMA.FTZ R167, R167, R14, -R170 ;  /* 0x0000000ea7a77223 */ /* 0x000fc600000108aa */
[----:B------:R-:W4:Y:S01]  /*10de0*/  MUFU.EX2 R196, R196 ;  /* 0x000000c400c47308 */ /* 0x000f220000000800 */
[----:B------:R-:W-:-:S07]  /*10df0*/  F2FP.F16.F32.PACK_AB R155, R158, R157 ;  /* 0x0000009d9e9b723e */ /* 0x000fce00000000ff */
[----:B------:R3:W-:Y:S08]  /*10e00*/  MUFU.EX2 R178, R163 ;  /* 0x000000a300b27308 */ /* 0x0007f00000000800 */
[----:B------:R-:W4:Y:S01]  /*10e10*/  MUFU.EX2 R164, R164 ;  /* 0x000000a400a47308 */ /* 0x000f220000000800 */
[----:B---3--:R-:W-:Y:S01]  /*10e20*/  FADD.FTZ R163, R166, R154 ;  /* 0x0000009aa6a37221 */ /* 0x008fe20000010000 */
[----:B-----5:R-:W-:-:S06]  /*10e30*/  FADD.FTZ R154, R156, R0 ;  /* 0x000000009c9a7221 */ /* 0x020fcc0000010000 */
[----:B------:R-:W-:Y:S01]  /*10e40*/  MUFU.EX2 R179, R179 ;  /* 0x000000b300b37308 */ /* 0x000fe20000000800 */
[----:B0-----:R-:W-:-:S07]  /*10e50*/  FADD.FTZ R158, R204, R154 ;  /* 0x0000009acc9e7221 */ /* 0x001fce0000010000 */
[----:B------:R-:W0:Y:S01]  /*10e60*/  MUFU.EX2 R172, R167 ;  /* 0x000000a700ac7308 */ /* 0x000e220000000800 */
[----:B-1----:R-:W-:-:S07]  /*10e70*/  FADD.FTZ R158, R205, R158 ;  /* 0x0000009ecd9e7221 */ /* 0x002fce0000010000 */
[----:B------:R-:W1:Y:S08]  /*10e80*/  MUFU.EX2 R180, R180 ;  /* 0x000000b400b47308 */ /* 0x000e700000000800 */
[----:B------:R-:W-:Y:S08]  /*10e90*/  MUFU.EX2 R175, R175 ;  /* 0x000000af00af7308 */ /* 0x000ff00000000800 */
[----:B------:R-:W-:Y:S08]  /*10ea0*/  MUFU.EX2 R202, R202 ;  /* 0x000000ca00ca7308 */ /* 0x000ff00000000800 */
[----:B------:R-:W-:Y:S08]  /*10eb0*/  MUFU.EX2 R182, R182 ;  /* 0x000000b600b67308 */ /* 0x000ff00000000800 */
[----:B------:R-:W-:Y:S08]  /*10ec0*/  MUFU.EX2 R183, R183 ;  /* 0x000000b700b77308 */ /* 0x000ff00000000800 */
[----:B------:R0:W-:Y:S08]  /*10ed0*/  MUFU.EX2 R0, R160 ;  /* 0x000000a000007308 */ /* 0x0001f00000000800 */
[----:B------:R-:W3:Y:S08]  /*10ee0*/  MUFU.EX2 R176, R176 ;  /* 0x000000b000b07308 */ /* 0x000ef00000000800 */
[----:B------:R-:W-:Y:S08]  /*10ef0*/  MUFU.EX2 R177, R177 ;  /* 0x000000b100b17308 */ /* 0x000ff00000000800 */
[----:B------:R-:W5:Y:S01]  /*10f00*/  MUFU.EX2 R198, R198 ;  /* 0x000000c600c67308 */ /* 0x000f620000000800 */
[----:B----4-:R-:W-:Y:S01]  /*10f10*/  FADD.FTZ R158, R196, R158 ;  /* 0x0000009ec49e7221 */ /* 0x010fe20000010000 */
[----:B------:R-:W-:-:S02]  /*10f20*/  IMAD R170, R22, 0x1000, R13 ;  /* 0x0000100016aa7824 */ /* 0x000fc400078e020d */
[----:B------:R-:W-:Y:S01]  /*10f30*/  IMAD.MOV.U32 R171, RZ, RZ, 0x40000040 ;  /* 0x40000040ffab7424 */ /* 0x000fe200078e00ff */
[----:B------:R-:W-:Y:S01]  /*10f40*/  F2FP.F16.F32.PACK_AB R157, R200, R181 ;  /* 0x000000b5c89d723e */ /* 0x000fe200000000ff */
[----:B------:R-:W-:Y:S01]  /*10f50*/  FADD.FTZ R181, R164, R158 ;  /* 0x0000009ea4b57221 */ /* 0x000fe20000010000 */
[----:B------:R-:W-:Y:S01]  /*10f60*/  F2FP.F16.F32.PACK_AB R152, R152, R197 ;  /* 0x000000c59898723e */ /* 0x000fe200000000ff */
[-C--:B------:R-:W-:Y:S01]  /*10f70*/  FMUL.FTZ R26, R26, R174.reuse ;  /* 0x000000ae1a1a7220 */ /* 0x080fe20000410000 */
[----:B------:R-:W-:Y:S01]  /*10f80*/  F2FP.F16.F32.PACK_AB R154, R156, R203 ;  /* 0x000000cb9c9a723e */ /* 0x000fe200000000ff */
[----:B------:R-:W-:Y:S01]  /*10f90*/  BAR.SYNC.DEFER_BLOCKING 0xf, 0x100 ;  /* 0x03c4000000007b1d */ /* 0x000fe20000010000 */
        /* <DEDUP_REMOVED lines=63> */
[----:B------:R-:W-:Y:S01]  /*11390*/  F2FP.F16.F32.PACK_AB R159, R166, R165 ;  /* 0x000000a5a69f723e */ /* 0x000fe200000000ff */
[----:B------:R-:W-:Y:S01]  /*113a0*/  FMUL.FTZ R24, R24, R162 ;  /* 0x000000a218187220 */ /* 0x000fe20000410000 */
[----:B------:R-:W-:Y:S01]  /*113b0*/  F2FP.F16.F32.PACK_AB R156, R205, R204 ;  /* 0x000000cccd9c723e */ /* 0x000fe200000000ff */
[----:B------:R-:W-:Y:S01]  /*113c0*/  FMUL.FTZ R25, R25, R162 ;  /* 0x000000a219197220 */ /* 0x000fe20000410000 */
[----:B------:R-:W-:Y:S01]  /*113d0*/  F2FP.F16.F32.PACK_AB R158, R164, R196 ;  /* 0x000000c4a49e723e */ /* 0x000fe200000000ff */
        /* <DEDUP_REMOVED lines=62> */
[----:B------:R-:W-:Y:S01]  /*117c0*/  FADD.FTZ R174, R161, R163 ;  /* 0x000000a3a1ae7221 */ /* 0x000fe20000010000 */
[----:B------:R-:W-:-:S02]  /*117d0*/  R2UR UR6, R170 ;  /* 0x00000000aa0672ca */ /* 0x000fc400000e0000 */
[----:B------:R-:W-:Y:S02]  /*117e0*/  R2UR UR7, R171 ;  /* 0x00000000ab0772ca */ /* 0x000fe400000e0000 */
[----:B------:R-:W-:Y:S02]  /*117f0*/  F2FP.F16.F32.PACK_AB R161, R12, R161 ;  /* 0x000000a10ca1723e */ /* 0x000fe400000000ff */
[----:B0-----:R-:W-:Y:S02]  /*11800*/  F2FP.F16.F32.PACK_AB R160, R173, R172 ;  /* 0x000000acada0723e */ /* 0x001fe400000000ff */
[----:B-1----:R-:W-:Y:S02]  /*11810*/  F2FP.F16.F32.PACK_AB R162, R180, R178 ;  /* 0x000000b2b4a2723e */ /* 0x002fe400000000ff */
[----:B------:R-:W-:Y:S02]  /*11820*/  F2FP.F16.F32.PACK_AB R163, R179, R169 ;  /* 0x000000a9b3a3723e */ /* 0x000fe400000000ff */
[----:B---3--:R-:W-:-:S02]  /*11830*/  F2FP.F16.F32.PACK_AB R164, R176, R0 ;  /* 0x00000000b0a4723e */ /* 0x008fc400000000ff */
[----:B------:R-:W-:Y:S02]  /*11840*/  F2FP.F16.F32.PACK_AB R165, R202, R175 ;  /* 0x000000afcaa5723e */ /* 0x000fe400000000ff */
[----:B-----5:R-:W-:Y:S02]  /*11850*/  F2FP.F16.F32.PACK_AB R166, R198, R177 ;  /* 0x000000b1c6a6723e */ /* 0x020fe400000000ff */
[----:B------:R-:W-:Y:S01]  /*11860*/  F2FP.F16.F32.PACK_AB R167, R183, R182 ;  /* 0x000000b6b7a7723e */ /* 0x000fe200000000ff */
[----:B------:R0:W-:Y:S04]  /*11870*/  STSM.16.M88.4 [R227+0x36400], R152 ;  /* 0x03640098e3007844 */ /* 0x0001e80000000200 */
[----:B------:R1:W-:Y:S04]  /*11880*/  STSM.16.M88.4 [R228], R156 ;  /* 0x0000009ce4007844 */ /* 0x0003e80000000200 */
[----:B--2---:R1:W-:Y:S04]  /*11890*/  STSM.16.M88.4 [R201], R160 ;  /* 0x000000a0c9007844 */ /* 0x0043e80000000200 */
[----:B------:R1:W-:Y:S01]  /*118a0*/  STSM.16.M88.4 [R229], R164 ;  /* 0x000000a4e5007844 */ /* 0x0003e20000000200 */
[----:B------:R-:W-:-:S06]  /*118b0*/  WARPGROUP.ARRIVE ;  /* 0x00000000000079c5 */ /* 0x000fcc0000000000 */
[----:B------:R-:W-:Y:S03]  /*118c0*/  HGMMA.64x256x16.F32 R24, R152, gdesc[UR4].tnspB, R24, gsb0 ;  /* 0x43e0000498187df0 */ /* 0x000fe60008000818 */
[----:B------:R-:W-:Y:S02]  /*118d0*/  WARPGROUP.DEPBAR.LE gsb0, 0x0 ;  /* 0x00008000000079c5 */ /* 0x000fe40000010000 */
[----:B0-----:R-:W-:Y:S02]  /*118e0*/  VIADD R152, R170, 0x80 ;  /* 0x00000080aa987836 */ /* 0x001fe40000000000 */
[----:B------:R-:W-:-:S03]  /*118f0*/  IMAD.MOV.U32 R153, RZ, RZ, 0x40000040 ;  /* 0x40000040ff997424 */ /* 0x000fc600078e00ff */
[----:B------:R-:W-:Y:S02]  /*11900*/  R2UR UR6, R152 ;  /* 0x00000000980672ca */ /* 0x000fe400000e0000 */
[----:B------:R-:W-:Y:S01]  /*11910*/  R2UR UR7, R153 ;  /* 0x00000000990772ca */ /* 0x000fe200000e0000 */
[----:B------:R-:W-:-:S15]  /*11920*/  WARPGROUP.ARRIVE ;  /* 0x00000000000079c5 */ /* 0x000fde0000000000 */
[----:B------:R-:W-:Y:S01]  /*11930*/  HGMMA.64x256x16.F32 R24, R156, gdesc[UR4].tnspB, R24, gsb0 ;  /* 0x43e000049c187df0 */ /* 0x000fe20008000818 */
[----:B------:R-:W-:Y:S02]  /*11940*/  VIADD R152, R170, 0x100 ;  /* 0x00000100aa987836 */ /* 0x000fe40000000000 */
[----:B------:R-:W-:-:S03]  /*11950*/  IMAD.MOV.U32 R153, RZ, RZ, 0x40000040 ;  /* 0x40000040ff997424 */ /* 0x000fc600078e00ff */
[----:B------:R-:W-:Y:S02]  /*11960*/  R2UR UR6, R152 ;  /* 0x00000000980672ca */ /* 0x000fe400000e0000 */
[----:B------:R-:W-:Y:S01]  /*11970*/  R2UR UR7, R153 ;  /* 0x00000000990772ca */ /* 0x000fe200000e0000 */
[----:B------:R-:W-:Y:S02]  /*11980*/  VIADD R170, R170, 0x180 ;  /* 0x00000180aaaa7836 */ /* 0x000fe40000000000 */
[----:B------:R-:W-:Y:S01]  /*11990*/  IMAD.MOV.U32 R171, RZ, RZ, 0x40000040 ;  /* 0x40000040ffab7424 */ /* 0x000fe200078e00ff */
[----:B------:R-:W-:Y:S02]  /*119a0*/  WARPGROUP.DEPBAR.LE gsb0, 0x0 ;  /* 0x00008000000079c5 */ /* 0x000fe40000010000 */
[----:B------:R-:W-:-:S14]  /*119b0*/  WARPGROUP.ARRIVE ;  /* 0x00000000000079c5 */ /* 0x000fdc0000000000 */
[----:B------:R-:W-:Y:S01]  /*119c0*/  HGMMA.64x256x16.F32 R24, R160, gdesc[UR4].tnspB, R24, gsb0 ;  /* 0x43e00004a0187df0 */ /* 0x000fe20008000818 */
[----:B------:R-:W-:Y:S02]  /*119d0*/  R2UR UR6, R170 ;  /* 0x00000000aa0672ca */ /* 0x000fe400000e0000 */
[----:B------:R-:W-:Y:S01]  /*119e0*/  R2UR UR7, R171 ;  /* 0x00000000ab0772ca */ /* 0x000fe200000e0000 */
        /* <DEDUP_REMOVED lines=29> */
.L_x_5501:
[C---:B------:R-:W-:Y:S01]  /*11bc0*/  ISETP.GT.AND P1, PT, R20.reuse, R210, PT ;  /* 0x000000d21400720c */ /* 0x040fe20003f24270 */
[----:B------:R-:W-:Y:S02]  /*11bd0*/  VIADD R21, R21, 0x38860 ;  /* 0x0003886015157836 */ /* 0x000fe40000000000 */
        /* <DEDUP_REMOVED lines=8> */
.L_x_5489:
[----:B------:R-:W-:Y:S05]  /*11c60*/  BSYNC B1 ;  /* 0x0000000000017941 */ /* 0x000fea0003800000 */
.L_x_5488:
[----:B0-----:R-:W2:Y:S01]  /*11c70*/  LDL R21, [R1+0xc] ;  /* 0x00000c0001157983 */ /* 0x001ea20000100800 */
[----:B------:R-:W-:Y:S01]  /*11c80*/  BSSY B0, `(.L_x_5503) ;  /* 0x000036c000007945 */ /* 0x000fe20003800000 */
[----:B--2---:R-:W-:-:S13]  /*11c90*/  ISETP.GE.AND P1, PT, R20, R21, PT ;  /* 0x000000151400720c */ /* 0x004fda0003f26270 */
[----:B------:R-:W-:Y:S05]  /*11ca0*/  @!P1 BRA `(.L_x_5504) ;  /* 0x0000003400a49947 */ /* 0x000fea0003800000 */
[----:B------:R-:W-:Y:S02]  /*11cb0*/  IMAD.MOV.U32 R196, RZ, RZ, R168 ;  /* 0x000000ffffc47224 */ /* 0x000fe400078e00a8 */
[----:B------:R-:W-:Y:S02]  /*11cc0*/  IMAD.MOV.U32 R198, RZ, RZ, R15 ;  /* 0x000000ffffc67224 */ /* 0x000fe400078e000f */
[----:B------:R-:W-:-:S07]  /*11cd0*/  IMAD.MOV.U32 R197, RZ, RZ, R22 ;  /* 0x000000ffffc57224 */ /* 0x000fce00078e0016 */
.L_x_5517:
[----:B------:R-:W-:-:S05]  /*11ce0*/  VIADD R22, R197, 0x1 ;  /* 0x00000001c5167836 */ /* 0x000fca0000000000 */
[----:B------:R-:W-:-:S04]  /*11cf0*/  ISETP.NE.AND P1, PT, R22, 0x2, PT ;  /* 0x000000021600780c */ /* 0x000fc80003f25270 */
[----:B------:R-:W-:Y:S02]  /*11d00*/  SEL R14, RZ, 0x1, P1 ;  /* 0x00000001ff0e7807 */ /* 0x000fe40000800000 */
[----:B------:R-:W-:Y:S02]  /*11d10*/  SEL R22, R22, RZ, P1 ;  /* 0x000000ff16167207 */ /* 0x000fe40000800000 */
[----:B------:R-:W-:Y:S01]  /*11d20*/  LOP3.LUT R23, R23, R14, RZ, 0x3c, !PT ;  /* 0x0000000e17177212 */ /* 0x000fe200078e3cff */
[----:B------:R-:W-:Y:S06]  /*11d30*/  @!P0 BRA `(.L_x_5505) ;  /* 0x0000000000048947 */ /* 0x000fec0003800000 */
[----:B------:R-:W-:Y:S01]  /*11d40*/  BPT.TRAP 0x1 ;  /* 0x000000040000795c */ /* 0x000fe20000300000 */
.L_x_5505:
[----:B------:R-:W-:Y:S01]  /*11d50*/  IMAD R21, R22, 0x8, R17 ;  /* 0x0000000816157824 */ /* 0x000fe200078e0211 */
[----:B------:R-:W-:-:S04]  /*11d60*/  SHF.L.U32 R200, R23, 0x1f, RZ ;  /* 0x0000001f17c87819 */ /* 0x000fc800000006ff */
[----:B------:R0:W1:Y:S01]  /*11d70*/  SYNCS.PHASECHK.TRANS64.TRYWAIT P1, [R21+URZ+0x38830], R200 ;  /* 0x038830c8150075a7 */ /* 0x000062000802017f */
[----:B------:R-:W-:Y:S05]  /*11d80*/  @!P0 BRA `(.L_x_5506) ;  /* 0x0000000000048947 */ /* 0x000fea0003800000 */
[----:B------:R-:W-:Y:S01]  /*11d90*/  BPT.TRAP 0x1 ;  /* 0x000000040000795c */ /* 0x000fe20000300000 */
.L_x_5506:
[----:B------:R-:W-:Y:S01]  /*11da0*/  BSSY B1, `(.L_x_5507) ;  /* 0x0000006000017945 */ /* 0x000fe20003800000 */
[----:B------:R-:W-:Y:S02]  /*11db0*/  IMAD R154, R22, 0x200, R206 ;  /* 0x00000200169a7824 */ /* 0x000fe400078e02ce */
[----:B------:R-:W-:Y:S01]  /*11dc0*/  IMAD.MOV.U32 R155, RZ, RZ, 0x40000040 ;  /* 0x40000040ff9b7424 */ /* 0x000fe200078e00ff */
[----:B-1----:R-:W-:Y:S06]  /*11dd0*/  @P1 BRA `(.L_x_5508) ;  /* 0x0000000000081947 */ /* 0x002fec0003800000 */
[----:B------:R-:W1:Y:S02]  /*11de0*/  SYNCS.PHASECHK.TRANS64.TRYWAIT P1, [R21+URZ+0x38830], R200 ;  /* 0x038830c8150075a7 */ /* 0x000e64000802017f */
[----:B-1----:R-:W-:Y:S05]  /*11df0*/  @!P1 BRA `(.L_x_5509) ;  /* 0x0000013000549947 */ /* 0x002fea0003800000 */
.L_x_5508:
[----:B------:R-:W-:Y:S05]  /*11e00*/  BSYNC B1 ;  /* 0x0000000000017941 */ /* 0x000fea0003800000 */
.L_x_5507:
        /* <DEDUP_REMOVED lines=36> */
.L_x_5510:
[----:B------:R2:W3:Y:S01]  /*12050*/  SYNCS.PHASECHK.TRANS64.TRYWAIT P1, [R21+URZ+0x38850], R200 ;  /* 0x038850c8150075a7 */ /* 0x0004e2000802017f */
[----:B------:R-:W-:Y:S05]  /*12060*/  @!P0 BRA `(.L_x_5511) ;  /* 0x0000000000048947 */ /* 0x000fea0003800000 */
[----:B------:R-:W-:Y:S01]  /*12070*/  BPT.TRAP 0x1 ;  /* 0x000000040000795c */ /* 0x000fe20000300000 */
.L_x_5511:
[----:B------:R-:W-:Y:S04]  /*12080*/  BSSY B1, `(.L_x_5512) ;  /* 0x0000004000017945 */ /* 0x000fe80003800000 */
[----:B---3--:R-:W-:Y:S05]  /*12090*/  @P1 BRA `(.L_x_5513) ;  /* 0x0000000000081947 */ /* 0x008fea0003800000 */
[----:B------:R-:W3:Y:S02]  /*120a0*/  SYNCS.PHASECHK.TRANS64.TRYWAIT P1, [R21+URZ+0x38850], R200 ;  /* 0x038850c8150075a7 */ /* 0x000ee4000802017f */
[----:B---3--:R-:W-:Y:S05]  /*120b0*/  @!P1 BRA `(.L_x_5514) ;  /* 0x0000012c00b89947 */ /* 0x008fea0003800000 */
.L_x_5513:
[----:B------:R-:W-:Y:S05]  /*120c0*/  BSYNC B1 ;  /* 0x0000000000017941 */ /* 0x000fea0003800000 */
.L_x_5512:
        /* <DEDUP_REMOVED lines=176> */
[----:B------:R-:W-:Y:S02]  /*12bd0*/  MOV R15, 0x40000040 ;  /* 0x40000040000f7802 */ /* 0x000fe40000000f00 */
        /* <DEDUP_REMOVED lines=215> */
.L_x_5515:
        /* <DEDUP_REMOVED lines=34> */
[----:B------:R-:W-:Y:S01]  /*13b70*/  FMUL.FTZ R178, R178, UR38 ;  /* 0x00000026b2b27c20 */ /* 0x000fe20008410000 */
[----:B------:R-:W-:Y:S01]  /*13b80*/  FMUL.FTZ R179, R179, UR38 ;  /* 0x00000026b3b37c20 */ /* 0x000fe20008410000 */
[----:B------:R-:W-:Y:S01]  /*13b90*/  FMUL.FTZ R182, R182, UR38 ;  /* 0x00000026b6b67c20 */ /* 0x000fe20008410000 */
[----:B------:R-:W-:Y:S01]  /*13ba0*/  FMUL.FTZ R183, R183, UR38 ;  /* 0x00000026b7b77c20 */ /* 0x000fe20008410000 */
[----:B------:R-:W1:Y:S01]  /*13bb0*/  MUFU.TANH R160, R160 ;  /* 0x000000a000a07308 */ /* 0x000e620000002400 */
[----:B--2---:R-:W-:-:S02]  /*13bc0*/  FMNMX.FTZ R14, R156, R14, !PT ;  /* 0x0000000e9c0e7209 */ /* 0x004fc40007810000 */
[----:B------:R-:W-:-:S05]  /*13bd0*/  ISETP.NE.AND P1, PT, R211, RZ, PT ;  /* 0x000000ffd300720c */ /* 0x000fca0003f25270 */
        /* <DEDUP_REMOVED lines=28> */
[----:B------:R-:W-:Y:S08]  /*13da0*/  MUFU.TANH R159, R159 ;  /* 0x0000009f009f7308 */ /* 0x000ff00000002400 */
[----:B------:R-:W-:Y:S01]  /*13db0*/  MUFU.TANH R162, R162 ;  /* 0x000000a200a27308 */ /* 0x000fe20000002400 */
[----:B0-----:R-:W-:-:S07]  /*13dc0*/  FMNMX.FTZ R15, R15, R14, !PT ;  /* 0x0000000e0f0f7209 */ /* 0x001fce0007810000 */
[----:B------:R-:W-:Y:S01]  /*13dd0*/  MUFU.TANH R163, R163 ;  /* 0x000000a300a37308 */ /* 0x000fe20000002400 */
[----:B------:R-:W0:Y:S07]  /*13de0*/  SHFL.BFLY PT, R14, R15, 0x1, 0x1f ;  /* 0x0c201f000f0e7f89 */ /* 0x000e2e00000e0000 */
[----:B------:R-:W-:Y:S08]  /*13df0*/  MUFU.TANH R166, R166 ;  /* 0x000000a600a67308 */ /* 0x000ff00000002400 */
[----:B------:R-:W-:Y:S08]  /*13e00*/  MUFU.TANH R167, R167 ;  /* 0x000000a700a77308 */ /* 0x000ff00000002400 */
[----:B------:R-:W-:Y:S01]  /*13e10*/  MUFU.TANH R170, R170 ;  /* 0x000000aa00aa7308 */ /* 0x000fe20000002400 */
[----:B0-----:R-:W-:Y:S01]  /*13e20*/  FMNMX.FTZ R15, R15, R14, !PT ;  /* 0x0000000e0f0f7209 */ /* 0x001fe20007810000 */
        /* <DEDUP_REMOVED lines=21> */
[----:B------:R-:W-:Y:S01]  /*13f80*/  VIADD R198, R21, 0x38840 ;  /* 0x0003884015c67836 */ /* 0x000fe20000000000 */
[----:B------:R-:W-:Y:S04]  /*13f90*/  MUFU.EX2 R153, R201 ;  /* 0x000000c900997308 */ /* 0x000fe80000000800 */
[----:B------:R-:W-:-:S04]  /*13fa0*/  PRMT R198, R189, 0x654, R198 ;  /* 0x00000654bdc67816 */ /* 0x000fc800000000c6 */
[----:B------:R1:W-:Y:S01]  /*13fb0*/  SYNCS.ARRIVE.TRANS64.RED.A1T0 RZ, [R198+URZ], RZ ;  /* 0x000000ffc6ff79a7 */ /* 0x0003e2000810043f */
[----:B------:R-:W0:Y:S01]  /*13fc0*/  MUFU.EX2 R152, R152 ;  /* 0x0000009800987308 */ /* 0x000e220000000800 */
[----:B-1----:R-:W-:-:S07]  /*13fd0*/  FMNMX.FTZ R198, R154, R196, !PT ;  /* 0x000000c49ac67209 */ /* 0x002fce0007810000 */
[----:B------:R-:W1:Y:S01]  /*13fe0*/  MUFU.EX2 R200, R200 ;  /* 0x000000c800c87308 */ /* 0x000e620000000800 */
[----:B--2---:R-:W-:-:S04]  /*13ff0*/  FMNMX.FTZ R198, R155, R198, !PT ;  /* 0x000000c69bc67209 */ /* 0x004fc80007810000 */
[----:B---3--:R-:W-:-:S03]  /*14000*/  FMNMX.FTZ R198, R158, R198, !PT ;  /* 0x000000c69ec67209 */ /* 0x008fc60007810000 */
[----:B------:R-:W2:Y:S01]  /*14010*/  MUFU.TANH R174, R174 ;  /* 0x000000ae00ae7308 */ /* 0x000ea20000002400 */
[----:B0-----:R-:W-:Y:S01]  /*14020*/  FFMA.FTZ R0, R153, R0, R152 ;  /* 0x0000000099007223 */ /* 0x001fe20000010098 */
[----:B------:R-:W-:-:S04]  /*14030*/  FMNMX.FTZ R198, R159, R198, !PT ;  /* 0x000000c69fc67209 */ /* 0x000fc80007810000 */
[----:B------:R-:W-:Y:S02]  /*14040*/  FMNMX.FTZ R198, R162, R198, !PT ;  /* 0x000000c6a2c67209 */ /* 0x000fe40007810000 */
[----:B------:R-:W0:Y:S01]  /*14050*/  MUFU.TANH R175, R175 ;  /* 0x000000af00af7308 */ /* 0x000e220000002400 */
[C---:B-1----:R-:W-:Y:S01]  /*14060*/  FADD.FTZ R0, R200.reuse, R0 ;  /* 0x00000000c8007221 */ /* 0x042fe20000010000 */
[----:B------:R-:W-:Y:S02]  /*14070*/  F2FP.F16.F32.PACK_AB R152, R200, R152 ;  /* 0x00000098c898723e */ /* 0x000fe400000000ff */
[----:B------:R-:W-:-:S04]  /*14080*/  FMNMX.FTZ R198, R163, R198, !PT ;  /* 0x000000c6a3c67209 */ /* 0x000fc80007810000 */
[----:B------:R-:W-:Y:S01]  /*14090*/  FMNMX.FTZ R198, R166, R198, !PT ;  /* 0x000000c6a6c67209 */ /* 0x000fe20007810000 */
[----:B------:R-:W1:Y:S03]  /*140a0*/  MUFU.TANH R178, R178 ;  /* 0x000000b200b27308 */ /* 0x000e660000002400 */
[----:B------:R-:W-:-:S04]  /*140b0*/  FMNMX.FTZ R198, R167, R198, !PT ;  /* 0x000000c6a7c67209 */ /* 0x000fc80007810000 */
[----:B------:R-:W-:Y:S01]  /*140c0*/  FMNMX.FTZ R198, R170, R198, !PT ;  /* 0x000000c6aac67209 */ /* 0x000fe20007810000 */
[----:B------:R-:W3:Y:S03]  /*140d0*/  MUFU.TANH R179, R179 ;  /* 0x000000b300b37308 */ /* 0x000ee60000002400 */
[----:B------:R-:W-:-:S04]  /*140e0*/  FMNMX.FTZ R198, R171, R198, !PT ;  /* 0x000000c6abc67209 */ /* 0x000fc80007810000 */
[----:B--2---:R-:W-:Y:S01]  /*140f0*/  FMNMX.FTZ R200, R174, R198, !PT ;  /* 0x000000c6aec87209 */ /* 0x004fe20007810000 */
[----:B------:R-:W2:Y:S03]  /*14100*/  MUFU.TANH R182, R182 ;  /* 0x000000b600b67308 */ /* 0x000ea60000002400 */
[----:B0-----:R-:W-:-:S04]  /*14110*/  FMNMX.FTZ R200, R175, R200, !PT ;  /* 0x000000c8afc87209 */ /* 0x001fc80007810000 */
[----:B-1----:R-:W-:Y:S01]  /*14120*/  FMNMX.FTZ R200, R178, R200, !PT ;  /* 0x000000c8b2c87209 */ /* 0x002fe20007810000 */
[----:B------:R-:W0:Y:S03]  /*14130*/  MUFU.TANH R198, R183 ;  /* 0x000000b700c67308 */ /* 0x000e260000002400 */
[----:B---3--:R-:W-:-:S05]  /*14140*/  FMNMX.FTZ R200, R179, R200, !PT ;  /* 0x000000c8b3c87209 */ /* 0x008fca0007810000 */
[----:B------:R-:W-:Y:S01]  /*14150*/  MUFU.EX2 R156, R156 ;  /* 0x0000009c009c7308 */ /* 0x000fe20000000800 */
[----:B--2---:R-:W-:-:S07]  /*14160*/  FMNMX.FTZ R200, R182, R200, !PT ;  /* 0x000000c8b6c87209 */ /* 0x004fce0007810000 */
[----:B------:R-:W-:Y:S01]  /*14170*/  MUFU.EX2 R160, R160 ;  /* 0x000000a000a07308 */ /* 0x000fe20000000800 */
[----:B0-----:R-:W-:-:S05]  /*14180*/  FMNMX.FTZ R201, R198, R200, !PT ;  /* 0x000000c8c6c97209 */ /* 0x001fca0007810000 */
[----:B------:R-:W0:Y:S02]  /*14190*/  SHFL.BFLY PT, R183, R201, 0x2, 0x1f ;  /* 0x0c401f00c9b77f89 */ /* 0x000e2400000e0000 */
[----:B------:R1:W-:Y:S08]  /*141a0*/  MUFU.EX2 R200, R168 ;  /* 0x000000a800c87308 */ /* 0x0003f00000000800 */
[----:B------:R-:W-:Y:S08]  /*141b0*/  MUFU.EX2 R161, R161 ;  /* 0x000000a100a17308 */ /* 0x000ff00000000800 */
[----:B------:R-:W-:Y:S01]  /*141c0*/  MUFU.EX2 R164, R164 ;  /* 0x000000a400a47308 */ /* 0x000fe20000000800 */
[----:B0-----:R-:W-:-:S07]  /*141d0*/  FMNMX.FTZ R201, R201, R183, !PT ;  /* 0x000000b7c9c97209 */ /* 0x001fce0007810000 */
[----:B------:R0:W-:Y:S01]  /*141e0*/  MUFU.EX2 R183, R157 ;  /* 0x0000009d00b77308 */ /* 0x0001e20000000800 */
[----:B------:R-:W1:Y:S07]  /*141f0*/  SHFL.BFLY PT, R202, R201, 0x1, 0x1f ;  /* 0x0c201f00c9ca7f89 */ /* 0x000e6e00000e0000 */
[----:B------:R-:W-:Y:S08]  /*14200*/  MUFU.EX2 R165, R165 ;  /* 0x000000a500a57308 */ /* 0x000ff00000000800 */
[----:B------:R-:W-:Y:S08]  /*14210*/  MUFU.EX2 R169, R169 ;  /* 0x000000a900a97308 */ /* 0x000ff00000000800 */
[----:B------:R-:W-:Y:S01]  /*14220*/  MUFU.EX2 R172, R172 ;  /* 0x000000ac00ac7308 */ /* 0x000fe20000000800 */
[----:B-1----:R-:W-:-:S05]  /*14230*/  FMNMX.FTZ R168, R201, R202, !PT ;  /* 0x000000cac9a87209 */ /* 0x002fca0007810000 */
[C---:B0-----:R-:W-:Y:S01]  /*14240*/  FADD.FTZ R157, -R168.reuse, R196 ;  /* 0x000000c4a89d7221 */ /* 0x041fe20000010100 */
[----:B------:R-:W-:Y:S02]  /*14250*/  @!P1 IMAD R196, R197, 0x40, R193 ;  /* 0x00000040c5c49824 */ /* 0x000fe400078e02c1 */
[-C--:B------:R-:W-:Y:S01]  /*14260*/  FMUL.FTZ R203, R168, R14.reuse ;  /* 0x0000000ea8cb7220 */ /* 0x080fe20000410000 */
[----:B------:R-:W-:Y:S01]  /*14270*/  MUFU.EX2 R173, R173 ;  /* 0x000000ad00ad7308 */ /* 0x000fe20000000800 */
[-C--:B------:R-:W-:Y:S01]  /*14280*/  FMUL.FTZ R157, R157, R14.reuse ;  /* 0x0000000e9d9d7220 */ /* 0x080fe20000410000 */
[----:B------:R-:W-:Y:S02]  /*14290*/  @!P1 IMAD R196, R196, 0x4, R17 ;  /* 0x00000004c4c49824 */ /* 0x000fe400078e0211 */
[-CC-:B------:R-:W-:Y:S01]  /*142a0*/  FFMA.FTZ R204, R154, R14.reuse, -R203.reuse ;  /* 0x0000000e9acc7223 */ /* 0x180fe200000108cb */
[-CC-:B------:R-:W-:Y:S01]  /*142b0*/  FFMA.FTZ R154, R155, R14.reuse, -R203.reuse ;  /* 0x0000000e9b9a7223 */ /* 0x180fe200000108cb */
[-CC-:B------:R-:W-:Y:S01]  /*142c0*/  FFMA.FTZ R205, R158, R14.reuse, -R203.reuse ;  /* 0x0000000e9ecd7223 */ /* 0x180fe200000108cb */
[-CC-:B------:R-:W-:Y:S01]  /*142d0*/  FFMA.FTZ R207, R159, R14.reuse, -R203.reuse ;  /* 0x0000000e9fcf7223 */ /* 0x180fe200000108cb */
[----:B------:R-:W-:Y:S01]  /*142e0*/  @!P1 STS [R196+0x38400], R153 ;  /* 0x03840099c4009388 */ /* 0x000fe20000000800 */
        /* <DEDUP_REMOVED lines=11> */
[----:B------:R-:W1:Y:S01]  /*143a0*/  MUFU.EX2 R176, R176 ;  /* 0x000000b000b07308 */ /* 0x000e620000000800 */
[----:B0-----:R0:W-:Y:S01]  /*143b0*/  @!P1 STS [R196+0x38420], R157 ;  /* 0x0384209dc4009388 */ /* 0x0011e20000000800 */
[----:B------:R-:W-:-:S06]  /*143c0*/  FADD.FTZ R0, R156, R0 ;  /* 0x000000009c007221 */ /* 0x000fcc0000010000 */
[----:B------:R-:W2:Y:S01]  /*143d0*/  MUFU.EX2 R177, R177 ;  /* 0x000000b100b17308 */ /* 0x000ea20000000800 */
[-CC-:B0-----:R-:W-:Y:S01]  /*143e0*/  FFMA.FTZ R196, R167, R14.reuse, -R203.reuse ;  /* 0x0000000ea7c47223 */ /* 0x181fe200000108cb */
[----:B------:R-:W-:-:S06]  /*143f0*/  FFMA.FTZ R167, R178, R14, -R203 ;  /* 0x0000000eb2a77223 */ /* 0x000fcc00000108cb */
[----:B------:R-:W0:Y:S01]  /*14400*/  MUFU.EX2 R180, R180 ;  /* 0x000000b400b47308 */ /* 0x000e220000000800 */
[----:B------:R-:W3:Y:S01]  /*14410*/  LDL R203, [R1] ;  /* 0x0000000001cb7983 */ /* 0x000ee20000100800 */
[----:B------:R-:W-:-:S04]  /*14420*/  FADD.FTZ R0, R183, R0 ;  /* 0x00000000b7007221 */ /* 0x000fc80000010000 */
[----:B------:R-:W-:Y:S02]  /*14430*/  FADD.FTZ R0, R160, R0 ;  /* 0x00000000a0007221 */ /* 0x000fe40000010000 */
[----:B------:R-:W-:Y:S02]  /*14440*/  MUFU.EX2 R166, R181 ;  /* 0x000000b500a67308 */ /* 0x000fe40000000800 */
[----:B------:R-:W-:-:S04]  /*14450*/  FADD.FTZ R0, R161, R0 ;  /* 0x00000000a1007221 */ /* 0x000fc80000010000 */
[----:B------:R-:W-:-:S04]  /*14460*/  FADD.FTZ R0, R164, R0 ;  /* 0x00000000a4007221 */ /* 0x000fc80000010000 */
[----:B------:R-:W-:-:S04]  /*14470*/  FADD.FTZ R0, R165, R0 ;  /* 0x00000000a5007221 */ /* 0x000fc80000010000 */
[----:B------:R-:W-:-:S04]  /*14480*/  FADD.FTZ R0, R200, R0 ;  /* 0x00000000c8007221 */ /* 0x000fc80000010000 */
[----:B------:R-:W-:Y:S01]  /*14490*/  FADD.FTZ R0, R169, R0 ;  /* 0x00000000a9007221 */ /* 0x000fe20000010000 */
[----:B------:R4:W-:Y:S03]  /*144a0*/  MUFU.EX2 R174, R154 ;  /* 0x0000009a00ae7308 */ /* 0x0009e60000000800 */
[----:B------:R-:W-:-:S05]  /*144b0*/  FADD.FTZ R0, R172, R0 ;  /* 0x00000000ac007221 */ /* 0x000fca0000010000 */
[----:B------:R-:W5:Y:S01]  /*144c0*/  MUFU.EX2 R163, R204 ;  /* 0x000000cc00a37308 */ /* 0x000f620000000800 */
[----:B----4-:R-:W-:Y:S01]  /*144d0*/  F2FP.F16.F32.PACK_AB R154, R183, R156 ;  /* 0x0000009cb79a723e */ /* 0x010fe200000000ff */
[----:B------:R-:W-:Y:S01]  /*144e0*/  FADD.FTZ R0, R173, R0 ;  /* 0x00000000ad007221 */ /* 0x000fe20000010000 */
[----:B------:R-:W-:Y:S02]  /*144f0*/  F2FP.F16.F32.PACK_AB R156, R161, R160 ;  /* 0x000000a0a19c723e */ /* 0x000fe400000000ff */
[----:B------:R-:W-:-:S03]  /*14500*/  F2FP.F16.F32.PACK_AB R160, R169, R200 ;  /* 0x000000c8a9a0723e */ /* 0x000fc600000000ff */
[----:B------:R-:W-:Y:S01]  /*14510*/  MUFU.EX2 R175, R205 ;  /* 0x000000cd00af7308 */ /* 0x000fe20000000800 */
[----:B-1----:R-:W-:-:S07]  /*14520*/  FADD.FTZ R0, R176, R0 ;  /* 0x00000000b0007221 */ /* 0x002fce0000010000 */
[----:B------:R-:W1:Y:S08]  /*14530*/  MUFU.EX2 R178, R207 ;  /* 0x000000cf00b27308 */ /* 0x000e700000000800 */
[----:B------:R-:W-:Y:S08]  /*14540*/  MUFU.EX2 R183, R202 ;  /* 0x000000ca00b77308 */ /* 0x000ff00000000800 */
[----:B------:R-:W-:Y:S08]  /*14550*/  MUFU.EX2 R179, R210 ;  /* 0x000000d200b37308 */ /* 0x000ff00000000800 */
[----:B------:R-:W4:Y:S08]  /*14560*/  MUFU.EX2 R181, R212 ;  /* 0x000000d400b57308 */ /* 0x000f300000000800 */
[----:B------:R-:W-:Y:S08]  /*14570*/  MUFU.EX2 R182, R222 ;  /* 0x000000de00b67308 */ /* 0x000ff00000000800 */
[----:B------:R-:W4:Y:S08]  /*14580*/  MUFU.EX2 R196, R196 ;  /* 0x000000c400c47308 */ /* 0x000f300000000800 */
[----:B------:R2:W-:Y:S08]  /*14590*/  MUFU.EX2 R202, R162 ;  /* 0x000000a200ca7308 */ /* 0x0005f00000000800 */
[----:B------:R-:W4:Y:S01]  /*145a0*/  MUFU.EX2 R197, R197 ;  /* 0x000000c500c57308 */ /* 0x000f220000000800 */
[----:B--2---:R-:W-:-:S07]  /*145b0*/  F2FP.F16.F32.PACK_AB R162, R173, R172 ;  /* 0x000000acada2723e */ /* 0x004fce00000000ff */
[----:B------:R-:W2:Y:S08]  /*145c0*/  MUFU.EX2 R198, R158 ;  /* 0x0000009e00c67308 */ /* 0x000eb00000000800 */
[----:B------:R-:W-:Y:S08]  /*145d0*/  MUFU.EX2 R169, R167 ;  /* 0x000000a700a97308 */ /* 0x000ff00000000800 */
[----:B------:R-:W2:Y:S08]  /*145e0*/  MUFU.EX2 R201, R201 ;  /* 0x000000c900c97308 */ /* 0x000eb00000000800 */
[----:B------:R1:W-:Y:S08]  /*145f0*/  MUFU.EX2 R172, R155 ;  /* 0x0000009b00ac7308 */ /* 0x0003f00000000800 */
[----:B------:R2:W2:Y:S01]  /*14600*/  MUFU.EX2 R173, R159 ;  /* 0x0000009f00ad7308 */ /* 0x0004a20000000800 */
[----:B------:R-:W-:Y:S01]  /*14610*/  FADD.FTZ R0, R177, R0 ;  /* 0x00000000b1007221 */ /* 0x000fe20000010000 */
[----:B------:R-:W-:-:S02]  /*14620*/  IMAD R170, R22, 0x1000, R13 ;  /* 0x0000100016aa7824 */ /* 0x000fc400078e020d */
[----:B------:R-:W-:Y:S02]  /*14630*/  IMAD.MOV.U32 R171, RZ, RZ, 0x40000040 ;  /* 0x40000040ffab7424 */ /* 0x000fe400078e00ff */
        /* <DEDUP_REMOVED lines=65> */
[----:B-----5:R-:W-:Y:S01]  /*14a50*/  FFMA.FTZ R12, R157, R12, R163 ;  /* 0x0000000c9d0c7223 */ /* 0x020fe200000100a3 */
        /* <DEDUP_REMOVED lines=64> */
[----:B------:R-:W-:-:S02]  /*14e60*/  F2FP.F16.F32.PACK_AB R153, R174, R163 ;  /* 0x000000a3ae99723e */ /* 0x000fc400000000ff */
[----:B-1----:R-:W-:Y:S01]  /*14e70*/  F2FP.F16.F32.PACK_AB R155, R178, R175 ;  /* 0x000000afb29b723e */ /* 0x002fe200000000ff */
[----:B------:R-:W-:Y:S01]  /*14e80*/  BAR.SYNC.DEFER_BLOCKING 0xf, 0x100 ;  /* 0x03c4000000007b1d */ /* 0x000fe20000010000 */
[----:B------:R-:W-:Y:S01]  /*14e90*/  F2FP.F16.F32.PACK_AB R158, R165, R164 ;  /* 0x000000a4a59e723e */ /* 0x000fe200000000ff */
[----:B------:R-:W-:Y:S01]  /*14ea0*/  FADD.FTZ R0, R166, R0 ;  /* 0x00000000a6007221 */ /* 0x000fe20000010000 */
[----:B----4-:R-:W-:Y:S02]  /*14eb0*/  F2FP.F16.F32.PACK_AB R157, R181, R179 ;  /* 0x000000b3b59d723e */ /* 0x010fe400000000ff */
[----:B--2---:R-:W-:Y:S02]  /*14ec0*/  F2FP.F16.F32.PACK_AB R159, R196, R182 ;  /* 0x000000b6c49f723e */ /* 0x004fe400000000ff */
[----:B------:R-:W-:Y:S02]  /*14ed0*/  R2UR UR6, R170 ;  /* 0x00000000aa0672ca */ /* 0x000fe400000e0000 */
[----:B------:R-:W-:-:S02]  /*14ee0*/  R2UR UR7, R171 ;  /* 0x00000000ab0772ca */ /* 0x000fc400000e0000 */
[----:B------:R-:W-:Y:S02]  /*14ef0*/  F2FP.F16.F32.PACK_AB R161, R183, R197 ;  /* 0x000000c5b7a1723e */ /* 0x000fe400000000ff */
[----:B------:R-:W-:Y:S02]  /*14f00*/  F2FP.F16.F32.PACK_AB R163, R202, R198 ;  /* 0x000000c6caa3723e */ /* 0x000fe400000000ff */
[----:B------:R-:W-:Y:S02]  /*14f10*/  F2FP.F16.F32.PACK_AB R164, R177, R176 ;  /* 0x000000b0b1a4723e */ /* 0x000fe400000000ff */
[----:B------:R-:W-:Y:S02]  /*14f20*/  F2FP.F16.F32.PACK_AB R166, R166, R180 ;  /* 0x000000b4a6a6723e */ /* 0x000fe400000000ff */
[----:B------:R-:W-:Y:S02]  /*14f30*/  F2FP.F16.F32.PACK_AB R165, R201, R169 ;  /* 0x000000a9c9a5723e */ /* 0x000fe400000000ff */
[----:B------:R-:W-:Y:S01]  /*14f40*/  F2FP.F16.F32.PACK_AB R167, R173, R172 ;  /* 0x000000acada7723e */ /* 0x000fe200000000ff */
[----:B------:R0:W-:Y:S04]  /*14f50*/  STSM.16.M88.4 [R227+0x36400], R152 ;  /* 0x03640098e3007844 */ /* 0x0001e80000000200 */
[----:B------:R1:W-:Y:S04]  /*14f60*/  STSM.16.M88.4 [R228], R156 ;  /* 0x0000009ce4007844 */ /* 0x0003e80000000200 */
[----:B---3--:R1:W-:Y:S04]  /*14f70*/  STSM.16.M88.4 [R203], R160 ;  /* 0x000000a0cb007844 */ /* 0x0083e80000000200 */
        /* <DEDUP_REMOVED lines=21> */
[----:B------:R-:W-:-:S04]  /*150d0*/  FADD.FTZ R12, R174, R12 ;  /* 0x0000000cae0c7221 */ /* 0x000fc80000010000 */
        /* <DEDUP_REMOVED lines=28> */
.L_x_5516:
[----:B------:R-:W2:Y:S01]  /*152a0*/  LDL R152, [R1+0xc] ;  /* 0x00000c0001987983 */ /* 0x000ea20000100800 */
[----:B------:R-:W-:Y:S02]  /*152b0*/  VIADD R21, R21, 0x38860 ;  /* 0x0003886015157836 */ /* 0x000fe40000000000 */
[----:B------:R-:W-:Y:S02]  /*152c0*/  IMAD.MOV.U32 R196, RZ, RZ, R168 ;  /* 0x000000ffffc47224 */ /* 0x000fe400078e00a8 */
[----:B------:R-:W-:Y:S01]  /*152d0*/  IMAD.MOV.U32 R198, RZ, RZ, R15 ;  /* 0x000000ffffc67224 */ /* 0x000fe200078e000f */
[----:B------:R-:W-:Y:S01]  /*152e0*/  PRMT R21, R189, 0x654, R21 ;  /* 0x00000654bd157816 */ /* 0x000fe20000000015 */
[----:B------:R-:W-:-:S03]  /*152f0*/  IMAD.MOV.U32 R197, RZ, RZ, R22 ;  /* 0x000000ffffc57224 */ /* 0x000fc600078e0016 */
[----:B------:R0:W-:Y:S01]  /*15300*/  SYNCS.ARRIVE.TRANS64.RED.A1T0 RZ, [R21+URZ], RZ ;  /* 0x000000ff15ff79a7 */ /* 0x0001e2000810043f */
[C---:B--2---:R-:W-:Y:S01]  /*15310*/  ISETP.GT.AND P1, PT, R20.reuse, R152, PT ;  /* 0x000000981400720c */ /* 0x044fe20003f24270 */
[----:B------:R-:W-:-:S12]  /*15320*/  VIADD R20, R20, 0xffffffff ;  /* 0xffffffff14147836 */ /* 0x000fd80000000000 */
[----:B0-----:R-:W-:Y:S05]  /*15330*/  @P1 BRA `(.L_x_5517) ;  /* 0xffffffc800681947 */ /* 0x001fea000383ffff */
.L_x_5504:
[----:B------:R-:W-:Y:S05]  /*15340*/  BSYNC B0 ;  /* 0x0000000000007941 */ /* 0x000fea0003800000 */
.L_x_5503:
[----:B------:R-:W2:Y:S01]  /*15350*/  LDL.LU R21, [R1+0x68] ;  /* 0x0000680001157983 */ /* 0x000ea20000300800 */
        /* <DEDUP_REMOVED lines=166> */
[----:B--2---:R-:W-:-:S05]  /*15dc0*/  VIADD R21, R21, 0x1 ;  /* 0x0000000115157836 */ /* 0x004fca0000000000 */
[----:B------:R2:W-:Y:S03]  /*15dd0*/  STL [R1+0x68], R21 ;  /* 0x0000681501007387 */ /* 0x0005e60000100800 */
.L_x_5435:
[----:B------:R-:W-:Y:S05]  /*15de0*/  BSYNC B7 ;  /* 0x0000000000077941 */ /* 0x000fea0003800000 */
.L_x_5431:
[----:B------:R-:W3:Y:S08]  /*15df0*/  S2UR UR4, SR_CgaCtaId ;  /* 0x00000000000479c3 */ /* 0x000ef00000008800 */
[----:B------:R-:W-:Y:S01]  /*15e00*/  BAR.SYNC.DEFER_BLOCKING 0x5, 0x180 ;  /* 0x0146000000007b1d */ /* 0x000fe20000010000 */
[----:B------:R-:W-:-:S05]  /*15e10*/  MOV R17, 0x400 ;  /* 0x0000040000117802 */ /* 0x000fca0000000f00 */
[----:B------:R-:W-:Y:S01]  /*15e20*/  BSSY B0, `(.L_x_5518) ;  /* 0x00004ed000007945 */ /* 0x000fe20003800000 */
[----:B---3--:R-:W-:-:S04]  /*15e30*/  MOV R189, UR4 ;  /* 0x0000000400bd7c02 */ /* 0x008fc80008000f00 */
[----:B------:R-:W-:-:S05]  /*15e40*/  LEA R17, R189, R17, 0x18 ;  /* 0x00000011bd117211 */ /* 0x000fca00078ec0ff */
[----:B------:R3:W4:Y:S01]  /*15e50*/  LDS.128 R4, [R17+0x388d0] ;  /* 0x0388d00011047984 */ /* 0x0007220000000c00 */
[----:B------:R-:W-:Y:S06]  /*15e60*/  BAR.ARV 0x4, 0x180 ;  /* 0x0106000000007b1d */ /* 0x000fec0000002000 */
[----:B------:R-:W-:Y:S05]  /*15e70*/  @P0 BRA `(.L_x_5519) ;  /* 0x0000003c00940947 */ /* 0x000fea0003800000 */
[----:B-----5:R-:W3:Y:S01]  /*15e80*/  LDL R2, [R1+0x84] ;  /* 0x0000840001027983 */ /* 0x020ee20000100800 */
[----:B------:R-:W2:Y:S01]  /*15e90*/  S2R R0, SR_SWINHI ;  /* 0x0000000000007919 */ /* 0x000ea20000002f00 */
[----:B-1----:R-:W-:Y:S01]  /*15ea0*/  F2FP.F16.F32.PACK_AB R10, R29, R28 ;  /* 0x0000001c1d0a723e */ /* 0x002fe200000000ff */
[----:B------:R-:W-:Y:S01]  /*15eb0*/  ULDC.64 UR6, c[0x0][0xd00] ;  /* 0x0003400000067ab9 */ /* 0x000fe20000000a00 */
[----:B0-----:R-:W-:Y:S01]  /*15ec0*/  F2FP.F16.F32.PACK_AB R11, R31, R30 ;  /* 0x0000001e1f0b723e */ /* 0x001fe200000000ff */
[----:B------:R-:W3:Y:S01]  /*15ed0*/  LDL.LU R154, [R1+0x5c] ;  /* 0x00005c00019a7983 */ /* 0x000ee20000300800 */
[----:B------:R-:W-:Y:S01]  /*15ee0*/  F2FP.F16.F32.PACK_AB R12, R33, R32 ;  /* 0x00000020210c723e */ /* 0x000fe200000000ff */
[----:B------:R-:W-:Y:S01]  /*15ef0*/  ULDC.64 UR4, c[0x0][0xd08] ;  /* 0x0003420000047ab9 */ /* 0x000fe20000000a00 */
[----:B------:R-:W-:Y:S01]  /*15f00*/  F2FP.F16.F32.PACK_AB R13, R35, R34 ;  /* 0x00000022230d723e */ /* 0x000fe200000000ff */
[----:B----4-:R-:W4:Y:S01]  /*15f10*/  LDL.LU R4, [R1+0x60] ;  /* 0x0000600001047983 */ /* 0x010f220000300800 */
[----:B------:R-:W-:-:S02]  /*15f20*/  MOV R20, R17 ;  /* 0x0000001100147202 */ /* 0x000fc40000000f00 */
[----:B--2---:R-:W-:Y:S02]  /*15f30*/  MOV R21, R0 ;  /* 0x0000000000157202 */ /* 0x004fe40000000f00 */
        /* <DEDUP_REMOVED lines=158> */
[----:B------:R-:W-:Y:S02]  /*16920*/  F2FP.F16.F32.PACK_AB R8, R137, R136 ;  /* 0x000000888908723e */ /* 0x000fe400000000ff */
[----:B------:R-:W-:Y:S02]  /*16930*/  F2FP.F16.F32.PACK_AB R9, R139, R138 ;  /* 0x0000008a8b09723e */ /* 0x000fe400000000ff */
[----:B------:R-:W-:-:S02]  /*16940*/  F2FP.F16.F32.PACK_AB R10, R141, R140 ;  /* 0x0000008c8d0a723e */ /* 0x000fc400000000ff */
[----:B------:R-:W-:-:S05]  /*16950*/  F2FP.F16.F32.PACK_AB R11, R143, R142 ;  /* 0x0000008e8f0b723e */ /* 0x000fca00000000ff */
[----:B------:R0:W-:Y:S01]  /*16960*/  STSM.16.M88.4 [R2], R8 ;  /* 0x0000000802007844 */ /* 0x0001e20000000200 */
[----:B------:R-:W-:Y:S01]  /*16970*/  IMAD.X R3, RZ, RZ, R3, P0 ;  /* 0x000000ffff037224 */ /* 0x000fe200000e0603 */
[----:B------:R-:W-:Y:S02]  /*16980*/  F2FP.F16.F32.PACK_AB R12, R145, R144 ;  /* 0x00000090910c723e */ /* 0x000fe400000000ff */
        /* <DEDUP_REMOVED lines=8> */
[----:B----4-:R-:W-:-:S02]  /*16a10*/  IADD3.X R9, R4, UR7, RZ, P0, !PT ;  /* 0x0000000704097c10 */ /* 0x010fc400087fe4ff */
        /* <DEDUP_REMOVED lines=9> */
[----:B0-----:R-:W-:Y:S01]  /*16ab0*/  IMAD.U32 R2, RZ, RZ, UR4 ;  /* 0x00000004ff027e24 */ /* 0x001fe2000f8e00ff */
        /* <DEDUP_REMOVED lines=8> */
.L_x_5520:
[----:B------:R-:W2:Y:S01]  /*16b40*/  LDL R0, [R1+0x70] ;  /* 0x0000700001007983 */ /* 0x000ea20000100800 */
[----:B------:R-:W-:-:S03]  /*16b50*/  ULDC UR4, c[0x0][0xbd4] ;  /* 0x0002f50000047ab9 */ /* 0x000fc60000000800 */
[----:B------:R-:W3:Y:S04]  /*16b60*/  LDL.LU R4, [R1+0x54] ;  /* 0x0000540001047983 */ /* 0x000ee80000300800 */
[----:B------:R1:W5:Y:S04]  /*16b70*/  LDL R157, [R1+0x58] ;  /* 0x00005800019d7983 */ /* 0x0003680000100800 */
[----:B--2---:R-:W2:Y:S01]  /*16b80*/  SHFL.IDX PT, R0, R0, RZ, 0x1f ;  /* 0x00001fff00007589 */ /* 0x004ea200000e0000 */
[----:B---3--:R-:W-:Y:S02]  /*16b90*/  ISETP.NE.AND P1, PT, R4, RZ, PT ;  /* 0x000000ff0400720c */ /* 0x008fe40003f25270 */
[----:B--2---:R-:W-:-:S02]  /*16ba0*/  ISETP.NE.AND P0, PT, R0, RZ, PT ;  /* 0x000000ff0000720c */ /* 0x004fc40003f05270 */
        /* <DEDUP_REMOVED lines=27> */
[----:B---3--:R-:W-:Y:S02]  /*16d60*/  IMAD.IADD R12, R160, 0x1, R213 ;  /* 0x00000001a00c7824 */ /* 0x008fe400078e02d5 */
        /* <DEDUP_REMOVED lines=29> */
[----:B------:R-:W-:-:S03]  /*16f40*/  IMAD.IADD R13, R193, 0x1, R213 ;  /* 0x00000001c10d7824 */ /* 0x000fc600078e02d5 */
        /* <DEDUP_REMOVED lines=10> */
.L_x_5521:
        /* <DEDUP_REMOVED lines=11> */
[----:B------:R-:W-:-:S05]  /*170a0*/  SHF.R.S32.HI R80, RZ, 0x3, R82 ;  /* 0x00000003ff507819 */ /* 0x000fca0000011452 */
[----:B01----:R-:W-:-:S04]  /*170b0*/  IMAD R9, R80, 0x40, R195 ;  /* 0x0000004050097824 */ /* 0x003fc800078e02c3 */
        /* <DEDUP_REMOVED lines=9> */
[C---:B------:R-:W-:Y:S02]  /*17150*/  IADD3 R65, P0, R20.reuse, 0xc000, RZ ;  /* 0x0000c00014417810 */ /* 0x040fe40007f1e0ff */
[C---:B------:R-:W-:Y:S02]  /*17160*/  IADD3 R29, P5, R20.reuse, 0x3000, RZ ;  /* 0x00003000141d7810 */ /* 0x040fe40007fbe0ff */
[----:B------:R-:W-:Y:S01]  /*17170*/  IADD3 R33, P6, R20, 0x4000, RZ ;  /* 0x0000400014217810 */ /* 0x000fe20007fde0ff */
[----:B------:R-:W-:Y:S01]  /*17180*/  IMAD R4, R4, UR4, RZ ;  /* 0x0000000404047c24 */ /* 0x000fe2000f8e02ff */
[C---:B------:R-:W-:Y:S01]  /*17190*/  IADD3 R41, P1, R20.reuse, 0x6000, RZ ;  /* 0x0000600014297810 */ /* 0x040fe20007f3e0ff */
[----:B------:R-:W5:Y:S01]  /*171a0*/  LD.E.128 R36, desc[UR40][R36.64] ;  /* 0x0000002824247980 */ /* 0x000f62000c101d00 */
[----:B------:R-:W-:-:S02]  /*171b0*/  IADD3 R45, P2, R20, 0x7000, RZ ;  /* 0x00007000142d7810 */ /* 0x000fc40007f5e0ff */
[----:B------:R-:W-:Y:S02]  /*171c0*/  LOP3.LUT R64, R65, 0x380, RZ, 0xc0, !PT ;  /* 0x0000038041407812 */ /* 0x000fe400078ec0ff */
[----:B------:R-:W-:Y:S02]  /*171d0*/  SHF.R.U64 R12, R12, 0x3, RZ ;  /* 0x000000030c0c7819 */ /* 0x000fe400000012ff */
[----:B------:R-:W-:Y:S02]  /*171e0*/  LOP3.LUT R24, R25, 0x380, RZ, 0xc0, !PT ;  /* 0x0000038019187812 */ /* 0x000fe400078ec0ff */
[----:B------:R-:W-:Y:S02]  /*171f0*/  LOP3.LUT R28, R29, 0x380, RZ, 0xc0, !PT ;  /* 0x000003801d1c7812 */ /* 0x000fe400078ec0ff */
[----:B------:R-:W-:Y:S02]  /*17200*/  LOP3.LUT R32, R33, 0x380, RZ, 0xc0, !PT ;  /* 0x0000038021207812 */ /* 0x000fe400078ec0ff */
[----:B------:R-:W-:-:S02]  /*17210*/  LOP3.LUT R40, R41, 0x380, RZ, 0xc0, !PT ;  /* 0x0000038029287812 */ /* 0x000fc400078ec0ff */
[----:B------:R-:W-:Y:S02]  /*17220*/  LOP3.LUT R44, R45, 0x380, RZ, 0xc0, !PT ;  /* 0x000003802d2c7812 */ /* 0x000fe400078ec0ff */
[----:B------:R-:W-:Y:S02]  /*17230*/  SHF.R.U64 R64, R64, 0x3, RZ ;  /* 0x0000000340407819 */ /* 0x000fe400000012ff */
[----:B------:R-:W-:Y:S01]  /*17240*/  LOP3.LUT R12, R12, R13, RZ, 0x3c, !PT ;  /* 0x0000000d0c0c7212 */ /* 0x000fe200078e3cff */
[----:B------:R-:W-:Y:S01]  /*17250*/  IMAD.X R13, RZ, RZ, R21, P3 ;  /* 0x000000ffff0d7224 */ /* 0x000fe200018e0615 */
[----:B------:R-:W-:Y:S02]  /*17260*/  SHF.R.U64 R24, R24, 0x3, RZ ;  /* 0x0000000318187819 */ /* 0x000fe400000012ff */
[----:B------:R-:W-:Y:S02]  /*17270*/  SHF.R.U64 R28, R28, 0x3, RZ ;  /* 0x000000031c1c7819 */ /* 0x000fe400000012ff */
[----:B------:R-:W-:-:S02]  /*17280*/  SHF.R.U64 R32, R32, 0x3, RZ ;  /* 0x0000000320207819 */ /* 0x000fc400000012ff */
[----:B------:R-:W-:Y:S01]  /*17290*/  LOP3.LUT R9, R20, 0x380, RZ, 0xc0, !PT ;  /* 0x0000038014097812 */ /* 0x000fe200078ec0ff */
[----:B------:R-:W-:Y:S01]  /*172a0*/  IMAD R85, R3, UR5, R4 ;  /* 0x0000000503557c24 */ /* 0x000fe2000f8e0204 */
[----:B------:R-:W-:Y:S01]  /*172b0*/  SHF.R.U64 R40, R40, 0x3, RZ ;  /* 0x0000000328287819 */ /* 0x000fe200000012ff */
[----:B------:R-:W5:Y:S01]  /*172c0*/  LD.E.128 R12, desc[UR40][R12.64] ;  /* 0x000000280c0c7980 */ /* 0x000f62000c101d00 */
[----:B------:R-:W-:Y:S02]  /*172d0*/  IADD3 R49, P3, R20, 0x8000, RZ ;  /* 0x0000800014317810 */ /* 0x000fe40007f7e0ff */
[----:B------:R-:W-:Y:S02]  /*172e0*/  SHF.R.U64 R44, R44, 0x3, RZ ;  /* 0x000000032c2c7819 */ /* 0x000fe400000012ff */
[----:B------:R-:W-:Y:S01]  /*172f0*/  LOP3.LUT R64, R64, R65, RZ, 0x3c, !PT ;  /* 0x0000004140407212 */ /* 0x000fe200078e3cff */
[----:B------:R-:W-:Y:S01]  /*17300*/  IMAD.X R65, RZ, RZ, R21, P0 ;  /* 0x000000ffff417224 */ /* 0x000fe200000e0615 */
[----:B---3--:R-:W-:-:S02]  /*17310*/  ISETP.NE.AND P0, PT, R83, 0x1, PT ;  /* 0x000000015300780c */ /* 0x008fc40003f05270 */
        /* <DEDUP_REMOVED lines=8> */
[----:B------:R-:W-:Y:S01]  /*173a0*/  LOP3.LUT R48, R49, 0x380, RZ, 0xc0, !PT ;  /* 0x0000038031307812 */ /* 0x000fe200078ec0ff */
[----:B------:R-:W5:Y:S01]  /*173b0*/  LD.E.128 R24, desc[UR40][R24.64] ;  /* 0x0000002818187980 */ /* 0x000f62000c101d00 */
[----:B------:R-:W-:Y:S01]  /*173c0*/  LOP3.LUT R44, R44, R45, RZ, 0x3c, !PT ;  /* 0x0000002d2c2c7212 */ /* 0x000fe200078e3cff */
[----:B------:R-:W-:Y:S01]  /*173d0*/  IMAD.X R45, RZ, RZ, R21, P2 ;  /* 0x000000ffff2d7224 */ /* 0x000fe200010e0615 */
[C---:B------:R-:W-:Y:S01]  /*173e0*/  IADD3 R53, P4, R20.reuse, 0x9000, RZ ;  /* 0x0000900014357810 */ /* 0x040fe20007f9e0ff */
[----:B------:R-:W0:Y:S01]  /*173f0*/  @P0 LDC R4, c[0x0][0xcec] ;  /* 0x00033b00ff040b82 */ /* 0x000e220000000800 */
[C---:B------:R-:W-:Y:S01]  /*17400*/  IADD3 R57, P5, R20.reuse, 0xa000, RZ ;  /* 0x0000a00014397810 */ /* 0x040fe20007fbe0ff */
[----:B------:R-:W5:Y:S01]  /*17410*/  LD.E.128 R28, desc[UR40][R28.64] ;  /* 0x000000281c1c7980 */ /* 0x000f62000c101d00 */
[----:B------:R-:W-:-:S02]  /*17420*/  IADD3 R61, P6, R20, 0xb000, RZ ;  /* 0x0000b000143d7810 */ /* 0x000fc40007fde0ff */
[C---:B------:R-:W-:Y:S01]  /*17430*/  IADD3 R69, P1, R20.reuse, 0xd000, RZ ;  /* 0x0000d00014457810 */ /* 0x040fe20007f3e0ff */
[----:B------:R-:W5:Y:S01]  /*17440*/  LD.E.128 R32, desc[UR40][R32.64] ;  /* 0x0000002820207980 */ /* 0x000f62000c101d00 */
[----:B------:R-:W-:Y:S02]  /*17450*/  IADD3 R73, P2, R20, 0xe000, RZ ;  /* 0x0000e00014497810 */ /* 0x000fe40007f5e0ff */
[----:B------:R-:W-:Y:S01]  /*17460*/  SHF.R.U64 R48, R48, 0x3, RZ ;  /* 0x0000000330307819 */ /* 0x000fe200000012ff */
[----:B------:R-:W5:Y:S01]  /*17470*/  LD.E.128 R40, desc[UR40][R40.64] ;  /* 0x0000002828287980 */ /* 0x000f62000c101d00 */
[----:B------:R-:W-:Y:S02]  /*17480*/  LOP3.LUT R52, R53, 0x380, RZ, 0xc0, !PT ;  /* 0x0000038035347812 */ /* 0x000fe400078ec0ff */
[----:B------:R-:W-:Y:S01]  /*17490*/  LOP3.LUT R56, R57, 0x380, RZ, 0xc0, !PT ;  /* 0x0000038039387812 */ /* 0x000fe200078ec0ff */
[----:B------:R-:W5:Y:S01]  /*174a0*/  LD.E.128 R44, desc[UR40][R44.64] ;  /* 0x000000282c2c7980 */ /* 0x000f62000c101d00 */
[----:B------:R-:W-:-:S02]  /*174b0*/  LOP3.LUT R60, R61, 0x380, RZ, 0xc0, !PT ;  /* 0x000003803d3c7812 */ /* 0x000fc400078ec0ff */
[----:B------:R-:W-:Y:S01]  /*174c0*/  LOP3.LUT R68, R69, 0x380, RZ, 0xc0, !PT ;  /* 0x0000038045447812 */ /* 0x000fe200078ec0ff */
[----:B------:R-:W5:Y:S01]  /*174d0*/  LD.E.128 R64, desc[UR40][R64.64] ;  /* 0x0000002840407980 */ /* 0x000f62000c101d00 */
[----:B------:R-:W-:Y:S02]  /*174e0*/  LOP3.LUT R72, R73, 0x380, RZ, 0xc0, !PT ;  /* 0x0000038049487812 */ /* 0x000fe400078ec0ff */
[----:B------:R-:W-:Y:S01]  /*174f0*/  LOP3.LUT R48, R48, R49, RZ, 0x3c, !PT ;  /* 0x0000003130307212 */ /* 0x000fe200078e3cff */
[----:B------:R-:W-:Y:S01]  /*17500*/  IMAD.X R49, RZ, RZ, R21, P3 ;  /* 0x000000ffff317224 */ /* 0x000fe200018e0615 */
[----:B------:R-:W-:Y:S02]  /*17510*/  SHF.R.U64 R52, R52, 0x3, RZ ;  /* 0x0000000334347819 */ /* 0x000fe400000012ff */
[----:B------:R-:W-:Y:S02]  /*17520*/  SHF.R.U64 R56, R56, 0x3, RZ ;  /* 0x0000000338387819 */ /* 0x000fe400000012ff */
[----:B------:R-:W-:Y:S01]  /*17530*/  SHF.R.U64 R60, R60, 0x3, RZ ;  /* 0x000000033c3c7819 */ /* 0x000fe200000012ff */
[----:B------:R-:W5:Y:S01]  /*17540*/  LD.E.128 R48, desc[UR40][R48.64] ;  /* 0x0000002830307980 */ /* 0x000f62000c101d00 */
[----:B------:R-:W-:-:S02]  /*17550*/  SHF.R.U64 R68, R68, 0x3, RZ ;  /* 0x0000000344447819 */ /* 0x000fc400000012ff */
[----:B------:R-:W-:Y:S02]  /*17560*/  SHF.R.U64 R72, R72, 0x3, RZ ;  /* 0x0000000348487819 */ /* 0x000fe400000012ff */
[----:B------:R-:W-:Y:S02]  /*17570*/  IADD3 R11, P3, R20, 0xf000, RZ ;  /* 0x0000f000140b7810 */ /* 0x000fe40007f7e0ff */
[----:B------:R-:W-:Y:S02]  /*17580*/  SHF.R.U64 R9, R9, 0x3, RZ ;  /* 0x0000000309097819 */ /* 0x000fe400000012ff */
        /* <DEDUP_REMOVED lines=13> */
[----:B------:R-:W-:Y:S01]  /*17660*/  IMAD.MOV.U32 R9, RZ, RZ, R21 ;  /* 0x000000ffff097224 */ /* 0x000fe200078e0015 */
[----:B------:R-:W-:Y:S01]  /*17670*/  LOP3.LUT R10, R11, 0x380, RZ, 0xc0, !PT ;  /* 0x000003800b0a7812 */ /* 0x000fe200078ec0ff */
[----:B------:R-:W-:Y:S01]  /*17680*/  IMAD.WIDE.U32 R20, R3, UR4, RZ ;  /* 0x0000000403147c25 */ /* 0x000fe2000f8e00ff */
[----:B------:R-:W-:Y:S01]  /*17690*/  ULDC.64 UR4, c[0x0][0xbe8] ;  /* 0x0002fa0000047ab9 */ /* 0x000fe20000000a00 */
[----:B------:R-:W1:Y:S01]  /*176a0*/  @P0 LDC R3, c[0x0][0xcf0] ;  /* 0x00033c00ff030b82 */ /* 0x000e620000000800 */
[----:B------:R-:W-:Y:S01]  /*176b0*/  SHF.R.U64 R10, R10, 0x3, RZ ;  /* 0x000000030a0a7819 */ /* 0x000fe200000012ff */
[----:B------:R-:W-:Y:S01]  /*176c0*/  IMAD.IADD R21, R21, 0x1, R85 ;  /* 0x0000000115157824 */ /* 0x000fe200078e0255 */
[----:B------:R-:W5:Y:S01]  /*176d0*/  LD.E.128 R52, desc[UR40][R52.64] ;  /* 0x0000002834347980 */ /* 0x000f62000c101d00 */
[----:B------:R-:W-:Y:S01]  /*176e0*/  IMAD.IADD R85, R81, 0x1, -R82 ;  /* 0x0000000151557824 */ /* 0x000fe200078e0a52 */
[----:B------:R-:W-:Y:S01]  /*176f0*/  LOP3.LUT R76, R10, R11, RZ, 0x3c, !PT ;  /* 0x0000000b0a4c7212 */ /* 0x000fe200078e3cff */
[----:B------:R-:W-:Y:S01]  /*17700*/  IMAD.WIDE.U32 R20, R186, UR4, R20 ;  /* 0x00000004ba147c25 */ /* 0x000fe2000f8e0014 */
[----:B------:R-:W-:Y:S01]  /*17710*/  SHF.R.S32.HI R81, RZ, 0x1f, R0 ;  /* 0x0000001fff517819 */ /* 0x000fe20000011400 */
[----:B------:R-:W5:Y:S02]  /*17720*/  LD.E.128 R8, desc[UR40][R8.64] ;  /* 0x0000002808087980 */ /* 0x000f64000c101d00 */
[----:B------:R-:W-:-:S02]  /*17730*/  IMAD R82, R85, 0x20, R80 ;  /* 0x0000002055527824 */ /* 0x000fc400078e0250 */
[----:B------:R-:W-:Y:S01]  /*17740*/  IMAD R21, R186, UR5, R21 ;  /* 0x00000005ba157c24 */ /* 0x000fe2000f8e0215 */
[----:B------:R-:W-:Y:S01]  /*17750*/  ULDC.64 UR4, c[0x0][0xbf0] ;  /* 0x0002fc0000047ab9 */ /* 0x000fe20000000a00 */
[----:B------:R-:W-:Y:S01]  /*17760*/  IMAD.IADD R87, R213, 0x1, R82 ;  /* 0x00000001d5577824 */ /* 0x000fe200078e0252 */
[----:B------:R-:W5:Y:S01]  /*17770*/  LD.E.128 R56, desc[UR40][R56.64] ;  /* 0x0000002838387980 */ /* 0x000f62000c101d00 */
[----:B------:R-:W-:Y:S02]  /*17780*/  IMAD R81, R81, UR4, RZ ;  /* 0x0000000451517c24 */ /* 0x000fe4000f8e02ff */
[----:B0-----:R-:W-:Y:S01]  /*17790*/  @P0 IMAD.HI.U32 R4, R87, R4, RZ ;  /* 0x0000000457040227 */ /* 0x001fe200078e00ff */
[----:B------:R-:W5:Y:S03]  /*177a0*/  LD.E.128 R60, desc[UR40][R60.64] ;  /* 0x000000283c3c7980 */ /* 0x000f66000c101d00 */
[C---:B------:R-:W-:Y:S01]  /*177b0*/  IMAD R85, R0.reuse, UR5, R81 ;  /* 0x0000000500557c24 */ /* 0x040fe2000f8e0251 */
[----:B------:R-:W5:Y:S01]  /*177c0*/  LD.E.128 R68, desc[UR40][R68.64] ;  /* 0x0000002844447980 */ /* 0x000f62000c101d00 */
[----:B------:R-:W-:Y:S01]  /*177d0*/  IMAD.MOV.U32 R81, RZ, RZ, R87 ;  /* 0x000000ffff517224 */ /* 0x000fe200078e0057 */
[----:B-1----:R-:W-:Y:S01]  /*177e0*/  @P0 SHF.R.U32.HI R81, RZ, R3, R4 ;  /* 0x00000003ff510219 */ /* 0x002fe20000011604 */
[----:B------:R-:W-:Y:S01]  /*177f0*/  IMAD.WIDE.U32 R20, R0, UR4, R20 ;  /* 0x0000000400147c25 */ /* 0x000fe2000f8e0014 */
[----:B------:R-:W-:Y:S01]  /*17800*/  ULDC.64 UR4, c[0x0][0xbe0] ;  /* 0x0002f80000047ab9 */ /* 0x000fe20000000a00 */
[----:B------:R-:W0:Y:S01]  /*17810*/  LDC R4, c[0x0][0xbc8] ;  /* 0x0002f200ff047b82 */ /* 0x000e220000000800 */
[----:B------:R-:W5:Y:S01]  /*17820*/  LD.E.128 R72, desc[UR40][R72.64] ;  /* 0x0000002848487980 */ /* 0x000f62000c101d00 */
[----:B------:R-:W-:-:S03]  /*17830*/  IMAD.MOV R0, RZ, RZ, -R81 ;  /* 0x000000ffff007224 */ /* 0x000fc600078e0a51 */
[----:B------:R-:W5:Y:S01]  /*17840*/  LD.E.128 R76, desc[UR40][R76.64] ;  /* 0x000000284c4c7980 */ /* 0x000f62000c101d00 */
[----:B------:R-:W-:Y:S01]  /*17850*/  IMAD R3, R83, R0, R87 ;  /* 0x0000000053037224 */ /* 0x000fe200078e0257 */
[----:B------:R-:W-:Y:S01]  /*17860*/  SHF.R.S32.HI R0, RZ, 0x1f, R81 ;  /* 0x0000001fff007819 */ /* 0x000fe20000011451 */
[----:B------:R-:W-:Y:S01]  /*17870*/  IMAD.IADD R21, R21, 0x1, R85 ;  /* 0x0000000115157824 */ /* 0x000fe200078e0255 */
[----:B------:R-:W-:Y:S01]  /*17880*/  @!PT LDS RZ, [RZ] ;  /* 0x00000000fffff984 */ /* 0x000fe20000000800 */
[----:B------:R-:W-:Y:S01]  /*17890*/  @!PT LDS RZ, [RZ] ;  /* 0x00000000fffff984 */ /* 0x000fe20000000800 */
[----:B------:R-:W-:Y:S01]  /*178a0*/  @!PT LDS RZ, [RZ] ;  /* 0x00000000fffff984 */ /* 0x000fe20000000800 */
[----:B------:R-:W-:Y:S01]  /*178b0*/  @!PT LDS RZ, [RZ] ;  /* 0x00000000fffff984 */ /* 0x000fe20000000800 */
[----:B------:R1:W-:Y:S06]  /*178c0*/  MEMBAR.ALL.CTA ;  /* 0x0000000000007992 */ /* 0x0003ec0000008000 */
[----:B-1----:R-:W1:Y:S01]  /*178d0*/  FENCE.VIEW.ASYNC.S ;  /* 0x00000000000073c6 */ /* 0x002e620000000000 */
[----:B------:R-:W-:-:S02]  /*178e0*/  IMAD R0, R0, UR4, RZ ;  /* 0x0000000400007c24 */ /* 0x000fc4000f8e02ff */
[----:B------:R-:W-:-:S04]  /*178f0*/  IMAD.WIDE.U32 R20, R81, UR4, R20 ;  /* 0x0000000451147c25 */ /* 0x000fc8000f8e0014 */
        /* <DEDUP_REMOVED lines=8> */
[----:B------:R-:W-:Y:S02]  /*17980*/  VIADD R0, R17, 0x38820 ;  /* 0x0003882011007836 */ /* 0x000fe40000000000 */
[----:B------:R-:W-:Y:S01]  /*17990*/  IMAD.IADD R3, R21, 0x1, R81 ;  /* 0x0000000115037824 */ /* 0x000fe200078e0251 */
[C---:B------:R-:W-:Y:S01]  /*179a0*/  LEA R81, P0, R20.reuse, UR4, 0x1 ;  /* 0x0000000414517c11 */ /* 0x040fe2000f8008ff */
[C---:B------:R-:W-:Y:S01]  /*179b0*/  VIADD R164, R195.reuse, 0x40 ;  /* 0x00000040c3a47836 */ /* 0x040fe20000000000 */
[----:B------:R-:W-:Y:S02]  /*179c0*/  PRMT R0, RZ, 0x654, R0 ;  /* 0x00000654ff007816 */ /* 0x000fe40000000000 */
[----:B------:R-:W-:Y:S01]  /*179d0*/  LEA.HI.X R82, R20, UR5, R3, 0x1, P0 ;  /* 0x0000000514527c11 */ /* 0x000fe200080f0c03 */
[C---:B------:R-:W-:Y:S01]  /*179e0*/  VIADD R162, R195.reuse, 0x80 ;  /* 0x00000080c3a27836 */ /* 0x040fe20000000000 */
[-C--:B0-----:R-:W-:Y:S01]  /*179f0*/  ISETP.GE.AND P0, PT, R164, R4.reuse, PT ;  /* 0x00000004a400720c */ /* 0x081fe20003f06270 */
[----:B-1----:R0:W-:Y:S01]  /*17a00*/  SYNCS.ARRIVE.TRANS64.RED.A1T0 RZ, [R0+URZ], RZ ;  /* 0x000000ff00ff79a7 */ /* 0x0021e2000810043f */
[C---:B------:R-:W-:Y:S01]  /*17a10*/  ISETP.GE.AND P1, PT, R195.reuse, R4, PT ;  /* 0x00000004c300720c */ /* 0x040fe20003f26270 */
[----:B------:R-:W-:Y:S01]  /*17a20*/  VIADD R160, R195, 0xc0 ;  /* 0x000000c0c3a07836 */ /* 0x000fe20000000000 */
[----:B0-----:R-:W-:-:S02]  /*17a30*/  SEL R0, RZ, 0xffffffff, P0 ;  /* 0xffffffffff007807 */ /* 0x001fc40000000000 */
[-C--:B------:R-:W-:Y:S01]  /*17a40*/  ISETP.GE.AND P0, PT, R162, R4.reuse, PT ;  /* 0x00000004a200720c */ /* 0x080fe20003f06270 */
[----:B------:R-:W-:Y:S02]  /*17a50*/  IMAD R83, R2, R83, RZ ;  /* 0x0000005302537224 */ /* 0x000fe400078e02ff */
[----:B------:R-:W-:Y:S01]  /*17a60*/  IMAD.SHL.U32 R3, R0, 0x2, RZ ;  /* 0x0000000200037824 */ /* 0x000fe200078e00ff */
[----:B------:R-:W-:Y:S02]  /*17a70*/  SEL R0, RZ, 0x1, P1 ;  /* 0x00000001ff007807 */ /* 0x000fe40000800000 */
[----:B------:R-:W-:Y:S01]  /*17a80*/  SEL R2, RZ, 0xffffffff, P0 ;  /* 0xffffffffff027807 */ /* 0x000fe20000000000 */
[----:B------:R-:W-:Y:S01]  /*17a90*/  VIADD R158, R195, 0x100 ;  /* 0x00000100c39e7836 */ /* 0x000fe20000000000 */
[-C--:B------:R-:W-:Y:S02]  /*17aa0*/  ISETP.GE.AND P0, PT, R160, R4.reuse, PT ;  /* 0x00000004a000720c */ /* 0x080fe40003f06270 */
[----:B------:R-:W-:Y:S01]  /*17ab0*/  LOP3.LUT R0, R3, 0x2, R0, 0xe2, !PT ;  /* 0x0000000203007812 */ /* 0x000fe200078ee200 */
[----:B------:R-:W-:Y:S01]  /*17ac0*/  IMAD.SHL.U32 R3, R2, 0x4, RZ ;  /* 0x0000000402037824 */ /* 0x000fe200078e00ff */
[----:B------:R-:W-:Y:S01]  /*17ad0*/  SEL R2, RZ, 0xffffffff, P0 ;  /* 0xffffffffff027807 */ /* 0x000fe20000000000 */
[----:B------:R-:W-:Y:S01]  /*17ae0*/  VIADD R156, R195, 0x140 ;  /* 0x00000140c39c7836 */ /* 0x000fe20000000000 */
[----:B------:R-:W-:-:S02]  /*17af0*/  ISETP.GE.AND P0, PT, R158, R4, PT ;  /* 0x000000049e00720c */ /* 0x000fc40003f06270 */
[----:B------:R-:W-:Y:S01]  /*17b00*/  LOP3.LUT R0, R3, 0x4, R0, 0xe2, !PT ;  /* 0x0000000403007812 */ /* 0x000fe200078ee200 */
[----:B------:R-:W-:Y:S01]  /*17b10*/  IMAD.SHL.U32 R3, R2, 0x8, RZ ;  /* 0x0000000802037824 */ /* 0x000fe200078e00ff */
[----:B------:R-:W-:Y:S02]  /*17b20*/  SEL R2, RZ, 0xffffffff, P0 ;  /* 0xffffffffff027807 */ /* 0x000fe40000000000 */
[-C--:B------:R-:W-:Y:S02]  /*17b30*/  ISETP.GE.AND P0, PT, R156, R4.reuse, PT ;  /* 0x000000049c00720c */ /* 0x080fe40003f06270 */
[----:B------:R-:W-:Y:S01]  /*17b40*/  LOP3.LUT R0, R3, 0x8, R0, 0xe2, !PT ;  /* 0x0000000803007812 */ /* 0x000fe200078ee200 */
[----:B------:R-:W-:Y:S01]  /*17b50*/  IMAD.SHL.U32 R3, R2, 0x10, RZ ;  /* 0x0000001002037824 */ /* 0x000fe200078e00ff */
[----:B------:R-:W-:Y:S01]  /*17b60*/  SEL R2, RZ, 0xffffffff, P0 ;  /* 0xffffffffff027807 */ /* 0x000fe20000000000 */
[----:B------:R-:W-:Y:S02]  /*17b70*/  VIADD R154, R195, 0x180 ;  /* 0x00000180c39a7836 */ /* 0x000fe40000000000 */
[----:B------:R-:W-:Y:S01]  /*17b80*/  IMAD.IADD R213, R80, 0x1, R213 ;  /* 0x0000000150d57824 */ /* 0x000fe200078e02d5 */
[----:B------:R-:W-:Y:S01]  /*17b90*/  LOP3.LUT R0, R3, 0x10, R0, 0xe2, !PT ;  /* 0x0000001003007812 */ /* 0x000fe200078ee200 */
[----:B------:R-:W-:Y:S01]  /*17ba0*/  IMAD.SHL.U32 R3, R2, 0x20, RZ ;  /* 0x0000002002037824 */ /* 0x000fe200078e00ff */
[----:B------:R-:W-:Y:S01]  /*17bb0*/  ISETP.GE.AND P0, PT, R154, R4, PT ;  /* 0x000000049a00720c */ /* 0x000fe20003f06270 */
[----:B------:R-:W-:Y:S01]  /*17bc0*/  VIADD R152, R195, 0x1c0 ;  /* 0x000001c0c3987836 */ /* 0x000fe20000000000 */
[----:B------:R-:W-:-:S02]  /*17bd0*/  ISETP.GE.AND P1, PT, R213, R83, PT ;  /* 0x00000053d500720c */ /* 0x000fc40003f26270 */
[----:B------:R-:W-:Y:S02]  /*17be0*/  LOP3.LUT R0, R3, 0x20, R0, 0xe2, !PT ;  /* 0x0000002003007812 */ /* 0x000fe400078ee200 */
[----:B------:R-:W-:Y:S02]  /*17bf0*/  SEL R3, RZ, 0x40, P0 ;  /* 0x00000040ff037807 */ /* 0x000fe40000000000 */
[----:B------:R-:W-:Y:S02]  /*17c00*/  ISETP.GE.AND P0, PT, R152, R4, PT ;  /* 0x000000049800720c */ /* 0x000fe40003f06270 */
[----:B------:R-:W-:Y:S02]  /*17c10*/  LOP3.LUT R80, R0, R3, RZ, 0xfc, !PT ;  /* 0x0000000300507212 */ /* 0x000fe400078efcff */
[----:B------:R-:W-:Y:S01]  /*17c20*/  SEL R3, RZ, 0x80, P0 ;  /* 0x00000080ff037807 */ /* 0x000fe20000000000 */
[C---:B------:R-:W-:Y:S02]  /*17c30*/  VIADD R153, R195.reuse, 0x1c0 ;  /* 0x000001c0c3997836 */ /* 0x040fe40000000000 */
[C---:B------:R-:W-:Y:S01]  /*17c40*/  VIADD R155, R195.reuse, 0x180 ;  /* 0x00000180c39b7836 */ /* 0x040fe20000000000 */
[----:B------:R-:W-:Y:S01]  /*17c50*/  LOP3.LUT R0, R80, R3, RZ, 0xfc, !PT ;  /* 0x0000000350007212 */ /* 0x000fe200078efcff */
[----:B------:R-:W-:-:S02]  /*17c60*/  VIADD R157, R195, 0x140 ;  /* 0x00000140c39d7836 */ /* 0x000fc40000000000 */
[C---:B------:R-:W-:Y:S02]  /*17c70*/  VIADD R159, R195.reuse, 0x100 ;  /* 0x00000100c39f7836 */ /* 0x040fe40000000000 */
[C---:B------:R-:W-:Y:S02]  /*17c80*/  VIADD R161, R195.reuse, 0xc0 ;  /* 0x000000c0c3a17836 */ /* 0x040fe40000000000 */
        /* <DEDUP_REMOVED lines=44> */
.L_x_5524:
[----:B------:R-:W-:Y:S05]  /*17f50*/  BSYNC B1 ;  /* 0x0000000000017941 */ /* 0x000fea0003800000 */
.L_x_5523:
[----:B0----5:R-:W-:Y:S01]  /*17f60*/  VIADD R8, R213, 0x20 ;  /* 0x00000020d5087836 */ /* 0x021fe20000000000 */
        /* <DEDUP_REMOVED lines=11> */
[----:B------:R-:W-:-:S03]  /*18020*/  @!P5 LEA R10, P4, R164, R2, 0x1 ;  /* 0x00000002a40ad211 */ /* 0x000fc600078808ff */
        /* <DEDUP_REMOVED lines=25> */
.L_x_5522:
[----:B01----:R-:W2:Y:S01]  /*181c0*/  LDL.LU R10, [R1+0x64] ;  /* 0x00006400010a7983 */ /* 0x003ea20000300800 */
[----:B------:R-:W-:Y:S01]  /*181d0*/  ULDC.64 UR4, c[0x0][0xc08] ;  /* 0x0003020000047ab9 */ /* 0x000fe20000000a00 */
[----:B------:R-:W0:Y:S02]  /*181e0*/  LDC R11, c[0x0][0xce8] ;  /* 0x00033a00ff0b7b82 */ /* 0x000e240000000800 */
[----:B------:R-:W3:Y:S01]  /*181f0*/  LDL R12, [R1+0x18] ;  /* 0x00001800010c7983 */ /* 0x000ee20000100800 */
[----:B------:R-:W-:Y:S01]  /*18200*/  IMAD R4, R4, UR4, RZ ;  /* 0x0000000404047c24 */ /* 0x000fe2000f8e02ff */
[----:B------:R-:W-:Y:S01]  /*18210*/  IADD3 R157, R211, 0xe0, RZ ;  /* 0x000000e0d39d7810 */ /* 0x000fe20007ffe0ff */
[C---:B------:R-:W-:Y:S01]  /*18220*/  IMAD.WIDE.U32 R8, R3.reuse, UR4, RZ ;  /* 0x0000000403087c25 */ /* 0x040fe2000f8e00ff */
[----:B------:R-:W-:Y:S02]  /*18230*/  BSSY B1, `(.L_x_5526) ;  /* 0x000010e000017945 */ /* 0x000fe40003800000 */
[----:B------:R-:W-:Y:S01]  /*18240*/  SHF.R.S32.HI R157, RZ, 0x1f, R157 ;  /* 0x0000001fff9d7819 */ /* 0x000fe2000001149d */
[----:B------:R-:W-:Y:S01]  /*18250*/  IMAD R4, R3, UR5, R4 ;  /* 0x0000000503047c24 */ /* 0x000fe2000f8e0204 */
[----:B------:R-:W-:Y:S01]  /*18260*/  ULDC.64 UR4, c[0x0][0xc38] ;  /* 0x00030e0000047ab9 */ /* 0x000fe20000000a00 */
[----:B------:R-:W-:Y:S01]  /*18270*/  SHF.R.S32.HI R3, RZ, 0x1f, R0 ;  /* 0x0000001fff037819 */ /* 0x000fe20000011400 */
[----:B------:R-:W-:-:S02]  /*18280*/  VIADD R21, R211, 0xf8 ;  /* 0x000000f8d3157836 */ /* 0x000fc40000000000 */
[----:B------:R-:W-:Y:S02]  /*18290*/  IMAD.IADD R9, R9, 0x1, R4 ;  /* 0x0000000109097824 */ /* 0x000fe400078e0204 */
[----:B------:R-:W-:Y:S01]  /*182a0*/  VIADD R153, R211, 0xf0 ;  /* 0x000000f0d3997836 */ /* 0x000fe20000000000 */
[----:B------:R-:W-:Y:S01]  /*182b0*/  SHF.R.S32.HI R21, RZ, 0x1f, R21 ;  /* 0x0000001fff157819 */ /* 0x000fe20000011415 */
[----:B------:R-:W-:-:S03]  /*182c0*/  IMAD.WIDE.U32 R8, R186, UR4, R8 ;  /* 0x00000004ba087c25 */ /* 0x000fc6000f8e0008 */
[----:B------:R-:W-:Y:S01]  /*182d0*/  SHF.R.S32.HI R153, RZ, 0x1f, R153 ;  /* 0x0000001fff997819 */ /* 0x000fe20000011499 */
[----:B------:R-:W-:Y:S01]  /*182e0*/  IMAD R9, R186, UR5, R9 ;  /* 0x00000005ba097c24 */ /* 0x000fe2000f8e0209 */
[----:B------:R-:W-:Y:S01]  /*182f0*/  ULDC.64 UR4, c[0x0][0xc40] ;  /* 0x0003100000047ab9 */ /* 0x000fe20000000a00 */
[----:B0-----:R-:W-:Y:S01]  /*18300*/  ISETP.NE.AND P0, PT, R11, 0x1, PT ;  /* 0x000000010b00780c */ /* 0x001fe20003f05270 */
[----:B------:R-:W-:Y:S02]  /*18310*/  IMAD R3, R3, UR4, RZ ;  /* 0x0000000403037c24 */ /* 0x000fe4000f8e02ff */
[----:B------:R-:W-:-:S04]  /*18320*/  IMAD.WIDE.U32 R8, R0, UR4, R8 ;  /* 0x0000000400087c25 */ /* 0x000fc8000f8e0008 */
[----:B------:R-:W-:Y:S01]  /*18330*/  IMAD R3, R0, UR5, R3 ;  /* 0x0000000500037c24 */ /* 0x000fe2000f8e0203 */
[----:B------:R-:W-:Y:S01]  /*18340*/  ULDC.64 UR4, c[0x0][0xc48] ;  /* 0x0003120000047ab9 */ /* 0x000fe20000000a00 */
[----:B------:R-:W-:Y:S02]  /*18350*/  VIADD R155, R211, 0xe8 ;  /* 0x000000e8d39b7836 */ /* 0x000fe40000000000 */
[----:B------:R-:W-:Y:S02]  /*18360*/  IMAD.IADD R9, R9, 0x1, R3 ;  /* 0x0000000109097824 */ /* 0x000fe400078e0203 */
[----:B------:R-:W0:Y:S01]  /*18370*/  @P0 LDC R0, c[0x0][0xcf0] ;  /* 0x00033c00ff000b82 */ /* 0x000e220000000800 */
        /* <DEDUP_REMOVED lines=72> */
[--C-:B---3--:R-:W-:Y:S02]  /*18800*/  IMAD.IADD R3, R12, 0x1, R213.reuse ;  /* 0x000000010c037824 */ /* 0x108fe400078e02d5 */
[----:B------:R-:W-:Y:S02]  /*18810*/  IMAD.IADD R213, R193, 0x1, R213 ;  /* 0x00000001c1d57824 */ /* 0x000fe400078e02d5 */
[----:B------:R-:W-:Y:S02]  /*18820*/  IMAD.MOV.U32 R4, RZ, RZ, R3 ;  /* 0x000000ffff047224 */ /* 0x000fe400078e0003 */
        /* <DEDUP_REMOVED lines=168> */
[----:B------:R-:W-:Y:S02]  /*192b0*/  @!P5 LEA R14, P0, R20, R14, 0x2 ;  /* 0x0000000e140ed211 */ /* 0x000fe400078010ff */
[-C--:B------:R-:W-:Y:S01]  /*192c0*/  @!P2 LEA.HI.X R9, R152, R11.reuse, R153, 0x2, P1 ;  /* 0x0000000b9809a211 */ /* 0x080fe200008f1499 */
[----:B------:R3:W-:Y:S01]  /*192d0*/  @!P3 ST.E.64 desc[UR40][R12.64], R140 ;  /* 0x0000008c0c00b985 */ /* 0x0007e2000c101b28 */
[----:B------:R-:W-:-:S03]  /*192e0*/  @!P5 LEA.HI.X R15, R20, R11, R21, 0x2, P0 ;  /* 0x0000000b140fd211 */ /* 0x000fc600000f1415 */
[----:B------:R3:W-:Y:S04]  /*192f0*/  @!P2 ST.E.64 desc[UR40][R8.64], R144 ;  /* 0x000000900800a985 */ /* 0x0007e8000c101b28 */
[----:B------:R3:W-:Y:S02]  /*19300*/  @!P5 ST.E.64 desc[UR40][R14.64], R148 ;  /* 0x000000940e00d985 */ /* 0x0007e4000c101b28 */
.L_x_5527:
[----:B------:R-:W-:Y:S05]  /*19310*/  BSYNC B1 ;  /* 0x0000000000017941 */ /* 0x000fea0003800000 */
.L_x_5526:
[----:B------:R-:W-:Y:S01]  /*19320*/  VIADD R213, R213, 0x8 ;  /* 0x00000008d5d57836 */ /* 0x000fe20000000000 */
[----:B---3--:R3:W4:Y:S04]  /*19330*/  SHFL.IDX PT, R12, R10, 0x1, 0x1c1f ;  /* 0x003c1f000a0c7f89 */ /* 0x00872800000e0000 */
[----:B------:R-:W-:Y:S01]  /*19340*/  ISETP.GE.AND P0, PT, R213, R0, PT ;  /* 0x00000000d500720c */ /* 0x000fe20003f06270 */
[----:B0-----:R-:W0:-:S12]  /*19350*/  SHFL.IDX PT, R4, R4, 0x1, 0x1c1f ;  /* 0x003c1f0004047f89 */ /* 0x001e1800000e0000 */
[----:B---3--:R-:W-:Y:S05]  /*19360*/  @P0 BRA `(.L_x_5525) ;  /* 0x0000001800600947 */ /* 0x008fea0003800000 */
[C---:B------:R-:W-:Y:S01]  /*19370*/  VIADD R13, R211.reuse, 0x8 ;  /* 0x00000008d30d7836 */ /* 0x040fe20000000000 */
[----:B------:R-:W-:Y:S01]  /*19380*/  ULDC UR4, c[0x0][0xbc8] ;  /* 0x0002f20000047ab9 */ /* 0x000fe20000000800 */
[C---:B------:R-:W-:Y:S01]  /*19390*/  VIADD R25, R211.reuse, 0x10 ;  /* 0x00000010d3197836 */ /* 0x040fe20000000000 */
[C---:B------:R-:W-:Y:S01]  /*193a0*/  ISETP.GE.AND P2, PT, R211.reuse, UR4, PT ;  /* 0x00000004d3007c0c */ /* 0x040fe2000bf46270 */
[----:B--2---:R-:W-:Y:S01]  /*193b0*/  VIADD R11, R211, 0x18 ;  /* 0x00000018d30b7836 */ /* 0x004fe20000000000 */
[----:B------:R-:W-:Y:S01]  /*193c0*/  ISETP.GE.AND P5, PT, R13, UR4, PT ;  /* 0x000000040d007c0c */ /* 0x000fe2000bfa6270 */
[----:B-1----:R-:W-:Y:S01]  /*193d0*/  VIADD R14, R211, 0x8 ;  /* 0x00000008d30e7836 */ /* 0x002fe20000000000 */
[----:B------:R-:W-:Y:S01]  /*193e0*/  ISETP.GE.AND P3, PT, R25, UR4, PT ;  /* 0x0000000419007c0c */ /* 0x000fe2000bf66270 */
[----:B------:R-:W-:Y:S01]  /*193f0*/  VIADD R28, R211, 0x10 ;  /* 0x00000010d31c7836 */ /* 0x000fe20000000000 */
[----:B------:R-:W-:Y:S01]  /*19400*/  ISETP.GE.AND P4, PT, R11, UR4, PT ;  /* 0x000000040b007c0c */ /* 0x000fe2000bf86270 */
[----:B------:R-:W-:Y:S01]  /*19410*/  VIADD R24, R211, 0x18 ;  /* 0x00000018d3187836 */ /* 0x000fe20000000000 */
[----:B------:R-:W-:-:S02]  /*19420*/  SHF.R.S32.HI R14, RZ, 0x1f, R14 ;  /* 0x0000001fff0e7819 */ /* 0x000fc4000001140e */
[----:B------:R-:W-:Y:S02]  /*19430*/  SHF.R.S32.HI R15, RZ, 0x1f, R211 ;  /* 0x0000001fff0f7819 */ /* 0x000fe400000114d3 */
[----:B------:R-:W-:Y:S02]  /*19440*/  SHF.R.S32.HI R28, RZ, 0x1f, R28 ;  /* 0x0000001fff1c7819 */ /* 0x000fe4000001141c */
[-C--:B0-----:R-:W-:Y:S02]  /*19450*/  @!P2 LEA R2, P0, R211, R4.reuse, 0x2 ;  /* 0x00000004d302a211 */ /* 0x081fe400078010ff */
[----:B------:R-:W-:Y:S02]  /*19460*/  @!P5 LEA R8, P1, R13, R4, 0x2 ;  /* 0x000000040d08d211 */ /* 0x000fe400078210ff */
[CC--:B----4-:R-:W-:Y:S01]  /*19470*/  @!P2 LEA.HI.X R3, R211.reuse, R12.reuse, R15, 0x2, P0 ;  /* 0x0000000cd303a211 */ /* 0x0d0fe200000f140f */
[----:B------:R-:W-:Y:S01]  /*19480*/  VIADD R15, R211, 0x28 ;  /* 0x00000028d30f7836 */ /* 0x000fe20000000000 */
[----:B------:R-:W-:Y:S01]  /*19490*/  @!P5 LEA.HI.X R9, R13, R12, R14, 0x2, P1 ;  /* 0x0000000c0d09d211 */ /* 0x000fe200008f140e */
[----:B------:R-:W-:Y:S01]  /*194a0*/  VIADD R14, R211, 0x20 ;  /* 0x00000020d30e7836 */ /* 0x000fe20000000000 */
[----:B------:R-:W-:Y:S01]  /*194b0*/  SHF.R.S32.HI R24, RZ, 0x1f, R24 ;  /* 0x0000001fff187819 */ /* 0x000fe20000011418 */
[----:B------:R0:W-:Y:S01]  /*194c0*/  @!P2 ST.E.64 desc[UR40][R2.64], R26 ;  /* 0x0000001a0200a985 */ /* 0x0001e2000c101b28 */
[----:B------:R-:W-:Y:S01]  /*194d0*/  ISETP.GE.AND P1, PT, R15, UR4, PT ;  /* 0x000000040f007c0c */ /* 0x000fe2000bf26270 */
[----:B------:R-:W-:Y:S01]  /*194e0*/  VIADD R13, R211, 0x30 ;  /* 0x00000030d30d7836 */ /* 0x000fe20000000000 */
[----:B------:R-:W-:Y:S01]  /*194f0*/  ISETP.GE.AND P0, PT, R14, UR4, PT ;  /* 0x000000040e007c0c */ /* 0x000fe2000bf06270 */
[----:B------:R1:W-:Y:S03]  /*19500*/  @!P5 ST.E.64 desc[UR40][R8.64], R30 ;  /* 0x0000001e0800d985 */ /* 0x0003e6000c101b28 */
[----:B------:R-:W-:-:S02]  /*19510*/  ISETP.GE.AND P2, PT, R13, UR4, PT ;  /* 0x000000040d007c0c */ /* 0x000fc4000bf46270 */
[-C--:B0-----:R-:W-:Y:S02]  /*19520*/  @!P3 LEA R2, P5, R25, R4.reuse, 0x2 ;  /* 0x000000041902b211 */ /* 0x081fe400078a10ff */
[----:B-1----:R-:W-:Y:S02]  /*19530*/  @!P4 LEA R8, P6, R11, R4, 0x2 ;  /* 0x000000040b08c211 */ /* 0x002fe400078c10ff */
[-C--:B------:R-:W-:Y:S02]  /*19540*/  @!P3 LEA.HI.X R3, R25, R12.reuse, R28, 0x2, P5 ;  /* 0x0000000c1903b211 */ /* 0x080fe400028f141c */
[----:B------:R-:W-:Y:S01]  /*19550*/  @!P4 LEA.HI.X R9, R11, R12, R24, 0x2, P6 ;  /* 0x0000000c0b09c211 */ /* 0x000fe200030f1418 */
[----:B------:R-:W-:-:S04]  /*19560*/  VIADD R24, R211, 0x20 ;  /* 0x00000020d3187836 */ /* 0x000fc80000000000 */
[-C--:B------:R-:W-:Y:S01]  /*19570*/  @!P2 LEA R10, P6, R13, R4.reuse, 0x2 ;  /* 0x000000040d0aa211 */ /* 0x080fe200078c10ff */
[----:B------:R0:W-:Y:S01]  /*19580*/  @!P3 ST.E.64 desc[UR40][R2.64], R34 ;  /* 0x000000220200b985 */ /* 0x0001e2000c101b28 */
[----:B------:R-:W-:Y:S02]  /*19590*/  ISETP.GE.AND P3, PT, R212, UR4, PT ;  /* 0x00000004d4007c0c */ /* 0x000fe4000bf66270 */
[----:B------:R-:W-:Y:S01]  /*195a0*/  SHF.R.S32.HI R24, RZ, 0x1f, R24 ;  /* 0x0000001fff187819 */ /* 0x000fe20000011418 */
        /* <DEDUP_REMOVED lines=13> */
[----:B------:R1:W-:Y:S01]  /*19680*/  @!P1 ST.E.64 desc[UR40][R8.64], R46 ;  /* 0x0000002e08009985 */ /* 0x0003e2000c101b28 */
[----:B------:R-:W-:Y:S02]  /*19690*/  ISETP.GE.AND P0, PT, R204, UR4, PT ;  /* 0x00000004cc007c0c */ /* 0x000fe4000bf06270 */
[----:B------:R-:W-:Y:S01]  /*196a0*/  ISETP.GE.AND P1, PT, R202, UR4, PT ;  /* 0x00000004ca007c0c */ /* 0x000fe2000bf26270 */
[----:B------:R2:W-:Y:S01]  /*196b0*/  @!P2 ST.E.64 desc[UR40][R10.64], R50 ;  /* 0x000000320a00a985 */ /* 0x0005e2000c101b28 */
[----:B0-----:R-:W-:-:S04]  /*196c0*/  @!P3 LEA R2, P6, R212, R4, 0x2 ;  /* 0x00000004d402b211 */ /* 0x001fc800078c10ff */
[----:B------:R-:W-:Y:S02]  /*196d0*/  @!P3 LEA.HI.X R3, R212, R12, R222, 0x2, P6 ;  /* 0x0000000cd403b211 */ /* 0x000fe400030f14de */
[----:B-1----:R-:W-:-:S03]  /*196e0*/  @!P4 LEA R8, P2, R208, R4, 0x2 ;  /* 0x00000004d008c211 */ /* 0x002fc600078410ff */
[----:B------:R0:W-:Y:S01]  /*196f0*/  @!P3 ST.E.64 desc[UR40][R2.64], R54 ;  /* 0x000000360200b985 */ /* 0x0001e2000c101b28 */
[----:B------:R-:W-:Y:S02]  /*19700*/  ISETP.GE.AND P3, PT, R197, UR4, PT ;  /* 0x00000004c5007c0c */ /* 0x000fe4000bf66270 */
[----:B--2---:R-:W-:Y:S02]  /*19710*/  @!P5 LEA R10, P6, R206, R4, 0x2 ;  /* 0x00000004ce0ad211 */ /* 0x004fe400078c10ff */
[-C--:B------:R-:W-:Y:S02]  /*19720*/  @!P4 LEA.HI.X R9, R208, R12.reuse, R210, 0x2, P2 ;  /* 0x0000000cd009c211 */ /* 0x080fe400010f14d2 */
[----:B------:R-:W-:Y:S02]  /*19730*/  ISETP.GE.AND P2, PT, R200, UR4, PT ;  /* 0x00000004c8007c0c */ /* 0x000fe4000bf46270 */
[----:B------:R-:W-:Y:S01]  /*19740*/  @!P5 LEA.HI.X R11, R206, R12, R207, 0x2, P6 ;  /* 0x0000000cce0bd211 */ /* 0x000fe200030f14cf */
[----:B------:R1:W-:Y:S01]  /*19750*/  @!P4 ST.E.64 desc[UR40][R8.64], R58 ;  /* 0x0000003a0800c985 */ /* 0x0003e2000c101b28 */
[----:B------:R-:W-:-:S03]  /*19760*/  ISETP.GE.AND P4, PT, R186, UR4, PT ;  /* 0x00000004ba007c0c */ /* 0x000fc6000bf86270 */
[----:B------:R2:W-:Y:S01]  /*19770*/  @!P5 ST.E.64 desc[UR40][R10.64], R62 ;  /* 0x0000003e0a00d985 */ /* 0x0005e2000c101b28 */
[----:B0-----:R-:W-:-:S04]  /*19780*/  @!P0 LEA R2, P6, R204, R4, 0x2 ;  /* 0x00000004cc028211 */ /* 0x001fc800078c10ff */
[----:B------:R-:W-:Y:S02]  /*19790*/  @!P0 LEA.HI.X R3, R204, R12, R205, 0x2, P6 ;  /* 0x0000000ccc038211 */ /* 0x000fe400030f14cd */
[----:B-1----:R-:W-:-:S03]  /*197a0*/  @!P1 LEA R8, P5, R202, R4, 0x2 ;  /* 0x00000004ca089211 */ /* 0x002fc600078a10ff */
        /* <DEDUP_REMOVED lines=16> */
[----:B------:R0:W-:Y:S01]  /*198b0*/  @!P4 ST.E.64 desc[UR40][R8.64], R82 ;  /* 0x000000520800c985 */ /* 0x0001e2000c101b28 */
[----:B------:R-:W-:Y:S02]  /*198c0*/  ISETP.GE.AND P4, PT, R172, UR4, PT ;  /* 0x00000004ac007c0c */ /* 0x000fe4000bf86270 */
[----:B------:R-:W-:Y:S02]  /*198d0*/  @!P5 LEA.HI.X R11, R182, R12, R183, 0x2, P6 ;  /* 0x0000000cb60bd211 */ /* 0x000fe400030f14b7 */
[----:B-1----:R-:W-:-:S03]  /*198e0*/  @!P2 LEA R2, P6, R180, R4, 0x2 ;  /* 0x00000004b402a211 */ /* 0x002fc600078c10ff */
        /* <DEDUP_REMOVED lines=58> */
[----:B---3--:R-:W-:-:S04]  /*19c90*/  LEA R2, P0, R20, R4, 0x2 ;  /* 0x0000000414027211 */ /* 0x008fc800078010ff */
[----:B------:R-:W-:-:S05]  /*19ca0*/  LEA.HI.X R3, R20, R12, R21, 0x2, P0 ;  /* 0x0000000c14037211 */ /* 0x000fca00000f1415 */
[----:B------:R0:W-:Y:S01]  /*19cb0*/  ST.E.64 desc[UR40][R2.64], R150 ;  /* 0x0000009602007985 */ /* 0x0001e2000c101b28 */
[----:B------:R-:W-:Y:S05]  /*19cc0*/  BRA `(.L_x_5525) ;  /* 0x0000001000087947 */ /* 0x000fea0003800000 */
.L_x_5519:
[----:B----4-:R-:W4:Y:S01]  /*19cd0*/  LDL.LU R4, [R1+0x5c] ;  /* 0x00005c0001047983 */ /* 0x010f220000300800 */
[----:B------:R-:W-:Y:S01]  /*19ce0*/  ULDC.64 UR6, c[0x0][0xd08] ;  /* 0x0003420000067ab9 */ /* 0x000fe20000000a00 */
[----:B------:R-:W-:Y:S02]  /*19cf0*/  ULDC.64 UR4, c[0x0][0xd00] ;  /* 0x0003400000047ab9 */ /* 0x000fe40000000a00 */
[----:B------:R-:W2:Y:S04]  /*19d00*/  LDL.LU R0, [R1+0x60] ;  /* 0x0000600001007983 */ /* 0x000ea80000300800 */
[----:B-1----:R-:W3:Y:S01]  /*19d10*/  LDL R10, [R1+0x54] ;  /* 0x00005400010a7983 */ /* 0x002ee20000100800 */
[----:B------:R-:W-:Y:S01]  /*19d20*/  ISETP.NE.U32.AND P1, PT, RZ, UR6, PT ;  /* 0x00000006ff007c0c */ /* 0x000fe2000bf25070 */
[----:B------:R-:W-:Y:S01]  /*19d30*/  IMAD.MOV.U32 R25, RZ, RZ, RZ ;  /* 0x000000ffff197224 */ /* 0x000fe200078e00ff */
[----:B------:R-:W-:-:S02]  /*19d40*/  ISETP.NE.U32.AND P0, PT, RZ, UR4, PT ;  /* 0x00000004ff007c0c */ /* 0x000fc4000bf05070 */
[----:B------:R-:W-:Y:S02]  /*19d50*/  ISETP.NE.AND.EX P1, PT, RZ, UR7, PT, P1 ;  /* 0x00000007ff007c0c */ /* 0x000fe4000bf25310 */
[----:B------:R-:W-:Y:S02]  /*19d60*/  ISETP.NE.AND.EX P0, PT, RZ, UR5, PT, P0 ;  /* 0x00000005ff007c0c */ /* 0x000fe4000bf05300 */
[----:B----45:R-:W-:-:S04]  /*19d70*/  IADD3 R2, P2, R4, UR4, RZ ;  /* 0x0000000404027c10 */ /* 0x030fc8000ff5e0ff */
[----:B--2---:R-:W-:-:S05]  /*19d80*/  IADD3.X R3, R0, UR5, RZ, P2, !PT ;  /* 0x0000000500037c10 */ /* 0x004fca00097fe4ff */
[----:B------:R-:W-:Y:S01]  /*19d90*/  @P1 IADD3 R8, P2, R4, UR6, RZ ;  /* 0x0000000604081c10 */ /* 0x000fe2000ff5e0ff */
[----:B------:R-:W-:Y:S01]  /*19da0*/  ULDC UR4, c[0x0][0xb88] ;  /* 0x0002e20000047ab9 */ /* 0x000fe20000000800 */
[----:B------:R1:W5:Y:S02]  /*19db0*/  @P0 LDG.E R25, desc[UR40][R2.64] ;  /* 0x0000002802190981 */ /* 0x000364000c1e1900 */
[----:B------:R-:W-:Y:S01]  /*19dc0*/  @P1 IADD3.X R9, R0, UR7, RZ, P2, !PT ;  /* 0x0000000700091c10 */ /* 0x000fe200097fe4ff */
[----:B------:R-:W-:-:S06]  /*19dd0*/  IMAD.U32 R0, RZ, RZ, UR4 ;  /* 0x00000004ff007e24 */ /* 0x000fcc000f8e00ff */
[----:B------:R1:W5:Y:S01]  /*19de0*/  @P1 LDG.E R0, desc[UR40][R8.64] ;  /* 0x0000002808001981 */ /* 0x000362000c1e1900 */
[----:B---3--:R-:W-:Y:S01]  /*19df0*/  ISETP.NE.AND P2, PT, R10, RZ, PT ;  /* 0x000000ff0a00720c */ /* 0x008fe20003f45270 */
[----:B------:R-:W2:-:S12]  /*19e00*/  S2R R4, SR_TID.X ;  /* 0x0000000000047919 */ /* 0x000e980000002100 */
[----:B------:R-:W3:Y:S01]  /*19e10*/  @!P2 LDC R10, c[0x0][0xbd4] ;  /* 0x0002f500ff0aab82 */ /* 0x000ee20000000800 */
[----:B--2---:R-:W-:Y:S01]  /*19e20*/  VIADD R30, R4, 0xffffff80 ;  /* 0xffffff80041e7836 */ /* 0x004fe20000000000 */
[----:B---3--:R1:W-:Y:S01]  /*19e30*/  @!P2 STL [R1+0x54], R10 ;  /* 0x0000540a0100a387 */ /* 0x0083e20000100800 */
[----:B------:R-:W-:-:S03]  /*19e40*/  ISETP.GT.AND P2, PT, R10, 0x1, PT ;  /* 0x000000010a00780c */ /* 0x000fc60003f44270 */
[----:B------:R-:W-:Y:S01]  /*19e50*/  ISETP.GT.AND P3, PT, R30, 0x3f, PT ;  /* 0x0000003f1e00780c */ /* 0x000fe20003f64270 */
[----:B------:R-:W-:-:S12]  /*19e60*/  @P1 BRA `(.L_x_5528) ;  /* 0x0000000000101947 */ /* 0x000fd80003800000 */
[----:B------:R-:W-:Y:S05]  /*19e70*/  @!P0 BRA `(.L_x_5528) ;  /* 0x00000000000c8947 */ /* 0x000fea0003800000 */
[----:B-1----:R-:W2:Y:S04]  /*19e80*/  LDG.E R9, desc[UR40][R2.64] ;  /* 0x0000002802097981 */ /* 0x002ea8000c1e1900 */
[----:B-----5:R-:W2:Y:S02]  /*19e90*/  LDG.E R0, desc[UR40][R2.64+0x4] ;  /* 0x0000042802007981 */ /* 0x020ea4000c1e1900 */
[----:B--2---:R-:W-:-:S07]  /*19ea0*/  IMAD.IADD R0, R0, 0x1, -R9 ;  /* 0x0000000100007824 */ /* 0x004fce00078e0a09 */
.L_x_5528:
[----:B-1----:R-:W2:Y:S04]  /*19eb0*/  LDL.LU R3, [R1+0x58] ;  /* 0x0000580001037983 */ /* 0x002ea80000300800 */
[----:B------:R-:W3:Y:S01]  /*19ec0*/  LDL.LU R2, [R1+0x6c] ;  /* 0x00006c0001027983 */ /* 0x000ee20000300800 */
[----:B------:R-:W-:Y:S01]  /*19ed0*/  BSSY B1, `(.L_x_5529) ;  /* 0x0000037000017945 */ /* 0x000fe20003800000 */
[----:B-----5:R-:W-:Y:S02]  /*19ee0*/  SHF.R.S32.HI R26, RZ, 0x1f, R25 ;  /* 0x0000001fff1a7819 */ /* 0x020fe40000011419 */
[----:B--2---:R-:W-:Y:S02]  /*19ef0*/  SEL R33, R3, RZ, !P0 ;  /* 0x000000ff03217207 */ /* 0x004fe40004000000 */
[----:B---3--:R-:W-:Y:S01]  /*19f00*/  SEL R28, R2, RZ, !P0 ;  /* 0x000000ff021c7207 */ /* 0x008fe20004000000 */
[----:B------:R-:W-:Y:S06]  /*19f10*/  @P3 BRA `(.L_x_5530) ;  /* 0x0000000000c83947 */ /* 0x000fec0003800000 */
[----:B------:R-:W1:Y:S01]  /*19f20*/  S2R R4, SR_TID.X ;  /* 0x0000000000047919 */ /* 0x000e620000002100 */
[----:B------:R-:W2:Y:S02]  /*19f30*/  LDC R37, c[0x0][0xce8] ;  /* 0x00033a00ff257b82 */ /* 0x000ea40000000800 */
[----:B--2---:R-:W-:Y:S01]  /*19f40*/  IMAD R2, R0, R37, RZ ;  /* 0x0000002500027224 */ /* 0x004fe200078e02ff */
[----:B-1----:R-:W-:-:S04]  /*19f50*/  IADD3 R35, R213, -0x80, R4 ;  /* 0xffffff80d5237810 */ /* 0x002fc80007ffe004 */
[----:B------:R-:W-:-:S13]  /*19f60*/  ISETP.GE.AND P0, PT, R35, R2, PT ;  /* 0x000000022300720c */ /* 0x000fda0003f06270 */
[----:B------:R-:W-:Y:S05]  /*19f70*/  @P0 BRA `(.L_x_5530) ;  /* 0x0000000000b00947 */ /* 0x000fea0003800000 */
[----:B------:R-:W2:Y:S01]  /*19f80*/  LDL.LU R32, [R1+0x64] ;  /* 0x0000640001207983 */ /* 0x000ea20000300800 */
[----:B------:R-:W-:Y:S01]  /*19f90*/  IMAD.MOV.U32 R24, RZ, RZ, 0xab8 ;  /* 0x00000ab8ff187424 */ /* 0x000fe200078e00ff */
[----:B------:R-:W-:Y:S01]  /*19fa0*/  ISETP.GT.AND P0, PT, R10, 0x1, PT ;  /* 0x000000010a00780c */ /* 0x000fe20003f04270 */
[----:B------:R-:W1:Y:S01]  /*19fb0*/  LDC.64 R12, c[0x0][0xca8] ;  /* 0x00032a00ff0c7b82 */ /* 0x000e620000000a00 */
[----:B------:R-:W-:Y:S01]  /*19fc0*/  ISETP.NE.AND P1, PT, R37, 0x1, PT ;  /* 0x000000012500780c */ /* 0x000fe20003f25270 */
[----:B------:R-:W-:Y:S01]  /*19fd0*/  IMAD.MOV.U32 R27, RZ, RZ, R35 ;  /* 0x000000ffff1b7224 */ /* 0x000fe200078e0023 */
[----:B------:R-:W-:-:S05]  /*19fe0*/  SEL R24, R24, 0xa78, P0 ;  /* 0x00000a7818187807 */ /* 0x000fca0000000000 */
[----:B------:R-:W3:Y:S08]  /*19ff0*/  LDC.64 R2, c[0x0][R24+0x220] ;  /* 0x0000880018027b82 */ /* 0x000ef00000000a00 */
[----:B------:R-:W4:Y:S08]  /*1a000*/  LDC.64 R14, c[0x0][R24+0x218] ;  /* 0x00008600180e7b82 */ /* 0x000f300000000a00 */
[----:B------:R-:W5:Y:S08]  /*1a010*/  LDC.64 R8, c[0x0][R24+0x228] ;  /* 0x00008a0018087b82 */ /* 0x000f700000000a00 */
[----:B------:R-:W1:Y:S08]  /*1a020*/  @P1 LDC R4, c[0x0][0xcec] ;  /* 0x00033b00ff041b82 */ /* 0x000e700000000800 */
[----:B0-----:R-:W0:Y:S08]  /*1a030*/  LDC.64 R10, c[0x0][R24+0x210] ;  /* 0x00008400180a7b82 */ /* 0x001e300000000a00 */
[----:B------:R-:W5:Y:S01]  /*1a040*/  @P1 LDC R31, c[0x0][0xcf0] ;  /* 0x00033c00ff1f1b82 */ /* 0x000f620000000800 */
[----:B-1----:R-:W-:-:S07]  /*1a050*/  @P1 IMAD.HI.U32 R4, R35, R4, RZ ;  /* 0x0000000423041227 */ /* 0x002fce00078e00ff */
[----:B------:R-:W1:Y:S01]  /*1a060*/  @!P0 LDC R12, c[0x0][0xc50] ;  /* 0x00031400ff0c8b82 */ /* 0x000e620000000800 */
[-C--:B---3--:R-:W-:Y:S02]  /*1a070*/  IMAD R3, R3, R33.reuse, RZ ;  /* 0x0000002103037224 */ /* 0x088fe400078e02ff */
[----:B------:R-:W-:-:S05]  /*1a080*/  IMAD.WIDE.U32 R20, R2, R33, RZ ;  /* 0x0000002102147225 */ /* 0x000fca00078e00ff */
[----:B------:R-:W3:Y:S01]  /*1a090*/  @!P0 LDC R13, c[0x0][0xc54] ;  /* 0x00031500ff0d8b82 */ /* 0x000ee20000000800 */
        /* <DEDUP_REMOVED lines=17> */
[-C--:B0-----:R-:W-:Y:S01]  /*1a1b0*/  IMAD R2, R11, R3.reuse, RZ ;  /* 0x000000030b027224 */ /* 0x081fe200078e02ff */
[----:B------:R-:W-:Y:S01]  /*1a1c0*/  SHF.R.S32.HI R15, RZ, 0x1f, R3 ;  /* 0x0000001fff0f7819 */ /* 0x000fe20000011403 */
[----:B------:R-:W-:-:S04]  /*1a1d0*/  IMAD.WIDE.U32 R8, R10, R3, R8 ;  /* 0x000000030a087225 */ /* 0x000fc800078e0008 */
[----:B------:R-:W-:Y:S01]  /*1a1e0*/  IMAD R15, R10, R15, R2 ;  /* 0x0000000f0a0f7224 */ /* 0x000fe200078e0202 */
[----:B-1----:R-:W-:Y:S01]  /*1a1f0*/  LEA R12, P0, R8, R12, 0x2 ;  /* 0x0000000c080c7211 */ /* 0x002fe200078010ff */
[----:B------:R-:W-:Y:S02]  /*1a200*/  IMAD.MOV.U32 R3, RZ, RZ, -0x800000 ;  /* 0xff800000ff037424 */ /* 0x000fe400078e00ff */
[----:B------:R-:W-:-:S05]  /*1a210*/  IMAD.IADD R2, R9, 0x1, R15 ;  /* 0x0000000109027824 */ /* 0x000fca00078e020f */
[----:B---3--:R-:W-:-:S05]  /*1a220*/  LEA.HI.X R13, R8, R13, R2, 0x2, P0 ;  /* 0x0000000d080d7211 */ /* 0x008fca00000f1402 */
[----:B------:R1:W-:Y:S02]  /*1a230*/  STG.E desc[UR40][R12.64], R3 ;  /* 0x000000030c007986 */ /* 0x0003e4000c101928 */
.L_x_5530:
[----:B------:R-:W-:Y:S05]  /*1a240*/  BSYNC B1 ;  /* 0x0000000000017941 */ /* 0x000fea0003800000 */
.L_x_5529:
[----:B------:R-:W-:Y:S05]  /*1a250*/  @P2 BRA `(.L_x_5525) ;  /* 0x0000000800a42947 */ /* 0x000fea0003800000 */
[----:B-1----:R-:W1:Y:S01]  /*1a260*/  LDC R13, c[0x0][0xce8] ;  /* 0x00033a00ff0d7b82 */ /* 0x002e620000000800 */
[----:B------:R-:W-:Y:S01]  /*1a270*/  ULDC.64 UR4, c[0x0][0xba0] ;  /* 0x0002e80000047ab9 */ /* 0x000fe20000000a00 */
[----:B------:R-:W-:Y:S01]  /*1a280*/  SHF.R.S32.HI R9, RZ, 0x1f, R30 ;  /* 0x0000001fff097819 */ /* 0x000fe2000001141e */
[----:B------:R-:W-:Y:S01]  /*1a290*/  IMAD R4, R26, UR4, RZ ;  /* 0x000000041a047c24 */ /* 0x000fe2000f8e02ff */
[----:B------:R-:W-:Y:S01]  /*1a2a0*/  BSSY B1, `(.L_x_5531) ;  /* 0x0000080000017945 */ /* 0x000fe20003800000 */
[----:B------:R-:W-:Y:S01]  /*1a2b0*/  IMAD.WIDE.U32 R2, R25, UR4, RZ ;  /* 0x0000000419027c25 */ /* 0x000fe2000f8e00ff */
[----:B------:R-:W-:-:S03]  /*1a2c0*/  LEA.HI R9, R9, R30, RZ, 0x3 ;  /* 0x0000001e09097211 */ /* 0x000fc600078f18ff */
[----:B------:R-:W-:Y:S01]  /*1a2d0*/  IMAD R25, R25, UR5, R4 ;  /* 0x0000000519197c24 */ /* 0x000fe2000f8e0204 */
[----:B------:R-:W-:Y:S01]  /*1a2e0*/  LOP3.LUT R21, R9, 0xfffffff8, RZ, 0xc0, !PT ;  /* 0xfffffff809157812 */ /* 0x000fe200078ec0ff */
[----:B------:R-:W2:Y:S01]  /*1a2f0*/  LDC R4, c[0x0][0xbc8] ;  /* 0x0002f200ff047b82 */ /* 0x000ea20000000800 */
[----:B------:R-:W-:Y:S01]  /*1a300*/  ULDC.64 UR4, c[0x0][0xbe8] ;  /* 0x0002fa0000047ab9 */ /* 0x000fe20000000a00 */
[----:B------:R-:W-:Y:S01]  /*1a310*/  IMAD.IADD R3, R3, 0x1, R25 ;  /* 0x0000000103037824 */ /* 0x000fe200078e0219 */
[----:B------:R-:W-:Y:S01]  /*1a320*/  SHF.R.S32.HI R24, RZ, 0x3, R9 ;  /* 0x00000003ff187819 */ /* 0x000fe20000011409 */
[----:B------:R-:W-:Y:S02]  /*1a330*/  IMAD.IADD R10, R30, 0x1, -R21 ;  /* 0x000000011e0a7824 */ /* 0x000fe400078e0a15 */
[----:B------:R-:W-:-:S04]  /*1a340*/  IMAD.WIDE.U32 R2, R186, UR4, R2 ;  /* 0x00000004ba027c25 */ /* 0x000fc8000f8e0002 */
[----:B------:R-:W-:Y:S01]  /*1a350*/  IMAD R3, R186, UR5, R3 ;  /* 0x00000005ba037c24 */ /* 0x000fe2000f8e0203 */
[----:B------:R-:W-:Y:S01]  /*1a360*/  ULDC.64 UR4, c[0x0][0xbf0] ;  /* 0x0002fc0000047ab9 */ /* 0x000fe20000000a00 */
[----:B------:R-:W-:Y:S01]  /*1a370*/  VIADD R42, R195, 0x40 ;  /* 0x00000040c32a7836 */ /* 0x000fe20000000000 */
[----:B-1----:R-:W-:Y:S01]  /*1a380*/  ISETP.NE.AND P0, PT, R13, 0x1, PT ;  /* 0x000000010d00780c */ /* 0x002fe20003f05270 */
[----:B------:R-:W-:Y:S02]  /*1a390*/  IMAD R10, R10, 0x20, R24 ;  /* 0x000000200a0a7824 */ /* 0x000fe400078e0218 */
[----:B------:R-:W-:Y:S02]  /*1a3a0*/  IMAD R8, R28, UR4, RZ ;  /* 0x000000041c087c24 */ /* 0x000fe4000f8e02ff */
[----:B------:R-:W-:Y:S02]  /*1a3b0*/  IMAD.IADD R10, R213, 0x1, R10 ;  /* 0x00000001d50a7824 */ /* 0x000fe400078e020a */
[----:B------:R-:W-:-:S02]  /*1a3c0*/  IMAD R9, R33, UR5, R8 ;  /* 0x0000000521097c24 */ /* 0x000fc4000f8e0208 */
[----:B------:R-:W-:Y:S01]  /*1a3d0*/  IMAD.WIDE.U32 R2, R33, UR4, R2 ;  /* 0x0000000421027c25 */ /* 0x000fe2000f8e0002 */
[----:B------:R-:W-:Y:S01]  /*1a3e0*/  ULDC.64 UR4, c[0x0][0xbe0] ;  /* 0x0002f80000047ab9 */ /* 0x000fe20000000a00 */
[-C--:B--2---:R-:W-:Y:S02]  /*1a3f0*/  ISETP.GE.AND P1, PT, R42, R4.reuse, PT ;  /* 0x000000042a00720c */ /* 0x084fe40003f26270 */
[----:B0-----:R-:W0:Y:S01]  /*1a400*/  @P0 LDC R11, c[0x0][0xcec] ;  /* 0x00033b00ff0b0b82 */ /* 0x001e220000000800 */
[----:B------:R-:W-:Y:S01]  /*1a410*/  VIADD R40, R195, 0x80 ;  /* 0x00000080c3287836 */ /* 0x000fe20000000000 */
[----:B------:R-:W-:Y:S01]  /*1a420*/  SEL R12, RZ, 0xffffffff, P1 ;  /* 0xffffffffff0c7807 */ /* 0x000fe20000800000 */
[----:B------:R-:W-:Y:S01]  /*1a430*/  IMAD.IADD R3, R3, 0x1, R9 ;  /* 0x0000000103037824 */ /* 0x000fe200078e0209 */
[CC--:B------:R-:W-:Y:S01]  /*1a440*/  ISETP.GE.AND P2, PT, R195.reuse, R4.reuse, PT ;  /* 0x00000004c300720c */ /* 0x0c0fe20003f46270 */
[----:B------:R-:W-:Y:S01]  /*1a450*/  IMAD.MOV.U32 R9, RZ, RZ, R10 ;  /* 0x000000ffff097224 */ /* 0x000fe200078e000a */
[----:B------:R-:W-:Y:S01]  /*1a460*/  ISETP.GE.AND P1, PT, R40, R4, PT ;  /* 0x000000042800720c */ /* 0x000fe20003f26270 */
[----:B------:R-:W-:Y:S01]  /*1a470*/  IMAD.SHL.U32 R12, R12, 0x2, RZ ;  /* 0x000000020c0c7824 */ /* 0x000fe200078e00ff */
[----:B------:R-:W1:Y:S01]  /*1a480*/  @P0 LDC R15, c[0x0][0xcf0] ;  /* 0x00033c00ff0f0b82 */ /* 0x000e620000000800 */
[C---:B------:R-:W-:Y:S01]  /*1a490*/  VIADD R38, R195.reuse, 0xc0 ;  /* 0x000000c0c3267836 */ /* 0x040fe20000000000 */
[----:B------:R-:W-:Y:S01]  /*1a4a0*/  SEL R14, RZ, 0xffffffff, P1 ;  /* 0xffffffffff0e7807 */ /* 0x000fe20000800000 */
[----:B------:R-:W-:-:S02]  /*1a4b0*/  VIADD R36, R195, 0x100 ;  /* 0x00000100c3247836 */ /* 0x000fc40000000000 */
[----:B------:R-:W-:Y:S02]  /*1a4c0*/  IMAD R25, R0, R13, RZ ;  /* 0x0000000d00197224 */ /* 0x000fe400078e02ff */
[C---:B------:R-:W-:Y:S01]  /*1a4d0*/  VIADD R34, R195.reuse, 0x140 ;  /* 0x00000140c3227836 */ /* 0x040fe20000000000 */
[----:B------:R-:W-:Y:S01]  /*1a4e0*/  ISETP.GE.AND P1, PT, R36, R4, PT ;  /* 0x000000042400720c */ /* 0x000fe20003f26270 */
[C---:B------:R-:W-:Y:S02]  /*1a4f0*/  VIADD R31, R195.reuse, 0x180 ;  /* 0x00000180c31f7836 */ /* 0x040fe40000000000 */
[----:B------:R-:W-:Y:S02]  /*1a500*/  IMAD.IADD R24, R24, 0x1, R213 ;  /* 0x0000000118187824 */ /* 0x000fe400078e02d5 */
[C---:B------:R-:W-:Y:S02]  /*1a510*/  VIADD R27, R195.reuse, 0x1c0 ;  /* 0x000001c0c31b7836 */ /* 0x040fe40000000000 */
[----:B------:R-:W-:-:S02]  /*1a520*/  VIADD R29, R195, 0x1c0 ;  /* 0x000001c0c31d7836 */ /* 0x000fc40000000000 */
[----:B0-----:R-:W-:Y:S01]  /*1a530*/  @P0 IMAD.HI.U32 R8, R10, R11, RZ ;  /* 0x0000000b0a080227 */ /* 0x001fe200078e00ff */
[----:B------:R-:W-:Y:S02]  /*1a540*/  SEL R11, RZ, 0x1, P2 ;  /* 0x00000001ff0b7807 */ /* 0x000fe40001000000 */
[-C--:B------:R-:W-:Y:S01]  /*1a550*/  ISETP.GE.AND P2, PT, R27, R4.reuse, PT ;  /* 0x000000041b00720c */ /* 0x080fe20003f46270 */
[C---:B------:R-:W-:Y:S01]  /*1a560*/  VIADD R32, R195.reuse, 0x180 ;  /* 0x00000180c3207836 */ /* 0x040fe20000000000 */
[----:B------:R-:W-:Y:S01]  /*1a570*/  LOP3.LUT R12, R12, 0x2, R11, 0xe2, !PT ;  /* 0x000000020c0c7812 */ /* 0x000fe200078ee20b */
[C---:B------:R-:W-:Y:S01]  /*1a580*/  VIADD R35, R195.reuse, 0x140 ;  /* 0x00000140c3237836 */ /* 0x040fe20000000000 */
[----:B-1----:R-:W-:Y:S01]  /*1a590*/  @P0 SHF.R.U32.HI R9, RZ, R15, R8 ;  /* 0x0000000fff090219 */ /* 0x002fe20000011608 */
[----:B------:R-:W-:Y:S01]  /*1a5a0*/  IMAD.SHL.U32 R15, R14, 0x4, RZ ;  /* 0x000000040e0f7824 */ /* 0x000fe200078e00ff */
[----:B------:R-:W-:Y:S01]  /*1a5b0*/  ISETP.GE.AND P0, PT, R38, R4, PT ;  /* 0x000000042600720c */ /* 0x000fe20003f06270 */
[----:B------:R-:W-:Y:S01]  /*1a5c0*/  VIADD R37, R195, 0x100 ;  /* 0x00000100c3257836 */ /* 0x000fe20000000000 */
[--C-:B------:R-:W-:Y:S01]  /*1a5d0*/  SHF.R.S32.HI R8, RZ, 0x1f, R9.reuse ;  /* 0x0000001fff087819 */ /* 0x100fe20000011409 */
[----:B------:R-:W-:Y:S01]  /*1a5e0*/  IMAD.MOV R11, RZ, RZ, -R9 ;  /* 0x000000ffff0b7224 */ /* 0x000fe200078e0a09 */
[----:B------:R-:W-:Y:S01]  /*1a5f0*/  SEL R0, RZ, 0xffffffff, P0 ;  /* 0xffffffffff007807 */ /* 0x000fe20000000000 */
[----:B------:R-:W-:Y:S01]  /*1a600*/  IMAD.WIDE.U32 R2, R9, UR4, R2 ;  /* 0x0000000409027c25 */ /* 0x000fe2000f8e0002 */
[----:B------:R-:W-:-:S02]  /*1a610*/  LOP3.LUT R12, R15, 0x4, R12, 0xe2, !PT ;  /* 0x000000040f0c7812 */ /* 0x000fc400078ee20c */
[-C--:B------:R-:W-:Y:S01]  /*1a620*/  ISETP.GE.AND P0, PT, R34, R4.reuse, PT ;  /* 0x000000042200720c */ /* 0x080fe20003f06270 */
[----:B------:R-:W-:Y:S01]  /*1a630*/  IMAD R8, R8, UR4, RZ ;  /* 0x0000000408087c24 */ /* 0x000fe2000f8e02ff */
[----:B------:R-:W-:Y:S01]  /*1a640*/  SHF.R.S32.HI R29, RZ, 0x1f, R29 ;  /* 0x0000001fff1d7819 */ /* 0x000fe2000001141d */
[----:B------:R-:W-:Y:S01]  /*1a650*/  IMAD R11, R13, R11, R10 ;  /* 0x0000000b0d0b7224 */ /* 0x000fe200078e020a */
[----:B------:R-:W-:Y:S01]  /*1a660*/  SHF.R.S32.HI R32, RZ, 0x1f, R32 ;  /* 0x0000001fff207819 */ /* 0x000fe20000011420 */
[----:B------:R-:W-:Y:S01]  /*1a670*/  IMAD R13, R9, UR5, R8 ;  /* 0x00000005090d7c24 */ /* 0x000fe2000f8e0208 */
[----:B------:R-:W-:Y:S01]  /*1a680*/  SEL R8, RZ, 0xffffffff, P1 ;  /* 0xffffffffff087807 */ /* 0x000fe20000800000 */
[----:B------:R-:W-:Y:S01]  /*1a690*/  IMAD.SHL.U32 R15, R0, 0x8, RZ ;  /* 0x00000008000f7824 */ /* 0x000fe200078e00ff */
[----:B------:R-:W-:Y:S01]  /*1a6a0*/  SHF.R.S32.HI R0, RZ, 0x1f, R11 ;  /* 0x0000001fff007819 */ /* 0x000fe2000001140b */
[----:B------:R-:W-:Y:S01]  /*1a6b0*/  ULDC.64 UR4, c[0x0][0xbd8] ;  /* 0x0002f60000047ab9 */ /* 0x000fe20000000a00 */
[----:B------:R-:W-:Y:S01]  /*1a6c0*/  IADD3 R3, R3, R13, RZ ;  /* 0x0000000d03037210 */ /* 0x000fe20007ffe0ff */
        /* <DEDUP_REMOVED lines=13> */
[C---:B------:R-:W-:Y:S01]  /*1a7a0*/  LEA R14, P1, R2.reuse, UR4, 0x1 ;  /* 0x00000004020e7c11 */ /* 0x040fe2000f8208ff */
[----:B------:R-:W-:Y:S01]  /*1a7b0*/  VIADD R39, R195, 0xc0 ;  /* 0x000000c0c3277836 */ /* 0x000fe20000000000 */
[----:B------:R-:W-:Y:S01]  /*1a7c0*/  LOP3.LUT R12, R13, 0x20, R12, 0xe2, !PT ;  /* 0x000000200d0c7812 */ /* 0x000fe200078ee20c */
[C---:B------:R-:W-:Y:S01]  /*1a7d0*/  VIADD R41, R195.reuse, 0x80 ;  /* 0x00000080c3297836 */ /* 0x040fe20000000000 */
[----:B------:R-:W-:Y:S01]  /*1a7e0*/  LEA.HI.X R15, R2, UR5, R3, 0x1, P1 ;  /* 0x00000005020f7c11 */ /* 0x000fe200088f0c03 */
[----:B------:R-:W-:Y:S01]  /*1a7f0*/  VIADD R43, R195, 0x40 ;  /* 0x00000040c32b7836 */ /* 0x000fe20000000000 */
[----:B------:R-:W-:-:S02]  /*1a800*/  LOP3.LUT R20, R12, R11, RZ, 0xfc, !PT ;  /* 0x0000000b0c147212 */ /* 0x000fc400078efcff */
[----:B------:R-:W-:Y:S01]  /*1a810*/  SEL R9, RZ, 0x80, P2 ;  /* 0x00000080ff097807 */ /* 0x000fe20001000000 */
[----:B------:R0:W1:Y:S01]  /*1a820*/  SHFL.IDX PT, R12, R14, RZ, 0x181f ;  /* 0x00181fff0e0c7589 */ /* 0x00006200000e0000 */
[----:B------:R-:W-:Y:S02]  /*1a830*/  SHF.R.S32.HI R35, RZ, 0x1f, R35 ;  /* 0x0000001fff237819 */ /* 0x000fe40000011423 */
[----:B------:R-:W-:Y:S01]  /*1a840*/  LOP3.LUT R21, R20, R9, RZ, 0xfc, !PT ;  /* 0x0000000914157212 */ /* 0x000fe200078efcff */
[----:B------:R0:W2:Y:S01]  /*1a850*/  SHFL.IDX PT, R13, R15, RZ, 0x181f ;  /* 0x00181fff0f0d7589 */ /* 0x0000a200000e0000 */
        /* <DEDUP_REMOVED lines=36> */
.L_x_5532:
[----:B------:R-:W-:Y:S05]  /*1aaa0*/  BSYNC B1 ;  /* 0x0000000000017941 */ /* 0x000fea0003800000 */
.L_x_5531:
[----:B------:R-:W-:Y:S01]  /*1aab0*/  VIADD R0, R24, 0x20 ;  /* 0x0000002018007836 */ /* 0x000fe20000000000 */
[----:B0-2---:R0:W2:Y:S04]  /*1aac0*/  SHFL.IDX PT, R13, R15, 0x1, 0x181f ;  /* 0x00381f000f0d7f89 */ /* 0x0050a800000e0000 */
        /* <DEDUP_REMOVED lines=34> */
.L_x_5525:
[----:B------:R-:W-:Y:S05]  /*1acf0*/  BSYNC B0 ;  /* 0x0000000000007941 */ /* 0x000fea0003800000 */
.L_x_5518:
[----:B------:R-:W-:Y:S02]  /*1ad00*/  ULDC UR4, c[0x0][0xd3c] ;  /* 0x00034f0000047ab9 */ /* 0x000fe40000000800 */
[----:B------:R-:W-:-:S13]  /*1ad10*/  ISETP.GE.AND P0, PT, R7, UR4, PT ;  /* 0x0000000407007c0c */ /* 0x000fda000bf06270 */
[----:B------:R-:W-:Y:S05]  /*1ad20*/  @!P0 BRA `(.L_x_5533) ;  /* 0xfffffe6c00408947 */ /* 0x000fea000383ffff */
[----:B------:R-:W-:Y:S05]  /*1ad30*/  BRA `(.L_x_5385) ;  /* 0x0000009000787947 */ /* 0x000fea0003800000 */
.L_x_5383:
        /* <DEDUP_REMOVED lines=16> */
.L_x_5534:
        /* <DEDUP_REMOVED lines=43> */
.L_x_5538:
[----:B------:R-:W0:Y:S01]  /*1b0f0*/  LDC R2, c[0x0][0xd3c] ;  /* 0x00034f00ff027b82 */ /* 0x000e220000000800 */
[----:B------:R-:W-:Y:S01]  /*1b100*/  UIADD3 UR4, UR4, 0x1f, URZ ;  /* 0x0000001f04047890 */ /* 0x000fe2000fffe03f */
[----:B------:R-:W-:Y:S02]  /*1b110*/  ULDC UR7, c[0x0][0xd3c] ;  /* 0x00034f0000077ab9 */ /* 0x000fe40000000800 */
[----:B------:R-:W-:-:S03]  /*1b120*/  IMAD.U32 R27, RZ, RZ, UR7 ;  /* 0x00000007ff1b7e24 */ /* 0x000fc6000f8e00ff */
[----:B0-----:R-:W-:-:S13]  /*1b130*/  ISETP.LE.AND P6, PT, R2, UR4, PT ;  /* 0x0000000402007c0c */ /* 0x001fda000bfc3270 */
[----:B------:R-:W-:Y:S05]  /*1b140*/  @P6 BRA `(.L_x_5537) ;  /* 0x0000000800a86947 */ /* 0x000fea0003800000 */
[----:B------:R-:W-:Y:S02]  /*1b150*/  VIADD R11, R6, UR4 ;  /* 0x00000004060b7c36 */ /* 0x000fe40008000000 */
[----:B------:R-:W-:Y:S02]  /*1b160*/  IMAD.MOV.U32 R7, RZ, RZ, RZ ;  /* 0x000000ffff077224 */ /* 0x000fe400078e00ff */
[----:B------:R-:W-:Y:S01]  /*1b170*/  IMAD.MOV.U32 R8, RZ, RZ, RZ ;  /* 0x000000ffff087224 */ /* 0x000fe200078e00ff */
        /* <DEDUP_REMOVED lines=28> */
.L_x_5536:
        /* <DEDUP_REMOVED lines=13> */
.L_x_5539:
        /* <DEDUP_REMOVED lines=40> */
[----:B------:R-:W-:-:S04]  /*1b690*/  IMAD.HI.U32 R2, R3, R9, R2 ;  /* 0x0000000903027227 */ /* 0x000fc800078e0002 */
[----:B------:R-:W-:Y:S02]  /*1b6a0*/  IMAD.MOV.U32 R3, RZ, RZ, R10 ;  /* 0x000000ffff037224 */ /* 0x000fe400078e000a */
        /* <DEDUP_REMOVED lines=20> */
.L_x_5540:
[----:B0-----:R-:W0:Y:S02]  /*1b7f0*/  LDC.64 R2, c[0x0][0xd90] ;  /* 0x00036400ff027b82 */ /* 0x001e240000000a00 */
        /* <DEDUP_REMOVED lines=60> */
.L_x_5541:
[----:B------:R-:W-:-:S05]  /*1bbc0*/  LOP3.LUT R2, RZ, R2, RZ, 0x33, !PT ;  /* 0x00000002ff027212 */ /* 0x000fca00078e33ff */
[----:B------:R-:W-:Y:S01]  /*1bbd0*/  IMAD.IADD R25, R7, 0x1, R2 ;  /* 0x0000000107197824 */ /* 0x000fe200078e0202 */
[----:B------:R-:W-:Y:S06]  /*1bbe0*/  BRA `(.L_x_5542) ;  /* 0x00000000000c7947 */ /* 0x000fec0003800000 */
.L_x_5537:
[----:B------:R-:W-:Y:S02]  /*1bbf0*/  IMAD.MOV.U32 R25, RZ, RZ, RZ ;  /* 0x000000ffff197224 */ /* 0x000fe400078e00ff */
[----:B------:R-:W-:Y:S02]  /*1bc00*/  IMAD.U32 R24, RZ, RZ, UR6 ;  /* 0x00000006ff187e24 */ /* 0x000fe4000f8e00ff */
[----:B------:R-:W-:-:S07]  /*1bc10*/  IMAD.MOV.U32 R26, RZ, RZ, RZ ;  /* 0x000000ffff1a7224 */ /* 0x000fce00078e00ff */
.L_x_5542:
[----:B------:R-:W-:-:S13]  /*1bc20*/  ISETP.NE.AND P0, PT, R6, RZ, PT ;  /* 0x000000ff0600720c */ /* 0x000fda0003f05270 */
[----:B------:R-:W0:Y:S01]  /*1bc30*/  @!P0 S2R R3, SR_CgaCtaId ;  /* 0x0000000000038919 */ /* 0x000e220000008800 */
[----:B------:R-:W-:-:S04]  /*1bc40*/  @!P0 MOV R2, 0x400 ;  /* 0x0000040000028802 */ /* 0x000fc80000000f00 */
[----:B0-----:R-:W-:-:S05]  /*1bc50*/  @!P0 LEA R2, R3, R2, 0x18 ;  /* 0x0000000203028211 */ /* 0x001fca00078ec0ff */
[----:B------:R1:W-:Y:S01]  /*1bc60*/  @!P0 STS.128 [R2+0x388d0], R24 ;  /* 0x0388d01802008388 */ /* 0x0003e20000000c00 */
[----:B------:R-:W-:Y:S06]  /*1bc70*/  BAR.ARV 0x5, 0x180 ;  /* 0x0146000000007b1d */ /* 0x000fec0000002000 */
.L_x_5535:
[----:B------:R2:W-:Y:S01]  /*1bc80*/  STL [R1+0x34], RZ ;  /* 0x000034ff01007387 */ /* 0x0005e20000100800 */
[----:B------:R-:W-:Y:S01]  /*1bc90*/  ULDC UR4, c[0x0][0xd3c] ;  /* 0x00034f0000047ab9 */ /* 0x000fe20000000800 */
[----:B------:R-:W-:Y:S01]  /*1bca0*/  IMAD.MOV.U32 R28, RZ, RZ, 0x1 ;  /* 0x00000001ff1c7424 */ /* 0x000fe200078e00ff */
[----:B0-----:R-:W-:Y:S01]  /*1bcb0*/  ISETP.GE.AND P0, PT, R27, UR4, PT ;  /* 0x000000041b007c0c */ /* 0x001fe2000bf06270 */
[----:B------:R-:W-:-:S12]  /*1bcc0*/  IMAD.MOV.U32 R22, RZ, RZ, RZ ;  /* 0x000000ffff167224 */ /* 0x000fd800078e00ff */
[----:B--2---:R-:W-:Y:S05]  /*1bcd0*/  @P0 BRA `(.L_x_5543) ;  /* 0x0000007c00b40947 */ /* 0x004fea0003800000 */
[----:B------:R-:W2:Y:S01]  /*1bce0*/  LDL R4, [R1+0x10] ;  /* 0x0000100001047983 */ /* 0x000ea20000100800 */
[----:B------:R-:W0:Y:S01]  /*1bcf0*/  S2UR UR5, SR_CgaCtaId ;  /* 0x00000000000579c3 */ /* 0x000e220000008800 */
[C---:B-1----:R-:W-:Y:S01]  /*1bd00*/  IMAD.SHL.U32 R2, R0.reuse, 0x8, RZ ;  /* 0x0000000800027824 */ /* 0x042fe200078e00ff */
[----:B------:R-:W-:Y:S01]  /*1bd10*/  LOP3.LUT R5, R0, 0x7f, RZ, 0xc0, !PT ;  /* 0x0000007f00057812 */ /* 0x000fe200078ec0ff */
[----:B------:R-:W-:Y:S01]  /*1bd20*/  UMOV UR4, 0x400 ;  /* 0x0000040000047882 */ /* 0x000fe20000000000 */
[----:B------:R-:W-:Y:S01]  /*1bd30*/  BSSY B8, `(.L_x_5543) ;  /* 0x00007e7000087945 */ /* 0x000fe20003800000 */
[----:B------:R-:W-:Y:S01]  /*1bd40*/  IMAD.MOV.U32 R29, RZ, RZ, 0x1 ;  /* 0x00000001ff1d7424 */ /* 0x000fe200078e00ff */
[C---:B------:R-:W-:Y:S01]  /*1bd50*/  LOP3.LUT R3, R2.reuse, 0x1f8, RZ, 0xc0, !PT ;  /* 0x000001f802037812 */ /* 0x040fe200078ec0ff */
[----:B------:R-:W-:Y:S01]  /*1bd60*/  IMAD.SHL.U32 R36, R5, 0x8, RZ ;  /* 0x0000000805247824 */ /* 0x000fe200078e00ff */
[----:B------:R-:W-:Y:S01]  /*1bd70*/  LOP3.LUT R2, R2, 0x38, RZ, 0xc0, !PT ;  /* 0x0000003802027812 */ /* 0x000fe200078ec0ff */
[----:B------:R-:W-:Y:S01]  /*1bd80*/  IMAD.MOV.U32 R19, RZ, RZ, RZ ;  /* 0x000000ffff137224 */ /* 0x000fe200078e00ff */
[----:B------:R-:W-:Y:S01]  /*1bd90*/  LOP3.LUT R3, R3, 0x38, R0, 0x78, !PT ;  /* 0x0000003803037812 */ /* 0x000fe200078e7800 */
[----:B------:R-:W-:Y:S01]  /*1bda0*/  IMAD.SHL.U32 R0, R0, 0x10, RZ ;  /* 0x0000001000007824 */ /* 0x000fe200078e00ff */
[----:B------:R-:W-:Y:S01]  /*1bdb0*/  ULDC.64 UR38, c[0x0][0x198] ;  /* 0x0000660000267ab9 */ /* 0x000fe20000000a00 */
[----:B------:R-:W-:Y:S01]  /*1bdc0*/  IMAD.MOV.U32 R22, RZ, RZ, RZ ;  /* 0x000000ffff167224 */ /* 0x000fe200078e00ff */
[----:B------:R-:W-:Y:S01]  /*1bdd0*/  LOP3.LUT R36, R3, 0x200, R36, 0xf8, !PT ;  /* 0x0000020003247812 */ /* 0x000fe200078ef824 */
[----:B------:R-:W-:Y:S01]  /*1bde0*/  IMAD.MOV.U32 R28, RZ, RZ, 0x1 ;  /* 0x00000001ff1c7424 */ /* 0x000fe200078e00ff */
[----:B------:R-:W-:Y:S01]  /*1bdf0*/  SHF.R.U32.HI R3, RZ, 0x3, R5 ;  /* 0x00000003ff037819 */ /* 0x000fe20000011605 */
[----:B------:R-:W-:-:S03]  /*1be00*/  ULDC UR36, c[0x0][0xc] ;  /* 0x0000030000247ab9 */ /* 0x000fc60000000800 */
[----:B------:R-:W-:Y:S02]  /*1be10*/  LOP3.LUT R3, R3, 0x70, R0, 0xf8, !PT ;  /* 0x0000007003037812 */ /* 0x000fe400078ef800 */
[C---:B------:R-:W-:Y:S01]  /*1be20*/  LOP3.LUT R0, R2.reuse, 0x40, RZ, 0xfc, !PT ;  /* 0x0000004002007812 */ /* 0x040fe200078efcff */
[----:B0-----:R-:W-:Y:S01]  /*1be30*/  ULEA UR4, UR5, UR4, 0x18 ;  /* 0x0000000405047291 */ /* 0x001fe2000f8ec03f */
[C---:B------:R-:W-:Y:S02]  /*1be40*/  LOP3.LUT R3, R2.reuse, 0xc0, RZ, 0xfc, !PT ;  /* 0x000000c002037812 */ /* 0x040fe400078efcff */
[C---:B------:R-:W-:Y:S02]  /*1be50*/  LOP3.LUT R0, R2.reuse, 0x100, RZ, 0xfc, !PT ;  /* 0x0000010002007812 */ /* 0x040fe400078efcff */
[C---:B------:R-:W-:Y:S01]  /*1be60*/  LOP3.LUT R3, R2.reuse, 0x180, RZ, 0xfc, !PT ;  /* 0x0000018002037812 */ /* 0x040fe200078efcff */
[----:B------:R-:W-:Y:S01]  /*1be70*/  IMAD.U32 R18, RZ, RZ, UR4 ;  /* 0x00000004ff127e24 */ /* 0x000fe2000f8e00ff */
[----:B------:R-:W-:-:S03]  /*1be80*/  LOP3.LUT R0, R2, 0x1c0, RZ, 0xfc, !PT ;  /* 0x000001c002007812 */ /* 0x000fc600078efcff */
[----:B------:R-:W-:Y:S01]  /*1be90*/  IMAD R23, R36, 0x2, R18 ;  /* 0x0000000224177824 */ /* 0x000fe200078e0212 */
[----:B--2---:R-:W-:-:S05]  /*1bea0*/  LOP3.LUT R4, R4, 0x2, RZ, 0xfc, !PT ;  /* 0x0000000204047812 */ /* 0x004fca00078efcff */
[----:B------:R0:W-:Y:S04]  /*1beb0*/  STL [R1+0x50], R4 ;  /* 0x0000500401007387 */ /* 0x0001e80000100800 */
[----:B------:R1:W-:Y:S01]  /*1bec0*/  STL [R1+0x34], RZ ;  /* 0x000034ff01007387 */ /* 0x0003e20000100800 */
[C---:B0-----:R-:W-:Y:S02]  /*1bed0*/  LOP3.LUT R4, R2.reuse, 0x80, RZ, 0xfc, !PT ;  /* 0x0000008002047812 */ /* 0x041fe400078efcff */
[----:B-1----:R-:W-:-:S07]  /*1bee0*/  LOP3.LUT R4, R2, 0x140, RZ, 0xfc, !PT ;  /* 0x0000014002047812 */ /* 0x002fce00078efcff */
.L_x_5660:
        /* <DEDUP_REMOVED lines=12> */
[C---:B------:R-:W-:Y:S02]  /*1bfb0*/  @P0 LEA R2, P1, R37.reuse, UR4, 0x2 ;  /* 0x0000000425020c11 */ /* 0x040fe4000f8210ff */
[C---:B------:R-:W-:Y:S01]  /*1bfc0*/  SHF.L.U32 R31, R37.reuse, 0x2, RZ ;  /* 0x00000002251f7819 */ /* 0x040fe200000006ff */
[----:B------:R0:W-:Y:S01]  /*1bfd0*/  STL [R1+0x1c], R0 ;  /* 0x00001c0001007387 */ /* 0x0001e20000100800 */
[----:B------:R-:W-:Y:S01]  /*1bfe0*/  @P0 LEA.HI.X R3, R37, UR5, R0, 0x2, P1 ;  /* 0x0000000525030c11 */ /* 0x000fe200088f1400 */
[----:B------:R-:W-:-:S04]  /*1bff0*/  ULDC.64 UR4, c[0x0][0xaf8] ;  /* 0x0002be0000047ab9 */ /* 0x000fc80000000a00 */
[----:B------:R1:W5:Y:S01]  /*1c000*/  @P0 LDG.E R34, desc[UR40][R2.64] ;  /* 0x0000002802220981 */ /* 0x000362000c1e1900 */
[----:B------:R-:W-:Y:S02]  /*1c010*/  ISETP.NE.U32.AND P0, PT, RZ, UR4, PT ;  /* 0x00000004ff007c0c */ /* 0x000fe4000bf05070 */
[----:B------:R-:W-:Y:S01]  /*1c020*/  SHF.L.U64.HI R32, R37, 0x2, R0 ;  /* 0x0000000225207819 */ /* 0x000fe20000010200 */
[----:B0-----:R-:W-:Y:S01]  /*1c030*/  IMAD.MOV.U32 R0, RZ, RZ, RZ ;  /* 0x000000ffff007224 */ /* 0x001fe200078e00ff */
[----:B------:R-:W-:Y:S02]  /*1c040*/  ISETP.NE.AND.EX P0, PT, RZ, UR5, PT, P0 ;  /* 0x00000005ff007c0c */ /* 0x000fe4000bf05300 */
[----:B------:R-:W-:Y:S02]  /*1c050*/  ISETP.NE.U32.AND P2, PT, RZ, UR8, PT ;  /* 0x00000008ff007c0c */ /* 0x000fe4000bf45070 */
[----:B------:R-:W-:Y:S02]  /*1c060*/  ISETP.NE.U32.AND P1, PT, RZ, UR6, PT ;  /* 0x00000006ff007c0c */ /* 0x000fe4000bf25070 */
[----:B-1----:R-:W-:-:S02]  /*1c070*/  IADD3 R2, P3, R31, UR4, RZ ;  /* 0x000000041f027c10 */ /* 0x002fc4000ff7e0ff */
[----:B------:R-:W-:Y:S02]  /*1c080*/  ISETP.NE.AND.EX P2, PT, RZ, UR9, PT, P2 ;  /* 0x00000009ff007c0c */ /* 0x000fe4000bf45320 */
[C---:B------:R-:W-:Y:S02]  /*1c090*/  IADD3.X R3, R32.reuse, UR5, RZ, P3, !PT ;  /* 0x0000000520037c10 */ /* 0x040fe40009ffe4ff */
[----:B------:R-:W-:Y:S02]  /*1c0a0*/  ISETP.NE.AND.EX P1, PT, RZ, UR7, PT, P1 ;  /* 0x00000007ff007c0c */ /* 0x000fe4000bf25310 */
[----:B------:R-:W-:Y:S01]  /*1c0b0*/  IADD3 R4, P4, R31, UR6, RZ ;  /* 0x000000061f047c10 */ /* 0x000fe2000ff9e0ff */
[----:B------:R-:W2:Y:S01]  /*1c0c0*/  @P0 LDG.E R6, desc[UR40][R2.64] ;  /* 0x0000002802060981 */ /* 0x000ea2000c1e1900 */
[----:B------:R-:W-:Y:S02]  /*1c0d0*/  ULDC UR4, c[0x0][0x288] ;  /* 0x0000a20000047ab9 */ /* 0x000fe40000000800 */
[----:B------:R-:W-:Y:S01]  /*1c0e0*/  IMAD.U32 R8, RZ, RZ, UR4 ;  /* 0x00000004ff087e24 */ /* 0x000fe2000f8e00ff */
[----:B------:R-:W-:Y:S01]  /*1c0f0*/  IADD3.X R5, R32, UR7, RZ, P4, !PT ;  /* 0x0000000720057c10 */ /* 0x000fe2000a7fe4ff */
[----:B------:R-:W-:-:S05]  /*1c100*/  ULDC.64 UR4, c[0x0][0x418] ;  /* 0x0001060000047ab9 */ /* 0x000fca0000000a00 */
        /* <DEDUP_REMOVED lines=16> */
[----:B---3--:R-:W-:Y:S06]  /*1c210*/  @P2 BRA `(.L_x_5544) ;  /* 0x0000000000142947 */ /* 0x008fec0003800000 */
[----:B------:R-:W-:Y:S05]  /*1c220*/  @!P0 BRA `(.L_x_5544) ;  /* 0x0000000000108947 */ /* 0x000fea0003800000 */
[----:B------:R-:W2:Y:S04]  /*1c230*/  LDG.E R7, desc[UR40][R2.64] ;  /* 0x0000002802077981 */ /* 0x000ea8000c1e1900 */
[----:B------:R-:W2:Y:S02]  /*1c240*/  LDG.E R2, desc[UR40][R2.64+0x4] ;  /* 0x0000042802027981 */ /* 0x000ea4000c1e1900 */
[----:B--2---:R-:W-:-:S05]  /*1c250*/  IMAD.IADD R10, R2, 0x1, -R7 ;  /* 0x00000001020a7824 */ /* 0x004fca00078e0a07 */
[----:B------:R1:W-:Y:S02]  /*1c260*/  STL [R1+0xc], R10 ;  /* 0x00000c0a01007387 */ /* 0x0003e40000100800 */
.L_x_5544:
[----:B------:R-:W-:Y:S01]  /*1c270*/  ULDC.64 UR4, c[0x0][0xb18] ;  /* 0x0002c60000047ab9 */ /* 0x000fe20000000a00 */
[C---:B0-----:R-:W-:Y:S01]  /*1c280*/  LOP3.LUT R8, R26.reuse, 0xff000000, RZ, 0xc0, !PT ;  /* 0xff0000001a087812 */ /* 0x041fe200078ec0ff */
[----:B------:R-:W-:Y:S01]  /*1c290*/  IMAD.MOV.U32 R30, RZ, RZ, R37 ;  /* 0x000000ffff1e7224 */ /* 0x000fe200078e0025 */
[----:B------:R-:W-:Y:S02]  /*1c2a0*/  ISETP.NE.U32.AND P0, PT, RZ, UR4, PT ;  /* 0x00000004ff007c0c */ /* 0x000fe4000bf05070 */
[----:B------:R-:W-:Y:S02]  /*1c2b0*/  SHF.R.U32.HI R8, RZ, 0x8, R8 ;  /* 0x00000008ff087819 */ /* 0x000fe40000011608 */
[----:B------:R-:W-:Y:S02]  /*1c2c0*/  ISETP.NE.AND.EX P0, PT, RZ, UR5, PT, P0 ;  /* 0x00000005ff007c0c */ /* 0x000fe4000bf05300 */
[C---:B------:R-:W-:Y:S02]  /*1c2d0*/  LOP3.LUT R2, R26.reuse, 0xff0000, RZ, 0xc0, !PT ;  /* 0x00ff00001a027812 */ /* 0x040fe400078ec0ff */
[----:B------:R-:W-:-:S02]  /*1c2e0*/  LOP3.LUT R17, R26, 0xffff, RZ, 0xc0, !PT ;  /* 0x0000ffff1a117812 */ /* 0x000fc400078ec0ff */
[----:B------:R-:W-:-:S07]  /*1c2f0*/  LEA.HI R8, R2, R8, RZ, 0x10 ;  /* 0x0000000802087211 */ /* 0x000fce00078f80ff */
[----:B------:R-:W-:Y:S05]  /*1c300*/  @!P0 BRA `(.L_x_5545) ;  /* 0x0000000000108947 */ /* 0x000fea0003800000 */
[----:B------:R-:W-:-:S04]  /*1c310*/  IADD3 R2, P0, R31, UR4, RZ ;  /* 0x000000041f027c10 */ /* 0x000fc8000ff1e0ff */
[----:B------:R-:W-:-:S05]  /*1c320*/  IADD3.X R3, R32, UR5, RZ, P0, !PT ;  /* 0x0000000520037c10 */ /* 0x000fca00087fe4ff */
[----:B------:R0:W5:Y:S01]  /*1c330*/  LDG.E R9, desc[UR40][R2.64] ;  /* 0x0000002802097981 */ /* 0x000162000c1e1900 */
[----:B------:R-:W-:Y:S05]  /*1c340*/  BRA `(.L_x_5546) ;  /* 0x0000000000247947 */ /* 0x000fea0003800000 */
.L_x_5545:
        /* <DEDUP_REMOVED lines=9> */
.L_x_5546:
[----:B0-----:R-:W2:Y:S01]  /*1c3e0*/  @P1 LDG.E R2, desc[UR40][R4.64] ;  /* 0x0000002804021981 */ /* 0x001ea2000c1e1900 */
[----:B------:R-:W0:Y:S03]  /*1c3f0*/  LDC R3, c[0x0][0x448] ;  /* 0x00011200ff037b82 */ /* 0x000e260000000800 */
[----:B------:R3:W2:Y:S01]  /*1c400*/  @P1 LDG.E R5, desc[UR40][R4.64+0x4] ;  /* 0x0000042804051981 */ /* 0x0006a2000c1e1900 */
[----:B-----5:R-:W-:Y:S01]  /*1c410*/  IMAD.IADD R9, R9, 0x1, -R34 ;  /* 0x0000000109097824 */ /* 0x020fe200078e0a22 */
[----:B------:R-:W-:Y:S01]  /*1c420*/  BSSY B0, `(.L_x_5547) ;  /* 0x0000035000007945 */ /* 0x000fe20003800000 */
[----:B------:R-:W-:Y:S02]  /*1c430*/  LOP3.LUT R33, R8, 0xff, RZ, 0xc0, !PT ;  /* 0x000000ff08217812 */ /* 0x000fe400078ec0ff */
[----:B0-----:R-:W-:-:S13]  /*1c440*/  ISETP.NE.AND P0, PT, R3, 0x1, PT ;  /* 0x000000010300780c */ /* 0x001fda0003f05270 */
[----:B---3--:R-:W0:Y:S08]  /*1c450*/  @P0 LDC R4, c[0x0][0x44c] ;  /* 0x00011300ff040b82 */ /* 0x008e300000000800 */
[----:B------:R-:W3:Y:S01]  /*1c460*/  @P0 LDC R3, c[0x0][0x450] ;  /* 0x00011400ff030b82 */ /* 0x000ee20000000800 */
[----:B--2---:R-:W-:Y:S02]  /*1c470*/  @P1 IMAD.IADD R6, R5, 0x1, -R2 ;  /* 0x0000000105061824 */ /* 0x004fe400078e0a02 */
[----:B------:R-:W-:-:S02]  /*1c480*/  IMAD.SHL.U32 R2, R25, 0x40, RZ ;  /* 0x0000004019027824 */ /* 0x000fc400078e00ff */
[----:B------:R-:W-:Y:S02]  /*1c490*/  IMAD.IADD R26, R9, 0x1, R6 ;  /* 0x00000001091a7824 */ /* 0x000fe400078e0206 */
[----:B------:R-:W-:-:S03]  /*1c4a0*/  VIADD R2, R2, 0x3f ;  /* 0x0000003f02027836 */ /* 0x000fc60000000000 */
[----:B------:R-:W-:Y:S01]  /*1c4b0*/  IADD3 R7, R26, 0x40, -R10 ;  /* 0x000000401a077810 */ /* 0x000fe20007ffe80a */
[----:B0-----:R-:W-:-:S05]  /*1c4c0*/  @P0 IMAD.HI.U32 R4, R2, R4, RZ ;  /* 0x0000000402040227 */ /* 0x001fca00078e00ff */
[----:B---3--:R-:W-:Y:S01]  /*1c4d0*/  @P0 SHF.R.U32.HI R2, RZ, R3, R4 ;  /* 0x00000003ff020219 */ /* 0x008fe20000011604 */
[----:B------:R-:W-:-:S04]  /*1c4e0*/  VIADD R3, R26, 0x3f ;  /* 0x0000003f1a037836 */ /* 0x000fc80000000000 */
[----:B------:R-:W-:Y:S01]  /*1c4f0*/  IMAD.IADD R2, R7, 0x1, R2 ;  /* 0x0000000107027824 */ /* 0x000fe200078e0202 */
[----:B------:R-:W-:-:S04]  /*1c500*/  SHF.R.S32.HI R4, RZ, 0x1f, R3 ;  /* 0x0000001fff047819 */ /* 0x000fc80000011403 */
[----:B------:R-:W-:Y:S02]  /*1c510*/  LEA.HI R4, R4, R3, RZ, 0x6 ;  /* 0x0000000304047211 */ /* 0x000fe400078f30ff */
[----:B------:R-:W-:Y:S02]  /*1c520*/  SHF.R.S32.HI R3, RZ, 0x1f, R2 ;  /* 0x0000001fff037819 */ /* 0x000fe40000011402 */
[----:B------:R-:W-:Y:S02]  /*1c530*/  SHF.R.S32.HI R5, RZ, 0x6, R4 ;  /* 0x00000006ff057819 */ /* 0x000fe40000011404 */
[----:B------:R-:W-:Y:S01]  /*1c540*/  LEA.HI R3, R3, R2, RZ, 0x6 ;  /* 0x0000000203037211 */ /* 0x000fe200078f30ff */
[----:B------:R-:W-:Y:S01]  /*1c550*/  IMAD.MOV.U32 R2, RZ, RZ, RZ ;  /* 0x000000ffff027224 */ /* 0x000fe200078e00ff */
        /* <DEDUP_REMOVED lines=33> */
.L_x_5548:
[----:B------:R-:W-:Y:S05]  /*1c770*/  BSYNC B0 ;  /* 0x0000000000007941 */ /* 0x000fea0003800000 */
.L_x_5547:
[-C--:B------:R-:W-:Y:S01]  /*1c780*/  IMAD R3, R33, R2.reuse, RZ ;  /* 0x0000000221037224 */ /* 0x080fe200078e02ff */
        /* <DEDUP_REMOVED lines=23> */
.L_x_5715:
[----:B-1----:R-:W-:Y:S02]  /*1c900*/  ISETP.NE.AND P0, PT, R14, RZ, PT ;  /* 0x000000ff0e00720c */ /* 0x002fe40003f05270 */
[----:B------:R-:W-:-:S11]  /*1c910*/  PLOP3.LUT P6, PT, PT, PT, PT, 0x8, 0x0 ;  /* 0x000000000000781c */ /* 0x000fd60003fce170 */
[----:B------:R-:W-:Y:S05]  /*1c920*/  @P0 BRA `(.L_x_5552) ;  /* 0x00000000000c0947 */ /* 0x000fea0003800000 */
[----:B------:R-:W-:-:S03]  /*1c930*/  UMOV UR4, 0xffffffff ;  /* 0xffffffff00047882 */ /* 0x000fc60000000000 */
[----:B------:R-:W-:Y:S05]  /*1c940*/  BRA.DIV UR4, `(.L_x_5553) ;  /* 0x0000008604dc7947 */ /* 0x000fea000b800000 */
[----:B------:R-:W-:-:S13]  /*1c950*/  ELECT P6, URZ, PT ;  /* 0x00000000003f782f */ /* 0x000fda00038c0000 */
.L_x_5552:
        /* <DEDUP_REMOVED lines=9> */
.L_x_5718:
[----:B------:R-:W-:Y:S05]  /*1c9f0*/  BSYNC B1 ;  /* 0x0000000000017941 */ /* 0x000fea0003800000 */
.L_x_5554:
        /* <DEDUP_REMOVED lines=10> */
.L_x_5719:
[----:B------:R-:W-:Y:S05]  /*1caa0*/  BSYNC B2 ;  /* 0x0000000000027941 */ /* 0x000fea0003800000 */
.L_x_5558:
        /* <DEDUP_REMOVED lines=9> */
.L_x_5561:
[----:B------:R-:W-:Y:S05]  /*1cb40*/  BSYNC B2 ;  /* 0x0000000000027941 */ /* 0x000fea0003800000 */
.L_x_5560:
        /* <DEDUP_REMOVED lines=12> */
.L_x_5562:
        /* <DEDUP_REMOVED lines=13> */
.L_x_5720:
[----:B------:R-:W-:Y:S05]  /*1cce0*/  BSYNC B2 ;  /* 0x0000000000027941 */ /* 0x000fea0003800000 */
.L_x_5563:
        /* <DEDUP_REMOVED lines=11> */
.L_x_5566:
[----:B------:R-:W-:Y:S05]  /*1cda0*/  BSYNC B2 ;  /* 0x0000000000027941 */ /* 0x000fea0003800000 */
.L_x_5565:
        /* <DEDUP_REMOVED lines=9> */
.L_x_5567:
        /* <DEDUP_REMOVED lines=15> */
.L_x_5568:
        /* <DEDUP_REMOVED lines=15> */
.L_x_5569:
        /* <DEDUP_REMOVED lines=15> */
.L_x_5570:
        /* <DEDUP_REMOVED lines=15> */
.L_x_5571:
        /* <DEDUP_REMOVED lines=15> */
.L_x_5572:
        /* <DEDUP_REMOVED lines=15> */
.L_x_5573:
        /* <DEDUP_REMOVED lines=15> */
.L_x_5574:
        /* <DEDUP_REMOVED lines=10> */
.L_x_5557:
[----:B------:R-:W-:Y:S05]  /*1d570*/  BSYNC B1 ;  /* 0x0000000000017941 */ /* 0x000fea0003800000 */
.L_x_5556:
        /* <DEDUP_REMOVED lines=9> */
.L_x_5594:
        /* <DEDUP_REMOVED lines=11> */
.L_x_5721:
[----:B------:R-:W-:Y:S05]  /*1d6c0*/  BSYNC B2 ;  /* 0x0000000000027941 */ /* 0x000fea0003800000 */
.L_x_5577:
        /* <DEDUP_REMOVED lines=9> */
.L_x_5580:
[----:B------:R-:W-:Y:S05]  /*1d760*/  BSYNC B2 ;  /* 0x0000000000027941 */ /* 0x000fea0003800000 */
.L_x_5579:
        /* <DEDUP_REMOVED lines=11> */
.L_x_5581:
        /* <DEDUP_REMOVED lines=13> */
.L_x_5722:
[----:B------:R-:W-:Y:S05]  /*1d8f0*/  BSYNC B2 ;  /* 0x0000000000027941 */ /* 0x000fea0003800000 */
.L_x_5582:
        /* <DEDUP_REMOVED lines=11> */
.L_x_5585:
[----:B------:R-:W-:Y:S05]  /*1d9b0*/  BSYNC B2 ;  /* 0x0000000000027941 */ /* 0x000fea0003800000 */
.L_x_5584:
        /* <DEDUP_REMOVED lines=9> */
.L_x_5586:
        /* <DEDUP_REMOVED lines=15> */
.L_x_5587:
        /* <DEDUP_REMOVED lines=15> */
.L_x_5588:
        /* <DEDUP_REMOVED lines=15> */
.L_x_5589:
        /* <DEDUP_REMOVED lines=15> */
.L_x_5590:
        /* <DEDUP_REMOVED lines=15> */
.L_x_5591:
        /* <DEDUP_REMOVED lines=15> */
.L_x_5592:
        /* <DEDUP_REMOVED lines=15> */
.L_x_5593:
        /* <DEDUP_REMOVED lines=10> */
.L_x_5576:
[----:B------:R-:W-:Y:S05]  /*1e180*/  BSYNC B1 ;  /* 0x0000000000017941 */ /* 0x000fea0003800000 */
.L_x_5575:
        /* <DEDUP_REMOVED lines=8> */
.L_x_5550:
[----:B------:R-:W-:Y:S05]  /*1e210*/  BSYNC B0 ;  /* 0x0000000000007941 */ /* 0x000fea0003800000 */
.L_x_5549:
        /* <DEDUP_REMOVED lines=46> */
.L_x_5596:
[----:B------:R-:W-:Y:S05]  /*1e500*/  BSYNC B0 ;  /* 0x0000000000007941 */ /* 0x000fea0003800000 */
.L_x_5595:
        /* <DEDUP_REMOVED lines=23> */
.L_x_5598:
        /* <DEDUP_REMOVED lines=20> */
.L_x_5601:
[----:B------:R-:W-:Y:S05]  /*1e7c0*/  BSYNC B6 ;  /* 0x0000000000067941 */ /* 0x000fea0003800000 */
.L_x_5600:
        /* <DEDUP_REMOVED lines=20> */
.L_x_5604:
        /* <DEDUP_REMOVED lines=15> */
.L_x_5603:
[----:B------:R-:W-:Y:S05]  /*1ea00*/  BSYNC B6 ;  /* 0x0000000000067941 */ /* 0x000fea0003800000 */
.L_x_5602:
[----:B------:R-:W2:Y:S01]  /*1ea10*/  LDL R21, [R1+0x30] ;  /* 0x0000300001157983 */ /* 0x000ea20000100800 */
[----:B------:R-:W-:Y:S01]  /*1ea20*/  ULDC.64 UR4, c[0x0][0xaf0] ;  /* 0x0002bc0000047ab9 */ /* 0x000fe20000000a00 */
[----:B------:R-:W0:Y:S01]  /*1ea30*/  LDC R9, c[0x0][0x430] ;  /* 0x00010c00ff097b82 */ /* 0x000e220000000800 */
[----:B------:R-:W-:Y:S01]  /*1ea40*/  ISETP.NE.U32.AND P0, PT, RZ, UR4, PT ;  /* 0x00000004ff007c0c */ /* 0x000fe2000bf05070 */
[----:B------:R-:W1:Y:S03]  /*1ea50*/  S2R R20, SR_TID.X ;  /* 0x0000000000147919 */ /* 0x000e660000002100 */
[----:B------:R-:W-:-:S13]  /*1ea60*/  ISETP.NE.AND.EX P0, PT, RZ, UR5, PT, P0 ;  /* 0x00000005ff007c0c */ /* 0x000fda000bf05300 */
[----:B------:R-:W-:Y:S01]  /*1ea70*/  @P0 IADD3 R2, P1, R31, UR4, RZ ;  /* 0x000000041f020c10 */ /* 0x000fe2000ff3e0ff */
[----:B------:R-:W-:-:S03]  /*1ea80*/  ULDC UR4, c[0x0][0x320] ;  /* 0x0000c80000047ab9 */ /* 0x000fc60000000800 */
[----:B------:R-:W-:-:S05]  /*1ea90*/  @P0 IADD3.X R3, R32, UR5, RZ, P1, !PT ;  /* 0x0000000520030c10 */ /* 0x000fca0008ffe4ff */
[----:B------:R3:W4:Y:S01]  /*1eaa0*/  @P0 LDG.E R30, desc[UR40][R2.64] ;  /* 0x00000028021e0981 */ /* 0x000722000c1e1900 */
[----:B-1----:R-:W-:-:S04]  /*1eab0*/  LOP3.LUT R20, R20, 0x7f, RZ, 0xc0, !PT ;  /* 0x0000007f14147812 */ /* 0x002fc800078ec0ff */
[----:B------:R-:W-:Y:S02]  /*1eac0*/  SHF.R.U32.HI R35, RZ, 0x3, R20 ;  /* 0x00000003ff237819 */ /* 0x000fe40000011614 */
[----:B------:R-:W1:Y:S02]  /*1ead0*/  S2R R20, SR_TID.X ;  /* 0x0000000000147919 */ /* 0x000e640000002100 */
[----:B-1----:R-:W-:-:S05]  /*1eae0*/  IMAD.SHL.U32 R20, R20, 0x10, RZ ;  /* 0x0000001014147824 */ /* 0x002fca00078e00ff */
[----:B------:R-:W-:Y:S02]  /*1eaf0*/  LOP3.LUT R20, R35, 0x70, R20, 0xf8, !PT ;  /* 0x0000007023147812 */ /* 0x000fe400078ef814 */
[----:B------:R-:W1:Y:S01]  /*1eb00*/  S2R R35, SR_TID.X ;  /* 0x0000000000237919 */ /* 0x000e620000002100 */
[----:B0-----:R-:W-:Y:S01]  /*1eb10*/  ISETP.NE.AND P1, PT, R9, 0x1, PT ;  /* 0x000000010900780c */ /* 0x001fe20003f25270 */
[----:B------:R-:W0:-:S12]  /*1eb20*/  S2R R4, SR_TID.X ;  /* 0x0000000000047919 */ /* 0x000e180000002100 */
[----:B---3--:R-:W3:Y:S08]  /*1eb30*/  @P1 LDC R3, c[0x0][0x434] ;  /* 0x00010d00ff031b82 */ /* 0x008ef00000000800 */
[----:B------:R-:W5:Y:S01]  /*1eb40*/  @P1 LDC R2, c[0x0][0x438] ;  /* 0x00010e00ff021b82 */ /* 0x000f620000000800 */
[----:B-1----:R-:W-:-:S05]  /*1eb50*/  IMAD.SHL.U32 R35, R35, 0x8, RZ ;  /* 0x0000000823237824 */ /* 0x002fca00078e00ff */
[----:B------:R-:W-:-:S04]  /*1eb60*/  LOP3.LUT R35, R35, 0x38, RZ, 0xc0, !PT ;  /* 0x0000003823237812 */ /* 0x000fc800078ec0ff */
[----:B------:R-:W-:-:S04]  /*1eb70*/  LOP3.LUT R35, R35, 0x40, RZ, 0xfc, !PT ;  /* 0x0000004023237812 */ /* 0x000fc800078efcff */
[----:B------:R-:W-:Y:S02]  /*1eb80*/  ISETP.GE.AND P2, PT, R35, UR4, PT ;  /* 0x0000000423007c0c */ /* 0x000fe4000bf46270 */
[----:B------:R-:W1:Y:S01]  /*1eb90*/  S2R R35, SR_TID.X ;  /* 0x0000000000237919 */ /* 0x000e620000002100 */
[----:B0-----:R-:W-:Y:S01]  /*1eba0*/  IMAD.SHL.U32 R4, R4, 0x8, RZ ;  /* 0x0000000804047824 */ /* 0x001fe200078e00ff */
[----:B------:R-:W-:-:S04]  /*1ebb0*/  LOP3.LUT R16, R16, 0xffffffbf, RZ, 0xc0, !PT ;  /* 0xffffffbf10107812 */ /* 0x000fc800078ec0ff */
[----:B------:R-:W-:Y:S02]  /*1ebc0*/  LOP3.LUT R4, R4, 0x38, RZ, 0xc0, !PT ;  /* 0x0000003804047812 */ /* 0x000fe400078ec0ff */
[----:B------:R-:W-:Y:S02]  /*1ebd0*/  SEL R8, RZ, 0xffffffff, P2 ;  /* 0xffffffffff087807 */ /* 0x000fe40001000000 */
[----:B------:R-:W-:Y:S02]  /*1ebe0*/  LOP3.LUT R4, R4, 0x80, RZ, 0xfc, !PT ;  /* 0x0000008004047812 */ /* 0x000fe400078efcff */
[----:B------:R-:W-:Y:S01]  /*1ebf0*/  @P2 LOP3.LUT R16, R16, 0x40, RZ, 0xfc, !PT ;  /* 0x0000004010102812 */ /* 0x000fe200078efcff */
[----:B------:R-:W-:Y:S01]  /*1ec00*/  IMAD.SHL.U32 R8, R8, 0x2, RZ ;  /* 0x0000000208087824 */ /* 0x000fe200078e00ff */
[----:B------:R-:W-:Y:S01]  /*1ec10*/  ISETP.GE.AND P2, PT, R4, UR4, PT ;  /* 0x0000000404007c0c */ /* 0x000fe2000bf46270 */
[----:B-1----:R-:W-:-:S05]  /*1ec20*/  IMAD.SHL.U32 R35, R35, 0x8, RZ ;  /* 0x0000000823237824 */ /* 0x002fca00078e00ff */
[----:B------:R-:W-:-:S04]  /*1ec30*/  LOP3.LUT R35, R35, 0x38, RZ, 0xc0, !PT ;  /* 0x0000003823237812 */ /* 0x000fc800078ec0ff */
[----:B------:R-:W-:Y:S02]  /*1ec40*/  LOP3.LUT R35, R35, 0xc0, RZ, 0xfc, !PT ;  /* 0x000000c023237812 */ /* 0x000fe400078efcff */
[----:B------:R-:W-:Y:S01]  /*1ec50*/  LOP3.LUT R16, R16, 0xffffff7f, RZ, 0xc0, !PT ;  /* 0xffffff7f10107812 */ /* 0x000fe200078ec0ff */
[----:B------:R-:W-:Y:S01]  /*1ec60*/  IMAD.MOV.U32 R11, RZ, RZ, RZ ;  /* 0x000000ffff0b7224 */ /* 0x000fe200078e00ff */
[----:B--2---:R-:W-:Y:S02]  /*1ec70*/  LEA R31, R21, 0xffffffc0, 0x6 ;  /* 0xffffffc0151f7811 */ /* 0x004fe400078e30ff */
[----:B------:R-:W0:Y:S03]  /*1ec80*/  S2R R21, SR_TID.X ;  /* 0x0000000000157919 */ /* 0x000e260000002100 */
[----:B------:R-:W-:-:S05]  /*1ec90*/  IMAD.IADD R0, R20, 0x1, R31 ;  /* 0x0000000114007824 */ /* 0x000fca00078e021f */
[C---:B------:R-:W-:Y:S01]  /*1eca0*/  ISETP.GE.AND P0, PT, R0.reuse, R26, PT ;  /* 0x0000001a0000720c */ /* 0x040fe20003f06270 */
[----:B------:R-:W-:-:S03]  /*1ecb0*/  IMAD.IADD R0, R0, 0x1, R34 ;  /* 0x0000000100007824 */ /* 0x000fc600078e0222 */
[----:B------:R-:W-:Y:S01]  /*1ecc0*/  ISETP.GT.U32.OR P0, PT, R20, 0x3f, P0 ;  /* 0x0000003f1400780c */ /* 0x000fe20000704470 */
[----:B---3--:R-:W-:-:S04]  /*1ecd0*/  @P1 IMAD.HI.U32 R3, R0, R3, RZ ;  /* 0x0000000300031227 */ /* 0x008fc800078e00ff */
[----:B------:R-:W-:Y:S01]  /*1ece0*/  IMAD.MOV.U32 R6, RZ, RZ, R0 ;  /* 0x000000ffff067224 */ /* 0x000fe200078e0000 */
[----:B-----5:R-:W-:-:S07]  /*1ecf0*/  @P1 SHF.R.U32.HI R6, RZ, R2, R3 ;  /* 0x00000002ff061219 */ /* 0x020fce0000011603 */
[----:B------:R-:W1:Y:S01]  /*1ed00*/  @!P0 LDC.64 R2, c[0x0][0x428] ;  /* 0x00010a00ff028b82 */ /* 0x000e620000000a00 */
[----:B0-----:R-:W-:-:S05]  /*1ed10*/  IMAD.SHL.U32 R21, R21, 0x8, RZ ;  /* 0x0000000815157824 */ /* 0x001fca00078e00ff */
        /* <DEDUP_REMOVED lines=11> */
[----:B-1----:R-:W-:-:S04]  /*1edd0*/  @!P0 IMAD R7, R35, R2, RZ ;  /* 0x0000000223078224 */ /* 0x002fc800078e02ff */
        /* <DEDUP_REMOVED lines=37> */
[----:B------:R-:W-:-:S04]  /*1f030*/  LOP3.LUT R16, R16, 0xfffffffb, RZ, 0xc0, !PT ;  /* 0xfffffffb10107812 */ /* 0x000fc800078ec0ff */
[----:B------:R-:W-:Y:S01]  /*1f040*/  @P2 LOP3.LUT R16, R16, 0x4, RZ, 0xfc, !PT ;  /* 0x0000000410102812 */ /* 0x000fe200078efcff */
[----:B0-----:R-:W-:Y:S06]  /*1f050*/  BRA.DIV UR4, `(.L_x_5605) ;  /* 0x00000062049c7947 */ /* 0x001fec000b800000 */
.L_x_5725:
[----:B------:R-:W2:Y:S01]  /*1f060*/  LDL R0, [R1+0x50] ;  /* 0x0000500001007983 */ /* 0x000ea20000100800 */
[----:B------:R-:W-:Y:S02]  /*1f070*/  ISETP.GT.U32.AND P1, PT, R20, 0x3f, PT ;  /* 0x0000003f1400780c */ /* 0x000fe40003f24070 */
[----:B------:R-:W-:Y:S02]  /*1f080*/  LOP3.LUT R16, R16, 0xfffffeff, RZ, 0xc0, !PT ;  /* 0xfffffeff10107812 */ /* 0x000fe400078ec0ff */
[----:B------:R-:W-:Y:S02]  /*1f090*/  LOP3.LUT R32, R5, R32, RZ, 0xfc, !PT ;  /* 0x0000002005207212 */ /* 0x000fe400078efcff */
[----:B------:R-:W-:-:S07]  /*1f0a0*/  LOP3.LUT R16, R16, 0xfffffffe, RZ, 0xc0, !PT ;  /* 0xfffffffe10107812 */ /* 0x000fce00078ec0ff */
[----:B------:R-:W-:Y:S02]  /*1f0b0*/  @P1 LOP3.LUT R16, R16, 0x1, RZ, 0xfc, !PT ;  /* 0x0000000110101812 */ /* 0x000fe400078efcff */
[----:B--2---:R-:W-:-:S13]  /*1f0c0*/  ISETP.NE.AND P0, PT, R0, 0x3, PT ;  /* 0x000000030000780c */ /* 0x004fda0003f05270 */
[----:B------:R-:W-:Y:S01]  /*1f0d0*/  @P0 LOP3.LUT R16, R16, 0x100, RZ, 0xfc, !PT ;  /* 0x0000010010100812 */ /* 0x000fe200078efcff */
[----:B------:R-:W-:Y:S06]  /*1f0e0*/  @!P0 BRA `(.L_x_5606) ;  /* 0x0000000000048947 */ /* 0x000fec0003800000 */
[----:B------:R-:W-:Y:S01]  /*1f0f0*/  BPT.TRAP 0x1 ;  /* 0x000000040000795c */ /* 0x000fe20000300000 */
.L_x_5606:
        /* <DEDUP_REMOVED lines=9> */
.L_x_5726:
[----:B------:R-:W-:Y:S05]  /*1f190*/  BSYNC B0 ;  /* 0x0000000000007941 */ /* 0x000fea0003800000 */
.L_x_5607:
        /* <DEDUP_REMOVED lines=65> */
.L_x_5736:
        /* <DEDUP_REMOVED lines=10> */
.L_x_5610:
        /* <DEDUP_REMOVED lines=11> */
.L_x_5611:
        /* <DEDUP_REMOVED lines=34> */
.L_x_5613:
[----:B------:R-:W-:Y:S05]  /*1f920*/  BSYNC B6 ;  /* 0x0000000000067941 */ /* 0x000fea0003800000 */
.L_x_5612:
        /* <DEDUP_REMOVED lines=76> */
[----:B------:R-:W1:Y:S04]  /*1fdf0*/  SHFL.IDX PT, R4, R3, 0x1, 0x181f ;  /* 0x00381f0003047f89 */ /* 0x000e6800000e0000 */
[----:B------:R-:W-:Y:S01]  /*1fe00*/  SHFL.IDX PT, R3, R3, 0x3, 0x181f ;  /* 0x00781f0003037f89 */ /* 0x000fe200000e0000 */
        /* <DEDUP_REMOVED lines=14> */
[----:B-1----:R0:W-:Y:S02]  /*1fef0*/  @!P0 LDGSTS.E.BYPASS.LTC128B.128 [R23+0x21400], desc[UR40][R4.64], !P1 ;  /* 0x2140000004178fae */ /* 0x0021e4000c901d68 */
.L_x_5745:
[----:B0-----:R-:W-:-:S05]  /*1ff00*/  VIADD R4, R25, 0x30 ;  /* 0x0000003019047836 */ /* 0x001fca0000000000 */
[----:B------:R-:W-:Y:S01]  /*1ff10*/  ISETP.GE.AND P0, PT, R4, R2, PT ;  /* 0x000000020400720c */ /* 0x000fe20003f06270 */
[----:B------:R0:W-:-:S12]  /*1ff20*/  STL [R1+0x2c], R4 ;  /* 0x00002c0401007387 */ /* 0x0001d80000100800 */
[----:B------:R-:W-:-:S05]  /*1ff30*/  @!P0 LEA R2, P2, R7, R0, 0x1 ;  /* 0x0000000007028211 */ /* 0x000fca00078408ff */
[----:B------:R-:W-:-:S05]  /*1ff40*/  @!P0 IMAD.X R3, RZ, RZ, R3, P2 ;  /* 0x000000ffff038224 */ /* 0x000fca00010e0603 */
[----:B------:R-:W-:Y:S01]  /*1ff50*/  @!PT LDS RZ, [RZ] ;  /* 0x00000000fffff984 */ /* 0x000fe20000000800 */
[----:B------:R-:W-:Y:S01]  /*1ff60*/  @!PT LDS RZ, [RZ] ;  /* 0x00000000fffff984 */ /* 0x000fe20000000800 */
[----:B------:R-:W-:Y:S01]  /*1ff70*/  @!PT LDS RZ, [RZ] ;  /* 0x00000000fffff984 */ /* 0x000fe20000000800 */
[----:B------:R0:W-:Y:S01]  /*1ff80*/  @!P0 LDGSTS.E.BYPASS.LTC128B.128 [R23+0x21c00], desc[UR40][R2.64], !P1 ;  /* 0x21c0000002178fae */ /* 0x0001e2000c901d68 */
[----:B------:R-:W-:Y:S01]  /*1ff90*/  PLOP3.LUT P0, PT, PT, PT, PT, 0x80, 0x0 ;  /* 0x000000000000781c */ /* 0x000fe20003f0f070 */
[----:B------:R-:W-:-:S12]  /*1ffa0*/  NOP ;  /* 0x0000000000007918 */ /* 0x000fd80000000000 */
.L_x_5615:
        /* <DEDUP_REMOVED lines=28> */
.L_x_5617:
[----:B------:R-:W-:Y:S05]  /*20170*/  BSYNC B6 ;  /* 0x0000000000067941 */ /* 0x000fea0003800000 */
.L_x_5616:
        /* <DEDUP_REMOVED lines=11> */
[----:B0-----:R-:W-:-:S04]  /*20230*/  SHF.L.U32 R8, R8, 0x3, RZ ;  /* 0x0000000308087819 */ /* 0x001fc800000006ff */
        /* <DEDUP_REMOVED lines=179> */
.L_x_5755:
[----:B------:R-:W2:Y:S01]  /*20d70*/  LDL.LU R3, [R1+0x2c] ;  /* 0x00002c0001037983 */ /* 0x000ea20000300800 */
[----:B------:R-:W-:Y:S01]  /*20d80*/  BSSY B0, `(.L_x_5619) ;  /* 0x0000019000007945 */ /* 0x000fe20003800000 */
[----:B--2---:R-:W-:-:S13]  /*20d90*/  ISETP.GE.AND P0, PT, R3, R6, PT ;  /* 0x000000060300720c */ /* 0x004fda0003f06270 */
[----:B------:R-:W-:Y:S05]  /*20da0*/  @P0 BRA `(.L_x_5620) ;  /* 0x0000000000580947 */ /* 0x000fea0003800000 */
[----:B------:R-:W-:Y:S02]  /*20db0*/  LOP3.LUT R0, R0, 0x40, RZ, 0xc0, !PT ;  /* 0x0000004000007812 */ /* 0x000fe400078ec0ff */
[----:B------:R-:W-:Y:S02]  /*20dc0*/  LOP3.LUT P6, RZ, R16, 0x800, RZ, 0xc0, !PT ;  /* 0x0000080010ff7812 */ /* 0x000fe400078cc0ff */
        /* <DEDUP_REMOVED lines=20> */
.L_x_5620:
[----:B------:R-:W-:Y:S05]  /*20f10*/  BSYNC B0 ;  /* 0x0000000000007941 */ /* 0x000fea0003800000 */
.L_x_5619:
[----:B------:R-:W-:Y:S01]  /*20f20*/  NOP ;  /* 0x0000000000007918 */ /* 0x000fe20000000000 */
[----:B------:R-:W-:-:S13]  /*20f30*/  PLOP3.LUT P0, PT, PT, PT, PT, 0x80, 0x0 ;  /* 0x000000000000781c */ /* 0x000fda0003f0f070 */
.L_x_5621:
        /* <DEDUP_REMOVED lines=18> */
.L_x_5756:
[----:B------:R-:W-:Y:S05]  /*21060*/  BSYNC B0 ;  /* 0x0000000000007941 */ /* 0x000fea0003800000 */
.L_x_5622:
[----:B------:R-:W2:Y:S02]  /*21070*/  LDL R2, [R1+0x50] ;  /* 0x0000500001027983 */ /* 0x000ea40000100800 */
[----:B--2---:R-:W-:-:S13]  /*21080*/  ISETP.NE.AND P0, PT, R2, 0x3, PT ;  /* 0x000000030200780c */ /* 0x004fda0003f05270 */
[----:B------:R-:W-:Y:S05]  /*21090*/  @!P0 BRA `(.L_x_5624) ;  /* 0x0000000000048947 */ /* 0x000fea0003800000 */
[----:B------:R-:W-:Y:S01]  /*210a0*/  BPT.TRAP 0x1 ;  /* 0x000000040000795c */ /* 0x000fe20000300000 */
.L_x_5624:
[----:B-1----:R-:W-:Y:S01]  /*210b0*/  SHF.L.U32 R0, R28, 0x1f, RZ ;  /* 0x0000001f1c007819 */ /* 0x002fe200000006ff */
[----:B------:R-:W-:Y:S03]  /*210c0*/  BSSY B0, `(.L_x_5625) ;  /* 0x0000003000007945 */ /* 0x000fe60003800000 */
[----:B------:R-:W1:Y:S02]  /*210d0*/  SYNCS.PHASECHK.TRANS64.TRYWAIT P0, [R26+URZ+0x38860], R0 ;  /* 0x038860001a0075a7 */ /* 0x000e64000800017f */
[----:B-1----:R-:W-:Y:S05]  /*210e0*/  @!P0 BRA `(.L_x_5626) ;  /* 0x0000005800248947 */ /* 0x002fea0003800000 */
.L_x_5757:
[----:B------:R-:W-:Y:S05]  /*210f0*/  BSYNC B0 ;  /* 0x0000000000007941 */ /* 0x000fea0003800000 */
.L_x_5625:
        /* <DEDUP_REMOVED lines=109> */
.L_x_5767:
        /* <DEDUP_REMOVED lines=34> */
.L_x_5628:
        /* <DEDUP_REMOVED lines=11> */
.L_x_5629:
        /* <DEDUP_REMOVED lines=11> */
.L_x_5644:
        /* <DEDUP_REMOVED lines=38> */
[----:B------:R-:W-:Y:S02]  /*21db0*/  ISETP.GT.AND P3, PT, R2, R33, PT ;  /* 0x000000210200720c */ /* 0x000fe40003f64270 */
[----:B--2---:R-:W-:-:S13]  /*21dc0*/  ISETP.NE.AND P1, PT, R10, 0x3, PT ;  /* 0x000000030a00780c */ /* 0x004fda0003f25270 */
[----:B0-----:R-:W-:Y:S05]  /*21dd0*/  @!P1 BRA `(.L_x_5632) ;  /* 0x0000000000049947 */ /* 0x001fea0003800000 */
[----:B------:R-:W-:Y:S01]  /*21de0*/  BPT.TRAP 0x1 ;  /* 0x000000040000795c */ /* 0x000fe20000300000 */
.L_x_5632:
[----:B------:R-:W-:Y:S01]  /*21df0*/  IMAD R6, R22, 0x8, R18 ;  /* 0x0000000816067824 */ /* 0x000fe200078e0212 */
[----:B------:R-:W-:Y:S01]  /*21e00*/  SHF.L.U32 R25, R28, 0x1f, RZ ;  /* 0x0000001f1c197819 */ /* 0x000fe200000006ff */
[----:B------:R-:W-:Y:S01]  /*21e10*/  BSSY B1, `(.L_x_5633) ;  /* 0x0000004000017945 */ /* 0x000fe20003800000 */
[----:B------:R-:W-:Y:S02]  /*21e20*/  SHF.R.S32.HI R9, RZ, 0x1f, R5 ;  /* 0x0000001fff097819 */ /* 0x000fe40000011405 */
[----:B------:R-:W0:Y:S02]  /*21e30*/  SYNCS.PHASECHK.TRANS64.TRYWAIT P0, [R6+URZ+0x38840], R25 ;  /* 0x03884019060075a7 */ /* 0x000e24000800017f */
[----:B0-----:R-:W-:Y:S05]  /*21e40*/  @!P0 BRA `(.L_x_5634) ;  /* 0x0000005400088947 */ /* 0x001fea0003800000 */
.L_x_5768:
[----:B------:R-:W-:Y:S05]  /*21e50*/  BSYNC B1 ;  /* 0x0000000000017941 */ /* 0x000fea0003800000 */
.L_x_5633:
        /* <DEDUP_REMOVED lines=40> */
.L_x_5778:
        /* <DEDUP_REMOVED lines=8> */
.L_x_5636:
        /* <DEDUP_REMOVED lines=11> */
.L_x_5637:
[----:B------:R2:W-:Y:S01]  /*22210*/  SYNCS.ARRIVE.TRANS64.A1T0 RZ, [R6+URZ+0x38830], RZ ;  /* 0x038830ff06ff79a7 */ /* 0x0005e2000810003f */
[----:B------:R-:W-:Y:S05]  /*22220*/  @!P2 BRA `(.L_x_5638) ;  /* 0x000000000004a947 */ /* 0x000fea0003800000 */
[----:B------:R-:W-:Y:S01]  /*22230*/  BPT.TRAP 0x1 ;  /* 0x000000040000795c */ /* 0x000fe20000300000 */
.L_x_5638:
[----:B------:R-:W3:Y:S01]  /*22240*/  SYNCS.PHASECHK.TRANS64.TRYWAIT P0, [R6+URZ+0x38860], R25 ;  /* 0x03886019060075a7 */ /* 0x000ee2000800017f */
[----:B------:R-:W-:Y:S04]  /*22250*/  BSSY B1, `(.L_x_5639) ;  /* 0x0000002000017945 */ /* 0x000fe80003800000 */
[----:B---3--:R-:W-:Y:S05]  /*22260*/  @!P0 BRA `(.L_x_5640) ;  /* 0x0000005400308947 */ /* 0x008fea0003800000 */
.L_x_5779:
[----:B------:R-:W-:Y:S05]  /*22270*/  BSYNC B1 ;  /* 0x0000000000017941 */ /* 0x000fea0003800000 */
.L_x_5639:
        /* <DEDUP_REMOVED lines=79> */
.L_x_5789:
        /* <DEDUP_REMOVED lines=25> */
.L_x_5642:
        /* <DEDUP_REMOVED lines=11> */
.L_x_5643:
[----:B------:R1:W-:Y:S01]  /*229b0*/  SYNCS.ARRIVE.TRANS64.A1T0 RZ, [R6+URZ+0x38850], RZ ;  /* 0x038850ff06ff79a7 */ /* 0x0003e2000810003f */
[----:B------:R-:W-:Y:S05]  /*229c0*/  @P3 BRA `(.L_x_5644) ;  /* 0xfffffff000603947 */ /* 0x000fea000383ffff */
.L_x_5631:
[----:B------:R-:W-:Y:S05]  /*229d0*/  BSYNC B0 ;  /* 0x0000000000007941 */ /* 0x000fea0003800000 */
.L_x_5630:
        /* <DEDUP_REMOVED lines=21> */
.L_x_5646:
[----:B------:R-:W-:Y:S05]  /*22b30*/  BSYNC B0 ;  /* 0x0000000000007941 */ /* 0x000fea0003800000 */
.L_x_5645:
[----:B------:R-:W-:-:S07]  /*22b40*/  SEL R22, R22, RZ, P0 ;  /* 0x000000ff16167207 */ /* 0x000fce0000000000 */
.L_x_5599:
[----:B------:R-:W-:Y:S05]  /*22b50*/  BSYNC B7 ;  /* 0x0000000000077941 */ /* 0x000fea0003800000 */
.L_x_5597:
        /* <DEDUP_REMOVED lines=8> */
[----:B---3--:R3:W4:Y:S01]  /*22be0*/  LDS.128 R24, [R18+0x388d0] ;  /* 0x0388d00012187984 */ /* 0x0087220000000c00 */
[----:B------:R-:W-:Y:S06]  /*22bf0*/  BAR.ARV 0x4, 0x180 ;  /* 0x0106000000007b1d */ /* 0x000fec0000002000 */
[----:B------:R-:W-:Y:S05]  /*22c00*/  BRA `(.L_x_5648) ;  /* 0x0000000c00d87947 */ /* 0x000fea0003800000 */
.L_x_5647:
        /* <DEDUP_REMOVED lines=14> */
[----:B---3--:R-:W-:Y:S01]  /*22cf0*/  IMAD.MOV.U32 R25, RZ, RZ, RZ ;  /* 0x000000ffff197224 */ /* 0x008fe200078e00ff */
[C---:B------:R-:W-:Y:S01]  /*22d00*/  ISETP.GE.U32.AND P2, PT, R8.reuse, 0x2, PT ;  /* 0x000000020800780c */ /* 0x040fe20003f46070 */
[----:B------:R-:W-:Y:S01]  /*22d10*/  IMAD.MOV.U32 R5, RZ, RZ, RZ ;  /* 0x000000ffff057224 */ /* 0x000fe200078e00ff */
[C---:B------:R-:W-:Y:S01]  /*22d20*/  ISETP.GE.U32.AND P3, PT, R8.reuse, 0x4, PT ;  /* 0x000000040800780c */ /* 0x040fe20003f66070 */
[----:B------:R-:W-:Y:S01]  /*22d30*/  SHFL.IDX PT, R0, R24, RZ, 0x1f ;  /* 0x00001fff18007589 */ /* 0x000fe200000e0000 */
[C---:B------:R-:W-:Y:S02]  /*22d40*/  ISETP.GE.U32.AND P4, PT, R8.reuse, 0x8, PT ;  /* 0x000000080800780c */ /* 0x040fe40003f86070 */
[----:B------:R-:W-:Y:S01]  /*22d50*/  ISETP.GE.U32.AND P5, PT, R8, 0x10, PT ;  /* 0x000000100800780c */ /* 0x000fe20003fa6070 */
[----:B-12---:R0:W-:Y:S02]  /*22d60*/  SHFL.IDX PT, R6, R24, 0x1, 0x1f ;  /* 0x00201f0018067f89 */ /* 0x0061e400000e0000 */
        /* <DEDUP_REMOVED lines=21> */
.L_x_5799:
[----:B------:R-:W-:Y:S02]  /*22ec0*/  ULDC UR4, c[0x0][0xd38] ;  /* 0x00034e0000047ab9 */ /* 0x000fe40000000800 */
[----:B------:R-:W-:-:S04]  /*22ed0*/  IMAD.U32 R4, RZ, RZ, UR4 ;  /* 0x00000004ff047e24 */ /* 0x000fc8000f8e00ff */
[----:B-1----:R-:W-:-:S04]  /*22ee0*/  IMAD R3, R14, R4, RZ ;  /* 0x000000040e037224 */ /* 0x002fc800078e02ff */
[----:B------:R-:W-:-:S05]  /*22ef0*/  IMAD.IADD R6, R6, 0x1, R3 ;  /* 0x0000000106067824 */ /* 0x000fca00078e0203 */
[----:B------:R-:W-:-:S13]  /*22f00*/  ISETP.GT.AND P6, PT, R6, R0, PT ;  /* 0x000000000600720c */ /* 0x000fda0003fc4270 */
[----:B------:R-:W-:Y:S05]  /*22f10*/  @P6 BRA `(.L_x_5650) ;  /* 0x0000000000a46947 */ /* 0x000fea0003800000 */
.L_x_5653:
        /* <DEDUP_REMOVED lines=35> */
.L_x_5807:
[----:B------:R-:W-:Y:S02]  /*23150*/  ULDC UR4, c[0x0][0xd38] ;  /* 0x00034e0000047ab9 */ /* 0x000fe40000000800 */
[----:B------:R-:W-:-:S04]  /*23160*/  IMAD.U32 R4, RZ, RZ, UR4 ;  /* 0x00000004ff047e24 */ /* 0x000fc8000f8e00ff */
[----:B-1----:R-:W-:-:S04]  /*23170*/  IMAD R3, R14, R4, RZ ;  /* 0x000000040e037224 */ /* 0x002fc800078e02ff */
[----:B------:R-:W-:-:S05]  /*23180*/  IMAD.IADD R6, R3, 0x1, R6 ;  /* 0x0000000103067824 */ /* 0x000fca00078e0206 */
[----:B------:R-:W-:-:S13]  /*23190*/  ISETP.GT.AND P6, PT, R6, R0, PT ;  /* 0x000000000600720c */ /* 0x000fda0003fc4270 */
[----:B------:R-:W-:Y:S05]  /*231a0*/  @!P6 BRA `(.L_x_5653) ;  /* 0xfffffffc005ce947 */ /* 0x000fea000383ffff */
.L_x_5650:
        /* <DEDUP_REMOVED lines=10> */
.L_x_5812:
[----:B------:R-:W-:-:S13]  /*23250*/  ISETP.NE.AND P0, PT, R3, RZ, PT ;  /* 0x000000ff0300720c */ /* 0x000fda0003f05270 */
[----:B------:R-:W-:Y:S05]  /*23260*/  @!P0 BRA `(.L_x_5655) ;  /* 0x0000000000108947 */ /* 0x000fea0003800000 */
[----:B------:R-:W-:Y:S01]  /*23270*/  UMOV UR4, 0xffffffff ;  /* 0xffffffff00047882 */ /* 0x000fe20000000000 */
[----:B------:R-:W-:Y:S02]  /*23280*/  VIADD R12, R7, 0xffffffff ;  /* 0xffffffff070c7836 */ /* 0x000fe40000000000 */
[----:B------:R-:W-:Y:S05]  /*23290*/  BRA.DIV UR4, `(.L_x_5656) ;  /* 0x0000005604647947 */ /* 0x000fea000b800000 */
[----:B------:R4:W0:Y:S02]  /*232a0*/  SHFL.IDX PT, R24, R2, R12, 0x1f ;  /* 0x00001f0c02187589 */ /* 0x00082400000e0000 */
.L_x_5655:
        /* <DEDUP_REMOVED lines=10> */
[----:B0-----:R-:W-:Y:S01]  /*23350*/  VIADD R8, R7, 0xffffffe ;  /* 0x0ffffffe07087836 */ /* 0x001fe20000000000 */
[----:B------:R-:W-:-:S05]  /*23360*/  IABS R7, R25 ;  /* 0x0000001900077213 */ /* 0x000fca0000000000 */
        /* <DEDUP_REMOVED lines=39> */
[----:B------:R-:W-:-:S04]  /*235e0*/  @!P1 LOP3.LUT R2, RZ, R5, RZ, 0x33, !PT ;  /* 0x00000005ff029212 */ /* 0x000fc800078e33ff */
[----:B------:R-:W-:Y:S01]  /*235f0*/  IADD3 R4, -R2, RZ, RZ ;  /* 0x000000ff02047210 */ /* 0x000fe20007ffe1ff */
[C---:B------:R-:W-:Y:S02]  /*23600*/  IMAD R26, R5.reuse, 0x1000000, R2 ;  /* 0x01000000051a7824 */ /* 0x040fe400078e0202 */
[--C-:B------:R-:W-:Y:S02]  /*23610*/  IMAD.MOV R2, RZ, RZ, -R7.reuse ;  /* 0x000000ffff027224 */ /* 0x100fe400078e0a07 */
[----:B------:R-:W-:Y:S02]  /*23620*/  IMAD R5, R5, R4, R7 ;  /* 0x0000000405057224 */ /* 0x000fe400078e0207 */
[----:B------:R-:W-:Y:S02]  /*23630*/  IMAD R2, R25, R2, R0 ;  /* 0x0000000219027224 */ /* 0x000fe400078e0200 */
[----:B------:R-:W-:Y:S01]  /*23640*/  IMAD R26, R5, 0x10000, R26 ;  /* 0x00010000051a7824 */ /* 0x000fe200078e021a */
[----:B------:R-:W-:Y:S06]  /*23650*/  BRA `(.L_x_5658) ;  /* 0x0000000000f47947 */ /* 0x000fec0003800000 */
.L_x_5657:
        /* <DEDUP_REMOVED lines=61> */
.L_x_5658:
[----:B------:R-:W-:-:S05]  /*23a30*/  LOP3.LUT R2, RZ, R2, RZ, 0x33, !PT ;  /* 0x00000002ff027212 */ /* 0x000fca00078e33ff */
[----:B------:R-:W-:Y:S01]  /*23a40*/  IMAD.IADD R25, R25, 0x1, R2 ;  /* 0x0000000119197824 */ /* 0x000fe200078e0202 */
[----:B------:R-:W-:Y:S06]  /*23a50*/  BRA `(.L_x_5659) ;  /* 0x00000000001c7947 */ /* 0x000fec0003800000 */
.L_x_5651:
[----:B------:R-:W-:Y:S01]  /*23a60*/  UMOV UR4, URZ ;  /* 0x0000003f00047c82 */ /* 0x000fe20008000000 */
[----:B------:R-:W-:Y:S01]  /*23a70*/  UMOV UR5, URZ ;  /* 0x0000003f00057c82 */ /* 0x000fe20008000000 */
[----:B------:R-:W-:Y:S01]  /*23a80*/  ULDC UR6, c[0x0][0xd3c] ;  /* 0x00034f0000067ab9 */ /* 0x000fe20000000800 */
[----:B------:R-:W-:Y:S02]  /*23a90*/  IMAD.MOV.U32 R24, RZ, RZ, R0 ;  /* 0x000000ffff187224 */ /* 0x000fe400078e0000 */
[----:B------:R-:W-:Y:S02]  /*23aa0*/  IMAD.U32 R25, RZ, RZ, UR4 ;  /* 0x00000004ff197e24 */ /* 0x000fe4000f8e00ff */
[----:B------:R-:W-:Y:S02]  /*23ab0*/  IMAD.U32 R26, RZ, RZ, UR5 ;  /* 0x00000005ff1a7e24 */ /* 0x000fe4000f8e00ff */
[----:B------:R-:W-:-:S07]  /*23ac0*/  IMAD.U32 R27, RZ, RZ, UR6 ;  /* 0x00000006ff1b7e24 */ /* 0x000fce000f8e00ff */
.L_x_5659:
        /* <DEDUP_REMOVED lines=10> */
.L_x_5648:
[----:B------:R-:W-:Y:S02]  /*23b70*/  ULDC UR4, c[0x0][0xd3c] ;  /* 0x00034f0000047ab9 */ /* 0x000fe40000000800 */
[----:B----4-:R-:W-:-:S13]  /*23b80*/  ISETP.GE.AND P0, PT, R27, UR4, PT ;  /* 0x000000041b007c0c */ /* 0x010fda000bf06270 */
[----:B------:R-:W-:Y:S05]  /*23b90*/  @!P0 BRA `(.L_x_5660) ;  /* 0xffffff8000d48947 */ /* 0x000fea000383ffff */
[----:B------:R-:W-:Y:S05]  /*23ba0*/  BSYNC B8 ;  /* 0x0000000000087941 */ /* 0x000fea0003800000 */
.L_x_5543:
[----:B------:R-:W4:Y:S01]  /*23bb0*/  LDL.LU R0, [R1+0x34] ;  /* 0x0000340001007983 */ /* 0x000f220000300800 */
[----:B------:R-:W-:Y:S01]  /*23bc0*/  BSSY B0, `(.L_x_5661) ;  /* 0x000000b000007945 */ /* 0x000fe20003800000 */
[----:B0-----:R-:W0:Y:S01]  /*23bd0*/  S2R R5, SR_CgaCtaId ;  /* 0x0000000000057919 */ /* 0x001e220000008800 */
[----:B----4-:R-:W-:-:S05]  /*23be0*/  VIADD R0, R0, 0x1 ;  /* 0x0000000100007836 */ /* 0x010fca0000000000 */
        /* <DEDUP_REMOVED lines=8> */
.L_x_5815:
[----:B------:R-:W-:Y:S05]  /*23c70*/  BSYNC B0 ;  /* 0x0000000000007941 */ /* 0x000fea0003800000 */
.L_x_5661:
[----:B------:R-:W-:-:S03]  /*23c80*/  UMOV UR4, 0xffffffff ;  /* 0xffffffff00047882 */ /* 0x000fc60000000000 */
[----:B------:R-:W-:Y:S05]  /*23c90*/  BRA.DIV UR4, `(.L_x_5663) ;  /* 0x0000004e04207947 */ /* 0x000fea000b800000 */
[----:B0-----:R-:W0:Y:S02]  /*23ca0*/  S2R R0, SR_TID.X ;  /* 0x0000000000007919 */ /* 0x001e240000002100 */
[----:B0-----:R-:W-:-:S04]  /*23cb0*/  SHF.R.U32.HI R0, RZ, 0x5, R0 ;  /* 0x00000005ff007819 */ /* 0x001fc80000011600 */
[----:B------:R-:W-:-:S05]  /*23cc0*/  LOP3.LUT R0, R0, 0x3, RZ, 0xc0, !PT ;  /* 0x0000000300007812 */ /* 0x000fca00078ec0ff */
[----:B------:R0:W1:Y:S02]  /*23cd0*/  SHFL.IDX PT, R14, R0, RZ, 0x1f ;  /* 0x00001fff000e7589 */ /* 0x00006400000e0000 */
.L_x_5818:
[----:B-1----:R-:W-:-:S13]  /*23ce0*/  ISETP.NE.AND P0, PT, R14, RZ, PT ;  /* 0x000000ff0e00720c */ /* 0x002fda0003f05270 */
[----:B------:R-:W-:Y:S05]  /*23cf0*/  @P0 BRA `(.L_x_5385) ;  /* 0x0000000000880947 */ /* 0x000fea0003800000 */
[----:B------:R-:W-:-:S03]  /*23d00*/  UMOV UR4, 0xffffffff ;  /* 0xffffffff00047882 */ /* 0x000fc60000000000 */
[----:B------:R-:W-:Y:S05]  /*23d10*/  BRA.DIV UR4, `(.L_x_5664) ;  /* 0x0000004e04347947 */ /* 0x000fea000b800000 */
[----:B------:R-:W-:-:S13]  /*23d20*/  ELECT P6, URZ, PT ;  /* 0x00000000003f782f */ /* 0x000fda00038c0000 */
.L_x_5821:
[----:B------:R-:W-:Y:S05]  /*23d30*/  @!P6 BRA `(.L_x_5385) ;  /* 0x000000000078e947 */ /* 0x000fea0003800000 */
[----:B0-----:R-:W4:Y:S02]  /*23d40*/  LDL.LU R0, [R1+0x10] ;  /* 0x0000100001007983 */ /* 0x001f240000300800 */
[----:B----4-:R-:W-:-:S04]  /*23d50*/  LOP3.LUT R0, R0, 0x2, RZ, 0xfc, !PT ;  /* 0x0000000200007812 */ /* 0x010fc800078efcff */
[----:B------:R-:W-:-:S13]  /*23d60*/  ISETP.NE.AND P0, PT, R0, 0x3, PT ;  /* 0x000000030000780c */ /* 0x000fda0003f05270 */
[----:B------:R-:W-:Y:S05]  /*23d70*/  @!P0 BRA `(.L_x_5665) ;  /* 0x0000000000048947 */ /* 0x000fea0003800000 */
[----:B------:R-:W-:Y:S01]  /*23d80*/  BPT.TRAP 0x1 ;  /* 0x000000040000795c */ /* 0x000fe20000300000 */
.L_x_5665:
[----:B------:R-:W-:Y:S01]  /*23d90*/  IMAD R5, R22, 0x8, R7 ;  /* 0x0000000816057824 */ /* 0x000fe200078e0207 */
[----:B------:R-:W-:Y:S01]  /*23da0*/  SHF.L.U32 R0, R28, 0x1f, RZ ;  /* 0x0000001f1c007819 */ /* 0x000fe200000006ff */
[----:B------:R-:W-:-:S03]  /*23db0*/  VIADD R22, R22, 0x1 ;  /* 0x0000000116167836 */ /* 0x000fc60000000000 */
[----:B------:R-:W0:Y:S02]  /*23dc0*/  SYNCS.PHASECHK.TRANS64.TRYWAIT P1, [R5+URZ+0x38840], R0 ;  /* 0x03884000050075a7 */ /* 0x000e24000802017f */
[----:B------:R-:W-:-:S04]  /*23dd0*/  ISETP.NE.AND P2, PT, R22, 0x2, PT ;  /* 0x000000021600780c */ /* 0x000fc80003f45270 */
[----:B------:R-:W-:Y:S01]  /*23de0*/  SEL R3, RZ, 0x1, P2 ;  /* 0x00000001ff037807 */ /* 0x000fe20001000000 */
[----:B0-----:R-:W-:Y:S08]  /*23df0*/  @!P1 BRA `(.L_x_5666) ;  /* 0x0000004c001c9947 */ /* 0x001ff00003800000 */
.L_x_5822:
[----:B------:R-:W-:Y:S02]  /*23e00*/  SEL R22, R22, RZ, P2 ;  /* 0x000000ff16167207 */ /* 0x000fe40001000000 */
[----:B------:R-:W-:Y:S01]  /*23e10*/  LOP3.LUT R2, R28, R3, RZ, 0x3c, !PT ;  /* 0x000000031c027212 */ /* 0x000fe200078e3cff */
[----:B------:R-:W-:Y:S06]  /*23e20*/  @!P0 BRA `(.L_x_5667) ;  /* 0x0000000000048947 */ /* 0x000fec0003800000 */
[----:B------:R-:W-:Y:S01]  /*23e30*/  BPT.TRAP 0x1 ;  /* 0x000000040000795c */ /* 0x000fe20000300000 */
.L_x_5667:
[----:B------:R-:W-:Y:S01]  /*23e40*/  IMAD R3, R22, 0x8, R7 ;  /* 0x0000000816037824 */ /* 0x000fe200078e0207 */
[----:B------:R-:W-:-:S04]  /*23e50*/  SHF.L.U32 R2, R2, 0x1f, RZ ;  /* 0x0000001f02027819 */ /* 0x000fc800000006ff */
[----:B------:R-:W1:Y:S02]  /*23e60*/  SYNCS.PHASECHK.TRANS64.TRYWAIT P1, [R3+URZ+0x38840], R2 ;  /* 0x03884002030075a7 */ /* 0x000e64000802017f */
[----:B-1----:R-:W-:Y:S05]  /*23e70*/  @!P1 BRA `(.L_x_5668) ;  /* 0x0000004c00109947 */ /* 0x002fea0003800000 */
.L_x_5823:
[----:B------:R-:W-:Y:S05]  /*23e80*/  @!P0 BRA `(.L_x_5669) ;  /* 0x0000000000048947 */ /* 0x000fea0003800000 */
[----:B------:R-:W-:Y:S01]  /*23e90*/  BPT.TRAP 0x1 ;  /* 0x000000040000795c */ /* 0x000fe20000300000 */
.L_x_5669:
[----:B------:R-:W4:Y:S02]  /*23ea0*/  SYNCS.PHASECHK.TRANS64.TRYWAIT P1, [R5+URZ+0x38860], R0 ;  /* 0x03886000050075a7 */ /* 0x000f24000802017f */
[----:B----4-:R-:W-:Y:S05]  /*23eb0*/  @!P1 BRA `(.L_x_5670) ;  /* 0x0000004c00149947 */ /* 0x010fea0003800000 */
.L_x_5824:
[----:B------:R-:W-:Y:S05]  /*23ec0*/  @!P0 BRA `(.L_x_5671) ;  /* 0x0000000000048947 */ /* 0x000fea0003800000 */
[----:B------:R-:W-:Y:S01]  /*23ed0*/  BPT.TRAP 0x1 ;  /* 0x000000040000795c */ /* 0x000fe20000300000 */
.L_x_5671:
[----:B------:R0:W0:Y:S02]  /*23ee0*/  SYNCS.PHASECHK.TRANS64.TRYWAIT P0, [R3+URZ+0x38860], R2 ;  /* 0x03886002030075a7 */ /* 0x000024000800017f */
[----:B0-----:R-:W-:Y:S05]  /*23ef0*/  @!P0 NANOSLEEP.SYNCS 0x989680 ;  /* 0x009896800000895d */ /* 0x001fea0003900000 */
[----:B------:R-:W0:Y:S02]  /*23f00*/  @!P0 SYNCS.PHASECHK.TRANS64 P0, [R3+URZ+0x38860], R2 ;  /* 0x03886002030085a7 */ /* 0x000e24000800007f */
[----:B0-----:R-:W-:Y:S05]  /*23f10*/  @!P0 BRA `(.L_x_5671) ;  /* 0xfffffffc00f08947 */ /* 0x001fea000383ffff */
.L_x_5385:
[----:B------:R-:W-:Y:S05]  /*23f20*/  BSYNC B9 ;  /* 0x0000000000097941 */ /* 0x000fea0003800000 */
.L_x_5382:
[----:B------:R-:W-:Y:S05]  /*23f30*/  EXIT ;  /* 0x000000000000794d */ /* 0x000fea0003800000 */
.L_x_5403:
[----:B0-----:R0:W1:Y:S02]  /*23f40*/  SYNCS.PHASECHK.TRANS64.TRYWAIT P6, [R60+URZ+0x38890], R67 ;  /* 0x038890433c0075a7 */ /* 0x00106400080c017f */
[----:B-1----:R-:W-:Y:S05]  /*23f50*/  @!P6 NANOSLEEP.SYNCS 0x989680 ;  /* 0x009896800000e95d */ /* 0x002fea0003900000 */
[----:B------:R-:W1:Y:S02]  /*23f60*/  @!P6 SYNCS.PHASECHK.TRANS64 P6, [R60+URZ+0x38890], R67 ;  /* 0x038890433c00e5a7 */ /* 0x000e6400080c007f */
[----:B-1----:R-:W-:Y:S05]  /*23f70*/  @!P6 BRA `(.L_x_5403) ;  /* 0xfffffffc00f0e947 */ /* 0x002fea000383ffff */
[----:B------:R-:W-:Y:S05]  /*23f80*/  BRA `(.L_x_5672) ;  /* 0xfffffdf000b07947 */ /* 0x000fea000383ffff */
.L_x_5404:
        /* <DEDUP_REMOVED lines=8> */
.L_x_5674:
[----:B------:R-:W-:Y:S05]  /*24010*/  BSYNC B1 ;  /* 0x0000000000017941 */ /* 0x000fea0003800000 */
.L_x_5673:
        /* <DEDUP_REMOVED lines=8> */
.L_x_5675:
[----:B------:R-:W-:Y:S01]  /*240a0*/  IMAD.MOV.U32 R73, RZ, RZ, R14 ;  /* 0x000000ffff497224 */ /* 0x000fe200078e000e */
[----:B------:R-:W-:Y:S06]  /*240b0*/  BRA `(.L_x_5676) ;  /* 0xfffffdf000787947 */ /* 0x000fec000383ffff */
.L_x_5414:
[----:B0-----:R0:W1:Y:S02]  /*240c0*/  SYNCS.PHASECHK.TRANS64.TRYWAIT P6, [R60+URZ+0x38890], R67 ;  /* 0x038890433c0075a7 */ /* 0x00106400080c017f */
[----:B-1----:R-:W-:Y:S05]  /*240d0*/  @!P6 NANOSLEEP.SYNCS 0x989680 ;  /* 0x009896800000e95d */ /* 0x002fea0003900000 */
[----:B------:R-:W1:Y:S02]  /*240e0*/  @!P6 SYNCS.PHASECHK.TRANS64 P6, [R60+URZ+0x38890], R67 ;  /* 0x038890433c00e5a7 */ /* 0x000e6400080c007f */
[----:B-1----:R-:W-:Y:S05]  /*240f0*/  @!P6 BRA `(.L_x_5414) ;  /* 0xfffffffc00f0e947 */ /* 0x002fea000383ffff */
[----:B------:R-:W-:Y:S05]  /*24100*/  BRA `(.L_x_5677) ;  /* 0xfffffdf800d47947 */ /* 0x000fea000383ffff */
.L_x_5415:
        /* <DEDUP_REMOVED lines=8> */
.L_x_5679:
[----:B------:R-:W-:Y:S05]  /*24190*/  BSYNC B1 ;  /* 0x0000000000017941 */ /* 0x000fea0003800000 */
.L_x_5678:
        /* <DEDUP_REMOVED lines=8> */
.L_x_5680:
[----:B------:R-:W-:Y:S01]  /*24220*/  IMAD.MOV.U32 R68, RZ, RZ, R14 ;  /* 0x000000ffff447224 */ /* 0x000fe200078e000e */
[----:B------:R-:W-:Y:S06]  /*24230*/  BRA `(.L_x_5681) ;  /* 0xfffffdf8009c7947 */ /* 0x000fec000383ffff */
.L_x_5420:
[----:B0-----:R0:W1:Y:S02]  /*24240*/  SYNCS.PHASECHK.TRANS64.TRYWAIT P0, [R60+URZ+0x38890], R67 ;  /* 0x038890433c0075a7 */ /* 0x001064000800017f */
[----:B-1----:R-:W-:Y:S05]  /*24250*/  @!P0 NANOSLEEP.SYNCS 0x989680 ;  /* 0x009896800000895d */ /* 0x002fea0003900000 */
[----:B------:R-:W1:Y:S02]  /*24260*/  @!P0 SYNCS.PHASECHK.TRANS64 P0, [R60+URZ+0x38890], R67 ;  /* 0x038890433c0085a7 */ /* 0x000e64000800007f */
[----:B-1----:R-:W-:Y:S05]  /*24270*/  @!P0 BRA `(.L_x_5420) ;  /* 0xfffffffc00f08947 */ /* 0x002fea000383ffff */
[----:B------:R-:W-:Y:S05]  /*24280*/  BRA `(.L_x_5682) ;  /* 0xfffffe0000a47947 */ /* 0x000fea000383ffff */
.L_x_5421:
[----:B------:R-:W-:Y:S01]  /*24290*/  BSSY B1, `(.L_x_5683) ;  /* 0x0000007000017945 */ /* 0x000fe20003800000 */
[----:B------:R-:W-:Y:S02]  /*242a0*/  IMAD.MOV.U32 R12, RZ, RZ, RZ ;  /* 0x000000ffff0c7224 */ /* 0x000fe400078e00ff */
[----:B------:R-:W-:Y:S02]  /*242b0*/  IMAD.MOV.U32 R11, RZ, RZ, 0x1c1f ;  /* 0x00001c1fff0b7424 */ /* 0x000fe400078e00ff */
[----:B------:R-:W-:-:S07]  /*242c0*/  IMAD.MOV.U32 R15, RZ, RZ, -0x1 ;  /* 0xffffffffff0f7424 */ /* 0x000fce00078e00ff */
[----:B0-----:R-:W-:Y:S05]  /*242d0*/  WARPSYNC.COLLECTIVE R15, `(.L_x_5684) ;  /* 0x000000000f087348 */ /* 0x001fea0003c00000 */
[----:B------:R1:W2:Y:S02]  /*242e0*/  SHFL.IDX P6, R14, R13, R12, R11 ;  /* 0x0000000c0d0e7389 */ /* 0x0002a400000c000b */
[----:B012---:R-:W-:Y:S01]  /*242f0*/  ENDCOLLECTIVE ;  /* 0x000000000000791b */ /* 0x007fe20003800000 */
.L_x_5684:
[----:B------:R-:W-:Y:S05]  /*24300*/  BSYNC B1 ;  /* 0x0000000000017941 */ /* 0x000fea0003800000 */
.L_x_5683:
        /* <DEDUP_REMOVED lines=8> */
.L_x_5685:
[----:B------:R-:W-:Y:S05]  /*24390*/  BRA `(.L_x_5686) ;  /* 0xfffffe0000c47947 */ /* 0x000fea000383ffff */
.L_x_5425:
[----:B-1----:R1:W2:Y:S02]  /*243a0*/  SYNCS.PHASECHK.TRANS64.TRYWAIT P5, [R60+URZ+0x388b0], R67 ;  /* 0x0388b0433c0075a7 */ /* 0x0022a400080a017f */
[----:B--2---:R-:W-:Y:S05]  /*243b0*/  @!P5 NANOSLEEP.SYNCS 0x989680 ;  /* 0x009896800000d95d */ /* 0x004fea0003900000 */
[----:B------:R-:W2:Y:S02]  /*243c0*/  @!P5 SYNCS.PHASECHK.TRANS64 P5, [R60+URZ+0x388b0], R67 ;  /* 0x0388b0433c00d5a7 */ /* 0x000ea400080a007f */
[----:B--2---:R-:W-:Y:S05]  /*243d0*/  @!P5 BRA `(.L_x_5425) ;  /* 0xfffffffc00f0d947 */ /* 0x004fea000383ffff */
[----:B------:R-:W-:Y:S05]  /*243e0*/  BRA `(.L_x_5687) ;  /* 0xfffffe0400507947 */ /* 0x000fea000383ffff */
.L_x_5454:
        /* <DEDUP_REMOVED lines=8> */
.L_x_5689:
[----:B------:R-:W-:Y:S05]  /*24470*/  BSYNC B1 ;  /* 0x0000000000017941 */ /* 0x000fea0003800000 */
.L_x_5688:
        /* <DEDUP_REMOVED lines=8> */
.L_x_5690:
[----:B------:R-:W-:Y:S02]  /*24500*/  IMAD.MOV.U32 R13, RZ, RZ, R31 ;  /* 0x000000ffff0d7224 */ /* 0x000fe400078e001f */
[----:B------:R-:W-:-:S07]  /*24510*/  IMAD.MOV.U32 R5, RZ, RZ, R14 ;  /* 0x000000ffff057224 */ /* 0x000fce00078e000e */
[----:B------:R-:W-:Y:S05]  /*24520*/  WARPSYNC.COLLECTIVE R15, `(.L_x_5691) ;  /* 0x000000000f087348 */ /* 0x000fea0003c00000 */
[----:B------:R0:W1:Y:S02]  /*24530*/  SHFL.IDX P6, R14, R13, R12, R11 ;  /* 0x0000000c0d0e7389 */ /* 0x00006400000c000b */
[----:B01----:R-:W-:Y:S01]  /*24540*/  ENDCOLLECTIVE ;  /* 0x000000000000791b */ /* 0x003fe20003800000 */
.L_x_5691:
[----:B------:R-:W-:Y:S02]  /*24550*/  IMAD.MOV.U32 R13, RZ, RZ, R30 ;  /* 0x000000ffff0d7224 */ /* 0x000fe400078e001e */
[----:B------:R-:W-:-:S07]  /*24560*/  IMAD.MOV.U32 R8, RZ, RZ, R14 ;  /* 0x000000ffff087224 */ /* 0x000fce00078e000e */
[----:B------:R-:W-:Y:S05]  /*24570*/  WARPSYNC.COLLECTIVE R15, `(.L_x_5692) ;  /* 0x000000000f087348 */ /* 0x000fea0003c00000 */
[----:B------:R0:W1:Y:S02]  /*24580*/  SHFL.IDX P6, R14, R13, R12, R11 ;  /* 0x0000000c0d0e7389 */ /* 0x00006400000c000b */
[----:B01----:R-:W-:Y:S01]  /*24590*/  ENDCOLLECTIVE ;  /* 0x000000000000791b */ /* 0x003fe20003800000 */
.L_x_5692:
[----:B------:R-:W-:Y:S01]  /*245a0*/  IMAD.MOV.U32 R6, RZ, RZ, R14 ;  /* 0x000000ffff067224 */ /* 0x000fe200078e000e */
[----:B------:R-:W-:Y:S06]  /*245b0*/  BRA `(.L_x_5693) ;  /* 0xfffffe3c002c7947 */ /* 0x000fec000383ffff */
.L_x_5457:
[----:B------:R-:W-:Y:S01]  /*245c0*/  BSSY B1, `(.L_x_5694) ;  /* 0x0000008000017945 */ /* 0x000fe20003800000 */
[----:B------:R-:W-:Y:S02]  /*245d0*/  IMAD.MOV.U32 R13, RZ, RZ, R10 ;  /* 0x000000ffff0d7224 */ /* 0x000fe400078e000a */
[----:B------:R-:W-:Y:S02]  /*245e0*/  IMAD.MOV.U32 R12, RZ, RZ, 0x1 ;  /* 0x00000001ff0c7424 */ /* 0x000fe400078e00ff */
[----:B------:R-:W-:Y:S02]  /*245f0*/  IMAD.MOV.U32 R11, RZ, RZ, 0x1c1f ;  /* 0x00001c1fff0b7424 */ /* 0x000fe400078e00ff */
[----:B------:R-:W-:-:S07]  /*24600*/  IMAD.MOV.U32 R15, RZ, RZ, -0x1 ;  /* 0xffffffffff0f7424 */ /* 0x000fce00078e00ff */
[----:B0-234-:R-:W-:Y:S05]  /*24610*/  WARPSYNC.COLLECTIVE R15, `(.L_x_5695) ;  /* 0x000000000f087348 */ /* 0x01dfea0003c00000 */
[----:B------:R1:W0:Y:S02]  /*24620*/  SHFL.IDX P6, R14, R13, R12, R11 ;  /* 0x0000000c0d0e7389 */ /* 0x00022400000c000b */
[----:B01234-:R-:W-:Y:S01]  /*24630*/  ENDCOLLECTIVE ;  /* 0x000000000000791b */ /* 0x01ffe20003800000 */
.L_x_5695:
[----:B------:R-:W-:Y:S05]  /*24640*/  BSYNC B1 ;  /* 0x0000000000017941 */ /* 0x000fea0003800000 */
.L_x_5694:
        /* <DEDUP_REMOVED lines=8> */
.L_x_5696:
[----:B------:R-:W-:Y:S02]  /*246d0*/  IMAD.MOV.U32 R13, RZ, RZ, R31 ;  /* 0x000000ffff0d7224 */ /* 0x000fe400078e001f */
[----:B------:R-:W-:-:S07]  /*246e0*/  IMAD.MOV.U32 R4, RZ, RZ, R14 ;  /* 0x000000ffff047224 */ /* 0x000fce00078e000e */
[----:B------:R-:W-:Y:S05]  /*246f0*/  WARPSYNC.COLLECTIVE R15, `(.L_x_5697) ;  /* 0x000000000f087348 */ /* 0x000fea0003c00000 */
[----:B------:R0:W1:Y:S02]  /*24700*/  SHFL.IDX P6, R14, R13, R12, R11 ;  /* 0x0000000c0d0e7389 */ /* 0x00006400000c000b */
[----:B01----:R-:W-:Y:S01]  /*24710*/  ENDCOLLECTIVE ;  /* 0x000000000000791b */ /* 0x003fe20003800000 */
.L_x_5697:
[----:B------:R-:W-:Y:S02]  /*24720*/  IMAD.MOV.U32 R13, RZ, RZ, R30 ;  /* 0x000000ffff0d7224 */ /* 0x000fe400078e001e */
[----:B------:R-:W-:-:S07]  /*24730*/  IMAD.MOV.U32 R7, RZ, RZ, R14 ;  /* 0x000000ffff077224 */ /* 0x000fce00078e000e */
[----:B------:R-:W-:Y:S05]  /*24740*/  WARPSYNC.COLLECTIVE R15, `(.L_x_5698) ;  /* 0x000000000f087348 */ /* 0x000fea0003c00000 */
[----:B------:R0:W1:Y:S02]  /*24750*/  SHFL.IDX P6, R14, R13, R12, R11 ;  /* 0x0000000c0d0e7389 */ /* 0x00006400000c000b */
[----:B01----:R-:W-:Y:S01]  /*24760*/  ENDCOLLECTIVE ;  /* 0x000000000000791b */ /* 0x003fe20003800000 */
.L_x_5698:
[----:B------:R-:W-:Y:S05]  /*24770*/  BRA `(.L_x_5699) ;  /* 0xfffffe3c00907947 */ /* 0x000fea000383ffff */
.L_x_5461:
[----:B0-----:R0:W1:Y:S02]  /*24780*/  SYNCS.PHASECHK.TRANS64.TRYWAIT P0, [R17+URZ+0x38800], R34 ;  /* 0x03880022110075a7 */ /* 0x001064000800017f */
[----:B-1----:R-:W-:Y:S05]  /*24790*/  @!P0 NANOSLEEP.SYNCS 0x989680 ;  /* 0x009896800000895d */ /* 0x002fea0003900000 */
[----:B------:R-:W1:Y:S02]  /*247a0*/  @!P0 SYNCS.PHASECHK.TRANS64 P0, [R17+URZ+0x38800], R34 ;  /* 0x03880022110085a7 */ /* 0x000e64000800007f */
[----:B-1----:R-:W-:Y:S05]  /*247b0*/  @!P0 BRA `(.L_x_5461) ;  /* 0xfffffffc00f08947 */ /* 0x002fea000383ffff */
[----:B------:R-:W-:Y:S05]  /*247c0*/  BRA `(.L_x_5700) ;  /* 0xfffffe4000847947 */ /* 0x000fea000383ffff */
.L_x_5469:
        /* <DEDUP_REMOVED lines=9> */
.L_x_5702:
[----:B------:R-:W-:Y:S05]  /*24860*/  BSYNC B1 ;  /* 0x0000000000017941 */ /* 0x000fea0003800000 */
.L_x_5701:
[----:B------:R-:W-:Y:S01]  /*24870*/  IMAD.MOV.U32 R13, RZ, RZ, R32 ;  /* 0x000000ffff0d7224 */ /* 0x000fe200078e0020 */
[----:B------:R-:W-:Y:S01]  /*24880*/  MOV R11, 0x1c1f ;  /* 0x00001c1f000b7802 */ /* 0x000fe20000000f00 */
[----:B------:R-:W-:Y:S01]  /*24890*/  IMAD.MOV.U32 R12, RZ, RZ, RZ ;  /* 0x000000ffff0c7224 */ /* 0x000fe200078e00ff */
[----:B------:R-:W-:Y:S01]  /*248a0*/  ISETP.GE.AND P0, PT, R18, R37, PT ;  /* 0x000000251200720c */ /* 0x000fe20003f06270 */
[----:B------:R-:W-:Y:S02]  /*248b0*/  IMAD.MOV.U32 R15, RZ, RZ, -0x1 ;  /* 0xffffffffff0f7424 */ /* 0x000fe400078e00ff */
[----:B------:R-:W-:Y:S02]  /*248c0*/  IMAD.MOV.U32 R0, RZ, RZ, R14 ;  /* 0x000000ffff007224 */ /* 0x000fe400078e000e */
[----:B------:R-:W-:-:S08]  /*248d0*/  IMAD R24, R207, R4, RZ ;  /* 0x00000004cf187224 */ /* 0x000fd000078e02ff */
[----:B------:R-:W-:Y:S05]  /*248e0*/  WARPSYNC.COLLECTIVE R15, `(.L_x_5703) ;  /* 0x000000000f087348 */ /* 0x000fea0003c00000 */
[----:B------:R0:W1:Y:S02]  /*248f0*/  SHFL.IDX P6, R14, R13, R12, R11 ;  /* 0x0000000c0d0e7389 */ /* 0x00006400000c000b */
[----:B01----:R-:W-:Y:S01]  /*24900*/  ENDCOLLECTIVE ;  /* 0x000000000000791b */ /* 0x003fe20003800000 */
.L_x_5703:
        /* <DEDUP_REMOVED lines=8> */
.L_x_5704:
[----:B------:R-:W-:-:S05]  /*24990*/  @!P1 IADD3 R8, P2, R2, R5, RZ ;  /* 0x0000000502089210 */ /* 0x000fca0007f5e0ff */
[----:B------:R-:W-:Y:S02]  /*249a0*/  @!P1 IMAD.X R9, R0, 0x1, R6, P2 ;  /* 0x0000000100099824 */ /* 0x000fe400010e0606 */
[----:B------:R-:W-:Y:S02]  /*249b0*/  IMAD.MOV.U32 R13, RZ, RZ, R34 ;  /* 0x000000ffff0d7224 */ /* 0x000fe400078e0022 */
[----:B------:R-:W-:-:S07]  /*249c0*/  IMAD.MOV.U32 R3, RZ, RZ, R14 ;  /* 0x000000ffff037224 */ /* 0x000fce00078e000e */
[----:B------:R-:W-:Y:S05]  /*249d0*/  WARPSYNC.COLLECTIVE R15, `(.L_x_5705) ;  /* 0x000000000f087348 */ /* 0x000fea0003c00000 */
[----:B------:R0:W1:Y:S02]  /*249e0*/  SHFL.IDX P6, R14, R13, R12, R11 ;  /* 0x0000000c0d0e7389 */ /* 0x00006400000c000b */
[----:B01----:R-:W-:Y:S01]  /*249f0*/  ENDCOLLECTIVE ;  /* 0x000000000000791b */ /* 0x003fe20003800000 */
.L_x_5705:
        /* <DEDUP_REMOVED lines=21> */
.L_x_5706:
[----:B------:R-:W-:Y:S01]  /*24b50*/  IMAD.MOV.U32 R8, RZ, RZ, R21 ;  /* 0x000000ffff087224 */ /* 0x000fe200078e0015 */
[----:B------:R-:W-:Y:S01]  /*24b60*/  PRMT R54, R54, 0x5410, R0 ;  /* 0x0000541036367816 */ /* 0x000fe20000000000 */
[----:B------:R-:W-:Y:S02]  /*24b70*/  IMAD.MOV.U32 R0, RZ, RZ, R20 ;  /* 0x000000ffff007224 */ /* 0x000fe400078e0014 */
[----:B------:R-:W-:Y:S02]  /*24b80*/  @!P1 IMAD.MOV.U32 R29, RZ, RZ, R5 ;  /* 0x000000ffff1d9224 */ /* 0x000fe400078e0005 */
[----:B------:R-:W-:Y:S01]  /*24b90*/  @!P1 IMAD.MOV.U32 R30, RZ, RZ, R6 ;  /* 0x000000ffff1e9224 */ /* 0x000fe200078e0006 */
[----:B------:R-:W-:Y:S01]  /*24ba0*/  PRMT R35, R0, 0x7610, R35 ;  /* 0x0000761000237816 */ /* 0x000fe20000000023 */
[----:B------:R-:W-:Y:S02]  /*24bb0*/  @!P1 IMAD.MOV.U32 R28, RZ, RZ, R4 ;  /* 0x000000ffff1c9224 */ /* 0x000fe400078e0004 */
[----:B------:R-:W-:-:S02]  /*24bc0*/  @!P1 IMAD.MOV.U32 R31, RZ, RZ, R7 ;  /* 0x000000ffff1f9224 */ /* 0x000fc400078e0007 */
[--C-:B------:R-:W-:Y:S01]  /*24bd0*/  IMAD.MOV.U32 R13, RZ, RZ, R32.reuse ;  /* 0x000000ffff0d7224 */ /* 0x100fe200078e0020 */
[----:B------:R-:W-:Y:S01]  /*24be0*/  PRMT R32, R8, 0x7610, R32 ;  /* 0x0000761008207816 */ /* 0x000fe20000000020 */
[----:B------:R-:W-:Y:S02]  /*24bf0*/  IMAD.MOV.U32 R4, RZ, RZ, R29 ;  /* 0x000000ffff047224 */ /* 0x000fe400078e001d */
[----:B------:R-:W-:Y:S02]  /*24c00*/  IMAD.MOV.U32 R5, RZ, RZ, R30 ;  /* 0x000000ffff057224 */ /* 0x000fe400078e001e */
[----:B------:R-:W-:Y:S01]  /*24c10*/  IMAD.MOV.U32 R0, RZ, RZ, R28 ;  /* 0x000000ffff007224 */ /* 0x000fe200078e001c */
[----:B------:R-:W-:Y:S01]  /*24c20*/  PRMT R47, R4, 0x7610, R47 ;  /* 0x00007610042f7816 */ /* 0x000fe2000000002f */
[----:B------:R-:W-:Y:S01]  /*24c30*/  IMAD.MOV.U32 R6, RZ, RZ, R31 ;  /* 0x000000ffff067224 */ /* 0x000fe200078e001f */
[----:B------:R-:W-:Y:S01]  /*24c40*/  PRMT R55, R5, 0x7610, R55 ;  /* 0x0000761005377816 */ /* 0x000fe20000000037 */
[----:B------:R-:W-:Y:S01]  /*24c50*/  IMAD.MOV.U32 R25, RZ, RZ, R14 ;  /* 0x000000ffff197224 */ /* 0x000fe200078e000e */
[----:B------:R-:W-:-:S07]  /*24c60*/  PRMT R54, R0, 0x7610, R54 ;  /* 0x0000761000367816 */ /* 0x000fce0000000036 */
[----:B------:R-:W-:Y:S05]  /*24c70*/  WARPSYNC.COLLECTIVE R15, `(.L_x_5707) ;  /* 0x000000000f087348 */ /* 0x000fea0003c00000 */
[----:B------:R0:W1:Y:S02]  /*24c80*/  SHFL.IDX P6, R14, R13, R12, R11 ;  /* 0x0000000c0d0e7389 */ /* 0x00006400000c000b */
[----:B01----:R-:W-:Y:S01]  /*24c90*/  ENDCOLLECTIVE ;  /* 0x000000000000791b */ /* 0x003fe20003800000 */
.L_x_5707:
[----:B------:R-:W-:Y:S02]  /*24ca0*/  PRMT R50, R6, 0x7610, R50 ;  /* 0x0000761006327816 */ /* 0x000fe40000000032 */
[----:B------:R-:W-:Y:S01]  /*24cb0*/  CS2R R4, SRZ ;  /* 0x0000000000047805 */ /* 0x000fe2000001ff00 */
[----:B------:R-:W-:Y:S02]  /*24cc0*/  IMAD.MOV.U32 R13, RZ, RZ, R27 ;  /* 0x000000ffff0d7224 */ /* 0x000fe400078e001b */
[----:B------:R-:W-:-:S07]  /*24cd0*/  IMAD.MOV.U32 R26, RZ, RZ, R14 ;  /* 0x000000ffff1a7224 */ /* 0x000fce00078e000e */
[----:B------:R-:W-:Y:S05]  /*24ce0*/  WARPSYNC.COLLECTIVE R15, `(.L_x_5708) ;  /* 0x000000000f087348 */ /* 0x000fea0003c00000 */
[----:B------:R0:W1:Y:S02]  /*24cf0*/  SHFL.IDX P6, R14, R13, R12, R11 ;  /* 0x0000000c0d0e7389 */ /* 0x00006400000c000b */
[----:B01----:R-:W-:Y:S01]  /*24d00*/  ENDCOLLECTIVE ;  /* 0x000000000000791b */ /* 0x003fe20003800000 */
.L_x_5708:
[----:B------:R-:W-:Y:S02]  /*24d10*/  IMAD.MOV.U32 R13, RZ, RZ, R34 ;  /* 0x000000ffff0d7224 */ /* 0x000fe400078e0022 */
[----:B------:R-:W-:-:S07]  /*24d20*/  IMAD.MOV.U32 R27, RZ, RZ, R14 ;  /* 0x000000ffff1b7224 */ /* 0x000fce00078e000e */
[----:B------:R-:W-:Y:S05]  /*24d30*/  WARPSYNC.COLLECTIVE R15, `(.L_x_5709) ;  /* 0x000000000f087348 */ /* 0x000fea0003c00000 */
[----:B------:R0:W1:Y:S02]  /*24d40*/  SHFL.IDX P6, R14, R13, R12, R11 ;  /* 0x0000000c0d0e7389 */ /* 0x00006400000c000b */
[----:B01----:R-:W-:Y:S01]  /*24d50*/  ENDCOLLECTIVE ;  /* 0x000000000000791b */ /* 0x003fe20003800000 */
.L_x_5709:
[----:B------:R-:W-:Y:S05]  /*24d60*/  BRA `(.L_x_5710) ;  /* 0xfffffe4c00687947 */ /* 0x000fea000383ffff */
.L_x_5473:
[----:B0-----:R0:W1:Y:S02]  /*24d70*/  SYNCS.PHASECHK.TRANS64.TRYWAIT P1, [R17+URZ+0x38800], R12 ;  /* 0x0388000c110075a7 */ /* 0x001064000802017f */
[----:B-1----:R-:W-:Y:S05]  /*24d80*/  @!P1 NANOSLEEP.SYNCS 0x989680 ;  /* 0x009896800000995d */ /* 0x002fea0003900000 */
[----:B------:R-:W1:Y:S02]  /*24d90*/  @!P1 SYNCS.PHASECHK.TRANS64 P1, [R17+URZ+0x38800], R12 ;  /* 0x0388000c110095a7 */ /* 0x000e64000802007f */
[----:B-1----:R-:W-:Y:S05]  /*24da0*/  @!P1 BRA `(.L_x_5473) ;  /* 0xfffffffc00f09947 */ /* 0x002fea000383ffff */
[----:B------:R-:W-:Y:S05]  /*24db0*/  BRA `(.L_x_5711) ;  /* 0xfffffe5000047947 */ /* 0x000fea000383ffff */
.L_x_5479:
[----:B0-----:R0:W3:Y:S02]  /*24dc0*/  SYNCS.PHASECHK.TRANS64.TRYWAIT P1, [R20+URZ+0x38830], R13 ;  /* 0x0388300d140075a7 */ /* 0x0010e4000802017f */
[----:B---3--:R-:W-:Y:S05]  /*24dd0*/  @!P1 NANOSLEEP.SYNCS 0x989680 ;  /* 0x009896800000995d */ /* 0x008fea0003900000 */
[----:B------:R-:W3:Y:S02]  /*24de0*/  @!P1 SYNCS.PHASECHK.TRANS64 P1, [R20+URZ+0x38830], R13 ;  /* 0x0388300d140095a7 */ /* 0x000ee4000802007f */
[----:B---3--:R-:W-:Y:S05]  /*24df0*/  @!P1 BRA `(.L_x_5479) ;  /* 0xfffffffc00f09947 */ /* 0x008fea000383ffff */
[----:B------:R-:W-:Y:S05]  /*24e00*/  BRA `(.L_x_5478) ;  /* 0xfffffe5c00807947 */ /* 0x000fea000383ffff */
.L_x_5481:
[----:B--2---:R2:W3:Y:S02]  /*24e10*/  SYNCS.PHASECHK.TRANS64.TRYWAIT P1, [R17+URZ+0x38810], R0 ;  /* 0x03881000110075a7 */ /* 0x0044e4000802017f */
[----:B---3--:R-:W-:Y:S05]  /*24e20*/  @!P1 NANOSLEEP.SYNCS 0x989680 ;  /* 0x009896800000995d */ /* 0x008fea0003900000 */
[----:B------:R-:W3:Y:S02]  /*24e30*/  @!P1 SYNCS.PHASECHK.TRANS64 P1, [R17+URZ+0x38810], R0 ;  /* 0x03881000110095a7 */ /* 0x000ee4000802007f */
[----:B---3--:R-:W-:Y:S05]  /*24e40*/  @!P1 BRA `(.L_x_5481) ;  /* 0xfffffffc00f09947 */ /* 0x008fea000383ffff */
[----:B------:R-:W-:Y:S05]  /*24e50*/  BRA `(.L_x_5712) ;  /* 0xfffffe6000307947 */ /* 0x000fea000383ffff */
.L_x_5485:
[----:B--2---:R2:W4:Y:S02]  /*24e60*/  SYNCS.PHASECHK.TRANS64.TRYWAIT P1, [R20+URZ+0x38850], R13 ;  /* 0x0388500d140075a7 */ /* 0x004524000802017f */
[----:B----4-:R-:W-:Y:S05]  /*24e70*/  @!P1 NANOSLEEP.SYNCS 0x989680 ;  /* 0x009896800000995d */ /* 0x010fea0003900000 */
[----:B------:R-:W4:Y:S02]  /*24e80*/  @!P1 SYNCS.PHASECHK.TRANS64 P1, [R20+URZ+0x38850], R13 ;  /* 0x0388500d140095a7 */ /* 0x000f24000802007f */
[----:B----4-:R-:W-:Y:S05]  /*24e90*/  @!P1 BRA `(.L_x_5485) ;  /* 0xfffffffc00f09947 */ /* 0x010fea000383ffff */
[----:B------:R-:W-:Y:S05]  /*24ea0*/  BRA `(.L_x_5484) ;  /* 0xfffffe60004c7947 */ /* 0x000fea000383ffff */
.L_x_5494:
[----:B-1----:R1:W2:Y:S02]  /*24eb0*/  SYNCS.PHASECHK.TRANS64.TRYWAIT P1, [R21+URZ+0x38830], R200 ;  /* 0x038830c8150075a7 */ /* 0x0022a4000802017f */
[----:B--2---:R-:W-:Y:S05]  /*24ec0*/  @!P1 NANOSLEEP.SYNCS 0x989680 ;  /* 0x009896800000995d */ /* 0x004fea0003900000 */
[----:B------:R-:W2:Y:S02]  /*24ed0*/  @!P1 SYNCS.PHASECHK.TRANS64 P1, [R21+URZ+0x38830], R200 ;  /* 0x038830c8150095a7 */ /* 0x000ea4000802007f */
[----:B--2---:R-:W-:Y:S05]  /*24ee0*/  @!P1 BRA `(.L_x_5494) ;  /* 0xfffffffc00f09947 */ /* 0x004fea000383ffff */
[----:B------:R-:W-:Y:S05]  /*24ef0*/  BRA `(.L_x_5493) ;  /* 0xfffffe9000b07947 */ /* 0x000fea000383ffff */
.L_x_5499:
[----:B---3--:R3:W4:Y:S02]  /*24f00*/  SYNCS.PHASECHK.TRANS64.TRYWAIT P1, [R21+URZ+0x38850], R200 ;  /* 0x038850c8150075a7 */ /* 0x008724000802017f */
[----:B----4-:R-:W-:Y:S05]  /*24f10*/  @!P1 NANOSLEEP.SYNCS 0x989680 ;  /* 0x009896800000995d */ /* 0x010fea0003900000 */
[----:B------:R-:W4:Y:S02]  /*24f20*/  @!P1 SYNCS.PHASECHK.TRANS64 P1, [R21+URZ+0x38850], R200 ;  /* 0x038850c8150095a7 */ /* 0x000f24000802007f */
[----:B----4-:R-:W-:Y:S05]  /*24f30*/  @!P1 BRA `(.L_x_5499) ;  /* 0xfffffffc00f09947 */ /* 0x010fea000383ffff */
[----:B------:R-:W-:Y:S05]  /*24f40*/  BRA `(.L_x_5498) ;  /* 0xfffffe94004c7947 */ /* 0x000fea000383ffff */
.L_x_5509:
[----:B-1----:R1:W2:Y:S02]  /*24f50*/  SYNCS.PHASECHK.TRANS64.TRYWAIT P1, [R21+URZ+0x38830], R200 ;  /* 0x038830c8150075a7 */ /* 0x0022a4000802017f */
[----:B--2---:R-:W-:Y:S05]  /*24f60*/  @!P1 NANOSLEEP.SYNCS 0x989680 ;  /* 0x009896800000995d */ /* 0x004fea0003900000 */
[----:B------:R-:W2:Y:S02]  /*24f70*/  @!P1 SYNCS.PHASECHK.TRANS64 P1, [R21+URZ+0x38830], R200 ;  /* 0x038830c8150095a7 */ /* 0x000ea4000802007f */
[----:B--2---:R-:W-:Y:S05]  /*24f80*/  @!P1 BRA `(.L_x_5509) ;  /* 0xfffffffc00f09947 */ /* 0x004fea000383ffff */
[----:B------:R-:W-:Y:S05]  /*24f90*/  BRA `(.L_x_5508) ;  /* 0xfffffecc00987947 */ /* 0x000fea000383ffff */
.L_x_5514:
[----:B---3--:R3:W4:Y:S02]  /*24fa0*/  SYNCS.PHASECHK.TRANS64.TRYWAIT P1, [R21+URZ+0x38850], R200 ;  /* 0x038850c8150075a7 */ /* 0x008724000802017f */
[----:B----4-:R-:W-:Y:S05]  /*24fb0*/  @!P1 NANOSLEEP.SYNCS 0x989680 ;  /* 0x009896800000995d */ /* 0x010fea0003900000 */
[----:B------:R-:W4:Y:S02]  /*24fc0*/  @!P1 SYNCS.PHASECHK.TRANS64 P1, [R21+URZ+0x38850], R200 ;  /* 0x038850c8150095a7 */ /* 0x000f24000802007f */
[----:B----4-:R-:W-:Y:S05]  /*24fd0*/  @!P1 BRA `(.L_x_5514) ;  /* 0xfffffffc00f09947 */ /* 0x010fea000383ffff */
[----:B------:R-:W-:Y:S05]  /*24fe0*/  BRA `(.L_x_5513) ;  /* 0xfffffed000347947 */ /* 0x000fea000383ffff */
.L_x_5551:
        /* <DEDUP_REMOVED lines=11> */
.L_x_5714:
[----:B------:R-:W-:Y:S05]  /*250a0*/  BSYNC B1 ;  /* 0x0000000000017941 */ /* 0x000fea0003800000 */
.L_x_5713:
[----:B------:R-:W-:Y:S05]  /*250b0*/  BRA `(.L_x_5715) ;  /* 0xffffff7800107947 */ /* 0x000fea000383ffff */
.L_x_5553:
[----:B------:R-:W-:Y:S01]  /*250c0*/  BSSY B1, `(.L_x_5716) ;  /* 0x0000006000017945 */ /* 0x000fe20003800000 */
[----:B------:R-:W-:-:S07]  /*250d0*/  IMAD.MOV.U32 R15, RZ, RZ, -0x1 ;  /* 0xffffffffff0f7424 */ /* 0x000fce00078e00ff */
[----:B0-----:R-:W-:Y:S05]  /*250e0*/  WARPSYNC.COLLECTIVE R15, `(.L_x_5717) ;  /* 0x000000000f0c7348 */ /* 0x001fea0003c00000 */
[----:B------:R-:W-:Y:S02]  /*250f0*/  ELECT P6, UR62, PT ;  /* 0x00000000003e782f */ /* 0x000fe400038c0000 */
[----:B------:R-:W-:Y:S01]  /*25100*/  MOV R14, UR62 ;  /* 0x0000003e000e7c02 */ /* 0x000fe20008000f00 */
[----:B0-----:R-:W-:Y:S10]  /*25110*/  ENDCOLLECTIVE ;  /* 0x000000000000791b */ /* 0x001ff40003800000 */
.L_x_5717:
[----:B------:R-:W-:Y:S05]  /*25120*/  BSYNC B1 ;  /* 0x0000000000017941 */ /* 0x000fea0003800000 */
.L_x_5716:
[----:B------:R-:W-:Y:S05]  /*25130*/  BRA `(.L_x_5552) ;  /* 0xffffff7800087947 */ /* 0x000fea000383ffff */
.L_x_5555:
[----:B0-----:R0:W1:Y:S02]  /*25140*/  SYNCS.PHASECHK.TRANS64.TRYWAIT P0, [R18+URZ+0x38820], R3 ;  /* 0x03882003120075a7 */ /* 0x001064000800017f */
[----:B-1----:R-:W-:Y:S05]  /*25150*/  @!P0 NANOSLEEP.SYNCS 0x989680 ;  /* 0x009896800000895d */ /* 0x002fea0003900000 */
[----:B------:R-:W1:Y:S02]  /*25160*/  @!P0 SYNCS.PHASECHK.TRANS64 P0, [R18+URZ+0x38820], R3 ;  /* 0x03882003120085a7 */ /* 0x000e64000800007f */
[----:B-1----:R-:W-:Y:S05]  /*25170*/  @!P0 BRA `(.L_x_5555) ;  /* 0xfffffffc00f08947 */ /* 0x002fea000383ffff */
[----:B------:R-:W-:Y:S05]  /*25180*/  BRA `(.L_x_5718) ;  /* 0xffffff7800187947 */ /* 0x000fea000383ffff */
.L_x_5559:
[----:B0-----:R0:W1:Y:S02]  /*25190*/  SYNCS.PHASECHK.TRANS64.TRYWAIT P0, [R3+URZ+0x388a0], R9 ;  /* 0x0388a009030075a7 */ /* 0x001064000800017f */
[----:B-1----:R-:W-:Y:S05]  /*251a0*/  @!P0 NANOSLEEP.SYNCS 0x989680 ;  /* 0x009896800000895d */ /* 0x002fea0003900000 */
[----:B------:R-:W1:Y:S02]  /*251b0*/  @!P0 SYNCS.PHASECHK.TRANS64 P0, [R3+URZ+0x388a0], R9 ;  /* 0x0388a009030085a7 */ /* 0x000e64000800007f */
[----:B-1----:R-:W-:Y:S05]  /*251c0*/  @!P0 BRA `(.L_x_5559) ;  /* 0xfffffffc00f08947 */ /* 0x002fea000383ffff */
[----:B------:R-:W-:Y:S05]  /*251d0*/  BRA `(.L_x_5719) ;  /* 0xffffff7800307947 */ /* 0x000fea000383ffff */
.L_x_5564:
[----:B-1----:R1:W2:Y:S02]  /*251e0*/  SYNCS.PHASECHK.TRANS64.TRYWAIT P0, [R3+URZ+0x388c0], R9 ;  /* 0x0388c009030075a7 */ /* 0x0022a4000800017f */
[----:B--2---:R-:W-:Y:S05]  /*251f0*/  @!P0 NANOSLEEP.SYNCS 0x989680 ;  /* 0x009896800000895d */ /* 0x004fea0003900000 */
[----:B------:R-:W2:Y:S02]  /*25200*/  @!P0 SYNCS.PHASECHK.TRANS64 P0, [R3+URZ+0x388c0], R9 ;  /* 0x0388c009030085a7 */ /* 0x000ea4000800007f */
[----:B--2---:R-:W-:Y:S05]  /*25210*/  @!P0 BRA `(.L_x_5564) ;  /* 0xfffffffc00f08947 */ /* 0x004fea000383ffff */
[----:B------:R-:W-:Y:S05]  /*25220*/  BRA `(.L_x_5720) ;  /* 0xffffff7800ac7947 */ /* 0x000fea000383ffff */
.L_x_5578:
[----:B0-----:R0:W1:Y:S02]  /*25230*/  SYNCS.PHASECHK.TRANS64.TRYWAIT P1, [R9+URZ+0x388a0], R2 ;  /* 0x0388a002090075a7 */ /* 0x001064000802017f */
[----:B-1----:R-:W-:Y:S05]  /*25240*/  @!P1 NANOSLEEP.SYNCS 0x989680 ;  /* 0x009896800000995d */ /* 0x002fea0003900000 */
[----:B------:R-:W1:Y:S02]  /*25250*/  @!P1 SYNCS.PHASECHK.TRANS64 P1, [R9+URZ+0x388a0], R2 ;  /* 0x0388a002090095a7 */ /* 0x000e64000802007f */
[----:B-1----:R-:W-:Y:S05]  /*25260*/  @!P1 BRA `(.L_x_5578) ;  /* 0xfffffffc00f09947 */ /* 0x002fea000383ffff */
[----:B------:R-:W-:Y:S05]  /*25270*/  BRA `(.L_x_5721) ;  /* 0xffffff8400107947 */ /* 0x000fea000383ffff */
.L_x_5583:
[----:B-1----:R1:W2:Y:S02]  /*25280*/  SYNCS.PHASECHK.TRANS64.TRYWAIT P1, [R9+URZ+0x388c0], R2 ;  /* 0x0388c002090075a7 */ /* 0x0022a4000802017f */
[----:B--2---:R-:W-:Y:S05]  /*25290*/  @!P1 NANOSLEEP.SYNCS 0x989680 ;  /* 0x009896800000995d */ /* 0x004fea0003900000 */
[----:B------:R-:W2:Y:S02]  /*252a0*/  @!P1 SYNCS.PHASECHK.TRANS64 P1, [R9+URZ+0x388c0], R2 ;  /* 0x0388c002090095a7 */ /* 0x000ea4000802007f */
[----:B--2---:R-:W-:Y:S05]  /*252b0*/  @!P1 BRA `(.L_x_5583) ;  /* 0xfffffffc00f09947 */ /* 0x004fea000383ffff */
[----:B------:R-:W-:Y:S05]  /*252c0*/  BRA `(.L_x_5722) ;  /* 0xffffff8400887947 */ /* 0x000fea000383ffff */
.L_x_5605:
        /* <DEDUP_REMOVED lines=11> */
.L_x_5724:
[----:B------:R-:W-:Y:S05]  /*25380*/  BSYNC B0 ;  /* 0x0000000000007941 */ /* 0x000fea0003800000 */
.L_x_5723:
[----:B------:R-:W-:Y:S05]  /*25390*/  BRA `(.L_x_5725) ;  /* 0xffffff9c00307947 */ /* 0x000fea000383ffff */
.L_x_5608:
[----:B0-----:R0:W1:Y:S02]  /*253a0*/  SYNCS.PHASECHK.TRANS64.TRYWAIT P0, [R26+URZ+0x38840], R0 ;  /* 0x038840001a0075a7 */ /* 0x001064000800017f */
[----:B-1----:R-:W-:Y:S05]  /*253b0*/  @!P0 NANOSLEEP.SYNCS 0x989680 ;  /* 0x009896800000895d */ /* 0x002fea0003900000 */
[----:B------:R-:W1:Y:S02]  /*253c0*/  @!P0 SYNCS.PHASECHK.TRANS64 P0, [R26+URZ+0x38840], R0 ;  /* 0x038840001a0085a7 */ /* 0x000e64000800007f */
[----:B-1----:R-:W-:Y:S05]  /*253d0*/  @!P0 BRA `(.L_x_5608) ;  /* 0xfffffffc00f08947 */ /* 0x002fea000383ffff */
[----:B------:R-:W-:Y:S05]  /*253e0*/  BRA `(.L_x_5726) ;  /* 0xffffff9c00687947 */ /* 0x000fea000383ffff */
.L_x_5609:
        /* <DEDUP_REMOVED lines=8> */
.L_x_5728:
[----:B------:R-:W-:Y:S05]  /*25470*/  BSYNC B0 ;  /* 0x0000000000007941 */ /* 0x000fea0003800000 */
.L_x_5727:
        /* <DEDUP_REMOVED lines=9> */
.L_x_5729:
[----:B------:R-:W-:Y:S02]  /*25510*/  IMAD.MOV.U32 R13, RZ, RZ, R4 ;  /* 0x000000ffff0d7224 */ /* 0x000fe400078e0004 */
[----:B------:R-:W-:Y:S02]  /*25520*/  IMAD.MOV.U32 R12, RZ, RZ, 0x1 ;  /* 0x00000001ff0c7424 */ /* 0x000fe400078e00ff */
[----:B------:R-:W-:-:S07]  /*25530*/  IMAD.MOV.U32 R3, RZ, RZ, R14 ;  /* 0x000000ffff037224 */ /* 0x000fce00078e000e */
[----:B------:R-:W-:Y:S05]  /*25540*/  WARPSYNC.COLLECTIVE R15, `(.L_x_5730) ;  /* 0x000000000f087348 */ /* 0x000fea0003c00000 */
[----:B------:R0:W1:Y:S02]  /*25550*/  SHFL.IDX P6, R14, R13, R12, R11 ;  /* 0x0000000c0d0e7389 */ /* 0x00006400000c000b */
[----:B01----:R-:W-:Y:S01]  /*25560*/  ENDCOLLECTIVE ;  /* 0x000000000000791b */ /* 0x003fe20003800000 */
.L_x_5730:
        /* <DEDUP_REMOVED lines=15> */
.L_x_5731:
[----:B------:R-:W-:Y:S02]  /*25660*/  @P0 IMAD R6, R5, 0x2, R18 ;  /* 0x0000000205060824 */ /* 0x000fe400078e0212 */
[----:B------:R-:W-:Y:S02]  /*25670*/  IMAD.MOV.U32 R13, RZ, RZ, R4 ;  /* 0x000000ffff0d7224 */ /* 0x000fe400078e0004 */
[----:B------:R-:W-:Y:S02]  /*25680*/  IMAD.MOV.U32 R12, RZ, RZ, 0x2 ;  /* 0x00000002ff0c7424 */ /* 0x000fe400078e00ff */
[----:B------:R-:W-:-:S07]  /*25690*/  IMAD.MOV.U32 R3, RZ, RZ, R14 ;  /* 0x000000ffff037224 */ /* 0x000fce00078e000e */
[----:B------:R-:W-:Y:S05]  /*256a0*/  WARPSYNC.COLLECTIVE R15, `(.L_x_5732) ;  /* 0x000000000f087348 */ /* 0x000fea0003c00000 */
[----:B------:R0:W1:Y:S02]  /*256b0*/  SHFL.IDX P6, R14, R13, R12, R11 ;  /* 0x0000000c0d0e7389 */ /* 0x00006400000c000b */
[----:B01----:R-:W-:Y:S01]  /*256c0*/  ENDCOLLECTIVE ;  /* 0x000000000000791b */ /* 0x003fe20003800000 */
.L_x_5732:
        /* <DEDUP_REMOVED lines=15> */
.L_x_5733:
[----:B------:R-:W-:Y:S02]  /*257c0*/  @P0 IMAD R6, R5, 0x2, R18 ;  /* 0x0000000205060824 */ /* 0x000fe400078e0212 */
[----:B------:R-:W-:Y:S02]  /*257d0*/  IMAD.MOV.U32 R13, RZ, RZ, R4 ;  /* 0x000000ffff0d7224 */ /* 0x000fe400078e0004 */
[----:B------:R-:W-:Y:S02]  /*257e0*/  IMAD.MOV.U32 R12, RZ, RZ, 0x3 ;  /* 0x00000003ff0c7424 */ /* 0x000fe400078e00ff */
[----:B------:R-:W-:-:S07]  /*257f0*/  IMAD.MOV.U32 R3, RZ, RZ, R14 ;  /* 0x000000ffff037224 */ /* 0x000fce00078e000e */
[----:B------:R-:W-:Y:S05]  /*25800*/  WARPSYNC.COLLECTIVE R15, `(.L_x_5734) ;  /* 0x000000000f087348 */ /* 0x000fea0003c00000 */
[----:B------:R0:W1:Y:S02]  /*25810*/  SHFL.IDX P6, R14, R13, R12, R11 ;  /* 0x0000000c0d0e7389 */ /* 0x00006400000c000b */
[----:B01----:R-:W-:Y:S01]  /*25820*/  ENDCOLLECTIVE ;  /* 0x000000000000791b */ /* 0x003fe20003800000 */
.L_x_5734:
        /* <DEDUP_REMOVED lines=10> */
.L_x_5735:
[----:B------:R-:W-:Y:S01]  /*258d0*/  @!PT LDS RZ, [RZ] ;  /* 0x00000000fffff984 */ /* 0x000fe20000000800 */
[----:B------:R-:W-:Y:S01]  /*258e0*/  @!PT LDS RZ, [RZ] ;  /* 0x00000000fffff984 */ /* 0x000fe20000000800 */
[----:B------:R-:W-:Y:S01]  /*258f0*/  @!PT LDS RZ, [RZ] ;  /* 0x00000000fffff984 */ /* 0x000fe20000000800 */
[----:B------:R0:W-:Y:S01]  /*25900*/  @P0 LDGSTS.E.BYPASS.LTC128B.128 [R6+0x23400], desc[UR40][R2.64], !P2 ;  /* 0x2340000002060fae */ /* 0x0001e2000d101d68 */
[----:B------:R-:W-:Y:S01]  /*25910*/  IMAD.MOV.U32 R0, RZ, RZ, R14 ;  /* 0x000000ffff007224 */ /* 0x000fe200078e000e */
[----:B------:R-:W-:Y:S06]  /*25920*/  BRA `(.L_x_5736) ;  /* 0xffffff9c00207947 */ /* 0x000fec000383ffff */
.L_x_5614:
        /* <DEDUP_REMOVED lines=9> */
.L_x_5737:
        /* <DEDUP_REMOVED lines=10> */
.L_x_5738:
[----:B------:R-:W-:Y:S02]  /*25a60*/  IMAD.MOV.U32 R13, RZ, RZ, R3 ;  /* 0x000000ffff0d7224 */ /* 0x000fe400078e0003 */
[----:B------:R-:W-:Y:S02]  /*25a70*/  IMAD.MOV.U32 R12, RZ, RZ, 0x1 ;  /* 0x00000001ff0c7424 */ /* 0x000fe400078e00ff */
[----:B------:R-:W-:-:S07]  /*25a80*/  IMAD.MOV.U32 R4, RZ, RZ, R14 ;  /* 0x000000ffff047224 */ /* 0x000fce00078e000e */
[----:B------:R-:W-:Y:S05]  /*25a90*/  WARPSYNC.COLLECTIVE R15, `(.L_x_5739) ;  /* 0x000000000f087348 */ /* 0x000fea0003c00000 */
[----:B------:R0:W1:Y:S02]  /*25aa0*/  SHFL.IDX P6, R14, R13, R12, R11 ;  /* 0x0000000c0d0e7389 */ /* 0x00006400000c000b */
[----:B01----:R-:W-:Y:S01]  /*25ab0*/  ENDCOLLECTIVE ;  /* 0x000000000000791b */ /* 0x003fe20003800000 */
.L_x_5739:
        /* <DEDUP_REMOVED lines=12> */
.L_x_5740:
[----:B------:R-:W-:Y:S02]  /*25b80*/  IMAD.MOV.U32 R13, RZ, RZ, R3 ;  /* 0x000000ffff0d7224 */ /* 0x000fe400078e0003 */
[----:B------:R-:W-:Y:S02]  /*25b90*/  IMAD.MOV.U32 R12, RZ, RZ, 0x2 ;  /* 0x00000002ff0c7424 */ /* 0x000fe400078e00ff */
[----:B------:R-:W-:-:S07]  /*25ba0*/  IMAD.MOV.U32 R5, RZ, RZ, R14 ;  /* 0x000000ffff057224 */ /* 0x000fce00078e000e */
[----:B------:R-:W-:Y:S05]  /*25bb0*/  WARPSYNC.COLLECTIVE R15, `(.L_x_5741) ;  /* 0x000000000f087348 */ /* 0x000fea0003c00000 */
[----:B------:R0:W1:Y:S02]  /*25bc0*/  SHFL.IDX P6, R14, R13, R12, R11 ;  /* 0x0000000c0d0e7389 */ /* 0x00006400000c000b */
[----:B01----:R-:W-:Y:S01]  /*25bd0*/  ENDCOLLECTIVE ;  /* 0x000000000000791b */ /* 0x003fe20003800000 */
.L_x_5741:
        /* <DEDUP_REMOVED lines=10> */
.L_x_5742:
        /* <DEDUP_REMOVED lines=11> */
.L_x_5743:
[----:B------:R-:W-:-:S04]  /*25d30*/  @!P0 LEA R5, P2, R7, R4, 0x1 ;  /* 0x0000000407058211 */ /* 0x000fc800078408ff */
[----:B------:R-:W-:-:S04]  /*25d40*/  @!P0 IADD3.X R4, RZ, R6, RZ, P2, !PT ;  /* 0x00000006ff048210 */ /* 0x000fc800017fe4ff */
        /* <DEDUP_REMOVED lines=12> */
.L_x_5744:
[----:B------:R-:W-:Y:S01]  /*25e10*/  IMAD.MOV.U32 R0, RZ, RZ, R14 ;  /* 0x000000ffff007224 */ /* 0x000fe200078e000e */
[----:B------:R-:W-:Y:S06]  /*25e20*/  BRA `(.L_x_5745) ;  /* 0xffffffa000347947 */ /* 0x000fec000383ffff */
.L_x_5618:
        /* <DEDUP_REMOVED lines=45> */
.L_x_5747:
[----:B------:R-:W-:Y:S05]  /*26100*/  BSYNC B0 ;  /* 0x0000000000007941 */ /* 0x000fea0003800000 */
.L_x_5746:
        /* <DEDUP_REMOVED lines=11> */
.L_x_5748:
        /* <DEDUP_REMOVED lines=39> */
.L_x_5749:
        /* <DEDUP_REMOVED lines=8> */
.L_x_5750:
        /* <DEDUP_REMOVED lines=33> */
.L_x_5751:
[----:B------:R-:W-:Y:S02]  /*266c0*/  IMAD.MOV.U32 R13, RZ, RZ, R5 ;  /* 0x000000ffff0d7224 */ /* 0x000fe400078e0005 */
[----:B------:R-:W-:-:S07]  /*266d0*/  IMAD.MOV.U32 R8, RZ, RZ, R14 ;  /* 0x000000ffff087224 */ /* 0x000fce00078e000e */
[----:B------:R-:W-:Y:S05]  /*266e0*/  WARPSYNC.COLLECTIVE R15, `(.L_x_5752) ;  /* 0x000000000f087348 */ /* 0x000fea0003c00000 */
[----:B------:R0:W1:Y:S02]  /*266f0*/  SHFL.IDX P6, R14, R13, R12, R11 ;  /* 0x0000000c0d0e7389 */ /* 0x00006400000c000b */
[----:B01----:R-:W-:Y:S01]  /*26700*/  ENDCOLLECTIVE ;  /* 0x000000000000791b */ /* 0x003fe20003800000 */
.L_x_5752:
        /* <DEDUP_REMOVED lines=23> */
.L_x_5753:
        /* <DEDUP_REMOVED lines=9> */
.L_x_5754:
[----:B------:R-:W-:Y:S01]  /*26910*/  IMAD.MOV.U32 R2, RZ, RZ, R14 ;  /* 0x000000ffff027224 */ /* 0x000fe200078e000e */
[----:B------:R-:W-:Y:S06]  /*26920*/  BRA `(.L_x_5755) ;  /* 0xffffffa400107947 */ /* 0x000fec000383ffff */
.L_x_5623:
[----:B-1----:R1:W2:Y:S02]  /*26930*/  SYNCS.PHASECHK.TRANS64.TRYWAIT P0, [R18+URZ+0x38820], R0 ;  /* 0x03882000120075a7 */ /* 0x0022a4000800017f */
[----:B--2---:R-:W-:Y:S05]  /*26940*/  @!P0 NANOSLEEP.SYNCS 0x989680 ;  /* 0x009896800000895d */ /* 0x004fea0003900000 */
[----:B------:R-:W2:Y:S02]  /*26950*/  @!P0 SYNCS.PHASECHK.TRANS64 P0, [R18+URZ+0x38820], R0 ;  /* 0x03882000120085a7 */ /* 0x000ea4000800007f */
[----:B--2---:R-:W-:Y:S05]  /*26960*/  @!P0 BRA `(.L_x_5623) ;  /* 0xfffffffc00f08947 */ /* 0x004fea000383ffff */
[----:B------:R-:W-:Y:S05]  /*26970*/  BRA `(.L_x_5756) ;  /* 0xffffffa400b87947 */ /* 0x000fea000383ffff */
.L_x_5626:
[----:B-1----:R1:W2:Y:S02]  /*26980*/  SYNCS.PHASECHK.TRANS64.TRYWAIT P0, [R26+URZ+0x38860], R0 ;  /* 0x038860001a0075a7 */ /* 0x0022a4000800017f */
[----:B--2---:R-:W-:Y:S05]  /*26990*/  @!P0 NANOSLEEP.SYNCS 0x989680 ;  /* 0x009896800000895d */ /* 0x004fea0003900000 */
[----:B------:R-:W2:Y:S02]  /*269a0*/  @!P0 SYNCS.PHASECHK.TRANS64 P0, [R26+URZ+0x38860], R0 ;  /* 0x038860001a0085a7 */ /* 0x000ea4000800007f */
[----:B--2---:R-:W-:Y:S05]  /*269b0*/  @!P0 BRA `(.L_x_5626) ;  /* 0xfffffffc00f08947 */ /* 0x004fea000383ffff */
[----:B------:R-:W-:Y:S05]  /*269c0*/  BRA `(.L_x_5757) ;  /* 0xffffffa400c87947 */ /* 0x000fea000383ffff */
.L_x_5627:
        /* <DEDUP_REMOVED lines=8> */
.L_x_5759:
[----:B------:R-:W-:Y:S05]  /*26a50*/  BSYNC B0 ;  /* 0x0000000000007941 */ /* 0x000fea0003800000 */
.L_x_5758:
        /* <DEDUP_REMOVED lines=15> */
.L_x_5760:
        /* <DEDUP_REMOVED lines=39> */
.L_x_5761:
[----:B------:R-:W-:Y:S02]  /*26dc0*/  IMAD.MOV.U32 R13, RZ, RZ, R5 ;  /* 0x000000ffff0d7224 */ /* 0x000fe400078e0005 */
[----:B------:R-:W-:-:S07]  /*26dd0*/  IMAD.MOV.U32 R3, RZ, RZ, R14 ;  /* 0x000000ffff037224 */ /* 0x000fce00078e000e */
[----:B------:R-:W-:Y:S05]  /*26de0*/  WARPSYNC.COLLECTIVE R15, `(.L_x_5762) ;  /* 0x000000000f087348 */ /* 0x000fea0003c00000 */
[----:B------:R0:W1:Y:S02]  /*26df0*/  SHFL.IDX P6, R14, R13, R12, R11 ;  /* 0x0000000c0d0e7389 */ /* 0x00006400000c000b */
[----:B01----:R-:W-:Y:S01]  /*26e00*/  ENDCOLLECTIVE ;  /* 0x000000000000791b */ /* 0x003fe20003800000 */
.L_x_5762:
        /* <DEDUP_REMOVED lines=29> */
.L_x_5763:
[----:B------:R-:W-:Y:S02]  /*26fe0*/  IMAD.MOV.U32 R13, RZ, RZ, R5 ;  /* 0x000000ffff0d7224 */ /* 0x000fe400078e0005 */
[----:B------:R-:W-:-:S07]  /*26ff0*/  IMAD.MOV.U32 R7, RZ, RZ, R14 ;  /* 0x000000ffff077224 */ /* 0x000fce00078e000e */
[----:B------:R-:W-:Y:S05]  /*27000*/  WARPSYNC.COLLECTIVE R15, `(.L_x_5764) ;  /* 0x000000000f087348 */ /* 0x000fea0003c00000 */
[----:B------:R0:W1:Y:S02]  /*27010*/  SHFL.IDX P6, R14, R13, R12, R11 ;  /* 0x0000000c0d0e7389 */ /* 0x00006400000c000b */
[----:B01----:R-:W-:Y:S01]  /*27020*/  ENDCOLLECTIVE ;  /* 0x000000000000791b */ /* 0x003fe20003800000 */
.L_x_5764:
        /* <DEDUP_REMOVED lines=29> */
.L_x_5765:
[----:B------:R-:W-:Y:S02]  /*27200*/  IMAD.MOV.U32 R13, RZ, RZ, R5 ;  /* 0x000000ffff0d7224 */ /* 0x000fe400078e0005 */
[----:B------:R-:W-:-:S07]  /*27210*/  IMAD.MOV.U32 R6, RZ, RZ, R14 ;  /* 0x000000ffff067224 */ /* 0x000fce00078e000e */
[----:B------:R-:W-:Y:S05]  /*27220*/  WARPSYNC.COLLECTIVE R15, `(.L_x_5766) ;  /* 0x000000000f087348 */ /* 0x000fea0003c00000 */
[----:B------:R0:W1:Y:S02]  /*27230*/  SHFL.IDX P6, R14, R13, R12, R11 ;  /* 0x0000000c0d0e7389 */ /* 0x00006400000c000b */
[----:B01----:R-:W-:Y:S01]  /*27240*/  ENDCOLLECTIVE ;  /* 0x000000000000791b */ /* 0x003fe20003800000 */
.L_x_5766:
[----:B------:R-:W-:Y:S01]  /*27250*/  IMAD.MOV.U32 R2, RZ, RZ, R14 ;  /* 0x000000ffff027224 */ /* 0x000fe200078e000e */
[----:B------:R-:W-:Y:S06]  /*27260*/  BRA `(.L_x_5767) ;  /* 0xffffffa400587947 */ /* 0x000fec000383ffff */
.L_x_5634:
[----:B0-----:R0:W1:Y:S02]  /*27270*/  SYNCS.PHASECHK.TRANS64.TRYWAIT P0, [R6+URZ+0x38840], R25 ;  /* 0x03884019060075a7 */ /* 0x001064000800017f */
[----:B-1----:R-:W-:Y:S05]  /*27280*/  @!P0 NANOSLEEP.SYNCS 0x989680 ;  /* 0x009896800000895d */ /* 0x002fea0003900000 */
[----:B------:R-:W1:Y:S02]  /*27290*/  @!P0 SYNCS.PHASECHK.TRANS64 P0, [R6+URZ+0x38840], R25 ;  /* 0x03884019060085a7 */ /* 0x000e64000800007f */
[----:B-1----:R-:W-:Y:S05]  /*272a0*/  @!P0 BRA `(.L_x_5634) ;  /* 0xfffffffc00f08947 */ /* 0x002fea000383ffff */
[----:B------:R-:W-:Y:S05]  /*272b0*/  BRA `(.L_x_5768) ;  /* 0xffffffa800e47947 */ /* 0x000fea000383ffff */
.L_x_5635:
        /* <DEDUP_REMOVED lines=8> */
.L_x_5770:
[----:B------:R-:W-:Y:S05]  /*27340*/  BSYNC B1 ;  /* 0x0000000000017941 */ /* 0x000fea0003800000 */
.L_x_5769:
        /* <DEDUP_REMOVED lines=9> */
.L_x_5771:
[----:B------:R-:W-:Y:S02]  /*273e0*/  IMAD.MOV.U32 R13, RZ, RZ, R26 ;  /* 0x000000ffff0d7224 */ /* 0x000fe400078e001a */
[----:B------:R-:W-:Y:S02]  /*273f0*/  IMAD.MOV.U32 R12, RZ, RZ, 0x1 ;  /* 0x00000001ff0c7424 */ /* 0x000fe400078e00ff */
[----:B------:R-:W-:-:S07]  /*27400*/  IMAD.MOV.U32 R2, RZ, RZ, R14 ;  /* 0x000000ffff027224 */ /* 0x000fce00078e000e */
[----:B------:R-:W-:Y:S05]  /*27410*/  WARPSYNC.COLLECTIVE R15, `(.L_x_5772) ;  /* 0x000000000f087348 */ /* 0x000fea0003c00000 */
[----:B------:R0:W1:Y:S02]  /*27420*/  SHFL.IDX P6, R14, R13, R12, R11 ;  /* 0x0000000c0d0e7389 */ /* 0x00006400000c000b */
[----:B01----:R-:W-:Y:S01]  /*27430*/  ENDCOLLECTIVE ;  /* 0x000000000000791b */ /* 0x003fe20003800000 */
.L_x_5772:
        /* <DEDUP_REMOVED lines=11> */
.L_x_5773:
[----:B------:R-:W-:Y:S02]  /*274f0*/  IMAD.MOV.U32 R13, RZ, RZ, R26 ;  /* 0x000000ffff0d7224 */ /* 0x000fe400078e001a */
[----:B------:R-:W-:Y:S02]  /*27500*/  IMAD.MOV.U32 R12, RZ, RZ, 0x2 ;  /* 0x00000002ff0c7424 */ /* 0x000fe400078e00ff */
[----:B------:R-:W-:-:S07]  /*27510*/  IMAD.MOV.U32 R2, RZ, RZ, R14 ;  /* 0x000000ffff027224 */ /* 0x000fce00078e000e */
[----:B------:R-:W-:Y:S05]  /*27520*/  WARPSYNC.COLLECTIVE R15, `(.L_x_5774) ;  /* 0x000000000f087348 */ /* 0x000fea0003c00000 */
[----:B------:R0:W1:Y:S02]  /*27530*/  SHFL.IDX P6, R14, R13, R12, R11 ;  /* 0x0000000c0d0e7389 */ /* 0x00006400000c000b */
[----:B01----:R-:W-:Y:S01]  /*27540*/  ENDCOLLECTIVE ;  /* 0x000000000000791b */ /* 0x003fe20003800000 */
.L_x_5774:
        /* <DEDUP_REMOVED lines=11> */
.L_x_5775:
[----:B------:R-:W-:Y:S02]  /*27600*/  IMAD.MOV.U32 R13, RZ, RZ, R26 ;  /* 0x000000ffff0d7224 */ /* 0x000fe400078e001a */
[----:B------:R-:W-:Y:S02]  /*27610*/  IMAD.MOV.U32 R12, RZ, RZ, 0x3 ;  /* 0x00000003ff0c7424 */ /* 0x000fe400078e00ff */
[----:B------:R-:W-:-:S07]  /*27620*/  IMAD.MOV.U32 R2, RZ, RZ, R14 ;  /* 0x000000ffff027224 */ /* 0x000fce00078e000e */
[----:B------:R-:W-:Y:S05]  /*27630*/  WARPSYNC.COLLECTIVE R15, `(.L_x_5776) ;  /* 0x000000000f087348 */ /* 0x000fea0003c00000 */
[----:B------:R0:W1:Y:S02]  /*27640*/  SHFL.IDX P6, R14, R13, R12, R11 ;  /* 0x0000000c0d0e7389 */ /* 0x00006400000c000b */
[----:B01----:R-:W-:Y:S01]  /*27650*/  ENDCOLLECTIVE ;  /* 0x000000000000791b */ /* 0x003fe20003800000 */
.L_x_5776:
        /* <DEDUP_REMOVED lines=11> */
.L_x_5777:
[----:B------:R-:W-:Y:S01]  /*27710*/  IMAD.MOV.U32 R2, RZ, RZ, R14 ;  /* 0x000000ffff027224 */ /* 0x000fe200078e000e */
[----:B------:R-:W-:Y:S06]  /*27720*/  BRA `(.L_x_5778) ;  /* 0xffffffa8006c7947 */ /* 0x000fec000383ffff */
.L_x_5640:
[----:B---3--:R3:W4:Y:S02]  /*27730*/  SYNCS.PHASECHK.TRANS64.TRYWAIT P0, [R6+URZ+0x38860], R25 ;  /* 0x03886019060075a7 */ /* 0x008724000800017f */
[----:B----4-:R-:W-:Y:S05]  /*27740*/  @!P0 NANOSLEEP.SYNCS 0x989680 ;  /* 0x009896800000895d */ /* 0x010fea0003900000 */
[----:B------:R-:W4:Y:S02]  /*27750*/  @!P0 SYNCS.PHASECHK.TRANS64 P0, [R6+URZ+0x38860], R25 ;  /* 0x03886019060085a7 */ /* 0x000f24000800007f */
[----:B----4-:R-:W-:Y:S05]  /*27760*/  @!P0 BRA `(.L_x_5640) ;  /* 0xfffffffc00f08947 */ /* 0x010fea000383ffff */
[----:B------:R-:W-:Y:S05]  /*27770*/  BRA `(.L_x_5779) ;  /* 0xffffffa800bc7947 */ /* 0x000fea000383ffff */
.L_x_5641:
[----:B------:R-:W-:Y:S01]  /*27780*/  BSSY B1, `(.L_x_5780) ;  /* 0x0000008000017945 */ /* 0x000fe20003800000 */
[----:B------:R-:W-:Y:S01]  /*27790*/  IMAD.MOV.U32 R13, RZ, RZ, R10 ;  /* 0x000000ffff0d7224 */ /* 0x000fe200078e000a */
[----:B------:R-:W-:Y:S01]  /*277a0*/  MOV R12, RZ ;  /* 0x000000ff000c7202 */ /* 0x000fe20000000f00 */
[----:B------:R-:W-:Y:S02]  /*277b0*/  IMAD.MOV.U32 R11, RZ, RZ, 0x181f ;  /* 0x0000181fff0b7424 */ /* 0x000fe400078e00ff */
[----:B------:R-:W-:-:S07]  /*277c0*/  IMAD.MOV.U32 R15, RZ, RZ, -0x1 ;  /* 0xffffffffff0f7424 */ /* 0x000fce00078e00ff */
[----:B0123--:R-:W-:Y:S05]  /*277d0*/  WARPSYNC.COLLECTIVE R15, `(.L_x_5781) ;  /* 0x000000000f087348 */ /* 0x00ffea0003c00000 */
[----:B------:R4:W0:Y:S02]  /*277e0*/  SHFL.IDX P6, R14, R13, R12, R11 ;  /* 0x0000000c0d0e7389 */ /* 0x00082400000c000b */
[----:B01234-:R-:W-:Y:S01]  /*277f0*/  ENDCOLLECTIVE ;  /* 0x000000000000791b */ /* 0x01ffe20003800000 */
.L_x_5781:
[----:B------:R-:W-:Y:S05]  /*27800*/  BSYNC B1 ;  /* 0x0000000000017941 */ /* 0x000fea0003800000 */
.L_x_5780:
        /* <DEDUP_REMOVED lines=13> */
.L_x_5782:
        /* <DEDUP_REMOVED lines=17> */
.L_x_5783:
        /* <DEDUP_REMOVED lines=16> */
.L_x_5784:
        /* <DEDUP_REMOVED lines=19> */
.L_x_5785:
        /* <DEDUP_REMOVED lines=14> */
.L_x_5786:
        /* <DEDUP_REMOVED lines=16> */
.L_x_5787:
        /* <DEDUP_REMOVED lines=14> */
.L_x_5788:
[----:B------:R-:W-:Y:S05]  /*27ee0*/  BRA `(.L_x_5789) ;  /* 0xffffffa800207947 */ /* 0x000fea000383ffff */
.L_x_5649:
        /* <DEDUP_REMOVED lines=8> */
.L_x_5791:
[----:B------:R-:W-:Y:S05]  /*27f70*/  BSYNC B0 ;  /* 0x0000000000007941 */ /* 0x000fea0003800000 */
.L_x_5790:
        /* <DEDUP_REMOVED lines=9> */
.L_x_5792:
        /* <DEDUP_REMOVED lines=23> */
.L_x_5793:
[----:B------:R-:W-:Y:S01]  /*28180*/  IMAD.MOV.U32 R12, RZ, RZ, 0x2 ;  /* 0x00000002ff0c7424 */ /* 0x000fe200078e00ff */
[----:B------:R-:W-:-:S05]  /*28190*/  SEL R4, R14, RZ, P1 ;  /* 0x000000ff0e047207 */ /* 0x000fca0000800000 */
[----:B------:R-:W-:-:S04]  /*281a0*/  IMAD.IADD R4, R13, 0x1, R4 ;  /* 0x000000010d047824 */ /* 0x000fc800078e0204 */
[----:B------:R-:W-:-:S07]  /*281b0*/  IMAD.MOV.U32 R13, RZ, RZ, R4 ;  /* 0x000000ffff0d7224 */ /* 0x000fce00078e0004 */
[----:B------:R-:W-:Y:S05]  /*281c0*/  WARPSYNC.COLLECTIVE R15, `(.L_x_5794) ;  /* 0x000000000f087348 */ /* 0x000fea0003c00000 */
[----:B------:R0:W1:Y:S02]  /*281d0*/  SHFL.UP P6, R14, R13, R12, R11 ;  /* 0x0400000c0d0e7389 */ /* 0x00006400000c000b */
[----:B01----:R-:W-:Y:S01]  /*281e0*/  ENDCOLLECTIVE ;  /* 0x000000000000791b */ /* 0x003fe20003800000 */
.L_x_5794:
[----:B------:R-:W-:Y:S01]  /*281f0*/  IMAD.MOV.U32 R12, RZ, RZ, 0x4 ;  /* 0x00000004ff0c7424 */ /* 0x000fe200078e00ff */
[----:B------:R-:W-:-:S05]  /*28200*/  SEL R3, R14, RZ, P2 ;  /* 0x000000ff0e037207 */ /* 0x000fca0001000000 */
[----:B------:R-:W-:-:S04]  /*28210*/  IMAD.IADD R2, R4, 0x1, R3 ;  /* 0x0000000104027824 */ /* 0x000fc800078e0203 */
[----:B------:R-:W-:-:S07]  /*28220*/  IMAD.MOV.U32 R13, RZ, RZ, R2 ;  /* 0x000000ffff0d7224 */ /* 0x000fce00078e0002 */
[----:B------:R-:W-:Y:S05]  /*28230*/  WARPSYNC.COLLECTIVE R15, `(.L_x_5795) ;  /* 0x000000000f087348 */ /* 0x000fea0003c00000 */
[----:B------:R0:W1:Y:S02]  /*28240*/  SHFL.UP P6, R14, R13, R12, R11 ;  /* 0x0400000c0d0e7389 */ /* 0x00006400000c000b */
[----:B01----:R-:W-:Y:S01]  /*28250*/  ENDCOLLECTIVE ;  /* 0x000000000000791b */ /* 0x003fe20003800000 */
.L_x_5795:
[----:B------:R-:W-:Y:S01]  /*28260*/  IMAD.MOV.U32 R12, RZ, RZ, 0x8 ;  /* 0x00000008ff0c7424 */ /* 0x000fe200078e00ff */
[----:B------:R-:W-:-:S05]  /*28270*/  SEL R3, R14, RZ, P3 ;  /* 0x000000ff0e037207 */ /* 0x000fca0001800000 */
[----:B------:R-:W-:-:S04]  /*28280*/  IMAD.IADD R3, R2, 0x1, R3 ;  /* 0x0000000102037824 */ /* 0x000fc800078e0203 */
[----:B------:R-:W-:-:S07]  /*28290*/  IMAD.MOV.U32 R13, RZ, RZ, R3 ;  /* 0x000000ffff0d7224 */ /* 0x000fce00078e0003 */
[----:B------:R-:W-:Y:S05]  /*282a0*/  WARPSYNC.COLLECTIVE R15, `(.L_x_5796) ;  /* 0x000000000f087348 */ /* 0x000fea0003c00000 */
[----:B------:R0:W1:Y:S02]  /*282b0*/  SHFL.UP P6, R14, R13, R12, R11 ;  /* 0x0400000c0d0e7389 */ /* 0x00006400000c000b */
[----:B01----:R-:W-:Y:S01]  /*282c0*/  ENDCOLLECTIVE ;  /* 0x000000000000791b */ /* 0x003fe20003800000 */
.L_x_5796:
[----:B------:R-:W-:Y:S01]  /*282d0*/  IMAD.MOV.U32 R12, RZ, RZ, 0x10 ;  /* 0x00000010ff0c7424 */ /* 0x000fe200078e00ff */
[----:B------:R-:W-:-:S05]  /*282e0*/  SEL R4, R14, RZ, P4 ;  /* 0x000000ff0e047207 */ /* 0x000fca0002000000 */
[----:B------:R-:W-:-:S04]  /*282f0*/  IMAD.IADD R4, R3, 0x1, R4 ;  /* 0x0000000103047824 */ /* 0x000fc800078e0204 */
[----:B------:R-:W-:-:S07]  /*28300*/  IMAD.MOV.U32 R13, RZ, RZ, R4 ;  /* 0x000000ffff0d7224 */ /* 0x000fce00078e0004 */
[----:B------:R-:W-:Y:S05]  /*28310*/  WARPSYNC.COLLECTIVE R15, `(.L_x_5797) ;  /* 0x000000000f087348 */ /* 0x000fea0003c00000 */
[----:B------:R0:W1:Y:S02]  /*28320*/  SHFL.UP P6, R14, R13, R12, R11 ;  /* 0x0400000c0d0e7389 */ /* 0x00006400000c000b */
[----:B01----:R-:W-:Y:S01]  /*28330*/  ENDCOLLECTIVE ;  /* 0x000000000000791b */ /* 0x003fe20003800000 */
.L_x_5797:
        /* <DEDUP_REMOVED lines=8> */
.L_x_5798:
[----:B------:R-:W-:Y:S05]  /*283c0*/  BRA `(.L_x_5799) ;  /* 0xffffffa800bc7947 */ /* 0x000fea000383ffff */
.L_x_5652:
[----:B------:R-:W-:Y:S01]  /*283d0*/  BSSY B0, `(.L_x_5800) ;  /* 0x0000007000007945 */ /* 0x000fe20003800000 */
[----:B------:R-:W-:Y:S02]  /*283e0*/  IMAD.MOV.U32 R12, RZ, RZ, 0x1 ;  /* 0x00000001ff0c7424 */ /* 0x000fe400078e00ff */
[----:B------:R-:W-:Y:S02]  /*283f0*/  IMAD.MOV.U32 R11, RZ, RZ, RZ ;  /* 0x000000ffff0b7224 */ /* 0x000fe400078e00ff */
[----:B------:R-:W-:-:S07]  /*28400*/  IMAD.MOV.U32 R15, RZ, RZ, -0x1 ;  /* 0xffffffffff0f7424 */ /* 0x000fce00078e00ff */
[----:B------:R-:W-:Y:S05]  /*28410*/  WARPSYNC.COLLECTIVE R15, `(.L_x_5801) ;  /* 0x000000000f087348 */ /* 0x000fea0003c00000 */
[----:B------:R0:W1:Y:S02]  /*28420*/  SHFL.UP P6, R14, R13, R12, R11 ;  /* 0x0400000c0d0e7389 */ /* 0x00006400000c000b */
[----:B01----:R-:W-:Y:S01]  /*28430*/  ENDCOLLECTIVE ;  /* 0x000000000000791b */ /* 0x003fe20003800000 */
.L_x_5801:
[----:B------:R-:W-:Y:S05]  /*28440*/  BSYNC B0 ;  /* 0x0000000000007941 */ /* 0x000fea0003800000 */
.L_x_5800:
        /* <DEDUP_REMOVED lines=8> */
.L_x_5802:
[----:B------:R-:W-:Y:S01]  /*284d0*/  IMAD.MOV.U32 R12, RZ, RZ, 0x4 ;  /* 0x00000004ff0c7424 */ /* 0x000fe200078e00ff */
[----:B------:R-:W-:-:S05]  /*284e0*/  SEL R2, R14, RZ, P2 ;  /* 0x000000ff0e027207 */ /* 0x000fca0001000000 */
[----:B------:R-:W-:-:S04]  /*284f0*/  IMAD.IADD R2, R13, 0x1, R2 ;  /* 0x000000010d027824 */ /* 0x000fc800078e0202 */
[----:B------:R-:W-:-:S07]  /*28500*/  IMAD.MOV.U32 R13, RZ, RZ, R2 ;  /* 0x000000ffff0d7224 */ /* 0x000fce00078e0002 */
[----:B------:R-:W-:Y:S05]  /*28510*/  WARPSYNC.COLLECTIVE R15, `(.L_x_5803) ;  /* 0x000000000f087348 */ /* 0x000fea0003c00000 */
[----:B------:R0:W1:Y:S02]  /*28520*/  SHFL.UP P6, R14, R13, R12, R11 ;  /* 0x0400000c0d0e7389 */ /* 0x00006400000c000b */
[----:B01----:R-:W-:Y:S01]  /*28530*/  ENDCOLLECTIVE ;  /* 0x000000000000791b */ /* 0x003fe20003800000 */
.L_x_5803:
[----:B------:R-:W-:Y:S01]  /*28540*/  IMAD.MOV.U32 R12, RZ, RZ, 0x8 ;  /* 0x00000008ff0c7424 */ /* 0x000fe200078e00ff */
[----:B------:R-:W-:-:S05]  /*28550*/  SEL R3, R14, RZ, P3 ;  /* 0x000000ff0e037207 */ /* 0x000fca0001800000 */
[----:B------:R-:W-:-:S04]  /*28560*/  IMAD.IADD R3, R2, 0x1, R3 ;  /* 0x0000000102037824 */ /* 0x000fc800078e0203 */
[----:B------:R-:W-:-:S07]  /*28570*/  IMAD.MOV.U32 R13, RZ, RZ, R3 ;  /* 0x000000ffff0d7224 */ /* 0x000fce00078e0003 */
[----:B------:R-:W-:Y:S05]  /*28580*/  WARPSYNC.COLLECTIVE R15, `(.L_x_5804) ;  /* 0x000000000f087348 */ /* 0x000fea0003c00000 */
[----:B------:R0:W1:Y:S02]  /*28590*/  SHFL.UP P6, R14, R13, R12, R11 ;  /* 0x0400000c0d0e7389 */ /* 0x00006400000c000b */
[----:B01----:R-:W-:Y:S01]  /*285a0*/  ENDCOLLECTIVE ;  /* 0x000000000000791b */ /* 0x003fe20003800000 */
.L_x_5804:
[----:B------:R-:W-:Y:S01]  /*285b0*/  IMAD.MOV.U32 R12, RZ, RZ, 0x10 ;  /* 0x00000010ff0c7424 */ /* 0x000fe200078e00ff */
[----:B------:R-:W-:-:S05]  /*285c0*/  SEL R4, R14, RZ, P4 ;  /* 0x000000ff0e047207 */ /* 0x000fca0002000000 */
[----:B------:R-:W-:-:S04]  /*285d0*/  IMAD.IADD R4, R3, 0x1, R4 ;  /* 0x0000000103047824 */ /* 0x000fc800078e0204 */
[----:B------:R-:W-:-:S07]  /*285e0*/  IMAD.MOV.U32 R13, RZ, RZ, R4 ;  /* 0x000000ffff0d7224 */ /* 0x000fce00078e0004 */
[----:B------:R-:W-:Y:S05]  /*285f0*/  WARPSYNC.COLLECTIVE R15, `(.L_x_5805) ;  /* 0x000000000f087348 */ /* 0x000fea0003c00000 */
[----:B------:R0:W1:Y:S02]  /*28600*/  SHFL.UP P6, R14, R13, R12, R11 ;  /* 0x0400000c0d0e7389 */ /* 0x00006400000c000b */
[----:B01----:R-:W-:Y:S01]  /*28610*/  ENDCOLLECTIVE ;  /* 0x000000000000791b */ /* 0x003fe20003800000 */
.L_x_5805:
        /* <DEDUP_REMOVED lines=8> */
.L_x_5806:
[----:B------:R-:W-:Y:S05]  /*286a0*/  BRA `(.L_x_5807) ;  /* 0xffffffa800a87947 */ /* 0x000fea000383ffff */
.L_x_5654:
[----:B------:R-:W-:Y:S01]  /*286b0*/  BSSY B0, `(.L_x_5808) ;  /* 0x0000006000007945 */ /* 0x000fe20003800000 */
[----:B------:R-:W-:Y:S01]  /*286c0*/  PLOP3.LUT P6, PT, P6, PT, PT, 0x8, 0x0 ;  /* 0x000000000000781c */ /* 0x000fe200037ce170 */
[----:B------:R-:W-:-:S12]  /*286d0*/  IMAD.MOV.U32 R15, RZ, RZ, -0x1 ;  /* 0xffffffffff0f7424 */ /* 0x000fd800078e00ff */
[----:B0-----:R-:W-:Y:S05]  /*286e0*/  WARPSYNC.COLLECTIVE R15, `(.L_x_5809) ;  /* 0x000000000f087348 */ /* 0x001fea0003c00000 */
[----:B------:R-:W-:Y:S01]  /*286f0*/  VOTE.ANY R14, PT, P6 ;  /* 0x00000000000e7806 */ /* 0x000fe200030e0100 */
[----:B0-----:R-:W-:Y:S06]  /*28700*/  ENDCOLLECTIVE ;  /* 0x000000000000791b */ /* 0x001fec0003800000 */
.L_x_5809:
[----:B------:R-:W-:Y:S05]  /*28710*/  BSYNC B0 ;  /* 0x0000000000007941 */ /* 0x000fea0003800000 */
.L_x_5808:
        /* <DEDUP_REMOVED lines=10> */
.L_x_5810:
[----:B------:R-:W-:Y:S02]  /*287c0*/  IMAD.MOV.U32 R13, RZ, RZ, R5 ;  /* 0x000000ffff0d7224 */ /* 0x000fe400078e0005 */
[----:B------:R-:W-:-:S07]  /*287d0*/  IMAD.MOV.U32 R25, RZ, RZ, R14 ;  /* 0x000000ffff197224 */ /* 0x000fce00078e000e */
[----:B------:R-:W-:Y:S05]  /*287e0*/  WARPSYNC.COLLECTIVE R15, `(.L_x_5811) ;  /* 0x000000000f087348 */ /* 0x000fea0003c00000 */
[----:B------:R0:W1:Y:S02]  /*287f0*/  SHFL.IDX P6, R14, R13, R12, R11 ;  /* 0x0000000c0d0e7389 */ /* 0x00006400000c000b */
[----:B01----:R-:W-:Y:S01]  /*28800*/  ENDCOLLECTIVE ;  /* 0x000000000000791b */ /* 0x003fe20003800000 */
.L_x_5811:
[----:B------:R-:W-:Y:S01]  /*28810*/  IMAD.MOV.U32 R5, RZ, RZ, R14 ;  /* 0x000000ffff057224 */ /* 0x000fe200078e000e */
[----:B------:R-:W-:Y:S06]  /*28820*/  BRA `(.L_x_5812) ;  /* 0xffffffa800887947 */ /* 0x000fec000383ffff */
.L_x_5656:
[----:B------:R-:W-:Y:S01]  /*28830*/  BSSY B0, `(.L_x_5813) ;  /* 0x0000007000007945 */ /* 0x000fe20003800000 */
[----:B------:R-:W-:Y:S02]  /*28840*/  IMAD.MOV.U32 R13, RZ, RZ, R2 ;  /* 0x000000ffff0d7224 */ /* 0x000fe400078e0002 */
[----:B------:R-:W-:Y:S02]  /*28850*/  IMAD.MOV.U32 R11, RZ, RZ, 0x1f ;  /* 0x0000001fff0b7424 */ /* 0x000fe400078e00ff */
[----:B------:R-:W-:-:S07]  /*28860*/  IMAD.MOV.U32 R15, RZ, RZ, -0x1 ;  /* 0xffffffffff0f7424 */ /* 0x000fce00078e00ff */
[----:B0123--:R-:W-:Y:S05]  /*28870*/  WARPSYNC.COLLECTIVE R15, `(.L_x_5814) ;  /* 0x000000000f087348 */ /* 0x00ffea0003c00000 */
[----:B------:R4:W0:Y:S02]  /*28880*/  SHFL.IDX P6, R14, R13, R12, R11 ;  /* 0x0000000c0d0e7389 */ /* 0x00082400000c000b */
[----:B01234-:R-:W-:Y:S01]  /*28890*/  ENDCOLLECTIVE ;  /* 0x000000000000791b */ /* 0x01ffe20003800000 */
.L_x_5814:
[----:B------:R-:W-:Y:S05]  /*288a0*/  BSYNC B0 ;  /* 0x0000000000007941 */ /* 0x000fea0003800000 */
.L_x_5813:
[----:B------:R-:W-:Y:S01]  /*288b0*/  IMAD.MOV.U32 R24, RZ, RZ, R14 ;  /* 0x000000ffff187224 */ /* 0x000fe200078e000e */
[----:B------:R-:W-:Y:S06]  /*288c0*/  BRA `(.L_x_5655) ;  /* 0xffffffa800787947 */ /* 0x000fec000383ffff */
.L_x_5662:
[----:B0-----:R0:W1:Y:S02]  /*288d0*/  SYNCS.PHASECHK.TRANS64.TRYWAIT P0, [R7+URZ+0x38820], R0 ;  /* 0x03882000070075a7 */ /* 0x001064000800017f */
[----:B-1----:R-:W-:Y:S05]  /*288e0*/  @!P0 NANOSLEEP.SYNCS 0x989680 ;  /* 0x009896800000895d */ /* 0x002fea0003900000 */
[----:B------:R-:W1:Y:S02]  /*288f0*/  @!P0 SYNCS.PHASECHK.TRANS64 P0, [R7+URZ+0x38820], R0 ;  /* 0x03882000070085a7 */ /* 0x000e64000800007f */
[----:B-1----:R-:W-:Y:S05]  /*28900*/  @!P0 BRA `(.L_x_5662) ;  /* 0xfffffffc00f08947 */ /* 0x002fea000383ffff */
[----:B------:R-:W-:Y:S05]  /*28910*/  BRA `(.L_x_5815) ;  /* 0xffffffb000d47947 */ /* 0x000fea000383ffff */
.L_x_5663:
        /* <DEDUP_REMOVED lines=8> */
[----:B0-23--:R-:W-:Y:S05]  /*289a0*/  WARPSYNC.COLLECTIVE R15, `(.L_x_5817) ;  /* 0x000000000f087348 */ /* 0x00dfea0003c00000 */
[----:B------:R1:W4:Y:S02]  /*289b0*/  SHFL.IDX P6, R14, R13, R12, R11 ;  /* 0x0000000c0d0e7389 */ /* 0x00032400000c000b */
[----:B01234-:R-:W-:Y:S01]  /*289c0*/  ENDCOLLECTIVE ;  /* 0x000000000000791b */ /* 0x01ffe20003800000 */
.L_x_5817:
[----:B------:R-:W-:Y:S05]  /*289d0*/  BSYNC B0 ;  /* 0x0000000000007941 */ /* 0x000fea0003800000 */
.L_x_5816:
[----:B------:R-:W-:Y:S05]  /*289e0*/  BRA `(.L_x_5818) ;  /* 0xffffffb000bc7947 */ /* 0x000fea000383ffff */
.L_x_5664:
[----:B------:R-:W-:Y:S01]  /*289f0*/  BSSY B0, `(.L_x_5819) ;  /* 0x0000006000007945 */ /* 0x000fe20003800000 */
[----:B------:R-:W-:-:S07]  /*28a00*/  IMAD.MOV.U32 R15, RZ, RZ, -0x1 ;  /* 0xffffffffff0f7424 */ /* 0x000fce00078e00ff */
[----:B0-23--:R-:W-:Y:S05]  /*28a10*/  WARPSYNC.COLLECTIVE R15, `(.L_x_5820) ;  /* 0x000000000f0c7348 */ /* 0x00dfea0003c00000 */
[----:B------:R-:W-:Y:S02]  /*28a20*/  ELECT P6, UR62, PT ;  /* 0x00000000003e782f */ /* 0x000fe400038c0000 */
[----:B------:R-:W-:Y:S01]  /*28a30*/  MOV R14, UR62 ;  /* 0x0000003e000e7c02 */ /* 0x000fe20008000f00 */
[----:B0-23--:R-:W-:Y:S10]  /*28a40*/  ENDCOLLECTIVE ;  /* 0x000000000000791b */ /* 0x00dff40003800000 */
.L_x_5820:
[----:B------:R-:W-:Y:S05]  /*28a50*/  BSYNC B0 ;  /* 0x0000000000007941 */ /* 0x000fea0003800000 */
.L_x_5819:
[----:B------:R-:W-:Y:S05]  /*28a60*/  BRA `(.L_x_5821) ;  /* 0xffffffb000b07947 */ /* 0x000fea000383ffff */
.L_x_5666:
[----:B0-----:R0:W1:Y:S02]  /*28a70*/  SYNCS.PHASECHK.TRANS64.TRYWAIT P1, [R5+URZ+0x38840], R0 ;  /* 0x03884000050075a7 */ /* 0x001064000802017f */
[----:B-1----:R-:W-:Y:S05]  /*28a80*/  @!P1 NANOSLEEP.SYNCS 0x989680 ;  /* 0x009896800000995d */ /* 0x002fea0003900000 */
[----:B------:R-:W1:Y:S02]  /*28a90*/  @!P1 SYNCS.PHASECHK.TRANS64 P1, [R5+URZ+0x38840], R0 ;  /* 0x03884000050095a7 */ /* 0x000e64000802007f */
[----:B-1----:R-:W-:Y:S05]  /*28aa0*/  @!P1 BRA `(.L_x_5666) ;  /* 0xfffffffc00f09947 */ /* 0x002fea000383ffff */
[----:B------:R-:W-:Y:S05]  /*28ab0*/  BRA `(.L_x_5822) ;  /* 0xffffffb000d07947 */ /* 0x000fea000383ffff */
.L_x_5668:
[----:B-1----:R1:W4:Y:S02]  /*28ac0*/  SYNCS.PHASECHK.TRANS64.TRYWAIT P1, [R3+URZ+0x38840], R2 ;  /* 0x03884002030075a7 */ /* 0x002324000802017f */
[----:B----4-:R-:W-:Y:S05]  /*28ad0*/  @!P1 NANOSLEEP.SYNCS 0x989680 ;  /* 0x009896800000995d */ /* 0x010fea0003900000 */
[----:B------:R-:W4:Y:S02]  /*28ae0*/  @!P1 SYNCS.PHASECHK.TRANS64 P1, [R3+URZ+0x38840], R2 ;  /* 0x03884002030095a7 */ /* 0x000f24000802007f */
[----:B----4-:R-:W-:Y:S05]  /*28af0*/  @!P1 BRA `(.L_x_5668) ;  /* 0xfffffffc00f09947 */ /* 0x010fea000383ffff */
[----:B------:R-:W-:Y:S05]  /*28b00*/  BRA `(.L_x_5823) ;  /* 0xffffffb000dc7947 */ /* 0x000fea000383ffff */
.L_x_5670:
[----:B----4-:R4:W0:Y:S02]  /*28b10*/  SYNCS.PHASECHK.TRANS64.TRYWAIT P1, [R5+URZ+0x38860], R0 ;  /* 0x03886000050075a7 */ /* 0x010824000802017f */
[----:B0-----:R-:W-:Y:S05]  /*28b20*/  @!P1 NANOSLEEP.SYNCS 0x989680 ;  /* 0x009896800000995d */ /* 0x001fea0003900000 */
[----:B------:R-:W0:Y:S02]  /*28b30*/  @!P1 SYNCS.PHASECHK.TRANS64 P1, [R5+URZ+0x38860], R0 ;  /* 0x03886000050095a7 */ /* 0x000e24000802007f */
[----:B0-----:R-:W-:Y:S05]  /*28b40*/  @!P1 BRA `(.L_x_5670) ;  /* 0xfffffffc00f09947 */ /* 0x001fea000383ffff */
[----:B------:R-:W-:Y:S05]  /*28b50*/  BRA `(.L_x_5824) ;  /* 0xffffffb000d87947 */ /* 0x000fea000383ffff */
.L_x_5825:
        /* <DEDUP_REMOVED lines=10> */
.L_x_5846:


//--------------------- .nv.global.init           --------------------------
	.section	.nv.global.init,"aw",@progbits
.nv.global.init:
	.type		$str$23,@object
	.size		$str$23,($str$24 - $str$23)
$str$23:
        /*0000*/ 	.byte	0x28, 0x61, 0x64, 0x64, 0x72, 0x65, 0x73, 0x73, 0x20, 0x26, 0x20, 0x6d, 0x61, 0x73, 0x6b, 0x29
        /*0010*/ 	.byte	0x20, 0x3d, 0x3d, 0x20, 0x30, 0x00
	.type		$str$24,@object
	.size		$str$24,(__unnamed_4 - $str$24)
$str$24:
        /*0016*/ 	.byte	0x2f, 0x74, 0x6d, 0x70, 0x2f, 0x6f, 0x73, 0x73, 0x5f, 0x6b, 0x65, 0x72, 0x6e, 0x65, 0x6c, 0x73
        /*0026*/ 	.byte	0x5f, 0x73, 0x72, 0x63, 0x2f, 0x66, 0x6c, 0x61, 0x73, 0x68, 0x5f, 0x61, 0x74, 0x74, 0x65, 0x6e
        /*0036*/ 	.byte	0x74, 0x69, 0x6f, 0x6e, 0x2f, 0x63, 0x73, 0x72, 0x63, 0x2f, 0x63, 0x75, 0x74, 0x6c, 0x61, 0x73
        /*0046*/ 	.byte	0x73, 0x2f, 0x69, 0x6e, 0x63, 0x6c, 0x75, 0x64, 0x65, 0x2f, 0x63, 0x75, 0x74, 0x65, 0x2f, 0x70
        /*0056*/ 	.byte	0x6f, 0x69, 0x6e, 0x74, 0x65, 0x72, 0x5f, 0x66, 0x6c, 0x61, 0x67, 0x67, 0x65, 0x64, 0x2e, 0x68
        /*0066*/ 	.byte	0x70, 0x70, 0x00
	.type		__unnamed_4,@object
	.size		__unnamed_4,(__unnamed_5 - __unnamed_4)
__unnamed_4:
        /* <DEDUP_REMOVED lines=24> */
	.type		__unnamed_5,@object
	.size		__unnamed_5,(__unnamed_6 - __unnamed_5)
__unnamed_5:
        /* <DEDUP_REMOVED lines=23> */
        /*0355*/ 	.byte	0x43, 0x3c, 0x34, 0x30, 0x39, 0x36, 0x3e, 0x3e, 0x3e, 0x3e, 0x3e, 0x20, 0x26, 0x5d, 0x00
	.type		__unnamed_6,@object
	.size		__unnamed_6,(__unnamed_1 - __unnamed_6)
__unnamed_6:
        /* <DEDUP_REMOVED lines=28> */
        /*0524*/ 	.byte	0x3e, 0x3e, 0x3e, 0x3e, 0x3e, 0x5d, 0x00
	.type		__unnamed_1,@object
	.size		__unnamed_1,(__unnamed_3 - __unnamed_1)
__unnamed_1:
        /* <DEDUP_REMOVED lines=28> */
        /*06eb*/ 	.byte	0x3e, 0x3e, 0x3e, 0x3e, 0x3e, 0x20, 0x26, 0x5d, 0x00
	.type		__unnamed_3,@object
	.size		__unnamed_3,(__unnamed_2 - __unnamed_3)
__unnamed_3:
        /* <DEDUP_REMOVED lines=28> */
        /*08b4*/ 	.byte	0x32, 0x37, 0x36, 0x38, 0x3e, 0x3e, 0x3e, 0x3e, 0x3e, 0x5d, 0x00
	.type		__unnamed_2,@object
	.size		__unnamed_2,(.L_1 - __unnamed_2)
__unnamed_2:
        /* <DEDUP_REMOVED lines=29> */
.L_1:


//--------------------- .nv.shared._ZN7cutlass13device_kernelIN5flash11enable_sm90INS1_16FlashAttnFwdSm90INS1_25CollectiveMainloopFwdSm90ILi2EN4cute5tupleIJNS5_1CILi1EEES8_S8_EEENS6_IJNS7_ILi64EEESA_SA_EEELi512ENS_6half_tEfNS_4arch4Sm90ELb0ELb0ELb1ELb0ELb1ELb0ELb0ELb0ELb0ELb1ELb1ELb0EEENS1_21CollectiveEpilogueFwdINS6_IJSA_NS7_ILi512EEESA_EEES9_SC_SE_Li256ELb0ELb1ELb1ELb0EEENS1_19SingleTileSchedulerILb0ELb1ELb1ELi64EEEEEEEEEvNT_6ParamsE --------------------------
	.section	.nv.shared._ZN7cutlass13device_kernelIN5flash11enable_sm90INS1_16FlashAttnFwdSm90INS1_25CollectiveMainloopFwdSm90ILi2EN4cute5tupleIJNS5_1CILi1EEES8_S8_EEENS6_IJNS7_ILi64EEESA_SA_EEELi512ENS_6half_tEfNS_4arch4Sm90ELb0ELb0ELb1ELb0ELb1ELb0ELb0ELb0ELb0ELb1ELb1ELb0EEENS1_21CollectiveEpilogueFwdINS6_IJSA_NS7_ILi512EEESA_EEES9_SC_SE_Li256ELb0ELb1ELb1ELb0EEENS1_19SingleTileSchedulerILb0ELb1ELb1ELi64EEEEEEEEEvNT_6ParamsE,"aw",@nobits
	.sectionflags	@""
	.align	16
	.zero		1024


//--------------------- .nv.shared.reserved.0     --------------------------
	.section	.nv.shared.reserved.0,"aw",@nobits
	.weak		__nv_reservedSMEM_offset_0_alias
	.size		__nv_reservedSMEM_offset_0_alias, 0, 0
	.other		__nv_reservedSMEM_offset_0_alias,@"STO_CUDA_RESERVED_SHARED STV_DEFAULT"
__nv_reservedSMEM_offset_0_alias:
	.zero		0


//--------------------- .nv.global                --------------------------
	.section	.nv.global,"aw",@nobits
.nv.global:
	.type		_ZN89_INTERNAL_283f6ab4_53_flash_fwd_hdim64_512_fp16_paged_split_softcap_sm90_cu_526fb41a_33384cute1_E,@object
	.size		_ZN89_INTERNAL_283f6ab4_53_flash_fwd_hdim64_512_fp16_paged_split_softcap_sm90_cu_526fb41a_33384cute1_E,(_ZN89_INTERNAL_283f6ab4_53_flash_fwd_hdim64_512_fp16_paged_split_softcap_sm90_cu_526fb41a_33384cuda3std3__45__cpo6cbeginE - _ZN89_INTERNAL_283f6ab4_53_flash_fwd_hdim64_512_fp16_paged_split_softcap_sm90_cu_526fb41a_33384cute1_E)
_ZN89_INTERNAL_283f6ab4_53_flash_fwd_hdim64_512_fp16_paged_split_softcap_sm90_cu_526fb41a_33384cute1_E:
	.zero		1
	.type		_ZN89_INTERNAL_283f6ab4_53_flash_fwd_hdim64_512_fp16_paged_split_softcap_sm90_cu_526fb41a_33384cuda3std3__45__cpo6cbeginE,@object
	.size		_ZN89_INTERNAL_283f6ab4_53_flash_fwd_hdim64_512_fp16_paged_split_softcap_sm90_cu_526fb41a_33384cuda3std3__45__cpo6cbeginE,(_ZN89_INTERNAL_283f6ab4_53_flash_fwd_hdim64_512_fp16_paged_split_softcap_sm90_cu_526fb41a_33384cuda3std3__48in_placeE - _ZN89_INTERNAL_283f6ab4_53_flash_fwd_hdim64_512_fp16_paged_split_softcap_sm90_cu_526fb41a_33384cuda3std3__45__cpo6cbeginE)
_ZN89_INTERNAL_283f6ab4_53_flash_fwd_hdim64_512_fp16_paged_split_softcap_sm90_cu_526fb41a_33384cuda3std3__45__cpo6cbeginE:
	.zero		1
	.type		_ZN89_INTERNAL_283f6ab4_53_flash_fwd_hdim64_512_fp16_paged_split_softcap_sm90_cu_526fb41a_33384cuda3std3__48in_placeE,@object
	.size		_ZN89_INTERNAL_283f6ab4_53_flash_fwd_hdim64_512_fp16_paged_split_softcap_sm90_cu_526fb41a_33384cuda3std3__48in_placeE,(_ZN89_INTERNAL_283f6ab4_53_flash_fwd_hdim64_512_fp16_paged_split_softcap_sm90_cu_526fb41a_33384cuda3std6ranges3__45__cpo9iter_moveE - _ZN89_INTERNAL_283f6ab4_53_flash_fwd_hdim64_512_fp16_paged_split_softcap_sm90_cu_526fb41a_33384cuda3std3__48in_placeE)
_ZN89_INTERNAL_283f6ab4_53_flash_fwd_hdim64_512_fp16_paged_split_softcap_sm90_cu_526fb41a_33384cuda3std3__48in_placeE:
	.zero		1
	.type		_ZN89_INTERNAL_283f6ab4_53_flash_fwd_hdim64_512_fp16_paged_split_softcap_sm90_cu_526fb41a_33384cuda3std6ranges3__45__cpo9iter_moveE,@object
	.size		_ZN89_INTERNAL_283f6ab4_53_flash_fwd_hdim64_512_fp16_paged_split_softcap_sm90_cu_526fb41a_33384cuda3std6ranges3__45__cpo9iter_moveE,(_ZN89_INTERNAL_283f6ab4_53_flash_fwd_hdim64_512_fp16_paged_split_softcap_sm90_cu_526fb41a_33384cuda3std3__45__cpo5beginE - _ZN89_INTERNAL_283f6ab4_53_flash_fwd_hdim64_512_fp16_paged_split_softcap_sm90_cu_526fb41a_33384cuda3std6ranges3__45__cpo9iter_moveE)
_ZN89_INTERNAL_283f6ab4_53_flash_fwd_hdim64_512_fp16_paged_split_softcap_sm90_cu_526fb41a_33384cuda3std6ranges3__45__cpo9iter_moveE:
	.zero		1
	.type		_ZN89_INTERNAL_283f6ab4_53_flash_fwd_hdim64_512_fp16_paged_split_softcap_sm90_cu_526fb41a_33384cuda3std3__45__cpo5beginE,@object
	.size		_ZN89_INTERNAL_283f6ab4_53_flash_fwd_hdim64_512_fp16_paged_split_softcap_sm90_cu_526fb41a_33384cuda3std3__45__cpo5beginE,(_ZN89_INTERNAL_283f6ab4_53_flash_fwd_hdim64_512_fp16_paged_split_softcap_sm90_cu_526fb41a_33384cuda3std3__491_GLOBAL__N__283f6ab4_53_flash_fwd_hdim64_512_fp16_paged_split_softcap_sm90_cu_526fb41a_33386ignoreE - _ZN89_INTERNAL_283f6ab4_53_flash_fwd_hdim64_512_fp16_paged_split_softcap_sm90_cu_526fb41a_33384cuda3std3__45__cpo5beginE)
_ZN89_INTERNAL_283f6ab4_53_flash_fwd_hdim64_512_fp16_paged_split_softcap_sm90_cu_526fb41a_33384cuda3std3__45__cpo5beginE:
	.zero		1
	.type		_ZN89_INTERNAL_283f6ab4_53_flash_fwd_hdim64_512_fp16_paged_split_softcap_sm90_cu_526fb41a_33384cuda3std3__491_GLOBAL__N__283f6ab4_53_flash_fwd_hdim64_512_fp16_paged_split_softcap_sm90_cu_526fb41a_33386ignoreE,@object
	.size		_ZN89_INTERNAL_283f6ab4_53_flash_fwd_hdim64_512_fp16_paged_split_softcap_sm90_cu_526fb41a_33384cuda3std3__491_GLOBAL__N__283f6ab4_53_flash_fwd_hdim64_512_fp16_paged_split_softcap_sm90_cu_526fb41a_33386ignoreE,(_ZN89_INTERNAL_283f6ab4_53_flash_fwd_hdim64_512_fp16_paged_split_softcap_sm90_cu_526fb41a_33384cute7productE - _ZN89_INTERNAL_283f6ab4_53_flash_fwd_hdim64_512_fp16_paged_split_softcap_sm90_cu_526fb41a_33384cuda3std3__491_GLOBAL__N__283f6ab4_53_flash_fwd_hdim64_512_fp16_paged_split_softcap_sm90_cu_526fb41a_33386ignoreE)
_ZN89_INTERNAL_283f6ab4_53_flash_fwd_hdim64_512_fp16_paged_split_softcap_sm90_cu_526fb41a_33384cuda3std3__491_GLOBAL__N__283f6ab4_53_flash_fwd_hdim64_512_fp16_paged_split_softcap_sm90_cu_526fb41a_33386ignoreE:
	.zero		1
	.type		_ZN89_INTERNAL_283f6ab4_53_flash_fwd_hdim64_512_fp16_paged_split_softcap_sm90_cu_526fb41a_33384cute7productE,@object
	.size		_ZN89_INTERNAL_283f6ab4_53_flash_fwd_hdim64_512_fp16_paged_split_softcap_sm90_cu_526fb41a_33384cute7productE,(_ZN89_INTERNAL_283f6ab4_53_flash_fwd_hdim64_512_fp16_paged_split_softcap_sm90_cu_526fb41a_33384cuda3std3__45__cpo3endE - _ZN89_INTERNAL_283f6ab4_53_flash_fwd_hdim64_512_fp16_paged_split_softcap_sm90_cu_526fb41a_33384cute7productE)
_ZN89_INTERNAL_283f6ab4_53_flash_fwd_hdim64_512_fp16_paged_split_softcap_sm90_cu_526fb41a_33384cute7productE:
	.zero		1
	.type		_ZN89_INTERNAL_283f6ab4_53_flash_fwd_hdim64_512_fp16_paged_split_softcap_sm90_cu_526fb41a_33384cuda3std3__45__cpo3endE,@object
	.size		_ZN89_INTERNAL_283f6ab4_53_flash_fwd_hdim64_512_fp16_paged_split_softcap_sm90_cu_526fb41a_33384cuda3std3__45__cpo3endE,(_ZN89_INTERNAL_283f6ab4_53_flash_fwd_hdim64_512_fp16_paged_split_softcap_sm90_cu_526fb41a_33384cuda3std3__419piecewise_constructE - _ZN89_INTERNAL_283f6ab4_53_flash_fwd_hdim64_512_fp16_paged_split_softcap_sm90_cu_526fb41a_33384cuda3std3__45__cpo3endE)
_ZN89_INTERNAL_283f6ab4_53_flash_fwd_hdim64_512_fp16_paged_split_softcap_sm90_cu_526fb41a_33384cuda3std3__45__cpo3endE:
	.zero		1
	.type		_ZN89_INTERNAL_283f6ab4_53_flash_fwd_hdim64_512_fp16_paged_split_softcap_sm90_cu_526fb41a_33384cuda3std3__419piecewise_constructE,@object
	.size		_ZN89_INTERNAL_283f6ab4_53_flash_fwd_hdim64_512_fp16_paged_split_softcap_sm90_cu_526fb41a_33384cuda3std3__419piecewise_constructE,(_ZN89_INTERNAL_283f6ab4_53_flash_fwd_hdim64_512_fp16_paged_split_softcap_sm90_cu_526fb41a_33384cuda3std3__45__cpo4cendE - _ZN89_INTERNAL_283f6ab4_53_flash_fwd_hdim64_512_fp16_paged_split_softcap_sm90_cu_526fb41a_33384cuda3std3__419piecewise_constructE)
_ZN89_INTERNAL_283f6ab4_53_flash_fwd_hdim64_512_fp16_paged_split_softcap_sm90_cu_526fb41a_33384cuda3std3__419piecewise_constructE:
	.zero		1
	.type		_ZN89_INTERNAL_283f6ab4_53_flash_fwd_hdim64_512_fp16_paged_split_softcap_sm90_cu_526fb41a_33384cuda3std3__45__cpo4cendE,@object
	.size		_ZN89_INTERNAL_283f6ab4_53_flash_fwd_hdim64_512_fp16_paged_split_softcap_sm90_cu_526fb41a_33384cuda3std3__45__cpo4cendE,(_ZN89_INTERNAL_283f6ab4_53_flash_fwd_hdim64_512_fp16_paged_split_softcap_sm90_cu_526fb41a_33384cuda3std6ranges3__45__cpo4swapE - _ZN89_INTERNAL_283f6ab4_53_flash_fwd_hdim64_512_fp16_paged_split_softcap_sm90_cu_526fb41a_33384cuda3std3__45__cpo4cendE)
_ZN89_INTERNAL_283f6ab4_53_flash_fwd_hdim64_512_fp16_paged_split_softcap_sm90_cu_526fb41a_33384cuda3std3__45__cpo4cendE:
	.zero		1
	.type		_ZN89_INTERNAL_283f6ab4_53_flash_fwd_hdim64_512_fp16_paged_split_softcap_sm90_cu_526fb41a_33384cuda3std6ranges3__45__cpo4swapE,@object
	.size		_ZN89_INTERNAL_283f6ab4_53_flash_fwd_hdim64_512_fp16_paged_split_softcap_sm90_cu_526fb41a_33384cuda3std6ranges3__45__cpo4swapE,(.L_13 - _ZN89_INTERNAL_283f6ab4_53_flash_fwd_hdim64_512_fp16_paged_split_softcap_sm90_cu_526fb41a_33384cuda3std6ranges3__45__cpo4swapE)
_ZN89_INTERNAL_283f6ab4_53_flash_fwd_hdim64_512_fp16_paged_split_softcap_sm90_cu_526fb41a_33384cuda3std6ranges3__45__cpo4swapE:
	.zero		1
.L_13:


//--------------------- .nv.shared._ZN7cutlass13device_kernelIN5flash11enable_sm90INS1_16FlashAttnFwdSm90INS1_25CollectiveMainloopFwdSm90ILi2EN4cute5tupleIJNS5_1CILi1EEES8_S8_EEENS6_IJNS7_ILi64EEESA_SA_EEELi512ENS_6half_tEfNS_4arch4Sm90ELb0ELb0ELb1ELb0ELb1ELb0ELb1ELb0ELb0ELb1ELb1ELb0EEENS1_21CollectiveEpilogueFwdINS6_IJSA_NS7_ILi512EEESA_EEES9_SC_SE_Li256ELb0ELb1ELb1ELb0EEENS1_19SingleTileSchedulerILb0ELb1ELb1ELi64EEEEEEEEEvNT_6ParamsE --------------------------
	.section	.nv.shared._ZN7cutlass13device_kernelIN5flash11enable_sm90INS1_16FlashAttnFwdSm90INS1_25CollectiveMainloopFwdSm90ILi2EN4cute5tupleIJNS5_1CILi1EEES8_S8_EEENS6_IJNS7_ILi64EEESA_SA_EEELi512ENS_6half_tEfNS_4arch4Sm90ELb0ELb0ELb1ELb0ELb1ELb0ELb1ELb0ELb0ELb1ELb1ELb0EEENS1_21CollectiveEpilogueFwdINS6_IJSA_NS7_ILi512EEESA_EEES9_SC_SE_Li256ELb0ELb1ELb1ELb0EEENS1_19SingleTileSchedulerILb0ELb1ELb1ELi64EEEEEEEEEvNT_6ParamsE,"aw",@nobits
	.sectionflags	@""
	.align	16
	.zero		1024


//--------------------- .nv.shared._ZN7cutlass13device_kernelIN5flash11enable_sm90INS1_16FlashAttnFwdSm90INS1_25CollectiveMainloopFwdSm90ILi2EN4cute5tupleIJNS5_1CILi1EEES8_S8_EEENS6_IJNS7_ILi64EEESA_SA_EEELi512ENS_6half_tEfNS_4arch4Sm90ELb0ELb0ELb1ELb1ELb1ELb0ELb0ELb0ELb0ELb1ELb1ELb0EEENS1_21CollectiveEpilogueFwdINS6_IJSA_NS7_ILi512EEESA_EEES9_SC_SE_Li256ELb1ELb1ELb1ELb0EEENS1_36VarlenDynamicPersistentTileSchedulerILi64ELi64ELi256ELi128ELb1ELb1ELb1ELb0ELb1ELb1EEEEEEEEEvNT_6ParamsE --------------------------
	.section	.nv.shared._ZN7cutlass13device_kernelIN5flash11enable_sm90INS1_16FlashAttnFwdSm90INS1_25CollectiveMainloopFwdSm90ILi2EN4cute5tupleIJNS5_1CILi1EEES8_S8_EEENS6_IJNS7_ILi64EEESA_SA_EEELi512ENS_6half_tEfNS_4arch4Sm90ELb0ELb0ELb1ELb1ELb1ELb0ELb0ELb0ELb0ELb1ELb1ELb0EEENS1_21CollectiveEpilogueFwdINS6_IJSA_NS7_ILi512EEESA_EEES9_SC_SE_Li256ELb1ELb1ELb1ELb0EEENS1_36VarlenDynamicPersistentTileSchedulerILi64ELi64ELi256ELi128ELb1ELb1ELb1ELb0ELb1ELb1EEEEEEEEEvNT_6ParamsE,"aw",@nobits
	.sectionflags	@""
	.align	16
	.zero		1024


//--------------------- .nv.shared._ZN7cutlass13device_kernelIN5flash11enable_sm90INS1_16FlashAttnFwdSm90INS1_25CollectiveMainloopFwdSm90ILi2EN4cute5tupleIJNS5_1CILi1EEES8_S8_EEENS6_IJNS7_ILi64EEESA_SA_EEELi512ENS_6half_tEfNS_4arch4Sm90ELb0ELb0ELb1ELb1ELb1ELb1ELb0ELb0ELb0ELb1ELb1ELb0EEENS1_21CollectiveEpilogueFwdINS6_IJSA_NS7_ILi512EEESA_EEES9_SC_SE_Li256ELb1ELb1ELb1ELb0EEENS1_36VarlenDynamicPersistentTileSchedulerILi64ELi64ELi256ELi128ELb1ELb1ELb1ELb0ELb1ELb1EEEEEEEEEvNT_6ParamsE --------------------------
	.section	.nv.shared._ZN7cutlass13device_kernelIN5flash11enable_sm90INS1_16FlashAttnFwdSm90INS1_25CollectiveMainloopFwdSm90ILi2EN4cute5tupleIJNS5_1CILi1EEES8_S8_EEENS6_IJNS7_ILi64EEESA_SA_EEELi512ENS_6half_tEfNS_4arch4Sm90ELb0ELb0ELb1ELb1ELb1ELb1ELb0ELb0ELb0ELb1ELb1ELb0EEENS1_21CollectiveEpilogueFwdINS6_IJSA_NS7_ILi512EEESA_EEES9_SC_SE_Li256ELb1ELb1ELb1ELb0EEENS1_36VarlenDynamicPersistentTileSchedulerILi64ELi64ELi256ELi128ELb1ELb1ELb1ELb0ELb1ELb1EEEEEEEEEvNT_6ParamsE,"aw",@nobits
	.sectionflags	@""
	.align	16
	.zero		1024


//--------------------- .nv.shared._ZN7cutlass13device_kernelIN5flash11enable_sm90INS1_16FlashAttnFwdSm90INS1_25CollectiveMainloopFwdSm90ILi2EN4cute5tupleIJNS5_1CILi1EEES8_S8_EEENS6_IJNS7_ILi64EEESA_SA_EEELi512ENS_6half_tEfNS_4arch4Sm90ELb0ELb0ELb1ELb1ELb1ELb0ELb1ELb0ELb0ELb1ELb1ELb0EEENS1_21CollectiveEpilogueFwdINS6_IJSA_NS7_ILi512EEESA_EEES9_SC_SE_Li256ELb1ELb1ELb1ELb0EEENS1_36VarlenDynamicPersistentTileSchedulerILi64ELi64ELi256ELi128ELb1ELb1ELb1ELb0ELb1ELb1EEEEEEEEEvNT_6ParamsE --------------------------
	.section	.nv.shared._ZN7cutlass13device_kernelIN5flash11enable_sm90INS1_16FlashAttnFwdSm90INS1_25CollectiveMainloopFwdSm90ILi2EN4cute5tupleIJNS5_1CILi1EEES8_S8_EEENS6_IJNS7_ILi64EEESA_SA_EEELi512ENS_6half_tEfNS_4arch4Sm90ELb0ELb0ELb1ELb1ELb1ELb0ELb1ELb0ELb0ELb1ELb1ELb0EEENS1_21CollectiveEpilogueFwdINS6_IJSA_NS7_ILi512EEESA_EEES9_SC_SE_Li256ELb1ELb1ELb1ELb0EEENS1_36VarlenDynamicPersistentTileSchedulerILi64ELi64ELi256ELi128ELb1ELb1ELb1ELb0ELb1ELb1EEEEEEEEEvNT_6ParamsE,"aw",@nobits
	.sectionflags	@""
	.align	16
	.zero		1024


//--------------------- .nv.shared._ZN7cutlass13device_kernelIN5flash11enable_sm90INS1_16FlashAttnFwdSm90INS1_25CollectiveMainloopFwdSm90ILi2EN4cute5tupleIJNS5_1CILi1EEES8_S8_EEENS6_IJNS7_ILi64EEESA_SA_EEELi512ENS_6half_tEfNS_4arch4Sm90ELb0ELb0ELb1ELb1ELb1ELb1ELb1ELb0ELb0ELb1ELb1ELb0EEENS1_21CollectiveEpilogueFwdINS6_IJSA_NS7_ILi512EEESA_EEES9_SC_SE_Li256ELb1ELb1ELb1ELb0EEENS1_36VarlenDynamicPersistentTileSchedulerILi64ELi64ELi256ELi128ELb1ELb1ELb1ELb0ELb1ELb1EEEEEEEEEvNT_6ParamsE --------------------------
	.section	.nv.shared._ZN7cutlass13device_kernelIN5flash11enable_sm90INS1_16FlashAttnFwdSm90INS1_25CollectiveMainloopFwdSm90ILi2EN4cute5tupleIJNS5_1CILi1EEES8_S8_EEENS6_IJNS7_ILi64EEESA_SA_EEELi512ENS_6half_tEfNS_4arch4Sm90ELb0ELb0ELb1ELb1ELb1ELb1ELb1ELb0ELb0ELb1ELb1ELb0EEENS1_21CollectiveEpilogueFwdINS6_IJSA_NS7_ILi512EEESA_EEES9_SC_SE_Li256ELb1ELb1ELb1ELb0EEENS1_36VarlenDynamicPersistentTileSchedulerILi64ELi64ELi256ELi128ELb1ELb1ELb1ELb0ELb1ELb1EEEEEEEEEvNT_6ParamsE,"aw",@nobits
	.sectionflags	@""
	.align	16
	.zero		1024


//--------------------- .nv.shared._ZN7cutlass13device_kernelIN5flash11enable_sm90INS1_16FlashAttnFwdSm90INS1_25CollectiveMainloopFwdSm90ILi2EN4cute5tupleIJNS5_1CILi1EEES8_S8_EEENS6_IJNS7_ILi64EEESA_SA_EEELi512ENS_6half_tEfNS_4arch4Sm90ELb0ELb1ELb1ELb0ELb1ELb0ELb0ELb0ELb0ELb1ELb1ELb0EEENS1_21CollectiveEpilogueFwdINS6_IJSA_NS7_ILi512EEESA_EEES9_SC_SE_Li256ELb0ELb1ELb1ELb0EEENS1_19SingleTileSchedulerILb0ELb1ELb1ELi64EEEEEEEEEvNT_6ParamsE --------------------------
	.section	.nv.shared._ZN7cutlass13device_kernelIN5flash11enable_sm90INS1_16FlashAttnFwdSm90INS1_25CollectiveMainloopFwdSm90ILi2EN4cute5tupleIJNS5_1CILi1EEES8_S8_EEENS6_IJNS7_ILi64EEESA_SA_EEELi512ENS_6half_tEfNS_4arch4Sm90ELb0ELb1ELb1ELb0ELb1ELb0ELb0ELb0ELb0ELb1ELb1ELb0EEENS1_21CollectiveEpilogueFwdINS6_IJSA_NS7_ILi512EEESA_EEES9_SC_SE_Li256ELb0ELb1ELb1ELb0EEENS1_19SingleTileSchedulerILb0ELb1ELb1ELi64EEEEEEEEEvNT_6ParamsE,"aw",@nobits
	.sectionflags	@""
	.align	16
	.zero		1024


//--------------------- .nv.shared._ZN7cutlass13device_kernelIN5flash11enable_sm90INS1_16FlashAttnFwdSm90INS1_25CollectiveMainloopFwdSm90ILi2EN4cute5tupleIJNS5_1CILi1EEES8_S8_EEENS6_IJNS7_ILi64EEESA_SA_EEELi512ENS_6half_tEfNS_4arch4Sm90ELb0ELb1ELb1ELb0ELb1ELb0ELb1ELb0ELb0ELb1ELb1ELb0EEENS1_21CollectiveEpilogueFwdINS6_IJSA_NS7_ILi512EEESA_EEES9_SC_SE_Li256ELb0ELb1ELb1ELb0EEENS1_19SingleTileSchedulerILb0ELb1ELb1ELi64EEEEEEEEEvNT_6ParamsE --------------------------
	.section	.nv.shared._ZN7cutlass13device_kernelIN5flash11enable_sm90INS1_16FlashAttnFwdSm90INS1_25CollectiveMainloopFwdSm90ILi2EN4cute5tupleIJNS5_1CILi1EEES8_S8_EEENS6_IJNS7_ILi64EEESA_SA_EEELi512ENS_6half_tEfNS_4arch4Sm90ELb0ELb1ELb1ELb0ELb1ELb0ELb1ELb0ELb0ELb1ELb1ELb0EEENS1_21CollectiveEpilogueFwdINS6_IJSA_NS7_ILi512EEESA_EEES9_SC_SE_Li256ELb0ELb1ELb1ELb0EEENS1_19SingleTileSchedulerILb0ELb1ELb1ELi64EEEEEEEEEvNT_6ParamsE,"aw",@nobits
	.sectionflags	@""
	.align	16
	.zero		1024


//--------------------- .nv.shared._ZN7cutlass13device_kernelIN5flash11enable_sm90INS1_16FlashAttnFwdSm90INS1_25CollectiveMainloopFwdSm90ILi2EN4cute5tupleIJNS5_1CILi1EEES8_S8_EEENS6_IJNS7_ILi64EEESA_SA_EEELi512ENS_6half_tEfNS_4arch4Sm90ELb0ELb1ELb1ELb1ELb1ELb0ELb0ELb0ELb0ELb1ELb1ELb0EEENS1_21CollectiveEpilogueFwdINS6_IJSA_NS7_ILi512EEESA_EEES9_SC_SE_Li256ELb1ELb1ELb1ELb0EEENS1_36VarlenDynamicPersistentTileSchedulerILi64ELi64ELi256ELi128ELb1ELb1ELb1ELb1ELb0ELb1EEEEEEEEEvNT_6ParamsE --------------------------
	.section	.nv.shared._ZN7cutlass13device_kernelIN5flash11enable_sm90INS1_16FlashAttnFwdSm90INS1_25CollectiveMainloopFwdSm90ILi2EN4cute5tupleIJNS5_1CILi1EEES8_S8_EEENS6_IJNS7_ILi64EEESA_SA_EEELi512ENS_6half_tEfNS_4arch4Sm90ELb0ELb1ELb1ELb1ELb1ELb0ELb0ELb0ELb0ELb1ELb1ELb0EEENS1_21CollectiveEpilogueFwdINS6_IJSA_NS7_ILi512EEESA_EEES9_SC_SE_Li256ELb1ELb1ELb1ELb0EEENS1_36VarlenDynamicPersistentTileSchedulerILi64ELi64ELi256ELi128ELb1ELb1ELb1ELb1ELb0ELb1EEEEEEEEEvNT_6ParamsE,"aw",@nobits
	.sectionflags	@""
	.align	16
	.zero		1024


//--------------------- .nv.shared._ZN7cutlass13device_kernelIN5flash11enable_sm90INS1_16FlashAttnFwdSm90INS1_25CollectiveMainloopFwdSm90ILi2EN4cute5tupleIJNS5_1CILi1EEES8_S8_EEENS6_IJNS7_ILi64EEESA_SA_EEELi512ENS_6half_tEfNS_4arch4Sm90ELb0ELb1ELb1ELb1ELb1ELb1ELb0ELb0ELb0ELb1ELb1ELb0EEENS1_21CollectiveEpilogueFwdINS6_IJSA_NS7_ILi512EEESA_EEES9_SC_SE_Li256ELb1ELb1ELb1ELb0EEENS1_36VarlenDynamicPersistentTileSchedulerILi64ELi64ELi256ELi128ELb1ELb1ELb1ELb1ELb0ELb1EEEEEEEEEvNT_6ParamsE --------------------------
	.section	.nv.shared._ZN7cutlass13device_kernelIN5flash11enable_sm90INS1_16FlashAttnFwdSm90INS1_25CollectiveMainloopFwdSm90ILi2EN4cute5tupleIJNS5_1CILi1EEES8_S8_EEENS6_IJNS7_ILi64EEESA_SA_EEELi512ENS_6half_tEfNS_4arch4Sm90ELb0ELb1ELb1ELb1ELb1ELb1ELb0ELb0ELb0ELb1ELb1ELb0EEENS1_21CollectiveEpilogueFwdINS6_IJSA_NS7_ILi512EEESA_EEES9_SC_SE_Li256ELb1ELb1ELb1ELb0EEENS1_36VarlenDynamicPersistentTileSchedulerILi64ELi64ELi256ELi128ELb1ELb1ELb1ELb1ELb0ELb1EEEEEEEEEvNT_6ParamsE,"aw",@nobits
	.sectionflags	@""
	.align	16
	.zero		1024


//--------------------- .nv.shared._ZN7cutlass13device_kernelIN5flash11enable_sm90INS1_16FlashAttnFwdSm90INS1_25CollectiveMainloopFwdSm90ILi2EN4cute5tupleIJNS5_1CILi1EEES8_S8_EEENS6_IJNS7_ILi64EEESA_SA_EEELi512ENS_6half_tEfNS_4arch4Sm90ELb0ELb1ELb1ELb1ELb1ELb0ELb1ELb0ELb0ELb1ELb1ELb0EEENS1_21CollectiveEpilogueFwdINS6_IJSA_NS7_ILi512EEESA_EEES9_SC_SE_Li256ELb1ELb1ELb1ELb0EEENS1_36VarlenDynamicPersistentTileSchedulerILi64ELi64ELi256ELi128ELb1ELb1ELb1ELb1ELb0ELb1EEEEEEEEEvNT_6ParamsE --------------------------
	.section	.nv.shared._ZN7cutlass13device_kernelIN5flash11enable_sm90INS1_16FlashAttnFwdSm90INS1_25CollectiveMainloopFwdSm90ILi2EN4cute5tupleIJNS5_1CILi1EEES8_S8_EEENS6_IJNS7_ILi64EEESA_SA_EEELi512ENS_6half_tEfNS_4arch4Sm90ELb0ELb1ELb1ELb1ELb1ELb0ELb1ELb0ELb0ELb1ELb1ELb0EEENS1_21CollectiveEpilogueFwdINS6_IJSA_NS7_ILi512EEESA_EEES9_SC_SE_Li256ELb1ELb1ELb1ELb0EEENS1_36VarlenDynamicPersistentTileSchedulerILi64ELi64ELi256ELi128ELb1ELb1ELb1ELb1ELb0ELb1EEEEEEEEEvNT_6ParamsE,"aw",@nobits
	.sectionflags	@""
	.align	16
	.zero		1024


//--------------------- .nv.shared._ZN7cutlass13device_kernelIN5flash11enable_sm90INS1_16FlashAttnFwdSm90INS1_25CollectiveMainloopFwdSm90ILi2EN4cute5tupleIJNS5_1CILi1EEES8_S8_EEENS6_IJNS7_ILi64EEESA_SA_EEELi512ENS_6half_tEfNS_4arch4Sm90ELb0ELb1ELb1ELb1ELb1ELb1ELb1ELb0ELb0ELb1ELb1ELb0EEENS1_21CollectiveEpilogueFwdINS6_IJSA_NS7_ILi512EEESA_EEES9_SC_SE_Li256ELb1ELb1ELb1ELb0EEENS1_36VarlenDynamicPersistentTileSchedulerILi64ELi64ELi256ELi128ELb1ELb1ELb1ELb1ELb0ELb1EEEEEEEEEvNT_6ParamsE --------------------------
	.section	.nv.shared._ZN7cutlass13device_kernelIN5flash11enable_sm90INS1_16FlashAttnFwdSm90INS1_25CollectiveMainloopFwdSm90ILi2EN4cute5tupleIJNS5_1CILi1EEES8_S8_EEENS6_IJNS7_ILi64EEESA_SA_EEELi512ENS_6half_tEfNS_4arch4Sm90ELb0ELb1ELb1ELb1ELb1ELb1ELb1ELb0ELb0ELb1ELb1ELb0EEENS1_21CollectiveEpilogueFwdINS6_IJSA_NS7_ILi512EEESA_EEES9_SC_SE_Li256ELb1ELb1ELb1ELb0EEENS1_36VarlenDynamicPersistentTileSchedulerILi64ELi64ELi256ELi128ELb1ELb1ELb1ELb1ELb0ELb1EEEEEEEEEvNT_6ParamsE,"aw",@nobits
	.sectionflags	@""
	.align	16
	.zero		1024


//--------------------- .nv.shared._ZN7cutlass13device_kernelIN5flash11enable_sm90INS1_16FlashAttnFwdSm90INS1_25CollectiveMainloopFwdSm90ILi2EN4cute5tupleIJNS5_1CILi1EEES8_S8_EEENS6_IJNS7_ILi64EEESA_SA_EEELi512ENS_6half_tEfNS_4arch4Sm90ELb1ELb0ELb1ELb0ELb1ELb0ELb0ELb0ELb0ELb1ELb1ELb0EEENS1_21CollectiveEpilogueFwdINS6_IJSA_NS7_ILi512EEESA_EEES9_SC_SE_Li256ELb0ELb1ELb1ELb0EEENS1_19SingleTileSchedulerILb0ELb1ELb1ELi64EEEEEEEEEvNT_6ParamsE --------------------------
	.section	.nv.shared._ZN7cutlass13device_kernelIN5flash11enable_sm90INS1_16FlashAttnFwdSm90INS1_25CollectiveMainloopFwdSm90ILi2EN4cute5tupleIJNS5_1CILi1EEES8_S8_EEENS6_IJNS7_ILi64EEESA_SA_EEELi512ENS_6half_tEfNS_4arch4Sm90ELb1ELb0ELb1ELb0ELb1ELb0ELb0ELb0ELb0ELb1ELb1ELb0EEENS1_21CollectiveEpilogueFwdINS6_IJSA_NS7_ILi512EEESA_EEES9_SC_SE_Li256ELb0ELb1ELb1ELb0EEENS1_19SingleTileSchedulerILb0ELb1ELb1ELi64EEEEEEEEEvNT_6ParamsE,"aw",@nobits
	.sectionflags	@""
	.align	16
	.zero		1024


//--------------------- .nv.shared._ZN7cutlass13device_kernelIN5flash11enable_sm90INS1_16FlashAttnFwdSm90INS1_25CollectiveMainloopFwdSm90ILi2EN4cute5tupleIJNS5_1CILi1EEES8_S8_EEENS6_IJNS7_ILi64EEESA_SA_EEELi512ENS_6half_tEfNS_4arch4Sm90ELb1ELb0ELb1ELb0ELb1ELb0ELb1ELb0ELb0ELb1ELb1ELb0EEENS1_21CollectiveEpilogueFwdINS6_IJSA_NS7_ILi512EEESA_EEES9_SC_SE_Li256ELb0ELb1ELb1ELb0EEENS1_19SingleTileSchedulerILb0ELb1ELb1ELi64EEEEEEEEEvNT_6ParamsE --------------------------
	.section	.nv.shared._ZN7cutlass13device_kernelIN5flash11enable_sm90INS1_16FlashAttnFwdSm90INS1_25CollectiveMainloopFwdSm90ILi2EN4cute5tupleIJNS5_1CILi1EEES8_S8_EEENS6_IJNS7_ILi64EEESA_SA_EEELi512ENS_6half_tEfNS_4arch4Sm90ELb1ELb0ELb1ELb0ELb1ELb0ELb1ELb0ELb0ELb1ELb1ELb0EEENS1_21CollectiveEpilogueFwdINS6_IJSA_NS7_ILi512EEESA_EEES9_SC_SE_Li256ELb0ELb1ELb1ELb0EEENS1_19SingleTileSchedulerILb0ELb1ELb1ELi64EEEEEEEEEvNT_6ParamsE,"aw",@nobits
	.sectionflags	@""
	.align	16
	.zero		1024


//--------------------- .nv.shared._ZN7cutlass13device_kernelIN5flash11enable_sm90INS1_16FlashAttnFwdSm90INS1_25CollectiveMainloopFwdSm90ILi2EN4cute5tupleIJNS5_1CILi1EEES8_S8_EEENS6_IJNS7_ILi64EEESA_SA_EEELi512ENS_6half_tEfNS_4arch4Sm90ELb1ELb0ELb1ELb1ELb1ELb0ELb0ELb0ELb0ELb1ELb1ELb0EEENS1_21CollectiveEpilogueFwdINS6_IJSA_NS7_ILi512EEESA_EEES9_SC_SE_Li256ELb1ELb1ELb1ELb0EEENS1_36VarlenDynamicPersistentTileSchedulerILi64ELi64ELi256ELi128ELb1ELb1ELb1ELb1ELb1ELb1EEEEEEEEEvNT_6ParamsE --------------------------
	.section	.nv.shared._ZN7cutlass13device_kernelIN5flash11enable_sm90INS1_16FlashAttnFwdSm90INS1_25CollectiveMainloopFwdSm90ILi2EN4cute5tupleIJNS5_1CILi1EEES8_S8_EEENS6_IJNS7_ILi64EEESA_SA_EEELi512ENS_6half_tEfNS_4arch4Sm90ELb1ELb0ELb1ELb1ELb1ELb0ELb0ELb0ELb0ELb1ELb1ELb0EEENS1_21CollectiveEpilogueFwdINS6_IJSA_NS7_ILi512EEESA_EEES9_SC_SE_Li256ELb1ELb1ELb1ELb0EEENS1_36VarlenDynamicPersistentTileSchedulerILi64ELi64ELi256ELi128ELb1ELb1ELb1ELb1ELb1ELb1EEEEEEEEEvNT_6ParamsE,"aw",@nobits
	.sectionflags	@""
	.align	16
	.zero		1024


//--------------------- .nv.shared._ZN7cutlass13device_kernelIN5flash11enable_sm90INS1_16FlashAttnFwdSm90INS1_25CollectiveMainloopFwdSm90ILi2EN4cute5tupleIJNS5_1CILi1EEES8_S8_EEENS6_IJNS7_ILi64EEESA_SA_EEELi512ENS_6half_tEfNS_4arch4Sm90ELb1ELb0ELb1ELb1ELb1ELb1ELb0ELb0ELb0ELb1ELb1ELb0EEENS1_21CollectiveEpilogueFwdINS6_IJSA_NS7_ILi512EEESA_EEES9_SC_SE_Li256ELb1ELb1ELb1ELb0EEENS1_36VarlenDynamicPersistentTileSchedulerILi64ELi64ELi256ELi128ELb1ELb1ELb1ELb1ELb1ELb1EEEEEEEEEvNT_6ParamsE --------------------------
	.section	.nv.shared._ZN7cutlass13device_kernelIN5flash11enable_sm90INS1_16FlashAttnFwdSm90INS1_25CollectiveMainloopFwdSm90ILi2EN4cute5tupleIJNS5_1CILi1EEES8_S8_EEENS6_IJNS7_ILi64EEESA_SA_EEELi512ENS_6half_tEfNS_4arch4Sm90ELb1ELb0ELb1ELb1ELb1ELb1ELb0ELb0ELb0ELb1ELb1ELb0EEENS1_21CollectiveEpilogueFwdINS6_IJSA_NS7_ILi512EEESA_EEES9_SC_SE_Li256ELb1ELb1ELb1ELb0EEENS1_36VarlenDynamicPersistentTileSchedulerILi64ELi64ELi256ELi128ELb1ELb1ELb1ELb1ELb1ELb1EEEEEEEEEvNT_6ParamsE,"aw",@nobits
	.sectionflags	@""
	.align	16
	.zero		1024


//--------------------- .nv.shared._ZN7cutlass13device_kernelIN5flash11enable_sm90INS1_16FlashAttnFwdSm90INS1_25CollectiveMainloopFwdSm90ILi2EN4cute5tupleIJNS5_1CILi1EEES8_S8_EEENS6_IJNS7_ILi64EEESA_SA_EEELi512ENS_6half_tEfNS_4arch4Sm90ELb1ELb0ELb1ELb1ELb1ELb0ELb1ELb0ELb0ELb1ELb1ELb0EEENS1_21CollectiveEpilogueFwdINS6_IJSA_NS7_ILi512EEESA_EEES9_SC_SE_Li256ELb1ELb1ELb1ELb0EEENS1_36VarlenDynamicPersistentTileSchedulerILi64ELi64ELi256ELi128ELb1ELb1ELb1ELb1ELb1ELb1EEEEEEEEEvNT_6ParamsE --------------------------
	.section	.nv.shared._ZN7cutlass13device_kernelIN5flash11enable_sm90INS1_16FlashAttnFwdSm90INS1_25CollectiveMainloopFwdSm90ILi2EN4cute5tupleIJNS5_1CILi1EEES8_S8_EEENS6_IJNS7_ILi64EEESA_SA_EEELi512ENS_6half_tEfNS_4arch4Sm90ELb1ELb0ELb1ELb1ELb1ELb0ELb1ELb0ELb0ELb1ELb1ELb0EEENS1_21CollectiveEpilogueFwdINS6_IJSA_NS7_ILi512EEESA_EEES9_SC_SE_Li256ELb1ELb1ELb1ELb0EEENS1_36VarlenDynamicPersistentTileSchedulerILi64ELi64ELi256ELi128ELb1ELb1ELb1ELb1ELb1ELb1EEEEEEEEEvNT_6ParamsE,"aw",@nobits
	.sectionflags	@""
	.align	16
	.zero		1024


//--------------------- .nv.shared._ZN7cutlass13device_kernelIN5flash11enable_sm90INS1_16FlashAttnFwdSm90INS1_25CollectiveMainloopFwdSm90ILi2EN4cute5tupleIJNS5_1CILi1EEES8_S8_EEENS6_IJNS7_ILi64EEESA_SA_EEELi512ENS_6half_tEfNS_4arch4Sm90ELb1ELb0ELb1ELb1ELb1ELb1ELb1ELb0ELb0ELb1ELb1ELb0EEENS1_21CollectiveEpilogueFwdINS6_IJSA_NS7_ILi512EEESA_EEES9_SC_SE_Li256ELb1ELb1ELb1ELb0EEENS1_36VarlenDynamicPersistentTileSchedulerILi64ELi64ELi256ELi128ELb1ELb1ELb1ELb1ELb1ELb1EEEEEEEEEvNT_6ParamsE --------------------------
	.section	.nv.shared._ZN7cutlass13device_kernelIN5flash11enable_sm90INS1_16FlashAttnFwdSm90INS1_25CollectiveMainloopFwdSm90ILi2EN4cute5tupleIJNS5_1CILi1EEES8_S8_EEENS6_IJNS7_ILi64EEESA_SA_EEELi512ENS_6half_tEfNS_4arch4Sm90ELb1ELb0ELb1ELb1ELb1ELb1ELb1ELb0ELb0ELb1ELb1ELb0EEENS1_21CollectiveEpilogueFwdINS6_IJSA_NS7_ILi512EEESA_EEES9_SC_SE_Li256ELb1ELb1ELb1ELb0EEENS1_36VarlenDynamicPersistentTileSchedulerILi64ELi64ELi256ELi128ELb1ELb1ELb1ELb1ELb1ELb1EEEEEEEEEvNT_6ParamsE,"aw",@nobits
	.sectionflags	@""
	.align	16
	.zero		1024


//--------------------- .nv.constant0._ZN7cutlass13device_kernelIN5flash11enable_sm90INS1_16FlashAttnFwdSm90INS1_25CollectiveMainloopFwdSm90ILi2EN4cute5tupleIJNS5_1CILi1EEES8_S8_EEENS6_IJNS7_ILi64EEESA_SA_EEELi512ENS_6half_tEfNS_4arch4Sm90ELb0ELb0ELb1ELb0ELb1ELb0ELb0ELb0ELb0ELb1ELb1ELb0EEENS1_21CollectiveEpilogueFwdINS6_IJSA_NS7_ILi512EEESA_EEES9_SC_SE_Li256ELb0ELb1ELb1ELb0EEENS1_19SingleTileSchedulerILb0ELb1ELb1ELi64EEEEEEEEEvNT_6ParamsE --------------------------
	.section	.nv.constant0._ZN7cutlass13device_kernelIN5flash11enable_sm90INS1_16FlashAttnFwdSm90INS1_25CollectiveMainloopFwdSm90ILi2EN4cute5tupleIJNS5_1CILi1EEES8_S8_EEENS6_IJNS7_ILi64EEESA_SA_EEELi512ENS_6half_tEfNS_4arch4Sm90ELb0ELb0ELb1ELb0ELb1ELb0ELb0ELb0ELb0ELb1ELb1ELb0EEENS1_21CollectiveEpilogueFwdINS6_IJSA_NS7_ILi512EEESA_EEES9_SC_SE_Li256ELb0ELb1ELb1ELb0EEENS1_19SingleTileSchedulerILb0ELb1ELb1ELi64EEEEEEEEEvNT_6ParamsE,"a",@progbits
	.sectionflags	@""
	.align	4
.nv.constant0._ZN7cutlass13device_kernelIN5flash11enable_sm90INS1_16FlashAttnFwdSm90INS1_25CollectiveMainloopFwdSm90ILi2EN4cute5tupleIJNS5_1CILi1EEES8_S8_EEENS6_IJNS7_ILi64EEESA_SA_EEELi512ENS_6half_tEfNS_4arch4Sm90ELb0ELb0ELb1ELb0ELb1ELb0ELb0ELb0ELb0ELb1ELb1ELb0EEENS1_21CollectiveEpilogueFwdINS6_IJSA_NS7_ILi512EEESA_EEES9_SC_SE_Li256ELb0ELb1ELb1ELb0EEENS1_19SingleTileSchedulerILb0ELb1ELb1ELi64EEEEEEEEEvNT_6ParamsE:
	.zero		3200


//--------------------- .nv.constant0._ZN7cutlass13device_kernelIN5flash11enable_sm90INS1_16FlashAttnFwdSm90INS1_25CollectiveMainloopFwdSm90ILi2EN4cute5tupleIJNS5_1CILi1EEES8_S8_EEENS6_IJNS7_ILi64EEESA_SA_EEELi512ENS_6half_tEfNS_4arch4Sm90ELb0ELb0ELb1ELb0ELb1ELb0ELb1ELb0ELb0ELb1ELb1ELb0EEENS1_21CollectiveEpilogueFwdINS6_IJSA_NS7_ILi512EEESA_EEES9_SC_SE_Li256ELb0ELb1ELb1ELb0EEENS1_19SingleTileSchedulerILb0ELb1ELb1ELi64EEEEEEEEEvNT_6ParamsE --------------------------
	.section	.nv.constant0._ZN7cutlass13device_kernelIN5flash11enable_sm90INS1_16FlashAttnFwdSm90INS1_25CollectiveMainloopFwdSm90ILi2EN4cute5tupleIJNS5_1CILi1EEES8_S8_EEENS6_IJNS7_ILi64EEESA_SA_EEELi512ENS_6half_tEfNS_4arch4Sm90ELb0ELb0ELb1ELb0ELb1ELb0ELb1ELb0ELb0ELb1ELb1ELb0EEENS1_21CollectiveEpilogueFwdINS6_IJSA_NS7_ILi512EEESA_EEES9_SC_SE_Li256ELb0ELb1ELb1ELb0EEENS1_19SingleTileSchedulerILb0ELb1ELb1ELi64EEEEEEEEEvNT_6ParamsE,"a",@progbits
	.sectionflags	@""
	.align	4
.nv.constant0._ZN7cutlass13device_kernelIN5flash11enable_sm90INS1_16FlashAttnFwdSm90INS1_25CollectiveMainloopFwdSm90ILi2EN4cute5tupleIJNS5_1CILi1EEES8_S8_EEENS6_IJNS7_ILi64EEESA_SA_EEELi512ENS_6half_tEfNS_4arch4Sm90ELb0ELb0ELb1ELb0ELb1ELb0ELb1ELb0ELb0ELb1ELb1ELb0EEENS1_21CollectiveEpilogueFwdINS6_IJSA_NS7_ILi512EEESA_EEES9_SC_SE_Li256ELb0ELb1ELb1ELb0EEENS1_19SingleTileSchedulerILb0ELb1ELb1ELi64EEEEEEEEEvNT_6ParamsE:
	.zero		3456


//--------------------- .nv.constant0._ZN7cutlass13device_kernelIN5flash11enable_sm90INS1_16FlashAttnFwdSm90INS1_25CollectiveMainloopFwdSm90ILi2EN4cute5tupleIJNS5_1CILi1EEES8_S8_EEENS6_IJNS7_ILi64EEESA_SA_EEELi512ENS_6half_tEfNS_4arch4Sm90ELb0ELb0ELb1ELb1ELb1ELb0ELb0ELb0ELb0ELb1ELb1ELb0EEENS1_21CollectiveEpilogueFwdINS6_IJSA_NS7_ILi512EEESA_EEES9_SC_SE_Li256ELb1ELb1ELb1ELb0EEENS1_36VarlenDynamicPersistentTileSchedulerILi64ELi64ELi256ELi128ELb1ELb1ELb1ELb0ELb1ELb1EEEEEEEEEvNT_6ParamsE --------------------------
	.section	.nv.constant0._ZN7cutlass13device_kernelIN5flash11enable_sm90INS1_16FlashAttnFwdSm90INS1_25CollectiveMainloopFwdSm90ILi2EN4cute5tupleIJNS5_1CILi1EEES8_S8_EEENS6_IJNS7_ILi64EEESA_SA_EEELi512ENS_6half_tEfNS_4arch4Sm90ELb0ELb0ELb1ELb1ELb1ELb0ELb0ELb0ELb0ELb1ELb1ELb0EEENS1_21CollectiveEpilogueFwdINS6_IJSA_NS7_ILi512EEESA_EEES9_SC_SE_Li256ELb1ELb1ELb1ELb0EEENS1_36VarlenDynamicPersistentTileSchedulerILi64ELi64ELi256ELi128ELb1ELb1ELb1ELb0ELb1ELb1EEEEEEEEEvNT_6ParamsE,"a",@progbits
	.sectionflags	@""
	.align	4
.nv.constant0._ZN7cutlass13device_kernelIN5flash11enable_sm90INS1_16FlashAttnFwdSm90INS1_25CollectiveMainloopFwdSm90ILi2EN4cute5tupleIJNS5_1CILi1EEES8_S8_EEENS6_IJNS7_ILi64EEESA_SA_EEELi512ENS_6half_tEfNS_4arch4Sm90ELb0ELb0ELb1ELb1ELb1ELb0ELb0ELb0ELb0ELb1ELb1ELb0EEENS1_21CollectiveEpilogueFwdINS6_IJSA_NS7_ILi512EEESA_EEES9_SC_SE_Li256ELb1ELb1ELb1ELb0EEENS1_36VarlenDynamicPersistentTileSchedulerILi64ELi64ELi256ELi128ELb1ELb1ELb1ELb0ELb1ELb1EEEEEEEEEvNT_6ParamsE:
	.zero		3328


//--------------------- .nv.constant0._ZN7cutlass13device_kernelIN5flash11enable_sm90INS1_16FlashAttnFwdSm90INS1_25CollectiveMainloopFwdSm90ILi2EN4cute5tupleIJNS5_1CILi1EEES8_S8_EEENS6_IJNS7_ILi64EEESA_SA_EEELi512ENS_6half_tEfNS_4arch4Sm90ELb0ELb0ELb1ELb1ELb1ELb1ELb0ELb0ELb0ELb1ELb1ELb0EEENS1_21CollectiveEpilogueFwdINS6_IJSA_NS7_ILi512EEESA_EEES9_SC_SE_Li256ELb1ELb1ELb1ELb0EEENS1_36VarlenDynamicPersistentTileSchedulerILi64ELi64ELi256ELi128ELb1ELb1ELb1ELb0ELb1ELb1EEEEEEEEEvNT_6ParamsE --------------------------
	.section	.nv.constant0._ZN7cutlass13device_kernelIN5flash11enable_sm90INS1_16FlashAttnFwdSm90INS1_25CollectiveMainloopFwdSm90ILi2EN4cute5tupleIJNS5_1CILi1EEES8_S8_EEENS6_IJNS7_ILi64EEESA_SA_EEELi512ENS_6half_tEfNS_4arch4Sm90ELb0ELb0ELb1ELb1ELb1ELb1ELb0ELb0ELb0ELb1ELb1ELb0EEENS1_21CollectiveEpilogueFwdINS6_IJSA_NS7_ILi512EEESA_EEES9_SC_SE_Li256ELb1ELb1ELb1ELb0EEENS1_36VarlenDynamicPersistentTileSchedulerILi64ELi64ELi256ELi128ELb1ELb1ELb1ELb0ELb1ELb1EEEEEEEEEvNT_6ParamsE,"a",@progbits
	.sectionflags	@""
	.align	4
.nv.constant0._ZN7cutlass13device_kernelIN5flash11enable_sm90INS1_16FlashAttnFwdSm90INS1_25CollectiveMainloopFwdSm90ILi2EN4cute5tupleIJNS5_1CILi1EEES8_S8_EEENS6_IJNS7_ILi64EEESA_SA_EEELi512ENS_6half_tEfNS_4arch4Sm90ELb0ELb0ELb1ELb1ELb1ELb1ELb0ELb0ELb0ELb1ELb1ELb0EEENS1_21CollectiveEpilogueFwdINS6_IJSA_NS7_ILi512EEESA_EEES9_SC_SE_Li256ELb1ELb1ELb1ELb0EEENS1_36VarlenDynamicPersistentTileSchedulerILi64ELi64ELi256ELi128ELb1ELb1ELb1ELb0ELb1ELb1EEEEEEEEEvNT_6ParamsE:
	.zero		3328


//--------------------- .nv.constant0._ZN7cutlass13device_kernelIN5flash11enable_sm90INS1_16FlashAttnFwdSm90INS1_25CollectiveMainloopFwdSm90ILi2EN4cute5tupleIJNS5_1CILi1EEES8_S8_EEENS6_IJNS7_ILi64EEESA_SA_EEELi512ENS_6half_tEfNS_4arch4Sm90ELb0ELb0ELb1ELb1ELb1ELb0ELb1ELb0ELb0ELb1ELb1ELb0EEENS1_21CollectiveEpilogueFwdINS6_IJSA_NS7_ILi512EEESA_EEES9_SC_SE_Li256ELb1ELb1ELb1ELb0EEENS1_36VarlenDynamicPersistentTileSchedulerILi64ELi64ELi256ELi128ELb1ELb1ELb1ELb0ELb1ELb1EEEEEEEEEvNT_6ParamsE --------------------------
	.section	.nv.constant0._ZN7cutlass13device_kernelIN5flash11enable_sm90INS1_16FlashAttnFwdSm90INS1_25CollectiveMainloopFwdSm90ILi2EN4cute5tupleIJNS5_1CILi1EEES8_S8_EEENS6_IJNS7_ILi64EEESA_SA_EEELi512ENS_6half_tEfNS_4arch4Sm90ELb0ELb0ELb1ELb1ELb1ELb0ELb1ELb0ELb0ELb1ELb1ELb0EEENS1_21CollectiveEpilogueFwdINS6_IJSA_NS7_ILi512EEESA_EEES9_SC_SE_Li256ELb1ELb1ELb1ELb0EEENS1_36VarlenDynamicPersistentTileSchedulerILi64ELi64ELi256ELi128ELb1ELb1ELb1ELb0ELb1ELb1EEEEEEEEEvNT_6ParamsE,"a",@progbits
	.sectionflags	@""
	.align	4
.nv.constant0._ZN7cutlass13device_kernelIN5flash11enable_sm90INS1_16FlashAttnFwdSm90INS1_25CollectiveMainloopFwdSm90ILi2EN4cute5tupleIJNS5_1CILi1EEES8_S8_EEENS6_IJNS7_ILi64EEESA_SA_EEELi512ENS_6half_tEfNS_4arch4Sm90ELb0ELb0ELb1ELb1ELb1ELb0ELb1ELb0ELb0ELb1ELb1ELb0EEENS1_21CollectiveEpilogueFwdINS6_IJSA_NS7_ILi512EEESA_EEES9_SC_SE_Li256ELb1ELb1ELb1ELb0EEENS1_36VarlenDynamicPersistentTileSchedulerILi64ELi64ELi256ELi128ELb1ELb1ELb1ELb0ELb1ELb1EEEEEEEEEvNT_6ParamsE:
	.zero		3584


//--------------------- .nv.constant0._ZN7cutlass13device_kernelIN5flash11enable_sm90INS1_16FlashAttnFwdSm90INS1_25CollectiveMainloopFwdSm90ILi2EN4cute5tupleIJNS5_1CILi1EEES8_S8_EEENS6_IJNS7_ILi64EEESA_SA_EEELi512ENS_6half_tEfNS_4arch4Sm90ELb0ELb0ELb1ELb1ELb1ELb1ELb1ELb0ELb0ELb1ELb1ELb0EEENS1_21CollectiveEpilogueFwdINS6_IJSA_NS7_ILi512EEESA_EEES9_SC_SE_Li256ELb1ELb1ELb1ELb0EEENS1_36VarlenDynamicPersistentTileSchedulerILi64ELi64ELi256ELi128ELb1ELb1ELb1ELb0ELb1ELb1EEEEEEEEEvNT_6ParamsE --------------------------
	.section	.nv.constant0._ZN7cutlass13device_kernelIN5flash11enable_sm90INS1_16FlashAttnFwdSm90INS1_25CollectiveMainloopFwdSm90ILi2EN4cute5tupleIJNS5_1CILi1EEES8_S8_EEENS6_IJNS7_ILi64EEESA_SA_EEELi512ENS_6half_tEfNS_4arch4Sm90ELb0ELb0ELb1ELb1ELb1ELb1ELb1ELb0ELb0ELb1ELb1ELb0EEENS1_21CollectiveEpilogueFwdINS6_IJSA_NS7_ILi512EEESA_EEES9_SC_SE_Li256ELb1ELb1ELb1ELb0EEENS1_36VarlenDynamicPersistentTileSchedulerILi64ELi64ELi256ELi128ELb1ELb1ELb1ELb0ELb1ELb1EEEEEEEEEvNT_6ParamsE,"a",@progbits
	.sectionflags	@""
	.align	4
.nv.constant0._ZN7cutlass13device_kernelIN5flash11enable_sm90INS1_16FlashAttnFwdSm90INS1_25CollectiveMainloopFwdSm90ILi2EN4cute5tupleIJNS5_1CILi1EEES8_S8_EEENS6_IJNS7_ILi64EEESA_SA_EEELi512ENS_6half_tEfNS_4arch4Sm90ELb0ELb0ELb1ELb1ELb1ELb1ELb1ELb0ELb0ELb1ELb1ELb0EEENS1_21CollectiveEpilogueFwdINS6_IJSA_NS7_ILi512EEESA_EEES9_SC_SE_Li256ELb1ELb1ELb1ELb0EEENS1_36VarlenDynamicPersistentTileSchedulerILi64ELi64ELi256ELi128ELb1ELb1ELb1ELb0ELb1ELb1EEEEEEEEEvNT_6ParamsE:
	.zero		3584


//--------------------- .nv.constant0._ZN7cutlass13device_kernelIN5flash11enable_sm90INS1_16FlashAttnFwdSm90INS1_25CollectiveMainloopFwdSm90ILi2EN4cute5tupleIJNS5_1CILi1EEES8_S8_EEENS6_IJNS7_ILi64EEESA_SA_EEELi512ENS_6half_tEfNS_4arch4Sm90ELb0ELb1ELb1ELb0ELb1ELb0ELb0ELb0ELb0ELb1ELb1ELb0EEENS1_21CollectiveEpilogueFwdINS6_IJSA_NS7_ILi512EEESA_EEES9_SC_SE_Li256ELb0ELb1ELb1ELb0EEENS1_19SingleTileSchedulerILb0ELb1ELb1ELi64EEEEEEEEEvNT_6ParamsE --------------------------
	.section	.nv.constant0._ZN7cutlass13device_kernelIN5flash11enable_sm90INS1_16FlashAttnFwdSm90INS1_25CollectiveMainloopFwdSm90ILi2EN4cute5tupleIJNS5_1CILi1EEES8_S8_EEENS6_IJNS7_ILi64EEESA_SA_EEELi512ENS_6half_tEfNS_4arch4Sm90ELb0ELb1ELb1ELb0ELb1ELb0ELb0ELb0ELb0ELb1ELb1ELb0EEENS1_21CollectiveEpilogueFwdINS6_IJSA_NS7_ILi512EEESA_EEES9_SC_SE_Li256ELb0ELb1ELb1ELb0EEENS1_19SingleTileSchedulerILb0ELb1ELb1ELi64EEEEEEEEEvNT_6ParamsE,"a",@progbits
	.sectionflags	@""
	.align	4
.nv.constant0._ZN7cutlass13device_kernelIN5flash11enable_sm90INS1_16FlashAttnFwdSm90INS1_25CollectiveMainloopFwdSm90ILi2EN4cute5tupleIJNS5_1CILi1EEES8_S8_EEENS6_IJNS7_ILi64EEESA_SA_EEELi512ENS_6half_tEfNS_4arch4Sm90ELb0ELb1ELb1ELb0ELb1ELb0ELb0ELb0ELb0ELb1ELb1ELb0EEENS1_21CollectiveEpilogueFwdINS6_IJSA_NS7_ILi512EEESA_EEES9_SC_SE_Li256ELb0ELb1ELb1ELb0EEENS1_19SingleTileSchedulerILb0ELb1ELb1ELi64EEEEEEEEEvNT_6ParamsE:
	.zero		3200


//--------------------- .nv.constant0._ZN7cutlass13device_kernelIN5flash11enable_sm90INS1_16FlashAttnFwdSm90INS1_25CollectiveMainloopFwdSm90ILi2EN4cute5tupleIJNS5_1CILi1EEES8_S8_EEENS6_IJNS7_ILi64EEESA_SA_EEELi512ENS_6half_tEfNS_4arch4Sm90ELb0ELb1ELb1ELb0ELb1ELb0ELb1ELb0ELb0ELb1ELb1ELb0EEENS1_21CollectiveEpilogueFwdINS6_IJSA_NS7_ILi512EEESA_EEES9_SC_SE_Li256ELb0ELb1ELb1ELb0EEENS1_19SingleTileSchedulerILb0ELb1ELb1ELi64EEEEEEEEEvNT_6ParamsE --------------------------
	.section	.nv.constant0._ZN7cutlass13device_kernelIN5flash11enable_sm90INS1_16FlashAttnFwdSm90INS1_25CollectiveMainloopFwdSm90ILi2EN4cute5tupleIJNS5_1CILi1EEES8_S8_EEENS6_IJNS7_ILi64EEESA_SA_EEELi512ENS_6half_tEfNS_4arch4Sm90ELb0ELb1ELb1ELb0ELb1ELb0ELb1ELb0ELb0ELb1ELb1ELb0EEENS1_21CollectiveEpilogueFwdINS6_IJSA_NS7_ILi512EEESA_EEES9_SC_SE_Li256ELb0ELb1ELb1ELb0EEENS1_19SingleTileSchedulerILb0ELb1ELb1ELi64EEEEEEEEEvNT_6ParamsE,"a",@progbits
	.sectionflags	@""
	.align	4
.nv.constant0._ZN7cutlass13device_kernelIN5flash11enable_sm90INS1_16FlashAttnFwdSm90INS1_25CollectiveMainloopFwdSm90ILi2EN4cute5tupleIJNS5_1CILi1EEES8_S8_EEENS6_IJNS7_ILi64EEESA_SA_EEELi512ENS_6half_tEfNS_4arch4Sm90ELb0ELb1ELb1ELb0ELb1ELb0ELb1ELb0ELb0ELb1ELb1ELb0EEENS1_21CollectiveEpilogueFwdINS6_IJSA_NS7_ILi512EEESA_EEES9_SC_SE_Li256ELb0ELb1ELb1ELb0EEENS1_19SingleTileSchedulerILb0ELb1ELb1ELi64EEEEEEEEEvNT_6ParamsE:
	.zero		3456


//--------------------- .nv.constant0._ZN7cutlass13device_kernelIN5flash11enable_sm90INS1_16FlashAttnFwdSm90INS1_25CollectiveMainloopFwdSm90ILi2EN4cute5tupleIJNS5_1CILi1EEES8_S8_EEENS6_IJNS7_ILi64EEESA_SA_EEELi512ENS_6half_tEfNS_4arch4Sm90ELb0ELb1ELb1ELb1ELb1ELb0ELb0ELb0ELb0ELb1ELb1ELb0EEENS1_21CollectiveEpilogueFwdINS6_IJSA_NS7_ILi512EEESA_EEES9_SC_SE_Li256ELb1ELb1ELb1ELb0EEENS1_36VarlenDynamicPersistentTileSchedulerILi64ELi64ELi256ELi128ELb1ELb1ELb1ELb1ELb0ELb1EEEEEEEEEvNT_6ParamsE --------------------------
	.section	.nv.constant0._ZN7cutlass13device_kernelIN5flash11enable_sm90INS1_16FlashAttnFwdSm90INS1_25CollectiveMainloopFwdSm90ILi2EN4cute5tupleIJNS5_1CILi1EEES8_S8_EEENS6_IJNS7_ILi64EEESA_SA_EEELi512ENS_6half_tEfNS_4arch4Sm90ELb0ELb1ELb1ELb1ELb1ELb0ELb0ELb0ELb0ELb1ELb1ELb0EEENS1_21CollectiveEpilogueFwdINS6_IJSA_NS7_ILi512EEESA_EEES9_SC_SE_Li256ELb1ELb1ELb1ELb0EEENS1_36VarlenDynamicPersistentTileSchedulerILi64ELi64ELi256ELi128ELb1ELb1ELb1ELb1ELb0ELb1EEEEEEEEEvNT_6ParamsE,"a",@progbits
	.sectionflags	@""
	.align	4
.nv.constant0._ZN7cutlass13device_kernelIN5flash11enable_sm90INS1_16FlashAttnFwdSm90INS1_25CollectiveMainloopFwdSm90ILi2EN4cute5tupleIJNS5_1CILi1EEES8_S8_EEENS6_IJNS7_ILi64EEESA_SA_EEELi512ENS_6half_tEfNS_4arch4Sm90ELb0ELb1ELb1ELb1ELb1ELb0ELb0ELb0ELb0ELb1ELb1ELb0EEENS1_21CollectiveEpilogueFwdINS6_IJSA_NS7_ILi512EEESA_EEES9_SC_SE_Li256ELb1ELb1ELb1ELb0EEENS1_36VarlenDynamicPersistentTileSchedulerILi64ELi64ELi256ELi128ELb1ELb1ELb1ELb1ELb0ELb1EEEEEEEEEvNT_6ParamsE:
	.zero		3328


//--------------------- .nv.constant0._ZN7cutlass13device_kernelIN5flash11enable_sm90INS1_16FlashAttnFwdSm90INS1_25CollectiveMainloopFwdSm90ILi2EN4cute5tupleIJNS5_1CILi1EEES8_S8_EEENS6_IJNS7_ILi64EEESA_SA_EEELi512ENS_6half_tEfNS_4arch4Sm90ELb0ELb1ELb1ELb1ELb1ELb1ELb0ELb0ELb0ELb1ELb1ELb0EEENS1_21CollectiveEpilogueFwdINS6_IJSA_NS7_ILi512EEESA_EEES9_SC_SE_Li256ELb1ELb1ELb1ELb0EEENS1_36VarlenDynamicPersistentTileSchedulerILi64ELi64ELi256ELi128ELb1ELb1ELb1ELb1ELb0ELb1EEEEEEEEEvNT_6ParamsE --------------------------
	.section	.nv.constant0._ZN7cutlass13device_kernelIN5flash11enable_sm90INS1_16FlashAttnFwdSm90INS1_25CollectiveMainloopFwdSm90ILi2EN4cute5tupleIJNS5_1CILi1EEES8_S8_EEENS6_IJNS7_ILi64EEESA_SA_EEELi512ENS_6half_tEfNS_4arch4Sm90ELb0ELb1ELb1ELb1ELb1ELb1ELb0ELb0ELb0ELb1ELb1ELb0EEENS1_21CollectiveEpilogueFwdINS6_IJSA_NS7_ILi512EEESA_EEES9_SC_SE_Li256ELb1ELb1ELb1ELb0EEENS1_36VarlenDynamicPersistentTileSchedulerILi64ELi64ELi256ELi128ELb1ELb1ELb1ELb1ELb0ELb1EEEEEEEEEvNT_6ParamsE,"a",@progbits
	.sectionflags	@""
	.align	4
.nv.constant0._ZN7cutlass13device_kernelIN5flash11enable_sm90INS1_16FlashAttnFwdSm90INS1_25CollectiveMainloopFwdSm90ILi2EN4cute5tupleIJNS5_1CILi1EEES8_S8_EEENS6_IJNS7_ILi64EEESA_SA_EEELi512ENS_6half_tEfNS_4arch4Sm90ELb0ELb1ELb1ELb1ELb1ELb1ELb0ELb0ELb0ELb1ELb1ELb0EEENS1_21CollectiveEpilogueFwdINS6_IJSA_NS7_ILi512EEESA_EEES9_SC_SE_Li256ELb1ELb1ELb1ELb0EEENS1_36VarlenDynamicPersistentTileSchedulerILi64ELi64ELi256ELi128ELb1ELb1ELb1ELb1ELb0ELb1EEEEEEEEEvNT_6ParamsE:
	.zero		3328


//--------------------- .nv.constant0._ZN7cutlass13device_kernelIN5flash11enable_sm90INS1_16FlashAttnFwdSm90INS1_25CollectiveMainloopFwdSm90ILi2EN4cute5tupleIJNS5_1CILi1EEES8_S8_EEENS6_IJNS7_ILi64EEESA_SA_EEELi512ENS_6half_tEfNS_4arch4Sm90ELb0ELb1ELb1ELb1ELb1ELb0ELb1ELb0ELb0ELb1ELb1ELb0EEENS1_21CollectiveEpilogueFwdINS6_IJSA_NS7_ILi512EEESA_EEES9_SC_SE_Li256ELb1ELb1ELb1ELb0EEENS1_36VarlenDynamicPersistentTileSchedulerILi64ELi64ELi256ELi128ELb1ELb1ELb1ELb1ELb0ELb1EEEEEEEEEvNT_6ParamsE --------------------------
	.section	.nv.constant0._ZN7cutlass13device_kernelIN5flash11enable_sm90INS1_16FlashAttnFwdSm90INS1_25CollectiveMainloopFwdSm90ILi2EN4cute5tupleIJNS5_1CILi1EEES8_S8_EEENS6_IJNS7_ILi64EEESA_SA_EEELi512ENS_6half_tEfNS_4arch4Sm90ELb0ELb1ELb1ELb1ELb1ELb0ELb1ELb0ELb0ELb1ELb1ELb0EEENS1_21CollectiveEpilogueFwdINS6_IJSA_NS7_ILi512EEESA_EEES9_SC_SE_Li256ELb1ELb1ELb1ELb0EEENS1_36VarlenDynamicPersistentTileSchedulerILi64ELi64ELi256ELi128ELb1ELb1ELb1ELb1ELb0ELb1EEEEEEEEEvNT_6ParamsE,"a",@progbits
	.sectionflags	@""
	.align	4
.nv.constant0._ZN7cutlass13device_kernelIN5flash11enable_sm90INS1_16FlashAttnFwdSm90INS1_25CollectiveMainloopFwdSm90ILi2EN4cute5tupleIJNS5_1CILi1EEES8_S8_EEENS6_IJNS7_ILi64EEESA_SA_EEELi512ENS_6half_tEfNS_4arch4Sm90ELb0ELb1ELb1ELb1ELb1ELb0ELb1ELb0ELb0ELb1ELb1ELb0EEENS1_21CollectiveEpilogueFwdINS6_IJSA_NS7_ILi512EEESA_EEES9_SC_SE_Li256ELb1ELb1ELb1ELb0EEENS1_36VarlenDynamicPersistentTileSchedulerILi64ELi64ELi256ELi128ELb1ELb1ELb1ELb1ELb0ELb1EEEEEEEEEvNT_6ParamsE:
	.zero		3584


//--------------------- .nv.constant0._ZN7cutlass13device_kernelIN5flash11enable_sm90INS1_16FlashAttnFwdSm90INS1_25CollectiveMainloopFwdSm90ILi2EN4cute5tupleIJNS5_1CILi1EEES8_S8_EEENS6_IJNS7_ILi64EEESA_SA_EEELi512ENS_6half_tEfNS_4arch4Sm90ELb0ELb1ELb1ELb1ELb1ELb1ELb1ELb0ELb0ELb1ELb1ELb0EEENS1_21CollectiveEpilogueFwdINS6_IJSA_NS7_ILi512EEESA_EEES9_SC_SE_Li256ELb1ELb1ELb1ELb0EEENS1_36VarlenDynamicPersistentTileSchedulerILi64ELi64ELi256ELi128ELb1ELb1ELb1ELb1ELb0ELb1EEEEEEEEEvNT_6ParamsE --------------------------
	.section	.nv.constant0._ZN7cutlass13device_kernelIN5flash11enable_sm90INS1_16FlashAttnFwdSm90INS1_25CollectiveMainloopFwdSm90ILi2EN4cute5tupleIJNS5_1CILi1EEES8_S8_EEENS6_IJNS7_ILi64EEESA_SA_EEELi512ENS_6half_tEfNS_4arch4Sm90ELb0ELb1ELb1ELb1ELb1ELb1ELb1ELb0ELb0ELb1ELb1ELb0EEENS1_21CollectiveEpilogueFwdINS6_IJSA_NS7_ILi512EEESA_EEES9_SC_SE_Li256ELb1ELb1ELb1ELb0EEENS1_36VarlenDynamicPersistentTileSchedulerILi64ELi64ELi256ELi128ELb1ELb1ELb1ELb1ELb0ELb1EEEEEEEEEvNT_6ParamsE,"a",@progbits
	.sectionflags	@""
	.align	4
.nv.constant0._ZN7cutlass13device_kernelIN5flash11enable_sm90INS1_16FlashAttnFwdSm90INS1_25CollectiveMainloopFwdSm90ILi2EN4cute5tupleIJNS5_1CILi1EEES8_S8_EEENS6_IJNS7_ILi64EEESA_SA_EEELi512ENS_6half_tEfNS_4arch4Sm90ELb0ELb1ELb1ELb1ELb1ELb1ELb1ELb0ELb0ELb1ELb1ELb0EEENS1_21CollectiveEpilogueFwdINS6_IJSA_NS7_ILi512EEESA_EEES9_SC_SE_Li256ELb1ELb1ELb1ELb0EEENS1_36VarlenDynamicPersistentTileSchedulerILi64ELi64ELi256ELi128ELb1ELb1ELb1ELb1ELb0ELb1EEEEEEEEEvNT_6ParamsE:
	.zero		3584


//--------------------- .nv.constant0._ZN7cutlass13device_kernelIN5flash11enable_sm90INS1_16FlashAttnFwdSm90INS1_25CollectiveMainloopFwdSm90ILi2EN4cute5tupleIJNS5_1CILi1EEES8_S8_EEENS6_IJNS7_ILi64EEESA_SA_EEELi512ENS_6half_tEfNS_4arch4Sm90ELb1ELb0ELb1ELb0ELb1ELb0ELb0ELb0ELb0ELb1ELb1ELb0EEENS1_21CollectiveEpilogueFwdINS6_IJSA_NS7_ILi512EEESA_EEES9_SC_SE_Li256ELb0ELb1ELb1ELb0EEENS1_19SingleTileSchedulerILb0ELb1ELb1ELi64EEEEEEEEEvNT_6ParamsE --------------------------
	.section	.nv.constant0._ZN7cutlass13device_kernelIN5flash11enable_sm90INS1_16FlashAttnFwdSm90INS1_25CollectiveMainloopFwdSm90ILi2EN4cute5tupleIJNS5_1CILi1EEES8_S8_EEENS6_IJNS7_ILi64EEESA_SA_EEELi512ENS_6half_tEfNS_4arch4Sm90ELb1ELb0ELb1ELb0ELb1ELb0ELb0ELb0ELb0ELb1ELb1ELb0EEENS1_21CollectiveEpilogueFwdINS6_IJSA_NS7_ILi512EEESA_EEES9_SC_SE_Li256ELb0ELb1ELb1ELb0EEENS1_19SingleTileSchedulerILb0ELb1ELb1ELi64EEEEEEEEEvNT_6ParamsE,"a",@progbits
	.sectionflags	@""
	.align	4
.nv.constant0._ZN7cutlass13device_kernelIN5flash11enable_sm90INS1_16FlashAttnFwdSm90INS1_25CollectiveMainloopFwdSm90ILi2EN4cute5tupleIJNS5_1CILi1EEES8_S8_EEENS6_IJNS7_ILi64EEESA_SA_EEELi512ENS_6half_tEfNS_4arch4Sm90ELb1ELb0ELb1ELb0ELb1ELb0ELb0ELb0ELb0ELb1ELb1ELb0EEENS1_21CollectiveEpilogueFwdINS6_IJSA_NS7_ILi512EEESA_EEES9_SC_SE_Li256ELb0ELb1ELb1ELb0EEENS1_19SingleTileSchedulerILb0ELb1ELb1ELi64EEEEEEEEEvNT_6ParamsE:
	.zero		3200


//--------------------- .nv.constant0._ZN7cutlass13device_kernelIN5flash11enable_sm90INS1_16FlashAttnFwdSm90INS1_25CollectiveMainloopFwdSm90ILi2EN4cute5tupleIJNS5_1CILi1EEES8_S8_EEENS6_IJNS7_ILi64EEESA_SA_EEELi512ENS_6half_tEfNS_4arch4Sm90ELb1ELb0ELb1ELb0ELb1ELb0ELb1ELb0ELb0ELb1ELb1ELb0EEENS1_21CollectiveEpilogueFwdINS6_IJSA_NS7_ILi512EEESA_EEES9_SC_SE_Li256ELb0ELb1ELb1ELb0EEENS1_19SingleTileSchedulerILb0ELb1ELb1ELi64EEEEEEEEEvNT_6ParamsE --------------------------
	.section	.nv.constant0._ZN7cutlass13device_kernelIN5flash11enable_sm90INS1_16FlashAttnFwdSm90INS1_25CollectiveMainloopFwdSm90ILi2EN4cute5tupleIJNS5_1CILi1EEES8_S8_EEENS6_IJNS7_ILi64EEESA_SA_EEELi512ENS_6half_tEfNS_4arch4Sm90ELb1ELb0ELb1ELb0ELb1ELb0ELb1ELb0ELb0ELb1ELb1ELb0EEENS1_21CollectiveEpilogueFwdINS6_IJSA_NS7_ILi512EEESA_EEES9_SC_SE_Li256ELb0ELb1ELb1ELb0EEENS1_19SingleTileSchedulerILb0ELb1ELb1ELi64EEEEEEEEEvNT_6ParamsE,"a",@progbits
	.sectionflags	@""
	.align	4
.nv.constant0._ZN7cutlass13device_kernelIN5flash11enable_sm90INS1_16FlashAttnFwdSm90INS1_25CollectiveMainloopFwdSm90ILi2EN4cute5tupleIJNS5_1CILi1EEES8_S8_EEENS6_IJNS7_ILi64EEESA_SA_EEELi512ENS_6half_tEfNS_4arch4Sm90ELb1ELb0ELb1ELb0ELb1ELb0ELb1ELb0ELb0ELb1ELb1ELb0EEENS1_21CollectiveEpilogueFwdINS6_IJSA_NS7_ILi512EEESA_EEES9_SC_SE_Li256ELb0ELb1ELb1ELb0EEENS1_19SingleTileSchedulerILb0ELb1ELb1ELi64EEEEEEEEEvNT_6ParamsE:
	.zero		3456


//--------------------- .nv.constant0._ZN7cutlass13device_kernelIN5flash11enable_sm90INS1_16FlashAttnFwdSm90INS1_25CollectiveMainloopFwdSm90ILi2EN4cute5tupleIJNS5_1CILi1EEES8_S8_EEENS6_IJNS7_ILi64EEESA_SA_EEELi512ENS_6half_tEfNS_4arch4Sm90ELb1ELb0ELb1ELb1ELb1ELb0ELb0ELb0ELb0ELb1ELb1ELb0EEENS1_21CollectiveEpilogueFwdINS6_IJSA_NS7_ILi512EEESA_EEES9_SC_SE_Li256ELb1ELb1ELb1ELb0EEENS1_36VarlenDynamicPersistentTileSchedulerILi64ELi64ELi256ELi128ELb1ELb1ELb1ELb1ELb1ELb1EEEEEEEEEvNT_6ParamsE --------------------------
	.section	.nv.constant0._ZN7cutlass13device_kernelIN5flash11enable_sm90INS1_16FlashAttnFwdSm90INS1_25CollectiveMainloopFwdSm90ILi2EN4cute5tupleIJNS5_1CILi1EEES8_S8_EEENS6_IJNS7_ILi64EEESA_SA_EEELi512ENS_6half_tEfNS_4arch4Sm90ELb1ELb0ELb1ELb1ELb1ELb0ELb0ELb0ELb0ELb1ELb1ELb0EEENS1_21CollectiveEpilogueFwdINS6_IJSA_NS7_ILi512EEESA_EEES9_SC_SE_Li256ELb1ELb1ELb1ELb0EEENS1_36VarlenDynamicPersistentTileSchedulerILi64ELi64ELi256ELi128ELb1ELb1ELb1ELb1ELb1ELb1EEEEEEEEEvNT_6ParamsE,"a",@progbits
	.sectionflags	@""
	.align	4
.nv.constant0._ZN7cutlass13device_kernelIN5flash11enable_sm90INS1_16FlashAttnFwdSm90INS1_25CollectiveMainloopFwdSm90ILi2EN4cute5tupleIJNS5_1CILi1EEES8_S8_EEENS6_IJNS7_ILi64EEESA_SA_EEELi512ENS_6half_tEfNS_4arch4Sm90ELb1ELb0ELb1ELb1ELb1ELb0ELb0ELb0ELb0ELb1ELb1ELb0EEENS1_21CollectiveEpilogueFwdINS6_IJSA_NS7_ILi512EEESA_EEES9_SC_SE_Li256ELb1ELb1ELb1ELb0EEENS1_36VarlenDynamicPersistentTileSchedulerILi64ELi64ELi256ELi128ELb1ELb1ELb1ELb1ELb1ELb1EEEEEEEEEvNT_6ParamsE:
	.zero		3328


//--------------------- .nv.constant0._ZN7cutlass13device_kernelIN5flash11enable_sm90INS1_16FlashAttnFwdSm90INS1_25CollectiveMainloopFwdSm90ILi2EN4cute5tupleIJNS5_1CILi1EEES8_S8_EEENS6_IJNS7_ILi64EEESA_SA_EEELi512ENS_6half_tEfNS_4arch4Sm90ELb1ELb0ELb1ELb1ELb1ELb1ELb0ELb0ELb0ELb1ELb1ELb0EEENS1_21CollectiveEpilogueFwdINS6_IJSA_NS7_ILi512EEESA_EEES9_SC_SE_Li256ELb1ELb1ELb1ELb0EEENS1_36VarlenDynamicPersistentTileSchedulerILi64ELi64ELi256ELi128ELb1ELb1ELb1ELb1ELb1ELb1EEEEEEEEEvNT_6ParamsE --------------------------
	.section	.nv.constant0._ZN7cutlass13device_kernelIN5flash11enable_sm90INS1_16FlashAttnFwdSm90INS1_25CollectiveMainloopFwdSm90ILi2EN4cute5tupleIJNS5_1CILi1EEES8_S8_EEENS6_IJNS7_ILi64EEESA_SA_EEELi512ENS_6half_tEfNS_4arch4Sm90ELb1ELb0ELb1ELb1ELb1ELb1ELb0ELb0ELb0ELb1ELb1ELb0EEENS1_21CollectiveEpilogueFwdINS6_IJSA_NS7_ILi512EEESA_EEES9_SC_SE_Li256ELb1ELb1ELb1ELb0EEENS1_36VarlenDynamicPersistentTileSchedulerILi64ELi64ELi256ELi128ELb1ELb1ELb1ELb1ELb1ELb1EEEEEEEEEvNT_6ParamsE,"a",@progbits
	.sectionflags	@""
	.align	4
.nv.constant0._ZN7cutlass13device_kernelIN5flash11enable_sm90INS1_16FlashAttnFwdSm90INS1_25CollectiveMainloopFwdSm90ILi2EN4cute5tupleIJNS5_1CILi1EEES8_S8_EEENS6_IJNS7_ILi64EEESA_SA_EEELi512ENS_6half_tEfNS_4arch4Sm90ELb1ELb0ELb1ELb1ELb1ELb1ELb0ELb0ELb0ELb1ELb1ELb0EEENS1_21CollectiveEpilogueFwdINS6_IJSA_NS7_ILi512EEESA_EEES9_SC_SE_Li256ELb1ELb1ELb1ELb0EEENS1_36VarlenDynamicPersistentTileSchedulerILi64ELi64ELi256ELi128ELb1ELb1ELb1ELb1ELb1ELb1EEEEEEEEEvNT_6ParamsE:
	.zero		3328


//--------------------- .nv.constant0._ZN7cutlass13device_kernelIN5flash11enable_sm90INS1_16FlashAttnFwdSm90INS1_25CollectiveMainloopFwdSm90ILi2EN4cute5tupleIJNS5_1CILi1EEES8_S8_EEENS6_IJNS7_ILi64EEESA_SA_EEELi512ENS_6half_tEfNS_4arch4Sm90ELb1ELb0ELb1ELb1ELb1ELb0ELb1ELb0ELb0ELb1ELb1ELb0EEENS1_21CollectiveEpilogueFwdINS6_IJSA_NS7_ILi512EEESA_EEES9_SC_SE_Li256ELb1ELb1ELb1ELb0EEENS1_36VarlenDynamicPersistentTileSchedulerILi64ELi64ELi256ELi128ELb1ELb1ELb1ELb1ELb1ELb1EEEEEEEEEvNT_6ParamsE --------------------------
	.section	.nv.constant0._ZN7cutlass13device_kernelIN5flash11enable_sm90INS1_16FlashAttnFwdSm90INS1_25CollectiveMainloopFwdSm90ILi2EN4cute5tupleIJNS5_1CILi1EEES8_S8_EEENS6_IJNS7_ILi64EEESA_SA_EEELi512ENS_6half_tEfNS_4arch4Sm90ELb1ELb0ELb1ELb1ELb1ELb0ELb1ELb0ELb0ELb1ELb1ELb0EEENS1_21CollectiveEpilogueFwdINS6_IJSA_NS7_ILi512EEESA_EEES9_SC_SE_Li256ELb1ELb1ELb1ELb0EEENS1_36VarlenDynamicPersistentTileSchedulerILi64ELi64ELi256ELi128ELb1ELb1ELb1ELb1ELb1ELb1EEEEEEEEEvNT_6ParamsE,"a",@progbits
	.sectionflags	@""
	.align	4
.nv.constant0._ZN7cutlass13device_kernelIN5flash11enable_sm90INS1_16FlashAttnFwdSm90INS1_25CollectiveMainloopFwdSm90ILi2EN4cute5tupleIJNS5_1CILi1EEES8_S8_EEENS6_IJNS7_ILi64EEESA_SA_EEELi512ENS_6half_tEfNS_4arch4Sm90ELb1ELb0ELb1ELb1ELb1ELb0ELb1ELb0ELb0ELb1ELb1ELb0EEENS1_21CollectiveEpilogueFwdINS6_IJSA_NS7_ILi512EEESA_EEES9_SC_SE_Li256ELb1ELb1ELb1ELb0EEENS1_36VarlenDynamicPersistentTileSchedulerILi64ELi64ELi256ELi128ELb1ELb1ELb1ELb1ELb1ELb1EEEEEEEEEvNT_6ParamsE:
	.zero		3584


//--------------------- .nv.constant0._ZN7cutlass13device_kernelIN5flash11enable_sm90INS1_16FlashAttnFwdSm90INS1_25CollectiveMainloopFwdSm90ILi2EN4cute5tupleIJNS5_1CILi1EEES8_S8_EEENS6_IJNS7_ILi64EEESA_SA_EEELi512ENS_6half_tEfNS_4arch4Sm90ELb1ELb0ELb1ELb1ELb1ELb1ELb1ELb0ELb0ELb1ELb1ELb0EEENS1_21CollectiveEpilogueFwdINS6_IJSA_NS7_ILi512EEESA_EEES9_SC_SE_Li256ELb1ELb1ELb1ELb0EEENS1_36VarlenDynamicPersistentTileSchedulerILi64ELi64ELi256ELi128ELb1ELb1ELb1ELb1ELb1ELb1EEEEEEEEEvNT_6ParamsE --------------------------
	.section	.nv.constant0._ZN7cutlass13device_kernelIN5flash11enable_sm90INS1_16FlashAttnFwdSm90INS1_25CollectiveMainloopFwdSm90ILi2EN4cute5tupleIJNS5_1CILi1EEES8_S8_EEENS6_IJNS7_ILi64EEESA_SA_EEELi512ENS_6half_tEfNS_4arch4Sm90ELb1ELb0ELb1ELb1ELb1ELb1ELb1ELb0ELb0ELb1ELb1ELb0EEENS1_21CollectiveEpilogueFwdINS6_IJSA_NS7_ILi512EEESA_EEES9_SC_SE_Li256ELb1ELb1ELb1ELb0EEENS1_36VarlenDynamicPersistentTileSchedulerILi64ELi64ELi256ELi128ELb1ELb1ELb1ELb1ELb1ELb1EEEEEEEEEvNT_6ParamsE,"a",@progbits
	.sectionflags	@""
	.align	4
.nv.constant0._ZN7cutlass13device_kernelIN5flash11enable_sm90INS1_16FlashAttnFwdSm90INS1_25CollectiveMainloopFwdSm90ILi2EN4cute5tupleIJNS5_1CILi1EEES8_S8_EEENS6_IJNS7_ILi64EEESA_SA_EEELi512ENS_6half_tEfNS_4arch4Sm90ELb1ELb0ELb1ELb1ELb1ELb1ELb1ELb0ELb0ELb1ELb1ELb0EEENS1_21CollectiveEpilogueFwdINS6_IJSA_NS7_ILi512EEESA_EEES9_SC_SE_Li256ELb1ELb1ELb1ELb0EEENS1_36VarlenDynamicPersistentTileSchedulerILi64ELi64ELi256ELi128ELb1ELb1ELb1ELb1ELb1ELb1EEEEEEEEEvNT_6ParamsE:
	.zero		3584


//--------------------- SYMBOLS --------------------------

	.type		.nv.reservedSmem.offset0,@object
	.size		.nv.reservedSmem.offset0,0x4
	.type		__assertfail,@function
